// Copyright (c) 2024, Jay Shah, Ganesh Bikshandi, Ying Zhang, Vijay Thakkar, Pradeep Ramani, Tri Dao.
// Splitting the different template instantiations to different files to speed up compilation.
// This file is auto-generated. See "generate_kernels.py"

#include "flash_fwd_hdim64_bf16_split_sm80.cu"
#include "flash_fwd_hdim64_bf16_split_softcap_sm80.cu"

// ===== COMPILED SASS (sm_80) =====

	.target	sm_80

	.elftype	@"ET_EXEC"


//--------------------- .note.nv.tkinfo           --------------------------
	.section	.note.nv.tkinfo,"",@"SHT_NOTE"
	.sectionflags	@"SHF_NOTE_NV_TKINFO"
	.tkinfo
        /*0018*/ 	.word	0x00000002
        /*0030*/ 	.string	""
        /*0030*/ 	.string	"ptxas"
        /*0030*/ 	.string	"Cuda compilation tools, release 13.0, V13.0.88"
        /*0030*/ 	.string	"Build cuda_13.0.r13.0/compiler.36424714_0"
        /*0030*/ 	.string	"-arch sm_80 -m 64 "



//--------------------- .note.nv.cuinfo           --------------------------
	.section	.note.nv.cuinfo,"",@"SHT_NOTE"
	.sectionflags	@"SHF_NOTE_NV_CUINFO"
        /*0018*/ 	.short	0x0002
        /*001a*/ 	.short	0x0050
        /*001c*/ 	.short	0x0082
	.zero		2


//--------------------- .nv.info                  --------------------------
	.section	.nv.info,"",@"SHT_CUDA_INFO"
	.align	4


	//----- nvinfo : EIATTR_REGCOUNT
	.align		4
        /*0000*/ 	.byte	0x04, 0x2f
        /*0002*/ 	.short	(.L_12 - .L_11)
	.align		4
.L_11:
        /*0004*/ 	.word	index@(_ZN7cutlass13device_kernelIN5flash19enable_sm80_to_sm89INS1_16FlashAttnFwdSm80INS1_25CollectiveMainloopFwdSm80ILi4ELi1ELb0EN4cute5tupleIJNS5_1CILi128EEENS7_ILi80EEENS7_ILi64EEEEEELi64ENS_10bfloat16_tEfNS_4arch4Sm80ELb1ELb0ELb0ELb1ELb0ELb1ELb1ELb1EEENS1_21CollectiveEpilogueFwdINS6_IJS8_SA_S9_EEENS6_IJNS7_ILi1EEESI_SI_EEESC_SE_Li128ELb1ELb1ELb1ELb0EEENS1_36VarlenDynamicPersistentTileSchedulerILi128ELi80ELi128ELi128ELb1ELb1ELb0ELb1ELb1ELb1EEEEEEEEEvNT_6ParamsE)
        /*0008*/ 	.word	0x000000ff


	//----- nvinfo : EIATTR_FRAME_SIZE
	.align		4
.L_12:
        /*000c*/ 	.byte	0x04, 0x11
        /*000e*/ 	.short	(.L_14 - .L_13)
	.align		4
.L_13:
        /*0010*/ 	.word	index@($__internal_51_$__cuda_sm70_votesync_ballot)
        /*0014*/ 	.word	0x00000000


	//----- nvinfo : EIATTR_FRAME_SIZE
	.align		4
.L_14:
        /*0018*/ 	.byte	0x04, 0x11
        /*001a*/ 	.short	(.L_16 - .L_15)
	.align		4
.L_15:
        /*001c*/ 	.word	index@($__internal_50_$__cuda_sm70_shflsync_up_p)
        /*0020*/ 	.word	0x00000000


	//----- nvinfo : EIATTR_FRAME_SIZE
	.align		4
.L_16:
        /*0024*/ 	.byte	0x04, 0x11
        /*0026*/ 	.short	(.L_18 - .L_17)
	.align		4
.L_17:
        /*0028*/ 	.word	index@($__internal_49_$__cuda_sm70_shflsync_idx_p)
        /*002c*/ 	.word	0x00000000


	//----- nvinfo : EIATTR_FRAME_SIZE
	.align		4
.L_18:
        /*0030*/ 	.byte	0x04, 0x11
        /*0032*/ 	.short	(.L_20 - .L_19)
	.align		4
.L_19:
        /*0034*/ 	.word	index@($__internal_48_$__cuda_sm70_shflsync_bfly_p)
        /*0038*/ 	.word	0x00000000


	//----- nvinfo : EIATTR_FRAME_SIZE
	.align		4
.L_20:
        /*003c*/ 	.byte	0x04, 0x11
        /*003e*/ 	.short	(.L_22 - .L_21)
	.align		4
.L_21:
        /*0040*/ 	.word	index@(_ZN7cutlass13device_kernelIN5flash19enable_sm80_to_sm89INS1_16FlashAttnFwdSm80INS1_25CollectiveMainloopFwdSm80ILi4ELi1ELb0EN4cute5tupleIJNS5_1CILi128EEENS7_ILi80EEENS7_ILi64EEEEEELi64ENS_10bfloat16_tEfNS_4arch4Sm80ELb1ELb0ELb0ELb1ELb0ELb1ELb1ELb1EEENS1_21CollectiveEpilogueFwdINS6_IJS8_SA_S9_EEENS6_IJNS7_ILi1EEESI_SI_EEESC_SE_Li128ELb1ELb1ELb1ELb0EEENS1_36VarlenDynamicPersistentTileSchedulerILi128ELi80ELi128ELi128ELb1ELb1ELb0ELb1ELb1ELb1EEEEEEEEEvNT_6ParamsE)
        /*0044*/ 	.word	0x00000068


	//----- nvinfo : EIATTR_REGCOUNT
	.align		4
.L_22:
        /*0048*/ 	.byte	0x04, 0x2f
        /*004a*/ 	.short	(.L_24 - .L_23)
	.align		4
.L_23:
        /*004c*/ 	.word	index@(_ZN7cutlass13device_kernelIN5flash19enable_sm80_to_sm89INS1_16FlashAttnFwdSm80INS1_25CollectiveMainloopFwdSm80ILi4ELi1ELb0EN4cute5tupleIJNS5_1CILi128EEENS7_ILi80EEENS7_ILi64EEEEEELi64ENS_10bfloat16_tEfNS_4arch4Sm80ELb1ELb0ELb0ELb1ELb0ELb0ELb1ELb1EEENS1_21CollectiveEpilogueFwdINS6_IJS8_SA_S9_EEENS6_IJNS7_ILi1EEESI_SI_EEESC_SE_Li128ELb1ELb1ELb1ELb0EEENS1_36VarlenDynamicPersistentTileSchedulerILi128ELi80ELi128ELi128ELb1ELb1ELb0ELb1ELb1ELb1EEEEEEEEEvNT_6ParamsE)
        /*0050*/ 	.word	0x000000ff


	//----- nvinfo : EIATTR_FRAME_SIZE
	.align		4
.L_24:
        /*0054*/ 	.byte	0x04, 0x11
        /*0056*/ 	.short	(.L_26 - .L_25)
	.align		4
.L_25:
        /*0058*/ 	.word	index@($__internal_47_$__cuda_sm70_votesync_ballot)
        /*005c*/ 	.word	0x00000000


	//----- nvinfo : EIATTR_FRAME_SIZE
	.align		4
.L_26:
        /*0060*/ 	.byte	0x04, 0x11
        /*0062*/ 	.short	(.L_28 - .L_27)
	.align		4
.L_27:
        /*0064*/ 	.word	index@($__internal_46_$__cuda_sm70_shflsync_up_p)
        /*0068*/ 	.word	0x00000000


	//----- nvinfo : EIATTR_FRAME_SIZE
	.align		4
.L_28:
        /*006c*/ 	.byte	0x04, 0x11
        /*006e*/ 	.short	(.L_30 - .L_29)
	.align		4
.L_29:
        /*0070*/ 	.word	index@($__internal_45_$__cuda_sm70_shflsync_idx_p)
        /*0074*/ 	.word	0x00000000


	//----- nvinfo : EIATTR_FRAME_SIZE
	.align		4
.L_30:
        /*0078*/ 	.byte	0x04, 0x11
        /*007a*/ 	.short	(.L_32 - .L_31)
	.align		4
.L_31:
        /*007c*/ 	.word	index@($__internal_44_$__cuda_sm70_shflsync_bfly_p)
        /*0080*/ 	.word	0x00000000


	//----- nvinfo : EIATTR_FRAME_SIZE
	.align		4
.L_32:
        /*0084*/ 	.byte	0x04, 0x11
        /*0086*/ 	.short	(.L_34 - .L_33)
	.align		4
.L_33:
        /*0088*/ 	.word	index@(_ZN7cutlass13device_kernelIN5flash19enable_sm80_to_sm89INS1_16FlashAttnFwdSm80INS1_25CollectiveMainloopFwdSm80ILi4ELi1ELb0EN4cute5tupleIJNS5_1CILi128EEENS7_ILi80EEENS7_ILi64EEEEEELi64ENS_10bfloat16_tEfNS_4arch4Sm80ELb1ELb0ELb0ELb1ELb0ELb0ELb1ELb1EEENS1_21CollectiveEpilogueFwdINS6_IJS8_SA_S9_EEENS6_IJNS7_ILi1EEESI_SI_EEESC_SE_Li128ELb1ELb1ELb1ELb0EEENS1_36VarlenDynamicPersistentTileSchedulerILi128ELi80ELi128ELi128ELb1ELb1ELb0ELb1ELb1ELb1EEEEEEEEEvNT_6ParamsE)
        /*008c*/ 	.word	0x000000a0


	//----- nvinfo : EIATTR_REGCOUNT
	.align		4
.L_34:
        /*0090*/ 	.byte	0x04, 0x2f
        /*0092*/ 	.short	(.L_36 - .L_35)
	.align		4
.L_35:
        /*0094*/ 	.word	index@(_ZN7cutlass13device_kernelIN5flash19enable_sm80_to_sm89INS1_16FlashAttnFwdSm80INS1_25CollectiveMainloopFwdSm80ILi4ELi1ELb0EN4cute5tupleIJNS5_1CILi128EEENS7_ILi112EEENS7_ILi64EEEEEELi64ENS_10bfloat16_tEfNS_4arch4Sm80ELb1ELb0ELb0ELb0ELb0ELb0ELb1ELb1EEENS1_21CollectiveEpilogueFwdINS6_IJS8_SA_S9_EEENS6_IJNS7_ILi1EEESI_SI_EEESC_SE_Li128ELb0ELb1ELb1ELb0EEENS1_30DynamicPersistentTileSchedulerILi128ELi128ELb1ELb1ELb0EEEEEEEEEvNT_6ParamsE)
        /*0098*/ 	.word	0x000000ff


	//----- nvinfo : EIATTR_FRAME_SIZE
	.align		4
.L_36:
        /*009c*/ 	.byte	0x04, 0x11
        /*009e*/ 	.short	(.L_38 - .L_37)
	.align		4
.L_37:
        /*00a0*/ 	.word	index@($__internal_43_$__cuda_sm70_shflsync_idx_p)
        /*00a4*/ 	.word	0x00000000


	//----- nvinfo : EIATTR_FRAME_SIZE
	.align		4
.L_38:
        /*00a8*/ 	.byte	0x04, 0x11
        /*00aa*/ 	.short	(.L_40 - .L_39)
	.align		4
.L_39:
        /*00ac*/ 	.word	index@($__internal_42_$__cuda_sm70_shflsync_bfly_p)
        /*00b0*/ 	.word	0x00000000


	//----- nvinfo : EIATTR_FRAME_SIZE
	.align		4
.L_40:
        /*00b4*/ 	.byte	0x04, 0x11
        /*00b6*/ 	.short	(.L_42 - .L_41)
	.align		4
.L_41:
        /*00b8*/ 	.word	index@(_ZN7cutlass13device_kernelIN5flash19enable_sm80_to_sm89INS1_16FlashAttnFwdSm80INS1_25CollectiveMainloopFwdSm80ILi4ELi1ELb0EN4cute5tupleIJNS5_1CILi128EEENS7_ILi112EEENS7_ILi64EEEEEELi64ENS_10bfloat16_tEfNS_4arch4Sm80ELb1ELb0ELb0ELb0ELb0ELb0ELb1ELb1EEENS1_21CollectiveEpilogueFwdINS6_IJS8_SA_S9_EEENS6_IJNS7_ILi1EEESI_SI_EEESC_SE_Li128ELb0ELb1ELb1ELb0EEENS1_30DynamicPersistentTileSchedulerILi128ELi128ELb1ELb1ELb0EEEEEEEEEvNT_6ParamsE)
        /*00bc*/ 	.word	0x000000d8


	//----- nvinfo : EIATTR_REGCOUNT
	.align		4
.L_42:
        /*00c0*/ 	.byte	0x04, 0x2f
        /*00c2*/ 	.short	(.L_44 - .L_43)
	.align		4
.L_43:
        /*00c4*/ 	.word	index@(_ZN7cutlass13device_kernelIN5flash19enable_sm80_to_sm89INS1_16FlashAttnFwdSm80INS1_25CollectiveMainloopFwdSm80ILi4ELi1ELb0EN4cute5tupleIJNS5_1CILi128EEENS7_ILi80EEENS7_ILi64EEEEEELi64ENS_10bfloat16_tEfNS_4arch4Sm80ELb0ELb1ELb0ELb1ELb0ELb1ELb1ELb1EEENS1_21CollectiveEpilogueFwdINS6_IJS8_SA_S9_EEENS6_IJNS7_ILi1EEESI_SI_EEESC_SE_Li128ELb1ELb1ELb1ELb0EEENS1_36VarlenDynamicPersistentTileSchedulerILi128ELi80ELi128ELi128ELb1ELb1ELb0ELb1ELb0ELb1EEEEEEEEEvNT_6ParamsE)
        /*00c8*/ 	.word	0x000000ff


	//----- nvinfo : EIATTR_FRAME_SIZE
	.align		4
.L_44:
        /*00cc*/ 	.byte	0x04, 0x11
        /*00ce*/ 	.short	(.L_46 - .L_45)
	.align		4
.L_45:
        /*00d0*/ 	.word	index@($__internal_41_$__cuda_sm70_votesync_ballot)
        /*00d4*/ 	.word	0x00000000


	//----- nvinfo : EIATTR_FRAME_SIZE
	.align		4
.L_46:
        /*00d8*/ 	.byte	0x04, 0x11
        /*00da*/ 	.short	(.L_48 - .L_47)
	.align		4
.L_47:
        /*00dc*/ 	.word	index@($__internal_40_$__cuda_sm70_shflsync_up_p)
        /*00e0*/ 	.word	0x00000000


	//----- nvinfo : EIATTR_FRAME_SIZE
	.align		4
.L_48:
        /*00e4*/ 	.byte	0x04, 0x11
        /*00e6*/ 	.short	(.L_50 - .L_49)
	.align		4
.L_49:
        /*00e8*/ 	.word	index@($__internal_39_$__cuda_sm70_shflsync_idx_p)
        /*00ec*/ 	.word	0x00000000


	//----- nvinfo : EIATTR_FRAME_SIZE
	.align		4
.L_50:
        /*00f0*/ 	.byte	0x04, 0x11
        /*00f2*/ 	.short	(.L_52 - .L_51)
	.align		4
.L_51:
        /*00f4*/ 	.word	index@($__internal_38_$__cuda_sm70_shflsync_bfly_p)
        /*00f8*/ 	.word	0x00000000


	//----- nvinfo : EIATTR_FRAME_SIZE
	.align		4
.L_52:
        /*00fc*/ 	.byte	0x04, 0x11
        /*00fe*/ 	.short	(.L_54 - .L_53)
	.align		4
.L_53:
        /*0100*/ 	.word	index@(_ZN7cutlass13device_kernelIN5flash19enable_sm80_to_sm89INS1_16FlashAttnFwdSm80INS1_25CollectiveMainloopFwdSm80ILi4ELi1ELb0EN4cute5tupleIJNS5_1CILi128EEENS7_ILi80EEENS7_ILi64EEEEEELi64ENS_10bfloat16_tEfNS_4arch4Sm80ELb0ELb1ELb0ELb1ELb0ELb1ELb1ELb1EEENS1_21CollectiveEpilogueFwdINS6_IJS8_SA_S9_EEENS6_IJNS7_ILi1EEESI_SI_EEESC_SE_Li128ELb1ELb1ELb1ELb0EEENS1_36VarlenDynamicPersistentTileSchedulerILi128ELi80ELi128ELi128ELb1ELb1ELb0ELb1ELb0ELb1EEEEEEEEEvNT_6ParamsE)
        /*0104*/ 	.word	0x00000068


	//----- nvinfo : EIATTR_REGCOUNT
	.align		4
.L_54:
        /*0108*/ 	.byte	0x04, 0x2f
        /*010a*/ 	.short	(.L_56 - .L_55)
	.align		4
.L_55:
        /*010c*/ 	.word	index@(_ZN7cutlass13device_kernelIN5flash19enable_sm80_to_sm89INS1_16FlashAttnFwdSm80INS1_25CollectiveMainloopFwdSm80ILi4ELi1ELb0EN4cute5tupleIJNS5_1CILi128EEENS7_ILi80EEENS7_ILi64EEEEEELi64ENS_10bfloat16_tEfNS_4arch4Sm80ELb0ELb1ELb0ELb1ELb0ELb0ELb1ELb1EEENS1_21CollectiveEpilogueFwdINS6_IJS8_SA_S9_EEENS6_IJNS7_ILi1EEESI_SI_EEESC_SE_Li128ELb1ELb1ELb1ELb0EEENS1_36VarlenDynamicPersistentTileSchedulerILi128ELi80ELi128ELi128ELb1ELb1ELb0ELb1ELb0ELb1EEEEEEEEEvNT_6ParamsE)
        /*0110*/ 	.word	0x000000ff


	//----- nvinfo : EIATTR_FRAME_SIZE
	.align		4
.L_56:
        /*0114*/ 	.byte	0x04, 0x11
        /*0116*/ 	.short	(.L_58 - .L_57)
	.align		4
.L_57:
        /*0118*/ 	.word	index@($__internal_37_$__cuda_sm70_votesync_ballot)
        /*011c*/ 	.word	0x00000000


	//----- nvinfo : EIATTR_FRAME_SIZE
	.align		4
.L_58:
        /*0120*/ 	.byte	0x04, 0x11
        /*0122*/ 	.short	(.L_60 - .L_59)
	.align		4
.L_59:
        /*0124*/ 	.word	index@($__internal_36_$__cuda_sm70_shflsync_up_p)
        /*0128*/ 	.word	0x00000000


	//----- nvinfo : EIATTR_FRAME_SIZE
	.align		4
.L_60:
        /*012c*/ 	.byte	0x04, 0x11
        /*012e*/ 	.short	(.L_62 - .L_61)
	.align		4
.L_61:
        /*0130*/ 	.word	index@($__internal_35_$__cuda_sm70_shflsync_idx_p)
        /*0134*/ 	.word	0x00000000


	//----- nvinfo : EIATTR_FRAME_SIZE
	.align		4
.L_62:
        /*0138*/ 	.byte	0x04, 0x11
        /*013a*/ 	.short	(.L_64 - .L_63)
	.align		4
.L_63:
        /*013c*/ 	.word	index@($__internal_34_$__cuda_sm70_shflsync_bfly_p)
        /*0140*/ 	.word	0x00000000


	//----- nvinfo : EIATTR_FRAME_SIZE
	.align		4
.L_64:
        /*0144*/ 	.byte	0x04, 0x11
        /*0146*/ 	.short	(.L_66 - .L_65)
	.align		4
.L_65:
        /*0148*/ 	.word	index@(_ZN7cutlass13device_kernelIN5flash19enable_sm80_to_sm89INS1_16FlashAttnFwdSm80INS1_25CollectiveMainloopFwdSm80ILi4ELi1ELb0EN4cute5tupleIJNS5_1CILi128EEENS7_ILi80EEENS7_ILi64EEEEEELi64ENS_10bfloat16_tEfNS_4arch4Sm80ELb0ELb1ELb0ELb1ELb0ELb0ELb1ELb1EEENS1_21CollectiveEpilogueFwdINS6_IJS8_SA_S9_EEENS6_IJNS7_ILi1EEESI_SI_EEESC_SE_Li128ELb1ELb1ELb1ELb0EEENS1_36VarlenDynamicPersistentTileSchedulerILi128ELi80ELi128ELi128ELb1ELb1ELb0ELb1ELb0ELb1EEEEEEEEEvNT_6ParamsE)
        /*014c*/ 	.word	0x00000088


	//----- nvinfo : EIATTR_REGCOUNT
	.align		4
.L_66:
        /*0150*/ 	.byte	0x04, 0x2f
        /*0152*/ 	.short	(.L_68 - .L_67)
	.align		4
.L_67:
        /*0154*/ 	.word	index@(_ZN7cutlass13device_kernelIN5flash19enable_sm80_to_sm89INS1_16FlashAttnFwdSm80INS1_25CollectiveMainloopFwdSm80ILi4ELi1ELb0EN4cute5tupleIJNS5_1CILi128EEENS7_ILi96EEENS7_ILi64EEEEEELi64ENS_10bfloat16_tEfNS_4arch4Sm80ELb0ELb1ELb0ELb0ELb0ELb0ELb1ELb1EEENS1_21CollectiveEpilogueFwdINS6_IJS8_SA_S9_EEENS6_IJNS7_ILi1EEESI_SI_EEESC_SE_Li128ELb0ELb1ELb1ELb0EEENS1_19SingleTileSchedulerILb0ELb1ELb1ELi128EEEEEEEEEvNT_6ParamsE)
        /*0158*/ 	.word	0x000000ff


	//----- nvinfo : EIATTR_FRAME_SIZE
	.align		4
.L_68:
        /*015c*/ 	.byte	0x04, 0x11
        /*015e*/ 	.short	(.L_70 - .L_69)
	.align		4
.L_69:
        /*0160*/ 	.word	index@(_ZN7cutlass13device_kernelIN5flash19enable_sm80_to_sm89INS1_16FlashAttnFwdSm80INS1_25CollectiveMainloopFwdSm80ILi4ELi1ELb0EN4cute5tupleIJNS5_1CILi128EEENS7_ILi96EEENS7_ILi64EEEEEELi64ENS_10bfloat16_tEfNS_4arch4Sm80ELb0ELb1ELb0ELb0ELb0ELb0ELb1ELb1EEENS1_21CollectiveEpilogueFwdINS6_IJS8_SA_S9_EEENS6_IJNS7_ILi1EEESI_SI_EEESC_SE_Li128ELb0ELb1ELb1ELb0EEENS1_19SingleTileSchedulerILb0ELb1ELb1ELi128EEEEEEEEEvNT_6ParamsE)
        /*0164*/ 	.word	0x00000050


	//----- nvinfo : EIATTR_REGCOUNT
	.align		4
.L_70:
        /*0168*/ 	.byte	0x04, 0x2f
        /*016a*/ 	.short	(.L_72 - .L_71)
	.align		4
.L_71:
        /*016c*/ 	.word	index@(_ZN7cutlass13device_kernelIN5flash19enable_sm80_to_sm89INS1_16FlashAttnFwdSm80INS1_25CollectiveMainloopFwdSm80ILi4ELi1ELb0EN4cute5tupleIJNS5_1CILi128EEENS7_ILi80EEENS7_ILi64EEEEEELi64ENS_10bfloat16_tEfNS_4arch4Sm80ELb0ELb0ELb0ELb1ELb0ELb1ELb1ELb1EEENS1_21CollectiveEpilogueFwdINS6_IJS8_SA_S9_EEENS6_IJNS7_ILi1EEESI_SI_EEESC_SE_Li128ELb1ELb1ELb1ELb0EEENS1_36VarlenDynamicPersistentTileSchedulerILi128ELi80ELi128ELi128ELb1ELb1ELb0ELb0ELb1ELb1EEEEEEEEEvNT_6ParamsE)
        /*0170*/ 	.word	0x000000ff


	//----- nvinfo : EIATTR_FRAME_SIZE
	.align		4
.L_72:
        /*0174*/ 	.byte	0x04, 0x11
        /*0176*/ 	.short	(.L_74 - .L_73)
	.align		4
.L_73:
        /*0178*/ 	.word	index@($__internal_33_$__cuda_sm70_votesync_ballot)
        /*017c*/ 	.word	0x00000000


	//----- nvinfo : EIATTR_FRAME_SIZE
	.align		4
.L_74:
        /*0180*/ 	.byte	0x04, 0x11
        /*0182*/ 	.short	(.L_76 - .L_75)
	.align		4
.L_75:
        /*0184*/ 	.word	index@($__internal_32_$__cuda_sm70_shflsync_up_p)
        /*0188*/ 	.word	0x00000000


	//----- nvinfo : EIATTR_FRAME_SIZE
	.align		4
.L_76:
        /*018c*/ 	.byte	0x04, 0x11
        /*018e*/ 	.short	(.L_78 - .L_77)
	.align		4
.L_77:
        /*0190*/ 	.word	index@($__internal_31_$__cuda_sm70_shflsync_idx_p)
        /*0194*/ 	.word	0x00000000


	//----- nvinfo : EIATTR_FRAME_SIZE
	.align		4
.L_78:
        /*0198*/ 	.byte	0x04, 0x11
        /*019a*/ 	.short	(.L_80 - .L_79)
	.align		4
.L_79:
        /*019c*/ 	.word	index@($__internal_30_$__cuda_sm70_shflsync_bfly_p)
        /*01a0*/ 	.word	0x00000000


	//----- nvinfo : EIATTR_FRAME_SIZE
	.align		4
.L_80:
        /*01a4*/ 	.byte	0x04, 0x11
        /*01a6*/ 	.short	(.L_82 - .L_81)
	.align		4
.L_81:
        /*01a8*/ 	.word	index@(_ZN7cutlass13device_kernelIN5flash19enable_sm80_to_sm89INS1_16FlashAttnFwdSm80INS1_25CollectiveMainloopFwdSm80ILi4ELi1ELb0EN4cute5tupleIJNS5_1CILi128EEENS7_ILi80EEENS7_ILi64EEEEEELi64ENS_10bfloat16_tEfNS_4arch4Sm80ELb0ELb0ELb0ELb1ELb0ELb1ELb1ELb1EEENS1_21CollectiveEpilogueFwdINS6_IJS8_SA_S9_EEENS6_IJNS7_ILi1EEESI_SI_EEESC_SE_Li128ELb1ELb1ELb1ELb0EEENS1_36VarlenDynamicPersistentTileSchedulerILi128ELi80ELi128ELi128ELb1ELb1ELb0ELb0ELb1ELb1EEEEEEEEEvNT_6ParamsE)
        /*01ac*/ 	.word	0x00000040


	//----- nvinfo : EIATTR_REGCOUNT
	.align		4
.L_82:
        /*01b0*/ 	.byte	0x04, 0x2f
        /*01b2*/ 	.short	(.L_84 - .L_83)
	.align		4
.L_83:
        /*01b4*/ 	.word	index@(_ZN7cutlass13device_kernelIN5flash19enable_sm80_to_sm89INS1_16FlashAttnFwdSm80INS1_25CollectiveMainloopFwdSm80ILi4ELi1ELb0EN4cute5tupleIJNS5_1CILi128EEENS7_ILi80EEENS7_ILi64EEEEEELi64ENS_10bfloat16_tEfNS_4arch4Sm80ELb0ELb0ELb0ELb1ELb0ELb0ELb1ELb1EEENS1_21CollectiveEpilogueFwdINS6_IJS8_SA_S9_EEENS6_IJNS7_ILi1EEESI_SI_EEESC_SE_Li128ELb1ELb1ELb1ELb0EEENS1_36VarlenDynamicPersistentTileSchedulerILi128ELi80ELi128ELi128ELb1ELb1ELb0ELb0ELb1ELb1EEEEEEEEEvNT_6ParamsE)
        /*01b8*/ 	.word	0x000000ff


	//----- nvinfo : EIATTR_FRAME_SIZE
	.align		4
.L_84:
        /*01bc*/ 	.byte	0x04, 0x11
        /*01be*/ 	.short	(.L_86 - .L_85)
	.align		4
.L_85:
        /*01c0*/ 	.word	index@($__internal_29_$__cuda_sm70_votesync_ballot)
        /*01c4*/ 	.word	0x00000000


	//----- nvinfo : EIATTR_FRAME_SIZE
	.align		4
.L_86:
        /*01c8*/ 	.byte	0x04, 0x11
        /*01ca*/ 	.short	(.L_88 - .L_87)
	.align		4
.L_87:
        /*01cc*/ 	.word	index@($__internal_28_$__cuda_sm70_shflsync_up_p)
        /*01d0*/ 	.word	0x00000000


	//----- nvinfo : EIATTR_FRAME_SIZE
	.align		4
.L_88:
        /*01d4*/ 	.byte	0x04, 0x11
        /*01d6*/ 	.short	(.L_90 - .L_89)
	.align		4
.L_89:
        /*01d8*/ 	.word	index@($__internal_27_$__cuda_sm70_shflsync_idx_p)
        /*01dc*/ 	.word	0x00000000


	//----- nvinfo : EIATTR_FRAME_SIZE
	.align		4
.L_90:
        /*01e0*/ 	.byte	0x04, 0x11
        /*01e2*/ 	.short	(.L_92 - .L_91)
	.align		4
.L_91:
        /*01e4*/ 	.word	index@($__internal_26_$__cuda_sm70_shflsync_bfly_p)
        /*01e8*/ 	.word	0x00000000


	//----- nvinfo : EIATTR_FRAME_SIZE
	.align		4
.L_92:
        /*01ec*/ 	.byte	0x04, 0x11
        /*01ee*/ 	.short	(.L_94 - .L_93)
	.align		4
.L_93:
        /*01f0*/ 	.word	index@(_ZN7cutlass13device_kernelIN5flash19enable_sm80_to_sm89INS1_16FlashAttnFwdSm80INS1_25CollectiveMainloopFwdSm80ILi4ELi1ELb0EN4cute5tupleIJNS5_1CILi128EEENS7_ILi80EEENS7_ILi64EEEEEELi64ENS_10bfloat16_tEfNS_4arch4Sm80ELb0ELb0ELb0ELb1ELb0ELb0ELb1ELb1EEENS1_21CollectiveEpilogueFwdINS6_IJS8_SA_S9_EEENS6_IJNS7_ILi1EEESI_SI_EEESC_SE_Li128ELb1ELb1ELb1ELb0EEENS1_36VarlenDynamicPersistentTileSchedulerILi128ELi80ELi128ELi128ELb1ELb1ELb0ELb0ELb1ELb1EEEEEEEEEvNT_6ParamsE)
        /*01f4*/ 	.word	0x00000058


	//----- nvinfo : EIATTR_REGCOUNT
	.align		4
.L_94:
        /*01f8*/ 	.byte	0x04, 0x2f
        /*01fa*/ 	.short	(.L_96 - .L_95)
	.align		4
.L_95:
        /*01fc*/ 	.word	index@(_ZN7cutlass13device_kernelIN5flash19enable_sm80_to_sm89INS1_16FlashAttnFwdSm80INS1_25CollectiveMainloopFwdSm80ILi4ELi1ELb0EN4cute5tupleIJNS5_1CILi128EEENS7_ILi112EEENS7_ILi64EEEEEELi64ENS_10bfloat16_tEfNS_4arch4Sm80ELb0ELb0ELb0ELb0ELb0ELb0ELb1ELb1EEENS1_21CollectiveEpilogueFwdINS6_IJS8_SA_S9_EEENS6_IJNS7_ILi1EEESI_SI_EEESC_SE_Li128ELb0ELb1ELb1ELb0EEENS1_19SingleTileSchedulerILb0ELb1ELb1ELi128EEEEEEEEEvNT_6ParamsE)
        /*0200*/ 	.word	0x000000ff


	//----- nvinfo : EIATTR_FRAME_SIZE
	.align		4
.L_96:
        /*0204*/ 	.byte	0x04, 0x11
        /*0206*/ 	.short	(.L_98 - .L_97)
	.align		4
.L_97:
        /*0208*/ 	.word	index@(_ZN7cutlass13device_kernelIN5flash19enable_sm80_to_sm89INS1_16FlashAttnFwdSm80INS1_25CollectiveMainloopFwdSm80ILi4ELi1ELb0EN4cute5tupleIJNS5_1CILi128EEENS7_ILi112EEENS7_ILi64EEEEEELi64ENS_10bfloat16_tEfNS_4arch4Sm80ELb0ELb0ELb0ELb0ELb0ELb0ELb1ELb1EEENS1_21CollectiveEpilogueFwdINS6_IJS8_SA_S9_EEENS6_IJNS7_ILi1EEESI_SI_EEESC_SE_Li128ELb0ELb1ELb1ELb0EEENS1_19SingleTileSchedulerILb0ELb1ELb1ELi128EEEEEEEEEvNT_6ParamsE)
        /*020c*/ 	.word	0x00000048


	//----- nvinfo : EIATTR_REGCOUNT
	.align		4
.L_98:
        /*0210*/ 	.byte	0x04, 0x2f
        /*0212*/ 	.short	(.L_100 - .L_99)
	.align		4
.L_99:
        /*0214*/ 	.word	index@(_ZN7cutlass13device_kernelIN5flash19enable_sm80_to_sm89INS1_16FlashAttnFwdSm80INS1_25CollectiveMainloopFwdSm80ILi4ELi1ELb0EN4cute5tupleIJNS5_1CILi128EEENS7_ILi80EEENS7_ILi64EEEEEELi64ENS_10bfloat16_tEfNS_4arch4Sm80ELb1ELb0ELb1ELb1ELb0ELb1ELb1ELb1EEENS1_21CollectiveEpilogueFwdINS6_IJS8_SA_S9_EEENS6_IJNS7_ILi1EEESI_SI_EEESC_SE_Li128ELb1ELb1ELb1ELb0EEENS1_36VarlenDynamicPersistentTileSchedulerILi128ELi80ELi128ELi128ELb1ELb1ELb0ELb1ELb1ELb1EEEEEEEEEvNT_6ParamsE)
        /*0218*/ 	.word	0x000000ff


	//----- nvinfo : EIATTR_FRAME_SIZE
	.align		4
.L_100:
        /*021c*/ 	.byte	0x04, 0x11
        /*021e*/ 	.short	(.L_102 - .L_101)
	.align		4
.L_101:
        /*0220*/ 	.word	index@($__internal_25_$__cuda_sm70_votesync_ballot)
        /*0224*/ 	.word	0x00000000


	//----- nvinfo : EIATTR_FRAME_SIZE
	.align		4
.L_102:
        /*0228*/ 	.byte	0x04, 0x11
        /*022a*/ 	.short	(.L_104 - .L_103)
	.align		4
.L_103:
        /*022c*/ 	.word	index@($__internal_24_$__cuda_sm70_shflsync_up_p)
        /*0230*/ 	.word	0x00000000


	//----- nvinfo : EIATTR_FRAME_SIZE
	.align		4
.L_104:
        /*0234*/ 	.byte	0x04, 0x11
        /*0236*/ 	.short	(.L_106 - .L_105)
	.align		4
.L_105:
        /*0238*/ 	.word	index@($__internal_23_$__cuda_sm70_shflsync_idx_p)
        /*023c*/ 	.word	0x00000000


	//----- nvinfo : EIATTR_FRAME_SIZE
	.align		4
.L_106:
        /*0240*/ 	.byte	0x04, 0x11
        /*0242*/ 	.short	(.L_108 - .L_107)
	.align		4
.L_107:
        /*0244*/ 	.word	index@($__internal_22_$__cuda_sm70_shflsync_bfly_p)
        /*0248*/ 	.word	0x00000000


	//----- nvinfo : EIATTR_FRAME_SIZE
	.align		4
.L_108:
        /*024c*/ 	.byte	0x04, 0x11
        /*024e*/ 	.short	(.L_110 - .L_109)
	.align		4
.L_109:
        /*0250*/ 	.word	index@(_ZN7cutlass13device_kernelIN5flash19enable_sm80_to_sm89INS1_16FlashAttnFwdSm80INS1_25CollectiveMainloopFwdSm80ILi4ELi1ELb0EN4cute5tupleIJNS5_1CILi128EEENS7_ILi80EEENS7_ILi64EEEEEELi64ENS_10bfloat16_tEfNS_4arch4Sm80ELb1ELb0ELb1ELb1ELb0ELb1ELb1ELb1EEENS1_21CollectiveEpilogueFwdINS6_IJS8_SA_S9_EEENS6_IJNS7_ILi1EEESI_SI_EEESC_SE_Li128ELb1ELb1ELb1ELb0EEENS1_36VarlenDynamicPersistentTileSchedulerILi128ELi80ELi128ELi128ELb1ELb1ELb0ELb1ELb1ELb1EEEEEEEEEvNT_6ParamsE)
        /*0254*/ 	.word	0x00000068


	//----- nvinfo : EIATTR_REGCOUNT
	.align		4
.L_110:
        /*0258*/ 	.byte	0x04, 0x2f
        /*025a*/ 	.short	(.L_112 - .L_111)
	.align		4
.L_111:
        /*025c*/ 	.word	index@(_ZN7cutlass13device_kernelIN5flash19enable_sm80_to_sm89INS1_16FlashAttnFwdSm80INS1_25CollectiveMainloopFwdSm80ILi4ELi1ELb0EN4cute5tupleIJNS5_1CILi128EEENS7_ILi80EEENS7_ILi64EEEEEELi64ENS_10bfloat16_tEfNS_4arch4Sm80ELb1ELb0ELb1ELb1ELb0ELb0ELb1ELb1EEENS1_21CollectiveEpilogueFwdINS6_IJS8_SA_S9_EEENS6_IJNS7_ILi1EEESI_SI_EEESC_SE_Li128ELb1ELb1ELb1ELb0EEENS1_36VarlenDynamicPersistentTileSchedulerILi128ELi80ELi128ELi128ELb1ELb1ELb0ELb1ELb1ELb1EEEEEEEEEvNT_6ParamsE)
        /*0260*/ 	.word	0x000000ff


	//----- nvinfo : EIATTR_FRAME_SIZE
	.align		4
.L_112:
        /*0264*/ 	.byte	0x04, 0x11
        /*0266*/ 	.short	(.L_114 - .L_113)
	.align		4
.L_113:
        /*0268*/ 	.word	index@($__internal_21_$__cuda_sm70_votesync_ballot)
        /*026c*/ 	.word	0x00000000


	//----- nvinfo : EIATTR_FRAME_SIZE
	.align		4
.L_114:
        /*0270*/ 	.byte	0x04, 0x11
        /*0272*/ 	.short	(.L_116 - .L_115)
	.align		4
.L_115:
        /*0274*/ 	.word	index@($__internal_20_$__cuda_sm70_shflsync_up_p)
        /*0278*/ 	.word	0x00000000


	//----- nvinfo : EIATTR_FRAME_SIZE
	.align		4
.L_116:
        /*027c*/ 	.byte	0x04, 0x11
        /*027e*/ 	.short	(.L_118 - .L_117)
	.align		4
.L_117:
        /*0280*/ 	.word	index@($__internal_19_$__cuda_sm70_shflsync_idx_p)
        /*0284*/ 	.word	0x00000000


	//----- nvinfo : EIATTR_FRAME_SIZE
	.align		4
.L_118:
        /*0288*/ 	.byte	0x04, 0x11
        /*028a*/ 	.short	(.L_120 - .L_119)
	.align		4
.L_119:
        /*028c*/ 	.word	index@($__internal_18_$__cuda_sm70_shflsync_bfly_p)
        /*0290*/ 	.word	0x00000000


	//----- nvinfo : EIATTR_FRAME_SIZE
	.align		4
.L_120:
        /*0294*/ 	.byte	0x04, 0x11
        /*0296*/ 	.short	(.L_122 - .L_121)
	.align		4
.L_121:
        /*0298*/ 	.word	index@(_ZN7cutlass13device_kernelIN5flash19enable_sm80_to_sm89INS1_16FlashAttnFwdSm80INS1_25CollectiveMainloopFwdSm80ILi4ELi1ELb0EN4cute5tupleIJNS5_1CILi128EEENS7_ILi80EEENS7_ILi64EEEEEELi64ENS_10bfloat16_tEfNS_4arch4Sm80ELb1ELb0ELb1ELb1ELb0ELb0ELb1ELb1EEENS1_21CollectiveEpilogueFwdINS6_IJS8_SA_S9_EEENS6_IJNS7_ILi1EEESI_SI_EEESC_SE_Li128ELb1ELb1ELb1ELb0EEENS1_36VarlenDynamicPersistentTileSchedulerILi128ELi80ELi128ELi128ELb1ELb1ELb0ELb1ELb1ELb1EEEEEEEEEvNT_6ParamsE)
        /*029c*/ 	.word	0x000000a0


	//----- nvinfo : EIATTR_REGCOUNT
	.align		4
.L_122:
        /*02a0*/ 	.byte	0x04, 0x2f
        /*02a2*/ 	.short	(.L_124 - .L_123)
	.align		4
.L_123:
        /*02a4*/ 	.word	index@(_ZN7cutlass13device_kernelIN5flash19enable_sm80_to_sm89INS1_16FlashAttnFwdSm80INS1_25CollectiveMainloopFwdSm80ILi4ELi1ELb0EN4cute5tupleIJNS5_1CILi128EEENS7_ILi112EEENS7_ILi64EEEEEELi64ENS_10bfloat16_tEfNS_4arch4Sm80ELb1ELb0ELb1ELb0ELb0ELb0ELb1ELb1EEENS1_21CollectiveEpilogueFwdINS6_IJS8_SA_S9_EEENS6_IJNS7_ILi1EEESI_SI_EEESC_SE_Li128ELb0ELb1ELb1ELb0EEENS1_30DynamicPersistentTileSchedulerILi128ELi128ELb1ELb1ELb0EEEEEEEEEvNT_6ParamsE)
        /*02a8*/ 	.word	0x000000ff


	//----- nvinfo : EIATTR_FRAME_SIZE
	.align		4
.L_124:
        /*02ac*/ 	.byte	0x04, 0x11
        /*02ae*/ 	.short	(.L_126 - .L_125)
	.align		4
.L_125:
        /*02b0*/ 	.word	index@($__internal_17_$__cuda_sm70_shflsync_idx_p)
        /*02b4*/ 	.word	0x00000000


	//----- nvinfo : EIATTR_FRAME_SIZE
	.align		4
.L_126:
        /*02b8*/ 	.byte	0x04, 0x11
        /*02ba*/ 	.short	(.L_128 - .L_127)
	.align		4
.L_127:
        /*02bc*/ 	.word	index@($__internal_16_$__cuda_sm70_shflsync_bfly_p)
        /*02c0*/ 	.word	0x00000000


	//----- nvinfo : EIATTR_FRAME_SIZE
	.align		4
.L_128:
        /*02c4*/ 	.byte	0x04, 0x11
        /*02c6*/ 	.short	(.L_130 - .L_129)
	.align		4
.L_129:
        /*02c8*/ 	.word	index@(_ZN7cutlass13device_kernelIN5flash19enable_sm80_to_sm89INS1_16FlashAttnFwdSm80INS1_25CollectiveMainloopFwdSm80ILi4ELi1ELb0EN4cute5tupleIJNS5_1CILi128EEENS7_ILi112EEENS7_ILi64EEEEEELi64ENS_10bfloat16_tEfNS_4arch4Sm80ELb1ELb0ELb1ELb0ELb0ELb0ELb1ELb1EEENS1_21CollectiveEpilogueFwdINS6_IJS8_SA_S9_EEENS6_IJNS7_ILi1EEESI_SI_EEESC_SE_Li128ELb0ELb1ELb1ELb0EEENS1_30DynamicPersistentTileSchedulerILi128ELi128ELb1ELb1ELb0EEEEEEEEEvNT_6ParamsE)
        /*02cc*/ 	.word	0x00000098


	//----- nvinfo : EIATTR_REGCOUNT
	.align		4
.L_130:
        /*02d0*/ 	.byte	0x04, 0x2f
        /*02d2*/ 	.short	(.L_132 - .L_131)
	.align		4
.L_131:
        /*02d4*/ 	.word	index@(_ZN7cutlass13device_kernelIN5flash19enable_sm80_to_sm89INS1_16FlashAttnFwdSm80INS1_25CollectiveMainloopFwdSm80ILi4ELi1ELb0EN4cute5tupleIJNS5_1CILi128EEENS7_ILi80EEENS7_ILi64EEEEEELi64ENS_10bfloat16_tEfNS_4arch4Sm80ELb0ELb1ELb1ELb1ELb0ELb1ELb1ELb1EEENS1_21CollectiveEpilogueFwdINS6_IJS8_SA_S9_EEENS6_IJNS7_ILi1EEESI_SI_EEESC_SE_Li128ELb1ELb1ELb1ELb0EEENS1_36VarlenDynamicPersistentTileSchedulerILi128ELi80ELi128ELi128ELb1ELb1ELb0ELb1ELb0ELb1EEEEEEEEEvNT_6ParamsE)
        /*02d8*/ 	.word	0x000000ff


	//----- nvinfo : EIATTR_FRAME_SIZE
	.align		4
.L_132:
        /*02dc*/ 	.byte	0x04, 0x11
        /*02de*/ 	.short	(.L_134 - .L_133)
	.align		4
.L_133:
        /*02e0*/ 	.word	index@($__internal_15_$__cuda_sm70_votesync_ballot)
        /*02e4*/ 	.word	0x00000000


	//----- nvinfo : EIATTR_FRAME_SIZE
	.align		4
.L_134:
        /*02e8*/ 	.byte	0x04, 0x11
        /*02ea*/ 	.short	(.L_136 - .L_135)
	.align		4
.L_135:
        /*02ec*/ 	.word	index@($__internal_14_$__cuda_sm70_shflsync_up_p)
        /*02f0*/ 	.word	0x00000000


	//----- nvinfo : EIATTR_FRAME_SIZE
	.align		4
.L_136:
        /*02f4*/ 	.byte	0x04, 0x11
        /*02f6*/ 	.short	(.L_138 - .L_137)
	.align		4
.L_137:
        /*02f8*/ 	.word	index@($__internal_13_$__cuda_sm70_shflsync_idx_p)
        /*02fc*/ 	.word	0x00000000


	//----- nvinfo : EIATTR_FRAME_SIZE
	.align		4
.L_138:
        /*0300*/ 	.byte	0x04, 0x11
        /*0302*/ 	.short	(.L_140 - .L_139)
	.align		4
.L_139:
        /*0304*/ 	.word	index@($__internal_12_$__cuda_sm70_shflsync_bfly_p)
        /*0308*/ 	.word	0x00000000


	//----- nvinfo : EIATTR_FRAME_SIZE
	.align		4
.L_140:
        /*030c*/ 	.byte	0x04, 0x11
        /*030e*/ 	.short	(.L_142 - .L_141)
	.align		4
.L_141:
        /*0310*/ 	.word	index@(_ZN7cutlass13device_kernelIN5flash19enable_sm80_to_sm89INS1_16FlashAttnFwdSm80INS1_25CollectiveMainloopFwdSm80ILi4ELi1ELb0EN4cute5tupleIJNS5_1CILi128EEENS7_ILi80EEENS7_ILi64EEEEEELi64ENS_10bfloat16_tEfNS_4arch4Sm80ELb0ELb1ELb1ELb1ELb0ELb1ELb1ELb1EEENS1_21CollectiveEpilogueFwdINS6_IJS8_SA_S9_EEENS6_IJNS7_ILi1EEESI_SI_EEESC_SE_Li128ELb1ELb1ELb1ELb0EEENS1_36VarlenDynamicPersistentTileSchedulerILi128ELi80ELi128ELi128ELb1ELb1ELb0ELb1ELb0ELb1EEEEEEEEEvNT_6ParamsE)
        /*0314*/ 	.word	0x00000070


	//----- nvinfo : EIATTR_REGCOUNT
	.align		4
.L_142:
        /*0318*/ 	.byte	0x04, 0x2f
        /*031a*/ 	.short	(.L_144 - .L_143)
	.align		4
.L_143:
        /*031c*/ 	.word	index@(_ZN7cutlass13device_kernelIN5flash19enable_sm80_to_sm89INS1_16FlashAttnFwdSm80INS1_25CollectiveMainloopFwdSm80ILi4ELi1ELb0EN4cute5tupleIJNS5_1CILi128EEENS7_ILi80EEENS7_ILi64EEEEEELi64ENS_10bfloat16_tEfNS_4arch4Sm80ELb0ELb1ELb1ELb1ELb0ELb0ELb1ELb1EEENS1_21CollectiveEpilogueFwdINS6_IJS8_SA_S9_EEENS6_IJNS7_ILi1EEESI_SI_EEESC_SE_Li128ELb1ELb1ELb1ELb0EEENS1_36VarlenDynamicPersistentTileSchedulerILi128ELi80ELi128ELi128ELb1ELb1ELb0ELb1ELb0ELb1EEEEEEEEEvNT_6ParamsE)
        /*0320*/ 	.word	0x000000ff


	//----- nvinfo : EIATTR_FRAME_SIZE
	.align		4
.L_144:
        /*0324*/ 	.byte	0x04, 0x11
        /*0326*/ 	.short	(.L_146 - .L_145)
	.align		4
.L_145:
        /*0328*/ 	.word	index@($__internal_11_$__cuda_sm70_votesync_ballot)
        /*032c*/ 	.word	0x00000000


	//----- nvinfo : EIATTR_FRAME_SIZE
	.align		4
.L_146:
        /*0330*/ 	.byte	0x04, 0x11
        /*0332*/ 	.short	(.L_148 - .L_147)
	.align		4
.L_147:
        /*0334*/ 	.word	index@($__internal_10_$__cuda_sm70_shflsync_up_p)
        /*0338*/ 	.word	0x00000000


	//----- nvinfo : EIATTR_FRAME_SIZE
	.align		4
.L_148:
        /*033c*/ 	.byte	0x04, 0x11
        /*033e*/ 	.short	(.L_150 - .L_149)
	.align		4
.L_149:
        /*0340*/ 	.word	index@($__internal_9_$__cuda_sm70_shflsync_idx_p)
        /*0344*/ 	.word	0x00000000


	//----- nvinfo : EIATTR_FRAME_SIZE
	.align		4
.L_150:
        /*0348*/ 	.byte	0x04, 0x11
        /*034a*/ 	.short	(.L_152 - .L_151)
	.align		4
.L_151:
        /*034c*/ 	.word	index@($__internal_8_$__cuda_sm70_shflsync_bfly_p)
        /*0350*/ 	.word	0x00000000


	//----- nvinfo : EIATTR_FRAME_SIZE
	.align		4
.L_152:
        /*0354*/ 	.byte	0x04, 0x11
        /*0356*/ 	.short	(.L_154 - .L_153)
	.align		4
.L_153:
        /*0358*/ 	.word	index@(_ZN7cutlass13device_kernelIN5flash19enable_sm80_to_sm89INS1_16FlashAttnFwdSm80INS1_25CollectiveMainloopFwdSm80ILi4ELi1ELb0EN4cute5tupleIJNS5_1CILi128EEENS7_ILi80EEENS7_ILi64EEEEEELi64ENS_10bfloat16_tEfNS_4arch4Sm80ELb0ELb1ELb1ELb1ELb0ELb0ELb1ELb1EEENS1_21CollectiveEpilogueFwdINS6_IJS8_SA_S9_EEENS6_IJNS7_ILi1EEESI_SI_EEESC_SE_Li128ELb1ELb1ELb1ELb0EEENS1_36VarlenDynamicPersistentTileSchedulerILi128ELi80ELi128ELi128ELb1ELb1ELb0ELb1ELb0ELb1EEEEEEEEEvNT_6ParamsE)
        /*035c*/ 	.word	0x00000090


	//----- nvinfo : EIATTR_REGCOUNT
	.align		4
.L_154:
        /*0360*/ 	.byte	0x04, 0x2f
        /*0362*/ 	.short	(.L_156 - .L_155)
	.align		4
.L_155:
        /*0364*/ 	.word	index@(_ZN7cutlass13device_kernelIN5flash19enable_sm80_to_sm89INS1_16FlashAttnFwdSm80INS1_25CollectiveMainloopFwdSm80ILi4ELi1ELb0EN4cute5tupleIJNS5_1CILi128EEENS7_ILi96EEENS7_ILi64EEEEEELi64ENS_10bfloat16_tEfNS_4arch4Sm80ELb0ELb1ELb1ELb0ELb0ELb0ELb1ELb1EEENS1_21CollectiveEpilogueFwdINS6_IJS8_SA_S9_EEENS6_IJNS7_ILi1EEESI_SI_EEESC_SE_Li128ELb0ELb1ELb1ELb0EEENS1_19SingleTileSchedulerILb0ELb1ELb1ELi128EEEEEEEEEvNT_6ParamsE)
        /*0368*/ 	.word	0x000000ff


	//----- nvinfo : EIATTR_FRAME_SIZE
	.align		4
.L_156:
        /*036c*/ 	.byte	0x04, 0x11
        /*036e*/ 	.short	(.L_158 - .L_157)
	.align		4
.L_157:
        /*0370*/ 	.word	index@(_ZN7cutlass13device_kernelIN5flash19enable_sm80_to_sm89INS1_16FlashAttnFwdSm80INS1_25CollectiveMainloopFwdSm80ILi4ELi1ELb0EN4cute5tupleIJNS5_1CILi128EEENS7_ILi96EEENS7_ILi64EEEEEELi64ENS_10bfloat16_tEfNS_4arch4Sm80ELb0ELb1ELb1ELb0ELb0ELb0ELb1ELb1EEENS1_21CollectiveEpilogueFwdINS6_IJS8_SA_S9_EEENS6_IJNS7_ILi1EEESI_SI_EEESC_SE_Li128ELb0ELb1ELb1ELb0EEENS1_19SingleTileSchedulerILb0ELb1ELb1ELi128EEEEEEEEEvNT_6ParamsE)
        /*0374*/ 	.word	0x00000078


	//----- nvinfo : EIATTR_REGCOUNT
	.align		4
.L_158:
        /*0378*/ 	.byte	0x04, 0x2f
        /*037a*/ 	.short	(.L_160 - .L_159)
	.align		4
.L_159:
        /*037c*/ 	.word	index@(_ZN7cutlass13device_kernelIN5flash19enable_sm80_to_sm89INS1_16FlashAttnFwdSm80INS1_25CollectiveMainloopFwdSm80ILi4ELi1ELb0EN4cute5tupleIJNS5_1CILi128EEENS7_ILi80EEENS7_ILi64EEEEEELi64ENS_10bfloat16_tEfNS_4arch4Sm80ELb0ELb0ELb1ELb1ELb0ELb1ELb1ELb1EEENS1_21CollectiveEpilogueFwdINS6_IJS8_SA_S9_EEENS6_IJNS7_ILi1EEESI_SI_EEESC_SE_Li128ELb1ELb1ELb1ELb0EEENS1_36VarlenDynamicPersistentTileSchedulerILi128ELi80ELi128ELi128ELb1ELb1ELb0ELb0ELb1ELb1EEEEEEEEEvNT_6ParamsE)
        /*0380*/ 	.word	0x000000ff


	//----- nvinfo : EIATTR_FRAME_SIZE
	.align		4
.L_160:
        /*0384*/ 	.byte	0x04, 0x11
        /*0386*/ 	.short	(.L_162 - .L_161)
	.align		4
.L_161:
        /*0388*/ 	.word	index@($__internal_7_$__cuda_sm70_votesync_ballot)
        /*038c*/ 	.word	0x00000000


	//----- nvinfo : EIATTR_FRAME_SIZE
	.align		4
.L_162:
        /*0390*/ 	.byte	0x04, 0x11
        /*0392*/ 	.short	(.L_164 - .L_163)
	.align		4
.L_163:
        /*0394*/ 	.word	index@($__internal_6_$__cuda_sm70_shflsync_up_p)
        /*0398*/ 	.word	0x00000000


	//----- nvinfo : EIATTR_FRAME_SIZE
	.align		4
.L_164:
        /*039c*/ 	.byte	0x04, 0x11
        /*039e*/ 	.short	(.L_166 - .L_165)
	.align		4
.L_165:
        /*03a0*/ 	.word	index@($__internal_5_$__cuda_sm70_shflsync_idx_p)
        /*03a4*/ 	.word	0x00000000


	//----- nvinfo : EIATTR_FRAME_SIZE
	.align		4
.L_166:
        /*03a8*/ 	.byte	0x04, 0x11
        /*03aa*/ 	.short	(.L_168 - .L_167)
	.align		4
.L_167:
        /*03ac*/ 	.word	index@($__internal_4_$__cuda_sm70_shflsync_bfly_p)
        /*03b0*/ 	.word	0x00000000


	//----- nvinfo : EIATTR_FRAME_SIZE
	.align		4
.L_168:
        /*03b4*/ 	.byte	0x04, 0x11
        /*03b6*/ 	.short	(.L_170 - .L_169)
	.align		4
.L_169:
        /*03b8*/ 	.word	index@(_ZN7cutlass13device_kernelIN5flash19enable_sm80_to_sm89INS1_16FlashAttnFwdSm80INS1_25CollectiveMainloopFwdSm80ILi4ELi1ELb0EN4cute5tupleIJNS5_1CILi128EEENS7_ILi80EEENS7_ILi64EEEEEELi64ENS_10bfloat16_tEfNS_4arch4Sm80ELb0ELb0ELb1ELb1ELb0ELb1ELb1ELb1EEENS1_21CollectiveEpilogueFwdINS6_IJS8_SA_S9_EEENS6_IJNS7_ILi1EEESI_SI_EEESC_SE_Li128ELb1ELb1ELb1ELb0EEENS1_36VarlenDynamicPersistentTileSchedulerILi128ELi80ELi128ELi128ELb1ELb1ELb0ELb0ELb1ELb1EEEEEEEEEvNT_6ParamsE)
        /*03bc*/ 	.word	0x00000070


	//----- nvinfo : EIATTR_REGCOUNT
	.align		4
.L_170:
        /*03c0*/ 	.byte	0x04, 0x2f
        /*03c2*/ 	.short	(.L_172 - .L_171)
	.align		4
.L_171:
        /*03c4*/ 	.word	index@(_ZN7cutlass13device_kernelIN5flash19enable_sm80_to_sm89INS1_16FlashAttnFwdSm80INS1_25CollectiveMainloopFwdSm80ILi4ELi1ELb0EN4cute5tupleIJNS5_1CILi128EEENS7_ILi80EEENS7_ILi64EEEEEELi64ENS_10bfloat16_tEfNS_4arch4Sm80ELb0ELb0ELb1ELb1ELb0ELb0ELb1ELb1EEENS1_21CollectiveEpilogueFwdINS6_IJS8_SA_S9_EEENS6_IJNS7_ILi1EEESI_SI_EEESC_SE_Li128ELb1ELb1ELb1ELb0EEENS1_36VarlenDynamicPersistentTileSchedulerILi128ELi80ELi128ELi128ELb1ELb1ELb0ELb0ELb1ELb1EEEEEEEEEvNT_6ParamsE)
        /*03c8*/ 	.word	0x000000ff


	//----- nvinfo : EIATTR_FRAME_SIZE
	.align		4
.L_172:
        /*03cc*/ 	.byte	0x04, 0x11
        /*03ce*/ 	.short	(.L_174 - .L_173)
	.align		4
.L_173:
        /*03d0*/ 	.word	index@($__internal_3_$__cuda_sm70_votesync_ballot)
        /*03d4*/ 	.word	0x00000000


	//----- nvinfo : EIATTR_FRAME_SIZE
	.align		4
.L_174:
        /*03d8*/ 	.byte	0x04, 0x11
        /*03da*/ 	.short	(.L_176 - .L_175)
	.align		4
.L_175:
        /*03dc*/ 	.word	index@($__internal_2_$__cuda_sm70_shflsync_up_p)
        /*03e0*/ 	.word	0x00000000


	//----- nvinfo : EIATTR_FRAME_SIZE
	.align		4
.L_176:
        /*03e4*/ 	.byte	0x04, 0x11
        /*03e6*/ 	.short	(.L_178 - .L_177)
	.align		4
.L_177:
        /*03e8*/ 	.word	index@($__internal_1_$__cuda_sm70_shflsync_idx_p)
        /*03ec*/ 	.word	0x00000000


	//----- nvinfo : EIATTR_FRAME_SIZE
	.align		4
.L_178:
        /*03f0*/ 	.byte	0x04, 0x11
        /*03f2*/ 	.short	(.L_180 - .L_179)
	.align		4
.L_179:
        /*03f4*/ 	.word	index@($__internal_0_$__cuda_sm70_shflsync_bfly_p)
        /*03f8*/ 	.word	0x00000000


	//----- nvinfo : EIATTR_FRAME_SIZE
	.align		4
.L_180:
        /*03fc*/ 	.byte	0x04, 0x11
        /*03fe*/ 	.short	(.L_182 - .L_181)
	.align		4
.L_181:
        /*0400*/ 	.word	index@(_ZN7cutlass13device_kernelIN5flash19enable_sm80_to_sm89INS1_16FlashAttnFwdSm80INS1_25CollectiveMainloopFwdSm80ILi4ELi1ELb0EN4cute5tupleIJNS5_1CILi128EEENS7_ILi80EEENS7_ILi64EEEEEELi64ENS_10bfloat16_tEfNS_4arch4Sm80ELb0ELb0ELb1ELb1ELb0ELb0ELb1ELb1EEENS1_21CollectiveEpilogueFwdINS6_IJS8_SA_S9_EEENS6_IJNS7_ILi1EEESI_SI_EEESC_SE_Li128ELb1ELb1ELb1ELb0EEENS1_36VarlenDynamicPersistentTileSchedulerILi128ELi80ELi128ELi128ELb1ELb1ELb0ELb0ELb1ELb1EEEEEEEEEvNT_6ParamsE)
        /*0404*/ 	.word	0x00000090


	//----- nvinfo : EIATTR_REGCOUNT
	.align		4
.L_182:
        /*0408*/ 	.byte	0x04, 0x2f
        /*040a*/ 	.short	(.L_184 - .L_183)
	.align		4
.L_183:
        /*040c*/ 	.word	index@(_ZN7cutlass13device_kernelIN5flash19enable_sm80_to_sm89INS1_16FlashAttnFwdSm80INS1_25CollectiveMainloopFwdSm80ILi4ELi1ELb0EN4cute5tupleIJNS5_1CILi128EEENS7_ILi112EEENS7_ILi64EEEEEELi64ENS_10bfloat16_tEfNS_4arch4Sm80ELb0ELb0ELb1ELb0ELb0ELb0ELb1ELb1EEENS1_21CollectiveEpilogueFwdINS6_IJS8_SA_S9_EEENS6_IJNS7_ILi1EEESI_SI_EEESC_SE_Li128ELb0ELb1ELb1ELb0EEENS1_19SingleTileSchedulerILb0ELb1ELb1ELi128EEEEEEEEEvNT_6ParamsE)
        /*0410*/ 	.word	0x000000ff


	//----- nvinfo : EIATTR_FRAME_SIZE
	.align		4
.L_184:
        /*0414*/ 	.byte	0x04, 0x11
        /*0416*/ 	.short	(.L_186 - .L_185)
	.align		4
.L_185:
        /*0418*/ 	.word	index@(_ZN7cutlass13device_kernelIN5flash19enable_sm80_to_sm89INS1_16FlashAttnFwdSm80INS1_25CollectiveMainloopFwdSm80ILi4ELi1ELb0EN4cute5tupleIJNS5_1CILi128EEENS7_ILi112EEENS7_ILi64EEEEEELi64ENS_10bfloat16_tEfNS_4arch4Sm80ELb0ELb0ELb1ELb0ELb0ELb0ELb1ELb1EEENS1_21CollectiveEpilogueFwdINS6_IJS8_SA_S9_EEENS6_IJNS7_ILi1EEESI_SI_EEESC_SE_Li128ELb0ELb1ELb1ELb0EEENS1_19SingleTileSchedulerILb0ELb1ELb1ELi128EEEEEEEEEvNT_6ParamsE)
        /*041c*/ 	.word	0x00000068


	//----- nvinfo : EIATTR_MIN_STACK_SIZE
	.align		4
.L_186:
        /*0420*/ 	.byte	0x04, 0x12
        /*0422*/ 	.short	(.L_188 - .L_187)
	.align		4
.L_187:
        /*0424*/ 	.word	index@(_ZN7cutlass13device_kernelIN5flash19enable_sm80_to_sm89INS1_16FlashAttnFwdSm80INS1_25CollectiveMainloopFwdSm80ILi4ELi1ELb0EN4cute5tupleIJNS5_1CILi128EEENS7_ILi112EEENS7_ILi64EEEEEELi64ENS_10bfloat16_tEfNS_4arch4Sm80ELb0ELb0ELb1ELb0ELb0ELb0ELb1ELb1EEENS1_21CollectiveEpilogueFwdINS6_IJS8_SA_S9_EEENS6_IJNS7_ILi1EEESI_SI_EEESC_SE_Li128ELb0ELb1ELb1ELb0EEENS1_19SingleTileSchedulerILb0ELb1ELb1ELi128EEEEEEEEEvNT_6ParamsE)
        /*0428*/ 	.word	0x00000068


	//----- nvinfo : EIATTR_MIN_STACK_SIZE
	.align		4
.L_188:
        /*042c*/ 	.byte	0x04, 0x12
        /*042e*/ 	.short	(.L_190 - .L_189)
	.align		4
.L_189:
        /*0430*/ 	.word	index@(_ZN7cutlass13device_kernelIN5flash19enable_sm80_to_sm89INS1_16FlashAttnFwdSm80INS1_25CollectiveMainloopFwdSm80ILi4ELi1ELb0EN4cute5tupleIJNS5_1CILi128EEENS7_ILi80EEENS7_ILi64EEEEEELi64ENS_10bfloat16_tEfNS_4arch4Sm80ELb0ELb0ELb1ELb1ELb0ELb0ELb1ELb1EEENS1_21CollectiveEpilogueFwdINS6_IJS8_SA_S9_EEENS6_IJNS7_ILi1EEESI_SI_EEESC_SE_Li128ELb1ELb1ELb1ELb0EEENS1_36VarlenDynamicPersistentTileSchedulerILi128ELi80ELi128ELi128ELb1ELb1ELb0ELb0ELb1ELb1EEEEEEEEEvNT_6ParamsE)
        /*0434*/ 	.word	0x00000090


	//----- nvinfo : EIATTR_MIN_STACK_SIZE
	.align		4
.L_190:
        /*0438*/ 	.byte	0x04, 0x12
        /*043a*/ 	.short	(.L_192 - .L_191)
	.align		4
.L_191:
        /*043c*/ 	.word	index@(_ZN7cutlass13device_kernelIN5flash19enable_sm80_to_sm89INS1_16FlashAttnFwdSm80INS1_25CollectiveMainloopFwdSm80ILi4ELi1ELb0EN4cute5tupleIJNS5_1CILi128EEENS7_ILi80EEENS7_ILi64EEEEEELi64ENS_10bfloat16_tEfNS_4arch4Sm80ELb0ELb0ELb1ELb1ELb0ELb1ELb1ELb1EEENS1_21CollectiveEpilogueFwdINS6_IJS8_SA_S9_EEENS6_IJNS7_ILi1EEESI_SI_EEESC_SE_Li128ELb1ELb1ELb1ELb0EEENS1_36VarlenDynamicPersistentTileSchedulerILi128ELi80ELi128ELi128ELb1ELb1ELb0ELb0ELb1ELb1EEEEEEEEEvNT_6ParamsE)
        /*0440*/ 	.word	0x00000070


	//----- nvinfo : EIATTR_MIN_STACK_SIZE
	.align		4
.L_192:
        /*0444*/ 	.byte	0x04, 0x12
        /*0446*/ 	.short	(.L_194 - .L_193)
	.align		4
.L_193:
        /*0448*/ 	.word	index@(_ZN7cutlass13device_kernelIN5flash19enable_sm80_to_sm89INS1_16FlashAttnFwdSm80INS1_25CollectiveMainloopFwdSm80ILi4ELi1ELb0EN4cute5tupleIJNS5_1CILi128EEENS7_ILi96EEENS7_ILi64EEEEEELi64ENS_10bfloat16_tEfNS_4arch4Sm80ELb0ELb1ELb1ELb0ELb0ELb0ELb1ELb1EEENS1_21CollectiveEpilogueFwdINS6_IJS8_SA_S9_EEENS6_IJNS7_ILi1EEESI_SI_EEESC_SE_Li128ELb0ELb1ELb1ELb0EEENS1_19SingleTileSchedulerILb0ELb1ELb1ELi128EEEEEEEEEvNT_6ParamsE)
        /*044c*/ 	.word	0x00000078


	//----- nvinfo : EIATTR_MIN_STACK_SIZE
	.align		4
.L_194:
        /*0450*/ 	.byte	0x04, 0x12
        /*0452*/ 	.short	(.L_196 - .L_195)
	.align		4
.L_195:
        /*0454*/ 	.word	index@(_ZN7cutlass13device_kernelIN5flash19enable_sm80_to_sm89INS1_16FlashAttnFwdSm80INS1_25CollectiveMainloopFwdSm80ILi4ELi1ELb0EN4cute5tupleIJNS5_1CILi128EEENS7_ILi80EEENS7_ILi64EEEEEELi64ENS_10bfloat16_tEfNS_4arch4Sm80ELb0ELb1ELb1ELb1ELb0ELb0ELb1ELb1EEENS1_21CollectiveEpilogueFwdINS6_IJS8_SA_S9_EEENS6_IJNS7_ILi1EEESI_SI_EEESC_SE_Li128ELb1ELb1ELb1ELb0EEENS1_36VarlenDynamicPersistentTileSchedulerILi128ELi80ELi128ELi128ELb1ELb1ELb0ELb1ELb0ELb1EEEEEEEEEvNT_6ParamsE)
        /*0458*/ 	.word	0x00000090


	//----- nvinfo : EIATTR_MIN_STACK_SIZE
	.align		4
.L_196:
        /*045c*/ 	.byte	0x04, 0x12
        /*045e*/ 	.short	(.L_198 - .L_197)
	.align		4
.L_197:
        /*0460*/ 	.word	index@(_ZN7cutlass13device_kernelIN5flash19enable_sm80_to_sm89INS1_16FlashAttnFwdSm80INS1_25CollectiveMainloopFwdSm80ILi4ELi1ELb0EN4cute5tupleIJNS5_1CILi128EEENS7_ILi80EEENS7_ILi64EEEEEELi64ENS_10bfloat16_tEfNS_4arch4Sm80ELb0ELb1ELb1ELb1ELb0ELb1ELb1ELb1EEENS1_21CollectiveEpilogueFwdINS6_IJS8_SA_S9_EEENS6_IJNS7_ILi1EEESI_SI_EEESC_SE_Li128ELb1ELb1ELb1ELb0EEENS1_36VarlenDynamicPersistentTileSchedulerILi128ELi80ELi128ELi128ELb1ELb1ELb0ELb1ELb0ELb1EEEEEEEEEvNT_6ParamsE)
        /*0464*/ 	.word	0x00000070


	//----- nvinfo : EIATTR_MIN_STACK_SIZE
	.align		4
.L_198:
        /*0468*/ 	.byte	0x04, 0x12
        /*046a*/ 	.short	(.L_200 - .L_199)
	.align		4
.L_199:
        /*046c*/ 	.word	index@(_ZN7cutlass13device_kernelIN5flash19enable_sm80_to_sm89INS1_16FlashAttnFwdSm80INS1_25CollectiveMainloopFwdSm80ILi4ELi1ELb0EN4cute5tupleIJNS5_1CILi128EEENS7_ILi112EEENS7_ILi64EEEEEELi64ENS_10bfloat16_tEfNS_4arch4Sm80ELb1ELb0ELb1ELb0ELb0ELb0ELb1ELb1EEENS1_21CollectiveEpilogueFwdINS6_IJS8_SA_S9_EEENS6_IJNS7_ILi1EEESI_SI_EEESC_SE_Li128ELb0ELb1ELb1ELb0EEENS1_30DynamicPersistentTileSchedulerILi128ELi128ELb1ELb1ELb0EEEEEEEEEvNT_6ParamsE)
        /*0470*/ 	.word	0x00000098


	//----- nvinfo : EIATTR_MIN_STACK_SIZE
	.align		4
.L_200:
        /*0474*/ 	.byte	0x04, 0x12
        /*0476*/ 	.short	(.L_202 - .L_201)
	.align		4
.L_201:
        /*0478*/ 	.word	index@(_ZN7cutlass13device_kernelIN5flash19enable_sm80_to_sm89INS1_16FlashAttnFwdSm80INS1_25CollectiveMainloopFwdSm80ILi4ELi1ELb0EN4cute5tupleIJNS5_1CILi128EEENS7_ILi80EEENS7_ILi64EEEEEELi64ENS_10bfloat16_tEfNS_4arch4Sm80ELb1ELb0ELb1ELb1ELb0ELb0ELb1ELb1EEENS1_21CollectiveEpilogueFwdINS6_IJS8_SA_S9_EEENS6_IJNS7_ILi1EEESI_SI_EEESC_SE_Li128ELb1ELb1ELb1ELb0EEENS1_36VarlenDynamicPersistentTileSchedulerILi128ELi80ELi128ELi128ELb1ELb1ELb0ELb1ELb1ELb1EEEEEEEEEvNT_6ParamsE)
        /*047c*/ 	.word	0x000000a0


	//----- nvinfo : EIATTR_MIN_STACK_SIZE
	.align		4
.L_202:
        /*0480*/ 	.byte	0x04, 0x12
        /*0482*/ 	.short	(.L_204 - .L_203)
	.align		4
.L_203:
        /*0484*/ 	.word	index@(_ZN7cutlass13device_kernelIN5flash19enable_sm80_to_sm89INS1_16FlashAttnFwdSm80INS1_25CollectiveMainloopFwdSm80ILi4ELi1ELb0EN4cute5tupleIJNS5_1CILi128EEENS7_ILi80EEENS7_ILi64EEEEEELi64ENS_10bfloat16_tEfNS_4arch4Sm80ELb1ELb0ELb1ELb1ELb0ELb1ELb1ELb1EEENS1_21CollectiveEpilogueFwdINS6_IJS8_SA_S9_EEENS6_IJNS7_ILi1EEESI_SI_EEESC_SE_Li128ELb1ELb1ELb1ELb0EEENS1_36VarlenDynamicPersistentTileSchedulerILi128ELi80ELi128ELi128ELb1ELb1ELb0ELb1ELb1ELb1EEEEEEEEEvNT_6ParamsE)
        /*0488*/ 	.word	0x00000068


	//----- nvinfo : EIATTR_MIN_STACK_SIZE
	.align		4
.L_204:
        /*048c*/ 	.byte	0x04, 0x12
        /*048e*/ 	.short	(.L_206 - .L_205)
	.align		4
.L_205:
        /*0490*/ 	.word	index@(_ZN7cutlass13device_kernelIN5flash19enable_sm80_to_sm89INS1_16FlashAttnFwdSm80INS1_25CollectiveMainloopFwdSm80ILi4ELi1ELb0EN4cute5tupleIJNS5_1CILi128EEENS7_ILi112EEENS7_ILi64EEEEEELi64ENS_10bfloat16_tEfNS_4arch4Sm80ELb0ELb0ELb0ELb0ELb0ELb0ELb1ELb1EEENS1_21CollectiveEpilogueFwdINS6_IJS8_SA_S9_EEENS6_IJNS7_ILi1EEESI_SI_EEESC_SE_Li128ELb0ELb1ELb1ELb0EEENS1_19SingleTileSchedulerILb0ELb1ELb1ELi128EEEEEEEEEvNT_6ParamsE)
        /*0494*/ 	.word	0x00000048


	//----- nvinfo : EIATTR_MIN_STACK_SIZE
	.align		4
.L_206:
        /*0498*/ 	.byte	0x04, 0x12
        /*049a*/ 	.short	(.L_208 - .L_207)
	.align		4
.L_207:
        /*049c*/ 	.word	index@(_ZN7cutlass13device_kernelIN5flash19enable_sm80_to_sm89INS1_16FlashAttnFwdSm80INS1_25CollectiveMainloopFwdSm80ILi4ELi1ELb0EN4cute5tupleIJNS5_1CILi128EEENS7_ILi80EEENS7_ILi64EEEEEELi64ENS_10bfloat16_tEfNS_4arch4Sm80ELb0ELb0ELb0ELb1ELb0ELb0ELb1ELb1EEENS1_21CollectiveEpilogueFwdINS6_IJS8_SA_S9_EEENS6_IJNS7_ILi1EEESI_SI_EEESC_SE_Li128ELb1ELb1ELb1ELb0EEENS1_36VarlenDynamicPersistentTileSchedulerILi128ELi80ELi128ELi128ELb1ELb1ELb0ELb0ELb1ELb1EEEEEEEEEvNT_6ParamsE)
        /*04a0*/ 	.word	0x00000058


	//----- nvinfo : EIATTR_MIN_STACK_SIZE
	.align		4
.L_208:
        /*04a4*/ 	.byte	0x04, 0x12
        /*04a6*/ 	.short	(.L_210 - .L_209)
	.align		4
.L_209:
        /*04a8*/ 	.word	index@(_ZN7cutlass13device_kernelIN5flash19enable_sm80_to_sm89INS1_16FlashAttnFwdSm80INS1_25CollectiveMainloopFwdSm80ILi4ELi1ELb0EN4cute5tupleIJNS5_1CILi128EEENS7_ILi80EEENS7_ILi64EEEEEELi64ENS_10bfloat16_tEfNS_4arch4Sm80ELb0ELb0ELb0ELb1ELb0ELb1ELb1ELb1EEENS1_21CollectiveEpilogueFwdINS6_IJS8_SA_S9_EEENS6_IJNS7_ILi1EEESI_SI_EEESC_SE_Li128ELb1ELb1ELb1ELb0EEENS1_36VarlenDynamicPersistentTileSchedulerILi128ELi80ELi128ELi128ELb1ELb1ELb0ELb0ELb1ELb1EEEEEEEEEvNT_6ParamsE)
        /*04ac*/ 	.word	0x00000040


	//----- nvinfo : EIATTR_MIN_STACK_SIZE
	.align		4
.L_210:
        /*04b0*/ 	.byte	0x04, 0x12
        /*04b2*/ 	.short	(.L_212 - .L_211)
	.align		4
.L_211:
        /*04b4*/ 	.word	index@(_ZN7cutlass13device_kernelIN5flash19enable_sm80_to_sm89INS1_16FlashAttnFwdSm80INS1_25CollectiveMainloopFwdSm80ILi4ELi1ELb0EN4cute5tupleIJNS5_1CILi128EEENS7_ILi96EEENS7_ILi64EEEEEELi64ENS_10bfloat16_tEfNS_4arch4Sm80ELb0ELb1ELb0ELb0ELb0ELb0ELb1ELb1EEENS1_21CollectiveEpilogueFwdINS6_IJS8_SA_S9_EEENS6_IJNS7_ILi1EEESI_SI_EEESC_SE_Li128ELb0ELb1ELb1ELb0EEENS1_19SingleTileSchedulerILb0ELb1ELb1ELi128EEEEEEEEEvNT_6ParamsE)
        /*04b8*/ 	.word	0x00000050


	//----- nvinfo : EIATTR_MIN_STACK_SIZE
	.align		4
.L_212:
        /*04bc*/ 	.byte	0x04, 0x12
        /*04be*/ 	.short	(.L_214 - .L_213)
	.align		4
.L_213:
        /*04c0*/ 	.word	index@(_ZN7cutlass13device_kernelIN5flash19enable_sm80_to_sm89INS1_16FlashAttnFwdSm80INS1_25CollectiveMainloopFwdSm80ILi4ELi1ELb0EN4cute5tupleIJNS5_1CILi128EEENS7_ILi80EEENS7_ILi64EEEEEELi64ENS_10bfloat16_tEfNS_4arch4Sm80ELb0ELb1ELb0ELb1ELb0ELb0ELb1ELb1EEENS1_21CollectiveEpilogueFwdINS6_IJS8_SA_S9_EEENS6_IJNS7_ILi1EEESI_SI_EEESC_SE_Li128ELb1ELb1ELb1ELb0EEENS1_36VarlenDynamicPersistentTileSchedulerILi128ELi80ELi128ELi128ELb1ELb1ELb0ELb1ELb0ELb1EEEEEEEEEvNT_6ParamsE)
        /*04c4*/ 	.word	0x00000088


	//----- nvinfo : EIATTR_MIN_STACK_SIZE
	.align		4
.L_214:
        /*04c8*/ 	.byte	0x04, 0x12
        /*04ca*/ 	.short	(.L_216 - .L_215)
	.align		4
.L_215:
        /*04cc*/ 	.word	index@(_ZN7cutlass13device_kernelIN5flash19enable_sm80_to_sm89INS1_16FlashAttnFwdSm80INS1_25CollectiveMainloopFwdSm80ILi4ELi1ELb0EN4cute5tupleIJNS5_1CILi128EEENS7_ILi80EEENS7_ILi64EEEEEELi64ENS_10bfloat16_tEfNS_4arch4Sm80ELb0ELb1ELb0ELb1ELb0ELb1ELb1ELb1EEENS1_21CollectiveEpilogueFwdINS6_IJS8_SA_S9_EEENS6_IJNS7_ILi1EEESI_SI_EEESC_SE_Li128ELb1ELb1ELb1ELb0EEENS1_36VarlenDynamicPersistentTileSchedulerILi128ELi80ELi128ELi128ELb1ELb1ELb0ELb1ELb0ELb1EEEEEEEEEvNT_6ParamsE)
        /*04d0*/ 	.word	0x00000068


	//----- nvinfo : EIATTR_MIN_STACK_SIZE
	.align		4
.L_216:
        /*04d4*/ 	.byte	0x04, 0x12
        /*04d6*/ 	.short	(.L_218 - .L_217)
	.align		4
.L_217:
        /*04d8*/ 	.word	index@(_ZN7cutlass13device_kernelIN5flash19enable_sm80_to_sm89INS1_16FlashAttnFwdSm80INS1_25CollectiveMainloopFwdSm80ILi4ELi1ELb0EN4cute5tupleIJNS5_1CILi128EEENS7_ILi112EEENS7_ILi64EEEEEELi64ENS_10bfloat16_tEfNS_4arch4Sm80ELb1ELb0ELb0ELb0ELb0ELb0ELb1ELb1EEENS1_21CollectiveEpilogueFwdINS6_IJS8_SA_S9_EEENS6_IJNS7_ILi1EEESI_SI_EEESC_SE_Li128ELb0ELb1ELb1ELb0EEENS1_30DynamicPersistentTileSchedulerILi128ELi128ELb1ELb1ELb0EEEEEEEEEvNT_6ParamsE)
        /*04dc*/ 	.word	0x000000d8


	//----- nvinfo : EIATTR_MIN_STACK_SIZE
	.align		4
.L_218:
        /*04e0*/ 	.byte	0x04, 0x12
        /*04e2*/ 	.short	(.L_220 - .L_219)
	.align		4
.L_219:
        /*04e4*/ 	.word	index@(_ZN7cutlass13device_kernelIN5flash19enable_sm80_to_sm89INS1_16FlashAttnFwdSm80INS1_25CollectiveMainloopFwdSm80ILi4ELi1ELb0EN4cute5tupleIJNS5_1CILi128EEENS7_ILi80EEENS7_ILi64EEEEEELi64ENS_10bfloat16_tEfNS_4arch4Sm80ELb1ELb0ELb0ELb1ELb0ELb0ELb1ELb1EEENS1_21CollectiveEpilogueFwdINS6_IJS8_SA_S9_EEENS6_IJNS7_ILi1EEESI_SI_EEESC_SE_Li128ELb1ELb1ELb1ELb0EEENS1_36VarlenDynamicPersistentTileSchedulerILi128ELi80ELi128ELi128ELb1ELb1ELb0ELb1ELb1ELb1EEEEEEEEEvNT_6ParamsE)
        /*04e8*/ 	.word	0x000000a0


	//----- nvinfo : EIATTR_MIN_STACK_SIZE
	.align		4
.L_220:
        /*04ec*/ 	.byte	0x04, 0x12
        /*04ee*/ 	.short	(.L_222 - .L_221)
	.align		4
.L_221:
        /*04f0*/ 	.word	index@(_ZN7cutlass13device_kernelIN5flash19enable_sm80_to_sm89INS1_16FlashAttnFwdSm80INS1_25CollectiveMainloopFwdSm80ILi4ELi1ELb0EN4cute5tupleIJNS5_1CILi128EEENS7_ILi80EEENS7_ILi64EEEEEELi64ENS_10bfloat16_tEfNS_4arch4Sm80ELb1ELb0ELb0ELb1ELb0ELb1ELb1ELb1EEENS1_21CollectiveEpilogueFwdINS6_IJS8_SA_S9_EEENS6_IJNS7_ILi1EEESI_SI_EEESC_SE_Li128ELb1ELb1ELb1ELb0EEENS1_36VarlenDynamicPersistentTileSchedulerILi128ELi80ELi128ELi128ELb1ELb1ELb0ELb1ELb1ELb1EEEEEEEEEvNT_6ParamsE)
        /*04f4*/ 	.word	0x00000068
.L_222:


//--------------------- .nv.info._ZN7cutlass13device_kernelIN5flash19enable_sm80_to_sm89INS1_16FlashAttnFwdSm80INS1_25CollectiveMainloopFwdSm80ILi4ELi1ELb0EN4cute5tupleIJNS5_1CILi128EEENS7_ILi112EEENS7_ILi64EEEEEELi64ENS_10bfloat16_tEfNS_4arch4Sm80ELb0ELb0ELb1ELb0ELb0ELb0ELb1ELb1EEENS1_21CollectiveEpilogueFwdINS6_IJS8_SA_S9_EEENS6_IJNS7_ILi1EEESI_SI_EEESC_SE_Li128ELb0ELb1ELb1ELb0EEENS1_19SingleTileSchedulerILb0ELb1ELb1ELi128EEEEEEEEEvNT_6ParamsE --------------------------
	.section	.nv.info._ZN7cutlass13device_kernelIN5flash19enable_sm80_to_sm89INS1_16FlashAttnFwdSm80INS1_25CollectiveMainloopFwdSm80ILi4ELi1ELb0EN4cute5tupleIJNS5_1CILi128EEENS7_ILi112EEENS7_ILi64EEEEEELi64ENS_10bfloat16_tEfNS_4arch4Sm80ELb0ELb0ELb1ELb0ELb0ELb0ELb1ELb1EEENS1_21CollectiveEpilogueFwdINS6_IJS8_SA_S9_EEENS6_IJNS7_ILi1EEESI_SI_EEESC_SE_Li128ELb0ELb1ELb1ELb0EEENS1_19SingleTileSchedulerILb0ELb1ELb1ELi128EEEEEEEEEvNT_6ParamsE,"",@"SHT_CUDA_INFO"
	.sectionflags	@""
	.align	4


	//----- nvinfo : EIATTR_CUDA_API_VERSION
	.align		4
        /*0000*/ 	.byte	0x04, 0x37
        /*0002*/ 	.short	(.L_224 - .L_223)
.L_223:
        /*0004*/ 	.word	0x00000082


	//----- nvinfo : EIATTR_SW2861232_WAR
	.align		4
.L_224:
        /*0008*/ 	.byte	0x01, 0x35
	.zero		2


	//----- nvinfo : EIATTR_PARAM_CBANK
	.align		4
        /*000c*/ 	.byte	0x04, 0x0a
        /*000e*/ 	.short	(.L_226 - .L_225)
	.align		4
.L_225:
        /*0010*/ 	.word	index@(.nv.constant0._ZN7cutlass13device_kernelIN5flash19enable_sm80_to_sm89INS1_16FlashAttnFwdSm80INS1_25CollectiveMainloopFwdSm80ILi4ELi1ELb0EN4cute5tupleIJNS5_1CILi128EEENS7_ILi112EEENS7_ILi64EEEEEELi64ENS_10bfloat16_tEfNS_4arch4Sm80ELb0ELb0ELb1ELb0ELb0ELb0ELb1ELb1EEENS1_21CollectiveEpilogueFwdINS6_IJS8_SA_S9_EEENS6_IJNS7_ILi1EEESI_SI_EEESC_SE_Li128ELb0ELb1ELb1ELb0EEENS1_19SingleTileSchedulerILb0ELb1ELb1ELi128EEEEEEEEEvNT_6ParamsE)
        /*0014*/ 	.short	0x0160
        /*0016*/ 	.short	0x0418


	//----- nvinfo : EIATTR_CBANK_PARAM_SIZE
	.align		4
.L_226:
        /*0018*/ 	.byte	0x03, 0x19
        /*001a*/ 	.short	0x0418


	//----- nvinfo : EIATTR_KPARAM_INFO
	.align		4
        /*001c*/ 	.byte	0x04, 0x17
        /*001e*/ 	.short	(.L_228 - .L_227)
.L_227:
        /*0020*/ 	.word	0x00000000
        /*0024*/ 	.short	0x0000
        /*0026*/ 	.short	0x0000
        /*0028*/ 	.byte	0x00, 0xf0, 0x61, 0x10


	//----- nvinfo : EIATTR_MAXREG_COUNT
	.align		4
.L_228:
        /*002c*/ 	.byte	0x03, 0x1b
        /*002e*/ 	.short	0x00ff


	//----- nvinfo : EIATTR_NUM_BARRIERS
	.align		4
        /*0030*/ 	.byte	0x02, 0x4c
        /*0032*/ 	.byte	0x02
	.zero		1


	//----- nvinfo : EIATTR_ANNOTATIONS
	.align		4
        /*0034*/ 	.byte	0x04, 0x55
        /*0036*/ 	.short	(.L_230 - .L_229)


	//   ....[0]....
.L_229:
        /*0038*/ 	.word	0x00000001
        /*003c*/ 	.byte	0x90, 0x00, 0x00, 0x00, 0x01, 0x00, 0x00, 0x00, 0xf0, 0x00, 0x00, 0x00, 0x01, 0x00, 0x00, 0x00
        /* <DEDUP_REMOVED lines=25> */
        /*01dc*/ 	.byte	0x40, 0xd3, 0x00, 0x00, 0x01, 0x00, 0x00, 0x00, 0xf0, 0xe7, 0x00, 0x00


	//----- nvinfo : EIATTR_MERCURY_ISA_VERSION
	.align		4
.L_230:
        /*01e8*/ 	.byte	0x03, 0x5f
        /*01ea*/ 	.short	0x0000


	//----- nvinfo : EIATTR_COOP_GROUP_MASK_REGIDS
	.align		4
        /*01ec*/ 	.byte	0x04, 0x29
        /*01ee*/ 	.short	(.L_232 - .L_231)


	//   ....[0]....
.L_231:
        /*01f0*/ 	.word	0xffffffff


	//   ....[1]....
        /*01f4*/ 	.word	0xffffffff


	//   ....[2]....
        /*01f8*/ 	.word	0xffffffff


	//   ....[3]....
        /*01fc*/ 	.word	0xffffffff


	//   ....[4]....
        /*0200*/ 	.word	0xffffffff


	//   ....[5]....
        /*0204*/ 	.word	0xffffffff


	//   ....[6]....
        /*0208*/ 	.word	0xffffffff


	//   ....[7]....
        /*020c*/ 	.word	0xffffffff


	//   ....[8]....
        /*0210*/ 	.word	0xffffffff


	//   ....[9]....
        /*0214*/ 	.word	0xffffffff


	//   ....[10]....
        /*0218*/ 	.word	0xffffffff


	//   ....[11]....
        /*021c*/ 	.word	0xffffffff


	//   ....[12]....
        /*0220*/ 	.word	0xffffffff


	//   ....[13]....
        /*0224*/ 	.word	0xffffffff


	//   ....[14]....
        /*0228*/ 	.word	0xffffffff


	//   ....[15]....
        /*022c*/ 	.word	0xffffffff


	//   ....[16]....
        /*0230*/ 	.word	0xffffffff


	//   ....[17]....
        /*0234*/ 	.word	0xffffffff


	//   ....[18]....
        /*0238*/ 	.word	0xffffffff


	//   ....[19]....
        /*023c*/ 	.word	0xffffffff


	//   ....[20]....
        /*0240*/ 	.word	0xffffffff


	//   ....[21]....
        /*0244*/ 	.word	0xffffffff


	//   ....[22]....
        /*0248*/ 	.word	0xffffffff


	//   ....[23]....
        /*024c*/ 	.word	0xffffffff


	//   ....[24]....
        /*0250*/ 	.word	0xffffffff


	//   ....[25]....
        /*0254*/ 	.word	0xffffffff


	//   ....[26]....
        /*0258*/ 	.word	0xffffffff


	//   ....[27]....
        /*025c*/ 	.word	0xffffffff


	//   ....[28]....
        /*0260*/ 	.word	0xffffffff


	//   ....[29]....
        /*0264*/ 	.word	0xffffffff


	//   ....[30]....
        /*0268*/ 	.word	0xffffffff


	//   ....[31]....
        /*026c*/ 	.word	0xffffffff


	//   ....[32]....
        /*0270*/ 	.word	0xffffffff


	//   ....[33]....
        /*0274*/ 	.word	0xffffffff


	//   ....[34]....
        /*0278*/ 	.word	0xffffffff


	//   ....[35]....
        /*027c*/ 	.word	0xffffffff


	//   ....[36]....
        /*0280*/ 	.word	0xffffffff


	//   ....[37]....
        /*0284*/ 	.word	0xffffffff


	//   ....[38]....
        /*0288*/ 	.word	0xffffffff


	//   ....[39]....
        /*028c*/ 	.word	0xffffffff


	//   ....[40]....
        /*0290*/ 	.word	0xffffffff


	//   ....[41]....
        /*0294*/ 	.word	0xffffffff


	//   ....[42]....
        /*0298*/ 	.word	0xffffffff


	//   ....[43]....
        /*029c*/ 	.word	0xffffffff


	//   ....[44]....
        /*02a0*/ 	.word	0xffffffff


	//   ....[45]....
        /*02a4*/ 	.word	0xffffffff


	//   ....[46]....
        /*02a8*/ 	.word	0xffffffff


	//   ....[47]....
        /*02ac*/ 	.word	0xffffffff


	//   ....[48]....
        /*02b0*/ 	.word	0xffffffff


	//   ....[49]....
        /*02b4*/ 	.word	0xffffffff


	//   ....[50]....
        /*02b8*/ 	.word	0xffffffff


	//   ....[51]....
        /*02bc*/ 	.word	0xffffffff


	//   ....[52]....
        /*02c0*/ 	.word	0xffffffff


	//   ....[53]....
        /*02c4*/ 	.word	0xffffffff


	//   ....[54]....
        /*02c8*/ 	.word	0xffffffff


	//   ....[55]....
        /*02cc*/ 	.word	0xffffffff


	//   ....[56]....
        /*02d0*/ 	.word	0xffffffff


	//----- nvinfo : EIATTR_COOP_GROUP_INSTR_OFFSETS
	.align		4
.L_232:
        /*02d4*/ 	.byte	0x04, 0x28
        /*02d6*/ 	.short	(.L_234 - .L_233)


	//   ....[0]....
.L_233:
        /*02d8*/ 	.word	0x00000060


	//   ....[1]....
        /*02dc*/ 	.word	0x00000be0


	//   ....[2]....
        /*02e0*/ 	.word	0x00000c10


	//   ....[3]....
        /*02e4*/ 	.word	0x00000e20


	//   ....[4]....
        /*02e8*/ 	.word	0x00000e50


	//   ....[5]....
        /*02ec*/ 	.word	0x00000ee0


	//   ....[6]....
        /*02f0*/ 	.word	0x00000f10


	//   ....[7]....
        /*02f4*/ 	.word	0x00000fa0


	//   ....[8]....
        /*02f8*/ 	.word	0x00000fd0


	//   ....[9]....
        /*02fc*/ 	.word	0x00001060


	//   ....[10]....
        /*0300*/ 	.word	0x00001090


	//   ....[11]....
        /*0304*/ 	.word	0x00001120


	//   ....[12]....
        /*0308*/ 	.word	0x00001150


	//   ....[13]....
        /*030c*/ 	.word	0x000011e0


	//   ....[14]....
        /*0310*/ 	.word	0x00001210


	//   ....[15]....
        /*0314*/ 	.word	0x00001290


	//   ....[16]....
        /*0318*/ 	.word	0x000012d0


	//   ....[17]....
        /*031c*/ 	.word	0x00004290


	//   ....[18]....
        /*0320*/ 	.word	0x000043a0


	//   ....[19]....
        /*0324*/ 	.word	0x000047c0


	//   ....[20]....
        /*0328*/ 	.word	0x00004880


	//   ....[21]....
        /*032c*/ 	.word	0x000048e0


	//   ....[22]....
        /*0330*/ 	.word	0x00004990


	//   ....[23]....
        /*0334*/ 	.word	0x00004ac0


	//   ....[24]....
        /*0338*/ 	.word	0x00004c10


	//   ....[25]....
        /*033c*/ 	.word	0x00009340


	//   ....[26]....
        /*0340*/ 	.word	0x00009410


	//   ....[27]....
        /*0344*/ 	.word	0x000094e0


	//   ....[28]....
        /*0348*/ 	.word	0x00009510


	//   ....[29]....
        /*034c*/ 	.word	0x00009540


	//   ....[30]....
        /*0350*/ 	.word	0x00009750


	//   ....[31]....
        /*0354*/ 	.word	0x00009860


	//   ....[32]....
        /*0358*/ 	.word	0x00009b00


	//   ....[33]....
        /*035c*/ 	.word	0x0000cc30


	//   ....[34]....
        /*0360*/ 	.word	0x0000cc40


	//   ....[35]....
        /*0364*/ 	.word	0x0000cc50


	//   ....[36]....
        /*0368*/ 	.word	0x0000cc60


	//   ....[37]....
        /*036c*/ 	.word	0x0000cc90


	//   ....[38]....
        /*0370*/ 	.word	0x0000ccb0


	//   ....[39]....
        /*0374*/ 	.word	0x0000ccd0


	//   ....[40]....
        /*0378*/ 	.word	0x0000cce0


	//   ....[41]....
        /*037c*/ 	.word	0x0000d8c0


	//   ....[42]....
        /*0380*/ 	.word	0x0000d910


	//   ....[43]....
        /*0384*/ 	.word	0x0000d940


	//   ....[44]....
        /*0388*/ 	.word	0x0000d970


	//   ....[45]....
        /*038c*/ 	.word	0x0000d9a0


	//   ....[46]....
        /*0390*/ 	.word	0x0000d9d0


	//   ....[47]....
        /*0394*/ 	.word	0x0000da00


	//   ....[48]....
        /*0398*/ 	.word	0x0000da20


	//   ....[49]....
        /*039c*/ 	.word	0x0000da40


	//   ....[50]....
        /*03a0*/ 	.word	0x0000da50


	//   ....[51]....
        /*03a4*/ 	.word	0x0000de00


	//   ....[52]....
        /*03a8*/ 	.word	0x0000de20


	//   ....[53]....
        /*03ac*/ 	.word	0x0000e120


	//   ....[54]....
        /*03b0*/ 	.word	0x0000e140


	//   ....[55]....
        /*03b4*/ 	.word	0x0000e440


	//   ....[56]....
        /*03b8*/ 	.word	0x0000e450


	//----- nvinfo : EIATTR_EXIT_INSTR_OFFSETS
	.align		4
.L_234:
        /*03bc*/ 	.byte	0x04, 0x1c
        /*03be*/ 	.short	(.L_236 - .L_235)


	//   ....[0]....
.L_235:
        /*03c0*/ 	.word	0x000001b0


	//   ....[1]....
        /*03c4*/ 	.word	0x0000e460


	//   ....[2]....
        /*03c8*/ 	.word	0x0000e700


	//   ....[3]....
        /*03cc*/ 	.word	0x0000e750


	//   ....[4]....
        /*03d0*/ 	.word	0x0000e780


	//   ....[5]....
        /*03d4*/ 	.word	0x0000e7e0


	//   ....[6]....
        /*03d8*/ 	.word	0x0000ea40


	//----- nvinfo : EIATTR_CTAIDZ_USED
	.align		4
.L_236:
        /*03dc*/ 	.byte	0x01, 0x04
	.zero		2


	//----- nvinfo : EIATTR_MAX_THREADS
	.align		4
        /*03e0*/ 	.byte	0x04, 0x05
        /*03e2*/ 	.short	(.L_238 - .L_237)
.L_237:
        /*03e4*/ 	.word	0x00000080
        /*03e8*/ 	.word	0x00000001
        /*03ec*/ 	.word	0x00000001


	//----- nvinfo : EIATTR_CRS_STACK_SIZE
	.align		4
.L_238:
        /*03f0*/ 	.byte	0x04, 0x1e
        /*03f2*/ 	.short	(.L_240 - .L_239)
.L_239:
        /*03f4*/ 	.word	0x00000000
.L_240:


//--------------------- .nv.info._ZN7cutlass13device_kernelIN5flash19enable_sm80_to_sm89INS1_16FlashAttnFwdSm80INS1_25CollectiveMainloopFwdSm80ILi4ELi1ELb0EN4cute5tupleIJNS5_1CILi128EEENS7_ILi80EEENS7_ILi64EEEEEELi64ENS_10bfloat16_tEfNS_4arch4Sm80ELb0ELb0ELb1ELb1ELb0ELb0ELb1ELb1EEENS1_21CollectiveEpilogueFwdINS6_IJS8_SA_S9_EEENS6_IJNS7_ILi1EEESI_SI_EEESC_SE_Li128ELb1ELb1ELb1ELb0EEENS1_36VarlenDynamicPersistentTileSchedulerILi128ELi80ELi128ELi128ELb1ELb1ELb0ELb0ELb1ELb1EEEEEEEEEvNT_6ParamsE --------------------------
	.section	.nv.info._ZN7cutlass13device_kernelIN5flash19enable_sm80_to_sm89INS1_16FlashAttnFwdSm80INS1_25CollectiveMainloopFwdSm80ILi4ELi1ELb0EN4cute5tupleIJNS5_1CILi128EEENS7_ILi80EEENS7_ILi64EEEEEELi64ENS_10bfloat16_tEfNS_4arch4Sm80ELb0ELb0ELb1ELb1ELb0ELb0ELb1ELb1EEENS1_21CollectiveEpilogueFwdINS6_IJS8_SA_S9_EEENS6_IJNS7_ILi1EEESI_SI_EEESC_SE_Li128ELb1ELb1ELb1ELb0EEENS1_36VarlenDynamicPersistentTileSchedulerILi128ELi80ELi128ELi128ELb1ELb1ELb0ELb0ELb1ELb1EEEEEEEEEvNT_6ParamsE,"",@"SHT_CUDA_INFO"
	.sectionflags	@""
	.align	4


	//----- nvinfo : EIATTR_CUDA_API_VERSION
	.align		4
        /*0000*/ 	.byte	0x04, 0x37
        /*0002*/ 	.short	(.L_242 - .L_241)
.L_241:
        /*0004*/ 	.word	0x00000082


	//----- nvinfo : EIATTR_SW2861232_WAR
	.align		4
.L_242:
        /*0008*/ 	.byte	0x01, 0x35
	.zero		2


	//----- nvinfo : EIATTR_PARAM_CBANK
	.align		4
        /*000c*/ 	.byte	0x04, 0x0a
        /*000e*/ 	.short	(.L_244 - .L_243)
	.align		4
.L_243:
        /*0010*/ 	.word	index@(.nv.constant0._ZN7cutlass13device_kernelIN5flash19enable_sm80_to_sm89INS1_16FlashAttnFwdSm80INS1_25CollectiveMainloopFwdSm80ILi4ELi1ELb0EN4cute5tupleIJNS5_1CILi128EEENS7_ILi80EEENS7_ILi64EEEEEELi64ENS_10bfloat16_tEfNS_4arch4Sm80ELb0ELb0ELb1ELb1ELb0ELb0ELb1ELb1EEENS1_21CollectiveEpilogueFwdINS6_IJS8_SA_S9_EEENS6_IJNS7_ILi1EEESI_SI_EEESC_SE_Li128ELb1ELb1ELb1ELb0EEENS1_36VarlenDynamicPersistentTileSchedulerILi128ELi80ELi128ELi128ELb1ELb1ELb0ELb0ELb1ELb1EEEEEEEEEvNT_6ParamsE)
        /*0014*/ 	.short	0x0160
        /*0016*/ 	.short	0x0438


	//----- nvinfo : EIATTR_CBANK_PARAM_SIZE
	.align		4
.L_244:
        /*0018*/ 	.byte	0x03, 0x19
        /*001a*/ 	.short	0x0438


	//----- nvinfo : EIATTR_KPARAM_INFO
	.align		4
        /*001c*/ 	.byte	0x04, 0x17
        /*001e*/ 	.short	(.L_246 - .L_245)
.L_245:
        /*0020*/ 	.word	0x00000000
        /*0024*/ 	.short	0x0000
        /*0026*/ 	.short	0x0000
        /*0028*/ 	.byte	0x00, 0xf0, 0xe1, 0x10


	//----- nvinfo : EIATTR_MAXREG_COUNT
	.align		4
.L_246:
        /*002c*/ 	.byte	0x03, 0x1b
        /*002e*/ 	.short	0x00ff


	//----- nvinfo : EIATTR_NUM_BARRIERS
	.align		4
        /*0030*/ 	.byte	0x02, 0x4c
        /*0032*/ 	.byte	0x06
	.zero		1


	//----- nvinfo : EIATTR_ANNOTATIONS
	.align		4
        /*0034*/ 	.byte	0x04, 0x55
        /*0036*/ 	.short	(.L_248 - .L_247)


	//   ....[0]....
.L_247:
        /* <DEDUP_REMOVED lines=81> */


	//----- nvinfo : EIATTR_MERCURY_ISA_VERSION
	.align		4
.L_248:
        /*0538*/ 	.byte	0x03, 0x5f
        /*053a*/ 	.short	0x0000


	//----- nvinfo : EIATTR_INT_WARP_WIDE_INSTR_OFFSETS
	.align		4
        /*053c*/ 	.byte	0x04, 0x31
        /*053e*/ 	.short	(.L_250 - .L_249)


	//   ....[0]....
.L_249:
        /*0540*/ 	.word	0x0000aba0


	//   ....[1]....
        /*0544*/ 	.word	0x0000ac20


	//----- nvinfo : EIATTR_COOP_GROUP_MASK_REGIDS
	.align		4
.L_250:
        /*0548*/ 	.byte	0x04, 0x29
        /*054a*/ 	.short	(.L_252 - .L_251)


	//   ....[0]....
.L_251:
        /*054c*/ 	.word	0xffffffff


	//   ....[1]....
        /*0550*/ 	.word	0xffffffff


	//   ....[2]....
        /*0554*/ 	.word	0xffffffff


	//   ....[3]....
        /*0558*/ 	.word	0xffffffff


	//   ....[4]....
        /*055c*/ 	.word	0xffffffff


	//   ....[5]....
        /*0560*/ 	.word	0xffffffff


	//   ....[6]....
        /*0564*/ 	.word	0xffffffff


	//   ....[7]....
        /*0568*/ 	.word	0xffffffff


	//   ....[8]....
        /*056c*/ 	.word	0xffffffff


	//   ....[9]....
        /*0570*/ 	.word	0xffffffff


	//   ....[10]....
        /*0574*/ 	.word	0xffffffff


	//   ....[11]....
        /*0578*/ 	.word	0xffffffff


	//   ....[12]....
        /*057c*/ 	.word	0xffffffff


	//   ....[13]....
        /*0580*/ 	.word	0xffffffff


	//   ....[14]....
        /*0584*/ 	.word	0xffffffff


	//   ....[15]....
        /*0588*/ 	.word	0xffffffff


	//   ....[16]....
        /*058c*/ 	.word	0xffffffff


	//   ....[17]....
        /*0590*/ 	.word	0xffffffff


	//   ....[18]....
        /*0594*/ 	.word	0xffffffff


	//   ....[19]....
        /*0598*/ 	.word	0xffffffff


	//   ....[20]....
        /*059c*/ 	.word	0xffffffff


	//   ....[21]....
        /*05a0*/ 	.word	0xffffffff


	//   ....[22]....
        /*05a4*/ 	.word	0xffffffff


	//   ....[23]....
        /*05a8*/ 	.word	0xffffffff


	//   ....[24]....
        /*05ac*/ 	.word	0xffffffff


	//   ....[25]....
        /*05b0*/ 	.word	0xffffffff


	//   ....[26]....
        /*05b4*/ 	.word	0xffffffff


	//   ....[27]....
        /*05b8*/ 	.word	0xffffffff


	//   ....[28]....
        /*05bc*/ 	.word	0xffffffff


	//   ....[29]....
        /*05c0*/ 	.word	0xffffffff


	//   ....[30]....
        /*05c4*/ 	.word	0xffffffff


	//   ....[31]....
        /*05c8*/ 	.word	0xffffffff


	//   ....[32]....
        /*05cc*/ 	.word	0xffffffff


	//   ....[33]....
        /*05d0*/ 	.word	0xffffffff


	//   ....[34]....
        /*05d4*/ 	.word	0xffffffff


	//   ....[35]....
        /*05d8*/ 	.word	0xffffffff


	//   ....[36]....
        /*05dc*/ 	.word	0xffffffff


	//   ....[37]....
        /*05e0*/ 	.word	0xffffffff


	//   ....[38]....
        /*05e4*/ 	.word	0xffffffff


	//   ....[39]....
        /*05e8*/ 	.word	0xffffffff


	//   ....[40]....
        /*05ec*/ 	.word	0xffffffff


	//   ....[41]....
        /*05f0*/ 	.word	0xffffffff


	//   ....[42]....
        /*05f4*/ 	.word	0xffffffff


	//   ....[43]....
        /*05f8*/ 	.word	0xffffffff


	//   ....[44]....
        /*05fc*/ 	.word	0xffffffff


	//   ....[45]....
        /*0600*/ 	.word	0xffffffff


	//   ....[46]....
        /*0604*/ 	.word	0xffffffff


	//   ....[47]....
        /*0608*/ 	.word	0xffffffff


	//   ....[48]....
        /*060c*/ 	.word	0xffffffff


	//   ....[49]....
        /*0610*/ 	.word	0xffffffff


	//   ....[50]....
        /*0614*/ 	.word	0xffffffff


	//   ....[51]....
        /*0618*/ 	.word	0xffffffff


	//   ....[52]....
        /*061c*/ 	.word	0xffffffff


	//   ....[53]....
        /*0620*/ 	.word	0xffffffff


	//   ....[54]....
        /*0624*/ 	.word	0xffffffff


	//   ....[55]....
        /*0628*/ 	.word	0xffffffff


	//   ....[56]....
        /*062c*/ 	.word	0xffffffff


	//   ....[57]....
        /*0630*/ 	.word	0xffffffff


	//   ....[58]....
        /*0634*/ 	.word	0xffffffff


	//   ....[59]....
        /*0638*/ 	.word	0xffffffff


	//   ....[60]....
        /*063c*/ 	.word	0xffffffff


	//   ....[61]....
        /*0640*/ 	.word	0xffffffff


	//   ....[62]....
        /*0644*/ 	.word	0xffffffff


	//   ....[63]....
        /*0648*/ 	.word	0xffffffff


	//   ....[64]....
        /*064c*/ 	.word	0xffffffff


	//   ....[65]....
        /*0650*/ 	.word	0xffffffff


	//   ....[66]....
        /*0654*/ 	.word	0xffffffff


	//   ....[67]....
        /*0658*/ 	.word	0xffffffff


	//   ....[68]....
        /*065c*/ 	.word	0xffffffff


	//   ....[69]....
        /*0660*/ 	.word	0xffffffff


	//   ....[70]....
        /*0664*/ 	.word	0xffffffff


	//   ....[71]....
        /*0668*/ 	.word	0xffffffff


	//   ....[72]....
        /*066c*/ 	.word	0xffffffff


	//   ....[73]....
        /*0670*/ 	.word	0xffffffff


	//   ....[74]....
        /*0674*/ 	.word	0xffffffff


	//   ....[75]....
        /*0678*/ 	.word	0xffffffff


	//   ....[76]....
        /*067c*/ 	.word	0xffffffff


	//   ....[77]....
        /*0680*/ 	.word	0xffffffff


	//   ....[78]....
        /*0684*/ 	.word	0xffffffff


	//   ....[79]....
        /*0688*/ 	.word	0xffffffff


	//   ....[80]....
        /*068c*/ 	.word	0xffffffff


	//   ....[81]....
        /*0690*/ 	.word	0xffffffff


	//   ....[82]....
        /*0694*/ 	.word	0xffffffff


	//   ....[83]....
        /*0698*/ 	.word	0xffffffff


	//   ....[84]....
        /*069c*/ 	.word	0xffffffff


	//   ....[85]....
        /*06a0*/ 	.word	0xffffffff


	//   ....[86]....
        /*06a4*/ 	.word	0xffffffff


	//   ....[87]....
        /*06a8*/ 	.word	0xffffffff


	//   ....[88]....
        /*06ac*/ 	.word	0xffffffff


	//   ....[89]....
        /*06b0*/ 	.word	0xffffffff


	//   ....[90]....
        /*06b4*/ 	.word	0xffffffff


	//   ....[91]....
        /*06b8*/ 	.word	0xffffffff


	//   ....[92]....
        /*06bc*/ 	.word	0xffffffff


	//   ....[93]....
        /*06c0*/ 	.word	0xffffffff


	//   ....[94]....
        /*06c4*/ 	.word	0xffffffff


	//   ....[95]....
        /*06c8*/ 	.word	0xffffffff


	//   ....[96]....
        /*06cc*/ 	.word	0xffffffff


	//   ....[97]....
        /*06d0*/ 	.word	0xffffffff


	//   ....[98]....
        /*06d4*/ 	.word	0xffffffff


	//   ....[99]....
        /*06d8*/ 	.word	0xffffffff


	//   ....[100]....
        /*06dc*/ 	.word	0xffffffff


	//   ....[101]....
        /*06e0*/ 	.word	0xffffffff


	//   ....[102]....
        /*06e4*/ 	.word	0xffffffff


	//   ....[103]....
        /*06e8*/ 	.word	0xffffffff


	//   ....[104]....
        /*06ec*/ 	.word	0xffffffff


	//   ....[105]....
        /*06f0*/ 	.word	0xffffffff


	//   ....[106]....
        /*06f4*/ 	.word	0xffffffff


	//   ....[107]....
        /*06f8*/ 	.word	0xffffffff


	//   ....[108]....
        /*06fc*/ 	.word	0xffffffff


	//   ....[109]....
        /*0700*/ 	.word	0xffffffff


	//   ....[110]....
        /*0704*/ 	.word	0xffffffff


	//   ....[111]....
        /*0708*/ 	.word	0xffffffff


	//   ....[112]....
        /*070c*/ 	.word	0xffffffff


	//   ....[113]....
        /*0710*/ 	.word	0xffffffff


	//   ....[114]....
        /*0714*/ 	.word	0xffffffff


	//   ....[115]....
        /*0718*/ 	.word	0xffffffff


	//   ....[116]....
        /*071c*/ 	.word	0xffffffff


	//   ....[117]....
        /*0720*/ 	.word	0xffffffff


	//   ....[118]....
        /*0724*/ 	.word	0xffffffff


	//   ....[119]....
        /*0728*/ 	.word	0xffffffff


	//   ....[120]....
        /*072c*/ 	.word	0xffffffff


	//   ....[121]....
        /*0730*/ 	.word	0xffffffff


	//   ....[122]....
        /*0734*/ 	.word	0xffffffff


	//   ....[123]....
        /*0738*/ 	.word	0xffffffff


	//   ....[124]....
        /*073c*/ 	.word	0xffffffff


	//   ....[125]....
        /*0740*/ 	.word	0xffffffff


	//   ....[126]....
        /*0744*/ 	.word	0xffffffff


	//   ....[127]....
        /*0748*/ 	.word	0xffffffff


	//   ....[128]....
        /*074c*/ 	.word	0xffffffff


	//   ....[129]....
        /*0750*/ 	.word	0xffffffff


	//   ....[130]....
        /*0754*/ 	.word	0xffffffff


	//   ....[131]....
        /*0758*/ 	.word	0xffffffff


	//   ....[132]....
        /*075c*/ 	.word	0xffffffff


	//   ....[133]....
        /*0760*/ 	.word	0xffffffff


	//   ....[134]....
        /*0764*/ 	.word	0xffffffff


	//   ....[135]....
        /*0768*/ 	.word	0xffffffff


	//   ....[136]....
        /*076c*/ 	.word	0xffffffff


	//   ....[137]....
        /*0770*/ 	.word	0xffffffff


	//   ....[138]....
        /*0774*/ 	.word	0xffffffff


	//   ....[139]....
        /*0778*/ 	.word	0xffffffff


	//   ....[140]....
        /*077c*/ 	.word	0xffffffff


	//   ....[141]....
        /*0780*/ 	.word	0xffffffff


	//   ....[142]....
        /*0784*/ 	.word	0xffffffff


	//   ....[143]....
        /*0788*/ 	.word	0xffffffff


	//   ....[144]....
        /*078c*/ 	.word	0xffffffff


	//   ....[145]....
        /*0790*/ 	.word	0xffffffff


	//   ....[146]....
        /*0794*/ 	.word	0xffffffff


	//   ....[147]....
        /*0798*/ 	.word	0xffffffff


	//   ....[148]....
        /*079c*/ 	.word	0xffffffff


	//   ....[149]....
        /*07a0*/ 	.word	0xffffffff


	//   ....[150]....
        /*07a4*/ 	.word	0xffffffff


	//   ....[151]....
        /*07a8*/ 	.word	0xffffffff


	//   ....[152]....
        /*07ac*/ 	.word	0xffffffff


	//   ....[153]....
        /*07b0*/ 	.word	0xffffffff


	//   ....[154]....
        /*07b4*/ 	.word	0xffffffff


	//   ....[155]....
        /*07b8*/ 	.word	0xffffffff


	//   ....[156]....
        /*07bc*/ 	.word	0xffffffff


	//   ....[157]....
        /*07c0*/ 	.word	0xffffffff


	//   ....[158]....
        /*07c4*/ 	.word	0xffffffff


	//   ....[159]....
        /*07c8*/ 	.word	0xffffffff


	//   ....[160]....
        /*07cc*/ 	.word	0xffffffff


	//   ....[161]....
        /*07d0*/ 	.word	0xffffffff


	//   ....[162]....
        /*07d4*/ 	.word	0xffffffff


	//   ....[163]....
        /*07d8*/ 	.word	0xffffffff


	//   ....[164]....
        /*07dc*/ 	.word	0xffffffff


	//   ....[165]....
        /*07e0*/ 	.word	0xffffffff


	//   ....[166]....
        /*07e4*/ 	.word	0xffffffff


	//   ....[167]....
        /*07e8*/ 	.word	0xffffffff


	//   ....[168]....
        /*07ec*/ 	.word	0xffffffff


	//   ....[169]....
        /*07f0*/ 	.word	0xffffffff


	//   ....[170]....
        /*07f4*/ 	.word	0xffffffff


	//   ....[171]....
        /*07f8*/ 	.word	0xffffffff


	//   ....[172]....
        /*07fc*/ 	.word	0xffffffff


	//   ....[173]....
        /*0800*/ 	.word	0xffffffff


	//   ....[174]....
        /*0804*/ 	.word	0xffffffff


	//   ....[175]....
        /*0808*/ 	.word	0xffffffff


	//   ....[176]....
        /*080c*/ 	.word	0xffffffff


	//   ....[177]....
        /*0810*/ 	.word	0xffffffff


	//   ....[178]....
        /*0814*/ 	.word	0xffffffff


	//   ....[179]....
        /*0818*/ 	.word	0xffffffff


	//   ....[180]....
        /*081c*/ 	.word	0xffffffff


	//   ....[181]....
        /*0820*/ 	.word	0xffffffff


	//   ....[182]....
        /*0824*/ 	.word	0xffffffff


	//   ....[183]....
        /*0828*/ 	.word	0xffffffff


	//   ....[184]....
        /*082c*/ 	.word	0xffffffff


	//   ....[185]....
        /*0830*/ 	.word	0xffffffff


	//   ....[186]....
        /*0834*/ 	.word	0xffffffff


	//   ....[187]....
        /*0838*/ 	.word	0xffffffff


	//   ....[188]....
        /*083c*/ 	.word	0xffffffff


	//   ....[189]....
        /*0840*/ 	.word	0xffffffff


	//   ....[190]....
        /*0844*/ 	.word	0xffffffff


	//   ....[191]....
        /*0848*/ 	.word	0xffffffff


	//   ....[192]....
        /*084c*/ 	.word	0xffffffff


	//   ....[193]....
        /*0850*/ 	.word	0xffffffff


	//   ....[194]....
        /*0854*/ 	.word	0xffffffff


	//   ....[195]....
        /*0858*/ 	.word	0xffffffff


	//   ....[196]....
        /*085c*/ 	.word	0xffffffff


	//   ....[197]....
        /*0860*/ 	.word	0xffffffff


	//   ....[198]....
        /*0864*/ 	.word	0xffffffff


	//   ....[199]....
        /*0868*/ 	.word	0xffffffff


	//   ....[200]....
        /*086c*/ 	.word	0xffffffff


	//   ....[201]....
        /*0870*/ 	.word	0xffffffff


	//   ....[202]....
        /*0874*/ 	.word	0xffffffff


	//   ....[203]....
        /*0878*/ 	.word	0xffffffff


	//   ....[204]....
        /*087c*/ 	.word	0xffffffff


	//   ....[205]....
        /*0880*/ 	.word	0xffffffff


	//   ....[206]....
        /*0884*/ 	.word	0xffffffff


	//   ....[207]....
        /*0888*/ 	.word	0xffffffff


	//   ....[208]....
        /*088c*/ 	.word	0xffffffff


	//   ....[209]....
        /*0890*/ 	.word	0xffffffff


	//   ....[210]....
        /*0894*/ 	.word	0xffffffff


	//   ....[211]....
        /*0898*/ 	.word	0xffffffff


	//   ....[212]....
        /*089c*/ 	.word	0xffffffff


	//   ....[213]....
        /*08a0*/ 	.word	0xffffffff


	//   ....[214]....
        /*08a4*/ 	.word	0xffffffff


	//----- nvinfo : EIATTR_COOP_GROUP_INSTR_OFFSETS
	.align		4
.L_252:
        /*08a8*/ 	.byte	0x04, 0x28
        /*08aa*/ 	.short	(.L_254 - .L_253)


	//   ....[0]....
.L_253:
        /*08ac*/ 	.word	0x00000050


	//   ....[1]....
        /*08b0*/ 	.word	0x00000210


	//   ....[2]....
        /*08b4*/ 	.word	0x00000240


	//   ....[3]....
        /*08b8*/ 	.word	0x00000270


	//   ....[4]....
        /*08bc*/ 	.word	0x000002a0


	//   ....[5]....
        /*08c0*/ 	.word	0x000002d0


	//   ....[6]....
        /*08c4*/ 	.word	0x00000300


	//   ....[7]....
        /*08c8*/ 	.word	0x00000470


	//   ....[8]....
        /*08cc*/ 	.word	0x000004b0


	//   ....[9]....
        /*08d0*/ 	.word	0x000004e0


	//   ....[10]....
        /*08d4*/ 	.word	0x00000510


	//   ....[11]....
        /*08d8*/ 	.word	0x00000540


	//   ....[12]....
        /*08dc*/ 	.word	0x00000570


	//   ....[13]....
        /*08e0*/ 	.word	0x00000600


	//   ....[14]....
        /*08e4*/ 	.word	0x00000630


	//   ....[15]....
        /*08e8*/ 	.word	0x00000650


	//   ....[16]....
        /*08ec*/ 	.word	0x000006b0


	//   ....[17]....
        /*08f0*/ 	.word	0x00002300


	//   ....[18]....
        /*08f4*/ 	.word	0x00002320


	//   ....[19]....
        /*08f8*/ 	.word	0x00002400


	//   ....[20]....
        /*08fc*/ 	.word	0x00002410


	//   ....[21]....
        /*0900*/ 	.word	0x000024f0


	//   ....[22]....
        /*0904*/ 	.word	0x00002510


	//   ....[23]....
        /*0908*/ 	.word	0x000025f0


	//   ....[24]....
        /*090c*/ 	.word	0x00002600


	//   ....[25]....
        /*0910*/ 	.word	0x000026e0


	//   ....[26]....
        /*0914*/ 	.word	0x00002700


	//   ....[27]....
        /*0918*/ 	.word	0x000027e0


	//   ....[28]....
        /*091c*/ 	.word	0x000027f0


	//   ....[29]....
        /*0920*/ 	.word	0x000028d0


	//   ....[30]....
        /*0924*/ 	.word	0x000028f0


	//   ....[31]....
        /*0928*/ 	.word	0x000029d0


	//   ....[32]....
        /*092c*/ 	.word	0x000029e0


	//   ....[33]....
        /*0930*/ 	.word	0x00004cd0


	//   ....[34]....
        /*0934*/ 	.word	0x00004d00


	//   ....[35]....
        /*0938*/ 	.word	0x00004e30


	//   ....[36]....
        /*093c*/ 	.word	0x00004e60


	//   ....[37]....
        /*0940*/ 	.word	0x00004ed0


	//   ....[38]....
        /*0944*/ 	.word	0x00004fe0


	//   ....[39]....
        /*0948*/ 	.word	0x00005040


	//   ....[40]....
        /*094c*/ 	.word	0x000050f0


	//   ....[41]....
        /*0950*/ 	.word	0x00007e00


	//   ....[42]....
        /*0954*/ 	.word	0x00007e50


	//   ....[43]....
        /*0958*/ 	.word	0x00007fd0


	//   ....[44]....
        /*095c*/ 	.word	0x00008060


	//   ....[45]....
        /*0960*/ 	.word	0x00008130


	//   ....[46]....
        /*0964*/ 	.word	0x00008170


	//   ....[47]....
        /*0968*/ 	.word	0x00008320


	//   ....[48]....
        /*096c*/ 	.word	0x00008570


	//   ....[49]....
        /*0970*/ 	.word	0x0000a3f0


	//   ....[50]....
        /*0974*/ 	.word	0x0000a400


	//   ....[51]....
        /*0978*/ 	.word	0x0000a410


	//   ....[52]....
        /*097c*/ 	.word	0x0000a420


	//   ....[53]....
        /*0980*/ 	.word	0x0000a450


	//   ....[54]....
        /*0984*/ 	.word	0x0000a470


	//   ....[55]....
        /*0988*/ 	.word	0x0000a490


	//   ....[56]....
        /*098c*/ 	.word	0x0000a4a0


	//   ....[57]....
        /*0990*/ 	.word	0x0000b6b0


	//   ....[58]....
        /*0994*/ 	.word	0x0000b6c0


	//   ....[59]....
        /*0998*/ 	.word	0x0000b6d0


	//   ....[60]....
        /*099c*/ 	.word	0x0000b6e0


	//   ....[61]....
        /*09a0*/ 	.word	0x0000b6f0


	//   ....[62]....
        /*09a4*/ 	.word	0x0000b700


	//   ....[63]....
        /*09a8*/ 	.word	0x0000b710


	//   ....[64]....
        /*09ac*/ 	.word	0x0000b720


	//   ....[65]....
        /*09b0*/ 	.word	0x0000bb10


	//   ....[66]....
        /*09b4*/ 	.word	0x0000bb30


	//   ....[67]....
        /*09b8*/ 	.word	0x0000bbb0


	//   ....[68]....
        /*09bc*/ 	.word	0x0000bbc0


	//   ....[69]....
        /*09c0*/ 	.word	0x0000bc40


	//   ....[70]....
        /*09c4*/ 	.word	0x0000bc60


	//   ....[71]....
        /*09c8*/ 	.word	0x0000bce0


	//   ....[72]....
        /*09cc*/ 	.word	0x0000bcf0


	//   ....[73]....
        /*09d0*/ 	.word	0x0000bd70


	//   ....[74]....
        /*09d4*/ 	.word	0x0000bd90


	//   ....[75]....
        /*09d8*/ 	.word	0x0000be10


	//   ....[76]....
        /*09dc*/ 	.word	0x0000be20


	//   ....[77]....
        /*09e0*/ 	.word	0x0000bea0


	//   ....[78]....
        /*09e4*/ 	.word	0x0000bec0


	//   ....[79]....
        /*09e8*/ 	.word	0x0000bf40


	//   ....[80]....
        /*09ec*/ 	.word	0x0000bf50


	//   ....[81]....
        /*09f0*/ 	.word	0x0000c1f0


	//   ....[82]....
        /*09f4*/ 	.word	0x0000c210


	//   ....[83]....
        /*09f8*/ 	.word	0x0000c550


	//   ....[84]....
        /*09fc*/ 	.word	0x0000c560


	//   ....[85]....
        /*0a00*/ 	.word	0x0000c7c0


	//   ....[86]....
        /*0a04*/ 	.word	0x0000c7e0


	//   ....[87]....
        /*0a08*/ 	.word	0x0000ca40


	//   ....[88]....
        /*0a0c*/ 	.word	0x0000ca50


	//   ....[89]....
        /*0a10*/ 	.word	0x0000d460


	//   ....[90]....
        /*0a14*/ 	.word	0x0000d480


	//   ....[91]....
        /*0a18*/ 	.word	0x0000d500


	//   ....[92]....
        /*0a1c*/ 	.word	0x0000d510


	//   ....[93]....
        /*0a20*/ 	.word	0x0000d590


	//   ....[94]....
        /*0a24*/ 	.word	0x0000d5b0


	//   ....[95]....
        /*0a28*/ 	.word	0x0000d630


	//   ....[96]....
        /*0a2c*/ 	.word	0x0000d640


	//   ....[97]....
        /*0a30*/ 	.word	0x0000d6c0


	//   ....[98]....
        /*0a34*/ 	.word	0x0000d6e0


	//   ....[99]....
        /*0a38*/ 	.word	0x0000d760


	//   ....[100]....
        /*0a3c*/ 	.word	0x0000d770


	//   ....[101]....
        /*0a40*/ 	.word	0x0000d7f0


	//   ....[102]....
        /*0a44*/ 	.word	0x0000d810


	//   ....[103]....
        /*0a48*/ 	.word	0x0000d890


	//   ....[104]....
        /*0a4c*/ 	.word	0x0000d8a0


	//   ....[105]....
        /*0a50*/ 	.word	0x0000da00


	//   ....[106]....
        /*0a54*/ 	.word	0x0000da20


	//   ....[107]....
        /*0a58*/ 	.word	0x0000db50


	//   ....[108]....
        /*0a5c*/ 	.word	0x0000db90


	//   ....[109]....
        /*0a60*/ 	.word	0x0000dbc0


	//   ....[110]....
        /*0a64*/ 	.word	0x0000dbf0


	//   ....[111]....
        /*0a68*/ 	.word	0x0000dc20


	//   ....[112]....
        /*0a6c*/ 	.word	0x0000dc50


	//   ....[113]....
        /*0a70*/ 	.word	0x0000ddb0


	//   ....[114]....
        /*0a74*/ 	.word	0x0000ddf0


	//   ....[115]....
        /*0a78*/ 	.word	0x0000de20


	//   ....[116]....
        /*0a7c*/ 	.word	0x0000de50


	//   ....[117]....
        /*0a80*/ 	.word	0x0000de80


	//   ....[118]....
        /*0a84*/ 	.word	0x0000deb0


	//   ....[119]....
        /*0a88*/ 	.word	0x0000df40


	//   ....[120]....
        /*0a8c*/ 	.word	0x0000df70


	//   ....[121]....
        /*0a90*/ 	.word	0x0000df80


	//   ....[122]....
        /*0a94*/ 	.word	0x0000dfe0


	//   ....[123]....
        /*0a98*/ 	.word	0x0000e5d0


	//   ....[124]....
        /*0a9c*/ 	.word	0x0000e630


	//   ....[125]....
        /*0aa0*/ 	.word	0x0000e680


	//   ....[126]....
        /*0aa4*/ 	.word	0x0000e6d0


	//   ....[127]....
        /*0aa8*/ 	.word	0x0000e720


	//   ....[128]....
        /*0aac*/ 	.word	0x0000e790


	//   ....[129]....
        /*0ab0*/ 	.word	0x0000e7e0


	//   ....[130]....
        /*0ab4*/ 	.word	0x0000e840


	//   ....[131]....
        /*0ab8*/ 	.word	0x0000e8b0


	//   ....[132]....
        /*0abc*/ 	.word	0x0000e910


	//   ....[133]....
        /*0ac0*/ 	.word	0x0000e980


	//   ....[134]....
        /*0ac4*/ 	.word	0x0000e9f0


	//   ....[135]....
        /*0ac8*/ 	.word	0x0000ea60


	//   ....[136]....
        /*0acc*/ 	.word	0x0000eac0


	//   ....[137]....
        /*0ad0*/ 	.word	0x0000eb30


	//   ....[138]....
        /*0ad4*/ 	.word	0x0000eba0


	//   ....[139]....
        /*0ad8*/ 	.word	0x0000ec10


	//   ....[140]....
        /*0adc*/ 	.word	0x0000ec70


	//   ....[141]....
        /*0ae0*/ 	.word	0x0000ece0


	//   ....[142]....
        /*0ae4*/ 	.word	0x0000ed50


	//   ....[143]....
        /*0ae8*/ 	.word	0x0000edc0


	//   ....[144]....
        /*0aec*/ 	.word	0x0000ee20


	//   ....[145]....
        /*0af0*/ 	.word	0x0000ee90


	//   ....[146]....
        /*0af4*/ 	.word	0x0000ef00


	//   ....[147]....
        /*0af8*/ 	.word	0x0000ef70


	//   ....[148]....
        /*0afc*/ 	.word	0x0000efd0


	//   ....[149]....
        /*0b00*/ 	.word	0x0000f050


	//   ....[150]....
        /*0b04*/ 	.word	0x0000f0b0


	//   ....[151]....
        /*0b08*/ 	.word	0x0000f100


	//   ....[152]....
        /*0b0c*/ 	.word	0x0000f160


	//   ....[153]....
        /*0b10*/ 	.word	0x0000f1b0


	//   ....[154]....
        /*0b14*/ 	.word	0x0000f210


	//   ....[155]....
        /*0b18*/ 	.word	0x0000f260


	//   ....[156]....
        /*0b1c*/ 	.word	0x0000f2c0


	//   ....[157]....
        /*0b20*/ 	.word	0x0000f330


	//   ....[158]....
        /*0b24*/ 	.word	0x0000f3a0


	//   ....[159]....
        /*0b28*/ 	.word	0x0000f410


	//   ....[160]....
        /*0b2c*/ 	.word	0x0000f470


	//   ....[161]....
        /*0b30*/ 	.word	0x0000f4e0


	//   ....[162]....
        /*0b34*/ 	.word	0x0000f550


	//   ....[163]....
        /*0b38*/ 	.word	0x0000f5c0


	//   ....[164]....
        /*0b3c*/ 	.word	0x0000f620


	//   ....[165]....
        /*0b40*/ 	.word	0x0000f690


	//   ....[166]....
        /*0b44*/ 	.word	0x0000f700


	//   ....[167]....
        /*0b48*/ 	.word	0x0000f770


	//   ....[168]....
        /*0b4c*/ 	.word	0x0000f7d0


	//   ....[169]....
        /*0b50*/ 	.word	0x0000f840


	//   ....[170]....
        /*0b54*/ 	.word	0x0000f8b0


	//   ....[171]....
        /*0b58*/ 	.word	0x0000f920


	//   ....[172]....
        /*0b5c*/ 	.word	0x0000f980


	//   ....[173]....
        /*0b60*/ 	.word	0x0000f9f0


	//   ....[174]....
        /*0b64*/ 	.word	0x0000fa60


	//   ....[175]....
        /*0b68*/ 	.word	0x0000fad0


	//   ....[176]....
        /*0b6c*/ 	.word	0x0000fb30


	//   ....[177]....
        /*0b70*/ 	.word	0x0000fba0


	//   ....[178]....
        /*0b74*/ 	.word	0x0000fc10


	//   ....[179]....
        /*0b78*/ 	.word	0x0000fc80


	//   ....[180]....
        /*0b7c*/ 	.word	0x0000fce0


	//   ....[181]....
        /*0b80*/ 	.word	0x0000fd50


	//   ....[182]....
        /*0b84*/ 	.word	0x0000fdc0


	//   ....[183]....
        /*0b88*/ 	.word	0x0000fe30


	//   ....[184]....
        /*0b8c*/ 	.word	0x0000fe90


	//   ....[185]....
        /*0b90*/ 	.word	0x0000ff00


	//   ....[186]....
        /*0b94*/ 	.word	0x0000ff70


	//   ....[187]....
        /*0b98*/ 	.word	0x0000ffe0


	//   ....[188]....
        /*0b9c*/ 	.word	0x00010040


	//   ....[189]....
        /*0ba0*/ 	.word	0x000100b0


	//   ....[190]....
        /*0ba4*/ 	.word	0x00010120


	//   ....[191]....
        /*0ba8*/ 	.word	0x00010190


	//   ....[192]....
        /*0bac*/ 	.word	0x000101f0


	//   ....[193]....
        /*0bb0*/ 	.word	0x00010260


	//   ....[194]....
        /*0bb4*/ 	.word	0x000102d0


	//   ....[195]....
        /*0bb8*/ 	.word	0x00010340


	//   ....[196]....
        /*0bbc*/ 	.word	0x000103a0


	//   ....[197]....
        /*0bc0*/ 	.word	0x00010410


	//   ....[198]....
        /*0bc4*/ 	.word	0x00010480


	//   ....[199]....
        /*0bc8*/ 	.word	0x000104d0


	//   ....[200]....
        /*0bcc*/ 	.word	0x00010510


	//   ....[201]....
        /*0bd0*/ 	.word	0x00010560


	//   ....[202]....
        /*0bd4*/ 	.word	0x000105b0


	//   ....[203]....
        /*0bd8*/ 	.word	0x00010600


	//   ....[204]....
        /*0bdc*/ 	.word	0x00010670


	//   ....[205]....
        /*0be0*/ 	.word	0x000106c0


	//   ....[206]....
        /*0be4*/ 	.word	0x00010710


	//   ....[207]....
        /*0be8*/ 	.word	0x00010760


	//   ....[208]....
        /*0bec*/ 	.word	0x000107b0


	//   ....[209]....
        /*0bf0*/ 	.word	0x00010800


	//   ....[210]....
        /*0bf4*/ 	.word	0x00010870


	//   ....[211]....
        /*0bf8*/ 	.word	0x000108c0


	//   ....[212]....
        /*0bfc*/ 	.word	0x00010920


	//   ....[213]....
        /*0c00*/ 	.word	0x00010980


	//   ....[214]....
        /*0c04*/ 	.word	0x000109e0


	//----- nvinfo : EIATTR_EXIT_INSTR_OFFSETS
	.align		4
.L_254:
        /*0c08*/ 	.byte	0x04, 0x1c
        /*0c0a*/ 	.short	(.L_256 - .L_255)


	//   ....[0]....
.L_255:
        /*0c0c*/ 	.word	0x00000c20


	//   ....[1]....
        /*0c10*/ 	.word	0x0000e590


	//----- nvinfo : EIATTR_MAX_THREADS
	.align		4
.L_256:
        /*0c14*/ 	.byte	0x04, 0x05
        /*0c16*/ 	.short	(.L_258 - .L_257)
.L_257:
        /*0c18*/ 	.word	0x00000080
        /*0c1c*/ 	.word	0x00000001
        /*0c20*/ 	.word	0x00000001


	//----- nvinfo : EIATTR_CRS_STACK_SIZE
	.align		4
.L_258:
        /*0c24*/ 	.byte	0x04, 0x1e
        /*0c26*/ 	.short	(.L_260 - .L_259)
.L_259:
        /*0c28*/ 	.word	0x00000000
.L_260:


//--------------------- .nv.info._ZN7cutlass13device_kernelIN5flash19enable_sm80_to_sm89INS1_16FlashAttnFwdSm80INS1_25CollectiveMainloopFwdSm80ILi4ELi1ELb0EN4cute5tupleIJNS5_1CILi128EEENS7_ILi80EEENS7_ILi64EEEEEELi64ENS_10bfloat16_tEfNS_4arch4Sm80ELb0ELb0ELb1ELb1ELb0ELb1ELb1ELb1EEENS1_21CollectiveEpilogueFwdINS6_IJS8_SA_S9_EEENS6_IJNS7_ILi1EEESI_SI_EEESC_SE_Li128ELb1ELb1ELb1ELb0EEENS1_36VarlenDynamicPersistentTileSchedulerILi128ELi80ELi128ELi128ELb1ELb1ELb0ELb0ELb1ELb1EEEEEEEEEvNT_6ParamsE --------------------------
	.section	.nv.info._ZN7cutlass13device_kernelIN5flash19enable_sm80_to_sm89INS1_16FlashAttnFwdSm80INS1_25CollectiveMainloopFwdSm80ILi4ELi1ELb0EN4cute5tupleIJNS5_1CILi128EEENS7_ILi80EEENS7_ILi64EEEEEELi64ENS_10bfloat16_tEfNS_4arch4Sm80ELb0ELb0ELb1ELb1ELb0ELb1ELb1ELb1EEENS1_21CollectiveEpilogueFwdINS6_IJS8_SA_S9_EEENS6_IJNS7_ILi1EEESI_SI_EEESC_SE_Li128ELb1ELb1ELb1ELb0EEENS1_36VarlenDynamicPersistentTileSchedulerILi128ELi80ELi128ELi128ELb1ELb1ELb0ELb0ELb1ELb1EEEEEEEEEvNT_6ParamsE,"",@"SHT_CUDA_INFO"
	.sectionflags	@""
	.align	4


	//----- nvinfo : EIATTR_CUDA_API_VERSION
	.align		4
        /*0000*/ 	.byte	0x04, 0x37
        /*0002*/ 	.short	(.L_262 - .L_261)
.L_261:
        /*0004*/ 	.word	0x00000082


	//----- nvinfo : EIATTR_SW2861232_WAR
	.align		4
.L_262:
        /*0008*/ 	.byte	0x01, 0x35
	.zero		2


	//----- nvinfo : EIATTR_PARAM_CBANK
	.align		4
        /*000c*/ 	.byte	0x04, 0x0a
        /*000e*/ 	.short	(.L_264 - .L_263)
	.align		4
.L_263:
        /*0010*/ 	.word	index@(.nv.constant0._ZN7cutlass13device_kernelIN5flash19enable_sm80_to_sm89INS1_16FlashAttnFwdSm80INS1_25CollectiveMainloopFwdSm80ILi4ELi1ELb0EN4cute5tupleIJNS5_1CILi128EEENS7_ILi80EEENS7_ILi64EEEEEELi64ENS_10bfloat16_tEfNS_4arch4Sm80ELb0ELb0ELb1ELb1ELb0ELb1ELb1ELb1EEENS1_21CollectiveEpilogueFwdINS6_IJS8_SA_S9_EEENS6_IJNS7_ILi1EEESI_SI_EEESC_SE_Li128ELb1ELb1ELb1ELb0EEENS1_36VarlenDynamicPersistentTileSchedulerILi128ELi80ELi128ELi128ELb1ELb1ELb0ELb0ELb1ELb1EEEEEEEEEvNT_6ParamsE)
        /*0014*/ 	.short	0x0160
        /*0016*/ 	.short	0x0438


	//----- nvinfo : EIATTR_CBANK_PARAM_SIZE
	.align		4
.L_264:
        /*0018*/ 	.byte	0x03, 0x19
        /*001a*/ 	.short	0x0438


	//----- nvinfo : EIATTR_KPARAM_INFO
	.align		4
        /*001c*/ 	.byte	0x04, 0x17
        /*001e*/ 	.short	(.L_266 - .L_265)
.L_265:
        /*0020*/ 	.word	0x00000000
        /*0024*/ 	.short	0x0000
        /*0026*/ 	.short	0x0000
        /*0028*/ 	.byte	0x00, 0xf0, 0xe1, 0x10


	//----- nvinfo : EIATTR_MAXREG_COUNT
	.align		4
.L_266:
        /*002c*/ 	.byte	0x03, 0x1b
        /*002e*/ 	.short	0x00ff


	//----- nvinfo : EIATTR_NUM_BARRIERS
	.align		4
        /*0030*/ 	.byte	0x02, 0x4c
        /*0032*/ 	.byte	0x06
	.zero		1


	//----- nvinfo : EIATTR_ANNOTATIONS
	.align		4
        /*0034*/ 	.byte	0x04, 0x55
        /*0036*/ 	.short	(.L_268 - .L_267)


	//   ....[0]....
.L_267:
        /* <DEDUP_REMOVED lines=61> */


	//----- nvinfo : EIATTR_MERCURY_ISA_VERSION
	.align		4
.L_268:
        /*03f8*/ 	.byte	0x03, 0x5f
        /*03fa*/ 	.short	0x0000


	//----- nvinfo : EIATTR_INT_WARP_WIDE_INSTR_OFFSETS
	.align		4
        /*03fc*/ 	.byte	0x04, 0x31
        /*03fe*/ 	.short	(.L_270 - .L_269)


	//   ....[0]....
.L_269:
        /*0400*/ 	.word	0x00013830


	//   ....[1]....
        /*0404*/ 	.word	0x000138b0


	//----- nvinfo : EIATTR_COOP_GROUP_MASK_REGIDS
	.align		4
.L_270:
        /*0408*/ 	.byte	0x04, 0x29
        /*040a*/ 	.short	(.L_272 - .L_271)


	//   ....[0]....
.L_271:
        /*040c*/ 	.word	0xffffffff


	//   ....[1]....
        /*0410*/ 	.word	0xffffffff


	//   ....[2]....
        /*0414*/ 	.word	0xffffffff


	//   ....[3]....
        /*0418*/ 	.word	0xffffffff


	//   ....[4]....
        /*041c*/ 	.word	0xffffffff


	//   ....[5]....
        /*0420*/ 	.word	0xffffffff


	//   ....[6]....
        /*0424*/ 	.word	0xffffffff


	//   ....[7]....
        /*0428*/ 	.word	0xffffffff


	//   ....[8]....
        /*042c*/ 	.word	0xffffffff


	//   ....[9]....
        /*0430*/ 	.word	0xffffffff


	//   ....[10]....
        /*0434*/ 	.word	0xffffffff


	//   ....[11]....
        /*0438*/ 	.word	0xffffffff


	//   ....[12]....
        /*043c*/ 	.word	0xffffffff


	//   ....[13]....
        /*0440*/ 	.word	0xffffffff


	//   ....[14]....
        /*0444*/ 	.word	0xffffffff


	//   ....[15]....
        /*0448*/ 	.word	0xffffffff


	//   ....[16]....
        /*044c*/ 	.word	0xffffffff


	//   ....[17]....
        /*0450*/ 	.word	0xffffffff


	//   ....[18]....
        /*0454*/ 	.word	0xffffffff


	//   ....[19]....
        /*0458*/ 	.word	0xffffffff


	//   ....[20]....
        /*045c*/ 	.word	0xffffffff


	//   ....[21]....
        /*0460*/ 	.word	0xffffffff


	//   ....[22]....
        /*0464*/ 	.word	0xffffffff


	//   ....[23]....
        /*0468*/ 	.word	0xffffffff


	//   ....[24]....
        /*046c*/ 	.word	0xffffffff


	//   ....[25]....
        /*0470*/ 	.word	0xffffffff


	//   ....[26]....
        /*0474*/ 	.word	0xffffffff


	//   ....[27]....
        /*0478*/ 	.word	0xffffffff


	//   ....[28]....
        /*047c*/ 	.word	0xffffffff


	//   ....[29]....
        /*0480*/ 	.word	0xffffffff


	//   ....[30]....
        /*0484*/ 	.word	0xffffffff


	//   ....[31]....
        /*0488*/ 	.word	0xffffffff


	//   ....[32]....
        /*048c*/ 	.word	0xffffffff


	//   ....[33]....
        /*0490*/ 	.word	0xffffffff


	//   ....[34]....
        /*0494*/ 	.word	0xffffffff


	//   ....[35]....
        /*0498*/ 	.word	0xffffffff


	//   ....[36]....
        /*049c*/ 	.word	0xffffffff


	//   ....[37]....
        /*04a0*/ 	.word	0xffffffff


	//   ....[38]....
        /*04a4*/ 	.word	0xffffffff


	//   ....[39]....
        /*04a8*/ 	.word	0xffffffff


	//   ....[40]....
        /*04ac*/ 	.word	0xffffffff


	//   ....[41]....
        /*04b0*/ 	.word	0xffffffff


	//   ....[42]....
        /*04b4*/ 	.word	0xffffffff


	//   ....[43]....
        /*04b8*/ 	.word	0xffffffff


	//   ....[44]....
        /*04bc*/ 	.word	0xffffffff


	//   ....[45]....
        /*04c0*/ 	.word	0xffffffff


	//   ....[46]....
        /*04c4*/ 	.word	0xffffffff


	//   ....[47]....
        /*04c8*/ 	.word	0xffffffff


	//   ....[48]....
        /*04cc*/ 	.word	0xffffffff


	//   ....[49]....
        /*04d0*/ 	.word	0xffffffff


	//   ....[50]....
        /*04d4*/ 	.word	0xffffffff


	//   ....[51]....
        /*04d8*/ 	.word	0xffffffff


	//   ....[52]....
        /*04dc*/ 	.word	0xffffffff


	//   ....[53]....
        /*04e0*/ 	.word	0xffffffff


	//   ....[54]....
        /*04e4*/ 	.word	0xffffffff


	//   ....[55]....
        /*04e8*/ 	.word	0xffffffff


	//   ....[56]....
        /*04ec*/ 	.word	0xffffffff


	//   ....[57]....
        /*04f0*/ 	.word	0xffffffff


	//   ....[58]....
        /*04f4*/ 	.word	0xffffffff


	//   ....[59]....
        /*04f8*/ 	.word	0xffffffff


	//   ....[60]....
        /*04fc*/ 	.word	0xffffffff


	//   ....[61]....
        /*0500*/ 	.word	0xffffffff


	//   ....[62]....
        /*0504*/ 	.word	0xffffffff


	//   ....[63]....
        /*0508*/ 	.word	0xffffffff


	//   ....[64]....
        /*050c*/ 	.word	0xffffffff


	//   ....[65]....
        /*0510*/ 	.word	0xffffffff


	//   ....[66]....
        /*0514*/ 	.word	0xffffffff


	//   ....[67]....
        /*0518*/ 	.word	0xffffffff


	//   ....[68]....
        /*051c*/ 	.word	0xffffffff


	//   ....[69]....
        /*0520*/ 	.word	0xffffffff


	//   ....[70]....
        /*0524*/ 	.word	0xffffffff


	//   ....[71]....
        /*0528*/ 	.word	0xffffffff


	//   ....[72]....
        /*052c*/ 	.word	0xffffffff


	//   ....[73]....
        /*0530*/ 	.word	0xffffffff


	//   ....[74]....
        /*0534*/ 	.word	0xffffffff


	//   ....[75]....
        /*0538*/ 	.word	0xffffffff


	//   ....[76]....
        /*053c*/ 	.word	0xffffffff


	//   ....[77]....
        /*0540*/ 	.word	0xffffffff


	//   ....[78]....
        /*0544*/ 	.word	0xffffffff


	//   ....[79]....
        /*0548*/ 	.word	0xffffffff


	//   ....[80]....
        /*054c*/ 	.word	0xffffffff


	//   ....[81]....
        /*0550*/ 	.word	0xffffffff


	//   ....[82]....
        /*0554*/ 	.word	0xffffffff


	//   ....[83]....
        /*0558*/ 	.word	0xffffffff


	//   ....[84]....
        /*055c*/ 	.word	0xffffffff


	//   ....[85]....
        /*0560*/ 	.word	0xffffffff


	//   ....[86]....
        /*0564*/ 	.word	0xffffffff


	//   ....[87]....
        /*0568*/ 	.word	0xffffffff


	//   ....[88]....
        /*056c*/ 	.word	0xffffffff


	//   ....[89]....
        /*0570*/ 	.word	0xffffffff


	//   ....[90]....
        /*0574*/ 	.word	0xffffffff


	//   ....[91]....
        /*0578*/ 	.word	0xffffffff


	//   ....[92]....
        /*057c*/ 	.word	0xffffffff


	//   ....[93]....
        /*0580*/ 	.word	0xffffffff


	//   ....[94]....
        /*0584*/ 	.word	0xffffffff


	//   ....[95]....
        /*0588*/ 	.word	0xffffffff


	//   ....[96]....
        /*058c*/ 	.word	0xffffffff


	//   ....[97]....
        /*0590*/ 	.word	0xffffffff


	//   ....[98]....
        /*0594*/ 	.word	0xffffffff


	//   ....[99]....
        /*0598*/ 	.word	0xffffffff


	//   ....[100]....
        /*059c*/ 	.word	0xffffffff


	//   ....[101]....
        /*05a0*/ 	.word	0xffffffff


	//   ....[102]....
        /*05a4*/ 	.word	0xffffffff


	//   ....[103]....
        /*05a8*/ 	.word	0xffffffff


	//   ....[104]....
        /*05ac*/ 	.word	0xffffffff


	//   ....[105]....
        /*05b0*/ 	.word	0xffffffff


	//   ....[106]....
        /*05b4*/ 	.word	0xffffffff


	//   ....[107]....
        /*05b8*/ 	.word	0xffffffff


	//   ....[108]....
        /*05bc*/ 	.word	0xffffffff


	//   ....[109]....
        /*05c0*/ 	.word	0xffffffff


	//   ....[110]....
        /*05c4*/ 	.word	0xffffffff


	//   ....[111]....
        /*05c8*/ 	.word	0xffffffff


	//   ....[112]....
        /*05cc*/ 	.word	0xffffffff


	//   ....[113]....
        /*05d0*/ 	.word	0xffffffff


	//   ....[114]....
        /*05d4*/ 	.word	0xffffffff


	//   ....[115]....
        /*05d8*/ 	.word	0xffffffff


	//   ....[116]....
        /*05dc*/ 	.word	0xffffffff


	//   ....[117]....
        /*05e0*/ 	.word	0xffffffff


	//   ....[118]....
        /*05e4*/ 	.word	0xffffffff


	//   ....[119]....
        /*05e8*/ 	.word	0xffffffff


	//   ....[120]....
        /*05ec*/ 	.word	0xffffffff


	//   ....[121]....
        /*05f0*/ 	.word	0xffffffff


	//   ....[122]....
        /*05f4*/ 	.word	0xffffffff


	//   ....[123]....
        /*05f8*/ 	.word	0xffffffff


	//   ....[124]....
        /*05fc*/ 	.word	0xffffffff


	//   ....[125]....
        /*0600*/ 	.word	0xffffffff


	//   ....[126]....
        /*0604*/ 	.word	0xffffffff


	//   ....[127]....
        /*0608*/ 	.word	0xffffffff


	//   ....[128]....
        /*060c*/ 	.word	0xffffffff


	//   ....[129]....
        /*0610*/ 	.word	0xffffffff


	//   ....[130]....
        /*0614*/ 	.word	0xffffffff


	//   ....[131]....
        /*0618*/ 	.word	0xffffffff


	//   ....[132]....
        /*061c*/ 	.word	0xffffffff


	//   ....[133]....
        /*0620*/ 	.word	0xffffffff


	//   ....[134]....
        /*0624*/ 	.word	0xffffffff


	//   ....[135]....
        /*0628*/ 	.word	0xffffffff


	//   ....[136]....
        /*062c*/ 	.word	0xffffffff


	//   ....[137]....
        /*0630*/ 	.word	0xffffffff


	//   ....[138]....
        /*0634*/ 	.word	0xffffffff


	//   ....[139]....
        /*0638*/ 	.word	0xffffffff


	//   ....[140]....
        /*063c*/ 	.word	0xffffffff


	//   ....[141]....
        /*0640*/ 	.word	0xffffffff


	//   ....[142]....
        /*0644*/ 	.word	0xffffffff


	//   ....[143]....
        /*0648*/ 	.word	0xffffffff


	//   ....[144]....
        /*064c*/ 	.word	0xffffffff


	//   ....[145]....
        /*0650*/ 	.word	0xffffffff


	//   ....[146]....
        /*0654*/ 	.word	0xffffffff


	//   ....[147]....
        /*0658*/ 	.word	0xffffffff


	//   ....[148]....
        /*065c*/ 	.word	0xffffffff


	//   ....[149]....
        /*0660*/ 	.word	0xffffffff


	//   ....[150]....
        /*0664*/ 	.word	0xffffffff


	//   ....[151]....
        /*0668*/ 	.word	0xffffffff


	//   ....[152]....
        /*066c*/ 	.word	0xffffffff


	//   ....[153]....
        /*0670*/ 	.word	0xffffffff


	//   ....[154]....
        /*0674*/ 	.word	0xffffffff


	//   ....[155]....
        /*0678*/ 	.word	0xffffffff


	//   ....[156]....
        /*067c*/ 	.word	0xffffffff


	//   ....[157]....
        /*0680*/ 	.word	0xffffffff


	//   ....[158]....
        /*0684*/ 	.word	0xffffffff


	//   ....[159]....
        /*0688*/ 	.word	0xffffffff


	//   ....[160]....
        /*068c*/ 	.word	0xffffffff


	//   ....[161]....
        /*0690*/ 	.word	0xffffffff


	//   ....[162]....
        /*0694*/ 	.word	0xffffffff


	//   ....[163]....
        /*0698*/ 	.word	0xffffffff


	//   ....[164]....
        /*069c*/ 	.word	0xffffffff


	//   ....[165]....
        /*06a0*/ 	.word	0xffffffff


	//   ....[166]....
        /*06a4*/ 	.word	0xffffffff


	//   ....[167]....
        /*06a8*/ 	.word	0xffffffff


	//   ....[168]....
        /*06ac*/ 	.word	0xffffffff


	//   ....[169]....
        /*06b0*/ 	.word	0xffffffff


	//   ....[170]....
        /*06b4*/ 	.word	0xffffffff


	//   ....[171]....
        /*06b8*/ 	.word	0xffffffff


	//   ....[172]....
        /*06bc*/ 	.word	0xffffffff


	//   ....[173]....
        /*06c0*/ 	.word	0xffffffff


	//   ....[174]....
        /*06c4*/ 	.word	0xffffffff


	//   ....[175]....
        /*06c8*/ 	.word	0xffffffff


	//   ....[176]....
        /*06cc*/ 	.word	0xffffffff


	//   ....[177]....
        /*06d0*/ 	.word	0xffffffff


	//   ....[178]....
        /*06d4*/ 	.word	0xffffffff


	//   ....[179]....
        /*06d8*/ 	.word	0xffffffff


	//   ....[180]....
        /*06dc*/ 	.word	0xffffffff


	//   ....[181]....
        /*06e0*/ 	.word	0xffffffff


	//   ....[182]....
        /*06e4*/ 	.word	0xffffffff


	//   ....[183]....
        /*06e8*/ 	.word	0xffffffff


	//   ....[184]....
        /*06ec*/ 	.word	0xffffffff


	//   ....[185]....
        /*06f0*/ 	.word	0xffffffff


	//   ....[186]....
        /*06f4*/ 	.word	0xffffffff


	//   ....[187]....
        /*06f8*/ 	.word	0xffffffff


	//   ....[188]....
        /*06fc*/ 	.word	0xffffffff


	//   ....[189]....
        /*0700*/ 	.word	0xffffffff


	//   ....[190]....
        /*0704*/ 	.word	0xffffffff


	//   ....[191]....
        /*0708*/ 	.word	0xffffffff


	//   ....[192]....
        /*070c*/ 	.word	0xffffffff


	//   ....[193]....
        /*0710*/ 	.word	0xffffffff


	//   ....[194]....
        /*0714*/ 	.word	0xffffffff


	//   ....[195]....
        /*0718*/ 	.word	0xffffffff


	//   ....[196]....
        /*071c*/ 	.word	0xffffffff


	//   ....[197]....
        /*0720*/ 	.word	0xffffffff


	//   ....[198]....
        /*0724*/ 	.word	0xffffffff


	//   ....[199]....
        /*0728*/ 	.word	0xffffffff


	//   ....[200]....
        /*072c*/ 	.word	0xffffffff


	//   ....[201]....
        /*0730*/ 	.word	0xffffffff


	//   ....[202]....
        /*0734*/ 	.word	0xffffffff


	//   ....[203]....
        /*0738*/ 	.word	0xffffffff


	//   ....[204]....
        /*073c*/ 	.word	0xffffffff


	//   ....[205]....
        /*0740*/ 	.word	0xffffffff


	//   ....[206]....
        /*0744*/ 	.word	0xffffffff


	//   ....[207]....
        /*0748*/ 	.word	0xffffffff


	//   ....[208]....
        /*074c*/ 	.word	0xffffffff


	//   ....[209]....
        /*0750*/ 	.word	0xffffffff


	//   ....[210]....
        /*0754*/ 	.word	0xffffffff


	//   ....[211]....
        /*0758*/ 	.word	0xffffffff


	//   ....[212]....
        /*075c*/ 	.word	0xffffffff


	//   ....[213]....
        /*0760*/ 	.word	0xffffffff


	//   ....[214]....
        /*0764*/ 	.word	0xffffffff


	//   ....[215]....
        /*0768*/ 	.word	0xffffffff


	//   ....[216]....
        /*076c*/ 	.word	0xffffffff


	//   ....[217]....
        /*0770*/ 	.word	0xffffffff


	//   ....[218]....
        /*0774*/ 	.word	0xffffffff


	//   ....[219]....
        /*0778*/ 	.word	0xffffffff


	//   ....[220]....
        /*077c*/ 	.word	0xffffffff


	//   ....[221]....
        /*0780*/ 	.word	0xffffffff


	//   ....[222]....
        /*0784*/ 	.word	0xffffffff


	//----- nvinfo : EIATTR_COOP_GROUP_INSTR_OFFSETS
	.align		4
.L_272:
        /*0788*/ 	.byte	0x04, 0x28
        /*078a*/ 	.short	(.L_274 - .L_273)


	//   ....[0]....
.L_273:
        /*078c*/ 	.word	0x00000050


	//   ....[1]....
        /*0790*/ 	.word	0x00000200


	//   ....[2]....
        /*0794*/ 	.word	0x00000230


	//   ....[3]....
        /*0798*/ 	.word	0x00000260


	//   ....[4]....
        /*079c*/ 	.word	0x00000290


	//   ....[5]....
        /*07a0*/ 	.word	0x000002c0


	//   ....[6]....
        /*07a4*/ 	.word	0x000002f0


	//   ....[7]....
        /*07a8*/ 	.word	0x00000460


	//   ....[8]....
        /*07ac*/ 	.word	0x000004a0


	//   ....[9]....
        /*07b0*/ 	.word	0x000004d0


	//   ....[10]....
        /*07b4*/ 	.word	0x00000500


	//   ....[11]....
        /*07b8*/ 	.word	0x00000530


	//   ....[12]....
        /*07bc*/ 	.word	0x00000560


	//   ....[13]....
        /*07c0*/ 	.word	0x000005f0


	//   ....[14]....
        /*07c4*/ 	.word	0x00000620


	//   ....[15]....
        /*07c8*/ 	.word	0x00000640


	//   ....[16]....
        /*07cc*/ 	.word	0x000006a0


	//   ....[17]....
        /*07d0*/ 	.word	0x00007b70


	//   ....[18]....
        /*07d4*/ 	.word	0x00007b90


	//   ....[19]....
        /*07d8*/ 	.word	0x00007c60


	//   ....[20]....
        /*07dc*/ 	.word	0x00007c70


	//   ....[21]....
        /*07e0*/ 	.word	0x00007d40


	//   ....[22]....
        /*07e4*/ 	.word	0x00007d60


	//   ....[23]....
        /*07e8*/ 	.word	0x00007e30


	//   ....[24]....
        /*07ec*/ 	.word	0x00007e40


	//   ....[25]....
        /*07f0*/ 	.word	0x00007f10


	//   ....[26]....
        /*07f4*/ 	.word	0x00007f30


	//   ....[27]....
        /*07f8*/ 	.word	0x00008000


	//   ....[28]....
        /*07fc*/ 	.word	0x00008010


	//   ....[29]....
        /*0800*/ 	.word	0x000080e0


	//   ....[30]....
        /*0804*/ 	.word	0x00008100


	//   ....[31]....
        /*0808*/ 	.word	0x000081d0


	//   ....[32]....
        /*080c*/ 	.word	0x000081e0


	//   ....[33]....
        /*0810*/ 	.word	0x000087f0


	//   ....[34]....
        /*0814*/ 	.word	0x00008830


	//   ....[35]....
        /*0818*/ 	.word	0x00008840


	//   ....[36]....
        /*081c*/ 	.word	0x00008850


	//   ....[37]....
        /*0820*/ 	.word	0x0000a0f0


	//   ....[38]....
        /*0824*/ 	.word	0x0000a130


	//   ....[39]....
        /*0828*/ 	.word	0x0000a150


	//   ....[40]....
        /*082c*/ 	.word	0x0000a160


	//   ....[41]....
        /*0830*/ 	.word	0x0000d980


	//   ....[42]....
        /*0834*/ 	.word	0x0000d9f0


	//   ....[43]....
        /*0838*/ 	.word	0x0000db10


	//   ....[44]....
        /*083c*/ 	.word	0x0000db60


	//   ....[45]....
        /*0840*/ 	.word	0x0000db90


	//   ....[46]....
        /*0844*/ 	.word	0x0000dc90


	//   ....[47]....
        /*0848*/ 	.word	0x0000dd50


	//   ....[48]....
        /*084c*/ 	.word	0x0000de20


	//   ....[49]....
        /*0850*/ 	.word	0x00010b20


	//   ....[50]....
        /*0854*/ 	.word	0x00010b60


	//   ....[51]....
        /*0858*/ 	.word	0x00010d60


	//   ....[52]....
        /*085c*/ 	.word	0x00010e00


	//   ....[53]....
        /*0860*/ 	.word	0x00010e30


	//   ....[54]....
        /*0864*/ 	.word	0x00010f00


	//   ....[55]....
        /*0868*/ 	.word	0x00010fe0


	//   ....[56]....
        /*086c*/ 	.word	0x000112d0


	//   ....[57]....
        /*0870*/ 	.word	0x00013070


	//   ....[58]....
        /*0874*/ 	.word	0x00013080


	//   ....[59]....
        /*0878*/ 	.word	0x00013090


	//   ....[60]....
        /*087c*/ 	.word	0x000130a0


	//   ....[61]....
        /*0880*/ 	.word	0x000130e0


	//   ....[62]....
        /*0884*/ 	.word	0x00013100


	//   ....[63]....
        /*0888*/ 	.word	0x00013110


	//   ....[64]....
        /*088c*/ 	.word	0x00013120


	//   ....[65]....
        /*0890*/ 	.word	0x00014590


	//   ....[66]....
        /*0894*/ 	.word	0x000145a0


	//   ....[67]....
        /*0898*/ 	.word	0x000145b0


	//   ....[68]....
        /*089c*/ 	.word	0x000145c0


	//   ....[69]....
        /*08a0*/ 	.word	0x000145d0


	//   ....[70]....
        /*08a4*/ 	.word	0x000145e0


	//   ....[71]....
        /*08a8*/ 	.word	0x00014600


	//   ....[72]....
        /*08ac*/ 	.word	0x00014670


	//   ....[73]....
        /*08b0*/ 	.word	0x000149f0


	//   ....[74]....
        /*08b4*/ 	.word	0x00014a10


	//   ....[75]....
        /*08b8*/ 	.word	0x00014a80


	//   ....[76]....
        /*08bc*/ 	.word	0x00014a90


	//   ....[77]....
        /*08c0*/ 	.word	0x00014b00


	//   ....[78]....
        /*08c4*/ 	.word	0x00014b20


	//   ....[79]....
        /*08c8*/ 	.word	0x00014b90


	//   ....[80]....
        /*08cc*/ 	.word	0x00014ba0


	//   ....[81]....
        /*08d0*/ 	.word	0x00014c10


	//   ....[82]....
        /*08d4*/ 	.word	0x00014c30


	//   ....[83]....
        /*08d8*/ 	.word	0x00014ca0


	//   ....[84]....
        /*08dc*/ 	.word	0x00014cb0


	//   ....[85]....
        /*08e0*/ 	.word	0x00014d20


	//   ....[86]....
        /*08e4*/ 	.word	0x00014d40


	//   ....[87]....
        /*08e8*/ 	.word	0x00014db0


	//   ....[88]....
        /*08ec*/ 	.word	0x00014dc0


	//   ....[89]....
        /*08f0*/ 	.word	0x00015050


	//   ....[90]....
        /*08f4*/ 	.word	0x00015070


	//   ....[91]....
        /*08f8*/ 	.word	0x000153d0


	//   ....[92]....
        /*08fc*/ 	.word	0x000153e0


	//   ....[93]....
        /*0900*/ 	.word	0x00015630


	//   ....[94]....
        /*0904*/ 	.word	0x00015650


	//   ....[95]....
        /*0908*/ 	.word	0x000158c0


	//   ....[96]....
        /*090c*/ 	.word	0x000158d0


	//   ....[97]....
        /*0910*/ 	.word	0x00016290


	//   ....[98]....
        /*0914*/ 	.word	0x000162b0


	//   ....[99]....
        /*0918*/ 	.word	0x00016320


	//   ....[100]....
        /*091c*/ 	.word	0x00016330


	//   ....[101]....
        /*0920*/ 	.word	0x000163a0


	//   ....[102]....
        /*0924*/ 	.word	0x000163c0


	//   ....[103]....
        /*0928*/ 	.word	0x00016430


	//   ....[104]....
        /*092c*/ 	.word	0x00016440


	//   ....[105]....
        /*0930*/ 	.word	0x000164b0


	//   ....[106]....
        /*0934*/ 	.word	0x000164d0


	//   ....[107]....
        /*0938*/ 	.word	0x00016540


	//   ....[108]....
        /*093c*/ 	.word	0x00016550


	//   ....[109]....
        /*0940*/ 	.word	0x000165c0


	//   ....[110]....
        /*0944*/ 	.word	0x000165e0


	//   ....[111]....
        /*0948*/ 	.word	0x00016650


	//   ....[112]....
        /*094c*/ 	.word	0x00016660


	//   ....[113]....
        /*0950*/ 	.word	0x000167b0


	//   ....[114]....
        /*0954*/ 	.word	0x000167d0


	//   ....[115]....
        /*0958*/ 	.word	0x00016900


	//   ....[116]....
        /*095c*/ 	.word	0x00016940


	//   ....[117]....
        /*0960*/ 	.word	0x00016970


	//   ....[118]....
        /*0964*/ 	.word	0x000169a0


	//   ....[119]....
        /*0968*/ 	.word	0x000169d0


	//   ....[120]....
        /*096c*/ 	.word	0x00016a00


	//   ....[121]....
        /*0970*/ 	.word	0x00016b60


	//   ....[122]....
        /*0974*/ 	.word	0x00016ba0


	//   ....[123]....
        /*0978*/ 	.word	0x00016bd0


	//   ....[124]....
        /*097c*/ 	.word	0x00016c00


	//   ....[125]....
        /*0980*/ 	.word	0x00016c30


	//   ....[126]....
        /*0984*/ 	.word	0x00016c60


	//   ....[127]....
        /*0988*/ 	.word	0x00016cf0


	//   ....[128]....
        /*098c*/ 	.word	0x00016d20


	//   ....[129]....
        /*0990*/ 	.word	0x00016d30


	//   ....[130]....
        /*0994*/ 	.word	0x00016d90


	//   ....[131]....
        /*0998*/ 	.word	0x00017380


	//   ....[132]....
        /*099c*/ 	.word	0x000173e0


	//   ....[133]....
        /*09a0*/ 	.word	0x00017430


	//   ....[134]....
        /*09a4*/ 	.word	0x00017480


	//   ....[135]....
        /*09a8*/ 	.word	0x000174d0


	//   ....[136]....
        /*09ac*/ 	.word	0x00017540


	//   ....[137]....
        /*09b0*/ 	.word	0x00017590


	//   ....[138]....
        /*09b4*/ 	.word	0x000175f0


	//   ....[139]....
        /*09b8*/ 	.word	0x00017660


	//   ....[140]....
        /*09bc*/ 	.word	0x000176c0


	//   ....[141]....
        /*09c0*/ 	.word	0x00017730


	//   ....[142]....
        /*09c4*/ 	.word	0x000177a0


	//   ....[143]....
        /*09c8*/ 	.word	0x00017810


	//   ....[144]....
        /*09cc*/ 	.word	0x00017870


	//   ....[145]....
        /*09d0*/ 	.word	0x000178e0


	//   ....[146]....
        /*09d4*/ 	.word	0x00017950


	//   ....[147]....
        /*09d8*/ 	.word	0x000179c0


	//   ....[148]....
        /*09dc*/ 	.word	0x00017a20


	//   ....[149]....
        /*09e0*/ 	.word	0x00017a90


	//   ....[150]....
        /*09e4*/ 	.word	0x00017b00


	//   ....[151]....
        /*09e8*/ 	.word	0x00017b70


	//   ....[152]....
        /*09ec*/ 	.word	0x00017bd0


	//   ....[153]....
        /*09f0*/ 	.word	0x00017c40


	//   ....[154]....
        /*09f4*/ 	.word	0x00017cb0


	//   ....[155]....
        /*09f8*/ 	.word	0x00017d20


	//   ....[156]....
        /*09fc*/ 	.word	0x00017d80


	//   ....[157]....
        /*0a00*/ 	.word	0x00017e00


	//   ....[158]....
        /*0a04*/ 	.word	0x00017e60


	//   ....[159]....
        /*0a08*/ 	.word	0x00017eb0


	//   ....[160]....
        /*0a0c*/ 	.word	0x00017f10


	//   ....[161]....
        /*0a10*/ 	.word	0x00017f60


	//   ....[162]....
        /*0a14*/ 	.word	0x00017fc0


	//   ....[163]....
        /*0a18*/ 	.word	0x00018010


	//   ....[164]....
        /*0a1c*/ 	.word	0x00018070


	//   ....[165]....
        /*0a20*/ 	.word	0x000180e0


	//   ....[166]....
        /*0a24*/ 	.word	0x00018150


	//   ....[167]....
        /*0a28*/ 	.word	0x000181c0


	//   ....[168]....
        /*0a2c*/ 	.word	0x00018220


	//   ....[169]....
        /*0a30*/ 	.word	0x00018290


	//   ....[170]....
        /*0a34*/ 	.word	0x00018300


	//   ....[171]....
        /*0a38*/ 	.word	0x00018370


	//   ....[172]....
        /*0a3c*/ 	.word	0x000183d0


	//   ....[173]....
        /*0a40*/ 	.word	0x00018440


	//   ....[174]....
        /*0a44*/ 	.word	0x000184b0


	//   ....[175]....
        /*0a48*/ 	.word	0x00018520


	//   ....[176]....
        /*0a4c*/ 	.word	0x00018580


	//   ....[177]....
        /*0a50*/ 	.word	0x000185f0


	//   ....[178]....
        /*0a54*/ 	.word	0x00018660


	//   ....[179]....
        /*0a58*/ 	.word	0x000186d0


	//   ....[180]....
        /*0a5c*/ 	.word	0x00018730


	//   ....[181]....
        /*0a60*/ 	.word	0x000187a0


	//   ....[182]....
        /*0a64*/ 	.word	0x00018810


	//   ....[183]....
        /*0a68*/ 	.word	0x00018880


	//   ....[184]....
        /*0a6c*/ 	.word	0x000188e0


	//   ....[185]....
        /*0a70*/ 	.word	0x00018950


	//   ....[186]....
        /*0a74*/ 	.word	0x000189c0


	//   ....[187]....
        /*0a78*/ 	.word	0x00018a30


	//   ....[188]....
        /*0a7c*/ 	.word	0x00018a90


	//   ....[189]....
        /*0a80*/ 	.word	0x00018b00


	//   ....[190]....
        /*0a84*/ 	.word	0x00018b70


	//   ....[191]....
        /*0a88*/ 	.word	0x00018be0


	//   ....[192]....
        /*0a8c*/ 	.word	0x00018c40


	//   ....[193]....
        /*0a90*/ 	.word	0x00018cb0


	//   ....[194]....
        /*0a94*/ 	.word	0x00018d20


	//   ....[195]....
        /*0a98*/ 	.word	0x00018d90


	//   ....[196]....
        /*0a9c*/ 	.word	0x00018df0


	//   ....[197]....
        /*0aa0*/ 	.word	0x00018e60


	//   ....[198]....
        /*0aa4*/ 	.word	0x00018ed0


	//   ....[199]....
        /*0aa8*/ 	.word	0x00018f40


	//   ....[200]....
        /*0aac*/ 	.word	0x00018fa0


	//   ....[201]....
        /*0ab0*/ 	.word	0x00019010


	//   ....[202]....
        /*0ab4*/ 	.word	0x00019080


	//   ....[203]....
        /*0ab8*/ 	.word	0x000190f0


	//   ....[204]....
        /*0abc*/ 	.word	0x00019150


	//   ....[205]....
        /*0ac0*/ 	.word	0x000191c0


	//   ....[206]....
        /*0ac4*/ 	.word	0x00019230


	//   ....[207]....
        /*0ac8*/ 	.word	0x00019280


	//   ....[208]....
        /*0acc*/ 	.word	0x000192c0


	//   ....[209]....
        /*0ad0*/ 	.word	0x00019310


	//   ....[210]....
        /*0ad4*/ 	.word	0x00019360


	//   ....[211]....
        /*0ad8*/ 	.word	0x000193b0


	//   ....[212]....
        /*0adc*/ 	.word	0x00019420


	//   ....[213]....
        /*0ae0*/ 	.word	0x00019470


	//   ....[214]....
        /*0ae4*/ 	.word	0x000194c0


	//   ....[215]....
        /*0ae8*/ 	.word	0x00019510


	//   ....[216]....
        /*0aec*/ 	.word	0x00019560


	//   ....[217]....
        /*0af0*/ 	.word	0x000195b0


	//   ....[218]....
        /*0af4*/ 	.word	0x00019620


	//   ....[219]....
        /*0af8*/ 	.word	0x00019670


	//   ....[220]....
        /*0afc*/ 	.word	0x000196d0


	//   ....[221]....
        /*0b00*/ 	.word	0x00019730


	//   ....[222]....
        /*0b04*/ 	.word	0x00019790


	//----- nvinfo : EIATTR_EXIT_INSTR_OFFSETS
	.align		4
.L_274:
        /*0b08*/ 	.byte	0x04, 0x1c
        /*0b0a*/ 	.short	(.L_276 - .L_275)


	//   ....[0]....
.L_275:
        /*0b0c*/ 	.word	0x00000c10


	//   ....[1]....
        /*0b10*/ 	.word	0x00017340


	//----- nvinfo : EIATTR_MAX_THREADS
	.align		4
.L_276:
        /*0b14*/ 	.byte	0x04, 0x05
        /*0b16*/ 	.short	(.L_278 - .L_277)
.L_277:
        /*0b18*/ 	.word	0x00000080
        /*0b1c*/ 	.word	0x00000001
        /*0b20*/ 	.word	0x00000001


	//----- nvinfo : EIATTR_CRS_STACK_SIZE
	.align		4
.L_278:
        /*0b24*/ 	.byte	0x04, 0x1e
        /*0b26*/ 	.short	(.L_280 - .L_279)
.L_279:
        /*0b28*/ 	.word	0x00000000
.L_280:


//--------------------- .nv.info._ZN7cutlass13device_kernelIN5flash19enable_sm80_to_sm89INS1_16FlashAttnFwdSm80INS1_25CollectiveMainloopFwdSm80ILi4ELi1ELb0EN4cute5tupleIJNS5_1CILi128EEENS7_ILi96EEENS7_ILi64EEEEEELi64ENS_10bfloat16_tEfNS_4arch4Sm80ELb0ELb1ELb1ELb0ELb0ELb0ELb1ELb1EEENS1_21CollectiveEpilogueFwdINS6_IJS8_SA_S9_EEENS6_IJNS7_ILi1EEESI_SI_EEESC_SE_Li128ELb0ELb1ELb1ELb0EEENS1_19SingleTileSchedulerILb0ELb1ELb1ELi128EEEEEEEEEvNT_6ParamsE --------------------------
	.section	.nv.info._ZN7cutlass13device_kernelIN5flash19enable_sm80_to_sm89INS1_16FlashAttnFwdSm80INS1_25CollectiveMainloopFwdSm80ILi4ELi1ELb0EN4cute5tupleIJNS5_1CILi128EEENS7_ILi96EEENS7_ILi64EEEEEELi64ENS_10bfloat16_tEfNS_4arch4Sm80ELb0ELb1ELb1ELb0ELb0ELb0ELb1ELb1EEENS1_21CollectiveEpilogueFwdINS6_IJS8_SA_S9_EEENS6_IJNS7_ILi1EEESI_SI_EEESC_SE_Li128ELb0ELb1ELb1ELb0EEENS1_19SingleTileSchedulerILb0ELb1ELb1ELi128EEEEEEEEEvNT_6ParamsE,"",@"SHT_CUDA_INFO"
	.sectionflags	@""
	.align	4


	//----- nvinfo : EIATTR_CUDA_API_VERSION
	.align		4
        /*0000*/ 	.byte	0x04, 0x37
        /*0002*/ 	.short	(.L_282 - .L_281)
.L_281:
        /*0004*/ 	.word	0x00000082


	//----- nvinfo : EIATTR_SW2861232_WAR
	.align		4
.L_282:
        /*0008*/ 	.byte	0x01, 0x35
	.zero		2


	//----- nvinfo : EIATTR_PARAM_CBANK
	.align		4
        /*000c*/ 	.byte	0x04, 0x0a
        /*000e*/ 	.short	(.L_284 - .L_283)
	.align		4
.L_283:
        /*0010*/ 	.word	index@(.nv.constant0._ZN7cutlass13device_kernelIN5flash19enable_sm80_to_sm89INS1_16FlashAttnFwdSm80INS1_25CollectiveMainloopFwdSm80ILi4ELi1ELb0EN4cute5tupleIJNS5_1CILi128EEENS7_ILi96EEENS7_ILi64EEEEEELi64ENS_10bfloat16_tEfNS_4arch4Sm80ELb0ELb1ELb1ELb0ELb0ELb0ELb1ELb1EEENS1_21CollectiveEpilogueFwdINS6_IJS8_SA_S9_EEENS6_IJNS7_ILi1EEESI_SI_EEESC_SE_Li128ELb0ELb1ELb1ELb0EEENS1_19SingleTileSchedulerILb0ELb1ELb1ELi128EEEEEEEEEvNT_6ParamsE)
        /*0014*/ 	.short	0x0160
        /*0016*/ 	.short	0x0418


	//----- nvinfo : EIATTR_CBANK_PARAM_SIZE
	.align		4
.L_284:
        /*0018*/ 	.byte	0x03, 0x19
        /*001a*/ 	.short	0x0418


	//----- nvinfo : EIATTR_KPARAM_INFO
	.align		4
        /*001c*/ 	.byte	0x04, 0x17
        /*001e*/ 	.short	(.L_286 - .L_285)
.L_285:
        /*0020*/ 	.word	0x00000000
        /*0024*/ 	.short	0x0000
        /*0026*/ 	.short	0x0000
        /*0028*/ 	.byte	0x00, 0xf0, 0x61, 0x10


	//----- nvinfo : EIATTR_MAXREG_COUNT
	.align		4
.L_286:
        /*002c*/ 	.byte	0x03, 0x1b
        /*002e*/ 	.short	0x00ff


	//----- nvinfo : EIATTR_NUM_BARRIERS
	.align		4
        /*0030*/ 	.byte	0x02, 0x4c
        /*0032*/ 	.byte	0x02
	.zero		1


	//----- nvinfo : EIATTR_ANNOTATIONS
	.align		4
        /*0034*/ 	.byte	0x04, 0x55
        /*0036*/ 	.short	(.L_288 - .L_287)


	//   ....[0]....
.L_287:
        /* <DEDUP_REMOVED lines=45> */


	//----- nvinfo : EIATTR_MERCURY_ISA_VERSION
	.align		4
.L_288:
        /*02f8*/ 	.byte	0x03, 0x5f
        /*02fa*/ 	.short	0x0000


	//----- nvinfo : EIATTR_COOP_GROUP_MASK_REGIDS
	.align		4
        /*02fc*/ 	.byte	0x04, 0x29
        /*02fe*/ 	.short	(.L_290 - .L_289)


	//   ....[0]....
.L_289:
        /*0300*/ 	.word	0xffffffff


	//   ....[1]....
        /*0304*/ 	.word	0xffffffff


	//   ....[2]....
        /*0308*/ 	.word	0xffffffff


	//   ....[3]....
        /*030c*/ 	.word	0xffffffff


	//   ....[4]....
        /*0310*/ 	.word	0xffffffff


	//   ....[5]....
        /*0314*/ 	.word	0xffffffff


	//   ....[6]....
        /*0318*/ 	.word	0xffffffff


	//   ....[7]....
        /*031c*/ 	.word	0xffffffff


	//   ....[8]....
        /*0320*/ 	.word	0xffffffff


	//   ....[9]....
        /*0324*/ 	.word	0xffffffff


	//   ....[10]....
        /*0328*/ 	.word	0xffffffff


	//   ....[11]....
        /*032c*/ 	.word	0xffffffff


	//   ....[12]....
        /*0330*/ 	.word	0xffffffff


	//   ....[13]....
        /*0334*/ 	.word	0xffffffff


	//   ....[14]....
        /*0338*/ 	.word	0xffffffff


	//   ....[15]....
        /*033c*/ 	.word	0xffffffff


	//   ....[16]....
        /*0340*/ 	.word	0xffffffff


	//   ....[17]....
        /*0344*/ 	.word	0xffffffff


	//   ....[18]....
        /*0348*/ 	.word	0xffffffff


	//   ....[19]....
        /*034c*/ 	.word	0xffffffff


	//   ....[20]....
        /*0350*/ 	.word	0xffffffff


	//   ....[21]....
        /*0354*/ 	.word	0xffffffff


	//   ....[22]....
        /*0358*/ 	.word	0xffffffff


	//   ....[23]....
        /*035c*/ 	.word	0xffffffff


	//   ....[24]....
        /*0360*/ 	.word	0xffffffff


	//   ....[25]....
        /*0364*/ 	.word	0xffffffff


	//   ....[26]....
        /*0368*/ 	.word	0xffffffff


	//   ....[27]....
        /*036c*/ 	.word	0xffffffff


	//   ....[28]....
        /*0370*/ 	.word	0xffffffff


	//   ....[29]....
        /*0374*/ 	.word	0xffffffff


	//   ....[30]....
        /*0378*/ 	.word	0xffffffff


	//   ....[31]....
        /*037c*/ 	.word	0xffffffff


	//   ....[32]....
        /*0380*/ 	.word	0xffffffff


	//   ....[33]....
        /*0384*/ 	.word	0xffffffff


	//   ....[34]....
        /*0388*/ 	.word	0xffffffff


	//   ....[35]....
        /*038c*/ 	.word	0xffffffff


	//   ....[36]....
        /*0390*/ 	.word	0xffffffff


	//   ....[37]....
        /*0394*/ 	.word	0xffffffff


	//   ....[38]....
        /*0398*/ 	.word	0xffffffff


	//   ....[39]....
        /*039c*/ 	.word	0xffffffff


	//   ....[40]....
        /*03a0*/ 	.word	0xffffffff


	//   ....[41]....
        /*03a4*/ 	.word	0xffffffff


	//   ....[42]....
        /*03a8*/ 	.word	0xffffffff


	//   ....[43]....
        /*03ac*/ 	.word	0xffffffff


	//   ....[44]....
        /*03b0*/ 	.word	0xffffffff


	//   ....[45]....
        /*03b4*/ 	.word	0xffffffff


	//   ....[46]....
        /*03b8*/ 	.word	0xffffffff


	//   ....[47]....
        /*03bc*/ 	.word	0xffffffff


	//   ....[48]....
        /*03c0*/ 	.word	0xffffffff


	//   ....[49]....
        /*03c4*/ 	.word	0xffffffff


	//   ....[50]....
        /*03c8*/ 	.word	0xffffffff


	//   ....[51]....
        /*03cc*/ 	.word	0xffffffff


	//   ....[52]....
        /*03d0*/ 	.word	0xffffffff


	//   ....[53]....
        /*03d4*/ 	.word	0xffffffff


	//   ....[54]....
        /*03d8*/ 	.word	0xffffffff


	//   ....[55]....
        /*03dc*/ 	.word	0xffffffff


	//   ....[56]....
        /*03e0*/ 	.word	0xffffffff


	//   ....[57]....
        /*03e4*/ 	.word	0xffffffff


	//   ....[58]....
        /*03e8*/ 	.word	0xffffffff


	//   ....[59]....
        /*03ec*/ 	.word	0xffffffff


	//   ....[60]....
        /*03f0*/ 	.word	0xffffffff


	//   ....[61]....
        /*03f4*/ 	.word	0xffffffff


	//   ....[62]....
        /*03f8*/ 	.word	0xffffffff


	//   ....[63]....
        /*03fc*/ 	.word	0xffffffff


	//   ....[64]....
        /*0400*/ 	.word	0xffffffff


	//   ....[65]....
        /*0404*/ 	.word	0xffffffff


	//   ....[66]....
        /*0408*/ 	.word	0xffffffff


	//   ....[67]....
        /*040c*/ 	.word	0xffffffff


	//   ....[68]....
        /*0410*/ 	.word	0xffffffff


	//   ....[69]....
        /*0414*/ 	.word	0xffffffff


	//   ....[70]....
        /*0418*/ 	.word	0xffffffff


	//   ....[71]....
        /*041c*/ 	.word	0xffffffff


	//   ....[72]....
        /*0420*/ 	.word	0xffffffff


	//   ....[73]....
        /*0424*/ 	.word	0xffffffff


	//   ....[74]....
        /*0428*/ 	.word	0xffffffff


	//   ....[75]....
        /*042c*/ 	.word	0xffffffff


	//   ....[76]....
        /*0430*/ 	.word	0xffffffff


	//   ....[77]....
        /*0434*/ 	.word	0xffffffff


	//   ....[78]....
        /*0438*/ 	.word	0xffffffff


	//   ....[79]....
        /*043c*/ 	.word	0xffffffff


	//   ....[80]....
        /*0440*/ 	.word	0xffffffff


	//   ....[81]....
        /*0444*/ 	.word	0xffffffff


	//   ....[82]....
        /*0448*/ 	.word	0xffffffff


	//   ....[83]....
        /*044c*/ 	.word	0xffffffff


	//   ....[84]....
        /*0450*/ 	.word	0xffffffff


	//----- nvinfo : EIATTR_COOP_GROUP_INSTR_OFFSETS
	.align		4
.L_290:
        /*0454*/ 	.byte	0x04, 0x28
        /*0456*/ 	.short	(.L_292 - .L_291)


	//   ....[0]....
.L_291:
        /*0458*/ 	.word	0x00000060


	//   ....[1]....
        /*045c*/ 	.word	0x00001210


	//   ....[2]....
        /*0460*/ 	.word	0x00001240


	//   ....[3]....
        /*0464*/ 	.word	0x000013a0


	//   ....[4]....
        /*0468*/ 	.word	0x000013d0


	//   ....[5]....
        /*046c*/ 	.word	0x00001460


	//   ....[6]....
        /*0470*/ 	.word	0x00001490


	//   ....[7]....
        /*0474*/ 	.word	0x00001520


	//   ....[8]....
        /*0478*/ 	.word	0x00001550


	//   ....[9]....
        /*047c*/ 	.word	0x000015e0


	//   ....[10]....
        /*0480*/ 	.word	0x00001610


	//   ....[11]....
        /*0484*/ 	.word	0x000016a0


	//   ....[12]....
        /*0488*/ 	.word	0x000016d0


	//   ....[13]....
        /*048c*/ 	.word	0x00001760


	//   ....[14]....
        /*0490*/ 	.word	0x00001790


	//   ....[15]....
        /*0494*/ 	.word	0x00001810


	//   ....[16]....
        /*0498*/ 	.word	0x00001850


	//   ....[17]....
        /*049c*/ 	.word	0x00003130


	//   ....[18]....
        /*04a0*/ 	.word	0x000033c0


	//   ....[19]....
        /*04a4*/ 	.word	0x00003fa0


	//   ....[20]....
        /*04a8*/ 	.word	0x00004a00


	//   ....[21]....
        /*04ac*/ 	.word	0x000059a0


	//   ....[22]....
        /*04b0*/ 	.word	0x00005ac0


	//   ....[23]....
        /*04b4*/ 	.word	0x00005be0


	//   ....[24]....
        /*04b8*/ 	.word	0x00005ce0


	//   ....[25]....
        /*04bc*/ 	.word	0x000063f0


	//   ....[26]....
        /*04c0*/ 	.word	0x000064b0


	//   ....[27]....
        /*04c4*/ 	.word	0x000064f0


	//   ....[28]....
        /*04c8*/ 	.word	0x00006590


	//   ....[29]....
        /*04cc*/ 	.word	0x00009c60


	//   ....[30]....
        /*04d0*/ 	.word	0x0000a760


	//   ....[31]....
        /*04d4*/ 	.word	0x0000a9b0


	//   ....[32]....
        /*04d8*/ 	.word	0x0000b150


	//   ....[33]....
        /*04dc*/ 	.word	0x0000bec0


	//   ....[34]....
        /*04e0*/ 	.word	0x0000bf60


	//   ....[35]....
        /*04e4*/ 	.word	0x0000c020


	//   ....[36]....
        /*04e8*/ 	.word	0x0000c070


	//   ....[37]....
        /*04ec*/ 	.word	0x0000c540


	//   ....[38]....
        /*04f0*/ 	.word	0x0000c680


	//   ....[39]....
        /*04f4*/ 	.word	0x0000c760


	//   ....[40]....
        /*04f8*/ 	.word	0x0000c8b0


	//   ....[41]....
        /*04fc*/ 	.word	0x000108b0


	//   ....[42]....
        /*0500*/ 	.word	0x00010920


	//   ....[43]....
        /*0504*/ 	.word	0x000109a0


	//   ....[44]....
        /*0508*/ 	.word	0x000109d0


	//   ....[45]....
        /*050c*/ 	.word	0x00010c40


	//   ....[46]....
        /*0510*/ 	.word	0x00010ce0


	//   ....[47]....
        /*0514*/ 	.word	0x00010e40


	//   ....[48]....
        /*0518*/ 	.word	0x00011040


	//   ....[49]....
        /*051c*/ 	.word	0x000152f0


	//   ....[50]....
        /*0520*/ 	.word	0x00015f80


	//   ....[51]....
        /*0524*/ 	.word	0x000161a0


	//   ....[52]....
        /*0528*/ 	.word	0x00016930


	//   ....[53]....
        /*052c*/ 	.word	0x00017670


	//   ....[54]....
        /*0530*/ 	.word	0x00017710


	//   ....[55]....
        /*0534*/ 	.word	0x000177f0


	//   ....[56]....
        /*0538*/ 	.word	0x00017840


	//   ....[57]....
        /*053c*/ 	.word	0x00017d30


	//   ....[58]....
        /*0540*/ 	.word	0x00017e70


	//   ....[59]....
        /*0544*/ 	.word	0x00017f40


	//   ....[60]....
        /*0548*/ 	.word	0x00018090


	//   ....[61]....
        /*054c*/ 	.word	0x0001a510


	//   ....[62]....
        /*0550*/ 	.word	0x0001a520


	//   ....[63]....
        /*0554*/ 	.word	0x0001a530


	//   ....[64]....
        /*0558*/ 	.word	0x0001a540


	//   ....[65]....
        /*055c*/ 	.word	0x0001a570


	//   ....[66]....
        /*0560*/ 	.word	0x0001a590


	//   ....[67]....
        /*0564*/ 	.word	0x0001a5b0


	//   ....[68]....
        /*0568*/ 	.word	0x0001a5c0


	//   ....[69]....
        /*056c*/ 	.word	0x0001b230


	//   ....[70]....
        /*0570*/ 	.word	0x0001b270


	//   ....[71]....
        /*0574*/ 	.word	0x0001b2a0


	//   ....[72]....
        /*0578*/ 	.word	0x0001b2d0


	//   ....[73]....
        /*057c*/ 	.word	0x0001b310


	//   ....[74]....
        /*0580*/ 	.word	0x0001b340


	//   ....[75]....
        /*0584*/ 	.word	0x0001b360


	//   ....[76]....
        /*0588*/ 	.word	0x0001b370


	//   ....[77]....
        /*058c*/ 	.word	0x0001b390


	//   ....[78]....
        /*0590*/ 	.word	0x0001b3a0


	//   ....[79]....
        /*0594*/ 	.word	0x0001b750


	//   ....[80]....
        /*0598*/ 	.word	0x0001b770


	//   ....[81]....
        /*059c*/ 	.word	0x0001ba70


	//   ....[82]....
        /*05a0*/ 	.word	0x0001ba90


	//   ....[83]....
        /*05a4*/ 	.word	0x0001bd90


	//   ....[84]....
        /*05a8*/ 	.word	0x0001bda0


	//----- nvinfo : EIATTR_EXIT_INSTR_OFFSETS
	.align		4
.L_292:
        /*05ac*/ 	.byte	0x04, 0x1c
        /*05ae*/ 	.short	(.L_294 - .L_293)


	//   ....[0]....
.L_293:
        /*05b0*/ 	.word	0x000001c0


	//   ....[1]....
        /*05b4*/ 	.word	0x0001bdb0


	//   ....[2]....
        /*05b8*/ 	.word	0x0001c050


	//   ....[3]....
        /*05bc*/ 	.word	0x0001c0a0


	//   ....[4]....
        /*05c0*/ 	.word	0x0001c0d0


	//   ....[5]....
        /*05c4*/ 	.word	0x0001c130


	//   ....[6]....
        /*05c8*/ 	.word	0x0001c3c0


	//----- nvinfo : EIATTR_CTAIDZ_USED
	.align		4
.L_294:
        /*05cc*/ 	.byte	0x01, 0x04
	.zero		2


	//----- nvinfo : EIATTR_MAX_THREADS
	.align		4
        /*05d0*/ 	.byte	0x04, 0x05
        /*05d2*/ 	.short	(.L_296 - .L_295)
.L_295:
        /*05d4*/ 	.word	0x00000080
        /*05d8*/ 	.word	0x00000001
        /*05dc*/ 	.word	0x00000001


	//----- nvinfo : EIATTR_CRS_STACK_SIZE
	.align		4
.L_296:
        /*05e0*/ 	.byte	0x04, 0x1e
        /*05e2*/ 	.short	(.L_298 - .L_297)
.L_297:
        /*05e4*/ 	.word	0x00000000
.L_298:


//--------------------- .nv.info._ZN7cutlass13device_kernelIN5flash19enable_sm80_to_sm89INS1_16FlashAttnFwdSm80INS1_25CollectiveMainloopFwdSm80ILi4ELi1ELb0EN4cute5tupleIJNS5_1CILi128EEENS7_ILi80EEENS7_ILi64EEEEEELi64ENS_10bfloat16_tEfNS_4arch4Sm80ELb0ELb1ELb1ELb1ELb0ELb0ELb1ELb1EEENS1_21CollectiveEpilogueFwdINS6_IJS8_SA_S9_EEENS6_IJNS7_ILi1EEESI_SI_EEESC_SE_Li128ELb1ELb1ELb1ELb0EEENS1_36VarlenDynamicPersistentTileSchedulerILi128ELi80ELi128ELi128ELb1ELb1ELb0ELb1ELb0ELb1EEEEEEEEEvNT_6ParamsE --------------------------
	.section	.nv.info._ZN7cutlass13device_kernelIN5flash19enable_sm80_to_sm89INS1_16FlashAttnFwdSm80INS1_25CollectiveMainloopFwdSm80ILi4ELi1ELb0EN4cute5tupleIJNS5_1CILi128EEENS7_ILi80EEENS7_ILi64EEEEEELi64ENS_10bfloat16_tEfNS_4arch4Sm80ELb0ELb1ELb1ELb1ELb0ELb0ELb1ELb1EEENS1_21CollectiveEpilogueFwdINS6_IJS8_SA_S9_EEENS6_IJNS7_ILi1EEESI_SI_EEESC_SE_Li128ELb1ELb1ELb1ELb0EEENS1_36VarlenDynamicPersistentTileSchedulerILi128ELi80ELi128ELi128ELb1ELb1ELb0ELb1ELb0ELb1EEEEEEEEEvNT_6ParamsE,"",@"SHT_CUDA_INFO"
	.sectionflags	@""
	.align	4


	//----- nvinfo : EIATTR_CUDA_API_VERSION
	.align		4
        /*0000*/ 	.byte	0x04, 0x37
        /*0002*/ 	.short	(.L_300 - .L_299)
.L_299:
        /*0004*/ 	.word	0x00000082


	//----- nvinfo : EIATTR_SW2861232_WAR
	.align		4
.L_300:
        /*0008*/ 	.byte	0x01, 0x35
	.zero		2


	//----- nvinfo : EIATTR_PARAM_CBANK
	.align		4
        /*000c*/ 	.byte	0x04, 0x0a
        /*000e*/ 	.short	(.L_302 - .L_301)
	.align		4
.L_301:
        /*0010*/ 	.word	index@(.nv.constant0._ZN7cutlass13device_kernelIN5flash19enable_sm80_to_sm89INS1_16FlashAttnFwdSm80INS1_25CollectiveMainloopFwdSm80ILi4ELi1ELb0EN4cute5tupleIJNS5_1CILi128EEENS7_ILi80EEENS7_ILi64EEEEEELi64ENS_10bfloat16_tEfNS_4arch4Sm80ELb0ELb1ELb1ELb1ELb0ELb0ELb1ELb1EEENS1_21CollectiveEpilogueFwdINS6_IJS8_SA_S9_EEENS6_IJNS7_ILi1EEESI_SI_EEESC_SE_Li128ELb1ELb1ELb1ELb0EEENS1_36VarlenDynamicPersistentTileSchedulerILi128ELi80ELi128ELi128ELb1ELb1ELb0ELb1ELb0ELb1EEEEEEEEEvNT_6ParamsE)
        /*0014*/ 	.short	0x0160
        /*0016*/ 	.short	0x0438


	//----- nvinfo : EIATTR_CBANK_PARAM_SIZE
	.align		4
.L_302:
        /*0018*/ 	.byte	0x03, 0x19
        /*001a*/ 	.short	0x0438


	//----- nvinfo : EIATTR_KPARAM_INFO
	.align		4
        /*001c*/ 	.byte	0x04, 0x17
        /*001e*/ 	.short	(.L_304 - .L_303)
.L_303:
        /*0020*/ 	.word	0x00000000
        /*0024*/ 	.short	0x0000
        /*0026*/ 	.short	0x0000
        /*0028*/ 	.byte	0x00, 0xf0, 0xe1, 0x10


	//----- nvinfo : EIATTR_MAXREG_COUNT
	.align		4
.L_304:
        /*002c*/ 	.byte	0x03, 0x1b
        /*002e*/ 	.short	0x00ff


	//----- nvinfo : EIATTR_NUM_BARRIERS
	.align		4
        /*0030*/ 	.byte	0x02, 0x4c
        /*0032*/ 	.byte	0x06
	.zero		1


	//----- nvinfo : EIATTR_ANNOTATIONS
	.align		4
        /*0034*/ 	.byte	0x04, 0x55
        /*0036*/ 	.short	(.L_306 - .L_305)


	//   ....[0]....
.L_305:
        /* <DEDUP_REMOVED lines=101> */


	//----- nvinfo : EIATTR_MERCURY_ISA_VERSION
	.align		4
.L_306:
        /*0678*/ 	.byte	0x03, 0x5f
        /*067a*/ 	.short	0x0000


	//----- nvinfo : EIATTR_INT_WARP_WIDE_INSTR_OFFSETS
	.align		4
        /*067c*/ 	.byte	0x04, 0x31
        /*067e*/ 	.short	(.L_308 - .L_307)


	//   ....[0]....
.L_307:
        /*0680*/ 	.word	0x00017e20


	//   ....[1]....
        /*0684*/ 	.word	0x00017ea0


	//----- nvinfo : EIATTR_COOP_GROUP_MASK_REGIDS
	.align		4
.L_308:
        /*0688*/ 	.byte	0x04, 0x29
        /*068a*/ 	.short	(.L_310 - .L_309)


	//   ....[0]....
.L_309:
        /*068c*/ 	.word	0xffffffff


	//   ....[1]....
        /*0690*/ 	.word	0xffffffff


	//   ....[2]....
        /*0694*/ 	.word	0xffffffff


	//   ....[3]....
        /*0698*/ 	.word	0xffffffff


	//   ....[4]....
        /*069c*/ 	.word	0xffffffff


	//   ....[5]....
        /*06a0*/ 	.word	0xffffffff


	//   ....[6]....
        /*06a4*/ 	.word	0xffffffff


	//   ....[7]....
        /*06a8*/ 	.word	0xffffffff


	//   ....[8]....
        /*06ac*/ 	.word	0xffffffff


	//   ....[9]....
        /*06b0*/ 	.word	0xffffffff


	//   ....[10]....
        /*06b4*/ 	.word	0xffffffff


	//   ....[11]....
        /*06b8*/ 	.word	0xffffffff


	//   ....[12]....
        /*06bc*/ 	.word	0xffffffff


	//   ....[13]....
        /*06c0*/ 	.word	0xffffffff


	//   ....[14]....
        /*06c4*/ 	.word	0xffffffff


	//   ....[15]....
        /*06c8*/ 	.word	0xffffffff


	//   ....[16]....
        /*06cc*/ 	.word	0xffffffff


	//   ....[17]....
        /*06d0*/ 	.word	0xffffffff


	//   ....[18]....
        /*06d4*/ 	.word	0xffffffff


	//   ....[19]....
        /*06d8*/ 	.word	0xffffffff


	//   ....[20]....
        /*06dc*/ 	.word	0xffffffff


	//   ....[21]....
        /*06e0*/ 	.word	0xffffffff


	//   ....[22]....
        /*06e4*/ 	.word	0xffffffff


	//   ....[23]....
        /*06e8*/ 	.word	0xffffffff


	//   ....[24]....
        /*06ec*/ 	.word	0xffffffff


	//   ....[25]....
        /*06f0*/ 	.word	0xffffffff


	//   ....[26]....
        /*06f4*/ 	.word	0xffffffff


	//   ....[27]....
        /*06f8*/ 	.word	0xffffffff


	//   ....[28]....
        /*06fc*/ 	.word	0xffffffff


	//   ....[29]....
        /*0700*/ 	.word	0xffffffff


	//   ....[30]....
        /*0704*/ 	.word	0xffffffff


	//   ....[31]....
        /*0708*/ 	.word	0xffffffff


	//   ....[32]....
        /*070c*/ 	.word	0xffffffff


	//   ....[33]....
        /*0710*/ 	.word	0xffffffff


	//   ....[34]....
        /*0714*/ 	.word	0xffffffff


	//   ....[35]....
        /*0718*/ 	.word	0xffffffff


	//   ....[36]....
        /*071c*/ 	.word	0xffffffff


	//   ....[37]....
        /*0720*/ 	.word	0xffffffff


	//   ....[38]....
        /*0724*/ 	.word	0xffffffff


	//   ....[39]....
        /*0728*/ 	.word	0xffffffff


	//   ....[40]....
        /*072c*/ 	.word	0xffffffff


	//   ....[41]....
        /*0730*/ 	.word	0xffffffff


	//   ....[42]....
        /*0734*/ 	.word	0xffffffff


	//   ....[43]....
        /*0738*/ 	.word	0xffffffff


	//   ....[44]....
        /*073c*/ 	.word	0xffffffff


	//   ....[45]....
        /*0740*/ 	.word	0xffffffff


	//   ....[46]....
        /*0744*/ 	.word	0xffffffff


	//   ....[47]....
        /*0748*/ 	.word	0xffffffff


	//   ....[48]....
        /*074c*/ 	.word	0xffffffff


	//   ....[49]....
        /*0750*/ 	.word	0xffffffff


	//   ....[50]....
        /*0754*/ 	.word	0xffffffff


	//   ....[51]....
        /*0758*/ 	.word	0xffffffff


	//   ....[52]....
        /*075c*/ 	.word	0xffffffff


	//   ....[53]....
        /*0760*/ 	.word	0xffffffff


	//   ....[54]....
        /*0764*/ 	.word	0xffffffff


	//   ....[55]....
        /*0768*/ 	.word	0xffffffff


	//   ....[56]....
        /*076c*/ 	.word	0xffffffff


	//   ....[57]....
        /*0770*/ 	.word	0xffffffff


	//   ....[58]....
        /*0774*/ 	.word	0xffffffff


	//   ....[59]....
        /*0778*/ 	.word	0xffffffff


	//   ....[60]....
        /*077c*/ 	.word	0xffffffff


	//   ....[61]....
        /*0780*/ 	.word	0xffffffff


	//   ....[62]....
        /*0784*/ 	.word	0xffffffff


	//   ....[63]....
        /*0788*/ 	.word	0xffffffff


	//   ....[64]....
        /*078c*/ 	.word	0xffffffff


	//   ....[65]....
        /*0790*/ 	.word	0xffffffff


	//   ....[66]....
        /*0794*/ 	.word	0xffffffff


	//   ....[67]....
        /*0798*/ 	.word	0xffffffff


	//   ....[68]....
        /*079c*/ 	.word	0xffffffff


	//   ....[69]....
        /*07a0*/ 	.word	0xffffffff


	//   ....[70]....
        /*07a4*/ 	.word	0xffffffff


	//   ....[71]....
        /*07a8*/ 	.word	0xffffffff


	//   ....[72]....
        /*07ac*/ 	.word	0xffffffff


	//   ....[73]....
        /*07b0*/ 	.word	0xffffffff


	//   ....[74]....
        /*07b4*/ 	.word	0xffffffff


	//   ....[75]....
        /*07b8*/ 	.word	0xffffffff


	//   ....[76]....
        /*07bc*/ 	.word	0xffffffff


	//   ....[77]....
        /*07c0*/ 	.word	0xffffffff


	//   ....[78]....
        /*07c4*/ 	.word	0xffffffff


	//   ....[79]....
        /*07c8*/ 	.word	0xffffffff


	//   ....[80]....
        /*07cc*/ 	.word	0xffffffff


	//   ....[81]....
        /*07d0*/ 	.word	0xffffffff


	//   ....[82]....
        /*07d4*/ 	.word	0xffffffff


	//   ....[83]....
        /*07d8*/ 	.word	0xffffffff


	//   ....[84]....
        /*07dc*/ 	.word	0xffffffff


	//   ....[85]....
        /*07e0*/ 	.word	0xffffffff


	//   ....[86]....
        /*07e4*/ 	.word	0xffffffff


	//   ....[87]....
        /*07e8*/ 	.word	0xffffffff


	//   ....[88]....
        /*07ec*/ 	.word	0xffffffff


	//   ....[89]....
        /*07f0*/ 	.word	0xffffffff


	//   ....[90]....
        /*07f4*/ 	.word	0xffffffff


	//   ....[91]....
        /*07f8*/ 	.word	0xffffffff


	//   ....[92]....
        /*07fc*/ 	.word	0xffffffff


	//   ....[93]....
        /*0800*/ 	.word	0xffffffff


	//   ....[94]....
        /*0804*/ 	.word	0xffffffff


	//   ....[95]....
        /*0808*/ 	.word	0xffffffff


	//   ....[96]....
        /*080c*/ 	.word	0xffffffff


	//   ....[97]....
        /*0810*/ 	.word	0xffffffff


	//   ....[98]....
        /*0814*/ 	.word	0xffffffff


	//   ....[99]....
        /*0818*/ 	.word	0xffffffff


	//   ....[100]....
        /*081c*/ 	.word	0xffffffff


	//   ....[101]....
        /*0820*/ 	.word	0xffffffff


	//   ....[102]....
        /*0824*/ 	.word	0xffffffff


	//   ....[103]....
        /*0828*/ 	.word	0xffffffff


	//   ....[104]....
        /*082c*/ 	.word	0xffffffff


	//   ....[105]....
        /*0830*/ 	.word	0xffffffff


	//   ....[106]....
        /*0834*/ 	.word	0xffffffff


	//   ....[107]....
        /*0838*/ 	.word	0xffffffff


	//   ....[108]....
        /*083c*/ 	.word	0xffffffff


	//   ....[109]....
        /*0840*/ 	.word	0xffffffff


	//   ....[110]....
        /*0844*/ 	.word	0xffffffff


	//   ....[111]....
        /*0848*/ 	.word	0xffffffff


	//   ....[112]....
        /*084c*/ 	.word	0xffffffff


	//   ....[113]....
        /*0850*/ 	.word	0xffffffff


	//   ....[114]....
        /*0854*/ 	.word	0xffffffff


	//   ....[115]....
        /*0858*/ 	.word	0xffffffff


	//   ....[116]....
        /*085c*/ 	.word	0xffffffff


	//   ....[117]....
        /*0860*/ 	.word	0xffffffff


	//   ....[118]....
        /*0864*/ 	.word	0xffffffff


	//   ....[119]....
        /*0868*/ 	.word	0xffffffff


	//   ....[120]....
        /*086c*/ 	.word	0xffffffff


	//   ....[121]....
        /*0870*/ 	.word	0xffffffff


	//   ....[122]....
        /*0874*/ 	.word	0xffffffff


	//   ....[123]....
        /*0878*/ 	.word	0xffffffff


	//   ....[124]....
        /*087c*/ 	.word	0xffffffff


	//   ....[125]....
        /*0880*/ 	.word	0xffffffff


	//   ....[126]....
        /*0884*/ 	.word	0xffffffff


	//   ....[127]....
        /*0888*/ 	.word	0xffffffff


	//   ....[128]....
        /*088c*/ 	.word	0xffffffff


	//   ....[129]....
        /*0890*/ 	.word	0xffffffff


	//   ....[130]....
        /*0894*/ 	.word	0xffffffff


	//   ....[131]....
        /*0898*/ 	.word	0xffffffff


	//   ....[132]....
        /*089c*/ 	.word	0xffffffff


	//   ....[133]....
        /*08a0*/ 	.word	0xffffffff


	//   ....[134]....
        /*08a4*/ 	.word	0xffffffff


	//   ....[135]....
        /*08a8*/ 	.word	0xffffffff


	//   ....[136]....
        /*08ac*/ 	.word	0xffffffff


	//   ....[137]....
        /*08b0*/ 	.word	0xffffffff


	//   ....[138]....
        /*08b4*/ 	.word	0xffffffff


	//   ....[139]....
        /*08b8*/ 	.word	0xffffffff


	//   ....[140]....
        /*08bc*/ 	.word	0xffffffff


	//   ....[141]....
        /*08c0*/ 	.word	0xffffffff


	//   ....[142]....
        /*08c4*/ 	.word	0xffffffff


	//   ....[143]....
        /*08c8*/ 	.word	0xffffffff


	//   ....[144]....
        /*08cc*/ 	.word	0xffffffff


	//   ....[145]....
        /*08d0*/ 	.word	0xffffffff


	//   ....[146]....
        /*08d4*/ 	.word	0xffffffff


	//   ....[147]....
        /*08d8*/ 	.word	0xffffffff


	//   ....[148]....
        /*08dc*/ 	.word	0xffffffff


	//   ....[149]....
        /*08e0*/ 	.word	0xffffffff


	//   ....[150]....
        /*08e4*/ 	.word	0xffffffff


	//   ....[151]....
        /*08e8*/ 	.word	0xffffffff


	//   ....[152]....
        /*08ec*/ 	.word	0xffffffff


	//   ....[153]....
        /*08f0*/ 	.word	0xffffffff


	//   ....[154]....
        /*08f4*/ 	.word	0xffffffff


	//   ....[155]....
        /*08f8*/ 	.word	0xffffffff


	//   ....[156]....
        /*08fc*/ 	.word	0xffffffff


	//   ....[157]....
        /*0900*/ 	.word	0xffffffff


	//   ....[158]....
        /*0904*/ 	.word	0xffffffff


	//   ....[159]....
        /*0908*/ 	.word	0xffffffff


	//   ....[160]....
        /*090c*/ 	.word	0xffffffff


	//   ....[161]....
        /*0910*/ 	.word	0xffffffff


	//   ....[162]....
        /*0914*/ 	.word	0xffffffff


	//   ....[163]....
        /*0918*/ 	.word	0xffffffff


	//   ....[164]....
        /*091c*/ 	.word	0xffffffff


	//   ....[165]....
        /*0920*/ 	.word	0xffffffff


	//   ....[166]....
        /*0924*/ 	.word	0xffffffff


	//   ....[167]....
        /*0928*/ 	.word	0xffffffff


	//   ....[168]....
        /*092c*/ 	.word	0xffffffff


	//   ....[169]....
        /*0930*/ 	.word	0xffffffff


	//   ....[170]....
        /*0934*/ 	.word	0xffffffff


	//   ....[171]....
        /*0938*/ 	.word	0xffffffff


	//   ....[172]....
        /*093c*/ 	.word	0xffffffff


	//   ....[173]....
        /*0940*/ 	.word	0xffffffff


	//   ....[174]....
        /*0944*/ 	.word	0xffffffff


	//   ....[175]....
        /*0948*/ 	.word	0xffffffff


	//   ....[176]....
        /*094c*/ 	.word	0xffffffff


	//   ....[177]....
        /*0950*/ 	.word	0xffffffff


	//   ....[178]....
        /*0954*/ 	.word	0xffffffff


	//   ....[179]....
        /*0958*/ 	.word	0xffffffff


	//   ....[180]....
        /*095c*/ 	.word	0xffffffff


	//   ....[181]....
        /*0960*/ 	.word	0xffffffff


	//   ....[182]....
        /*0964*/ 	.word	0xffffffff


	//   ....[183]....
        /*0968*/ 	.word	0xffffffff


	//   ....[184]....
        /*096c*/ 	.word	0xffffffff


	//   ....[185]....
        /*0970*/ 	.word	0xffffffff


	//   ....[186]....
        /*0974*/ 	.word	0xffffffff


	//   ....[187]....
        /*0978*/ 	.word	0xffffffff


	//   ....[188]....
        /*097c*/ 	.word	0xffffffff


	//   ....[189]....
        /*0980*/ 	.word	0xffffffff


	//   ....[190]....
        /*0984*/ 	.word	0xffffffff


	//   ....[191]....
        /*0988*/ 	.word	0xffffffff


	//   ....[192]....
        /*098c*/ 	.word	0xffffffff


	//   ....[193]....
        /*0990*/ 	.word	0xffffffff


	//   ....[194]....
        /*0994*/ 	.word	0xffffffff


	//   ....[195]....
        /*0998*/ 	.word	0xffffffff


	//   ....[196]....
        /*099c*/ 	.word	0xffffffff


	//   ....[197]....
        /*09a0*/ 	.word	0xffffffff


	//   ....[198]....
        /*09a4*/ 	.word	0xffffffff


	//   ....[199]....
        /*09a8*/ 	.word	0xffffffff


	//   ....[200]....
        /*09ac*/ 	.word	0xffffffff


	//   ....[201]....
        /*09b0*/ 	.word	0xffffffff


	//   ....[202]....
        /*09b4*/ 	.word	0xffffffff


	//   ....[203]....
        /*09b8*/ 	.word	0xffffffff


	//   ....[204]....
        /*09bc*/ 	.word	0xffffffff


	//   ....[205]....
        /*09c0*/ 	.word	0xffffffff


	//   ....[206]....
        /*09c4*/ 	.word	0xffffffff


	//   ....[207]....
        /*09c8*/ 	.word	0xffffffff


	//   ....[208]....
        /*09cc*/ 	.word	0xffffffff


	//   ....[209]....
        /*09d0*/ 	.word	0xffffffff


	//   ....[210]....
        /*09d4*/ 	.word	0xffffffff


	//   ....[211]....
        /*09d8*/ 	.word	0xffffffff


	//   ....[212]....
        /*09dc*/ 	.word	0xffffffff


	//   ....[213]....
        /*09e0*/ 	.word	0xffffffff


	//   ....[214]....
        /*09e4*/ 	.word	0xffffffff


	//   ....[215]....
        /*09e8*/ 	.word	0xffffffff


	//   ....[216]....
        /*09ec*/ 	.word	0xffffffff


	//   ....[217]....
        /*09f0*/ 	.word	0xffffffff


	//   ....[218]....
        /*09f4*/ 	.word	0xffffffff


	//   ....[219]....
        /*09f8*/ 	.word	0xffffffff


	//   ....[220]....
        /*09fc*/ 	.word	0xffffffff


	//   ....[221]....
        /*0a00*/ 	.word	0xffffffff


	//   ....[222]....
        /*0a04*/ 	.word	0xffffffff


	//   ....[223]....
        /*0a08*/ 	.word	0xffffffff


	//   ....[224]....
        /*0a0c*/ 	.word	0xffffffff


	//   ....[225]....
        /*0a10*/ 	.word	0xffffffff


	//   ....[226]....
        /*0a14*/ 	.word	0xffffffff


	//   ....[227]....
        /*0a18*/ 	.word	0xffffffff


	//   ....[228]....
        /*0a1c*/ 	.word	0xffffffff


	//   ....[229]....
        /*0a20*/ 	.word	0xffffffff


	//   ....[230]....
        /*0a24*/ 	.word	0xffffffff


	//   ....[231]....
        /*0a28*/ 	.word	0xffffffff


	//   ....[232]....
        /*0a2c*/ 	.word	0xffffffff


	//   ....[233]....
        /*0a30*/ 	.word	0xffffffff


	//   ....[234]....
        /*0a34*/ 	.word	0xffffffff


	//   ....[235]....
        /*0a38*/ 	.word	0xffffffff


	//   ....[236]....
        /*0a3c*/ 	.word	0xffffffff


	//   ....[237]....
        /*0a40*/ 	.word	0xffffffff


	//   ....[238]....
        /*0a44*/ 	.word	0xffffffff


	//   ....[239]....
        /*0a48*/ 	.word	0xffffffff


	//   ....[240]....
        /*0a4c*/ 	.word	0xffffffff


	//   ....[241]....
        /*0a50*/ 	.word	0xffffffff


	//   ....[242]....
        /*0a54*/ 	.word	0xffffffff


	//----- nvinfo : EIATTR_COOP_GROUP_INSTR_OFFSETS
	.align		4
.L_310:
        /*0a58*/ 	.byte	0x04, 0x28
        /*0a5a*/ 	.short	(.L_312 - .L_311)


	//   ....[0]....
.L_311:
        /*0a5c*/ 	.word	0x00000050


	//   ....[1]....
        /*0a60*/ 	.word	0x00000210


	//   ....[2]....
        /*0a64*/ 	.word	0x00000240


	//   ....[3]....
        /*0a68*/ 	.word	0x00000270


	//   ....[4]....
        /*0a6c*/ 	.word	0x000002a0


	//   ....[5]....
        /*0a70*/ 	.word	0x000002d0


	//   ....[6]....
        /*0a74*/ 	.word	0x00000300


	//   ....[7]....
        /*0a78*/ 	.word	0x00000470


	//   ....[8]....
        /*0a7c*/ 	.word	0x000004b0


	//   ....[9]....
        /*0a80*/ 	.word	0x000004e0


	//   ....[10]....
        /*0a84*/ 	.word	0x00000510


	//   ....[11]....
        /*0a88*/ 	.word	0x00000540


	//   ....[12]....
        /*0a8c*/ 	.word	0x00000570


	//   ....[13]....
        /*0a90*/ 	.word	0x00000600


	//   ....[14]....
        /*0a94*/ 	.word	0x00000650


	//   ....[15]....
        /*0a98*/ 	.word	0x00000670


	//   ....[16]....
        /*0a9c*/ 	.word	0x000006d0


	//   ....[17]....
        /*0aa0*/ 	.word	0x00002b60


	//   ....[18]....
        /*0aa4*/ 	.word	0x00002b80


	//   ....[19]....
        /*0aa8*/ 	.word	0x00002c60


	//   ....[20]....
        /*0aac*/ 	.word	0x00002c70


	//   ....[21]....
        /*0ab0*/ 	.word	0x00002d50


	//   ....[22]....
        /*0ab4*/ 	.word	0x00002d70


	//   ....[23]....
        /*0ab8*/ 	.word	0x00002e50


	//   ....[24]....
        /*0abc*/ 	.word	0x00002e60


	//   ....[25]....
        /*0ac0*/ 	.word	0x00002f40


	//   ....[26]....
        /*0ac4*/ 	.word	0x00002f60


	//   ....[27]....
        /*0ac8*/ 	.word	0x00003040


	//   ....[28]....
        /*0acc*/ 	.word	0x00003050


	//   ....[29]....
        /*0ad0*/ 	.word	0x00003130


	//   ....[30]....
        /*0ad4*/ 	.word	0x00003150


	//   ....[31]....
        /*0ad8*/ 	.word	0x00003230


	//   ....[32]....
        /*0adc*/ 	.word	0x00003240


	//   ....[33]....
        /*0ae0*/ 	.word	0x00004d10


	//   ....[34]....
        /*0ae4*/ 	.word	0x00005500


	//   ....[35]....
        /*0ae8*/ 	.word	0x000056c0


	//   ....[36]....
        /*0aec*/ 	.word	0x00005d10


	//   ....[37]....
        /*0af0*/ 	.word	0x00006790


	//   ....[38]....
        /*0af4*/ 	.word	0x00006870


	//   ....[39]....
        /*0af8*/ 	.word	0x00006bd0


	//   ....[40]....
        /*0afc*/ 	.word	0x00006c40


	//   ....[41]....
        /*0b00*/ 	.word	0x00006ec0


	//   ....[42]....
        /*0b04*/ 	.word	0x00006f30


	//   ....[43]....
        /*0b08*/ 	.word	0x00006fe0


	//   ....[44]....
        /*0b0c*/ 	.word	0x000070b0


	//   ....[45]....
        /*0b10*/ 	.word	0x00009ff0


	//   ....[46]....
        /*0b14*/ 	.word	0x0000a1f0


	//   ....[47]....
        /*0b18*/ 	.word	0x0000aa70


	//   ....[48]....
        /*0b1c*/ 	.word	0x0000b0c0


	//   ....[49]....
        /*0b20*/ 	.word	0x0000bb60


	//   ....[50]....
        /*0b24*/ 	.word	0x0000bcf0


	//   ....[51]....
        /*0b28*/ 	.word	0x0000bd40


	//   ....[52]....
        /*0b2c*/ 	.word	0x0000be90


	//   ....[53]....
        /*0b30*/ 	.word	0x0000bfc0


	//   ....[54]....
        /*0b34*/ 	.word	0x0000c230


	//   ....[55]....
        /*0b38*/ 	.word	0x0000c4f0


	//   ....[56]....
        /*0b3c*/ 	.word	0x0000c5a0


	//   ....[57]....
        /*0b40*/ 	.word	0x0000f890


	//   ....[58]....
        /*0b44*/ 	.word	0x0000f8e0


	//   ....[59]....
        /*0b48*/ 	.word	0x0000fa60


	//   ....[60]....
        /*0b4c*/ 	.word	0x0000faf0


	//   ....[61]....
        /*0b50*/ 	.word	0x0000fbb0


	//   ....[62]....
        /*0b54*/ 	.word	0x0000fbf0


	//   ....[63]....
        /*0b58*/ 	.word	0x0000fd80


	//   ....[64]....
        /*0b5c*/ 	.word	0x0000fff0


	//   ....[65]....
        /*0b60*/ 	.word	0x000134e0


	//   ....[66]....
        /*0b64*/ 	.word	0x000136e0


	//   ....[67]....
        /*0b68*/ 	.word	0x00013f60


	//   ....[68]....
        /*0b6c*/ 	.word	0x000145b0


	//   ....[69]....
        /*0b70*/ 	.word	0x00015050


	//   ....[70]....
        /*0b74*/ 	.word	0x000151e0


	//   ....[71]....
        /*0b78*/ 	.word	0x00015230


	//   ....[72]....
        /*0b7c*/ 	.word	0x00015380


	//   ....[73]....
        /*0b80*/ 	.word	0x000154b0


	//   ....[74]....
        /*0b84*/ 	.word	0x00015720


	//   ....[75]....
        /*0b88*/ 	.word	0x000159e0


	//   ....[76]....
        /*0b8c*/ 	.word	0x00015a90


	//   ....[77]....
        /*0b90*/ 	.word	0x00017620


	//   ....[78]....
        /*0b94*/ 	.word	0x00017690


	//   ....[79]....
        /*0b98*/ 	.word	0x000176b0


	//   ....[80]....
        /*0b9c*/ 	.word	0x000176c0


	//   ....[81]....
        /*0ba0*/ 	.word	0x000176d0


	//   ....[82]....
        /*0ba4*/ 	.word	0x00017700


	//   ....[83]....
        /*0ba8*/ 	.word	0x00017720


	//   ....[84]....
        /*0bac*/ 	.word	0x00017730


	//   ....[85]....
        /*0bb0*/ 	.word	0x00018940


	//   ....[86]....
        /*0bb4*/ 	.word	0x00018950


	//   ....[87]....
        /*0bb8*/ 	.word	0x00018960


	//   ....[88]....
        /*0bbc*/ 	.word	0x00018970


	//   ....[89]....
        /*0bc0*/ 	.word	0x00018980


	//   ....[90]....
        /*0bc4*/ 	.word	0x00018990


	//   ....[91]....
        /*0bc8*/ 	.word	0x000189b0


	//   ....[92]....
        /*0bcc*/ 	.word	0x000189c0


	//   ....[93]....
        /*0bd0*/ 	.word	0x00018dc0


	//   ....[94]....
        /*0bd4*/ 	.word	0x00018de0


	//   ....[95]....
        /*0bd8*/ 	.word	0x00018e60


	//   ....[96]....
        /*0bdc*/ 	.word	0x00018e70


	//   ....[97]....
        /*0be0*/ 	.word	0x00018ef0


	//   ....[98]....
        /*0be4*/ 	.word	0x00018f10


	//   ....[99]....
        /*0be8*/ 	.word	0x00018f90


	//   ....[100]....
        /*0bec*/ 	.word	0x00018fa0


	//   ....[101]....
        /*0bf0*/ 	.word	0x00019020


	//   ....[102]....
        /*0bf4*/ 	.word	0x00019040


	//   ....[103]....
        /*0bf8*/ 	.word	0x000190c0


	//   ....[104]....
        /*0bfc*/ 	.word	0x000190d0


	//   ....[105]....
        /*0c00*/ 	.word	0x00019150


	//   ....[106]....
        /*0c04*/ 	.word	0x00019170


	//   ....[107]....
        /*0c08*/ 	.word	0x000191f0


	//   ....[108]....
        /*0c0c*/ 	.word	0x00019200


	//   ....[109]....
        /*0c10*/ 	.word	0x000194a0


	//   ....[110]....
        /*0c14*/ 	.word	0x000194c0


	//   ....[111]....
        /*0c18*/ 	.word	0x00019810


	//   ....[112]....
        /*0c1c*/ 	.word	0x00019820


	//   ....[113]....
        /*0c20*/ 	.word	0x00019a80


	//   ....[114]....
        /*0c24*/ 	.word	0x00019aa0


	//   ....[115]....
        /*0c28*/ 	.word	0x00019d10


	//   ....[116]....
        /*0c2c*/ 	.word	0x00019d20


	//   ....[117]....
        /*0c30*/ 	.word	0x0001a760


	//   ....[118]....
        /*0c34*/ 	.word	0x0001a780


	//   ....[119]....
        /*0c38*/ 	.word	0x0001a800


	//   ....[120]....
        /*0c3c*/ 	.word	0x0001a810


	//   ....[121]....
        /*0c40*/ 	.word	0x0001a890


	//   ....[122]....
        /*0c44*/ 	.word	0x0001a8b0


	//   ....[123]....
        /*0c48*/ 	.word	0x0001a930


	//   ....[124]....
        /*0c4c*/ 	.word	0x0001a940


	//   ....[125]....
        /*0c50*/ 	.word	0x0001a9c0


	//   ....[126]....
        /*0c54*/ 	.word	0x0001a9e0


	//   ....[127]....
        /*0c58*/ 	.word	0x0001aa60


	//   ....[128]....
        /*0c5c*/ 	.word	0x0001aa70


	//   ....[129]....
        /*0c60*/ 	.word	0x0001aaf0


	//   ....[130]....
        /*0c64*/ 	.word	0x0001ab10


	//   ....[131]....
        /*0c68*/ 	.word	0x0001ab90


	//   ....[132]....
        /*0c6c*/ 	.word	0x0001aba0


	//   ....[133]....
        /*0c70*/ 	.word	0x0001ad00


	//   ....[134]....
        /*0c74*/ 	.word	0x0001ad20


	//   ....[135]....
        /*0c78*/ 	.word	0x0001ae50


	//   ....[136]....
        /*0c7c*/ 	.word	0x0001ae90


	//   ....[137]....
        /*0c80*/ 	.word	0x0001aec0


	//   ....[138]....
        /*0c84*/ 	.word	0x0001aef0


	//   ....[139]....
        /*0c88*/ 	.word	0x0001af20


	//   ....[140]....
        /*0c8c*/ 	.word	0x0001af50


	//   ....[141]....
        /*0c90*/ 	.word	0x0001b0b0


	//   ....[142]....
        /*0c94*/ 	.word	0x0001b0f0


	//   ....[143]....
        /*0c98*/ 	.word	0x0001b120


	//   ....[144]....
        /*0c9c*/ 	.word	0x0001b150


	//   ....[145]....
        /*0ca0*/ 	.word	0x0001b180


	//   ....[146]....
        /*0ca4*/ 	.word	0x0001b1b0


	//   ....[147]....
        /*0ca8*/ 	.word	0x0001b240


	//   ....[148]....
        /*0cac*/ 	.word	0x0001b2a0


	//   ....[149]....
        /*0cb0*/ 	.word	0x0001b2b0


	//   ....[150]....
        /*0cb4*/ 	.word	0x0001b310


	//   ....[151]....
        /*0cb8*/ 	.word	0x0001bd70


	//   ....[152]....
        /*0cbc*/ 	.word	0x0001bdd0


	//   ....[153]....
        /*0cc0*/ 	.word	0x0001be20


	//   ....[154]....
        /*0cc4*/ 	.word	0x0001be70


	//   ....[155]....
        /*0cc8*/ 	.word	0x0001bec0


	//   ....[156]....
        /*0ccc*/ 	.word	0x0001bf30


	//   ....[157]....
        /*0cd0*/ 	.word	0x0001bf80


	//   ....[158]....
        /*0cd4*/ 	.word	0x0001bff0


	//   ....[159]....
        /*0cd8*/ 	.word	0x0001c060


	//   ....[160]....
        /*0cdc*/ 	.word	0x0001c0c0


	//   ....[161]....
        /*0ce0*/ 	.word	0x0001c130


	//   ....[162]....
        /*0ce4*/ 	.word	0x0001c1a0


	//   ....[163]....
        /*0ce8*/ 	.word	0x0001c210


	//   ....[164]....
        /*0cec*/ 	.word	0x0001c270


	//   ....[165]....
        /*0cf0*/ 	.word	0x0001c2e0


	//   ....[166]....
        /*0cf4*/ 	.word	0x0001c350


	//   ....[167]....
        /*0cf8*/ 	.word	0x0001c3c0


	//   ....[168]....
        /*0cfc*/ 	.word	0x0001c420


	//   ....[169]....
        /*0d00*/ 	.word	0x0001c490


	//   ....[170]....
        /*0d04*/ 	.word	0x0001c500


	//   ....[171]....
        /*0d08*/ 	.word	0x0001c570


	//   ....[172]....
        /*0d0c*/ 	.word	0x0001c5d0


	//   ....[173]....
        /*0d10*/ 	.word	0x0001c640


	//   ....[174]....
        /*0d14*/ 	.word	0x0001c6b0


	//   ....[175]....
        /*0d18*/ 	.word	0x0001c720


	//   ....[176]....
        /*0d1c*/ 	.word	0x0001c780


	//   ....[177]....
        /*0d20*/ 	.word	0x0001c7e0


	//   ....[178]....
        /*0d24*/ 	.word	0x0001c840


	//   ....[179]....
        /*0d28*/ 	.word	0x0001c890


	//   ....[180]....
        /*0d2c*/ 	.word	0x0001c8f0


	//   ....[181]....
        /*0d30*/ 	.word	0x0001c940


	//   ....[182]....
        /*0d34*/ 	.word	0x0001c9a0


	//   ....[183]....
        /*0d38*/ 	.word	0x0001c9f0


	//   ....[184]....
        /*0d3c*/ 	.word	0x0001ca50


	//   ....[185]....
        /*0d40*/ 	.word	0x0001cac0


	//   ....[186]....
        /*0d44*/ 	.word	0x0001cb30


	//   ....[187]....
        /*0d48*/ 	.word	0x0001cba0


	//   ....[188]....
        /*0d4c*/ 	.word	0x0001cc00


	//   ....[189]....
        /*0d50*/ 	.word	0x0001cc70


	//   ....[190]....
        /*0d54*/ 	.word	0x0001cce0


	//   ....[191]....
        /*0d58*/ 	.word	0x0001cd50


	//   ....[192]....
        /*0d5c*/ 	.word	0x0001cdb0


	//   ....[193]....
        /*0d60*/ 	.word	0x0001ce20


	//   ....[194]....
        /*0d64*/ 	.word	0x0001ce90


	//   ....[195]....
        /*0d68*/ 	.word	0x0001cf00


	//   ....[196]....
        /*0d6c*/ 	.word	0x0001cf60


	//   ....[197]....
        /*0d70*/ 	.word	0x0001cfd0


	//   ....[198]....
        /*0d74*/ 	.word	0x0001d040


	//   ....[199]....
        /*0d78*/ 	.word	0x0001d0b0


	//   ....[200]....
        /*0d7c*/ 	.word	0x0001d110


	//   ....[201]....
        /*0d80*/ 	.word	0x0001d180


	//   ....[202]....
        /*0d84*/ 	.word	0x0001d1f0


	//   ....[203]....
        /*0d88*/ 	.word	0x0001d260


	//   ....[204]....
        /*0d8c*/ 	.word	0x0001d2c0


	//   ....[205]....
        /*0d90*/ 	.word	0x0001d330


	//   ....[206]....
        /*0d94*/ 	.word	0x0001d3a0


	//   ....[207]....
        /*0d98*/ 	.word	0x0001d410


	//   ....[208]....
        /*0d9c*/ 	.word	0x0001d470


	//   ....[209]....
        /*0da0*/ 	.word	0x0001d4e0


	//   ....[210]....
        /*0da4*/ 	.word	0x0001d550


	//   ....[211]....
        /*0da8*/ 	.word	0x0001d5c0


	//   ....[212]....
        /*0dac*/ 	.word	0x0001d620


	//   ....[213]....
        /*0db0*/ 	.word	0x0001d690


	//   ....[214]....
        /*0db4*/ 	.word	0x0001d700


	//   ....[215]....
        /*0db8*/ 	.word	0x0001d770


	//   ....[216]....
        /*0dbc*/ 	.word	0x0001d7d0


	//   ....[217]....
        /*0dc0*/ 	.word	0x0001d840


	//   ....[218]....
        /*0dc4*/ 	.word	0x0001d8b0


	//   ....[219]....
        /*0dc8*/ 	.word	0x0001d920


	//   ....[220]....
        /*0dcc*/ 	.word	0x0001d980


	//   ....[221]....
        /*0dd0*/ 	.word	0x0001d9f0


	//   ....[222]....
        /*0dd4*/ 	.word	0x0001da60


	//   ....[223]....
        /*0dd8*/ 	.word	0x0001dad0


	//   ....[224]....
        /*0ddc*/ 	.word	0x0001db30


	//   ....[225]....
        /*0de0*/ 	.word	0x0001dba0


	//   ....[226]....
        /*0de4*/ 	.word	0x0001dc10


	//   ....[227]....
        /*0de8*/ 	.word	0x0001dc60


	//   ....[228]....
        /*0dec*/ 	.word	0x0001dca0


	//   ....[229]....
        /*0df0*/ 	.word	0x0001dcf0


	//   ....[230]....
        /*0df4*/ 	.word	0x0001dd40


	//   ....[231]....
        /*0df8*/ 	.word	0x0001dd90


	//   ....[232]....
        /*0dfc*/ 	.word	0x0001de00


	//   ....[233]....
        /*0e00*/ 	.word	0x0001de50


	//   ....[234]....
        /*0e04*/ 	.word	0x0001dea0


	//   ....[235]....
        /*0e08*/ 	.word	0x0001def0


	//   ....[236]....
        /*0e0c*/ 	.word	0x0001df40


	//   ....[237]....
        /*0e10*/ 	.word	0x0001df90


	//   ....[238]....
        /*0e14*/ 	.word	0x0001e000


	//   ....[239]....
        /*0e18*/ 	.word	0x0001e050


	//   ....[240]....
        /*0e1c*/ 	.word	0x0001e0c0


	//   ....[241]....
        /*0e20*/ 	.word	0x0001e120


	//   ....[242]....
        /*0e24*/ 	.word	0x0001e190


	//----- nvinfo : EIATTR_EXIT_INSTR_OFFSETS
	.align		4
.L_312:
        /*0e28*/ 	.byte	0x04, 0x1c
        /*0e2a*/ 	.short	(.L_314 - .L_313)


	//   ....[0]....
.L_313:
        /*0e2c*/ 	.word	0x000010f0


	//   ....[1]....
        /*0e30*/ 	.word	0x0001bd30


	//----- nvinfo : EIATTR_MAX_THREADS
	.align		4
.L_314:
        /*0e34*/ 	.byte	0x04, 0x05
        /*0e36*/ 	.short	(.L_316 - .L_315)
.L_315:
        /*0e38*/ 	.word	0x00000080
        /*0e3c*/ 	.word	0x00000001
        /*0e40*/ 	.word	0x00000001


	//----- nvinfo : EIATTR_CRS_STACK_SIZE
	.align		4
.L_316:
        /*0e44*/ 	.byte	0x04, 0x1e
        /*0e46*/ 	.short	(.L_318 - .L_317)
.L_317:
        /*0e48*/ 	.word	0x00000000
.L_318:


//--------------------- .nv.info._ZN7cutlass13device_kernelIN5flash19enable_sm80_to_sm89INS1_16FlashAttnFwdSm80INS1_25CollectiveMainloopFwdSm80ILi4ELi1ELb0EN4cute5tupleIJNS5_1CILi128EEENS7_ILi80EEENS7_ILi64EEEEEELi64ENS_10bfloat16_tEfNS_4arch4Sm80ELb0ELb1ELb1ELb1ELb0ELb1ELb1ELb1EEENS1_21CollectiveEpilogueFwdINS6_IJS8_SA_S9_EEENS6_IJNS7_ILi1EEESI_SI_EEESC_SE_Li128ELb1ELb1ELb1ELb0EEENS1_36VarlenDynamicPersistentTileSchedulerILi128ELi80ELi128ELi128ELb1ELb1ELb0ELb1ELb0ELb1EEEEEEEEEvNT_6ParamsE --------------------------
	.section	.nv.info._ZN7cutlass13device_kernelIN5flash19enable_sm80_to_sm89INS1_16FlashAttnFwdSm80INS1_25CollectiveMainloopFwdSm80ILi4ELi1ELb0EN4cute5tupleIJNS5_1CILi128EEENS7_ILi80EEENS7_ILi64EEEEEELi64ENS_10bfloat16_tEfNS_4arch4Sm80ELb0ELb1ELb1ELb1ELb0ELb1ELb1ELb1EEENS1_21CollectiveEpilogueFwdINS6_IJS8_SA_S9_EEENS6_IJNS7_ILi1EEESI_SI_EEESC_SE_Li128ELb1ELb1ELb1ELb0EEENS1_36VarlenDynamicPersistentTileSchedulerILi128ELi80ELi128ELi128ELb1ELb1ELb0ELb1ELb0ELb1EEEEEEEEEvNT_6ParamsE,"",@"SHT_CUDA_INFO"
	.sectionflags	@""
	.align	4


	//----- nvinfo : EIATTR_CUDA_API_VERSION
	.align		4
        /*0000*/ 	.byte	0x04, 0x37
        /*0002*/ 	.short	(.L_320 - .L_319)
.L_319:
        /*0004*/ 	.word	0x00000082


	//----- nvinfo : EIATTR_SW2861232_WAR
	.align		4
.L_320:
        /*0008*/ 	.byte	0x01, 0x35
	.zero		2


	//----- nvinfo : EIATTR_PARAM_CBANK
	.align		4
        /*000c*/ 	.byte	0x04, 0x0a
        /*000e*/ 	.short	(.L_322 - .L_321)
	.align		4
.L_321:
        /*0010*/ 	.word	index@(.nv.constant0._ZN7cutlass13device_kernelIN5flash19enable_sm80_to_sm89INS1_16FlashAttnFwdSm80INS1_25CollectiveMainloopFwdSm80ILi4ELi1ELb0EN4cute5tupleIJNS5_1CILi128EEENS7_ILi80EEENS7_ILi64EEEEEELi64ENS_10bfloat16_tEfNS_4arch4Sm80ELb0ELb1ELb1ELb1ELb0ELb1ELb1ELb1EEENS1_21CollectiveEpilogueFwdINS6_IJS8_SA_S9_EEENS6_IJNS7_ILi1EEESI_SI_EEESC_SE_Li128ELb1ELb1ELb1ELb0EEENS1_36VarlenDynamicPersistentTileSchedulerILi128ELi80ELi128ELi128ELb1ELb1ELb0ELb1ELb0ELb1EEEEEEEEEvNT_6ParamsE)
        /*0014*/ 	.short	0x0160
        /*0016*/ 	.short	0x0438


	//----- nvinfo : EIATTR_CBANK_PARAM_SIZE
	.align		4
.L_322:
        /*0018*/ 	.byte	0x03, 0x19
        /*001a*/ 	.short	0x0438


	//----- nvinfo : EIATTR_KPARAM_INFO
	.align		4
        /*001c*/ 	.byte	0x04, 0x17
        /*001e*/ 	.short	(.L_324 - .L_323)
.L_323:
        /*0020*/ 	.word	0x00000000
        /*0024*/ 	.short	0x0000
        /*0026*/ 	.short	0x0000
        /*0028*/ 	.byte	0x00, 0xf0, 0xe1, 0x10


	//----- nvinfo : EIATTR_MAXREG_COUNT
	.align		4
.L_324:
        /*002c*/ 	.byte	0x03, 0x1b
        /*002e*/ 	.short	0x00ff


	//----- nvinfo : EIATTR_NUM_BARRIERS
	.align		4
        /*0030*/ 	.byte	0x02, 0x4c
        /*0032*/ 	.byte	0x06
	.zero		1


	//----- nvinfo : EIATTR_ANNOTATIONS
	.align		4
        /*0034*/ 	.byte	0x04, 0x55
        /*0036*/ 	.short	(.L_326 - .L_325)


	//   ....[0]....
.L_325:
        /* <DEDUP_REMOVED lines=91> */
        /*05dc*/ 	.byte	0xf0, 0x73, 0x02, 0x00


	//----- nvinfo : EIATTR_MERCURY_ISA_VERSION
	.align		4
.L_326:
        /*05e0*/ 	.byte	0x03, 0x5f
        /*05e2*/ 	.short	0x0000


	//----- nvinfo : EIATTR_INT_WARP_WIDE_INSTR_OFFSETS
	.align		4
        /*05e4*/ 	.byte	0x04, 0x31
        /*05e6*/ 	.short	(.L_328 - .L_327)


	//   ....[0]....
.L_327:
        /*05e8*/ 	.word	0x00022770


	//   ....[1]....
        /*05ec*/ 	.word	0x000227f0


	//----- nvinfo : EIATTR_COOP_GROUP_MASK_REGIDS
	.align		4
.L_328:
        /*05f0*/ 	.byte	0x04, 0x29
        /*05f2*/ 	.short	(.L_330 - .L_329)


	//   ....[0]....
.L_329:
        /*05f4*/ 	.word	0xffffffff


	//   ....[1]....
        /*05f8*/ 	.word	0xffffffff


	//   ....[2]....
        /*05fc*/ 	.word	0xffffffff


	//   ....[3]....
        /*0600*/ 	.word	0xffffffff


	//   ....[4]....
        /*0604*/ 	.word	0xffffffff


	//   ....[5]....
        /*0608*/ 	.word	0xffffffff


	//   ....[6]....
        /*060c*/ 	.word	0xffffffff


	//   ....[7]....
        /*0610*/ 	.word	0xffffffff


	//   ....[8]....
        /*0614*/ 	.word	0xffffffff


	//   ....[9]....
        /*0618*/ 	.word	0xffffffff


	//   ....[10]....
        /*061c*/ 	.word	0xffffffff


	//   ....[11]....
        /*0620*/ 	.word	0xffffffff


	//   ....[12]....
        /*0624*/ 	.word	0xffffffff


	//   ....[13]....
        /*0628*/ 	.word	0xffffffff


	//   ....[14]....
        /*062c*/ 	.word	0xffffffff


	//   ....[15]....
        /*0630*/ 	.word	0xffffffff


	//   ....[16]....
        /*0634*/ 	.word	0xffffffff


	//   ....[17]....
        /*0638*/ 	.word	0xffffffff


	//   ....[18]....
        /*063c*/ 	.word	0xffffffff


	//   ....[19]....
        /*0640*/ 	.word	0xffffffff


	//   ....[20]....
        /*0644*/ 	.word	0xffffffff


	//   ....[21]....
        /*0648*/ 	.word	0xffffffff


	//   ....[22]....
        /*064c*/ 	.word	0xffffffff


	//   ....[23]....
        /*0650*/ 	.word	0xffffffff


	//   ....[24]....
        /*0654*/ 	.word	0xffffffff


	//   ....[25]....
        /*0658*/ 	.word	0xffffffff


	//   ....[26]....
        /*065c*/ 	.word	0xffffffff


	//   ....[27]....
        /*0660*/ 	.word	0xffffffff


	//   ....[28]....
        /*0664*/ 	.word	0xffffffff


	//   ....[29]....
        /*0668*/ 	.word	0xffffffff


	//   ....[30]....
        /*066c*/ 	.word	0xffffffff


	//   ....[31]....
        /*0670*/ 	.word	0xffffffff


	//   ....[32]....
        /*0674*/ 	.word	0xffffffff


	//   ....[33]....
        /*0678*/ 	.word	0xffffffff


	//   ....[34]....
        /*067c*/ 	.word	0xffffffff


	//   ....[35]....
        /*0680*/ 	.word	0xffffffff


	//   ....[36]....
        /*0684*/ 	.word	0xffffffff


	//   ....[37]....
        /*0688*/ 	.word	0xffffffff


	//   ....[38]....
        /*068c*/ 	.word	0xffffffff


	//   ....[39]....
        /*0690*/ 	.word	0xffffffff


	//   ....[40]....
        /*0694*/ 	.word	0xffffffff


	//   ....[41]....
        /*0698*/ 	.word	0xffffffff


	//   ....[42]....
        /*069c*/ 	.word	0xffffffff


	//   ....[43]....
        /*06a0*/ 	.word	0xffffffff


	//   ....[44]....
        /*06a4*/ 	.word	0xffffffff


	//   ....[45]....
        /*06a8*/ 	.word	0xffffffff


	//   ....[46]....
        /*06ac*/ 	.word	0xffffffff


	//   ....[47]....
        /*06b0*/ 	.word	0xffffffff


	//   ....[48]....
        /*06b4*/ 	.word	0xffffffff


	//   ....[49]....
        /*06b8*/ 	.word	0xffffffff


	//   ....[50]....
        /*06bc*/ 	.word	0xffffffff


	//   ....[51]....
        /*06c0*/ 	.word	0xffffffff


	//   ....[52]....
        /*06c4*/ 	.word	0xffffffff


	//   ....[53]....
        /*06c8*/ 	.word	0xffffffff


	//   ....[54]....
        /*06cc*/ 	.word	0xffffffff


	//   ....[55]....
        /*06d0*/ 	.word	0xffffffff


	//   ....[56]....
        /*06d4*/ 	.word	0xffffffff


	//   ....[57]....
        /*06d8*/ 	.word	0xffffffff


	//   ....[58]....
        /*06dc*/ 	.word	0xffffffff


	//   ....[59]....
        /*06e0*/ 	.word	0xffffffff


	//   ....[60]....
        /*06e4*/ 	.word	0xffffffff


	//   ....[61]....
        /*06e8*/ 	.word	0xffffffff


	//   ....[62]....
        /*06ec*/ 	.word	0xffffffff


	//   ....[63]....
        /*06f0*/ 	.word	0xffffffff


	//   ....[64]....
        /*06f4*/ 	.word	0xffffffff


	//   ....[65]....
        /*06f8*/ 	.word	0xffffffff


	//   ....[66]....
        /*06fc*/ 	.word	0xffffffff


	//   ....[67]....
        /*0700*/ 	.word	0xffffffff


	//   ....[68]....
        /*0704*/ 	.word	0xffffffff


	//   ....[69]....
        /*0708*/ 	.word	0xffffffff


	//   ....[70]....
        /*070c*/ 	.word	0xffffffff


	//   ....[71]....
        /*0710*/ 	.word	0xffffffff


	//   ....[72]....
        /*0714*/ 	.word	0xffffffff


	//   ....[73]....
        /*0718*/ 	.word	0xffffffff


	//   ....[74]....
        /*071c*/ 	.word	0xffffffff


	//   ....[75]....
        /*0720*/ 	.word	0xffffffff


	//   ....[76]....
        /*0724*/ 	.word	0xffffffff


	//   ....[77]....
        /*0728*/ 	.word	0xffffffff


	//   ....[78]....
        /*072c*/ 	.word	0xffffffff


	//   ....[79]....
        /*0730*/ 	.word	0xffffffff


	//   ....[80]....
        /*0734*/ 	.word	0xffffffff


	//   ....[81]....
        /*0738*/ 	.word	0xffffffff


	//   ....[82]....
        /*073c*/ 	.word	0xffffffff


	//   ....[83]....
        /*0740*/ 	.word	0xffffffff


	//   ....[84]....
        /*0744*/ 	.word	0xffffffff


	//   ....[85]....
        /*0748*/ 	.word	0xffffffff


	//   ....[86]....
        /*074c*/ 	.word	0xffffffff


	//   ....[87]....
        /*0750*/ 	.word	0xffffffff


	//   ....[88]....
        /*0754*/ 	.word	0xffffffff


	//   ....[89]....
        /*0758*/ 	.word	0xffffffff


	//   ....[90]....
        /*075c*/ 	.word	0xffffffff


	//   ....[91]....
        /*0760*/ 	.word	0xffffffff


	//   ....[92]....
        /*0764*/ 	.word	0xffffffff


	//   ....[93]....
        /*0768*/ 	.word	0xffffffff


	//   ....[94]....
        /*076c*/ 	.word	0xffffffff


	//   ....[95]....
        /*0770*/ 	.word	0xffffffff


	//   ....[96]....
        /*0774*/ 	.word	0xffffffff


	//   ....[97]....
        /*0778*/ 	.word	0xffffffff


	//   ....[98]....
        /*077c*/ 	.word	0xffffffff


	//   ....[99]....
        /*0780*/ 	.word	0xffffffff


	//   ....[100]....
        /*0784*/ 	.word	0xffffffff


	//   ....[101]....
        /*0788*/ 	.word	0xffffffff


	//   ....[102]....
        /*078c*/ 	.word	0xffffffff


	//   ....[103]....
        /*0790*/ 	.word	0xffffffff


	//   ....[104]....
        /*0794*/ 	.word	0xffffffff


	//   ....[105]....
        /*0798*/ 	.word	0xffffffff


	//   ....[106]....
        /*079c*/ 	.word	0xffffffff


	//   ....[107]....
        /*07a0*/ 	.word	0xffffffff


	//   ....[108]....
        /*07a4*/ 	.word	0xffffffff


	//   ....[109]....
        /*07a8*/ 	.word	0xffffffff


	//   ....[110]....
        /*07ac*/ 	.word	0xffffffff


	//   ....[111]....
        /*07b0*/ 	.word	0xffffffff


	//   ....[112]....
        /*07b4*/ 	.word	0xffffffff


	//   ....[113]....
        /*07b8*/ 	.word	0xffffffff


	//   ....[114]....
        /*07bc*/ 	.word	0xffffffff


	//   ....[115]....
        /*07c0*/ 	.word	0xffffffff


	//   ....[116]....
        /*07c4*/ 	.word	0xffffffff


	//   ....[117]....
        /*07c8*/ 	.word	0xffffffff


	//   ....[118]....
        /*07cc*/ 	.word	0xffffffff


	//   ....[119]....
        /*07d0*/ 	.word	0xffffffff


	//   ....[120]....
        /*07d4*/ 	.word	0xffffffff


	//   ....[121]....
        /*07d8*/ 	.word	0xffffffff


	//   ....[122]....
        /*07dc*/ 	.word	0xffffffff


	//   ....[123]....
        /*07e0*/ 	.word	0xffffffff


	//   ....[124]....
        /*07e4*/ 	.word	0xffffffff


	//   ....[125]....
        /*07e8*/ 	.word	0xffffffff


	//   ....[126]....
        /*07ec*/ 	.word	0xffffffff


	//   ....[127]....
        /*07f0*/ 	.word	0xffffffff


	//   ....[128]....
        /*07f4*/ 	.word	0xffffffff


	//   ....[129]....
        /*07f8*/ 	.word	0xffffffff


	//   ....[130]....
        /*07fc*/ 	.word	0xffffffff


	//   ....[131]....
        /*0800*/ 	.word	0xffffffff


	//   ....[132]....
        /*0804*/ 	.word	0xffffffff


	//   ....[133]....
        /*0808*/ 	.word	0xffffffff


	//   ....[134]....
        /*080c*/ 	.word	0xffffffff


	//   ....[135]....
        /*0810*/ 	.word	0xffffffff


	//   ....[136]....
        /*0814*/ 	.word	0xffffffff


	//   ....[137]....
        /*0818*/ 	.word	0xffffffff


	//   ....[138]....
        /*081c*/ 	.word	0xffffffff


	//   ....[139]....
        /*0820*/ 	.word	0xffffffff


	//   ....[140]....
        /*0824*/ 	.word	0xffffffff


	//   ....[141]....
        /*0828*/ 	.word	0xffffffff


	//   ....[142]....
        /*082c*/ 	.word	0xffffffff


	//   ....[143]....
        /*0830*/ 	.word	0xffffffff


	//   ....[144]....
        /*0834*/ 	.word	0xffffffff


	//   ....[145]....
        /*0838*/ 	.word	0xffffffff


	//   ....[146]....
        /*083c*/ 	.word	0xffffffff


	//   ....[147]....
        /*0840*/ 	.word	0xffffffff


	//   ....[148]....
        /*0844*/ 	.word	0xffffffff


	//   ....[149]....
        /*0848*/ 	.word	0xffffffff


	//   ....[150]....
        /*084c*/ 	.word	0xffffffff


	//   ....[151]....
        /*0850*/ 	.word	0xffffffff


	//   ....[152]....
        /*0854*/ 	.word	0xffffffff


	//   ....[153]....
        /*0858*/ 	.word	0xffffffff


	//   ....[154]....
        /*085c*/ 	.word	0xffffffff


	//   ....[155]....
        /*0860*/ 	.word	0xffffffff


	//   ....[156]....
        /*0864*/ 	.word	0xffffffff


	//   ....[157]....
        /*0868*/ 	.word	0xffffffff


	//   ....[158]....
        /*086c*/ 	.word	0xffffffff


	//   ....[159]....
        /*0870*/ 	.word	0xffffffff


	//   ....[160]....
        /*0874*/ 	.word	0xffffffff


	//   ....[161]....
        /*0878*/ 	.word	0xffffffff


	//   ....[162]....
        /*087c*/ 	.word	0xffffffff


	//   ....[163]....
        /*0880*/ 	.word	0xffffffff


	//   ....[164]....
        /*0884*/ 	.word	0xffffffff


	//   ....[165]....
        /*0888*/ 	.word	0xffffffff


	//   ....[166]....
        /*088c*/ 	.word	0xffffffff


	//   ....[167]....
        /*0890*/ 	.word	0xffffffff


	//   ....[168]....
        /*0894*/ 	.word	0xffffffff


	//   ....[169]....
        /*0898*/ 	.word	0xffffffff


	//   ....[170]....
        /*089c*/ 	.word	0xffffffff


	//   ....[171]....
        /*08a0*/ 	.word	0xffffffff


	//   ....[172]....
        /*08a4*/ 	.word	0xffffffff


	//   ....[173]....
        /*08a8*/ 	.word	0xffffffff


	//   ....[174]....
        /*08ac*/ 	.word	0xffffffff


	//   ....[175]....
        /*08b0*/ 	.word	0xffffffff


	//   ....[176]....
        /*08b4*/ 	.word	0xffffffff


	//   ....[177]....
        /*08b8*/ 	.word	0xffffffff


	//   ....[178]....
        /*08bc*/ 	.word	0xffffffff


	//   ....[179]....
        /*08c0*/ 	.word	0xffffffff


	//   ....[180]....
        /*08c4*/ 	.word	0xffffffff


	//   ....[181]....
        /*08c8*/ 	.word	0xffffffff


	//   ....[182]....
        /*08cc*/ 	.word	0xffffffff


	//   ....[183]....
        /*08d0*/ 	.word	0xffffffff


	//   ....[184]....
        /*08d4*/ 	.word	0xffffffff


	//   ....[185]....
        /*08d8*/ 	.word	0xffffffff


	//   ....[186]....
        /*08dc*/ 	.word	0xffffffff


	//   ....[187]....
        /*08e0*/ 	.word	0xffffffff


	//   ....[188]....
        /*08e4*/ 	.word	0xffffffff


	//   ....[189]....
        /*08e8*/ 	.word	0xffffffff


	//   ....[190]....
        /*08ec*/ 	.word	0xffffffff


	//   ....[191]....
        /*08f0*/ 	.word	0xffffffff


	//   ....[192]....
        /*08f4*/ 	.word	0xffffffff


	//   ....[193]....
        /*08f8*/ 	.word	0xffffffff


	//   ....[194]....
        /*08fc*/ 	.word	0xffffffff


	//   ....[195]....
        /*0900*/ 	.word	0xffffffff


	//   ....[196]....
        /*0904*/ 	.word	0xffffffff


	//   ....[197]....
        /*0908*/ 	.word	0xffffffff


	//   ....[198]....
        /*090c*/ 	.word	0xffffffff


	//   ....[199]....
        /*0910*/ 	.word	0xffffffff


	//   ....[200]....
        /*0914*/ 	.word	0xffffffff


	//   ....[201]....
        /*0918*/ 	.word	0xffffffff


	//   ....[202]....
        /*091c*/ 	.word	0xffffffff


	//   ....[203]....
        /*0920*/ 	.word	0xffffffff


	//   ....[204]....
        /*0924*/ 	.word	0xffffffff


	//   ....[205]....
        /*0928*/ 	.word	0xffffffff


	//   ....[206]....
        /*092c*/ 	.word	0xffffffff


	//   ....[207]....
        /*0930*/ 	.word	0xffffffff


	//   ....[208]....
        /*0934*/ 	.word	0xffffffff


	//   ....[209]....
        /*0938*/ 	.word	0xffffffff


	//   ....[210]....
        /*093c*/ 	.word	0xffffffff


	//   ....[211]....
        /*0940*/ 	.word	0xffffffff


	//   ....[212]....
        /*0944*/ 	.word	0xffffffff


	//   ....[213]....
        /*0948*/ 	.word	0xffffffff


	//   ....[214]....
        /*094c*/ 	.word	0xffffffff


	//   ....[215]....
        /*0950*/ 	.word	0xffffffff


	//   ....[216]....
        /*0954*/ 	.word	0xffffffff


	//   ....[217]....
        /*0958*/ 	.word	0xffffffff


	//   ....[218]....
        /*095c*/ 	.word	0xffffffff


	//   ....[219]....
        /*0960*/ 	.word	0xffffffff


	//   ....[220]....
        /*0964*/ 	.word	0xffffffff


	//   ....[221]....
        /*0968*/ 	.word	0xffffffff


	//   ....[222]....
        /*096c*/ 	.word	0xffffffff


	//   ....[223]....
        /*0970*/ 	.word	0xffffffff


	//   ....[224]....
        /*0974*/ 	.word	0xffffffff


	//   ....[225]....
        /*0978*/ 	.word	0xffffffff


	//   ....[226]....
        /*097c*/ 	.word	0xffffffff


	//   ....[227]....
        /*0980*/ 	.word	0xffffffff


	//   ....[228]....
        /*0984*/ 	.word	0xffffffff


	//   ....[229]....
        /*0988*/ 	.word	0xffffffff


	//   ....[230]....
        /*098c*/ 	.word	0xffffffff


	//   ....[231]....
        /*0990*/ 	.word	0xffffffff


	//   ....[232]....
        /*0994*/ 	.word	0xffffffff


	//   ....[233]....
        /*0998*/ 	.word	0xffffffff


	//   ....[234]....
        /*099c*/ 	.word	0xffffffff


	//   ....[235]....
        /*09a0*/ 	.word	0xffffffff


	//   ....[236]....
        /*09a4*/ 	.word	0xffffffff


	//   ....[237]....
        /*09a8*/ 	.word	0xffffffff


	//   ....[238]....
        /*09ac*/ 	.word	0xffffffff


	//   ....[239]....
        /*09b0*/ 	.word	0xffffffff


	//   ....[240]....
        /*09b4*/ 	.word	0xffffffff


	//   ....[241]....
        /*09b8*/ 	.word	0xffffffff


	//   ....[242]....
        /*09bc*/ 	.word	0xffffffff


	//   ....[243]....
        /*09c0*/ 	.word	0xffffffff


	//   ....[244]....
        /*09c4*/ 	.word	0xffffffff


	//   ....[245]....
        /*09c8*/ 	.word	0xffffffff


	//   ....[246]....
        /*09cc*/ 	.word	0xffffffff


	//   ....[247]....
        /*09d0*/ 	.word	0xffffffff


	//   ....[248]....
        /*09d4*/ 	.word	0xffffffff


	//   ....[249]....
        /*09d8*/ 	.word	0xffffffff


	//   ....[250]....
        /*09dc*/ 	.word	0xffffffff


	//   ....[251]....
        /*09e0*/ 	.word	0xffffffff


	//   ....[252]....
        /*09e4*/ 	.word	0xffffffff


	//   ....[253]....
        /*09e8*/ 	.word	0xffffffff


	//   ....[254]....
        /*09ec*/ 	.word	0xffffffff


	//   ....[255]....
        /*09f0*/ 	.word	0xffffffff


	//   ....[0]....
        /*09f4*/ 	.word	0xffffffff


	//   ....[1]....
        /*09f8*/ 	.word	0xffffffff


	//   ....[2]....
        /*09fc*/ 	.word	0xffffffff


	//   ....[3]....
        /*0a00*/ 	.word	0xffffffff


	//   ....[4]....
        /*0a04*/ 	.word	0xffffffff


	//   ....[5]....
        /*0a08*/ 	.word	0xffffffff


	//   ....[6]....
        /*0a0c*/ 	.word	0xffffffff


	//   ....[7]....
        /*0a10*/ 	.word	0xffffffff


	//   ....[8]....
        /*0a14*/ 	.word	0xffffffff


	//   ....[9]....
        /*0a18*/ 	.word	0xffffffff


	//   ....[10]....
        /*0a1c*/ 	.word	0xffffffff


	//   ....[11]....
        /*0a20*/ 	.word	0xffffffff


	//   ....[12]....
        /*0a24*/ 	.word	0xffffffff


	//   ....[13]....
        /*0a28*/ 	.word	0xffffffff


	//   ....[14]....
        /*0a2c*/ 	.word	0xffffffff


	//   ....[15]....
        /*0a30*/ 	.word	0xffffffff


	//   ....[16]....
        /*0a34*/ 	.word	0xffffffff


	//   ....[17]....
        /*0a38*/ 	.word	0xffffffff


	//   ....[18]....
        /*0a3c*/ 	.word	0xffffffff


	//----- nvinfo : EIATTR_COOP_GROUP_INSTR_OFFSETS
	.align		4
.L_330:
        /*0a40*/ 	.byte	0x04, 0x28
        /*0a42*/ 	.short	(.L_332 - .L_331)


	//   ....[0]....
.L_331:
        /*0a44*/ 	.word	0x00000050


	//   ....[1]....
        /*0a48*/ 	.word	0x00000200


	//   ....[2]....
        /*0a4c*/ 	.word	0x00000230


	//   ....[3]....
        /*0a50*/ 	.word	0x00000260


	//   ....[4]....
        /*0a54*/ 	.word	0x00000290


	//   ....[5]....
        /*0a58*/ 	.word	0x000002c0


	//   ....[6]....
        /*0a5c*/ 	.word	0x000002f0


	//   ....[7]....
        /*0a60*/ 	.word	0x00000450


	//   ....[8]....
        /*0a64*/ 	.word	0x00000490


	//   ....[9]....
        /*0a68*/ 	.word	0x000004c0


	//   ....[10]....
        /*0a6c*/ 	.word	0x000004f0


	//   ....[11]....
        /*0a70*/ 	.word	0x00000520


	//   ....[12]....
        /*0a74*/ 	.word	0x00000550


	//   ....[13]....
        /*0a78*/ 	.word	0x000005e0


	//   ....[14]....
        /*0a7c*/ 	.word	0x00000630


	//   ....[15]....
        /*0a80*/ 	.word	0x00000650


	//   ....[16]....
        /*0a84*/ 	.word	0x000006b0


	//   ....[17]....
        /*0a88*/ 	.word	0x00008920


	//   ....[18]....
        /*0a8c*/ 	.word	0x00008940


	//   ....[19]....
        /*0a90*/ 	.word	0x00008a20


	//   ....[20]....
        /*0a94*/ 	.word	0x00008a30


	//   ....[21]....
        /*0a98*/ 	.word	0x00008b00


	//   ....[22]....
        /*0a9c*/ 	.word	0x00008b20


	//   ....[23]....
        /*0aa0*/ 	.word	0x00008bf0


	//   ....[24]....
        /*0aa4*/ 	.word	0x00008c00


	//   ....[25]....
        /*0aa8*/ 	.word	0x00008cd0


	//   ....[26]....
        /*0aac*/ 	.word	0x00008cf0


	//   ....[27]....
        /*0ab0*/ 	.word	0x00008dc0


	//   ....[28]....
        /*0ab4*/ 	.word	0x00008dd0


	//   ....[29]....
        /*0ab8*/ 	.word	0x00008ea0


	//   ....[30]....
        /*0abc*/ 	.word	0x00008ec0


	//   ....[31]....
        /*0ac0*/ 	.word	0x00008f90


	//   ....[32]....
        /*0ac4*/ 	.word	0x00008fa0


	//   ....[33]....
        /*0ac8*/ 	.word	0x00009640


	//   ....[34]....
        /*0acc*/ 	.word	0x000096a0


	//   ....[35]....
        /*0ad0*/ 	.word	0x00009700


	//   ....[36]....
        /*0ad4*/ 	.word	0x00009730


	//   ....[37]....
        /*0ad8*/ 	.word	0x000098e0


	//   ....[38]....
        /*0adc*/ 	.word	0x00009920


	//   ....[39]....
        /*0ae0*/ 	.word	0x00009970


	//   ....[40]....
        /*0ae4*/ 	.word	0x000099b0


	//   ....[41]....
        /*0ae8*/ 	.word	0x00009bc0


	//   ....[42]....
        /*0aec*/ 	.word	0x00009c00


	//   ....[43]....
        /*0af0*/ 	.word	0x00009c50


	//   ....[44]....
        /*0af4*/ 	.word	0x00009c90


	//   ....[45]....
        /*0af8*/ 	.word	0x00009ec0


	//   ....[46]....
        /*0afc*/ 	.word	0x00009f00


	//   ....[47]....
        /*0b00*/ 	.word	0x00009f50


	//   ....[48]....
        /*0b04*/ 	.word	0x00009f90


	//   ....[49]....
        /*0b08*/ 	.word	0x0000bcf0


	//   ....[50]....
        /*0b0c*/ 	.word	0x0000bd40


	//   ....[51]....
        /*0b10*/ 	.word	0x0000bd60


	//   ....[52]....
        /*0b14*/ 	.word	0x0000bd80


	//   ....[53]....
        /*0b18*/ 	.word	0x0000be60


	//   ....[54]....
        /*0b1c*/ 	.word	0x0000be70


	//   ....[55]....
        /*0b20*/ 	.word	0x0000be80


	//   ....[56]....
        /*0b24*/ 	.word	0x0000be90


	//   ....[57]....
        /*0b28*/ 	.word	0x0000c0a0


	//   ....[58]....
        /*0b2c*/ 	.word	0x0000c0e0


	//   ....[59]....
        /*0b30*/ 	.word	0x0000c100


	//   ....[60]....
        /*0b34*/ 	.word	0x0000c110


	//   ....[61]....
        /*0b38*/ 	.word	0x0000c250


	//   ....[62]....
        /*0b3c*/ 	.word	0x0000c2f0


	//   ....[63]....
        /*0b40*/ 	.word	0x0000c310


	//   ....[64]....
        /*0b44*/ 	.word	0x0000c320


	//   ....[65]....
        /*0b48*/ 	.word	0x0000f6b0


	//   ....[66]....
        /*0b4c*/ 	.word	0x0000f8b0


	//   ....[67]....
        /*0b50*/ 	.word	0x00010040


	//   ....[68]....
        /*0b54*/ 	.word	0x00010690


	//   ....[69]....
        /*0b58*/ 	.word	0x00011060


	//   ....[70]....
        /*0b5c*/ 	.word	0x00011100


	//   ....[71]....
        /*0b60*/ 	.word	0x000114c0


	//   ....[72]....
        /*0b64*/ 	.word	0x000114e0


	//   ....[73]....
        /*0b68*/ 	.word	0x00011bd0


	//   ....[74]....
        /*0b6c*/ 	.word	0x00011c70


	//   ....[75]....
        /*0b70*/ 	.word	0x00011d60


	//   ....[76]....
        /*0b74*/ 	.word	0x00011df0


	//   ....[77]....
        /*0b78*/ 	.word	0x000149f0


	//   ....[78]....
        /*0b7c*/ 	.word	0x00014c20


	//   ....[79]....
        /*0b80*/ 	.word	0x000153f0


	//   ....[80]....
        /*0b84*/ 	.word	0x00015a80


	//   ....[81]....
        /*0b88*/ 	.word	0x00016430


	//   ....[82]....
        /*0b8c*/ 	.word	0x000165c0


	//   ....[83]....
        /*0b90*/ 	.word	0x000168b0


	//   ....[84]....
        /*0b94*/ 	.word	0x000169c0


	//   ....[85]....
        /*0b98*/ 	.word	0x00016a10


	//   ....[86]....
        /*0b9c*/ 	.word	0x00016b10


	//   ....[87]....
        /*0ba0*/ 	.word	0x00016f90


	//   ....[88]....
        /*0ba4*/ 	.word	0x00017010


	//   ....[89]....
        /*0ba8*/ 	.word	0x0001a2a0


	//   ....[90]....
        /*0bac*/ 	.word	0x0001a2e0


	//   ....[91]....
        /*0bb0*/ 	.word	0x0001a510


	//   ....[92]....
        /*0bb4*/ 	.word	0x0001a5b0


	//   ....[93]....
        /*0bb8*/ 	.word	0x0001a5e0


	//   ....[94]....
        /*0bbc*/ 	.word	0x0001a6c0


	//   ....[95]....
        /*0bc0*/ 	.word	0x0001a7b0


	//   ....[96]....
        /*0bc4*/ 	.word	0x0001aa10


	//   ....[97]....
        /*0bc8*/ 	.word	0x0001de60


	//   ....[98]....
        /*0bcc*/ 	.word	0x0001e090


	//   ....[99]....
        /*0bd0*/ 	.word	0x0001e860


	//   ....[100]....
        /*0bd4*/ 	.word	0x0001eef0


	//   ....[101]....
        /*0bd8*/ 	.word	0x0001f8a0


	//   ....[102]....
        /*0bdc*/ 	.word	0x0001fa30


	//   ....[103]....
        /*0be0*/ 	.word	0x0001fd20


	//   ....[104]....
        /*0be4*/ 	.word	0x0001fe30


	//   ....[105]....
        /*0be8*/ 	.word	0x0001fe80


	//   ....[106]....
        /*0bec*/ 	.word	0x0001ff80


	//   ....[107]....
        /*0bf0*/ 	.word	0x00020410


	//   ....[108]....
        /*0bf4*/ 	.word	0x00020490


	//   ....[109]....
        /*0bf8*/ 	.word	0x00021f60


	//   ....[110]....
        /*0bfc*/ 	.word	0x00021fd0


	//   ....[111]....
        /*0c00*/ 	.word	0x00021fe0


	//   ....[112]....
        /*0c04*/ 	.word	0x00021ff0


	//   ....[113]....
        /*0c08*/ 	.word	0x00022020


	//   ....[114]....
        /*0c0c*/ 	.word	0x00022040


	//   ....[115]....
        /*0c10*/ 	.word	0x00022050


	//   ....[116]....
        /*0c14*/ 	.word	0x00022060


	//   ....[117]....
        /*0c18*/ 	.word	0x000234c0


	//   ....[118]....
        /*0c1c*/ 	.word	0x000234e0


	//   ....[119]....
        /*0c20*/ 	.word	0x000234f0


	//   ....[120]....
        /*0c24*/ 	.word	0x00023500


	//   ....[121]....
        /*0c28*/ 	.word	0x00023510


	//   ....[122]....
        /*0c2c*/ 	.word	0x00023520


	//   ....[123]....
        /*0c30*/ 	.word	0x00023540


	//   ....[124]....
        /*0c34*/ 	.word	0x000235b0


	//   ....[125]....
        /*0c38*/ 	.word	0x00023930


	//   ....[126]....
        /*0c3c*/ 	.word	0x00023950


	//   ....[127]....
        /*0c40*/ 	.word	0x000239c0


	//   ....[128]....
        /*0c44*/ 	.word	0x000239d0


	//   ....[129]....
        /*0c48*/ 	.word	0x00023a40


	//   ....[130]....
        /*0c4c*/ 	.word	0x00023a60


	//   ....[131]....
        /*0c50*/ 	.word	0x00023ad0


	//   ....[132]....
        /*0c54*/ 	.word	0x00023ae0


	//   ....[133]....
        /*0c58*/ 	.word	0x00023b50


	//   ....[134]....
        /*0c5c*/ 	.word	0x00023b70


	//   ....[135]....
        /*0c60*/ 	.word	0x00023be0


	//   ....[136]....
        /*0c64*/ 	.word	0x00023bf0


	//   ....[137]....
        /*0c68*/ 	.word	0x00023c60


	//   ....[138]....
        /*0c6c*/ 	.word	0x00023c80


	//   ....[139]....
        /*0c70*/ 	.word	0x00023cf0


	//   ....[140]....
        /*0c74*/ 	.word	0x00023d00


	//   ....[141]....
        /*0c78*/ 	.word	0x00023f90


	//   ....[142]....
        /*0c7c*/ 	.word	0x00023fb0


	//   ....[143]....
        /*0c80*/ 	.word	0x00024300


	//   ....[144]....
        /*0c84*/ 	.word	0x00024310


	//   ....[145]....
        /*0c88*/ 	.word	0x00024570


	//   ....[146]....
        /*0c8c*/ 	.word	0x00024590


	//   ....[147]....
        /*0c90*/ 	.word	0x00024810


	//   ....[148]....
        /*0c94*/ 	.word	0x00024820


	//   ....[149]....
        /*0c98*/ 	.word	0x000251e0


	//   ....[150]....
        /*0c9c*/ 	.word	0x00025200


	//   ....[151]....
        /*0ca0*/ 	.word	0x00025270


	//   ....[152]....
        /*0ca4*/ 	.word	0x00025280


	//   ....[153]....
        /*0ca8*/ 	.word	0x000252f0


	//   ....[154]....
        /*0cac*/ 	.word	0x00025310


	//   ....[155]....
        /*0cb0*/ 	.word	0x00025380


	//   ....[156]....
        /*0cb4*/ 	.word	0x00025390


	//   ....[157]....
        /*0cb8*/ 	.word	0x00025400


	//   ....[158]....
        /*0cbc*/ 	.word	0x00025420


	//   ....[159]....
        /*0cc0*/ 	.word	0x00025490


	//   ....[160]....
        /*0cc4*/ 	.word	0x000254a0


	//   ....[161]....
        /*0cc8*/ 	.word	0x00025510


	//   ....[162]....
        /*0ccc*/ 	.word	0x00025530


	//   ....[163]....
        /*0cd0*/ 	.word	0x000255a0


	//   ....[164]....
        /*0cd4*/ 	.word	0x000255b0


	//   ....[165]....
        /*0cd8*/ 	.word	0x000256f0


	//   ....[166]....
        /*0cdc*/ 	.word	0x00025710


	//   ....[167]....
        /*0ce0*/ 	.word	0x00025840


	//   ....[168]....
        /*0ce4*/ 	.word	0x00025880


	//   ....[169]....
        /*0ce8*/ 	.word	0x000258b0


	//   ....[170]....
        /*0cec*/ 	.word	0x000258e0


	//   ....[171]....
        /*0cf0*/ 	.word	0x00025910


	//   ....[172]....
        /*0cf4*/ 	.word	0x00025940


	//   ....[173]....
        /*0cf8*/ 	.word	0x00025aa0


	//   ....[174]....
        /*0cfc*/ 	.word	0x00025ae0


	//   ....[175]....
        /*0d00*/ 	.word	0x00025b10


	//   ....[176]....
        /*0d04*/ 	.word	0x00025b40


	//   ....[177]....
        /*0d08*/ 	.word	0x00025b70


	//   ....[178]....
        /*0d0c*/ 	.word	0x00025ba0


	//   ....[179]....
        /*0d10*/ 	.word	0x00025c30


	//   ....[180]....
        /*0d14*/ 	.word	0x00025c90


	//   ....[181]....
        /*0d18*/ 	.word	0x00025ca0


	//   ....[182]....
        /*0d1c*/ 	.word	0x00025d00


	//   ....[183]....
        /*0d20*/ 	.word	0x00026760


	//   ....[184]....
        /*0d24*/ 	.word	0x000267c0


	//   ....[185]....
        /*0d28*/ 	.word	0x00026810


	//   ....[186]....
        /*0d2c*/ 	.word	0x00026860


	//   ....[187]....
        /*0d30*/ 	.word	0x000268b0


	//   ....[188]....
        /*0d34*/ 	.word	0x00026920


	//   ....[189]....
        /*0d38*/ 	.word	0x00026970


	//   ....[190]....
        /*0d3c*/ 	.word	0x000269e0


	//   ....[191]....
        /*0d40*/ 	.word	0x00026a50


	//   ....[192]....
        /*0d44*/ 	.word	0x00026ab0


	//   ....[193]....
        /*0d48*/ 	.word	0x00026b20


	//   ....[194]....
        /*0d4c*/ 	.word	0x00026b90


	//   ....[195]....
        /*0d50*/ 	.word	0x00026c00


	//   ....[196]....
        /*0d54*/ 	.word	0x00026c60


	//   ....[197]....
        /*0d58*/ 	.word	0x00026cd0


	//   ....[198]....
        /*0d5c*/ 	.word	0x00026d40


	//   ....[199]....
        /*0d60*/ 	.word	0x00026db0


	//   ....[200]....
        /*0d64*/ 	.word	0x00026e10


	//   ....[201]....
        /*0d68*/ 	.word	0x00026e80


	//   ....[202]....
        /*0d6c*/ 	.word	0x00026ef0


	//   ....[203]....
        /*0d70*/ 	.word	0x00026f60


	//   ....[204]....
        /*0d74*/ 	.word	0x00026fc0


	//   ....[205]....
        /*0d78*/ 	.word	0x00027030


	//   ....[206]....
        /*0d7c*/ 	.word	0x000270a0


	//   ....[207]....
        /*0d80*/ 	.word	0x00027110


	//   ....[208]....
        /*0d84*/ 	.word	0x00027170


	//   ....[209]....
        /*0d88*/ 	.word	0x000271d0


	//   ....[210]....
        /*0d8c*/ 	.word	0x00027230


	//   ....[211]....
        /*0d90*/ 	.word	0x00027280


	//   ....[212]....
        /*0d94*/ 	.word	0x000272e0


	//   ....[213]....
        /*0d98*/ 	.word	0x00027330


	//   ....[214]....
        /*0d9c*/ 	.word	0x00027390


	//   ....[215]....
        /*0da0*/ 	.word	0x000273e0


	//   ....[216]....
        /*0da4*/ 	.word	0x00027440


	//   ....[217]....
        /*0da8*/ 	.word	0x000274b0


	//   ....[218]....
        /*0dac*/ 	.word	0x00027520


	//   ....[219]....
        /*0db0*/ 	.word	0x00027590


	//   ....[220]....
        /*0db4*/ 	.word	0x000275f0


	//   ....[221]....
        /*0db8*/ 	.word	0x00027660


	//   ....[222]....
        /*0dbc*/ 	.word	0x000276d0


	//   ....[223]....
        /*0dc0*/ 	.word	0x00027740


	//   ....[224]....
        /*0dc4*/ 	.word	0x000277a0


	//   ....[225]....
        /*0dc8*/ 	.word	0x00027810


	//   ....[226]....
        /*0dcc*/ 	.word	0x00027880


	//   ....[227]....
        /*0dd0*/ 	.word	0x000278f0


	//   ....[228]....
        /*0dd4*/ 	.word	0x00027950


	//   ....[229]....
        /*0dd8*/ 	.word	0x000279c0


	//   ....[230]....
        /*0ddc*/ 	.word	0x00027a30


	//   ....[231]....
        /*0de0*/ 	.word	0x00027aa0


	//   ....[232]....
        /*0de4*/ 	.word	0x00027b00


	//   ....[233]....
        /*0de8*/ 	.word	0x00027b70


	//   ....[234]....
        /*0dec*/ 	.word	0x00027be0


	//   ....[235]....
        /*0df0*/ 	.word	0x00027c50


	//   ....[236]....
        /*0df4*/ 	.word	0x00027cb0


	//   ....[237]....
        /*0df8*/ 	.word	0x00027d20


	//   ....[238]....
        /*0dfc*/ 	.word	0x00027d90


	//   ....[239]....
        /*0e00*/ 	.word	0x00027e00


	//   ....[240]....
        /*0e04*/ 	.word	0x00027e60


	//   ....[241]....
        /*0e08*/ 	.word	0x00027ed0


	//   ....[242]....
        /*0e0c*/ 	.word	0x00027f40


	//   ....[243]....
        /*0e10*/ 	.word	0x00027fb0


	//   ....[244]....
        /*0e14*/ 	.word	0x00028010


	//   ....[245]....
        /*0e18*/ 	.word	0x00028080


	//   ....[246]....
        /*0e1c*/ 	.word	0x000280f0


	//   ....[247]....
        /*0e20*/ 	.word	0x00028160


	//   ....[248]....
        /*0e24*/ 	.word	0x000281c0


	//   ....[249]....
        /*0e28*/ 	.word	0x00028230


	//   ....[250]....
        /*0e2c*/ 	.word	0x000282a0


	//   ....[251]....
        /*0e30*/ 	.word	0x00028310


	//   ....[252]....
        /*0e34*/ 	.word	0x00028370


	//   ....[253]....
        /*0e38*/ 	.word	0x000283e0


	//   ....[254]....
        /*0e3c*/ 	.word	0x00028450


	//   ....[255]....
        /*0e40*/ 	.word	0x000284c0


	//   ....[0]....
        /*0e44*/ 	.word	0x00028520


	//   ....[1]....
        /*0e48*/ 	.word	0x00028590


	//   ....[2]....
        /*0e4c*/ 	.word	0x00028600


	//   ....[3]....
        /*0e50*/ 	.word	0x00028650


	//   ....[4]....
        /*0e54*/ 	.word	0x00028690


	//   ....[5]....
        /*0e58*/ 	.word	0x000286e0


	//   ....[6]....
        /*0e5c*/ 	.word	0x00028730


	//   ....[7]....
        /*0e60*/ 	.word	0x00028780


	//   ....[8]....
        /*0e64*/ 	.word	0x000287f0


	//   ....[9]....
        /*0e68*/ 	.word	0x00028840


	//   ....[10]....
        /*0e6c*/ 	.word	0x00028890


	//   ....[11]....
        /*0e70*/ 	.word	0x000288e0


	//   ....[12]....
        /*0e74*/ 	.word	0x00028930


	//   ....[13]....
        /*0e78*/ 	.word	0x00028980


	//   ....[14]....
        /*0e7c*/ 	.word	0x000289f0


	//   ....[15]....
        /*0e80*/ 	.word	0x00028a40


	//   ....[16]....
        /*0e84*/ 	.word	0x00028ab0


	//   ....[17]....
        /*0e88*/ 	.word	0x00028b10


	//   ....[18]....
        /*0e8c*/ 	.word	0x00028b80


	//----- nvinfo : EIATTR_EXIT_INSTR_OFFSETS
	.align		4
.L_332:
        /*0e90*/ 	.byte	0x04, 0x1c
        /*0e92*/ 	.short	(.L_334 - .L_333)


	//   ....[0]....
.L_333:
        /*0e94*/ 	.word	0x000010d0


	//   ....[1]....
        /*0e98*/ 	.word	0x00026720


	//----- nvinfo : EIATTR_MAX_THREADS
	.align		4
.L_334:
        /*0e9c*/ 	.byte	0x04, 0x05
        /*0e9e*/ 	.short	(.L_336 - .L_335)
.L_335:
        /*0ea0*/ 	.word	0x00000080
        /*0ea4*/ 	.word	0x00000001
        /*0ea8*/ 	.word	0x00000001


	//----- nvinfo : EIATTR_CRS_STACK_SIZE
	.align		4
.L_336:
        /*0eac*/ 	.byte	0x04, 0x1e
        /*0eae*/ 	.short	(.L_338 - .L_337)
.L_337:
        /*0eb0*/ 	.word	0x00000000
.L_338:


//--------------------- .nv.info._ZN7cutlass13device_kernelIN5flash19enable_sm80_to_sm89INS1_16FlashAttnFwdSm80INS1_25CollectiveMainloopFwdSm80ILi4ELi1ELb0EN4cute5tupleIJNS5_1CILi128EEENS7_ILi112EEENS7_ILi64EEEEEELi64ENS_10bfloat16_tEfNS_4arch4Sm80ELb1ELb0ELb1ELb0ELb0ELb0ELb1ELb1EEENS1_21CollectiveEpilogueFwdINS6_IJS8_SA_S9_EEENS6_IJNS7_ILi1EEESI_SI_EEESC_SE_Li128ELb0ELb1ELb1ELb0EEENS1_30DynamicPersistentTileSchedulerILi128ELi128ELb1ELb1ELb0EEEEEEEEEvNT_6ParamsE --------------------------
	.section	.nv.info._ZN7cutlass13device_kernelIN5flash19enable_sm80_to_sm89INS1_16FlashAttnFwdSm80INS1_25CollectiveMainloopFwdSm80ILi4ELi1ELb0EN4cute5tupleIJNS5_1CILi128EEENS7_ILi112EEENS7_ILi64EEEEEELi64ENS_10bfloat16_tEfNS_4arch4Sm80ELb1ELb0ELb1ELb0ELb0ELb0ELb1ELb1EEENS1_21CollectiveEpilogueFwdINS6_IJS8_SA_S9_EEENS6_IJNS7_ILi1EEESI_SI_EEESC_SE_Li128ELb0ELb1ELb1ELb0EEENS1_30DynamicPersistentTileSchedulerILi128ELi128ELb1ELb1ELb0EEEEEEEEEvNT_6ParamsE,"",@"SHT_CUDA_INFO"
	.sectionflags	@""
	.align	4


	//----- nvinfo : EIATTR_CUDA_API_VERSION
	.align		4
        /*0000*/ 	.byte	0x04, 0x37
        /*0002*/ 	.short	(.L_340 - .L_339)
.L_339:
        /*0004*/ 	.word	0x00000082


	//----- nvinfo : EIATTR_SW2861232_WAR
	.align		4
.L_340:
        /*0008*/ 	.byte	0x01, 0x35
	.zero		2


	//----- nvinfo : EIATTR_PARAM_CBANK
	.align		4
        /*000c*/ 	.byte	0x04, 0x0a
        /*000e*/ 	.short	(.L_342 - .L_341)
	.align		4
.L_341:
        /*0010*/ 	.word	index@(.nv.constant0._ZN7cutlass13device_kernelIN5flash19enable_sm80_to_sm89INS1_16FlashAttnFwdSm80INS1_25CollectiveMainloopFwdSm80ILi4ELi1ELb0EN4cute5tupleIJNS5_1CILi128EEENS7_ILi112EEENS7_ILi64EEEEEELi64ENS_10bfloat16_tEfNS_4arch4Sm80ELb1ELb0ELb1ELb0ELb0ELb0ELb1ELb1EEENS1_21CollectiveEpilogueFwdINS6_IJS8_SA_S9_EEENS6_IJNS7_ILi1EEESI_SI_EEESC_SE_Li128ELb0ELb1ELb1ELb0EEENS1_30DynamicPersistentTileSchedulerILi128ELi128ELb1ELb1ELb0EEEEEEEEEvNT_6ParamsE)
        /*0014*/ 	.short	0x0160
        /*0016*/ 	.short	0x0428


	//----- nvinfo : EIATTR_CBANK_PARAM_SIZE
	.align		4
.L_342:
        /*0018*/ 	.byte	0x03, 0x19
        /*001a*/ 	.short	0x0428


	//----- nvinfo : EIATTR_KPARAM_INFO
	.align		4
        /*001c*/ 	.byte	0x04, 0x17
        /*001e*/ 	.short	(.L_344 - .L_343)
.L_343:
        /*0020*/ 	.word	0x00000000
        /*0024*/ 	.short	0x0000
        /*0026*/ 	.short	0x0000
        /*0028*/ 	.byte	0x00, 0xf0, 0xa1, 0x10


	//----- nvinfo : EIATTR_MAXREG_COUNT
	.align		4
.L_344:
        /*002c*/ 	.byte	0x03, 0x1b
        /*002e*/ 	.short	0x00ff


	//----- nvinfo : EIATTR_NUM_BARRIERS
	.align		4
        /*0030*/ 	.byte	0x02, 0x4c
        /*0032*/ 	.byte	0x06
	.zero		1


	//----- nvinfo : EIATTR_ANNOTATIONS
	.align		4
        /*0034*/ 	.byte	0x04, 0x55
        /*0036*/ 	.short	(.L_346 - .L_345)


	//   ....[0]....
.L_345:
        /* <DEDUP_REMOVED lines=77> */


	//----- nvinfo : EIATTR_MERCURY_ISA_VERSION
	.align		4
.L_346:
        /*04f0*/ 	.byte	0x03, 0x5f
        /*04f2*/ 	.short	0x0000


	//----- nvinfo : EIATTR_INT_WARP_WIDE_INSTR_OFFSETS
	.align		4
        /*04f4*/ 	.byte	0x04, 0x31
        /*04f6*/ 	.short	(.L_348 - .L_347)


	//   ....[0]....
.L_347:
        /*04f8*/ 	.word	0x00014950


	//   ....[1]....
        /*04fc*/ 	.word	0x000149d0


	//----- nvinfo : EIATTR_COOP_GROUP_MASK_REGIDS
	.align		4
.L_348:
        /*0500*/ 	.byte	0x04, 0x29
        /*0502*/ 	.short	(.L_350 - .L_349)


	//   ....[0]....
.L_349:
        /*0504*/ 	.word	0xffffffff


	//   ....[1]....
        /*0508*/ 	.word	0xffffffff


	//   ....[2]....
        /*050c*/ 	.word	0xffffffff


	//   ....[3]....
        /*0510*/ 	.word	0xffffffff


	//   ....[4]....
        /*0514*/ 	.word	0xffffffff


	//   ....[5]....
        /*0518*/ 	.word	0xffffffff


	//   ....[6]....
        /*051c*/ 	.word	0xffffffff


	//   ....[7]....
        /*0520*/ 	.word	0xffffffff


	//   ....[8]....
        /*0524*/ 	.word	0xffffffff


	//   ....[9]....
        /*0528*/ 	.word	0xffffffff


	//   ....[10]....
        /*052c*/ 	.word	0xffffffff


	//   ....[11]....
        /*0530*/ 	.word	0xffffffff


	//   ....[12]....
        /*0534*/ 	.word	0xffffffff


	//   ....[13]....
        /*0538*/ 	.word	0xffffffff


	//   ....[14]....
        /*053c*/ 	.word	0xffffffff


	//   ....[15]....
        /*0540*/ 	.word	0xffffffff


	//   ....[16]....
        /*0544*/ 	.word	0xffffffff


	//   ....[17]....
        /*0548*/ 	.word	0xffffffff


	//   ....[18]....
        /*054c*/ 	.word	0xffffffff


	//   ....[19]....
        /*0550*/ 	.word	0xffffffff


	//   ....[20]....
        /*0554*/ 	.word	0xffffffff


	//   ....[21]....
        /*0558*/ 	.word	0xffffffff


	//   ....[22]....
        /*055c*/ 	.word	0xffffffff


	//   ....[23]....
        /*0560*/ 	.word	0xffffffff


	//   ....[24]....
        /*0564*/ 	.word	0xffffffff


	//   ....[25]....
        /*0568*/ 	.word	0xffffffff


	//   ....[26]....
        /*056c*/ 	.word	0xffffffff


	//   ....[27]....
        /*0570*/ 	.word	0xffffffff


	//   ....[28]....
        /*0574*/ 	.word	0xffffffff


	//   ....[29]....
        /*0578*/ 	.word	0xffffffff


	//   ....[30]....
        /*057c*/ 	.word	0xffffffff


	//   ....[31]....
        /*0580*/ 	.word	0xffffffff


	//   ....[32]....
        /*0584*/ 	.word	0xffffffff


	//   ....[33]....
        /*0588*/ 	.word	0xffffffff


	//   ....[34]....
        /*058c*/ 	.word	0xffffffff


	//   ....[35]....
        /*0590*/ 	.word	0xffffffff


	//   ....[36]....
        /*0594*/ 	.word	0xffffffff


	//   ....[37]....
        /*0598*/ 	.word	0xffffffff


	//   ....[38]....
        /*059c*/ 	.word	0xffffffff


	//   ....[39]....
        /*05a0*/ 	.word	0xffffffff


	//   ....[40]....
        /*05a4*/ 	.word	0xffffffff


	//   ....[41]....
        /*05a8*/ 	.word	0xffffffff


	//   ....[42]....
        /*05ac*/ 	.word	0xffffffff


	//   ....[43]....
        /*05b0*/ 	.word	0xffffffff


	//   ....[44]....
        /*05b4*/ 	.word	0xffffffff


	//   ....[45]....
        /*05b8*/ 	.word	0xffffffff


	//   ....[46]....
        /*05bc*/ 	.word	0xffffffff


	//   ....[47]....
        /*05c0*/ 	.word	0xffffffff


	//   ....[48]....
        /*05c4*/ 	.word	0xffffffff


	//   ....[49]....
        /*05c8*/ 	.word	0xffffffff


	//   ....[50]....
        /*05cc*/ 	.word	0xffffffff


	//   ....[51]....
        /*05d0*/ 	.word	0xffffffff


	//   ....[52]....
        /*05d4*/ 	.word	0xffffffff


	//   ....[53]....
        /*05d8*/ 	.word	0xffffffff


	//   ....[54]....
        /*05dc*/ 	.word	0xffffffff


	//   ....[55]....
        /*05e0*/ 	.word	0xffffffff


	//   ....[56]....
        /*05e4*/ 	.word	0xffffffff


	//   ....[57]....
        /*05e8*/ 	.word	0xffffffff


	//   ....[58]....
        /*05ec*/ 	.word	0xffffffff


	//   ....[59]....
        /*05f0*/ 	.word	0xffffffff


	//   ....[60]....
        /*05f4*/ 	.word	0xffffffff


	//   ....[61]....
        /*05f8*/ 	.word	0xffffffff


	//   ....[62]....
        /*05fc*/ 	.word	0xffffffff


	//   ....[63]....
        /*0600*/ 	.word	0xffffffff


	//   ....[64]....
        /*0604*/ 	.word	0xffffffff


	//   ....[65]....
        /*0608*/ 	.word	0xffffffff


	//   ....[66]....
        /*060c*/ 	.word	0xffffffff


	//   ....[67]....
        /*0610*/ 	.word	0xffffffff


	//   ....[68]....
        /*0614*/ 	.word	0xffffffff


	//   ....[69]....
        /*0618*/ 	.word	0xffffffff


	//   ....[70]....
        /*061c*/ 	.word	0xffffffff


	//   ....[71]....
        /*0620*/ 	.word	0xffffffff


	//   ....[72]....
        /*0624*/ 	.word	0xffffffff


	//   ....[73]....
        /*0628*/ 	.word	0xffffffff


	//   ....[74]....
        /*062c*/ 	.word	0xffffffff


	//   ....[75]....
        /*0630*/ 	.word	0xffffffff


	//   ....[76]....
        /*0634*/ 	.word	0xffffffff


	//   ....[77]....
        /*0638*/ 	.word	0xffffffff


	//   ....[78]....
        /*063c*/ 	.word	0xffffffff


	//   ....[79]....
        /*0640*/ 	.word	0xffffffff


	//   ....[80]....
        /*0644*/ 	.word	0xffffffff


	//   ....[81]....
        /*0648*/ 	.word	0xffffffff


	//   ....[82]....
        /*064c*/ 	.word	0xffffffff


	//   ....[83]....
        /*0650*/ 	.word	0xffffffff


	//   ....[84]....
        /*0654*/ 	.word	0xffffffff


	//   ....[85]....
        /*0658*/ 	.word	0xffffffff


	//   ....[86]....
        /*065c*/ 	.word	0xffffffff


	//   ....[87]....
        /*0660*/ 	.word	0xffffffff


	//   ....[88]....
        /*0664*/ 	.word	0xffffffff


	//   ....[89]....
        /*0668*/ 	.word	0xffffffff


	//   ....[90]....
        /*066c*/ 	.word	0xffffffff


	//   ....[91]....
        /*0670*/ 	.word	0xffffffff


	//   ....[92]....
        /*0674*/ 	.word	0xffffffff


	//   ....[93]....
        /*0678*/ 	.word	0xffffffff


	//   ....[94]....
        /*067c*/ 	.word	0xffffffff


	//   ....[95]....
        /*0680*/ 	.word	0xffffffff


	//   ....[96]....
        /*0684*/ 	.word	0xffffffff


	//   ....[97]....
        /*0688*/ 	.word	0xffffffff


	//   ....[98]....
        /*068c*/ 	.word	0xffffffff


	//   ....[99]....
        /*0690*/ 	.word	0xffffffff


	//----- nvinfo : EIATTR_COOP_GROUP_INSTR_OFFSETS
	.align		4
.L_350:
        /*0694*/ 	.byte	0x04, 0x28
        /*0696*/ 	.short	(.L_352 - .L_351)


	//   ....[0]....
.L_351:
        /*0698*/ 	.word	0x00000050


	//   ....[1]....
        /*069c*/ 	.word	0x00001570


	//   ....[2]....
        /*06a0*/ 	.word	0x00001590


	//   ....[3]....
        /*06a4*/ 	.word	0x00001680


	//   ....[4]....
        /*06a8*/ 	.word	0x00001690


	//   ....[5]....
        /*06ac*/ 	.word	0x00001770


	//   ....[6]....
        /*06b0*/ 	.word	0x00001790


	//   ....[7]....
        /*06b4*/ 	.word	0x00001870


	//   ....[8]....
        /*06b8*/ 	.word	0x00001880


	//   ....[9]....
        /*06bc*/ 	.word	0x00001960


	//   ....[10]....
        /*06c0*/ 	.word	0x00001980


	//   ....[11]....
        /*06c4*/ 	.word	0x00001a60


	//   ....[12]....
        /*06c8*/ 	.word	0x00001a70


	//   ....[13]....
        /*06cc*/ 	.word	0x00001b50


	//   ....[14]....
        /*06d0*/ 	.word	0x00001b70


	//   ....[15]....
        /*06d4*/ 	.word	0x00001c50


	//   ....[16]....
        /*06d8*/ 	.word	0x00001c60


	//   ....[17]....
        /*06dc*/ 	.word	0x00004080


	//   ....[18]....
        /*06e0*/ 	.word	0x000040b0


	//   ....[19]....
        /*06e4*/ 	.word	0x000040d0


	//   ....[20]....
        /*06e8*/ 	.word	0x000040e0


	//   ....[21]....
        /*06ec*/ 	.word	0x000050d0


	//   ....[22]....
        /*06f0*/ 	.word	0x00005120


	//   ....[23]....
        /*06f4*/ 	.word	0x00005140


	//   ....[24]....
        /*06f8*/ 	.word	0x00005160


	//   ....[25]....
        /*06fc*/ 	.word	0x00005180


	//   ....[26]....
        /*0700*/ 	.word	0x000051b0


	//   ....[27]....
        /*0704*/ 	.word	0x00005990


	//   ....[28]....
        /*0708*/ 	.word	0x00005a30


	//   ....[29]....
        /*070c*/ 	.word	0x00009260


	//   ....[30]....
        /*0710*/ 	.word	0x000096e0


	//   ....[31]....
        /*0714*/ 	.word	0x00009720


	//   ....[32]....
        /*0718*/ 	.word	0x000097f0


	//   ....[33]....
        /*071c*/ 	.word	0x0000b0f0


	//   ....[34]....
        /*0720*/ 	.word	0x0000b290


	//   ....[35]....
        /*0724*/ 	.word	0x0000b2f0


	//   ....[36]....
        /*0728*/ 	.word	0x0000b4a0


	//   ....[37]....
        /*072c*/ 	.word	0x0000b800


	//   ....[38]....
        /*0730*/ 	.word	0x0000ba70


	//   ....[39]....
        /*0734*/ 	.word	0x0000bab0


	//   ....[40]....
        /*0738*/ 	.word	0x0000bb50


	//   ....[41]....
        /*073c*/ 	.word	0x00010a50


	//   ....[42]....
        /*0740*/ 	.word	0x00010a90


	//   ....[43]....
        /*0744*/ 	.word	0x00010ad0


	//   ....[44]....
        /*0748*/ 	.word	0x00010b50


	//   ....[45]....
        /*074c*/ 	.word	0x00010e70


	//   ....[46]....
        /*0750*/ 	.word	0x000110d0


	//   ....[47]....
        /*0754*/ 	.word	0x00011130


	//   ....[48]....
        /*0758*/ 	.word	0x00011310


	//   ....[49]....
        /*075c*/ 	.word	0x00014150


	//   ....[50]....
        /*0760*/ 	.word	0x000141c0


	//   ....[51]....
        /*0764*/ 	.word	0x000141d0


	//   ....[52]....
        /*0768*/ 	.word	0x000141e0


	//   ....[53]....
        /*076c*/ 	.word	0x00014210


	//   ....[54]....
        /*0770*/ 	.word	0x00014230


	//   ....[55]....
        /*0774*/ 	.word	0x00014240


	//   ....[56]....
        /*0778*/ 	.word	0x00014250


	//   ....[57]....
        /*077c*/ 	.word	0x00014b10


	//   ....[58]....
        /*0780*/ 	.word	0x00014f70


	//   ....[59]....
        /*0784*/ 	.word	0x00014f80


	//   ....[60]....
        /*0788*/ 	.word	0x00014fb0


	//   ....[61]....
        /*078c*/ 	.word	0x00014fd0


	//   ....[62]....
        /*0790*/ 	.word	0x00014ff0


	//   ....[63]....
        /*0794*/ 	.word	0x00015000


	//   ....[64]....
        /*0798*/ 	.word	0x00015010


	//   ....[65]....
        /*079c*/ 	.word	0x00015020


	//   ....[66]....
        /*07a0*/ 	.word	0x00015180


	//   ....[67]....
        /*07a4*/ 	.word	0x000151b0


	//   ....[68]....
        /*07a8*/ 	.word	0x000154b0


	//   ....[69]....
        /*07ac*/ 	.word	0x000154d0


	//   ....[70]....
        /*07b0*/ 	.word	0x00015700


	//   ....[71]....
        /*07b4*/ 	.word	0x00015720


	//   ....[72]....
        /*07b8*/ 	.word	0x00015950


	//   ....[73]....
        /*07bc*/ 	.word	0x00015960


	//   ....[74]....
        /*07c0*/ 	.word	0x00015f00


	//   ....[75]....
        /*07c4*/ 	.word	0x00016010


	//   ....[76]....
        /*07c8*/ 	.word	0x00016080


	//   ....[77]....
        /*07cc*/ 	.word	0x000160f0


	//   ....[78]....
        /*07d0*/ 	.word	0x00016150


	//   ....[79]....
        /*07d4*/ 	.word	0x000161c0


	//   ....[80]....
        /*07d8*/ 	.word	0x00016230


	//   ....[81]....
        /*07dc*/ 	.word	0x000162a0


	//   ....[82]....
        /*07e0*/ 	.word	0x00016300


	//   ....[83]....
        /*07e4*/ 	.word	0x00016370


	//   ....[84]....
        /*07e8*/ 	.word	0x000163e0


	//   ....[85]....
        /*07ec*/ 	.word	0x00016450


	//   ....[86]....
        /*07f0*/ 	.word	0x000164b0


	//   ....[87]....
        /*07f4*/ 	.word	0x00016520


	//   ....[88]....
        /*07f8*/ 	.word	0x00016590


	//   ....[89]....
        /*07fc*/ 	.word	0x00016600


	//   ....[90]....
        /*0800*/ 	.word	0x00016660


	//   ....[91]....
        /*0804*/ 	.word	0x000166c0


	//   ....[92]....
        /*0808*/ 	.word	0x00016720


	//   ....[93]....
        /*080c*/ 	.word	0x00016770


	//   ....[94]....
        /*0810*/ 	.word	0x000167d0


	//   ....[95]....
        /*0814*/ 	.word	0x00016820


	//   ....[96]....
        /*0818*/ 	.word	0x00016880


	//   ....[97]....
        /*081c*/ 	.word	0x000168d0


	//   ....[98]....
        /*0820*/ 	.word	0x00016930


	//   ....[99]....
        /*0824*/ 	.word	0x000169a0


	//----- nvinfo : EIATTR_EXIT_INSTR_OFFSETS
	.align		4
.L_352:
        /*0828*/ 	.byte	0x04, 0x1c
        /*082a*/ 	.short	(.L_354 - .L_353)


	//   ....[0]....
.L_353:
        /*082c*/ 	.word	0x000000a0


	//   ....[1]....
        /*0830*/ 	.word	0x00015fc0


	//----- nvinfo : EIATTR_MAX_THREADS
	.align		4
.L_354:
        /*0834*/ 	.byte	0x04, 0x05
        /*0836*/ 	.short	(.L_356 - .L_355)
.L_355:
        /*0838*/ 	.word	0x00000080
        /*083c*/ 	.word	0x00000001
        /*0840*/ 	.word	0x00000001


	//----- nvinfo : EIATTR_CRS_STACK_SIZE
	.align		4
.L_356:
        /*0844*/ 	.byte	0x04, 0x1e
        /*0846*/ 	.short	(.L_358 - .L_357)
.L_357:
        /*0848*/ 	.word	0x00000000
.L_358:


//--------------------- .nv.info._ZN7cutlass13device_kernelIN5flash19enable_sm80_to_sm89INS1_16FlashAttnFwdSm80INS1_25CollectiveMainloopFwdSm80ILi4ELi1ELb0EN4cute5tupleIJNS5_1CILi128EEENS7_ILi80EEENS7_ILi64EEEEEELi64ENS_10bfloat16_tEfNS_4arch4Sm80ELb1ELb0ELb1ELb1ELb0ELb0ELb1ELb1EEENS1_21CollectiveEpilogueFwdINS6_IJS8_SA_S9_EEENS6_IJNS7_ILi1EEESI_SI_EEESC_SE_Li128ELb1ELb1ELb1ELb0EEENS1_36VarlenDynamicPersistentTileSchedulerILi128ELi80ELi128ELi128ELb1ELb1ELb0ELb1ELb1ELb1EEEEEEEEEvNT_6ParamsE --------------------------
	.section	.nv.info._ZN7cutlass13device_kernelIN5flash19enable_sm80_to_sm89INS1_16FlashAttnFwdSm80INS1_25CollectiveMainloopFwdSm80ILi4ELi1ELb0EN4cute5tupleIJNS5_1CILi128EEENS7_ILi80EEENS7_ILi64EEEEEELi64ENS_10bfloat16_tEfNS_4arch4Sm80ELb1ELb0ELb1ELb1ELb0ELb0ELb1ELb1EEENS1_21CollectiveEpilogueFwdINS6_IJS8_SA_S9_EEENS6_IJNS7_ILi1EEESI_SI_EEESC_SE_Li128ELb1ELb1ELb1ELb0EEENS1_36VarlenDynamicPersistentTileSchedulerILi128ELi80ELi128ELi128ELb1ELb1ELb0ELb1ELb1ELb1EEEEEEEEEvNT_6ParamsE,"",@"SHT_CUDA_INFO"
	.sectionflags	@""
	.align	4


	//----- nvinfo : EIATTR_CUDA_API_VERSION
	.align		4
        /*0000*/ 	.byte	0x04, 0x37
        /*0002*/ 	.short	(.L_360 - .L_359)
.L_359:
        /*0004*/ 	.word	0x00000082


	//----- nvinfo : EIATTR_SW2861232_WAR
	.align		4
.L_360:
        /*0008*/ 	.byte	0x01, 0x35
	.zero		2


	//----- nvinfo : EIATTR_PARAM_CBANK
	.align		4
        /*000c*/ 	.byte	0x04, 0x0a
        /*000e*/ 	.short	(.L_362 - .L_361)
	.align		4
.L_361:
        /*0010*/ 	.word	index@(.nv.constant0._ZN7cutlass13device_kernelIN5flash19enable_sm80_to_sm89INS1_16FlashAttnFwdSm80INS1_25CollectiveMainloopFwdSm80ILi4ELi1ELb0EN4cute5tupleIJNS5_1CILi128EEENS7_ILi80EEENS7_ILi64EEEEEELi64ENS_10bfloat16_tEfNS_4arch4Sm80ELb1ELb0ELb1ELb1ELb0ELb0ELb1ELb1EEENS1_21CollectiveEpilogueFwdINS6_IJS8_SA_S9_EEENS6_IJNS7_ILi1EEESI_SI_EEESC_SE_Li128ELb1ELb1ELb1ELb0EEENS1_36VarlenDynamicPersistentTileSchedulerILi128ELi80ELi128ELi128ELb1ELb1ELb0ELb1ELb1ELb1EEEEEEEEEvNT_6ParamsE)
        /*0014*/ 	.short	0x0160
        /*0016*/ 	.short	0x0438


	//----- nvinfo : EIATTR_CBANK_PARAM_SIZE
	.align		4
.L_362:
        /*0018*/ 	.byte	0x03, 0x19
        /*001a*/ 	.short	0x0438


	//----- nvinfo : EIATTR_KPARAM_INFO
	.align		4
        /*001c*/ 	.byte	0x04, 0x17
        /*001e*/ 	.short	(.L_364 - .L_363)
.L_363:
        /*0020*/ 	.word	0x00000000
        /*0024*/ 	.short	0x0000
        /*0026*/ 	.short	0x0000
        /*0028*/ 	.byte	0x00, 0xf0, 0xe1, 0x10


	//----- nvinfo : EIATTR_MAXREG_COUNT
	.align		4
.L_364:
        /*002c*/ 	.byte	0x03, 0x1b
        /*002e*/ 	.short	0x00ff


	//----- nvinfo : EIATTR_NUM_BARRIERS
	.align		4
        /*0030*/ 	.byte	0x02, 0x4c
        /*0032*/ 	.byte	0x06
	.zero		1


	//----- nvinfo : EIATTR_ANNOTATIONS
	.align		4
        /*0034*/ 	.byte	0x04, 0x55
        /*0036*/ 	.short	(.L_366 - .L_365)


	//   ....[0]....
.L_365:
        /* <DEDUP_REMOVED lines=100> */


	//----- nvinfo : EIATTR_MERCURY_ISA_VERSION
	.align		4
.L_366:
        /*0668*/ 	.byte	0x03, 0x5f
        /*066a*/ 	.short	0x0000


	//----- nvinfo : EIATTR_INT_WARP_WIDE_INSTR_OFFSETS
	.align		4
        /*066c*/ 	.byte	0x04, 0x31
        /*066e*/ 	.short	(.L_368 - .L_367)


	//   ....[0]....
.L_367:
        /*0670*/ 	.word	0x0000fe20


	//   ....[1]....
        /*0674*/ 	.word	0x0000fea0


	//----- nvinfo : EIATTR_COOP_GROUP_MASK_REGIDS
	.align		4
.L_368:
        /*0678*/ 	.byte	0x04, 0x29
        /*067a*/ 	.short	(.L_370 - .L_369)


	//   ....[0]....
.L_369:
        /*067c*/ 	.word	0xffffffff


	//   ....[1]....
        /*0680*/ 	.word	0xffffffff


	//   ....[2]....
        /*0684*/ 	.word	0xffffffff


	//   ....[3]....
        /*0688*/ 	.word	0xffffffff


	//   ....[4]....
        /*068c*/ 	.word	0xffffffff


	//   ....[5]....
        /*0690*/ 	.word	0xffffffff


	//   ....[6]....
        /*0694*/ 	.word	0xffffffff


	//   ....[7]....
        /*0698*/ 	.word	0xffffffff


	//   ....[8]....
        /*069c*/ 	.word	0xffffffff


	//   ....[9]....
        /*06a0*/ 	.word	0xffffffff


	//   ....[10]....
        /*06a4*/ 	.word	0xffffffff


	//   ....[11]....
        /*06a8*/ 	.word	0xffffffff


	//   ....[12]....
        /*06ac*/ 	.word	0xffffffff


	//   ....[13]....
        /*06b0*/ 	.word	0xffffffff


	//   ....[14]....
        /*06b4*/ 	.word	0xffffffff


	//   ....[15]....
        /*06b8*/ 	.word	0xffffffff


	//   ....[16]....
        /*06bc*/ 	.word	0xffffffff


	//   ....[17]....
        /*06c0*/ 	.word	0xffffffff


	//   ....[18]....
        /*06c4*/ 	.word	0xffffffff


	//   ....[19]....
        /*06c8*/ 	.word	0xffffffff


	//   ....[20]....
        /*06cc*/ 	.word	0xffffffff


	//   ....[21]....
        /*06d0*/ 	.word	0xffffffff


	//   ....[22]....
        /*06d4*/ 	.word	0xffffffff


	//   ....[23]....
        /*06d8*/ 	.word	0xffffffff


	//   ....[24]....
        /*06dc*/ 	.word	0xffffffff


	//   ....[25]....
        /*06e0*/ 	.word	0xffffffff


	//   ....[26]....
        /*06e4*/ 	.word	0xffffffff


	//   ....[27]....
        /*06e8*/ 	.word	0xffffffff


	//   ....[28]....
        /*06ec*/ 	.word	0xffffffff


	//   ....[29]....
        /*06f0*/ 	.word	0xffffffff


	//   ....[30]....
        /*06f4*/ 	.word	0xffffffff


	//   ....[31]....
        /*06f8*/ 	.word	0xffffffff


	//   ....[32]....
        /*06fc*/ 	.word	0xffffffff


	//   ....[33]....
        /*0700*/ 	.word	0xffffffff


	//   ....[34]....
        /*0704*/ 	.word	0xffffffff


	//   ....[35]....
        /*0708*/ 	.word	0xffffffff


	//   ....[36]....
        /*070c*/ 	.word	0xffffffff


	//   ....[37]....
        /*0710*/ 	.word	0xffffffff


	//   ....[38]....
        /*0714*/ 	.word	0xffffffff


	//   ....[39]....
        /*0718*/ 	.word	0xffffffff


	//   ....[40]....
        /*071c*/ 	.word	0xffffffff


	//   ....[41]....
        /*0720*/ 	.word	0xffffffff


	//   ....[42]....
        /*0724*/ 	.word	0xffffffff


	//   ....[43]....
        /*0728*/ 	.word	0xffffffff


	//   ....[44]....
        /*072c*/ 	.word	0xffffffff


	//   ....[45]....
        /*0730*/ 	.word	0xffffffff


	//   ....[46]....
        /*0734*/ 	.word	0xffffffff


	//   ....[47]....
        /*0738*/ 	.word	0xffffffff


	//   ....[48]....
        /*073c*/ 	.word	0xffffffff


	//   ....[49]....
        /*0740*/ 	.word	0xffffffff


	//   ....[50]....
        /*0744*/ 	.word	0xffffffff


	//   ....[51]....
        /*0748*/ 	.word	0xffffffff


	//   ....[52]....
        /*074c*/ 	.word	0xffffffff


	//   ....[53]....
        /*0750*/ 	.word	0xffffffff


	//   ....[54]....
        /*0754*/ 	.word	0xffffffff


	//   ....[55]....
        /*0758*/ 	.word	0xffffffff


	//   ....[56]....
        /*075c*/ 	.word	0xffffffff


	//   ....[57]....
        /*0760*/ 	.word	0xffffffff


	//   ....[58]....
        /*0764*/ 	.word	0xffffffff


	//   ....[59]....
        /*0768*/ 	.word	0xffffffff


	//   ....[60]....
        /*076c*/ 	.word	0xffffffff


	//   ....[61]....
        /*0770*/ 	.word	0xffffffff


	//   ....[62]....
        /*0774*/ 	.word	0xffffffff


	//   ....[63]....
        /*0778*/ 	.word	0xffffffff


	//   ....[64]....
        /*077c*/ 	.word	0xffffffff


	//   ....[65]....
        /*0780*/ 	.word	0xffffffff


	//   ....[66]....
        /*0784*/ 	.word	0xffffffff


	//   ....[67]....
        /*0788*/ 	.word	0xffffffff


	//   ....[68]....
        /*078c*/ 	.word	0xffffffff


	//   ....[69]....
        /*0790*/ 	.word	0xffffffff


	//   ....[70]....
        /*0794*/ 	.word	0xffffffff


	//   ....[71]....
        /*0798*/ 	.word	0xffffffff


	//   ....[72]....
        /*079c*/ 	.word	0xffffffff


	//   ....[73]....
        /*07a0*/ 	.word	0xffffffff


	//   ....[74]....
        /*07a4*/ 	.word	0xffffffff


	//   ....[75]....
        /*07a8*/ 	.word	0xffffffff


	//   ....[76]....
        /*07ac*/ 	.word	0xffffffff


	//   ....[77]....
        /*07b0*/ 	.word	0xffffffff


	//   ....[78]....
        /*07b4*/ 	.word	0xffffffff


	//   ....[79]....
        /*07b8*/ 	.word	0xffffffff


	//   ....[80]....
        /*07bc*/ 	.word	0xffffffff


	//   ....[81]....
        /*07c0*/ 	.word	0xffffffff


	//   ....[82]....
        /*07c4*/ 	.word	0xffffffff


	//   ....[83]....
        /*07c8*/ 	.word	0xffffffff


	//   ....[84]....
        /*07cc*/ 	.word	0xffffffff


	//   ....[85]....
        /*07d0*/ 	.word	0xffffffff


	//   ....[86]....
        /*07d4*/ 	.word	0xffffffff


	//   ....[87]....
        /*07d8*/ 	.word	0xffffffff


	//   ....[88]....
        /*07dc*/ 	.word	0xffffffff


	//   ....[89]....
        /*07e0*/ 	.word	0xffffffff


	//   ....[90]....
        /*07e4*/ 	.word	0xffffffff


	//   ....[91]....
        /*07e8*/ 	.word	0xffffffff


	//   ....[92]....
        /*07ec*/ 	.word	0xffffffff


	//   ....[93]....
        /*07f0*/ 	.word	0xffffffff


	//   ....[94]....
        /*07f4*/ 	.word	0xffffffff


	//   ....[95]....
        /*07f8*/ 	.word	0xffffffff


	//   ....[96]....
        /*07fc*/ 	.word	0xffffffff


	//   ....[97]....
        /*0800*/ 	.word	0xffffffff


	//   ....[98]....
        /*0804*/ 	.word	0xffffffff


	//   ....[99]....
        /*0808*/ 	.word	0xffffffff


	//   ....[100]....
        /*080c*/ 	.word	0xffffffff


	//   ....[101]....
        /*0810*/ 	.word	0xffffffff


	//   ....[102]....
        /*0814*/ 	.word	0xffffffff


	//   ....[103]....
        /*0818*/ 	.word	0xffffffff


	//   ....[104]....
        /*081c*/ 	.word	0xffffffff


	//   ....[105]....
        /*0820*/ 	.word	0xffffffff


	//   ....[106]....
        /*0824*/ 	.word	0xffffffff


	//   ....[107]....
        /*0828*/ 	.word	0xffffffff


	//   ....[108]....
        /*082c*/ 	.word	0xffffffff


	//   ....[109]....
        /*0830*/ 	.word	0xffffffff


	//   ....[110]....
        /*0834*/ 	.word	0xffffffff


	//   ....[111]....
        /*0838*/ 	.word	0xffffffff


	//   ....[112]....
        /*083c*/ 	.word	0xffffffff


	//   ....[113]....
        /*0840*/ 	.word	0xffffffff


	//   ....[114]....
        /*0844*/ 	.word	0xffffffff


	//   ....[115]....
        /*0848*/ 	.word	0xffffffff


	//   ....[116]....
        /*084c*/ 	.word	0xffffffff


	//   ....[117]....
        /*0850*/ 	.word	0xffffffff


	//   ....[118]....
        /*0854*/ 	.word	0xffffffff


	//   ....[119]....
        /*0858*/ 	.word	0xffffffff


	//   ....[120]....
        /*085c*/ 	.word	0xffffffff


	//   ....[121]....
        /*0860*/ 	.word	0xffffffff


	//   ....[122]....
        /*0864*/ 	.word	0xffffffff


	//   ....[123]....
        /*0868*/ 	.word	0xffffffff


	//   ....[124]....
        /*086c*/ 	.word	0xffffffff


	//   ....[125]....
        /*0870*/ 	.word	0xffffffff


	//   ....[126]....
        /*0874*/ 	.word	0xffffffff


	//   ....[127]....
        /*0878*/ 	.word	0xffffffff


	//   ....[128]....
        /*087c*/ 	.word	0xffffffff


	//   ....[129]....
        /*0880*/ 	.word	0xffffffff


	//   ....[130]....
        /*0884*/ 	.word	0xffffffff


	//   ....[131]....
        /*0888*/ 	.word	0xffffffff


	//   ....[132]....
        /*088c*/ 	.word	0xffffffff


	//   ....[133]....
        /*0890*/ 	.word	0xffffffff


	//   ....[134]....
        /*0894*/ 	.word	0xffffffff


	//   ....[135]....
        /*0898*/ 	.word	0xffffffff


	//   ....[136]....
        /*089c*/ 	.word	0xffffffff


	//   ....[137]....
        /*08a0*/ 	.word	0xffffffff


	//   ....[138]....
        /*08a4*/ 	.word	0xffffffff


	//   ....[139]....
        /*08a8*/ 	.word	0xffffffff


	//   ....[140]....
        /*08ac*/ 	.word	0xffffffff


	//   ....[141]....
        /*08b0*/ 	.word	0xffffffff


	//   ....[142]....
        /*08b4*/ 	.word	0xffffffff


	//   ....[143]....
        /*08b8*/ 	.word	0xffffffff


	//   ....[144]....
        /*08bc*/ 	.word	0xffffffff


	//   ....[145]....
        /*08c0*/ 	.word	0xffffffff


	//   ....[146]....
        /*08c4*/ 	.word	0xffffffff


	//   ....[147]....
        /*08c8*/ 	.word	0xffffffff


	//   ....[148]....
        /*08cc*/ 	.word	0xffffffff


	//   ....[149]....
        /*08d0*/ 	.word	0xffffffff


	//   ....[150]....
        /*08d4*/ 	.word	0xffffffff


	//   ....[151]....
        /*08d8*/ 	.word	0xffffffff


	//   ....[152]....
        /*08dc*/ 	.word	0xffffffff


	//   ....[153]....
        /*08e0*/ 	.word	0xffffffff


	//   ....[154]....
        /*08e4*/ 	.word	0xffffffff


	//   ....[155]....
        /*08e8*/ 	.word	0xffffffff


	//   ....[156]....
        /*08ec*/ 	.word	0xffffffff


	//   ....[157]....
        /*08f0*/ 	.word	0xffffffff


	//   ....[158]....
        /*08f4*/ 	.word	0xffffffff


	//   ....[159]....
        /*08f8*/ 	.word	0xffffffff


	//   ....[160]....
        /*08fc*/ 	.word	0xffffffff


	//   ....[161]....
        /*0900*/ 	.word	0xffffffff


	//   ....[162]....
        /*0904*/ 	.word	0xffffffff


	//   ....[163]....
        /*0908*/ 	.word	0xffffffff


	//   ....[164]....
        /*090c*/ 	.word	0xffffffff


	//   ....[165]....
        /*0910*/ 	.word	0xffffffff


	//   ....[166]....
        /*0914*/ 	.word	0xffffffff


	//   ....[167]....
        /*0918*/ 	.word	0xffffffff


	//   ....[168]....
        /*091c*/ 	.word	0xffffffff


	//   ....[169]....
        /*0920*/ 	.word	0xffffffff


	//   ....[170]....
        /*0924*/ 	.word	0xffffffff


	//   ....[171]....
        /*0928*/ 	.word	0xffffffff


	//   ....[172]....
        /*092c*/ 	.word	0xffffffff


	//   ....[173]....
        /*0930*/ 	.word	0xffffffff


	//   ....[174]....
        /*0934*/ 	.word	0xffffffff


	//   ....[175]....
        /*0938*/ 	.word	0xffffffff


	//   ....[176]....
        /*093c*/ 	.word	0xffffffff


	//   ....[177]....
        /*0940*/ 	.word	0xffffffff


	//   ....[178]....
        /*0944*/ 	.word	0xffffffff


	//   ....[179]....
        /*0948*/ 	.word	0xffffffff


	//   ....[180]....
        /*094c*/ 	.word	0xffffffff


	//   ....[181]....
        /*0950*/ 	.word	0xffffffff


	//   ....[182]....
        /*0954*/ 	.word	0xffffffff


	//   ....[183]....
        /*0958*/ 	.word	0xffffffff


	//   ....[184]....
        /*095c*/ 	.word	0xffffffff


	//   ....[185]....
        /*0960*/ 	.word	0xffffffff


	//   ....[186]....
        /*0964*/ 	.word	0xffffffff


	//   ....[187]....
        /*0968*/ 	.word	0xffffffff


	//   ....[188]....
        /*096c*/ 	.word	0xffffffff


	//   ....[189]....
        /*0970*/ 	.word	0xffffffff


	//   ....[190]....
        /*0974*/ 	.word	0xffffffff


	//   ....[191]....
        /*0978*/ 	.word	0xffffffff


	//   ....[192]....
        /*097c*/ 	.word	0xffffffff


	//   ....[193]....
        /*0980*/ 	.word	0xffffffff


	//   ....[194]....
        /*0984*/ 	.word	0xffffffff


	//   ....[195]....
        /*0988*/ 	.word	0xffffffff


	//   ....[196]....
        /*098c*/ 	.word	0xffffffff


	//   ....[197]....
        /*0990*/ 	.word	0xffffffff


	//   ....[198]....
        /*0994*/ 	.word	0xffffffff


	//   ....[199]....
        /*0998*/ 	.word	0xffffffff


	//   ....[200]....
        /*099c*/ 	.word	0xffffffff


	//   ....[201]....
        /*09a0*/ 	.word	0xffffffff


	//   ....[202]....
        /*09a4*/ 	.word	0xffffffff


	//   ....[203]....
        /*09a8*/ 	.word	0xffffffff


	//   ....[204]....
        /*09ac*/ 	.word	0xffffffff


	//   ....[205]....
        /*09b0*/ 	.word	0xffffffff


	//   ....[206]....
        /*09b4*/ 	.word	0xffffffff


	//   ....[207]....
        /*09b8*/ 	.word	0xffffffff


	//   ....[208]....
        /*09bc*/ 	.word	0xffffffff


	//   ....[209]....
        /*09c0*/ 	.word	0xffffffff


	//   ....[210]....
        /*09c4*/ 	.word	0xffffffff


	//   ....[211]....
        /*09c8*/ 	.word	0xffffffff


	//   ....[212]....
        /*09cc*/ 	.word	0xffffffff


	//   ....[213]....
        /*09d0*/ 	.word	0xffffffff


	//   ....[214]....
        /*09d4*/ 	.word	0xffffffff


	//   ....[215]....
        /*09d8*/ 	.word	0xffffffff


	//   ....[216]....
        /*09dc*/ 	.word	0xffffffff


	//   ....[217]....
        /*09e0*/ 	.word	0xffffffff


	//   ....[218]....
        /*09e4*/ 	.word	0xffffffff


	//   ....[219]....
        /*09e8*/ 	.word	0xffffffff


	//   ....[220]....
        /*09ec*/ 	.word	0xffffffff


	//   ....[221]....
        /*09f0*/ 	.word	0xffffffff


	//   ....[222]....
        /*09f4*/ 	.word	0xffffffff


	//   ....[223]....
        /*09f8*/ 	.word	0xffffffff


	//   ....[224]....
        /*09fc*/ 	.word	0xffffffff


	//   ....[225]....
        /*0a00*/ 	.word	0xffffffff


	//   ....[226]....
        /*0a04*/ 	.word	0xffffffff


	//   ....[227]....
        /*0a08*/ 	.word	0xffffffff


	//   ....[228]....
        /*0a0c*/ 	.word	0xffffffff


	//   ....[229]....
        /*0a10*/ 	.word	0xffffffff


	//   ....[230]....
        /*0a14*/ 	.word	0xffffffff


	//----- nvinfo : EIATTR_COOP_GROUP_INSTR_OFFSETS
	.align		4
.L_370:
        /*0a18*/ 	.byte	0x04, 0x28
        /*0a1a*/ 	.short	(.L_372 - .L_371)


	//   ....[0]....
.L_371:
        /*0a1c*/ 	.word	0x00000050


	//   ....[1]....
        /*0a20*/ 	.word	0x00000210


	//   ....[2]....
        /*0a24*/ 	.word	0x00000240


	//   ....[3]....
        /*0a28*/ 	.word	0x00000270


	//   ....[4]....
        /*0a2c*/ 	.word	0x000002a0


	//   ....[5]....
        /*0a30*/ 	.word	0x000002d0


	//   ....[6]....
        /*0a34*/ 	.word	0x00000300


	//   ....[7]....
        /*0a38*/ 	.word	0x00000470


	//   ....[8]....
        /*0a3c*/ 	.word	0x000004b0


	//   ....[9]....
        /*0a40*/ 	.word	0x000004e0


	//   ....[10]....
        /*0a44*/ 	.word	0x00000510


	//   ....[11]....
        /*0a48*/ 	.word	0x00000540


	//   ....[12]....
        /*0a4c*/ 	.word	0x00000570


	//   ....[13]....
        /*0a50*/ 	.word	0x00000600


	//   ....[14]....
        /*0a54*/ 	.word	0x00000650


	//   ....[15]....
        /*0a58*/ 	.word	0x00000670


	//   ....[16]....
        /*0a5c*/ 	.word	0x000006d0


	//   ....[17]....
        /*0a60*/ 	.word	0x00002900


	//   ....[18]....
        /*0a64*/ 	.word	0x00002920


	//   ....[19]....
        /*0a68*/ 	.word	0x00002a10


	//   ....[20]....
        /*0a6c*/ 	.word	0x00002a20


	//   ....[21]....
        /*0a70*/ 	.word	0x00002b00


	//   ....[22]....
        /*0a74*/ 	.word	0x00002b20


	//   ....[23]....
        /*0a78*/ 	.word	0x00002c00


	//   ....[24]....
        /*0a7c*/ 	.word	0x00002c10


	//   ....[25]....
        /*0a80*/ 	.word	0x00002cf0


	//   ....[26]....
        /*0a84*/ 	.word	0x00002d10


	//   ....[27]....
        /*0a88*/ 	.word	0x00002df0


	//   ....[28]....
        /*0a8c*/ 	.word	0x00002e00


	//   ....[29]....
        /*0a90*/ 	.word	0x00002ee0


	//   ....[30]....
        /*0a94*/ 	.word	0x00002f00


	//   ....[31]....
        /*0a98*/ 	.word	0x00002fe0


	//   ....[32]....
        /*0a9c*/ 	.word	0x00002ff0


	//   ....[33]....
        /*0aa0*/ 	.word	0x00004a90


	//   ....[34]....
        /*0aa4*/ 	.word	0x00004aa0


	//   ....[35]....
        /*0aa8*/ 	.word	0x00004ac0


	//   ....[36]....
        /*0aac*/ 	.word	0x00004ad0


	//   ....[37]....
        /*0ab0*/ 	.word	0x00005510


	//   ....[38]....
        /*0ab4*/ 	.word	0x00005560


	//   ....[39]....
        /*0ab8*/ 	.word	0x00005870


	//   ....[40]....
        /*0abc*/ 	.word	0x000058a0


	//   ....[41]....
        /*0ac0*/ 	.word	0x00005950


	//   ....[42]....
        /*0ac4*/ 	.word	0x00005b10


	//   ....[43]....
        /*0ac8*/ 	.word	0x00005b50


	//   ....[44]....
        /*0acc*/ 	.word	0x00005c50


	//   ....[45]....
        /*0ad0*/ 	.word	0x00008580


	//   ....[46]....
        /*0ad4*/ 	.word	0x00008590


	//   ....[47]....
        /*0ad8*/ 	.word	0x000085a0


	//   ....[48]....
        /*0adc*/ 	.word	0x000085b0


	//   ....[49]....
        /*0ae0*/ 	.word	0x00009020


	//   ....[50]....
        /*0ae4*/ 	.word	0x00009390


	//   ....[51]....
        /*0ae8*/ 	.word	0x000095e0


	//   ....[52]....
        /*0aec*/ 	.word	0x00009760


	//   ....[53]....
        /*0af0*/ 	.word	0x000097e0


	//   ....[54]....
        /*0af4*/ 	.word	0x000099d0


	//   ....[55]....
        /*0af8*/ 	.word	0x00009a40


	//   ....[56]....
        /*0afc*/ 	.word	0x00009b50


	//   ....[57]....
        /*0b00*/ 	.word	0x0000d030


	//   ....[58]....
        /*0b04*/ 	.word	0x0000d080


	//   ....[59]....
        /*0b08*/ 	.word	0x0000d200


	//   ....[60]....
        /*0b0c*/ 	.word	0x0000d290


	//   ....[61]....
        /*0b10*/ 	.word	0x0000d340


	//   ....[62]....
        /*0b14*/ 	.word	0x0000d380


	//   ....[63]....
        /*0b18*/ 	.word	0x0000d540


	//   ....[64]....
        /*0b1c*/ 	.word	0x0000d790


	//   ....[65]....
        /*0b20*/ 	.word	0x0000f620


	//   ....[66]....
        /*0b24*/ 	.word	0x0000f690


	//   ....[67]....
        /*0b28*/ 	.word	0x0000f6a0


	//   ....[68]....
        /*0b2c*/ 	.word	0x0000f6b0


	//   ....[69]....
        /*0b30*/ 	.word	0x0000f6e0


	//   ....[70]....
        /*0b34*/ 	.word	0x0000f700


	//   ....[71]....
        /*0b38*/ 	.word	0x0000f710


	//   ....[72]....
        /*0b3c*/ 	.word	0x0000f720


	//   ....[73]....
        /*0b40*/ 	.word	0x00010930


	//   ....[74]....
        /*0b44*/ 	.word	0x00010940


	//   ....[75]....
        /*0b48*/ 	.word	0x00010950


	//   ....[76]....
        /*0b4c*/ 	.word	0x00010960


	//   ....[77]....
        /*0b50*/ 	.word	0x00010970


	//   ....[78]....
        /*0b54*/ 	.word	0x00010980


	//   ....[79]....
        /*0b58*/ 	.word	0x00010990


	//   ....[80]....
        /*0b5c*/ 	.word	0x000109a0


	//   ....[81]....
        /*0b60*/ 	.word	0x00010d90


	//   ....[82]....
        /*0b64*/ 	.word	0x00010db0


	//   ....[83]....
        /*0b68*/ 	.word	0x00010e30


	//   ....[84]....
        /*0b6c*/ 	.word	0x00010e40


	//   ....[85]....
        /*0b70*/ 	.word	0x00010ec0


	//   ....[86]....
        /*0b74*/ 	.word	0x00010ee0


	//   ....[87]....
        /*0b78*/ 	.word	0x00010f60


	//   ....[88]....
        /*0b7c*/ 	.word	0x00010f70


	//   ....[89]....
        /*0b80*/ 	.word	0x00010ff0


	//   ....[90]....
        /*0b84*/ 	.word	0x00011010


	//   ....[91]....
        /*0b88*/ 	.word	0x00011090


	//   ....[92]....
        /*0b8c*/ 	.word	0x000110a0


	//   ....[93]....
        /*0b90*/ 	.word	0x00011120


	//   ....[94]....
        /*0b94*/ 	.word	0x00011140


	//   ....[95]....
        /*0b98*/ 	.word	0x000111c0


	//   ....[96]....
        /*0b9c*/ 	.word	0x000111d0


	//   ....[97]....
        /*0ba0*/ 	.word	0x00011470


	//   ....[98]....
        /*0ba4*/ 	.word	0x00011490


	//   ....[99]....
        /*0ba8*/ 	.word	0x000117e0


	//   ....[100]....
        /*0bac*/ 	.word	0x000117f0


	//   ....[101]....
        /*0bb0*/ 	.word	0x00011a50


	//   ....[102]....
        /*0bb4*/ 	.word	0x00011a70


	//   ....[103]....
        /*0bb8*/ 	.word	0x00011cd0


	//   ....[104]....
        /*0bbc*/ 	.word	0x00011ce0


	//   ....[105]....
        /*0bc0*/ 	.word	0x000126f0


	//   ....[106]....
        /*0bc4*/ 	.word	0x00012710


	//   ....[107]....
        /*0bc8*/ 	.word	0x00012790


	//   ....[108]....
        /*0bcc*/ 	.word	0x000127a0


	//   ....[109]....
        /*0bd0*/ 	.word	0x00012820


	//   ....[110]....
        /*0bd4*/ 	.word	0x00012840


	//   ....[111]....
        /*0bd8*/ 	.word	0x000128c0


	//   ....[112]....
        /*0bdc*/ 	.word	0x000128d0


	//   ....[113]....
        /*0be0*/ 	.word	0x00012950


	//   ....[114]....
        /*0be4*/ 	.word	0x00012970


	//   ....[115]....
        /*0be8*/ 	.word	0x000129f0


	//   ....[116]....
        /*0bec*/ 	.word	0x00012a00


	//   ....[117]....
        /*0bf0*/ 	.word	0x00012a80


	//   ....[118]....
        /*0bf4*/ 	.word	0x00012aa0


	//   ....[119]....
        /*0bf8*/ 	.word	0x00012b20


	//   ....[120]....
        /*0bfc*/ 	.word	0x00012b30


	//   ....[121]....
        /*0c00*/ 	.word	0x00012c90


	//   ....[122]....
        /*0c04*/ 	.word	0x00012cb0


	//   ....[123]....
        /*0c08*/ 	.word	0x00012de0


	//   ....[124]....
        /*0c0c*/ 	.word	0x00012e20


	//   ....[125]....
        /*0c10*/ 	.word	0x00012e50


	//   ....[126]....
        /*0c14*/ 	.word	0x00012e80


	//   ....[127]....
        /*0c18*/ 	.word	0x00012eb0


	//   ....[128]....
        /*0c1c*/ 	.word	0x00012ee0


	//   ....[129]....
        /*0c20*/ 	.word	0x00013040


	//   ....[130]....
        /*0c24*/ 	.word	0x00013080


	//   ....[131]....
        /*0c28*/ 	.word	0x000130b0


	//   ....[132]....
        /*0c2c*/ 	.word	0x000130e0


	//   ....[133]....
        /*0c30*/ 	.word	0x00013110


	//   ....[134]....
        /*0c34*/ 	.word	0x00013140


	//   ....[135]....
        /*0c38*/ 	.word	0x000131d0


	//   ....[136]....
        /*0c3c*/ 	.word	0x00013230


	//   ....[137]....
        /*0c40*/ 	.word	0x00013240


	//   ....[138]....
        /*0c44*/ 	.word	0x000132a0


	//   ....[139]....
        /*0c48*/ 	.word	0x00013d00


	//   ....[140]....
        /*0c4c*/ 	.word	0x00013d60


	//   ....[141]....
        /*0c50*/ 	.word	0x00013db0


	//   ....[142]....
        /*0c54*/ 	.word	0x00013e00


	//   ....[143]....
        /*0c58*/ 	.word	0x00013e50


	//   ....[144]....
        /*0c5c*/ 	.word	0x00013ec0


	//   ....[145]....
        /*0c60*/ 	.word	0x00013f10


	//   ....[146]....
        /*0c64*/ 	.word	0x00013f80


	//   ....[147]....
        /*0c68*/ 	.word	0x00013ff0


	//   ....[148]....
        /*0c6c*/ 	.word	0x00014050


	//   ....[149]....
        /*0c70*/ 	.word	0x000140c0


	//   ....[150]....
        /*0c74*/ 	.word	0x00014130


	//   ....[151]....
        /*0c78*/ 	.word	0x000141a0


	//   ....[152]....
        /*0c7c*/ 	.word	0x00014200


	//   ....[153]....
        /*0c80*/ 	.word	0x00014270


	//   ....[154]....
        /*0c84*/ 	.word	0x000142e0


	//   ....[155]....
        /*0c88*/ 	.word	0x00014350


	//   ....[156]....
        /*0c8c*/ 	.word	0x000143b0


	//   ....[157]....
        /*0c90*/ 	.word	0x00014420


	//   ....[158]....
        /*0c94*/ 	.word	0x00014490


	//   ....[159]....
        /*0c98*/ 	.word	0x00014500


	//   ....[160]....
        /*0c9c*/ 	.word	0x00014560


	//   ....[161]....
        /*0ca0*/ 	.word	0x000145d0


	//   ....[162]....
        /*0ca4*/ 	.word	0x00014640


	//   ....[163]....
        /*0ca8*/ 	.word	0x000146b0


	//   ....[164]....
        /*0cac*/ 	.word	0x00014710


	//   ....[165]....
        /*0cb0*/ 	.word	0x00014770


	//   ....[166]....
        /*0cb4*/ 	.word	0x000147c0


	//   ....[167]....
        /*0cb8*/ 	.word	0x00014810


	//   ....[168]....
        /*0cbc*/ 	.word	0x00014870


	//   ....[169]....
        /*0cc0*/ 	.word	0x000148c0


	//   ....[170]....
        /*0cc4*/ 	.word	0x00014920


	//   ....[171]....
        /*0cc8*/ 	.word	0x00014970


	//   ....[172]....
        /*0ccc*/ 	.word	0x000149d0


	//   ....[173]....
        /*0cd0*/ 	.word	0x00014a40


	//   ....[174]....
        /*0cd4*/ 	.word	0x00014ab0


	//   ....[175]....
        /*0cd8*/ 	.word	0x00014b20


	//   ....[176]....
        /*0cdc*/ 	.word	0x00014b80


	//   ....[177]....
        /*0ce0*/ 	.word	0x00014bf0


	//   ....[178]....
        /*0ce4*/ 	.word	0x00014c60


	//   ....[179]....
        /*0ce8*/ 	.word	0x00014cd0


	//   ....[180]....
        /*0cec*/ 	.word	0x00014d30


	//   ....[181]....
        /*0cf0*/ 	.word	0x00014da0


	//   ....[182]....
        /*0cf4*/ 	.word	0x00014e10


	//   ....[183]....
        /*0cf8*/ 	.word	0x00014e80


	//   ....[184]....
        /*0cfc*/ 	.word	0x00014ee0


	//   ....[185]....
        /*0d00*/ 	.word	0x00014f50


	//   ....[186]....
        /*0d04*/ 	.word	0x00014fc0


	//   ....[187]....
        /*0d08*/ 	.word	0x00015030


	//   ....[188]....
        /*0d0c*/ 	.word	0x00015090


	//   ....[189]....
        /*0d10*/ 	.word	0x00015100


	//   ....[190]....
        /*0d14*/ 	.word	0x00015170


	//   ....[191]....
        /*0d18*/ 	.word	0x000151e0


	//   ....[192]....
        /*0d1c*/ 	.word	0x00015240


	//   ....[193]....
        /*0d20*/ 	.word	0x000152b0


	//   ....[194]....
        /*0d24*/ 	.word	0x00015320


	//   ....[195]....
        /*0d28*/ 	.word	0x00015390


	//   ....[196]....
        /*0d2c*/ 	.word	0x000153f0


	//   ....[197]....
        /*0d30*/ 	.word	0x00015460


	//   ....[198]....
        /*0d34*/ 	.word	0x000154d0


	//   ....[199]....
        /*0d38*/ 	.word	0x00015540


	//   ....[200]....
        /*0d3c*/ 	.word	0x000155a0


	//   ....[201]....
        /*0d40*/ 	.word	0x00015610


	//   ....[202]....
        /*0d44*/ 	.word	0x00015680


	//   ....[203]....
        /*0d48*/ 	.word	0x000156f0


	//   ....[204]....
        /*0d4c*/ 	.word	0x00015750


	//   ....[205]....
        /*0d50*/ 	.word	0x000157c0


	//   ....[206]....
        /*0d54*/ 	.word	0x00015830


	//   ....[207]....
        /*0d58*/ 	.word	0x000158a0


	//   ....[208]....
        /*0d5c*/ 	.word	0x00015900


	//   ....[209]....
        /*0d60*/ 	.word	0x00015970


	//   ....[210]....
        /*0d64*/ 	.word	0x000159e0


	//   ....[211]....
        /*0d68*/ 	.word	0x00015a50


	//   ....[212]....
        /*0d6c*/ 	.word	0x00015ab0


	//   ....[213]....
        /*0d70*/ 	.word	0x00015b20


	//   ....[214]....
        /*0d74*/ 	.word	0x00015b90


	//   ....[215]....
        /*0d78*/ 	.word	0x00015be0


	//   ....[216]....
        /*0d7c*/ 	.word	0x00015c20


	//   ....[217]....
        /*0d80*/ 	.word	0x00015c70


	//   ....[218]....
        /*0d84*/ 	.word	0x00015cc0


	//   ....[219]....
        /*0d88*/ 	.word	0x00015d10


	//   ....[220]....
        /*0d8c*/ 	.word	0x00015d80


	//   ....[221]....
        /*0d90*/ 	.word	0x00015dd0


	//   ....[222]....
        /*0d94*/ 	.word	0x00015e20


	//   ....[223]....
        /*0d98*/ 	.word	0x00015e70


	//   ....[224]....
        /*0d9c*/ 	.word	0x00015ec0


	//   ....[225]....
        /*0da0*/ 	.word	0x00015f10


	//   ....[226]....
        /*0da4*/ 	.word	0x00015f80


	//   ....[227]....
        /*0da8*/ 	.word	0x00015fd0


	//   ....[228]....
        /*0dac*/ 	.word	0x00016040


	//   ....[229]....
        /*0db0*/ 	.word	0x000160a0


	//   ....[230]....
        /*0db4*/ 	.word	0x00016110


	//----- nvinfo : EIATTR_EXIT_INSTR_OFFSETS
	.align		4
.L_372:
        /*0db8*/ 	.byte	0x04, 0x1c
        /*0dba*/ 	.short	(.L_374 - .L_373)


	//   ....[0]....
.L_373:
        /*0dbc*/ 	.word	0x000010f0


	//   ....[1]....
        /*0dc0*/ 	.word	0x00013cc0


	//----- nvinfo : EIATTR_MAX_THREADS
	.align		4
.L_374:
        /*0dc4*/ 	.byte	0x04, 0x05
        /*0dc6*/ 	.short	(.L_376 - .L_375)
.L_375:
        /*0dc8*/ 	.word	0x00000080
        /*0dcc*/ 	.word	0x00000001
        /*0dd0*/ 	.word	0x00000001


	//----- nvinfo : EIATTR_CRS_STACK_SIZE
	.align		4
.L_376:
        /*0dd4*/ 	.byte	0x04, 0x1e
        /*0dd6*/ 	.short	(.L_378 - .L_377)
.L_377:
        /*0dd8*/ 	.word	0x00000000
.L_378:


//--------------------- .nv.info._ZN7cutlass13device_kernelIN5flash19enable_sm80_to_sm89INS1_16FlashAttnFwdSm80INS1_25CollectiveMainloopFwdSm80ILi4ELi1ELb0EN4cute5tupleIJNS5_1CILi128EEENS7_ILi80EEENS7_ILi64EEEEEELi64ENS_10bfloat16_tEfNS_4arch4Sm80ELb1ELb0ELb1ELb1ELb0ELb1ELb1ELb1EEENS1_21CollectiveEpilogueFwdINS6_IJS8_SA_S9_EEENS6_IJNS7_ILi1EEESI_SI_EEESC_SE_Li128ELb1ELb1ELb1ELb0EEENS1_36VarlenDynamicPersistentTileSchedulerILi128ELi80ELi128ELi128ELb1ELb1ELb0ELb1ELb1ELb1EEEEEEEEEvNT_6ParamsE --------------------------
	.section	.nv.info._ZN7cutlass13device_kernelIN5flash19enable_sm80_to_sm89INS1_16FlashAttnFwdSm80INS1_25CollectiveMainloopFwdSm80ILi4ELi1ELb0EN4cute5tupleIJNS5_1CILi128EEENS7_ILi80EEENS7_ILi64EEEEEELi64ENS_10bfloat16_tEfNS_4arch4Sm80ELb1ELb0ELb1ELb1ELb0ELb1ELb1ELb1EEENS1_21CollectiveEpilogueFwdINS6_IJS8_SA_S9_EEENS6_IJNS7_ILi1EEESI_SI_EEESC_SE_Li128ELb1ELb1ELb1ELb0EEENS1_36VarlenDynamicPersistentTileSchedulerILi128ELi80ELi128ELi128ELb1ELb1ELb0ELb1ELb1ELb1EEEEEEEEEvNT_6ParamsE,"",@"SHT_CUDA_INFO"
	.sectionflags	@""
	.align	4


	//----- nvinfo : EIATTR_CUDA_API_VERSION
	.align		4
        /*0000*/ 	.byte	0x04, 0x37
        /*0002*/ 	.short	(.L_380 - .L_379)
.L_379:
        /*0004*/ 	.word	0x00000082


	//----- nvinfo : EIATTR_SW2861232_WAR
	.align		4
.L_380:
        /*0008*/ 	.byte	0x01, 0x35
	.zero		2


	//----- nvinfo : EIATTR_PARAM_CBANK
	.align		4
        /*000c*/ 	.byte	0x04, 0x0a
        /*000e*/ 	.short	(.L_382 - .L_381)
	.align		4
.L_381:
        /*0010*/ 	.word	index@(.nv.constant0._ZN7cutlass13device_kernelIN5flash19enable_sm80_to_sm89INS1_16FlashAttnFwdSm80INS1_25CollectiveMainloopFwdSm80ILi4ELi1ELb0EN4cute5tupleIJNS5_1CILi128EEENS7_ILi80EEENS7_ILi64EEEEEELi64ENS_10bfloat16_tEfNS_4arch4Sm80ELb1ELb0ELb1ELb1ELb0ELb1ELb1ELb1EEENS1_21CollectiveEpilogueFwdINS6_IJS8_SA_S9_EEENS6_IJNS7_ILi1EEESI_SI_EEESC_SE_Li128ELb1ELb1ELb1ELb0EEENS1_36VarlenDynamicPersistentTileSchedulerILi128ELi80ELi128ELi128ELb1ELb1ELb0ELb1ELb1ELb1EEEEEEEEEvNT_6ParamsE)
        /*0014*/ 	.short	0x0160
        /*0016*/ 	.short	0x0438


	//----- nvinfo : EIATTR_CBANK_PARAM_SIZE
	.align		4
.L_382:
        /*0018*/ 	.byte	0x03, 0x19
        /*001a*/ 	.short	0x0438


	//----- nvinfo : EIATTR_KPARAM_INFO
	.align		4
        /*001c*/ 	.byte	0x04, 0x17
        /*001e*/ 	.short	(.L_384 - .L_383)
.L_383:
        /*0020*/ 	.word	0x00000000
        /*0024*/ 	.short	0x0000
        /*0026*/ 	.short	0x0000
        /*0028*/ 	.byte	0x00, 0xf0, 0xe1, 0x10


	//----- nvinfo : EIATTR_MAXREG_COUNT
	.align		4
.L_384:
        /*002c*/ 	.byte	0x03, 0x1b
        /*002e*/ 	.short	0x00ff


	//----- nvinfo : EIATTR_NUM_BARRIERS
	.align		4
        /*0030*/ 	.byte	0x02, 0x4c
        /*0032*/ 	.byte	0x06
	.zero		1


	//----- nvinfo : EIATTR_ANNOTATIONS
	.align		4
        /*0034*/ 	.byte	0x04, 0x55
        /*0036*/ 	.short	(.L_386 - .L_385)


	//   ....[0]....
.L_385:
        /* <DEDUP_REMOVED lines=80> */


	//----- nvinfo : EIATTR_MERCURY_ISA_VERSION
	.align		4
.L_386:
        /*0528*/ 	.byte	0x03, 0x5f
        /*052a*/ 	.short	0x0000


	//----- nvinfo : EIATTR_INT_WARP_WIDE_INSTR_OFFSETS
	.align		4
        /*052c*/ 	.byte	0x04, 0x31
        /*052e*/ 	.short	(.L_388 - .L_387)


	//   ....[0]....
.L_387:
        /*0530*/ 	.word	0x0001a450


	//   ....[1]....
        /*0534*/ 	.word	0x0001a4d0


	//----- nvinfo : EIATTR_COOP_GROUP_MASK_REGIDS
	.align		4
.L_388:
        /*0538*/ 	.byte	0x04, 0x29
        /*053a*/ 	.short	(.L_390 - .L_389)


	//   ....[0]....
.L_389:
        /*053c*/ 	.word	0xffffffff


	//   ....[1]....
        /*0540*/ 	.word	0xffffffff


	//   ....[2]....
        /*0544*/ 	.word	0xffffffff


	//   ....[3]....
        /*0548*/ 	.word	0xffffffff


	//   ....[4]....
        /*054c*/ 	.word	0xffffffff


	//   ....[5]....
        /*0550*/ 	.word	0xffffffff


	//   ....[6]....
        /*0554*/ 	.word	0xffffffff


	//   ....[7]....
        /*0558*/ 	.word	0xffffffff


	//   ....[8]....
        /*055c*/ 	.word	0xffffffff


	//   ....[9]....
        /*0560*/ 	.word	0xffffffff


	//   ....[10]....
        /*0564*/ 	.word	0xffffffff


	//   ....[11]....
        /*0568*/ 	.word	0xffffffff


	//   ....[12]....
        /*056c*/ 	.word	0xffffffff


	//   ....[13]....
        /*0570*/ 	.word	0xffffffff


	//   ....[14]....
        /*0574*/ 	.word	0xffffffff


	//   ....[15]....
        /*0578*/ 	.word	0xffffffff


	//   ....[16]....
        /*057c*/ 	.word	0xffffffff


	//   ....[17]....
        /*0580*/ 	.word	0xffffffff


	//   ....[18]....
        /*0584*/ 	.word	0xffffffff


	//   ....[19]....
        /*0588*/ 	.word	0xffffffff


	//   ....[20]....
        /*058c*/ 	.word	0xffffffff


	//   ....[21]....
        /*0590*/ 	.word	0xffffffff


	//   ....[22]....
        /*0594*/ 	.word	0xffffffff


	//   ....[23]....
        /*0598*/ 	.word	0xffffffff


	//   ....[24]....
        /*059c*/ 	.word	0xffffffff


	//   ....[25]....
        /*05a0*/ 	.word	0xffffffff


	//   ....[26]....
        /*05a4*/ 	.word	0xffffffff


	//   ....[27]....
        /*05a8*/ 	.word	0xffffffff


	//   ....[28]....
        /*05ac*/ 	.word	0xffffffff


	//   ....[29]....
        /*05b0*/ 	.word	0xffffffff


	//   ....[30]....
        /*05b4*/ 	.word	0xffffffff


	//   ....[31]....
        /*05b8*/ 	.word	0xffffffff


	//   ....[32]....
        /*05bc*/ 	.word	0xffffffff


	//   ....[33]....
        /*05c0*/ 	.word	0xffffffff


	//   ....[34]....
        /*05c4*/ 	.word	0xffffffff


	//   ....[35]....
        /*05c8*/ 	.word	0xffffffff


	//   ....[36]....
        /*05cc*/ 	.word	0xffffffff


	//   ....[37]....
        /*05d0*/ 	.word	0xffffffff


	//   ....[38]....
        /*05d4*/ 	.word	0xffffffff


	//   ....[39]....
        /*05d8*/ 	.word	0xffffffff


	//   ....[40]....
        /*05dc*/ 	.word	0xffffffff


	//   ....[41]....
        /*05e0*/ 	.word	0xffffffff


	//   ....[42]....
        /*05e4*/ 	.word	0xffffffff


	//   ....[43]....
        /*05e8*/ 	.word	0xffffffff


	//   ....[44]....
        /*05ec*/ 	.word	0xffffffff


	//   ....[45]....
        /*05f0*/ 	.word	0xffffffff


	//   ....[46]....
        /*05f4*/ 	.word	0xffffffff


	//   ....[47]....
        /*05f8*/ 	.word	0xffffffff


	//   ....[48]....
        /*05fc*/ 	.word	0xffffffff


	//   ....[49]....
        /*0600*/ 	.word	0xffffffff


	//   ....[50]....
        /*0604*/ 	.word	0xffffffff


	//   ....[51]....
        /*0608*/ 	.word	0xffffffff


	//   ....[52]....
        /*060c*/ 	.word	0xffffffff


	//   ....[53]....
        /*0610*/ 	.word	0xffffffff


	//   ....[54]....
        /*0614*/ 	.word	0xffffffff


	//   ....[55]....
        /*0618*/ 	.word	0xffffffff


	//   ....[56]....
        /*061c*/ 	.word	0xffffffff


	//   ....[57]....
        /*0620*/ 	.word	0xffffffff


	//   ....[58]....
        /*0624*/ 	.word	0xffffffff


	//   ....[59]....
        /*0628*/ 	.word	0xffffffff


	//   ....[60]....
        /*062c*/ 	.word	0xffffffff


	//   ....[61]....
        /*0630*/ 	.word	0xffffffff


	//   ....[62]....
        /*0634*/ 	.word	0xffffffff


	//   ....[63]....
        /*0638*/ 	.word	0xffffffff


	//   ....[64]....
        /*063c*/ 	.word	0xffffffff


	//   ....[65]....
        /*0640*/ 	.word	0xffffffff


	//   ....[66]....
        /*0644*/ 	.word	0xffffffff


	//   ....[67]....
        /*0648*/ 	.word	0xffffffff


	//   ....[68]....
        /*064c*/ 	.word	0xffffffff


	//   ....[69]....
        /*0650*/ 	.word	0xffffffff


	//   ....[70]....
        /*0654*/ 	.word	0xffffffff


	//   ....[71]....
        /*0658*/ 	.word	0xffffffff


	//   ....[72]....
        /*065c*/ 	.word	0xffffffff


	//   ....[73]....
        /*0660*/ 	.word	0xffffffff


	//   ....[74]....
        /*0664*/ 	.word	0xffffffff


	//   ....[75]....
        /*0668*/ 	.word	0xffffffff


	//   ....[76]....
        /*066c*/ 	.word	0xffffffff


	//   ....[77]....
        /*0670*/ 	.word	0xffffffff


	//   ....[78]....
        /*0674*/ 	.word	0xffffffff


	//   ....[79]....
        /*0678*/ 	.word	0xffffffff


	//   ....[80]....
        /*067c*/ 	.word	0xffffffff


	//   ....[81]....
        /*0680*/ 	.word	0xffffffff


	//   ....[82]....
        /*0684*/ 	.word	0xffffffff


	//   ....[83]....
        /*0688*/ 	.word	0xffffffff


	//   ....[84]....
        /*068c*/ 	.word	0xffffffff


	//   ....[85]....
        /*0690*/ 	.word	0xffffffff


	//   ....[86]....
        /*0694*/ 	.word	0xffffffff


	//   ....[87]....
        /*0698*/ 	.word	0xffffffff


	//   ....[88]....
        /*069c*/ 	.word	0xffffffff


	//   ....[89]....
        /*06a0*/ 	.word	0xffffffff


	//   ....[90]....
        /*06a4*/ 	.word	0xffffffff


	//   ....[91]....
        /*06a8*/ 	.word	0xffffffff


	//   ....[92]....
        /*06ac*/ 	.word	0xffffffff


	//   ....[93]....
        /*06b0*/ 	.word	0xffffffff


	//   ....[94]....
        /*06b4*/ 	.word	0xffffffff


	//   ....[95]....
        /*06b8*/ 	.word	0xffffffff


	//   ....[96]....
        /*06bc*/ 	.word	0xffffffff


	//   ....[97]....
        /*06c0*/ 	.word	0xffffffff


	//   ....[98]....
        /*06c4*/ 	.word	0xffffffff


	//   ....[99]....
        /*06c8*/ 	.word	0xffffffff


	//   ....[100]....
        /*06cc*/ 	.word	0xffffffff


	//   ....[101]....
        /*06d0*/ 	.word	0xffffffff


	//   ....[102]....
        /*06d4*/ 	.word	0xffffffff


	//   ....[103]....
        /*06d8*/ 	.word	0xffffffff


	//   ....[104]....
        /*06dc*/ 	.word	0xffffffff


	//   ....[105]....
        /*06e0*/ 	.word	0xffffffff


	//   ....[106]....
        /*06e4*/ 	.word	0xffffffff


	//   ....[107]....
        /*06e8*/ 	.word	0xffffffff


	//   ....[108]....
        /*06ec*/ 	.word	0xffffffff


	//   ....[109]....
        /*06f0*/ 	.word	0xffffffff


	//   ....[110]....
        /*06f4*/ 	.word	0xffffffff


	//   ....[111]....
        /*06f8*/ 	.word	0xffffffff


	//   ....[112]....
        /*06fc*/ 	.word	0xffffffff


	//   ....[113]....
        /*0700*/ 	.word	0xffffffff


	//   ....[114]....
        /*0704*/ 	.word	0xffffffff


	//   ....[115]....
        /*0708*/ 	.word	0xffffffff


	//   ....[116]....
        /*070c*/ 	.word	0xffffffff


	//   ....[117]....
        /*0710*/ 	.word	0xffffffff


	//   ....[118]....
        /*0714*/ 	.word	0xffffffff


	//   ....[119]....
        /*0718*/ 	.word	0xffffffff


	//   ....[120]....
        /*071c*/ 	.word	0xffffffff


	//   ....[121]....
        /*0720*/ 	.word	0xffffffff


	//   ....[122]....
        /*0724*/ 	.word	0xffffffff


	//   ....[123]....
        /*0728*/ 	.word	0xffffffff


	//   ....[124]....
        /*072c*/ 	.word	0xffffffff


	//   ....[125]....
        /*0730*/ 	.word	0xffffffff


	//   ....[126]....
        /*0734*/ 	.word	0xffffffff


	//   ....[127]....
        /*0738*/ 	.word	0xffffffff


	//   ....[128]....
        /*073c*/ 	.word	0xffffffff


	//   ....[129]....
        /*0740*/ 	.word	0xffffffff


	//   ....[130]....
        /*0744*/ 	.word	0xffffffff


	//   ....[131]....
        /*0748*/ 	.word	0xffffffff


	//   ....[132]....
        /*074c*/ 	.word	0xffffffff


	//   ....[133]....
        /*0750*/ 	.word	0xffffffff


	//   ....[134]....
        /*0754*/ 	.word	0xffffffff


	//   ....[135]....
        /*0758*/ 	.word	0xffffffff


	//   ....[136]....
        /*075c*/ 	.word	0xffffffff


	//   ....[137]....
        /*0760*/ 	.word	0xffffffff


	//   ....[138]....
        /*0764*/ 	.word	0xffffffff


	//   ....[139]....
        /*0768*/ 	.word	0xffffffff


	//   ....[140]....
        /*076c*/ 	.word	0xffffffff


	//   ....[141]....
        /*0770*/ 	.word	0xffffffff


	//   ....[142]....
        /*0774*/ 	.word	0xffffffff


	//   ....[143]....
        /*0778*/ 	.word	0xffffffff


	//   ....[144]....
        /*077c*/ 	.word	0xffffffff


	//   ....[145]....
        /*0780*/ 	.word	0xffffffff


	//   ....[146]....
        /*0784*/ 	.word	0xffffffff


	//   ....[147]....
        /*0788*/ 	.word	0xffffffff


	//   ....[148]....
        /*078c*/ 	.word	0xffffffff


	//   ....[149]....
        /*0790*/ 	.word	0xffffffff


	//   ....[150]....
        /*0794*/ 	.word	0xffffffff


	//   ....[151]....
        /*0798*/ 	.word	0xffffffff


	//   ....[152]....
        /*079c*/ 	.word	0xffffffff


	//   ....[153]....
        /*07a0*/ 	.word	0xffffffff


	//   ....[154]....
        /*07a4*/ 	.word	0xffffffff


	//   ....[155]....
        /*07a8*/ 	.word	0xffffffff


	//   ....[156]....
        /*07ac*/ 	.word	0xffffffff


	//   ....[157]....
        /*07b0*/ 	.word	0xffffffff


	//   ....[158]....
        /*07b4*/ 	.word	0xffffffff


	//   ....[159]....
        /*07b8*/ 	.word	0xffffffff


	//   ....[160]....
        /*07bc*/ 	.word	0xffffffff


	//   ....[161]....
        /*07c0*/ 	.word	0xffffffff


	//   ....[162]....
        /*07c4*/ 	.word	0xffffffff


	//   ....[163]....
        /*07c8*/ 	.word	0xffffffff


	//   ....[164]....
        /*07cc*/ 	.word	0xffffffff


	//   ....[165]....
        /*07d0*/ 	.word	0xffffffff


	//   ....[166]....
        /*07d4*/ 	.word	0xffffffff


	//   ....[167]....
        /*07d8*/ 	.word	0xffffffff


	//   ....[168]....
        /*07dc*/ 	.word	0xffffffff


	//   ....[169]....
        /*07e0*/ 	.word	0xffffffff


	//   ....[170]....
        /*07e4*/ 	.word	0xffffffff


	//   ....[171]....
        /*07e8*/ 	.word	0xffffffff


	//   ....[172]....
        /*07ec*/ 	.word	0xffffffff


	//   ....[173]....
        /*07f0*/ 	.word	0xffffffff


	//   ....[174]....
        /*07f4*/ 	.word	0xffffffff


	//   ....[175]....
        /*07f8*/ 	.word	0xffffffff


	//   ....[176]....
        /*07fc*/ 	.word	0xffffffff


	//   ....[177]....
        /*0800*/ 	.word	0xffffffff


	//   ....[178]....
        /*0804*/ 	.word	0xffffffff


	//   ....[179]....
        /*0808*/ 	.word	0xffffffff


	//   ....[180]....
        /*080c*/ 	.word	0xffffffff


	//   ....[181]....
        /*0810*/ 	.word	0xffffffff


	//   ....[182]....
        /*0814*/ 	.word	0xffffffff


	//   ....[183]....
        /*0818*/ 	.word	0xffffffff


	//   ....[184]....
        /*081c*/ 	.word	0xffffffff


	//   ....[185]....
        /*0820*/ 	.word	0xffffffff


	//   ....[186]....
        /*0824*/ 	.word	0xffffffff


	//   ....[187]....
        /*0828*/ 	.word	0xffffffff


	//   ....[188]....
        /*082c*/ 	.word	0xffffffff


	//   ....[189]....
        /*0830*/ 	.word	0xffffffff


	//   ....[190]....
        /*0834*/ 	.word	0xffffffff


	//   ....[191]....
        /*0838*/ 	.word	0xffffffff


	//   ....[192]....
        /*083c*/ 	.word	0xffffffff


	//   ....[193]....
        /*0840*/ 	.word	0xffffffff


	//   ....[194]....
        /*0844*/ 	.word	0xffffffff


	//   ....[195]....
        /*0848*/ 	.word	0xffffffff


	//   ....[196]....
        /*084c*/ 	.word	0xffffffff


	//   ....[197]....
        /*0850*/ 	.word	0xffffffff


	//   ....[198]....
        /*0854*/ 	.word	0xffffffff


	//   ....[199]....
        /*0858*/ 	.word	0xffffffff


	//   ....[200]....
        /*085c*/ 	.word	0xffffffff


	//   ....[201]....
        /*0860*/ 	.word	0xffffffff


	//   ....[202]....
        /*0864*/ 	.word	0xffffffff


	//   ....[203]....
        /*0868*/ 	.word	0xffffffff


	//   ....[204]....
        /*086c*/ 	.word	0xffffffff


	//   ....[205]....
        /*0870*/ 	.word	0xffffffff


	//   ....[206]....
        /*0874*/ 	.word	0xffffffff


	//   ....[207]....
        /*0878*/ 	.word	0xffffffff


	//   ....[208]....
        /*087c*/ 	.word	0xffffffff


	//   ....[209]....
        /*0880*/ 	.word	0xffffffff


	//   ....[210]....
        /*0884*/ 	.word	0xffffffff


	//   ....[211]....
        /*0888*/ 	.word	0xffffffff


	//   ....[212]....
        /*088c*/ 	.word	0xffffffff


	//   ....[213]....
        /*0890*/ 	.word	0xffffffff


	//   ....[214]....
        /*0894*/ 	.word	0xffffffff


	//   ....[215]....
        /*0898*/ 	.word	0xffffffff


	//   ....[216]....
        /*089c*/ 	.word	0xffffffff


	//   ....[217]....
        /*08a0*/ 	.word	0xffffffff


	//   ....[218]....
        /*08a4*/ 	.word	0xffffffff


	//   ....[219]....
        /*08a8*/ 	.word	0xffffffff


	//   ....[220]....
        /*08ac*/ 	.word	0xffffffff


	//   ....[221]....
        /*08b0*/ 	.word	0xffffffff


	//   ....[222]....
        /*08b4*/ 	.word	0xffffffff


	//   ....[223]....
        /*08b8*/ 	.word	0xffffffff


	//   ....[224]....
        /*08bc*/ 	.word	0xffffffff


	//   ....[225]....
        /*08c0*/ 	.word	0xffffffff


	//   ....[226]....
        /*08c4*/ 	.word	0xffffffff


	//   ....[227]....
        /*08c8*/ 	.word	0xffffffff


	//   ....[228]....
        /*08cc*/ 	.word	0xffffffff


	//   ....[229]....
        /*08d0*/ 	.word	0xffffffff


	//   ....[230]....
        /*08d4*/ 	.word	0xffffffff


	//   ....[231]....
        /*08d8*/ 	.word	0xffffffff


	//   ....[232]....
        /*08dc*/ 	.word	0xffffffff


	//   ....[233]....
        /*08e0*/ 	.word	0xffffffff


	//   ....[234]....
        /*08e4*/ 	.word	0xffffffff


	//   ....[235]....
        /*08e8*/ 	.word	0xffffffff


	//   ....[236]....
        /*08ec*/ 	.word	0xffffffff


	//   ....[237]....
        /*08f0*/ 	.word	0xffffffff


	//   ....[238]....
        /*08f4*/ 	.word	0xffffffff


	//   ....[239]....
        /*08f8*/ 	.word	0xffffffff


	//   ....[240]....
        /*08fc*/ 	.word	0xffffffff


	//   ....[241]....
        /*0900*/ 	.word	0xffffffff


	//   ....[242]....
        /*0904*/ 	.word	0xffffffff


	//   ....[243]....
        /*0908*/ 	.word	0xffffffff


	//   ....[244]....
        /*090c*/ 	.word	0xffffffff


	//   ....[245]....
        /*0910*/ 	.word	0xffffffff


	//   ....[246]....
        /*0914*/ 	.word	0xffffffff


	//   ....[247]....
        /*0918*/ 	.word	0xffffffff


	//   ....[248]....
        /*091c*/ 	.word	0xffffffff


	//   ....[249]....
        /*0920*/ 	.word	0xffffffff


	//   ....[250]....
        /*0924*/ 	.word	0xffffffff


	//   ....[251]....
        /*0928*/ 	.word	0xffffffff


	//   ....[252]....
        /*092c*/ 	.word	0xffffffff


	//   ....[253]....
        /*0930*/ 	.word	0xffffffff


	//   ....[254]....
        /*0934*/ 	.word	0xffffffff


	//   ....[255]....
        /*0938*/ 	.word	0xffffffff


	//   ....[0]....
        /*093c*/ 	.word	0xffffffff


	//   ....[1]....
        /*0940*/ 	.word	0xffffffff


	//   ....[2]....
        /*0944*/ 	.word	0xffffffff


	//   ....[3]....
        /*0948*/ 	.word	0xffffffff


	//   ....[4]....
        /*094c*/ 	.word	0xffffffff


	//   ....[5]....
        /*0950*/ 	.word	0xffffffff


	//   ....[6]....
        /*0954*/ 	.word	0xffffffff


	//----- nvinfo : EIATTR_COOP_GROUP_INSTR_OFFSETS
	.align		4
.L_390:
        /*0958*/ 	.byte	0x04, 0x28
        /*095a*/ 	.short	(.L_392 - .L_391)


	//   ....[0]....
.L_391:
        /*095c*/ 	.word	0x00000050


	//   ....[1]....
        /*0960*/ 	.word	0x00000200


	//   ....[2]....
        /*0964*/ 	.word	0x00000230


	//   ....[3]....
        /*0968*/ 	.word	0x00000260


	//   ....[4]....
        /*096c*/ 	.word	0x00000290


	//   ....[5]....
        /*0970*/ 	.word	0x000002c0


	//   ....[6]....
        /*0974*/ 	.word	0x000002f0


	//   ....[7]....
        /*0978*/ 	.word	0x00000450


	//   ....[8]....
        /*097c*/ 	.word	0x00000490


	//   ....[9]....
        /*0980*/ 	.word	0x000004c0


	//   ....[10]....
        /*0984*/ 	.word	0x000004f0


	//   ....[11]....
        /*0988*/ 	.word	0x00000520


	//   ....[12]....
        /*098c*/ 	.word	0x00000550


	//   ....[13]....
        /*0990*/ 	.word	0x000005e0


	//   ....[14]....
        /*0994*/ 	.word	0x00000630


	//   ....[15]....
        /*0998*/ 	.word	0x00000650


	//   ....[16]....
        /*099c*/ 	.word	0x000006b0


	//   ....[17]....
        /*09a0*/ 	.word	0x00008340


	//   ....[18]....
        /*09a4*/ 	.word	0x00008360


	//   ....[19]....
        /*09a8*/ 	.word	0x00008440


	//   ....[20]....
        /*09ac*/ 	.word	0x00008450


	//   ....[21]....
        /*09b0*/ 	.word	0x00008520


	//   ....[22]....
        /*09b4*/ 	.word	0x00008540


	//   ....[23]....
        /*09b8*/ 	.word	0x00008610


	//   ....[24]....
        /*09bc*/ 	.word	0x00008620


	//   ....[25]....
        /*09c0*/ 	.word	0x000086f0


	//   ....[26]....
        /*09c4*/ 	.word	0x00008710


	//   ....[27]....
        /*09c8*/ 	.word	0x000087e0


	//   ....[28]....
        /*09cc*/ 	.word	0x000087f0


	//   ....[29]....
        /*09d0*/ 	.word	0x000088c0


	//   ....[30]....
        /*09d4*/ 	.word	0x000088e0


	//   ....[31]....
        /*09d8*/ 	.word	0x000089b0


	//   ....[32]....
        /*09dc*/ 	.word	0x000089c0


	//   ....[33]....
        /*09e0*/ 	.word	0x000090a0


	//   ....[34]....
        /*09e4*/ 	.word	0x00009100


	//   ....[35]....
        /*09e8*/ 	.word	0x00009160


	//   ....[36]....
        /*09ec*/ 	.word	0x00009190


	//   ....[37]....
        /*09f0*/ 	.word	0x00009340


	//   ....[38]....
        /*09f4*/ 	.word	0x00009380


	//   ....[39]....
        /*09f8*/ 	.word	0x000093d0


	//   ....[40]....
        /*09fc*/ 	.word	0x00009410


	//   ....[41]....
        /*0a00*/ 	.word	0x00009620


	//   ....[42]....
        /*0a04*/ 	.word	0x00009660


	//   ....[43]....
        /*0a08*/ 	.word	0x000096b0


	//   ....[44]....
        /*0a0c*/ 	.word	0x000096f0


	//   ....[45]....
        /*0a10*/ 	.word	0x00009920


	//   ....[46]....
        /*0a14*/ 	.word	0x00009960


	//   ....[47]....
        /*0a18*/ 	.word	0x000099b0


	//   ....[48]....
        /*0a1c*/ 	.word	0x000099f0


	//   ....[49]....
        /*0a20*/ 	.word	0x0000b750


	//   ....[50]....
        /*0a24*/ 	.word	0x0000b7a0


	//   ....[51]....
        /*0a28*/ 	.word	0x0000b7c0


	//   ....[52]....
        /*0a2c*/ 	.word	0x0000b7e0


	//   ....[53]....
        /*0a30*/ 	.word	0x0000b8c0


	//   ....[54]....
        /*0a34*/ 	.word	0x0000b8d0


	//   ....[55]....
        /*0a38*/ 	.word	0x0000b8e0


	//   ....[56]....
        /*0a3c*/ 	.word	0x0000b8f0


	//   ....[57]....
        /*0a40*/ 	.word	0x0000bb00


	//   ....[58]....
        /*0a44*/ 	.word	0x0000bb40


	//   ....[59]....
        /*0a48*/ 	.word	0x0000bb60


	//   ....[60]....
        /*0a4c*/ 	.word	0x0000bb70


	//   ....[61]....
        /*0a50*/ 	.word	0x0000bcb0


	//   ....[62]....
        /*0a54*/ 	.word	0x0000bd50


	//   ....[63]....
        /*0a58*/ 	.word	0x0000bd70


	//   ....[64]....
        /*0a5c*/ 	.word	0x0000bd80


	//   ....[65]....
        /*0a60*/ 	.word	0x0000f0c0


	//   ....[66]....
        /*0a64*/ 	.word	0x0000f0d0


	//   ....[67]....
        /*0a68*/ 	.word	0x0000f0f0


	//   ....[68]....
        /*0a6c*/ 	.word	0x0000f100


	//   ....[69]....
        /*0a70*/ 	.word	0x0000fb40


	//   ....[70]....
        /*0a74*/ 	.word	0x0000fb90


	//   ....[71]....
        /*0a78*/ 	.word	0x0000fee0


	//   ....[72]....
        /*0a7c*/ 	.word	0x0000ff10


	//   ....[73]....
        /*0a80*/ 	.word	0x0000ff80


	//   ....[74]....
        /*0a84*/ 	.word	0x00010140


	//   ....[75]....
        /*0a88*/ 	.word	0x00010180


	//   ....[76]....
        /*0a8c*/ 	.word	0x00010280


	//   ....[77]....
        /*0a90*/ 	.word	0x00012c10


	//   ....[78]....
        /*0a94*/ 	.word	0x00012c20


	//   ....[79]....
        /*0a98*/ 	.word	0x00012c30


	//   ....[80]....
        /*0a9c*/ 	.word	0x00012c40


	//   ....[81]....
        /*0aa0*/ 	.word	0x00013790


	//   ....[82]....
        /*0aa4*/ 	.word	0x00013a60


	//   ....[83]....
        /*0aa8*/ 	.word	0x00013c40


	//   ....[84]....
        /*0aac*/ 	.word	0x00013df0


	//   ....[85]....
        /*0ab0*/ 	.word	0x00013e70


	//   ....[86]....
        /*0ab4*/ 	.word	0x00014070


	//   ....[87]....
        /*0ab8*/ 	.word	0x00014100


	//   ....[88]....
        /*0abc*/ 	.word	0x00014200


	//   ....[89]....
        /*0ac0*/ 	.word	0x000176d0


	//   ....[90]....
        /*0ac4*/ 	.word	0x00017720


	//   ....[91]....
        /*0ac8*/ 	.word	0x000178b0


	//   ....[92]....
        /*0acc*/ 	.word	0x00017940


	//   ....[93]....
        /*0ad0*/ 	.word	0x000179f0


	//   ....[94]....
        /*0ad4*/ 	.word	0x00017a30


	//   ....[95]....
        /*0ad8*/ 	.word	0x00017c10


	//   ....[96]....
        /*0adc*/ 	.word	0x00017e80


	//   ....[97]....
        /*0ae0*/ 	.word	0x00019c50


	//   ....[98]....
        /*0ae4*/ 	.word	0x00019cc0


	//   ....[99]....
        /*0ae8*/ 	.word	0x00019ce0


	//   ....[100]....
        /*0aec*/ 	.word	0x00019cf0


	//   ....[101]....
        /*0af0*/ 	.word	0x00019d00


	//   ....[102]....
        /*0af4*/ 	.word	0x00019d30


	//   ....[103]....
        /*0af8*/ 	.word	0x00019d50


	//   ....[104]....
        /*0afc*/ 	.word	0x00019d60


	//   ....[105]....
        /*0b00*/ 	.word	0x0001b1a0


	//   ....[106]....
        /*0b04*/ 	.word	0x0001b1c0


	//   ....[107]....
        /*0b08*/ 	.word	0x0001b1e0


	//   ....[108]....
        /*0b0c*/ 	.word	0x0001b1f0


	//   ....[109]....
        /*0b10*/ 	.word	0x0001b200


	//   ....[110]....
        /*0b14*/ 	.word	0x0001b210


	//   ....[111]....
        /*0b18*/ 	.word	0x0001b230


	//   ....[112]....
        /*0b1c*/ 	.word	0x0001b2a0


	//   ....[113]....
        /*0b20*/ 	.word	0x0001b620


	//   ....[114]....
        /*0b24*/ 	.word	0x0001b640


	//   ....[115]....
        /*0b28*/ 	.word	0x0001b6b0


	//   ....[116]....
        /*0b2c*/ 	.word	0x0001b6c0


	//   ....[117]....
        /*0b30*/ 	.word	0x0001b730


	//   ....[118]....
        /*0b34*/ 	.word	0x0001b750


	//   ....[119]....
        /*0b38*/ 	.word	0x0001b7c0


	//   ....[120]....
        /*0b3c*/ 	.word	0x0001b7d0


	//   ....[121]....
        /*0b40*/ 	.word	0x0001b840


	//   ....[122]....
        /*0b44*/ 	.word	0x0001b860


	//   ....[123]....
        /*0b48*/ 	.word	0x0001b8d0


	//   ....[124]....
        /*0b4c*/ 	.word	0x0001b8e0


	//   ....[125]....
        /*0b50*/ 	.word	0x0001b950


	//   ....[126]....
        /*0b54*/ 	.word	0x0001b970


	//   ....[127]....
        /*0b58*/ 	.word	0x0001b9e0


	//   ....[128]....
        /*0b5c*/ 	.word	0x0001b9f0


	//   ....[129]....
        /*0b60*/ 	.word	0x0001bc80


	//   ....[130]....
        /*0b64*/ 	.word	0x0001bca0


	//   ....[131]....
        /*0b68*/ 	.word	0x0001bff0


	//   ....[132]....
        /*0b6c*/ 	.word	0x0001c000


	//   ....[133]....
        /*0b70*/ 	.word	0x0001c260


	//   ....[134]....
        /*0b74*/ 	.word	0x0001c280


	//   ....[135]....
        /*0b78*/ 	.word	0x0001c500


	//   ....[136]....
        /*0b7c*/ 	.word	0x0001c510


	//   ....[137]....
        /*0b80*/ 	.word	0x0001cee0


	//   ....[138]....
        /*0b84*/ 	.word	0x0001cf00


	//   ....[139]....
        /*0b88*/ 	.word	0x0001cf70


	//   ....[140]....
        /*0b8c*/ 	.word	0x0001cf80


	//   ....[141]....
        /*0b90*/ 	.word	0x0001cff0


	//   ....[142]....
        /*0b94*/ 	.word	0x0001d010


	//   ....[143]....
        /*0b98*/ 	.word	0x0001d080


	//   ....[144]....
        /*0b9c*/ 	.word	0x0001d090


	//   ....[145]....
        /*0ba0*/ 	.word	0x0001d100


	//   ....[146]....
        /*0ba4*/ 	.word	0x0001d120


	//   ....[147]....
        /*0ba8*/ 	.word	0x0001d190


	//   ....[148]....
        /*0bac*/ 	.word	0x0001d1a0


	//   ....[149]....
        /*0bb0*/ 	.word	0x0001d210


	//   ....[150]....
        /*0bb4*/ 	.word	0x0001d230


	//   ....[151]....
        /*0bb8*/ 	.word	0x0001d2a0


	//   ....[152]....
        /*0bbc*/ 	.word	0x0001d2b0


	//   ....[153]....
        /*0bc0*/ 	.word	0x0001d400


	//   ....[154]....
        /*0bc4*/ 	.word	0x0001d420


	//   ....[155]....
        /*0bc8*/ 	.word	0x0001d550


	//   ....[156]....
        /*0bcc*/ 	.word	0x0001d590


	//   ....[157]....
        /*0bd0*/ 	.word	0x0001d5c0


	//   ....[158]....
        /*0bd4*/ 	.word	0x0001d5f0


	//   ....[159]....
        /*0bd8*/ 	.word	0x0001d620


	//   ....[160]....
        /*0bdc*/ 	.word	0x0001d650


	//   ....[161]....
        /*0be0*/ 	.word	0x0001d7b0


	//   ....[162]....
        /*0be4*/ 	.word	0x0001d7f0


	//   ....[163]....
        /*0be8*/ 	.word	0x0001d820


	//   ....[164]....
        /*0bec*/ 	.word	0x0001d850


	//   ....[165]....
        /*0bf0*/ 	.word	0x0001d880


	//   ....[166]....
        /*0bf4*/ 	.word	0x0001d8b0


	//   ....[167]....
        /*0bf8*/ 	.word	0x0001d940


	//   ....[168]....
        /*0bfc*/ 	.word	0x0001d9a0


	//   ....[169]....
        /*0c00*/ 	.word	0x0001d9b0


	//   ....[170]....
        /*0c04*/ 	.word	0x0001da10


	//   ....[171]....
        /*0c08*/ 	.word	0x0001e470


	//   ....[172]....
        /*0c0c*/ 	.word	0x0001e4d0


	//   ....[173]....
        /*0c10*/ 	.word	0x0001e520


	//   ....[174]....
        /*0c14*/ 	.word	0x0001e570


	//   ....[175]....
        /*0c18*/ 	.word	0x0001e5c0


	//   ....[176]....
        /*0c1c*/ 	.word	0x0001e630


	//   ....[177]....
        /*0c20*/ 	.word	0x0001e680


	//   ....[178]....
        /*0c24*/ 	.word	0x0001e6f0


	//   ....[179]....
        /*0c28*/ 	.word	0x0001e760


	//   ....[180]....
        /*0c2c*/ 	.word	0x0001e7c0


	//   ....[181]....
        /*0c30*/ 	.word	0x0001e830


	//   ....[182]....
        /*0c34*/ 	.word	0x0001e8a0


	//   ....[183]....
        /*0c38*/ 	.word	0x0001e910


	//   ....[184]....
        /*0c3c*/ 	.word	0x0001e970


	//   ....[185]....
        /*0c40*/ 	.word	0x0001e9e0


	//   ....[186]....
        /*0c44*/ 	.word	0x0001ea50


	//   ....[187]....
        /*0c48*/ 	.word	0x0001eac0


	//   ....[188]....
        /*0c4c*/ 	.word	0x0001eb20


	//   ....[189]....
        /*0c50*/ 	.word	0x0001eb90


	//   ....[190]....
        /*0c54*/ 	.word	0x0001ec00


	//   ....[191]....
        /*0c58*/ 	.word	0x0001ec70


	//   ....[192]....
        /*0c5c*/ 	.word	0x0001ecd0


	//   ....[193]....
        /*0c60*/ 	.word	0x0001ed40


	//   ....[194]....
        /*0c64*/ 	.word	0x0001edb0


	//   ....[195]....
        /*0c68*/ 	.word	0x0001ee20


	//   ....[196]....
        /*0c6c*/ 	.word	0x0001ee80


	//   ....[197]....
        /*0c70*/ 	.word	0x0001eee0


	//   ....[198]....
        /*0c74*/ 	.word	0x0001ef40


	//   ....[199]....
        /*0c78*/ 	.word	0x0001ef90


	//   ....[200]....
        /*0c7c*/ 	.word	0x0001eff0


	//   ....[201]....
        /*0c80*/ 	.word	0x0001f040


	//   ....[202]....
        /*0c84*/ 	.word	0x0001f0a0


	//   ....[203]....
        /*0c88*/ 	.word	0x0001f0f0


	//   ....[204]....
        /*0c8c*/ 	.word	0x0001f150


	//   ....[205]....
        /*0c90*/ 	.word	0x0001f1c0


	//   ....[206]....
        /*0c94*/ 	.word	0x0001f230


	//   ....[207]....
        /*0c98*/ 	.word	0x0001f2a0


	//   ....[208]....
        /*0c9c*/ 	.word	0x0001f300


	//   ....[209]....
        /*0ca0*/ 	.word	0x0001f370


	//   ....[210]....
        /*0ca4*/ 	.word	0x0001f3e0


	//   ....[211]....
        /*0ca8*/ 	.word	0x0001f450


	//   ....[212]....
        /*0cac*/ 	.word	0x0001f4b0


	//   ....[213]....
        /*0cb0*/ 	.word	0x0001f520


	//   ....[214]....
        /*0cb4*/ 	.word	0x0001f590


	//   ....[215]....
        /*0cb8*/ 	.word	0x0001f600


	//   ....[216]....
        /*0cbc*/ 	.word	0x0001f660


	//   ....[217]....
        /*0cc0*/ 	.word	0x0001f6d0


	//   ....[218]....
        /*0cc4*/ 	.word	0x0001f740


	//   ....[219]....
        /*0cc8*/ 	.word	0x0001f7b0


	//   ....[220]....
        /*0ccc*/ 	.word	0x0001f810


	//   ....[221]....
        /*0cd0*/ 	.word	0x0001f880


	//   ....[222]....
        /*0cd4*/ 	.word	0x0001f8f0


	//   ....[223]....
        /*0cd8*/ 	.word	0x0001f960


	//   ....[224]....
        /*0cdc*/ 	.word	0x0001f9c0


	//   ....[225]....
        /*0ce0*/ 	.word	0x0001fa30


	//   ....[226]....
        /*0ce4*/ 	.word	0x0001faa0


	//   ....[227]....
        /*0ce8*/ 	.word	0x0001fb10


	//   ....[228]....
        /*0cec*/ 	.word	0x0001fb70


	//   ....[229]....
        /*0cf0*/ 	.word	0x0001fbe0


	//   ....[230]....
        /*0cf4*/ 	.word	0x0001fc50


	//   ....[231]....
        /*0cf8*/ 	.word	0x0001fcc0


	//   ....[232]....
        /*0cfc*/ 	.word	0x0001fd20


	//   ....[233]....
        /*0d00*/ 	.word	0x0001fd90


	//   ....[234]....
        /*0d04*/ 	.word	0x0001fe00


	//   ....[235]....
        /*0d08*/ 	.word	0x0001fe70


	//   ....[236]....
        /*0d0c*/ 	.word	0x0001fed0


	//   ....[237]....
        /*0d10*/ 	.word	0x0001ff40


	//   ....[238]....
        /*0d14*/ 	.word	0x0001ffb0


	//   ....[239]....
        /*0d18*/ 	.word	0x00020020


	//   ....[240]....
        /*0d1c*/ 	.word	0x00020080


	//   ....[241]....
        /*0d20*/ 	.word	0x000200f0


	//   ....[242]....
        /*0d24*/ 	.word	0x00020160


	//   ....[243]....
        /*0d28*/ 	.word	0x000201d0


	//   ....[244]....
        /*0d2c*/ 	.word	0x00020230


	//   ....[245]....
        /*0d30*/ 	.word	0x000202a0


	//   ....[246]....
        /*0d34*/ 	.word	0x00020310


	//   ....[247]....
        /*0d38*/ 	.word	0x00020360


	//   ....[248]....
        /*0d3c*/ 	.word	0x000203a0


	//   ....[249]....
        /*0d40*/ 	.word	0x000203f0


	//   ....[250]....
        /*0d44*/ 	.word	0x00020440


	//   ....[251]....
        /*0d48*/ 	.word	0x00020490


	//   ....[252]....
        /*0d4c*/ 	.word	0x00020500


	//   ....[253]....
        /*0d50*/ 	.word	0x00020550


	//   ....[254]....
        /*0d54*/ 	.word	0x000205a0


	//   ....[255]....
        /*0d58*/ 	.word	0x000205f0


	//   ....[0]....
        /*0d5c*/ 	.word	0x00020640


	//   ....[1]....
        /*0d60*/ 	.word	0x00020690


	//   ....[2]....
        /*0d64*/ 	.word	0x00020700


	//   ....[3]....
        /*0d68*/ 	.word	0x00020750


	//   ....[4]....
        /*0d6c*/ 	.word	0x000207c0


	//   ....[5]....
        /*0d70*/ 	.word	0x00020820


	//   ....[6]....
        /*0d74*/ 	.word	0x00020890


	//----- nvinfo : EIATTR_EXIT_INSTR_OFFSETS
	.align		4
.L_392:
        /*0d78*/ 	.byte	0x04, 0x1c
        /*0d7a*/ 	.short	(.L_394 - .L_393)


	//   ....[0]....
.L_393:
        /*0d7c*/ 	.word	0x000010d0


	//   ....[1]....
        /*0d80*/ 	.word	0x0001e430


	//----- nvinfo : EIATTR_MAX_THREADS
	.align		4
.L_394:
        /*0d84*/ 	.byte	0x04, 0x05
        /*0d86*/ 	.short	(.L_396 - .L_395)
.L_395:
        /*0d88*/ 	.word	0x00000080
        /*0d8c*/ 	.word	0x00000001
        /*0d90*/ 	.word	0x00000001


	//----- nvinfo : EIATTR_CRS_STACK_SIZE
	.align		4
.L_396:
        /*0d94*/ 	.byte	0x04, 0x1e
        /*0d96*/ 	.short	(.L_398 - .L_397)
.L_397:
        /*0d98*/ 	.word	0x00000000
.L_398:


//--------------------- .nv.info._ZN7cutlass13device_kernelIN5flash19enable_sm80_to_sm89INS1_16FlashAttnFwdSm80INS1_25CollectiveMainloopFwdSm80ILi4ELi1ELb0EN4cute5tupleIJNS5_1CILi128EEENS7_ILi112EEENS7_ILi64EEEEEELi64ENS_10bfloat16_tEfNS_4arch4Sm80ELb0ELb0ELb0ELb0ELb0ELb0ELb1ELb1EEENS1_21CollectiveEpilogueFwdINS6_IJS8_SA_S9_EEENS6_IJNS7_ILi1EEESI_SI_EEESC_SE_Li128ELb0ELb1ELb1ELb0EEENS1_19SingleTileSchedulerILb0ELb1ELb1ELi128EEEEEEEEEvNT_6ParamsE --------------------------
	.section	.nv.info._ZN7cutlass13device_kernelIN5flash19enable_sm80_to_sm89INS1_16FlashAttnFwdSm80INS1_25CollectiveMainloopFwdSm80ILi4ELi1ELb0EN4cute5tupleIJNS5_1CILi128EEENS7_ILi112EEENS7_ILi64EEEEEELi64ENS_10bfloat16_tEfNS_4arch4Sm80ELb0ELb0ELb0ELb0ELb0ELb0ELb1ELb1EEENS1_21CollectiveEpilogueFwdINS6_IJS8_SA_S9_EEENS6_IJNS7_ILi1EEESI_SI_EEESC_SE_Li128ELb0ELb1ELb1ELb0EEENS1_19SingleTileSchedulerILb0ELb1ELb1ELi128EEEEEEEEEvNT_6ParamsE,"",@"SHT_CUDA_INFO"
	.sectionflags	@""
	.align	4


	//----- nvinfo : EIATTR_CUDA_API_VERSION
	.align		4
        /*0000*/ 	.byte	0x04, 0x37
        /*0002*/ 	.short	(.L_400 - .L_399)
.L_399:
        /*0004*/ 	.word	0x00000082


	//----- nvinfo : EIATTR_SW2861232_WAR
	.align		4
.L_400:
        /*0008*/ 	.byte	0x01, 0x35
	.zero		2


	//----- nvinfo : EIATTR_PARAM_CBANK
	.align		4
        /*000c*/ 	.byte	0x04, 0x0a
        /*000e*/ 	.short	(.L_402 - .L_401)
	.align		4
.L_401:
        /*0010*/ 	.word	index@(.nv.constant0._ZN7cutlass13device_kernelIN5flash19enable_sm80_to_sm89INS1_16FlashAttnFwdSm80INS1_25CollectiveMainloopFwdSm80ILi4ELi1ELb0EN4cute5tupleIJNS5_1CILi128EEENS7_ILi112EEENS7_ILi64EEEEEELi64ENS_10bfloat16_tEfNS_4arch4Sm80ELb0ELb0ELb0ELb0ELb0ELb0ELb1ELb1EEENS1_21CollectiveEpilogueFwdINS6_IJS8_SA_S9_EEENS6_IJNS7_ILi1EEESI_SI_EEESC_SE_Li128ELb0ELb1ELb1ELb0EEENS1_19SingleTileSchedulerILb0ELb1ELb1ELi128EEEEEEEEEvNT_6ParamsE)
        /*0014*/ 	.short	0x0160
        /*0016*/ 	.short	0x0418


	//----- nvinfo : EIATTR_CBANK_PARAM_SIZE
	.align		4
.L_402:
        /*0018*/ 	.byte	0x03, 0x19
        /*001a*/ 	.short	0x0418


	//----- nvinfo : EIATTR_KPARAM_INFO
	.align		4
        /*001c*/ 	.byte	0x04, 0x17
        /*001e*/ 	.short	(.L_404 - .L_403)
.L_403:
        /*0020*/ 	.word	0x00000000
        /*0024*/ 	.short	0x0000
        /*0026*/ 	.short	0x0000
        /*0028*/ 	.byte	0x00, 0xf0, 0x61, 0x10


	//----- nvinfo : EIATTR_MAXREG_COUNT
	.align		4
.L_404:
        /*002c*/ 	.byte	0x03, 0x1b
        /*002e*/ 	.short	0x00ff


	//----- nvinfo : EIATTR_NUM_BARRIERS
	.align		4
        /*0030*/ 	.byte	0x02, 0x4c
        /*0032*/ 	.byte	0x02
	.zero		1


	//----- nvinfo : EIATTR_ANNOTATIONS
	.align		4
        /*0034*/ 	.byte	0x04, 0x55
        /*0036*/ 	.short	(.L_406 - .L_405)


	//   ....[0]....
.L_405:
        /* <DEDUP_REMOVED lines=21> */


	//----- nvinfo : EIATTR_MERCURY_ISA_VERSION
	.align		4
.L_406:
        /*0178*/ 	.byte	0x03, 0x5f
        /*017a*/ 	.short	0x0000


	//----- nvinfo : EIATTR_COOP_GROUP_MASK_REGIDS
	.align		4
        /*017c*/ 	.byte	0x04, 0x29
        /*017e*/ 	.short	(.L_408 - .L_407)


	//   ....[0]....
.L_407:
        /*0180*/ 	.word	0xffffffff


	//   ....[1]....
        /*0184*/ 	.word	0xffffffff


	//   ....[2]....
        /*0188*/ 	.word	0xffffffff


	//   ....[3]....
        /*018c*/ 	.word	0xffffffff


	//   ....[4]....
        /*0190*/ 	.word	0xffffffff


	//   ....[5]....
        /*0194*/ 	.word	0xffffffff


	//   ....[6]....
        /*0198*/ 	.word	0xffffffff


	//   ....[7]....
        /*019c*/ 	.word	0xffffffff


	//   ....[8]....
        /*01a0*/ 	.word	0xffffffff


	//   ....[9]....
        /*01a4*/ 	.word	0xffffffff


	//   ....[10]....
        /*01a8*/ 	.word	0xffffffff


	//   ....[11]....
        /*01ac*/ 	.word	0xffffffff


	//   ....[12]....
        /*01b0*/ 	.word	0xffffffff


	//   ....[13]....
        /*01b4*/ 	.word	0xffffffff


	//   ....[14]....
        /*01b8*/ 	.word	0xffffffff


	//   ....[15]....
        /*01bc*/ 	.word	0xffffffff


	//   ....[16]....
        /*01c0*/ 	.word	0xffffffff


	//   ....[17]....
        /*01c4*/ 	.word	0xffffffff


	//   ....[18]....
        /*01c8*/ 	.word	0xffffffff


	//   ....[19]....
        /*01cc*/ 	.word	0xffffffff


	//   ....[20]....
        /*01d0*/ 	.word	0xffffffff


	//   ....[21]....
        /*01d4*/ 	.word	0xffffffff


	//   ....[22]....
        /*01d8*/ 	.word	0xffffffff


	//   ....[23]....
        /*01dc*/ 	.word	0xffffffff


	//   ....[24]....
        /*01e0*/ 	.word	0xffffffff


	//   ....[25]....
        /*01e4*/ 	.word	0xffffffff


	//   ....[26]....
        /*01e8*/ 	.word	0xffffffff


	//   ....[27]....
        /*01ec*/ 	.word	0xffffffff


	//   ....[28]....
        /*01f0*/ 	.word	0xffffffff


	//   ....[29]....
        /*01f4*/ 	.word	0xffffffff


	//   ....[30]....
        /*01f8*/ 	.word	0xffffffff


	//   ....[31]....
        /*01fc*/ 	.word	0xffffffff


	//   ....[32]....
        /*0200*/ 	.word	0xffffffff


	//   ....[33]....
        /*0204*/ 	.word	0xffffffff


	//   ....[34]....
        /*0208*/ 	.word	0xffffffff


	//   ....[35]....
        /*020c*/ 	.word	0xffffffff


	//   ....[36]....
        /*0210*/ 	.word	0xffffffff


	//   ....[37]....
        /*0214*/ 	.word	0xffffffff


	//   ....[38]....
        /*0218*/ 	.word	0xffffffff


	//   ....[39]....
        /*021c*/ 	.word	0xffffffff


	//   ....[40]....
        /*0220*/ 	.word	0xffffffff


	//   ....[41]....
        /*0224*/ 	.word	0xffffffff


	//   ....[42]....
        /*0228*/ 	.word	0xffffffff


	//   ....[43]....
        /*022c*/ 	.word	0xffffffff


	//   ....[44]....
        /*0230*/ 	.word	0xffffffff


	//   ....[45]....
        /*0234*/ 	.word	0xffffffff


	//   ....[46]....
        /*0238*/ 	.word	0xffffffff


	//   ....[47]....
        /*023c*/ 	.word	0xffffffff


	//   ....[48]....
        /*0240*/ 	.word	0xffffffff


	//   ....[49]....
        /*0244*/ 	.word	0xffffffff


	//   ....[50]....
        /*0248*/ 	.word	0xffffffff


	//   ....[51]....
        /*024c*/ 	.word	0xffffffff


	//   ....[52]....
        /*0250*/ 	.word	0xffffffff


	//   ....[53]....
        /*0254*/ 	.word	0xffffffff


	//   ....[54]....
        /*0258*/ 	.word	0xffffffff


	//   ....[55]....
        /*025c*/ 	.word	0xffffffff


	//   ....[56]....
        /*0260*/ 	.word	0xffffffff


	//----- nvinfo : EIATTR_COOP_GROUP_INSTR_OFFSETS
	.align		4
.L_408:
        /*0264*/ 	.byte	0x04, 0x28
        /*0266*/ 	.short	(.L_410 - .L_409)


	//   ....[0]....
.L_409:
        /*0268*/ 	.word	0x00000060


	//   ....[1]....
        /*026c*/ 	.word	0x00000c00


	//   ....[2]....
        /*0270*/ 	.word	0x00000c20


	//   ....[3]....
        /*0274*/ 	.word	0x00000e40


	//   ....[4]....
        /*0278*/ 	.word	0x00000e70


	//   ....[5]....
        /*027c*/ 	.word	0x00000f00


	//   ....[6]....
        /*0280*/ 	.word	0x00000f30


	//   ....[7]....
        /*0284*/ 	.word	0x00000fc0


	//   ....[8]....
        /*0288*/ 	.word	0x00000ff0


	//   ....[9]....
        /*028c*/ 	.word	0x00001080


	//   ....[10]....
        /*0290*/ 	.word	0x000010b0


	//   ....[11]....
        /*0294*/ 	.word	0x00001140


	//   ....[12]....
        /*0298*/ 	.word	0x00001170


	//   ....[13]....
        /*029c*/ 	.word	0x00001200


	//   ....[14]....
        /*02a0*/ 	.word	0x00001230


	//   ....[15]....
        /*02a4*/ 	.word	0x000012b0


	//   ....[16]....
        /*02a8*/ 	.word	0x000012f0


	//   ....[17]....
        /*02ac*/ 	.word	0x000033c0


	//   ....[18]....
        /*02b0*/ 	.word	0x000034c0


	//   ....[19]....
        /*02b4*/ 	.word	0x00003940


	//   ....[20]....
        /*02b8*/ 	.word	0x000039f0


	//   ....[21]....
        /*02bc*/ 	.word	0x00003a40


	//   ....[22]....
        /*02c0*/ 	.word	0x00003aa0


	//   ....[23]....
        /*02c4*/ 	.word	0x00003be0


	//   ....[24]....
        /*02c8*/ 	.word	0x00003d30


	//   ....[25]....
        /*02cc*/ 	.word	0x000077e0


	//   ....[26]....
        /*02d0*/ 	.word	0x00007860


	//   ....[27]....
        /*02d4*/ 	.word	0x00007920


	//   ....[28]....
        /*02d8*/ 	.word	0x00007980


	//   ....[29]....
        /*02dc*/ 	.word	0x000079b0


	//   ....[30]....
        /*02e0*/ 	.word	0x00007a90


	//   ....[31]....
        /*02e4*/ 	.word	0x00007c10


	//   ....[32]....
        /*02e8*/ 	.word	0x00007f20


	//   ....[33]....
        /*02ec*/ 	.word	0x0000a570


	//   ....[34]....
        /*02f0*/ 	.word	0x0000a580


	//   ....[35]....
        /*02f4*/ 	.word	0x0000a590


	//   ....[36]....
        /*02f8*/ 	.word	0x0000a5b0


	//   ....[37]....
        /*02fc*/ 	.word	0x0000a5d0


	//   ....[38]....
        /*0300*/ 	.word	0x0000a5f0


	//   ....[39]....
        /*0304*/ 	.word	0x0000a600


	//   ....[40]....
        /*0308*/ 	.word	0x0000a630


	//   ....[41]....
        /*030c*/ 	.word	0x0000b200


	//   ....[42]....
        /*0310*/ 	.word	0x0000b250


	//   ....[43]....
        /*0314*/ 	.word	0x0000b280


	//   ....[44]....
        /*0318*/ 	.word	0x0000b2b0


	//   ....[45]....
        /*031c*/ 	.word	0x0000b2e0


	//   ....[46]....
        /*0320*/ 	.word	0x0000b310


	//   ....[47]....
        /*0324*/ 	.word	0x0000b340


	//   ....[48]....
        /*0328*/ 	.word	0x0000b360


	//   ....[49]....
        /*032c*/ 	.word	0x0000b380


	//   ....[50]....
        /*0330*/ 	.word	0x0000b390


	//   ....[51]....
        /*0334*/ 	.word	0x0000b740


	//   ....[52]....
        /*0338*/ 	.word	0x0000b760


	//   ....[53]....
        /*033c*/ 	.word	0x0000ba60


	//   ....[54]....
        /*0340*/ 	.word	0x0000ba80


	//   ....[55]....
        /*0344*/ 	.word	0x0000bd80


	//   ....[56]....
        /*0348*/ 	.word	0x0000bd90


	//----- nvinfo : EIATTR_EXIT_INSTR_OFFSETS
	.align		4
.L_410:
        /*034c*/ 	.byte	0x04, 0x1c
        /*034e*/ 	.short	(.L_412 - .L_411)


	//   ....[0]....
.L_411:
        /*0350*/ 	.word	0x000001b0


	//   ....[1]....
        /*0354*/ 	.word	0x0000bda0


	//   ....[2]....
        /*0358*/ 	.word	0x0000c040


	//   ....[3]....
        /*035c*/ 	.word	0x0000c090


	//   ....[4]....
        /*0360*/ 	.word	0x0000c0c0


	//   ....[5]....
        /*0364*/ 	.word	0x0000c120


	//   ....[6]....
        /*0368*/ 	.word	0x0000c380


	//----- nvinfo : EIATTR_CTAIDZ_USED
	.align		4
.L_412:
        /*036c*/ 	.byte	0x01, 0x04
	.zero		2


	//----- nvinfo : EIATTR_MAX_THREADS
	.align		4
        /*0370*/ 	.byte	0x04, 0x05
        /*0372*/ 	.short	(.L_414 - .L_413)
.L_413:
        /*0374*/ 	.word	0x00000080
        /*0378*/ 	.word	0x00000001
        /*037c*/ 	.word	0x00000001


	//----- nvinfo : EIATTR_CRS_STACK_SIZE
	.align		4
.L_414:
        /*0380*/ 	.byte	0x04, 0x1e
        /*0382*/ 	.short	(.L_416 - .L_415)
.L_415:
        /*0384*/ 	.word	0x00000000
.L_416:


//--------------------- .nv.info._ZN7cutlass13device_kernelIN5flash19enable_sm80_to_sm89INS1_16FlashAttnFwdSm80INS1_25CollectiveMainloopFwdSm80ILi4ELi1ELb0EN4cute5tupleIJNS5_1CILi128EEENS7_ILi80EEENS7_ILi64EEEEEELi64ENS_10bfloat16_tEfNS_4arch4Sm80ELb0ELb0ELb0ELb1ELb0ELb0ELb1ELb1EEENS1_21CollectiveEpilogueFwdINS6_IJS8_SA_S9_EEENS6_IJNS7_ILi1EEESI_SI_EEESC_SE_Li128ELb1ELb1ELb1ELb0EEENS1_36VarlenDynamicPersistentTileSchedulerILi128ELi80ELi128ELi128ELb1ELb1ELb0ELb0ELb1ELb1EEEEEEEEEvNT_6ParamsE --------------------------
	.section	.nv.info._ZN7cutlass13device_kernelIN5flash19enable_sm80_to_sm89INS1_16FlashAttnFwdSm80INS1_25CollectiveMainloopFwdSm80ILi4ELi1ELb0EN4cute5tupleIJNS5_1CILi128EEENS7_ILi80EEENS7_ILi64EEEEEELi64ENS_10bfloat16_tEfNS_4arch4Sm80ELb0ELb0ELb0ELb1ELb0ELb0ELb1ELb1EEENS1_21CollectiveEpilogueFwdINS6_IJS8_SA_S9_EEENS6_IJNS7_ILi1EEESI_SI_EEESC_SE_Li128ELb1ELb1ELb1ELb0EEENS1_36VarlenDynamicPersistentTileSchedulerILi128ELi80ELi128ELi128ELb1ELb1ELb0ELb0ELb1ELb1EEEEEEEEEvNT_6ParamsE,"",@"SHT_CUDA_INFO"
	.sectionflags	@""
	.align	4


	//----- nvinfo : EIATTR_CUDA_API_VERSION
	.align		4
        /*0000*/ 	.byte	0x04, 0x37
        /*0002*/ 	.short	(.L_418 - .L_417)
.L_417:
        /*0004*/ 	.word	0x00000082


	//----- nvinfo : EIATTR_SW2861232_WAR
	.align		4
.L_418:
        /*0008*/ 	.byte	0x01, 0x35
	.zero		2


	//----- nvinfo : EIATTR_PARAM_CBANK
	.align		4
        /*000c*/ 	.byte	0x04, 0x0a
        /*000e*/ 	.short	(.L_420 - .L_419)
	.align		4
.L_419:
        /*0010*/ 	.word	index@(.nv.constant0._ZN7cutlass13device_kernelIN5flash19enable_sm80_to_sm89INS1_16FlashAttnFwdSm80INS1_25CollectiveMainloopFwdSm80ILi4ELi1ELb0EN4cute5tupleIJNS5_1CILi128EEENS7_ILi80EEENS7_ILi64EEEEEELi64ENS_10bfloat16_tEfNS_4arch4Sm80ELb0ELb0ELb0ELb1ELb0ELb0ELb1ELb1EEENS1_21CollectiveEpilogueFwdINS6_IJS8_SA_S9_EEENS6_IJNS7_ILi1EEESI_SI_EEESC_SE_Li128ELb1ELb1ELb1ELb0EEENS1_36VarlenDynamicPersistentTileSchedulerILi128ELi80ELi128ELi128ELb1ELb1ELb0ELb0ELb1ELb1EEEEEEEEEvNT_6ParamsE)
        /*0014*/ 	.short	0x0160
        /*0016*/ 	.short	0x0438


	//----- nvinfo : EIATTR_CBANK_PARAM_SIZE
	.align		4
.L_420:
        /*0018*/ 	.byte	0x03, 0x19
        /*001a*/ 	.short	0x0438


	//----- nvinfo : EIATTR_KPARAM_INFO
	.align		4
        /*001c*/ 	.byte	0x04, 0x17
        /*001e*/ 	.short	(.L_422 - .L_421)
.L_421:
        /*0020*/ 	.word	0x00000000
        /*0024*/ 	.short	0x0000
        /*0026*/ 	.short	0x0000
        /*0028*/ 	.byte	0x00, 0xf0, 0xe1, 0x10


	//----- nvinfo : EIATTR_MAXREG_COUNT
	.align		4
.L_422:
        /*002c*/ 	.byte	0x03, 0x1b
        /*002e*/ 	.short	0x00ff


	//----- nvinfo : EIATTR_NUM_BARRIERS
	.align		4
        /*0030*/ 	.byte	0x02, 0x4c
        /*0032*/ 	.byte	0x06
	.zero		1


	//----- nvinfo : EIATTR_ANNOTATIONS
	.align		4
        /*0034*/ 	.byte	0x04, 0x55
        /*0036*/ 	.short	(.L_424 - .L_423)


	//   ....[0]....
.L_423:
        /* <DEDUP_REMOVED lines=29> */


	//----- nvinfo : EIATTR_MERCURY_ISA_VERSION
	.align		4
.L_424:
        /*01f0*/ 	.byte	0x03, 0x5f
        /*01f2*/ 	.short	0x0000


	//----- nvinfo : EIATTR_INT_WARP_WIDE_INSTR_OFFSETS
	.align		4
        /*01f4*/ 	.byte	0x04, 0x31
        /*01f6*/ 	.short	(.L_426 - .L_425)


	//   ....[0]....
.L_425:
        /*01f8*/ 	.word	0x000092e0


	//   ....[1]....
        /*01fc*/ 	.word	0x00009360


	//----- nvinfo : EIATTR_COOP_GROUP_MASK_REGIDS
	.align		4
.L_426:
        /*0200*/ 	.byte	0x04, 0x29
        /*0202*/ 	.short	(.L_428 - .L_427)


	//   ....[0]....
.L_427:
        /*0204*/ 	.word	0xffffffff


	//   ....[1]....
        /*0208*/ 	.word	0xffffffff


	//   ....[2]....
        /*020c*/ 	.word	0xffffffff


	//   ....[3]....
        /*0210*/ 	.word	0xffffffff


	//   ....[4]....
        /*0214*/ 	.word	0xffffffff


	//   ....[5]....
        /*0218*/ 	.word	0xffffffff


	//   ....[6]....
        /*021c*/ 	.word	0xffffffff


	//   ....[7]....
        /*0220*/ 	.word	0xffffffff


	//   ....[8]....
        /*0224*/ 	.word	0xffffffff


	//   ....[9]....
        /*0228*/ 	.word	0xffffffff


	//   ....[10]....
        /*022c*/ 	.word	0xffffffff


	//   ....[11]....
        /*0230*/ 	.word	0xffffffff


	//   ....[12]....
        /*0234*/ 	.word	0xffffffff


	//   ....[13]....
        /*0238*/ 	.word	0xffffffff


	//   ....[14]....
        /*023c*/ 	.word	0xffffffff


	//   ....[15]....
        /*0240*/ 	.word	0xffffffff


	//   ....[16]....
        /*0244*/ 	.word	0xffffffff


	//   ....[17]....
        /*0248*/ 	.word	0xffffffff


	//   ....[18]....
        /*024c*/ 	.word	0xffffffff


	//   ....[19]....
        /*0250*/ 	.word	0xffffffff


	//   ....[20]....
        /*0254*/ 	.word	0xffffffff


	//   ....[21]....
        /*0258*/ 	.word	0xffffffff


	//   ....[22]....
        /*025c*/ 	.word	0xffffffff


	//   ....[23]....
        /*0260*/ 	.word	0xffffffff


	//   ....[24]....
        /*0264*/ 	.word	0xffffffff


	//   ....[25]....
        /*0268*/ 	.word	0xffffffff


	//   ....[26]....
        /*026c*/ 	.word	0xffffffff


	//   ....[27]....
        /*0270*/ 	.word	0xffffffff


	//   ....[28]....
        /*0274*/ 	.word	0xffffffff


	//   ....[29]....
        /*0278*/ 	.word	0xffffffff


	//   ....[30]....
        /*027c*/ 	.word	0xffffffff


	//   ....[31]....
        /*0280*/ 	.word	0xffffffff


	//   ....[32]....
        /*0284*/ 	.word	0xffffffff


	//   ....[33]....
        /*0288*/ 	.word	0xffffffff


	//   ....[34]....
        /*028c*/ 	.word	0xffffffff


	//   ....[35]....
        /*0290*/ 	.word	0xffffffff


	//   ....[36]....
        /*0294*/ 	.word	0xffffffff


	//   ....[37]....
        /*0298*/ 	.word	0xffffffff


	//   ....[38]....
        /*029c*/ 	.word	0xffffffff


	//   ....[39]....
        /*02a0*/ 	.word	0xffffffff


	//   ....[40]....
        /*02a4*/ 	.word	0xffffffff


	//   ....[41]....
        /*02a8*/ 	.word	0xffffffff


	//   ....[42]....
        /*02ac*/ 	.word	0xffffffff


	//   ....[43]....
        /*02b0*/ 	.word	0xffffffff


	//   ....[44]....
        /*02b4*/ 	.word	0xffffffff


	//   ....[45]....
        /*02b8*/ 	.word	0xffffffff


	//   ....[46]....
        /*02bc*/ 	.word	0xffffffff


	//   ....[47]....
        /*02c0*/ 	.word	0xffffffff


	//   ....[48]....
        /*02c4*/ 	.word	0xffffffff


	//   ....[49]....
        /*02c8*/ 	.word	0xffffffff


	//   ....[50]....
        /*02cc*/ 	.word	0xffffffff


	//   ....[51]....
        /*02d0*/ 	.word	0xffffffff


	//   ....[52]....
        /*02d4*/ 	.word	0xffffffff


	//   ....[53]....
        /*02d8*/ 	.word	0xffffffff


	//   ....[54]....
        /*02dc*/ 	.word	0xffffffff


	//   ....[55]....
        /*02e0*/ 	.word	0xffffffff


	//   ....[56]....
        /*02e4*/ 	.word	0xffffffff


	//   ....[57]....
        /*02e8*/ 	.word	0xffffffff


	//   ....[58]....
        /*02ec*/ 	.word	0xffffffff


	//   ....[59]....
        /*02f0*/ 	.word	0xffffffff


	//   ....[60]....
        /*02f4*/ 	.word	0xffffffff


	//   ....[61]....
        /*02f8*/ 	.word	0xffffffff


	//   ....[62]....
        /*02fc*/ 	.word	0xffffffff


	//   ....[63]....
        /*0300*/ 	.word	0xffffffff


	//   ....[64]....
        /*0304*/ 	.word	0xffffffff


	//   ....[65]....
        /*0308*/ 	.word	0xffffffff


	//   ....[66]....
        /*030c*/ 	.word	0xffffffff


	//   ....[67]....
        /*0310*/ 	.word	0xffffffff


	//   ....[68]....
        /*0314*/ 	.word	0xffffffff


	//   ....[69]....
        /*0318*/ 	.word	0xffffffff


	//   ....[70]....
        /*031c*/ 	.word	0xffffffff


	//   ....[71]....
        /*0320*/ 	.word	0xffffffff


	//   ....[72]....
        /*0324*/ 	.word	0xffffffff


	//   ....[73]....
        /*0328*/ 	.word	0xffffffff


	//   ....[74]....
        /*032c*/ 	.word	0xffffffff


	//   ....[75]....
        /*0330*/ 	.word	0xffffffff


	//   ....[76]....
        /*0334*/ 	.word	0xffffffff


	//   ....[77]....
        /*0338*/ 	.word	0xffffffff


	//   ....[78]....
        /*033c*/ 	.word	0xffffffff


	//   ....[79]....
        /*0340*/ 	.word	0xffffffff


	//   ....[80]....
        /*0344*/ 	.word	0xffffffff


	//   ....[81]....
        /*0348*/ 	.word	0xffffffff


	//   ....[82]....
        /*034c*/ 	.word	0xffffffff


	//   ....[83]....
        /*0350*/ 	.word	0xffffffff


	//   ....[84]....
        /*0354*/ 	.word	0xffffffff


	//   ....[85]....
        /*0358*/ 	.word	0xffffffff


	//   ....[86]....
        /*035c*/ 	.word	0xffffffff


	//   ....[87]....
        /*0360*/ 	.word	0xffffffff


	//   ....[88]....
        /*0364*/ 	.word	0xffffffff


	//   ....[89]....
        /*0368*/ 	.word	0xffffffff


	//   ....[90]....
        /*036c*/ 	.word	0xffffffff


	//   ....[91]....
        /*0370*/ 	.word	0xffffffff


	//   ....[92]....
        /*0374*/ 	.word	0xffffffff


	//   ....[93]....
        /*0378*/ 	.word	0xffffffff


	//   ....[94]....
        /*037c*/ 	.word	0xffffffff


	//   ....[95]....
        /*0380*/ 	.word	0xffffffff


	//   ....[96]....
        /*0384*/ 	.word	0xffffffff


	//   ....[97]....
        /*0388*/ 	.word	0xffffffff


	//   ....[98]....
        /*038c*/ 	.word	0xffffffff


	//   ....[99]....
        /*0390*/ 	.word	0xffffffff


	//   ....[100]....
        /*0394*/ 	.word	0xffffffff


	//   ....[101]....
        /*0398*/ 	.word	0xffffffff


	//   ....[102]....
        /*039c*/ 	.word	0xffffffff


	//   ....[103]....
        /*03a0*/ 	.word	0xffffffff


	//   ....[104]....
        /*03a4*/ 	.word	0xffffffff


	//   ....[105]....
        /*03a8*/ 	.word	0xffffffff


	//   ....[106]....
        /*03ac*/ 	.word	0xffffffff


	//   ....[107]....
        /*03b0*/ 	.word	0xffffffff


	//   ....[108]....
        /*03b4*/ 	.word	0xffffffff


	//   ....[109]....
        /*03b8*/ 	.word	0xffffffff


	//   ....[110]....
        /*03bc*/ 	.word	0xffffffff


	//   ....[111]....
        /*03c0*/ 	.word	0xffffffff


	//   ....[112]....
        /*03c4*/ 	.word	0xffffffff


	//   ....[113]....
        /*03c8*/ 	.word	0xffffffff


	//   ....[114]....
        /*03cc*/ 	.word	0xffffffff


	//   ....[115]....
        /*03d0*/ 	.word	0xffffffff


	//   ....[116]....
        /*03d4*/ 	.word	0xffffffff


	//   ....[117]....
        /*03d8*/ 	.word	0xffffffff


	//   ....[118]....
        /*03dc*/ 	.word	0xffffffff


	//   ....[119]....
        /*03e0*/ 	.word	0xffffffff


	//   ....[120]....
        /*03e4*/ 	.word	0xffffffff


	//   ....[121]....
        /*03e8*/ 	.word	0xffffffff


	//   ....[122]....
        /*03ec*/ 	.word	0xffffffff


	//   ....[123]....
        /*03f0*/ 	.word	0xffffffff


	//   ....[124]....
        /*03f4*/ 	.word	0xffffffff


	//   ....[125]....
        /*03f8*/ 	.word	0xffffffff


	//   ....[126]....
        /*03fc*/ 	.word	0xffffffff


	//   ....[127]....
        /*0400*/ 	.word	0xffffffff


	//   ....[128]....
        /*0404*/ 	.word	0xffffffff


	//   ....[129]....
        /*0408*/ 	.word	0xffffffff


	//   ....[130]....
        /*040c*/ 	.word	0xffffffff


	//   ....[131]....
        /*0410*/ 	.word	0xffffffff


	//   ....[132]....
        /*0414*/ 	.word	0xffffffff


	//   ....[133]....
        /*0418*/ 	.word	0xffffffff


	//   ....[134]....
        /*041c*/ 	.word	0xffffffff


	//   ....[135]....
        /*0420*/ 	.word	0xffffffff


	//   ....[136]....
        /*0424*/ 	.word	0xffffffff


	//   ....[137]....
        /*0428*/ 	.word	0xffffffff


	//   ....[138]....
        /*042c*/ 	.word	0xffffffff


	//   ....[139]....
        /*0430*/ 	.word	0xffffffff


	//   ....[140]....
        /*0434*/ 	.word	0xffffffff


	//   ....[141]....
        /*0438*/ 	.word	0xffffffff


	//   ....[142]....
        /*043c*/ 	.word	0xffffffff


	//   ....[143]....
        /*0440*/ 	.word	0xffffffff


	//   ....[144]....
        /*0444*/ 	.word	0xffffffff


	//   ....[145]....
        /*0448*/ 	.word	0xffffffff


	//   ....[146]....
        /*044c*/ 	.word	0xffffffff


	//   ....[147]....
        /*0450*/ 	.word	0xffffffff


	//   ....[148]....
        /*0454*/ 	.word	0xffffffff


	//   ....[149]....
        /*0458*/ 	.word	0xffffffff


	//   ....[150]....
        /*045c*/ 	.word	0xffffffff


	//   ....[151]....
        /*0460*/ 	.word	0xffffffff


	//   ....[152]....
        /*0464*/ 	.word	0xffffffff


	//   ....[153]....
        /*0468*/ 	.word	0xffffffff


	//   ....[154]....
        /*046c*/ 	.word	0xffffffff


	//   ....[155]....
        /*0470*/ 	.word	0xffffffff


	//   ....[156]....
        /*0474*/ 	.word	0xffffffff


	//   ....[157]....
        /*0478*/ 	.word	0xffffffff


	//   ....[158]....
        /*047c*/ 	.word	0xffffffff


	//   ....[159]....
        /*0480*/ 	.word	0xffffffff


	//   ....[160]....
        /*0484*/ 	.word	0xffffffff


	//   ....[161]....
        /*0488*/ 	.word	0xffffffff


	//   ....[162]....
        /*048c*/ 	.word	0xffffffff


	//   ....[163]....
        /*0490*/ 	.word	0xffffffff


	//   ....[164]....
        /*0494*/ 	.word	0xffffffff


	//   ....[165]....
        /*0498*/ 	.word	0xffffffff


	//   ....[166]....
        /*049c*/ 	.word	0xffffffff


	//   ....[167]....
        /*04a0*/ 	.word	0xffffffff


	//   ....[168]....
        /*04a4*/ 	.word	0xffffffff


	//   ....[169]....
        /*04a8*/ 	.word	0xffffffff


	//   ....[170]....
        /*04ac*/ 	.word	0xffffffff


	//   ....[171]....
        /*04b0*/ 	.word	0xffffffff


	//   ....[172]....
        /*04b4*/ 	.word	0xffffffff


	//   ....[173]....
        /*04b8*/ 	.word	0xffffffff


	//   ....[174]....
        /*04bc*/ 	.word	0xffffffff


	//   ....[175]....
        /*04c0*/ 	.word	0xffffffff


	//   ....[176]....
        /*04c4*/ 	.word	0xffffffff


	//   ....[177]....
        /*04c8*/ 	.word	0xffffffff


	//   ....[178]....
        /*04cc*/ 	.word	0xffffffff


	//   ....[179]....
        /*04d0*/ 	.word	0xffffffff


	//   ....[180]....
        /*04d4*/ 	.word	0xffffffff


	//   ....[181]....
        /*04d8*/ 	.word	0xffffffff


	//   ....[182]....
        /*04dc*/ 	.word	0xffffffff


	//   ....[183]....
        /*04e0*/ 	.word	0xffffffff


	//   ....[184]....
        /*04e4*/ 	.word	0xffffffff


	//   ....[185]....
        /*04e8*/ 	.word	0xffffffff


	//   ....[186]....
        /*04ec*/ 	.word	0xffffffff


	//   ....[187]....
        /*04f0*/ 	.word	0xffffffff


	//   ....[188]....
        /*04f4*/ 	.word	0xffffffff


	//   ....[189]....
        /*04f8*/ 	.word	0xffffffff


	//   ....[190]....
        /*04fc*/ 	.word	0xffffffff


	//   ....[191]....
        /*0500*/ 	.word	0xffffffff


	//   ....[192]....
        /*0504*/ 	.word	0xffffffff


	//   ....[193]....
        /*0508*/ 	.word	0xffffffff


	//   ....[194]....
        /*050c*/ 	.word	0xffffffff


	//   ....[195]....
        /*0510*/ 	.word	0xffffffff


	//   ....[196]....
        /*0514*/ 	.word	0xffffffff


	//   ....[197]....
        /*0518*/ 	.word	0xffffffff


	//   ....[198]....
        /*051c*/ 	.word	0xffffffff


	//   ....[199]....
        /*0520*/ 	.word	0xffffffff


	//   ....[200]....
        /*0524*/ 	.word	0xffffffff


	//   ....[201]....
        /*0528*/ 	.word	0xffffffff


	//   ....[202]....
        /*052c*/ 	.word	0xffffffff


	//   ....[203]....
        /*0530*/ 	.word	0xffffffff


	//   ....[204]....
        /*0534*/ 	.word	0xffffffff


	//   ....[205]....
        /*0538*/ 	.word	0xffffffff


	//   ....[206]....
        /*053c*/ 	.word	0xffffffff


	//   ....[207]....
        /*0540*/ 	.word	0xffffffff


	//   ....[208]....
        /*0544*/ 	.word	0xffffffff


	//   ....[209]....
        /*0548*/ 	.word	0xffffffff


	//   ....[210]....
        /*054c*/ 	.word	0xffffffff


	//   ....[211]....
        /*0550*/ 	.word	0xffffffff


	//   ....[212]....
        /*0554*/ 	.word	0xffffffff


	//   ....[213]....
        /*0558*/ 	.word	0xffffffff


	//   ....[214]....
        /*055c*/ 	.word	0xffffffff


	//----- nvinfo : EIATTR_COOP_GROUP_INSTR_OFFSETS
	.align		4
.L_428:
        /*0560*/ 	.byte	0x04, 0x28
        /*0562*/ 	.short	(.L_430 - .L_429)


	//   ....[0]....
.L_429:
        /*0564*/ 	.word	0x00000050


	//   ....[1]....
        /*0568*/ 	.word	0x000001f0


	//   ....[2]....
        /*056c*/ 	.word	0x00000220


	//   ....[3]....
        /*0570*/ 	.word	0x00000250


	//   ....[4]....
        /*0574*/ 	.word	0x00000280


	//   ....[5]....
        /*0578*/ 	.word	0x000002b0


	//   ....[6]....
        /*057c*/ 	.word	0x000002e0


	//   ....[7]....
        /*0580*/ 	.word	0x00000450


	//   ....[8]....
        /*0584*/ 	.word	0x00000490


	//   ....[9]....
        /*0588*/ 	.word	0x000004c0


	//   ....[10]....
        /*058c*/ 	.word	0x000004f0


	//   ....[11]....
        /*0590*/ 	.word	0x00000520


	//   ....[12]....
        /*0594*/ 	.word	0x00000550


	//   ....[13]....
        /*0598*/ 	.word	0x000005e0


	//   ....[14]....
        /*059c*/ 	.word	0x00000610


	//   ....[15]....
        /*05a0*/ 	.word	0x00000630


	//   ....[16]....
        /*05a4*/ 	.word	0x00000690


	//   ....[17]....
        /*05a8*/ 	.word	0x00002180


	//   ....[18]....
        /*05ac*/ 	.word	0x000021a0


	//   ....[19]....
        /*05b0*/ 	.word	0x00002270


	//   ....[20]....
        /*05b4*/ 	.word	0x00002280


	//   ....[21]....
        /*05b8*/ 	.word	0x00002350


	//   ....[22]....
        /*05bc*/ 	.word	0x00002370


	//   ....[23]....
        /*05c0*/ 	.word	0x00002440


	//   ....[24]....
        /*05c4*/ 	.word	0x00002450


	//   ....[25]....
        /*05c8*/ 	.word	0x00002520


	//   ....[26]....
        /*05cc*/ 	.word	0x00002540


	//   ....[27]....
        /*05d0*/ 	.word	0x00002610


	//   ....[28]....
        /*05d4*/ 	.word	0x00002620


	//   ....[29]....
        /*05d8*/ 	.word	0x000026f0


	//   ....[30]....
        /*05dc*/ 	.word	0x00002710


	//   ....[31]....
        /*05e0*/ 	.word	0x000027e0


	//   ....[32]....
        /*05e4*/ 	.word	0x000027f0


	//   ....[33]....
        /*05e8*/ 	.word	0x000040f0


	//   ....[34]....
        /*05ec*/ 	.word	0x00004120


	//   ....[35]....
        /*05f0*/ 	.word	0x00004270


	//   ....[36]....
        /*05f4*/ 	.word	0x000042a0


	//   ....[37]....
        /*05f8*/ 	.word	0x000042d0


	//   ....[38]....
        /*05fc*/ 	.word	0x000043b0


	//   ....[39]....
        /*0600*/ 	.word	0x00004460


	//   ....[40]....
        /*0604*/ 	.word	0x00004510


	//   ....[41]....
        /*0608*/ 	.word	0x00006940


	//   ....[42]....
        /*060c*/ 	.word	0x00006a50


	//   ....[43]....
        /*0610*/ 	.word	0x00006aa0


	//   ....[44]....
        /*0614*/ 	.word	0x00006ad0


	//   ....[45]....
        /*0618*/ 	.word	0x00006b20


	//   ....[46]....
        /*061c*/ 	.word	0x00006bc0


	//   ....[47]....
        /*0620*/ 	.word	0x00006ca0


	//   ....[48]....
        /*0624*/ 	.word	0x000070d0


	//   ....[49]....
        /*0628*/ 	.word	0x00008b40


	//   ....[50]....
        /*062c*/ 	.word	0x00008b50


	//   ....[51]....
        /*0630*/ 	.word	0x00008b60


	//   ....[52]....
        /*0634*/ 	.word	0x00008b70


	//   ....[53]....
        /*0638*/ 	.word	0x00008ba0


	//   ....[54]....
        /*063c*/ 	.word	0x00008bc0


	//   ....[55]....
        /*0640*/ 	.word	0x00008be0


	//   ....[56]....
        /*0644*/ 	.word	0x00008bf0


	//   ....[57]....
        /*0648*/ 	.word	0x00009db0


	//   ....[58]....
        /*064c*/ 	.word	0x00009dc0


	//   ....[59]....
        /*0650*/ 	.word	0x00009dd0


	//   ....[60]....
        /*0654*/ 	.word	0x00009de0


	//   ....[61]....
        /*0658*/ 	.word	0x00009df0


	//   ....[62]....
        /*065c*/ 	.word	0x00009e00


	//   ....[63]....
        /*0660*/ 	.word	0x00009e10


	//   ....[64]....
        /*0664*/ 	.word	0x00009e20


	//   ....[65]....
        /*0668*/ 	.word	0x0000a210


	//   ....[66]....
        /*066c*/ 	.word	0x0000a230


	//   ....[67]....
        /*0670*/ 	.word	0x0000a2a0


	//   ....[68]....
        /*0674*/ 	.word	0x0000a2b0


	//   ....[69]....
        /*0678*/ 	.word	0x0000a320


	//   ....[70]....
        /*067c*/ 	.word	0x0000a340


	//   ....[71]....
        /*0680*/ 	.word	0x0000a3b0


	//   ....[72]....
        /*0684*/ 	.word	0x0000a3c0


	//   ....[73]....
        /*0688*/ 	.word	0x0000a430


	//   ....[74]....
        /*068c*/ 	.word	0x0000a450


	//   ....[75]....
        /*0690*/ 	.word	0x0000a4c0


	//   ....[76]....
        /*0694*/ 	.word	0x0000a4d0


	//   ....[77]....
        /*0698*/ 	.word	0x0000a540


	//   ....[78]....
        /*069c*/ 	.word	0x0000a560


	//   ....[79]....
        /*06a0*/ 	.word	0x0000a5d0


	//   ....[80]....
        /*06a4*/ 	.word	0x0000a5e0


	//   ....[81]....
        /*06a8*/ 	.word	0x0000a870


	//   ....[82]....
        /*06ac*/ 	.word	0x0000a890


	//   ....[83]....
        /*06b0*/ 	.word	0x0000abd0


	//   ....[84]....
        /*06b4*/ 	.word	0x0000abe0


	//   ....[85]....
        /*06b8*/ 	.word	0x0000ae40


	//   ....[86]....
        /*06bc*/ 	.word	0x0000ae60


	//   ....[87]....
        /*06c0*/ 	.word	0x0000b0c0


	//   ....[88]....
        /*06c4*/ 	.word	0x0000b0d0


	//   ....[89]....
        /*06c8*/ 	.word	0x0000ba90


	//   ....[90]....
        /*06cc*/ 	.word	0x0000bab0


	//   ....[91]....
        /*06d0*/ 	.word	0x0000bb20


	//   ....[92]....
        /*06d4*/ 	.word	0x0000bb30


	//   ....[93]....
        /*06d8*/ 	.word	0x0000bba0


	//   ....[94]....
        /*06dc*/ 	.word	0x0000bbc0


	//   ....[95]....
        /*06e0*/ 	.word	0x0000bc30


	//   ....[96]....
        /*06e4*/ 	.word	0x0000bc40


	//   ....[97]....
        /*06e8*/ 	.word	0x0000bcb0


	//   ....[98]....
        /*06ec*/ 	.word	0x0000bcd0


	//   ....[99]....
        /*06f0*/ 	.word	0x0000bd40


	//   ....[100]....
        /*06f4*/ 	.word	0x0000bd50


	//   ....[101]....
        /*06f8*/ 	.word	0x0000bdc0


	//   ....[102]....
        /*06fc*/ 	.word	0x0000bde0


	//   ....[103]....
        /*0700*/ 	.word	0x0000be50


	//   ....[104]....
        /*0704*/ 	.word	0x0000be60


	//   ....[105]....
        /*0708*/ 	.word	0x0000bf90


	//   ....[106]....
        /*070c*/ 	.word	0x0000bfb0


	//   ....[107]....
        /*0710*/ 	.word	0x0000c0d0


	//   ....[108]....
        /*0714*/ 	.word	0x0000c110


	//   ....[109]....
        /*0718*/ 	.word	0x0000c140


	//   ....[110]....
        /*071c*/ 	.word	0x0000c170


	//   ....[111]....
        /*0720*/ 	.word	0x0000c1a0


	//   ....[112]....
        /*0724*/ 	.word	0x0000c1d0


	//   ....[113]....
        /*0728*/ 	.word	0x0000c320


	//   ....[114]....
        /*072c*/ 	.word	0x0000c360


	//   ....[115]....
        /*0730*/ 	.word	0x0000c390


	//   ....[116]....
        /*0734*/ 	.word	0x0000c3c0


	//   ....[117]....
        /*0738*/ 	.word	0x0000c3f0


	//   ....[118]....
        /*073c*/ 	.word	0x0000c420


	//   ....[119]....
        /*0740*/ 	.word	0x0000c4b0


	//   ....[120]....
        /*0744*/ 	.word	0x0000c4e0


	//   ....[121]....
        /*0748*/ 	.word	0x0000c4f0


	//   ....[122]....
        /*074c*/ 	.word	0x0000c550


	//   ....[123]....
        /*0750*/ 	.word	0x0000ca90


	//   ....[124]....
        /*0754*/ 	.word	0x0000caf0


	//   ....[125]....
        /*0758*/ 	.word	0x0000cb40


	//   ....[126]....
        /*075c*/ 	.word	0x0000cb90


	//   ....[127]....
        /*0760*/ 	.word	0x0000cbe0


	//   ....[128]....
        /*0764*/ 	.word	0x0000cc50


	//   ....[129]....
        /*0768*/ 	.word	0x0000cca0


	//   ....[130]....
        /*076c*/ 	.word	0x0000cd00


	//   ....[131]....
        /*0770*/ 	.word	0x0000cd70


	//   ....[132]....
        /*0774*/ 	.word	0x0000cdd0


	//   ....[133]....
        /*0778*/ 	.word	0x0000ce40


	//   ....[134]....
        /*077c*/ 	.word	0x0000ceb0


	//   ....[135]....
        /*0780*/ 	.word	0x0000cf20


	//   ....[136]....
        /*0784*/ 	.word	0x0000cf80


	//   ....[137]....
        /*0788*/ 	.word	0x0000cff0


	//   ....[138]....
        /*078c*/ 	.word	0x0000d060


	//   ....[139]....
        /*0790*/ 	.word	0x0000d0d0


	//   ....[140]....
        /*0794*/ 	.word	0x0000d130


	//   ....[141]....
        /*0798*/ 	.word	0x0000d1a0


	//   ....[142]....
        /*079c*/ 	.word	0x0000d210


	//   ....[143]....
        /*07a0*/ 	.word	0x0000d280


	//   ....[144]....
        /*07a4*/ 	.word	0x0000d2e0


	//   ....[145]....
        /*07a8*/ 	.word	0x0000d350


	//   ....[146]....
        /*07ac*/ 	.word	0x0000d3c0


	//   ....[147]....
        /*07b0*/ 	.word	0x0000d430


	//   ....[148]....
        /*07b4*/ 	.word	0x0000d490


	//   ....[149]....
        /*07b8*/ 	.word	0x0000d510


	//   ....[150]....
        /*07bc*/ 	.word	0x0000d560


	//   ....[151]....
        /*07c0*/ 	.word	0x0000d5b0


	//   ....[152]....
        /*07c4*/ 	.word	0x0000d600


	//   ....[153]....
        /*07c8*/ 	.word	0x0000d650


	//   ....[154]....
        /*07cc*/ 	.word	0x0000d6a0


	//   ....[155]....
        /*07d0*/ 	.word	0x0000d6f0


	//   ....[156]....
        /*07d4*/ 	.word	0x0000d740


	//   ....[157]....
        /*07d8*/ 	.word	0x0000d7b0


	//   ....[158]....
        /*07dc*/ 	.word	0x0000d820


	//   ....[159]....
        /*07e0*/ 	.word	0x0000d890


	//   ....[160]....
        /*07e4*/ 	.word	0x0000d8f0


	//   ....[161]....
        /*07e8*/ 	.word	0x0000d960


	//   ....[162]....
        /*07ec*/ 	.word	0x0000d9d0


	//   ....[163]....
        /*07f0*/ 	.word	0x0000da40


	//   ....[164]....
        /*07f4*/ 	.word	0x0000daa0


	//   ....[165]....
        /*07f8*/ 	.word	0x0000db10


	//   ....[166]....
        /*07fc*/ 	.word	0x0000db80


	//   ....[167]....
        /*0800*/ 	.word	0x0000dbf0


	//   ....[168]....
        /*0804*/ 	.word	0x0000dc50


	//   ....[169]....
        /*0808*/ 	.word	0x0000dcc0


	//   ....[170]....
        /*080c*/ 	.word	0x0000dd30


	//   ....[171]....
        /*0810*/ 	.word	0x0000dda0


	//   ....[172]....
        /*0814*/ 	.word	0x0000de00


	//   ....[173]....
        /*0818*/ 	.word	0x0000de70


	//   ....[174]....
        /*081c*/ 	.word	0x0000dee0


	//   ....[175]....
        /*0820*/ 	.word	0x0000df50


	//   ....[176]....
        /*0824*/ 	.word	0x0000dfb0


	//   ....[177]....
        /*0828*/ 	.word	0x0000e020


	//   ....[178]....
        /*082c*/ 	.word	0x0000e090


	//   ....[179]....
        /*0830*/ 	.word	0x0000e100


	//   ....[180]....
        /*0834*/ 	.word	0x0000e160


	//   ....[181]....
        /*0838*/ 	.word	0x0000e1d0


	//   ....[182]....
        /*083c*/ 	.word	0x0000e240


	//   ....[183]....
        /*0840*/ 	.word	0x0000e2b0


	//   ....[184]....
        /*0844*/ 	.word	0x0000e310


	//   ....[185]....
        /*0848*/ 	.word	0x0000e380


	//   ....[186]....
        /*084c*/ 	.word	0x0000e3f0


	//   ....[187]....
        /*0850*/ 	.word	0x0000e460


	//   ....[188]....
        /*0854*/ 	.word	0x0000e4c0


	//   ....[189]....
        /*0858*/ 	.word	0x0000e530


	//   ....[190]....
        /*085c*/ 	.word	0x0000e5a0


	//   ....[191]....
        /*0860*/ 	.word	0x0000e610


	//   ....[192]....
        /*0864*/ 	.word	0x0000e670


	//   ....[193]....
        /*0868*/ 	.word	0x0000e6e0


	//   ....[194]....
        /*086c*/ 	.word	0x0000e750


	//   ....[195]....
        /*0870*/ 	.word	0x0000e7c0


	//   ....[196]....
        /*0874*/ 	.word	0x0000e820


	//   ....[197]....
        /*0878*/ 	.word	0x0000e890


	//   ....[198]....
        /*087c*/ 	.word	0x0000e900


	//   ....[199]....
        /*0880*/ 	.word	0x0000e950


	//   ....[200]....
        /*0884*/ 	.word	0x0000e990


	//   ....[201]....
        /*0888*/ 	.word	0x0000e9e0


	//   ....[202]....
        /*088c*/ 	.word	0x0000ea30


	//   ....[203]....
        /*0890*/ 	.word	0x0000ea80


	//   ....[204]....
        /*0894*/ 	.word	0x0000eaf0


	//   ....[205]....
        /*0898*/ 	.word	0x0000eb40


	//   ....[206]....
        /*089c*/ 	.word	0x0000eb90


	//   ....[207]....
        /*08a0*/ 	.word	0x0000ebe0


	//   ....[208]....
        /*08a4*/ 	.word	0x0000ec30


	//   ....[209]....
        /*08a8*/ 	.word	0x0000ec80


	//   ....[210]....
        /*08ac*/ 	.word	0x0000ecf0


	//   ....[211]....
        /*08b0*/ 	.word	0x0000ed40


	//   ....[212]....
        /*08b4*/ 	.word	0x0000eda0


	//   ....[213]....
        /*08b8*/ 	.word	0x0000ee00


	//   ....[214]....
        /*08bc*/ 	.word	0x0000ee60


	//----- nvinfo : EIATTR_EXIT_INSTR_OFFSETS
	.align		4
.L_430:
        /*08c0*/ 	.byte	0x04, 0x1c
        /*08c2*/ 	.short	(.L_432 - .L_431)


	//   ....[0]....
.L_431:
        /*08c4*/ 	.word	0x00000b50


	//   ....[1]....
        /*08c8*/ 	.word	0x0000ca50


	//----- nvinfo : EIATTR_MAX_THREADS
	.align		4
.L_432:
        /*08cc*/ 	.byte	0x04, 0x05
        /*08ce*/ 	.short	(.L_434 - .L_433)
.L_433:
        /*08d0*/ 	.word	0x00000080
        /*08d4*/ 	.word	0x00000001
        /*08d8*/ 	.word	0x00000001


	//----- nvinfo : EIATTR_CRS_STACK_SIZE
	.align		4
.L_434:
        /*08dc*/ 	.byte	0x04, 0x1e
        /*08de*/ 	.short	(.L_436 - .L_435)
.L_435:
        /*08e0*/ 	.word	0x00000000
.L_436:


//--------------------- .nv.info._ZN7cutlass13device_kernelIN5flash19enable_sm80_to_sm89INS1_16FlashAttnFwdSm80INS1_25CollectiveMainloopFwdSm80ILi4ELi1ELb0EN4cute5tupleIJNS5_1CILi128EEENS7_ILi80EEENS7_ILi64EEEEEELi64ENS_10bfloat16_tEfNS_4arch4Sm80ELb0ELb0ELb0ELb1ELb0ELb1ELb1ELb1EEENS1_21CollectiveEpilogueFwdINS6_IJS8_SA_S9_EEENS6_IJNS7_ILi1EEESI_SI_EEESC_SE_Li128ELb1ELb1ELb1ELb0EEENS1_36VarlenDynamicPersistentTileSchedulerILi128ELi80ELi128ELi128ELb1ELb1ELb0ELb0ELb1ELb1EEEEEEEEEvNT_6ParamsE --------------------------
	.section	.nv.info._ZN7cutlass13device_kernelIN5flash19enable_sm80_to_sm89INS1_16FlashAttnFwdSm80INS1_25CollectiveMainloopFwdSm80ILi4ELi1ELb0EN4cute5tupleIJNS5_1CILi128EEENS7_ILi80EEENS7_ILi64EEEEEELi64ENS_10bfloat16_tEfNS_4arch4Sm80ELb0ELb0ELb0ELb1ELb0ELb1ELb1ELb1EEENS1_21CollectiveEpilogueFwdINS6_IJS8_SA_S9_EEENS6_IJNS7_ILi1EEESI_SI_EEESC_SE_Li128ELb1ELb1ELb1ELb0EEENS1_36VarlenDynamicPersistentTileSchedulerILi128ELi80ELi128ELi128ELb1ELb1ELb0ELb0ELb1ELb1EEEEEEEEEvNT_6ParamsE,"",@"SHT_CUDA_INFO"
	.sectionflags	@""
	.align	4


	//----- nvinfo : EIATTR_CUDA_API_VERSION
	.align		4
        /*0000*/ 	.byte	0x04, 0x37
        /*0002*/ 	.short	(.L_438 - .L_437)
.L_437:
        /*0004*/ 	.word	0x00000082


	//----- nvinfo : EIATTR_SW2861232_WAR
	.align		4
.L_438:
        /*0008*/ 	.byte	0x01, 0x35
	.zero		2


	//----- nvinfo : EIATTR_PARAM_CBANK
	.align		4
        /*000c*/ 	.byte	0x04, 0x0a
        /*000e*/ 	.short	(.L_440 - .L_439)
	.align		4
.L_439:
        /*0010*/ 	.word	index@(.nv.constant0._ZN7cutlass13device_kernelIN5flash19enable_sm80_to_sm89INS1_16FlashAttnFwdSm80INS1_25CollectiveMainloopFwdSm80ILi4ELi1ELb0EN4cute5tupleIJNS5_1CILi128EEENS7_ILi80EEENS7_ILi64EEEEEELi64ENS_10bfloat16_tEfNS_4arch4Sm80ELb0ELb0ELb0ELb1ELb0ELb1ELb1ELb1EEENS1_21CollectiveEpilogueFwdINS6_IJS8_SA_S9_EEENS6_IJNS7_ILi1EEESI_SI_EEESC_SE_Li128ELb1ELb1ELb1ELb0EEENS1_36VarlenDynamicPersistentTileSchedulerILi128ELi80ELi128ELi128ELb1ELb1ELb0ELb0ELb1ELb1EEEEEEEEEvNT_6ParamsE)
        /*0014*/ 	.short	0x0160
        /*0016*/ 	.short	0x0438


	//----- nvinfo : EIATTR_CBANK_PARAM_SIZE
	.align		4
.L_440:
        /*0018*/ 	.byte	0x03, 0x19
        /*001a*/ 	.short	0x0438


	//----- nvinfo : EIATTR_KPARAM_INFO
	.align		4
        /*001c*/ 	.byte	0x04, 0x17
        /*001e*/ 	.short	(.L_442 - .L_441)
.L_441:
        /*0020*/ 	.word	0x00000000
        /*0024*/ 	.short	0x0000
        /*0026*/ 	.short	0x0000
        /*0028*/ 	.byte	0x00, 0xf0, 0xe1, 0x10


	//----- nvinfo : EIATTR_MAXREG_COUNT
	.align		4
.L_442:
        /*002c*/ 	.byte	0x03, 0x1b
        /*002e*/ 	.short	0x00ff


	//----- nvinfo : EIATTR_NUM_BARRIERS
	.align		4
        /*0030*/ 	.byte	0x02, 0x4c
        /*0032*/ 	.byte	0x06
	.zero		1


	//----- nvinfo : EIATTR_ANNOTATIONS
	.align		4
        /*0034*/ 	.byte	0x04, 0x55
        /*0036*/ 	.short	(.L_444 - .L_443)


	//   ....[0]....
.L_443:
        /* <DEDUP_REMOVED lines=40> */


	//----- nvinfo : EIATTR_MERCURY_ISA_VERSION
	.align		4
.L_444:
        /*02a8*/ 	.byte	0x03, 0x5f
        /*02aa*/ 	.short	0x0000


	//----- nvinfo : EIATTR_INT_WARP_WIDE_INSTR_OFFSETS
	.align		4
        /*02ac*/ 	.byte	0x04, 0x31
        /*02ae*/ 	.short	(.L_446 - .L_445)


	//   ....[0]....
.L_445:
        /*02b0*/ 	.word	0x000122d0


	//   ....[1]....
        /*02b4*/ 	.word	0x00012350


	//----- nvinfo : EIATTR_COOP_GROUP_MASK_REGIDS
	.align		4
.L_446:
        /*02b8*/ 	.byte	0x04, 0x29
        /*02ba*/ 	.short	(.L_448 - .L_447)


	//   ....[0]....
.L_447:
        /*02bc*/ 	.word	0xffffffff


	//   ....[1]....
        /*02c0*/ 	.word	0xffffffff


	//   ....[2]....
        /*02c4*/ 	.word	0xffffffff


	//   ....[3]....
        /*02c8*/ 	.word	0xffffffff


	//   ....[4]....
        /*02cc*/ 	.word	0xffffffff


	//   ....[5]....
        /*02d0*/ 	.word	0xffffffff


	//   ....[6]....
        /*02d4*/ 	.word	0xffffffff


	//   ....[7]....
        /*02d8*/ 	.word	0xffffffff


	//   ....[8]....
        /*02dc*/ 	.word	0xffffffff


	//   ....[9]....
        /*02e0*/ 	.word	0xffffffff


	//   ....[10]....
        /*02e4*/ 	.word	0xffffffff


	//   ....[11]....
        /*02e8*/ 	.word	0xffffffff


	//   ....[12]....
        /*02ec*/ 	.word	0xffffffff


	//   ....[13]....
        /*02f0*/ 	.word	0xffffffff


	//   ....[14]....
        /*02f4*/ 	.word	0xffffffff


	//   ....[15]....
        /*02f8*/ 	.word	0xffffffff


	//   ....[16]....
        /*02fc*/ 	.word	0xffffffff


	//   ....[17]....
        /*0300*/ 	.word	0xffffffff


	//   ....[18]....
        /*0304*/ 	.word	0xffffffff


	//   ....[19]....
        /*0308*/ 	.word	0xffffffff


	//   ....[20]....
        /*030c*/ 	.word	0xffffffff


	//   ....[21]....
        /*0310*/ 	.word	0xffffffff


	//   ....[22]....
        /*0314*/ 	.word	0xffffffff


	//   ....[23]....
        /*0318*/ 	.word	0xffffffff


	//   ....[24]....
        /*031c*/ 	.word	0xffffffff


	//   ....[25]....
        /*0320*/ 	.word	0xffffffff


	//   ....[26]....
        /*0324*/ 	.word	0xffffffff


	//   ....[27]....
        /*0328*/ 	.word	0xffffffff


	//   ....[28]....
        /*032c*/ 	.word	0xffffffff


	//   ....[29]....
        /*0330*/ 	.word	0xffffffff


	//   ....[30]....
        /*0334*/ 	.word	0xffffffff


	//   ....[31]....
        /*0338*/ 	.word	0xffffffff


	//   ....[32]....
        /*033c*/ 	.word	0xffffffff


	//   ....[33]....
        /*0340*/ 	.word	0xffffffff


	//   ....[34]....
        /*0344*/ 	.word	0xffffffff


	//   ....[35]....
        /*0348*/ 	.word	0xffffffff


	//   ....[36]....
        /*034c*/ 	.word	0xffffffff


	//   ....[37]....
        /*0350*/ 	.word	0xffffffff


	//   ....[38]....
        /*0354*/ 	.word	0xffffffff


	//   ....[39]....
        /*0358*/ 	.word	0xffffffff


	//   ....[40]....
        /*035c*/ 	.word	0xffffffff


	//   ....[41]....
        /*0360*/ 	.word	0xffffffff


	//   ....[42]....
        /*0364*/ 	.word	0xffffffff


	//   ....[43]....
        /*0368*/ 	.word	0xffffffff


	//   ....[44]....
        /*036c*/ 	.word	0xffffffff


	//   ....[45]....
        /*0370*/ 	.word	0xffffffff


	//   ....[46]....
        /*0374*/ 	.word	0xffffffff


	//   ....[47]....
        /*0378*/ 	.word	0xffffffff


	//   ....[48]....
        /*037c*/ 	.word	0xffffffff


	//   ....[49]....
        /*0380*/ 	.word	0xffffffff


	//   ....[50]....
        /*0384*/ 	.word	0xffffffff


	//   ....[51]....
        /*0388*/ 	.word	0xffffffff


	//   ....[52]....
        /*038c*/ 	.word	0xffffffff


	//   ....[53]....
        /*0390*/ 	.word	0xffffffff


	//   ....[54]....
        /*0394*/ 	.word	0xffffffff


	//   ....[55]....
        /*0398*/ 	.word	0xffffffff


	//   ....[56]....
        /*039c*/ 	.word	0xffffffff


	//   ....[57]....
        /*03a0*/ 	.word	0xffffffff


	//   ....[58]....
        /*03a4*/ 	.word	0xffffffff


	//   ....[59]....
        /*03a8*/ 	.word	0xffffffff


	//   ....[60]....
        /*03ac*/ 	.word	0xffffffff


	//   ....[61]....
        /*03b0*/ 	.word	0xffffffff


	//   ....[62]....
        /*03b4*/ 	.word	0xffffffff


	//   ....[63]....
        /*03b8*/ 	.word	0xffffffff


	//   ....[64]....
        /*03bc*/ 	.word	0xffffffff


	//   ....[65]....
        /*03c0*/ 	.word	0xffffffff


	//   ....[66]....
        /*03c4*/ 	.word	0xffffffff


	//   ....[67]....
        /*03c8*/ 	.word	0xffffffff


	//   ....[68]....
        /*03cc*/ 	.word	0xffffffff


	//   ....[69]....
        /*03d0*/ 	.word	0xffffffff


	//   ....[70]....
        /*03d4*/ 	.word	0xffffffff


	//   ....[71]....
        /*03d8*/ 	.word	0xffffffff


	//   ....[72]....
        /*03dc*/ 	.word	0xffffffff


	//   ....[73]....
        /*03e0*/ 	.word	0xffffffff


	//   ....[74]....
        /*03e4*/ 	.word	0xffffffff


	//   ....[75]....
        /*03e8*/ 	.word	0xffffffff


	//   ....[76]....
        /*03ec*/ 	.word	0xffffffff


	//   ....[77]....
        /*03f0*/ 	.word	0xffffffff


	//   ....[78]....
        /*03f4*/ 	.word	0xffffffff


	//   ....[79]....
        /*03f8*/ 	.word	0xffffffff


	//   ....[80]....
        /*03fc*/ 	.word	0xffffffff


	//   ....[81]....
        /*0400*/ 	.word	0xffffffff


	//   ....[82]....
        /*0404*/ 	.word	0xffffffff


	//   ....[83]....
        /*0408*/ 	.word	0xffffffff


	//   ....[84]....
        /*040c*/ 	.word	0xffffffff


	//   ....[85]....
        /*0410*/ 	.word	0xffffffff


	//   ....[86]....
        /*0414*/ 	.word	0xffffffff


	//   ....[87]....
        /*0418*/ 	.word	0xffffffff


	//   ....[88]....
        /*041c*/ 	.word	0xffffffff


	//   ....[89]....
        /*0420*/ 	.word	0xffffffff


	//   ....[90]....
        /*0424*/ 	.word	0xffffffff


	//   ....[91]....
        /*0428*/ 	.word	0xffffffff


	//   ....[92]....
        /*042c*/ 	.word	0xffffffff


	//   ....[93]....
        /*0430*/ 	.word	0xffffffff


	//   ....[94]....
        /*0434*/ 	.word	0xffffffff


	//   ....[95]....
        /*0438*/ 	.word	0xffffffff


	//   ....[96]....
        /*043c*/ 	.word	0xffffffff


	//   ....[97]....
        /*0440*/ 	.word	0xffffffff


	//   ....[98]....
        /*0444*/ 	.word	0xffffffff


	//   ....[99]....
        /*0448*/ 	.word	0xffffffff


	//   ....[100]....
        /*044c*/ 	.word	0xffffffff


	//   ....[101]....
        /*0450*/ 	.word	0xffffffff


	//   ....[102]....
        /*0454*/ 	.word	0xffffffff


	//   ....[103]....
        /*0458*/ 	.word	0xffffffff


	//   ....[104]....
        /*045c*/ 	.word	0xffffffff


	//   ....[105]....
        /*0460*/ 	.word	0xffffffff


	//   ....[106]....
        /*0464*/ 	.word	0xffffffff


	//   ....[107]....
        /*0468*/ 	.word	0xffffffff


	//   ....[108]....
        /*046c*/ 	.word	0xffffffff


	//   ....[109]....
        /*0470*/ 	.word	0xffffffff


	//   ....[110]....
        /*0474*/ 	.word	0xffffffff


	//   ....[111]....
        /*0478*/ 	.word	0xffffffff


	//   ....[112]....
        /*047c*/ 	.word	0xffffffff


	//   ....[113]....
        /*0480*/ 	.word	0xffffffff


	//   ....[114]....
        /*0484*/ 	.word	0xffffffff


	//   ....[115]....
        /*0488*/ 	.word	0xffffffff


	//   ....[116]....
        /*048c*/ 	.word	0xffffffff


	//   ....[117]....
        /*0490*/ 	.word	0xffffffff


	//   ....[118]....
        /*0494*/ 	.word	0xffffffff


	//   ....[119]....
        /*0498*/ 	.word	0xffffffff


	//   ....[120]....
        /*049c*/ 	.word	0xffffffff


	//   ....[121]....
        /*04a0*/ 	.word	0xffffffff


	//   ....[122]....
        /*04a4*/ 	.word	0xffffffff


	//   ....[123]....
        /*04a8*/ 	.word	0xffffffff


	//   ....[124]....
        /*04ac*/ 	.word	0xffffffff


	//   ....[125]....
        /*04b0*/ 	.word	0xffffffff


	//   ....[126]....
        /*04b4*/ 	.word	0xffffffff


	//   ....[127]....
        /*04b8*/ 	.word	0xffffffff


	//   ....[128]....
        /*04bc*/ 	.word	0xffffffff


	//   ....[129]....
        /*04c0*/ 	.word	0xffffffff


	//   ....[130]....
        /*04c4*/ 	.word	0xffffffff


	//   ....[131]....
        /*04c8*/ 	.word	0xffffffff


	//   ....[132]....
        /*04cc*/ 	.word	0xffffffff


	//   ....[133]....
        /*04d0*/ 	.word	0xffffffff


	//   ....[134]....
        /*04d4*/ 	.word	0xffffffff


	//   ....[135]....
        /*04d8*/ 	.word	0xffffffff


	//   ....[136]....
        /*04dc*/ 	.word	0xffffffff


	//   ....[137]....
        /*04e0*/ 	.word	0xffffffff


	//   ....[138]....
        /*04e4*/ 	.word	0xffffffff


	//   ....[139]....
        /*04e8*/ 	.word	0xffffffff


	//   ....[140]....
        /*04ec*/ 	.word	0xffffffff


	//   ....[141]....
        /*04f0*/ 	.word	0xffffffff


	//   ....[142]....
        /*04f4*/ 	.word	0xffffffff


	//   ....[143]....
        /*04f8*/ 	.word	0xffffffff


	//   ....[144]....
        /*04fc*/ 	.word	0xffffffff


	//   ....[145]....
        /*0500*/ 	.word	0xffffffff


	//   ....[146]....
        /*0504*/ 	.word	0xffffffff


	//   ....[147]....
        /*0508*/ 	.word	0xffffffff


	//   ....[148]....
        /*050c*/ 	.word	0xffffffff


	//   ....[149]....
        /*0510*/ 	.word	0xffffffff


	//   ....[150]....
        /*0514*/ 	.word	0xffffffff


	//   ....[151]....
        /*0518*/ 	.word	0xffffffff


	//   ....[152]....
        /*051c*/ 	.word	0xffffffff


	//   ....[153]....
        /*0520*/ 	.word	0xffffffff


	//   ....[154]....
        /*0524*/ 	.word	0xffffffff


	//   ....[155]....
        /*0528*/ 	.word	0xffffffff


	//   ....[156]....
        /*052c*/ 	.word	0xffffffff


	//   ....[157]....
        /*0530*/ 	.word	0xffffffff


	//   ....[158]....
        /*0534*/ 	.word	0xffffffff


	//   ....[159]....
        /*0538*/ 	.word	0xffffffff


	//   ....[160]....
        /*053c*/ 	.word	0xffffffff


	//   ....[161]....
        /*0540*/ 	.word	0xffffffff


	//   ....[162]....
        /*0544*/ 	.word	0xffffffff


	//   ....[163]....
        /*0548*/ 	.word	0xffffffff


	//   ....[164]....
        /*054c*/ 	.word	0xffffffff


	//   ....[165]....
        /*0550*/ 	.word	0xffffffff


	//   ....[166]....
        /*0554*/ 	.word	0xffffffff


	//   ....[167]....
        /*0558*/ 	.word	0xffffffff


	//   ....[168]....
        /*055c*/ 	.word	0xffffffff


	//   ....[169]....
        /*0560*/ 	.word	0xffffffff


	//   ....[170]....
        /*0564*/ 	.word	0xffffffff


	//   ....[171]....
        /*0568*/ 	.word	0xffffffff


	//   ....[172]....
        /*056c*/ 	.word	0xffffffff


	//   ....[173]....
        /*0570*/ 	.word	0xffffffff


	//   ....[174]....
        /*0574*/ 	.word	0xffffffff


	//   ....[175]....
        /*0578*/ 	.word	0xffffffff


	//   ....[176]....
        /*057c*/ 	.word	0xffffffff


	//   ....[177]....
        /*0580*/ 	.word	0xffffffff


	//   ....[178]....
        /*0584*/ 	.word	0xffffffff


	//   ....[179]....
        /*0588*/ 	.word	0xffffffff


	//   ....[180]....
        /*058c*/ 	.word	0xffffffff


	//   ....[181]....
        /*0590*/ 	.word	0xffffffff


	//   ....[182]....
        /*0594*/ 	.word	0xffffffff


	//   ....[183]....
        /*0598*/ 	.word	0xffffffff


	//   ....[184]....
        /*059c*/ 	.word	0xffffffff


	//   ....[185]....
        /*05a0*/ 	.word	0xffffffff


	//   ....[186]....
        /*05a4*/ 	.word	0xffffffff


	//   ....[187]....
        /*05a8*/ 	.word	0xffffffff


	//   ....[188]....
        /*05ac*/ 	.word	0xffffffff


	//   ....[189]....
        /*05b0*/ 	.word	0xffffffff


	//   ....[190]....
        /*05b4*/ 	.word	0xffffffff


	//   ....[191]....
        /*05b8*/ 	.word	0xffffffff


	//   ....[192]....
        /*05bc*/ 	.word	0xffffffff


	//   ....[193]....
        /*05c0*/ 	.word	0xffffffff


	//   ....[194]....
        /*05c4*/ 	.word	0xffffffff


	//   ....[195]....
        /*05c8*/ 	.word	0xffffffff


	//   ....[196]....
        /*05cc*/ 	.word	0xffffffff


	//   ....[197]....
        /*05d0*/ 	.word	0xffffffff


	//   ....[198]....
        /*05d4*/ 	.word	0xffffffff


	//   ....[199]....
        /*05d8*/ 	.word	0xffffffff


	//   ....[200]....
        /*05dc*/ 	.word	0xffffffff


	//   ....[201]....
        /*05e0*/ 	.word	0xffffffff


	//   ....[202]....
        /*05e4*/ 	.word	0xffffffff


	//   ....[203]....
        /*05e8*/ 	.word	0xffffffff


	//   ....[204]....
        /*05ec*/ 	.word	0xffffffff


	//   ....[205]....
        /*05f0*/ 	.word	0xffffffff


	//   ....[206]....
        /*05f4*/ 	.word	0xffffffff


	//   ....[207]....
        /*05f8*/ 	.word	0xffffffff


	//   ....[208]....
        /*05fc*/ 	.word	0xffffffff


	//   ....[209]....
        /*0600*/ 	.word	0xffffffff


	//   ....[210]....
        /*0604*/ 	.word	0xffffffff


	//   ....[211]....
        /*0608*/ 	.word	0xffffffff


	//   ....[212]....
        /*060c*/ 	.word	0xffffffff


	//   ....[213]....
        /*0610*/ 	.word	0xffffffff


	//   ....[214]....
        /*0614*/ 	.word	0xffffffff


	//   ....[215]....
        /*0618*/ 	.word	0xffffffff


	//   ....[216]....
        /*061c*/ 	.word	0xffffffff


	//   ....[217]....
        /*0620*/ 	.word	0xffffffff


	//   ....[218]....
        /*0624*/ 	.word	0xffffffff


	//   ....[219]....
        /*0628*/ 	.word	0xffffffff


	//   ....[220]....
        /*062c*/ 	.word	0xffffffff


	//   ....[221]....
        /*0630*/ 	.word	0xffffffff


	//   ....[222]....
        /*0634*/ 	.word	0xffffffff


	//----- nvinfo : EIATTR_COOP_GROUP_INSTR_OFFSETS
	.align		4
.L_448:
        /*0638*/ 	.byte	0x04, 0x28
        /*063a*/ 	.short	(.L_450 - .L_449)


	//   ....[0]....
.L_449:
        /*063c*/ 	.word	0x00000050


	//   ....[1]....
        /*0640*/ 	.word	0x00000200


	//   ....[2]....
        /*0644*/ 	.word	0x00000230


	//   ....[3]....
        /*0648*/ 	.word	0x00000260


	//   ....[4]....
        /*064c*/ 	.word	0x00000290


	//   ....[5]....
        /*0650*/ 	.word	0x000002c0


	//   ....[6]....
        /*0654*/ 	.word	0x000002f0


	//   ....[7]....
        /*0658*/ 	.word	0x00000460


	//   ....[8]....
        /*065c*/ 	.word	0x000004a0


	//   ....[9]....
        /*0660*/ 	.word	0x000004d0


	//   ....[10]....
        /*0664*/ 	.word	0x00000500


	//   ....[11]....
        /*0668*/ 	.word	0x00000530


	//   ....[12]....
        /*066c*/ 	.word	0x00000560


	//   ....[13]....
        /*0670*/ 	.word	0x000005f0


	//   ....[14]....
        /*0674*/ 	.word	0x00000620


	//   ....[15]....
        /*0678*/ 	.word	0x00000640


	//   ....[16]....
        /*067c*/ 	.word	0x000006a0


	//   ....[17]....
        /*0680*/ 	.word	0x00007cb0


	//   ....[18]....
        /*0684*/ 	.word	0x00007cd0


	//   ....[19]....
        /*0688*/ 	.word	0x00007da0


	//   ....[20]....
        /*068c*/ 	.word	0x00007db0


	//   ....[21]....
        /*0690*/ 	.word	0x00007e80


	//   ....[22]....
        /*0694*/ 	.word	0x00007ea0


	//   ....[23]....
        /*0698*/ 	.word	0x00007f70


	//   ....[24]....
        /*069c*/ 	.word	0x00007f80


	//   ....[25]....
        /*06a0*/ 	.word	0x00008050


	//   ....[26]....
        /*06a4*/ 	.word	0x00008070


	//   ....[27]....
        /*06a8*/ 	.word	0x00008140


	//   ....[28]....
        /*06ac*/ 	.word	0x00008150


	//   ....[29]....
        /*06b0*/ 	.word	0x00008220


	//   ....[30]....
        /*06b4*/ 	.word	0x00008240


	//   ....[31]....
        /*06b8*/ 	.word	0x00008310


	//   ....[32]....
        /*06bc*/ 	.word	0x00008320


	//   ....[33]....
        /*06c0*/ 	.word	0x000088f0


	//   ....[34]....
        /*06c4*/ 	.word	0x00008930


	//   ....[35]....
        /*06c8*/ 	.word	0x00008940


	//   ....[36]....
        /*06cc*/ 	.word	0x00008950


	//   ....[37]....
        /*06d0*/ 	.word	0x0000a1f0


	//   ....[38]....
        /*06d4*/ 	.word	0x0000a230


	//   ....[39]....
        /*06d8*/ 	.word	0x0000a250


	//   ....[40]....
        /*06dc*/ 	.word	0x0000a260


	//   ....[41]....
        /*06e0*/ 	.word	0x0000d090


	//   ....[42]....
        /*06e4*/ 	.word	0x0000d100


	//   ....[43]....
        /*06e8*/ 	.word	0x0000d220


	//   ....[44]....
        /*06ec*/ 	.word	0x0000d280


	//   ....[45]....
        /*06f0*/ 	.word	0x0000d2b0


	//   ....[46]....
        /*06f4*/ 	.word	0x0000d3b0


	//   ....[47]....
        /*06f8*/ 	.word	0x0000d420


	//   ....[48]....
        /*06fc*/ 	.word	0x0000d4d0


	//   ....[49]....
        /*0700*/ 	.word	0x0000f920


	//   ....[50]....
        /*0704*/ 	.word	0x0000fa40


	//   ....[51]....
        /*0708*/ 	.word	0x0000fa90


	//   ....[52]....
        /*070c*/ 	.word	0x0000fac0


	//   ....[53]....
        /*0710*/ 	.word	0x0000fb10


	//   ....[54]....
        /*0714*/ 	.word	0x0000fba0


	//   ....[55]....
        /*0718*/ 	.word	0x0000fc90


	//   ....[56]....
        /*071c*/ 	.word	0x00010050


	//   ....[57]....
        /*0720*/ 	.word	0x00011b10


	//   ....[58]....
        /*0724*/ 	.word	0x00011b20


	//   ....[59]....
        /*0728*/ 	.word	0x00011b30


	//   ....[60]....
        /*072c*/ 	.word	0x00011b40


	//   ....[61]....
        /*0730*/ 	.word	0x00011b70


	//   ....[62]....
        /*0734*/ 	.word	0x00011b90


	//   ....[63]....
        /*0738*/ 	.word	0x00011bb0


	//   ....[64]....
        /*073c*/ 	.word	0x00011bc0


	//   ....[65]....
        /*0740*/ 	.word	0x00012ff0


	//   ....[66]....
        /*0744*/ 	.word	0x00013000


	//   ....[67]....
        /*0748*/ 	.word	0x00013010


	//   ....[68]....
        /*074c*/ 	.word	0x00013020


	//   ....[69]....
        /*0750*/ 	.word	0x00013030


	//   ....[70]....
        /*0754*/ 	.word	0x00013040


	//   ....[71]....
        /*0758*/ 	.word	0x00013060


	//   ....[72]....
        /*075c*/ 	.word	0x00013070


	//   ....[73]....
        /*0760*/ 	.word	0x00013420


	//   ....[74]....
        /*0764*/ 	.word	0x00013440


	//   ....[75]....
        /*0768*/ 	.word	0x000134b0


	//   ....[76]....
        /*076c*/ 	.word	0x000134c0


	//   ....[77]....
        /*0770*/ 	.word	0x00013530


	//   ....[78]....
        /*0774*/ 	.word	0x00013550


	//   ....[79]....
        /*0778*/ 	.word	0x000135c0


	//   ....[80]....
        /*077c*/ 	.word	0x000135d0


	//   ....[81]....
        /*0780*/ 	.word	0x00013640


	//   ....[82]....
        /*0784*/ 	.word	0x00013660


	//   ....[83]....
        /*0788*/ 	.word	0x000136d0


	//   ....[84]....
        /*078c*/ 	.word	0x000136e0


	//   ....[85]....
        /*0790*/ 	.word	0x00013750


	//   ....[86]....
        /*0794*/ 	.word	0x00013770


	//   ....[87]....
        /*0798*/ 	.word	0x000137e0


	//   ....[88]....
        /*079c*/ 	.word	0x000137f0


	//   ....[89]....
        /*07a0*/ 	.word	0x00013a80


	//   ....[90]....
        /*07a4*/ 	.word	0x00013aa0


	//   ....[91]....
        /*07a8*/ 	.word	0x00013e00


	//   ....[92]....
        /*07ac*/ 	.word	0x00013e10


	//   ....[93]....
        /*07b0*/ 	.word	0x00014060


	//   ....[94]....
        /*07b4*/ 	.word	0x00014080


	//   ....[95]....
        /*07b8*/ 	.word	0x000142e0


	//   ....[96]....
        /*07bc*/ 	.word	0x000142f0


	//   ....[97]....
        /*07c0*/ 	.word	0x00014c90


	//   ....[98]....
        /*07c4*/ 	.word	0x00014cb0


	//   ....[99]....
        /*07c8*/ 	.word	0x00014d20


	//   ....[100]....
        /*07cc*/ 	.word	0x00014d30


	//   ....[101]....
        /*07d0*/ 	.word	0x00014da0


	//   ....[102]....
        /*07d4*/ 	.word	0x00014dc0


	//   ....[103]....
        /*07d8*/ 	.word	0x00014e30


	//   ....[104]....
        /*07dc*/ 	.word	0x00014e40


	//   ....[105]....
        /*07e0*/ 	.word	0x00014eb0


	//   ....[106]....
        /*07e4*/ 	.word	0x00014ed0


	//   ....[107]....
        /*07e8*/ 	.word	0x00014f40


	//   ....[108]....
        /*07ec*/ 	.word	0x00014f50


	//   ....[109]....
        /*07f0*/ 	.word	0x00014fc0


	//   ....[110]....
        /*07f4*/ 	.word	0x00014fe0


	//   ....[111]....
        /*07f8*/ 	.word	0x00015050


	//   ....[112]....
        /*07fc*/ 	.word	0x00015060


	//   ....[113]....
        /*0800*/ 	.word	0x000151b0


	//   ....[114]....
        /*0804*/ 	.word	0x000151d0


	//   ....[115]....
        /*0808*/ 	.word	0x00015300


	//   ....[116]....
        /*080c*/ 	.word	0x00015340


	//   ....[117]....
        /*0810*/ 	.word	0x00015370


	//   ....[118]....
        /*0814*/ 	.word	0x000153a0


	//   ....[119]....
        /*0818*/ 	.word	0x000153d0


	//   ....[120]....
        /*081c*/ 	.word	0x00015400


	//   ....[121]....
        /*0820*/ 	.word	0x00015560


	//   ....[122]....
        /*0824*/ 	.word	0x000155a0


	//   ....[123]....
        /*0828*/ 	.word	0x000155d0


	//   ....[124]....
        /*082c*/ 	.word	0x00015600


	//   ....[125]....
        /*0830*/ 	.word	0x00015630


	//   ....[126]....
        /*0834*/ 	.word	0x00015660


	//   ....[127]....
        /*0838*/ 	.word	0x000156f0


	//   ....[128]....
        /*083c*/ 	.word	0x00015720


	//   ....[129]....
        /*0840*/ 	.word	0x00015730


	//   ....[130]....
        /*0844*/ 	.word	0x00015790


	//   ....[131]....
        /*0848*/ 	.word	0x00015d80


	//   ....[132]....
        /*084c*/ 	.word	0x00015de0


	//   ....[133]....
        /*0850*/ 	.word	0x00015e30


	//   ....[134]....
        /*0854*/ 	.word	0x00015e80


	//   ....[135]....
        /*0858*/ 	.word	0x00015ed0


	//   ....[136]....
        /*085c*/ 	.word	0x00015f40


	//   ....[137]....
        /*0860*/ 	.word	0x00015f90


	//   ....[138]....
        /*0864*/ 	.word	0x00015ff0


	//   ....[139]....
        /*0868*/ 	.word	0x00016060


	//   ....[140]....
        /*086c*/ 	.word	0x000160c0


	//   ....[141]....
        /*0870*/ 	.word	0x00016130


	//   ....[142]....
        /*0874*/ 	.word	0x000161a0


	//   ....[143]....
        /*0878*/ 	.word	0x00016210


	//   ....[144]....
        /*087c*/ 	.word	0x00016270


	//   ....[145]....
        /*0880*/ 	.word	0x000162e0


	//   ....[146]....
        /*0884*/ 	.word	0x00016350


	//   ....[147]....
        /*0888*/ 	.word	0x000163c0


	//   ....[148]....
        /*088c*/ 	.word	0x00016420


	//   ....[149]....
        /*0890*/ 	.word	0x00016490


	//   ....[150]....
        /*0894*/ 	.word	0x00016500


	//   ....[151]....
        /*0898*/ 	.word	0x00016570


	//   ....[152]....
        /*089c*/ 	.word	0x000165d0


	//   ....[153]....
        /*08a0*/ 	.word	0x00016640


	//   ....[154]....
        /*08a4*/ 	.word	0x000166b0


	//   ....[155]....
        /*08a8*/ 	.word	0x00016720


	//   ....[156]....
        /*08ac*/ 	.word	0x00016780


	//   ....[157]....
        /*08b0*/ 	.word	0x00016800


	//   ....[158]....
        /*08b4*/ 	.word	0x00016850


	//   ....[159]....
        /*08b8*/ 	.word	0x000168a0


	//   ....[160]....
        /*08bc*/ 	.word	0x000168f0


	//   ....[161]....
        /*08c0*/ 	.word	0x00016940


	//   ....[162]....
        /*08c4*/ 	.word	0x00016990


	//   ....[163]....
        /*08c8*/ 	.word	0x000169e0


	//   ....[164]....
        /*08cc*/ 	.word	0x00016a30


	//   ....[165]....
        /*08d0*/ 	.word	0x00016aa0


	//   ....[166]....
        /*08d4*/ 	.word	0x00016b10


	//   ....[167]....
        /*08d8*/ 	.word	0x00016b80


	//   ....[168]....
        /*08dc*/ 	.word	0x00016be0


	//   ....[169]....
        /*08e0*/ 	.word	0x00016c50


	//   ....[170]....
        /*08e4*/ 	.word	0x00016cc0


	//   ....[171]....
        /*08e8*/ 	.word	0x00016d30


	//   ....[172]....
        /*08ec*/ 	.word	0x00016d90


	//   ....[173]....
        /*08f0*/ 	.word	0x00016e00


	//   ....[174]....
        /*08f4*/ 	.word	0x00016e70


	//   ....[175]....
        /*08f8*/ 	.word	0x00016ee0


	//   ....[176]....
        /*08fc*/ 	.word	0x00016f40


	//   ....[177]....
        /*0900*/ 	.word	0x00016fb0


	//   ....[178]....
        /*0904*/ 	.word	0x00017020


	//   ....[179]....
        /*0908*/ 	.word	0x00017090


	//   ....[180]....
        /*090c*/ 	.word	0x000170f0


	//   ....[181]....
        /*0910*/ 	.word	0x00017160


	//   ....[182]....
        /*0914*/ 	.word	0x000171d0


	//   ....[183]....
        /*0918*/ 	.word	0x00017240


	//   ....[184]....
        /*091c*/ 	.word	0x000172a0


	//   ....[185]....
        /*0920*/ 	.word	0x00017310


	//   ....[186]....
        /*0924*/ 	.word	0x00017380


	//   ....[187]....
        /*0928*/ 	.word	0x000173f0


	//   ....[188]....
        /*092c*/ 	.word	0x00017450


	//   ....[189]....
        /*0930*/ 	.word	0x000174c0


	//   ....[190]....
        /*0934*/ 	.word	0x00017530


	//   ....[191]....
        /*0938*/ 	.word	0x000175a0


	//   ....[192]....
        /*093c*/ 	.word	0x00017600


	//   ....[193]....
        /*0940*/ 	.word	0x00017670


	//   ....[194]....
        /*0944*/ 	.word	0x000176e0


	//   ....[195]....
        /*0948*/ 	.word	0x00017750


	//   ....[196]....
        /*094c*/ 	.word	0x000177b0


	//   ....[197]....
        /*0950*/ 	.word	0x00017820


	//   ....[198]....
        /*0954*/ 	.word	0x00017890


	//   ....[199]....
        /*0958*/ 	.word	0x00017900


	//   ....[200]....
        /*095c*/ 	.word	0x00017960


	//   ....[201]....
        /*0960*/ 	.word	0x000179d0


	//   ....[202]....
        /*0964*/ 	.word	0x00017a40


	//   ....[203]....
        /*0968*/ 	.word	0x00017ab0


	//   ....[204]....
        /*096c*/ 	.word	0x00017b10


	//   ....[205]....
        /*0970*/ 	.word	0x00017b80


	//   ....[206]....
        /*0974*/ 	.word	0x00017bf0


	//   ....[207]....
        /*0978*/ 	.word	0x00017c40


	//   ....[208]....
        /*097c*/ 	.word	0x00017c80


	//   ....[209]....
        /*0980*/ 	.word	0x00017cd0


	//   ....[210]....
        /*0984*/ 	.word	0x00017d20


	//   ....[211]....
        /*0988*/ 	.word	0x00017d70


	//   ....[212]....
        /*098c*/ 	.word	0x00017de0


	//   ....[213]....
        /*0990*/ 	.word	0x00017e30


	//   ....[214]....
        /*0994*/ 	.word	0x00017e80


	//   ....[215]....
        /*0998*/ 	.word	0x00017ed0


	//   ....[216]....
        /*099c*/ 	.word	0x00017f20


	//   ....[217]....
        /*09a0*/ 	.word	0x00017f70


	//   ....[218]....
        /*09a4*/ 	.word	0x00017fe0


	//   ....[219]....
        /*09a8*/ 	.word	0x00018030


	//   ....[220]....
        /*09ac*/ 	.word	0x00018090


	//   ....[221]....
        /*09b0*/ 	.word	0x000180f0


	//   ....[222]....
        /*09b4*/ 	.word	0x00018150


	//----- nvinfo : EIATTR_EXIT_INSTR_OFFSETS
	.align		4
.L_450:
        /*09b8*/ 	.byte	0x04, 0x1c
        /*09ba*/ 	.short	(.L_452 - .L_451)


	//   ....[0]....
.L_451:
        /*09bc*/ 	.word	0x00000c10


	//   ....[1]....
        /*09c0*/ 	.word	0x00015d40


	//----- nvinfo : EIATTR_MAX_THREADS
	.align		4
.L_452:
        /*09c4*/ 	.byte	0x04, 0x05
        /*09c6*/ 	.short	(.L_454 - .L_453)
.L_453:
        /*09c8*/ 	.word	0x00000080
        /*09cc*/ 	.word	0x00000001
        /*09d0*/ 	.word	0x00000001


	//----- nvinfo : EIATTR_CRS_STACK_SIZE
	.align		4
.L_454:
        /*09d4*/ 	.byte	0x04, 0x1e
        /*09d6*/ 	.short	(.L_456 - .L_455)
.L_455:
        /*09d8*/ 	.word	0x00000000
.L_456:


//--------------------- .nv.info._ZN7cutlass13device_kernelIN5flash19enable_sm80_to_sm89INS1_16FlashAttnFwdSm80INS1_25CollectiveMainloopFwdSm80ILi4ELi1ELb0EN4cute5tupleIJNS5_1CILi128EEENS7_ILi96EEENS7_ILi64EEEEEELi64ENS_10bfloat16_tEfNS_4arch4Sm80ELb0ELb1ELb0ELb0ELb0ELb0ELb1ELb1EEENS1_21CollectiveEpilogueFwdINS6_IJS8_SA_S9_EEENS6_IJNS7_ILi1EEESI_SI_EEESC_SE_Li128ELb0ELb1ELb1ELb0EEENS1_19SingleTileSchedulerILb0ELb1ELb1ELi128EEEEEEEEEvNT_6ParamsE --------------------------
	.section	.nv.info._ZN7cutlass13device_kernelIN5flash19enable_sm80_to_sm89INS1_16FlashAttnFwdSm80INS1_25CollectiveMainloopFwdSm80ILi4ELi1ELb0EN4cute5tupleIJNS5_1CILi128EEENS7_ILi96EEENS7_ILi64EEEEEELi64ENS_10bfloat16_tEfNS_4arch4Sm80ELb0ELb1ELb0ELb0ELb0ELb0ELb1ELb1EEENS1_21CollectiveEpilogueFwdINS6_IJS8_SA_S9_EEENS6_IJNS7_ILi1EEESI_SI_EEESC_SE_Li128ELb0ELb1ELb1ELb0EEENS1_19SingleTileSchedulerILb0ELb1ELb1ELi128EEEEEEEEEvNT_6ParamsE,"",@"SHT_CUDA_INFO"
	.sectionflags	@""
	.align	4


	//----- nvinfo : EIATTR_CUDA_API_VERSION
	.align		4
        /*0000*/ 	.byte	0x04, 0x37
        /*0002*/ 	.short	(.L_458 - .L_457)
.L_457:
        /*0004*/ 	.word	0x00000082


	//----- nvinfo : EIATTR_SW2861232_WAR
	.align		4
.L_458:
        /*0008*/ 	.byte	0x01, 0x35
	.zero		2


	//----- nvinfo : EIATTR_PARAM_CBANK
	.align		4
        /*000c*/ 	.byte	0x04, 0x0a
        /*000e*/ 	.short	(.L_460 - .L_459)
	.align		4
.L_459:
        /*0010*/ 	.word	index@(.nv.constant0._ZN7cutlass13device_kernelIN5flash19enable_sm80_to_sm89INS1_16FlashAttnFwdSm80INS1_25CollectiveMainloopFwdSm80ILi4ELi1ELb0EN4cute5tupleIJNS5_1CILi128EEENS7_ILi96EEENS7_ILi64EEEEEELi64ENS_10bfloat16_tEfNS_4arch4Sm80ELb0ELb1ELb0ELb0ELb0ELb0ELb1ELb1EEENS1_21CollectiveEpilogueFwdINS6_IJS8_SA_S9_EEENS6_IJNS7_ILi1EEESI_SI_EEESC_SE_Li128ELb0ELb1ELb1ELb0EEENS1_19SingleTileSchedulerILb0ELb1ELb1ELi128EEEEEEEEEvNT_6ParamsE)
        /*0014*/ 	.short	0x0160
        /*0016*/ 	.short	0x0418


	//----- nvinfo : EIATTR_CBANK_PARAM_SIZE
	.align		4
.L_460:
        /*0018*/ 	.byte	0x03, 0x19
        /*001a*/ 	.short	0x0418


	//----- nvinfo : EIATTR_KPARAM_INFO
	.align		4
        /*001c*/ 	.byte	0x04, 0x17
        /*001e*/ 	.short	(.L_462 - .L_461)
.L_461:
        /*0020*/ 	.word	0x00000000
        /*0024*/ 	.short	0x0000
        /*0026*/ 	.short	0x0000
        /*0028*/ 	.byte	0x00, 0xf0, 0x61, 0x10


	//----- nvinfo : EIATTR_MAXREG_COUNT
	.align		4
.L_462:
        /*002c*/ 	.byte	0x03, 0x1b
        /*002e*/ 	.short	0x00ff


	//----- nvinfo : EIATTR_NUM_BARRIERS
	.align		4
        /*0030*/ 	.byte	0x02, 0x4c
        /*0032*/ 	.byte	0x02
	.zero		1


	//----- nvinfo : EIATTR_ANNOTATIONS
	.align		4
        /*0034*/ 	.byte	0x04, 0x55
        /*0036*/ 	.short	(.L_464 - .L_463)


	//   ....[0]....
.L_463:
        /* <DEDUP_REMOVED lines=35> */


	//----- nvinfo : EIATTR_MERCURY_ISA_VERSION
	.align		4
.L_464:
        /*0258*/ 	.byte	0x03, 0x5f
        /*025a*/ 	.short	0x0000


	//----- nvinfo : EIATTR_COOP_GROUP_MASK_REGIDS
	.align		4
        /*025c*/ 	.byte	0x04, 0x29
        /*025e*/ 	.short	(.L_466 - .L_465)


	//   ....[0]....
.L_465:
        /*0260*/ 	.word	0xffffffff


	//   ....[1]....
        /*0264*/ 	.word	0xffffffff


	//   ....[2]....
        /*0268*/ 	.word	0xffffffff


	//   ....[3]....
        /*026c*/ 	.word	0xffffffff


	//   ....[4]....
        /*0270*/ 	.word	0xffffffff


	//   ....[5]....
        /*0274*/ 	.word	0xffffffff


	//   ....[6]....
        /*0278*/ 	.word	0xffffffff


	//   ....[7]....
        /*027c*/ 	.word	0xffffffff


	//   ....[8]....
        /*0280*/ 	.word	0xffffffff


	//   ....[9]....
        /*0284*/ 	.word	0xffffffff


	//   ....[10]....
        /*0288*/ 	.word	0xffffffff


	//   ....[11]....
        /*028c*/ 	.word	0xffffffff


	//   ....[12]....
        /*0290*/ 	.word	0xffffffff


	//   ....[13]....
        /*0294*/ 	.word	0xffffffff


	//   ....[14]....
        /*0298*/ 	.word	0xffffffff


	//   ....[15]....
        /*029c*/ 	.word	0xffffffff


	//   ....[16]....
        /*02a0*/ 	.word	0xffffffff


	//   ....[17]....
        /*02a4*/ 	.word	0xffffffff


	//   ....[18]....
        /*02a8*/ 	.word	0xffffffff


	//   ....[19]....
        /*02ac*/ 	.word	0xffffffff


	//   ....[20]....
        /*02b0*/ 	.word	0xffffffff


	//   ....[21]....
        /*02b4*/ 	.word	0xffffffff


	//   ....[22]....
        /*02b8*/ 	.word	0xffffffff


	//   ....[23]....
        /*02bc*/ 	.word	0xffffffff


	//   ....[24]....
        /*02c0*/ 	.word	0xffffffff


	//   ....[25]....
        /*02c4*/ 	.word	0xffffffff


	//   ....[26]....
        /*02c8*/ 	.word	0xffffffff


	//   ....[27]....
        /*02cc*/ 	.word	0xffffffff


	//   ....[28]....
        /*02d0*/ 	.word	0xffffffff


	//   ....[29]....
        /*02d4*/ 	.word	0xffffffff


	//   ....[30]....
        /*02d8*/ 	.word	0xffffffff


	//   ....[31]....
        /*02dc*/ 	.word	0xffffffff


	//   ....[32]....
        /*02e0*/ 	.word	0xffffffff


	//   ....[33]....
        /*02e4*/ 	.word	0xffffffff


	//   ....[34]....
        /*02e8*/ 	.word	0xffffffff


	//   ....[35]....
        /*02ec*/ 	.word	0xffffffff


	//   ....[36]....
        /*02f0*/ 	.word	0xffffffff


	//   ....[37]....
        /*02f4*/ 	.word	0xffffffff


	//   ....[38]....
        /*02f8*/ 	.word	0xffffffff


	//   ....[39]....
        /*02fc*/ 	.word	0xffffffff


	//   ....[40]....
        /*0300*/ 	.word	0xffffffff


	//   ....[41]....
        /*0304*/ 	.word	0xffffffff


	//   ....[42]....
        /*0308*/ 	.word	0xffffffff


	//   ....[43]....
        /*030c*/ 	.word	0xffffffff


	//   ....[44]....
        /*0310*/ 	.word	0xffffffff


	//   ....[45]....
        /*0314*/ 	.word	0xffffffff


	//   ....[46]....
        /*0318*/ 	.word	0xffffffff


	//   ....[47]....
        /*031c*/ 	.word	0xffffffff


	//   ....[48]....
        /*0320*/ 	.word	0xffffffff


	//   ....[49]....
        /*0324*/ 	.word	0xffffffff


	//   ....[50]....
        /*0328*/ 	.word	0xffffffff


	//   ....[51]....
        /*032c*/ 	.word	0xffffffff


	//   ....[52]....
        /*0330*/ 	.word	0xffffffff


	//   ....[53]....
        /*0334*/ 	.word	0xffffffff


	//   ....[54]....
        /*0338*/ 	.word	0xffffffff


	//   ....[55]....
        /*033c*/ 	.word	0xffffffff


	//   ....[56]....
        /*0340*/ 	.word	0xffffffff


	//   ....[57]....
        /*0344*/ 	.word	0xffffffff


	//   ....[58]....
        /*0348*/ 	.word	0xffffffff


	//   ....[59]....
        /*034c*/ 	.word	0xffffffff


	//   ....[60]....
        /*0350*/ 	.word	0xffffffff


	//   ....[61]....
        /*0354*/ 	.word	0xffffffff


	//   ....[62]....
        /*0358*/ 	.word	0xffffffff


	//   ....[63]....
        /*035c*/ 	.word	0xffffffff


	//   ....[64]....
        /*0360*/ 	.word	0xffffffff


	//   ....[65]....
        /*0364*/ 	.word	0xffffffff


	//   ....[66]....
        /*0368*/ 	.word	0xffffffff


	//   ....[67]....
        /*036c*/ 	.word	0xffffffff


	//   ....[68]....
        /*0370*/ 	.word	0xffffffff


	//   ....[69]....
        /*0374*/ 	.word	0xffffffff


	//   ....[70]....
        /*0378*/ 	.word	0xffffffff


	//   ....[71]....
        /*037c*/ 	.word	0xffffffff


	//   ....[72]....
        /*0380*/ 	.word	0xffffffff


	//   ....[73]....
        /*0384*/ 	.word	0xffffffff


	//   ....[74]....
        /*0388*/ 	.word	0xffffffff


	//   ....[75]....
        /*038c*/ 	.word	0xffffffff


	//   ....[76]....
        /*0390*/ 	.word	0xffffffff


	//   ....[77]....
        /*0394*/ 	.word	0xffffffff


	//   ....[78]....
        /*0398*/ 	.word	0xffffffff


	//   ....[79]....
        /*039c*/ 	.word	0xffffffff


	//   ....[80]....
        /*03a0*/ 	.word	0xffffffff


	//   ....[81]....
        /*03a4*/ 	.word	0xffffffff


	//   ....[82]....
        /*03a8*/ 	.word	0xffffffff


	//   ....[83]....
        /*03ac*/ 	.word	0xffffffff


	//   ....[84]....
        /*03b0*/ 	.word	0xffffffff


	//----- nvinfo : EIATTR_COOP_GROUP_INSTR_OFFSETS
	.align		4
.L_466:
        /*03b4*/ 	.byte	0x04, 0x28
        /*03b6*/ 	.short	(.L_468 - .L_467)


	//   ....[0]....
.L_467:
        /*03b8*/ 	.word	0x00000060


	//   ....[1]....
        /*03bc*/ 	.word	0x00001210


	//   ....[2]....
        /*03c0*/ 	.word	0x00001240


	//   ....[3]....
        /*03c4*/ 	.word	0x000013a0


	//   ....[4]....
        /*03c8*/ 	.word	0x000013d0


	//   ....[5]....
        /*03cc*/ 	.word	0x00001460


	//   ....[6]....
        /*03d0*/ 	.word	0x00001490


	//   ....[7]....
        /*03d4*/ 	.word	0x00001520


	//   ....[8]....
        /*03d8*/ 	.word	0x00001550


	//   ....[9]....
        /*03dc*/ 	.word	0x000015e0


	//   ....[10]....
        /*03e0*/ 	.word	0x00001610


	//   ....[11]....
        /*03e4*/ 	.word	0x000016a0


	//   ....[12]....
        /*03e8*/ 	.word	0x000016d0


	//   ....[13]....
        /*03ec*/ 	.word	0x00001760


	//   ....[14]....
        /*03f0*/ 	.word	0x00001790


	//   ....[15]....
        /*03f4*/ 	.word	0x00001810


	//   ....[16]....
        /*03f8*/ 	.word	0x00001850


	//   ....[17]....
        /*03fc*/ 	.word	0x00002e80


	//   ....[18]....
        /*0400*/ 	.word	0x000030c0


	//   ....[19]....
        /*0404*/ 	.word	0x00003280


	//   ....[20]....
        /*0408*/ 	.word	0x00004100


	//   ....[21]....
        /*040c*/ 	.word	0x00005170


	//   ....[22]....
        /*0410*/ 	.word	0x00005190


	//   ....[23]....
        /*0414*/ 	.word	0x000051b0


	//   ....[24]....
        /*0418*/ 	.word	0x00005240


	//   ....[25]....
        /*041c*/ 	.word	0x00005830


	//   ....[26]....
        /*0420*/ 	.word	0x00005900


	//   ....[27]....
        /*0424*/ 	.word	0x00005940


	//   ....[28]....
        /*0428*/ 	.word	0x000059e0


	//   ....[29]....
        /*042c*/ 	.word	0x00008750


	//   ....[30]....
        /*0430*/ 	.word	0x00008930


	//   ....[31]....
        /*0434*/ 	.word	0x00008b10


	//   ....[32]....
        /*0438*/ 	.word	0x00009e20


	//   ....[33]....
        /*043c*/ 	.word	0x0000a5a0


	//   ....[34]....
        /*0440*/ 	.word	0x0000a770


	//   ....[35]....
        /*0444*/ 	.word	0x0000a840


	//   ....[36]....
        /*0448*/ 	.word	0x0000aa10


	//   ....[37]....
        /*044c*/ 	.word	0x0000aaa0


	//   ....[38]....
        /*0450*/ 	.word	0x0000abf0


	//   ....[39]....
        /*0454*/ 	.word	0x0000b040


	//   ....[40]....
        /*0458*/ 	.word	0x0000b0a0


	//   ....[41]....
        /*045c*/ 	.word	0x0000e670


	//   ....[42]....
        /*0460*/ 	.word	0x0000e6d0


	//   ....[43]....
        /*0464*/ 	.word	0x0000e780


	//   ....[44]....
        /*0468*/ 	.word	0x0000e7e0


	//   ....[45]....
        /*046c*/ 	.word	0x0000e810


	//   ....[46]....
        /*0470*/ 	.word	0x0000e8e0


	//   ....[47]....
        /*0474*/ 	.word	0x0000eb20


	//   ....[48]....
        /*0478*/ 	.word	0x0000ee30


	//   ....[49]....
        /*047c*/ 	.word	0x00011c10


	//   ....[50]....
        /*0480*/ 	.word	0x00011e40


	//   ....[51]....
        /*0484*/ 	.word	0x000126f0


	//   ....[52]....
        /*0488*/ 	.word	0x00012eb0


	//   ....[53]....
        /*048c*/ 	.word	0x00013da0


	//   ....[54]....
        /*0490*/ 	.word	0x00013ea0


	//   ....[55]....
        /*0494*/ 	.word	0x00013ef0


	//   ....[56]....
        /*0498*/ 	.word	0x00014000


	//   ....[57]....
        /*049c*/ 	.word	0x000140d0


	//   ....[58]....
        /*04a0*/ 	.word	0x00014240


	//   ....[59]....
        /*04a4*/ 	.word	0x00014540


	//   ....[60]....
        /*04a8*/ 	.word	0x00014630


	//   ....[61]....
        /*04ac*/ 	.word	0x000168f0


	//   ....[62]....
        /*04b0*/ 	.word	0x00016900


	//   ....[63]....
        /*04b4*/ 	.word	0x00016910


	//   ....[64]....
        /*04b8*/ 	.word	0x00016920


	//   ....[65]....
        /*04bc*/ 	.word	0x00016950


	//   ....[66]....
        /*04c0*/ 	.word	0x00016970


	//   ....[67]....
        /*04c4*/ 	.word	0x00016990


	//   ....[68]....
        /*04c8*/ 	.word	0x000169a0


	//   ....[69]....
        /*04cc*/ 	.word	0x00017610


	//   ....[70]....
        /*04d0*/ 	.word	0x00017650


	//   ....[71]....
        /*04d4*/ 	.word	0x00017680


	//   ....[72]....
        /*04d8*/ 	.word	0x000176b0


	//   ....[73]....
        /*04dc*/ 	.word	0x000176f0


	//   ....[74]....
        /*04e0*/ 	.word	0x00017720


	//   ....[75]....
        /*04e4*/ 	.word	0x00017740


	//   ....[76]....
        /*04e8*/ 	.word	0x00017750


	//   ....[77]....
        /*04ec*/ 	.word	0x00017770


	//   ....[78]....
        /*04f0*/ 	.word	0x00017780


	//   ....[79]....
        /*04f4*/ 	.word	0x00017b30


	//   ....[80]....
        /*04f8*/ 	.word	0x00017b50


	//   ....[81]....
        /*04fc*/ 	.word	0x00017e50


	//   ....[82]....
        /*0500*/ 	.word	0x00017e70


	//   ....[83]....
        /*0504*/ 	.word	0x00018170


	//   ....[84]....
        /*0508*/ 	.word	0x00018180


	//----- nvinfo : EIATTR_EXIT_INSTR_OFFSETS
	.align		4
.L_468:
        /*050c*/ 	.byte	0x04, 0x1c
        /*050e*/ 	.short	(.L_470 - .L_469)


	//   ....[0]....
.L_469:
        /*0510*/ 	.word	0x000001c0


	//   ....[1]....
        /*0514*/ 	.word	0x00018190


	//   ....[2]....
        /*0518*/ 	.word	0x00018430


	//   ....[3]....
        /*051c*/ 	.word	0x00018480


	//   ....[4]....
        /*0520*/ 	.word	0x000184b0


	//   ....[5]....
        /*0524*/ 	.word	0x00018510


	//   ....[6]....
        /*0528*/ 	.word	0x000187a0


	//----- nvinfo : EIATTR_CTAIDZ_USED
	.align		4
.L_470:
        /*052c*/ 	.byte	0x01, 0x04
	.zero		2


	//----- nvinfo : EIATTR_MAX_THREADS
	.align		4
        /*0530*/ 	.byte	0x04, 0x05
        /*0532*/ 	.short	(.L_472 - .L_471)
.L_471:
        /*0534*/ 	.word	0x00000080
        /*0538*/ 	.word	0x00000001
        /*053c*/ 	.word	0x00000001


	//----- nvinfo : EIATTR_CRS_STACK_SIZE
	.align		4
.L_472:
        /*0540*/ 	.byte	0x04, 0x1e
        /*0542*/ 	.short	(.L_474 - .L_473)
.L_473:
        /*0544*/ 	.word	0x00000000
.L_474:


//--------------------- .nv.info._ZN7cutlass13device_kernelIN5flash19enable_sm80_to_sm89INS1_16FlashAttnFwdSm80INS1_25CollectiveMainloopFwdSm80ILi4ELi1ELb0EN4cute5tupleIJNS5_1CILi128EEENS7_ILi80EEENS7_ILi64EEEEEELi64ENS_10bfloat16_tEfNS_4arch4Sm80ELb0ELb1ELb0ELb1ELb0ELb0ELb1ELb1EEENS1_21CollectiveEpilogueFwdINS6_IJS8_SA_S9_EEENS6_IJNS7_ILi1EEESI_SI_EEESC_SE_Li128ELb1ELb1ELb1ELb0EEENS1_36VarlenDynamicPersistentTileSchedulerILi128ELi80ELi128ELi128ELb1ELb1ELb0ELb1ELb0ELb1EEEEEEEEEvNT_6ParamsE --------------------------
	.section	.nv.info._ZN7cutlass13device_kernelIN5flash19enable_sm80_to_sm89INS1_16FlashAttnFwdSm80INS1_25CollectiveMainloopFwdSm80ILi4ELi1ELb0EN4cute5tupleIJNS5_1CILi128EEENS7_ILi80EEENS7_ILi64EEEEEELi64ENS_10bfloat16_tEfNS_4arch4Sm80ELb0ELb1ELb0ELb1ELb0ELb0ELb1ELb1EEENS1_21CollectiveEpilogueFwdINS6_IJS8_SA_S9_EEENS6_IJNS7_ILi1EEESI_SI_EEESC_SE_Li128ELb1ELb1ELb1ELb0EEENS1_36VarlenDynamicPersistentTileSchedulerILi128ELi80ELi128ELi128ELb1ELb1ELb0ELb1ELb0ELb1EEEEEEEEEvNT_6ParamsE,"",@"SHT_CUDA_INFO"
	.sectionflags	@""
	.align	4


	//----- nvinfo : EIATTR_CUDA_API_VERSION
	.align		4
        /*0000*/ 	.byte	0x04, 0x37
        /*0002*/ 	.short	(.L_476 - .L_475)
.L_475:
        /*0004*/ 	.word	0x00000082


	//----- nvinfo : EIATTR_SW2861232_WAR
	.align		4
.L_476:
        /*0008*/ 	.byte	0x01, 0x35
	.zero		2


	//----- nvinfo : EIATTR_PARAM_CBANK
	.align		4
        /*000c*/ 	.byte	0x04, 0x0a
        /*000e*/ 	.short	(.L_478 - .L_477)
	.align		4
.L_477:
        /*0010*/ 	.word	index@(.nv.constant0._ZN7cutlass13device_kernelIN5flash19enable_sm80_to_sm89INS1_16FlashAttnFwdSm80INS1_25CollectiveMainloopFwdSm80ILi4ELi1ELb0EN4cute5tupleIJNS5_1CILi128EEENS7_ILi80EEENS7_ILi64EEEEEELi64ENS_10bfloat16_tEfNS_4arch4Sm80ELb0ELb1ELb0ELb1ELb0ELb0ELb1ELb1EEENS1_21CollectiveEpilogueFwdINS6_IJS8_SA_S9_EEENS6_IJNS7_ILi1EEESI_SI_EEESC_SE_Li128ELb1ELb1ELb1ELb0EEENS1_36VarlenDynamicPersistentTileSchedulerILi128ELi80ELi128ELi128ELb1ELb1ELb0ELb1ELb0ELb1EEEEEEEEEvNT_6ParamsE)
        /*0014*/ 	.short	0x0160
        /*0016*/ 	.short	0x0438


	//----- nvinfo : EIATTR_CBANK_PARAM_SIZE
	.align		4
.L_478:
        /*0018*/ 	.byte	0x03, 0x19
        /*001a*/ 	.short	0x0438


	//----- nvinfo : EIATTR_KPARAM_INFO
	.align		4
        /*001c*/ 	.byte	0x04, 0x17
        /*001e*/ 	.short	(.L_480 - .L_479)
.L_479:
        /*0020*/ 	.word	0x00000000
        /*0024*/ 	.short	0x0000
        /*0026*/ 	.short	0x0000
        /*0028*/ 	.byte	0x00, 0xf0, 0xe1, 0x10


	//----- nvinfo : EIATTR_MAXREG_COUNT
	.align		4
.L_480:
        /*002c*/ 	.byte	0x03, 0x1b
        /*002e*/ 	.short	0x00ff


	//----- nvinfo : EIATTR_NUM_BARRIERS
	.align		4
        /*0030*/ 	.byte	0x02, 0x4c
        /*0032*/ 	.byte	0x06
	.zero		1


	//----- nvinfo : EIATTR_ANNOTATIONS
	.align		4
        /*0034*/ 	.byte	0x04, 0x55
        /*0036*/ 	.short	(.L_482 - .L_481)


	//   ....[0]....
.L_481:
        /* <DEDUP_REMOVED lines=101> */


	//----- nvinfo : EIATTR_MERCURY_ISA_VERSION
	.align		4
.L_482:
        /*0670*/ 	.byte	0x03, 0x5f
        /*0672*/ 	.short	0x0000


	//----- nvinfo : EIATTR_INT_WARP_WIDE_INSTR_OFFSETS
	.align		4
        /*0674*/ 	.byte	0x04, 0x31
        /*0676*/ 	.short	(.L_484 - .L_483)


	//   ....[0]....
.L_483:
        /*0678*/ 	.word	0x000151f0


	//   ....[1]....
        /*067c*/ 	.word	0x00015270


	//----- nvinfo : EIATTR_COOP_GROUP_MASK_REGIDS
	.align		4
.L_484:
        /*0680*/ 	.byte	0x04, 0x29
        /*0682*/ 	.short	(.L_486 - .L_485)


	//   ....[0]....
.L_485:
        /*0684*/ 	.word	0xffffffff


	//   ....[1]....
        /*0688*/ 	.word	0xffffffff


	//   ....[2]....
        /*068c*/ 	.word	0xffffffff


	//   ....[3]....
        /*0690*/ 	.word	0xffffffff


	//   ....[4]....
        /*0694*/ 	.word	0xffffffff


	//   ....[5]....
        /*0698*/ 	.word	0xffffffff


	//   ....[6]....
        /*069c*/ 	.word	0xffffffff


	//   ....[7]....
        /*06a0*/ 	.word	0xffffffff


	//   ....[8]....
        /*06a4*/ 	.word	0xffffffff


	//   ....[9]....
        /*06a8*/ 	.word	0xffffffff


	//   ....[10]....
        /*06ac*/ 	.word	0xffffffff


	//   ....[11]....
        /*06b0*/ 	.word	0xffffffff


	//   ....[12]....
        /*06b4*/ 	.word	0xffffffff


	//   ....[13]....
        /*06b8*/ 	.word	0xffffffff


	//   ....[14]....
        /*06bc*/ 	.word	0xffffffff


	//   ....[15]....
        /*06c0*/ 	.word	0xffffffff


	//   ....[16]....
        /*06c4*/ 	.word	0xffffffff


	//   ....[17]....
        /*06c8*/ 	.word	0xffffffff


	//   ....[18]....
        /*06cc*/ 	.word	0xffffffff


	//   ....[19]....
        /*06d0*/ 	.word	0xffffffff


	//   ....[20]....
        /*06d4*/ 	.word	0xffffffff


	//   ....[21]....
        /*06d8*/ 	.word	0xffffffff


	//   ....[22]....
        /*06dc*/ 	.word	0xffffffff


	//   ....[23]....
        /*06e0*/ 	.word	0xffffffff


	//   ....[24]....
        /*06e4*/ 	.word	0xffffffff


	//   ....[25]....
        /*06e8*/ 	.word	0xffffffff


	//   ....[26]....
        /*06ec*/ 	.word	0xffffffff


	//   ....[27]....
        /*06f0*/ 	.word	0xffffffff


	//   ....[28]....
        /*06f4*/ 	.word	0xffffffff


	//   ....[29]....
        /*06f8*/ 	.word	0xffffffff


	//   ....[30]....
        /*06fc*/ 	.word	0xffffffff


	//   ....[31]....
        /*0700*/ 	.word	0xffffffff


	//   ....[32]....
        /*0704*/ 	.word	0xffffffff


	//   ....[33]....
        /*0708*/ 	.word	0xffffffff


	//   ....[34]....
        /*070c*/ 	.word	0xffffffff


	//   ....[35]....
        /*0710*/ 	.word	0xffffffff


	//   ....[36]....
        /*0714*/ 	.word	0xffffffff


	//   ....[37]....
        /*0718*/ 	.word	0xffffffff


	//   ....[38]....
        /*071c*/ 	.word	0xffffffff


	//   ....[39]....
        /*0720*/ 	.word	0xffffffff


	//   ....[40]....
        /*0724*/ 	.word	0xffffffff


	//   ....[41]....
        /*0728*/ 	.word	0xffffffff


	//   ....[42]....
        /*072c*/ 	.word	0xffffffff


	//   ....[43]....
        /*0730*/ 	.word	0xffffffff


	//   ....[44]....
        /*0734*/ 	.word	0xffffffff


	//   ....[45]....
        /*0738*/ 	.word	0xffffffff


	//   ....[46]....
        /*073c*/ 	.word	0xffffffff


	//   ....[47]....
        /*0740*/ 	.word	0xffffffff


	//   ....[48]....
        /*0744*/ 	.word	0xffffffff


	//   ....[49]....
        /*0748*/ 	.word	0xffffffff


	//   ....[50]....
        /*074c*/ 	.word	0xffffffff


	//   ....[51]....
        /*0750*/ 	.word	0xffffffff


	//   ....[52]....
        /*0754*/ 	.word	0xffffffff


	//   ....[53]....
        /*0758*/ 	.word	0xffffffff


	//   ....[54]....
        /*075c*/ 	.word	0xffffffff


	//   ....[55]....
        /*0760*/ 	.word	0xffffffff


	//   ....[56]....
        /*0764*/ 	.word	0xffffffff


	//   ....[57]....
        /*0768*/ 	.word	0xffffffff


	//   ....[58]....
        /*076c*/ 	.word	0xffffffff


	//   ....[59]....
        /*0770*/ 	.word	0xffffffff


	//   ....[60]....
        /*0774*/ 	.word	0xffffffff


	//   ....[61]....
        /*0778*/ 	.word	0xffffffff


	//   ....[62]....
        /*077c*/ 	.word	0xffffffff


	//   ....[63]....
        /*0780*/ 	.word	0xffffffff


	//   ....[64]....
        /*0784*/ 	.word	0xffffffff


	//   ....[65]....
        /*0788*/ 	.word	0xffffffff


	//   ....[66]....
        /*078c*/ 	.word	0xffffffff


	//   ....[67]....
        /*0790*/ 	.word	0xffffffff


	//   ....[68]....
        /*0794*/ 	.word	0xffffffff


	//   ....[69]....
        /*0798*/ 	.word	0xffffffff


	//   ....[70]....
        /*079c*/ 	.word	0xffffffff


	//   ....[71]....
        /*07a0*/ 	.word	0xffffffff


	//   ....[72]....
        /*07a4*/ 	.word	0xffffffff


	//   ....[73]....
        /*07a8*/ 	.word	0xffffffff


	//   ....[74]....
        /*07ac*/ 	.word	0xffffffff


	//   ....[75]....
        /*07b0*/ 	.word	0xffffffff


	//   ....[76]....
        /*07b4*/ 	.word	0xffffffff


	//   ....[77]....
        /*07b8*/ 	.word	0xffffffff


	//   ....[78]....
        /*07bc*/ 	.word	0xffffffff


	//   ....[79]....
        /*07c0*/ 	.word	0xffffffff


	//   ....[80]....
        /*07c4*/ 	.word	0xffffffff


	//   ....[81]....
        /*07c8*/ 	.word	0xffffffff


	//   ....[82]....
        /*07cc*/ 	.word	0xffffffff


	//   ....[83]....
        /*07d0*/ 	.word	0xffffffff


	//   ....[84]....
        /*07d4*/ 	.word	0xffffffff


	//   ....[85]....
        /*07d8*/ 	.word	0xffffffff


	//   ....[86]....
        /*07dc*/ 	.word	0xffffffff


	//   ....[87]....
        /*07e0*/ 	.word	0xffffffff


	//   ....[88]....
        /*07e4*/ 	.word	0xffffffff


	//   ....[89]....
        /*07e8*/ 	.word	0xffffffff


	//   ....[90]....
        /*07ec*/ 	.word	0xffffffff


	//   ....[91]....
        /*07f0*/ 	.word	0xffffffff


	//   ....[92]....
        /*07f4*/ 	.word	0xffffffff


	//   ....[93]....
        /*07f8*/ 	.word	0xffffffff


	//   ....[94]....
        /*07fc*/ 	.word	0xffffffff


	//   ....[95]....
        /*0800*/ 	.word	0xffffffff


	//   ....[96]....
        /*0804*/ 	.word	0xffffffff


	//   ....[97]....
        /*0808*/ 	.word	0xffffffff


	//   ....[98]....
        /*080c*/ 	.word	0xffffffff


	//   ....[99]....
        /*0810*/ 	.word	0xffffffff


	//   ....[100]....
        /*0814*/ 	.word	0xffffffff


	//   ....[101]....
        /*0818*/ 	.word	0xffffffff


	//   ....[102]....
        /*081c*/ 	.word	0xffffffff


	//   ....[103]....
        /*0820*/ 	.word	0xffffffff


	//   ....[104]....
        /*0824*/ 	.word	0xffffffff


	//   ....[105]....
        /*0828*/ 	.word	0xffffffff


	//   ....[106]....
        /*082c*/ 	.word	0xffffffff


	//   ....[107]....
        /*0830*/ 	.word	0xffffffff


	//   ....[108]....
        /*0834*/ 	.word	0xffffffff


	//   ....[109]....
        /*0838*/ 	.word	0xffffffff


	//   ....[110]....
        /*083c*/ 	.word	0xffffffff


	//   ....[111]....
        /*0840*/ 	.word	0xffffffff


	//   ....[112]....
        /*0844*/ 	.word	0xffffffff


	//   ....[113]....
        /*0848*/ 	.word	0xffffffff


	//   ....[114]....
        /*084c*/ 	.word	0xffffffff


	//   ....[115]....
        /*0850*/ 	.word	0xffffffff


	//   ....[116]....
        /*0854*/ 	.word	0xffffffff


	//   ....[117]....
        /*0858*/ 	.word	0xffffffff


	//   ....[118]....
        /*085c*/ 	.word	0xffffffff


	//   ....[119]....
        /*0860*/ 	.word	0xffffffff


	//   ....[120]....
        /*0864*/ 	.word	0xffffffff


	//   ....[121]....
        /*0868*/ 	.word	0xffffffff


	//   ....[122]....
        /*086c*/ 	.word	0xffffffff


	//   ....[123]....
        /*0870*/ 	.word	0xffffffff


	//   ....[124]....
        /*0874*/ 	.word	0xffffffff


	//   ....[125]....
        /*0878*/ 	.word	0xffffffff


	//   ....[126]....
        /*087c*/ 	.word	0xffffffff


	//   ....[127]....
        /*0880*/ 	.word	0xffffffff


	//   ....[128]....
        /*0884*/ 	.word	0xffffffff


	//   ....[129]....
        /*0888*/ 	.word	0xffffffff


	//   ....[130]....
        /*088c*/ 	.word	0xffffffff


	//   ....[131]....
        /*0890*/ 	.word	0xffffffff


	//   ....[132]....
        /*0894*/ 	.word	0xffffffff


	//   ....[133]....
        /*0898*/ 	.word	0xffffffff


	//   ....[134]....
        /*089c*/ 	.word	0xffffffff


	//   ....[135]....
        /*08a0*/ 	.word	0xffffffff


	//   ....[136]....
        /*08a4*/ 	.word	0xffffffff


	//   ....[137]....
        /*08a8*/ 	.word	0xffffffff


	//   ....[138]....
        /*08ac*/ 	.word	0xffffffff


	//   ....[139]....
        /*08b0*/ 	.word	0xffffffff


	//   ....[140]....
        /*08b4*/ 	.word	0xffffffff


	//   ....[141]....
        /*08b8*/ 	.word	0xffffffff


	//   ....[142]....
        /*08bc*/ 	.word	0xffffffff


	//   ....[143]....
        /*08c0*/ 	.word	0xffffffff


	//   ....[144]....
        /*08c4*/ 	.word	0xffffffff


	//   ....[145]....
        /*08c8*/ 	.word	0xffffffff


	//   ....[146]....
        /*08cc*/ 	.word	0xffffffff


	//   ....[147]....
        /*08d0*/ 	.word	0xffffffff


	//   ....[148]....
        /*08d4*/ 	.word	0xffffffff


	//   ....[149]....
        /*08d8*/ 	.word	0xffffffff


	//   ....[150]....
        /*08dc*/ 	.word	0xffffffff


	//   ....[151]....
        /*08e0*/ 	.word	0xffffffff


	//   ....[152]....
        /*08e4*/ 	.word	0xffffffff


	//   ....[153]....
        /*08e8*/ 	.word	0xffffffff


	//   ....[154]....
        /*08ec*/ 	.word	0xffffffff


	//   ....[155]....
        /*08f0*/ 	.word	0xffffffff


	//   ....[156]....
        /*08f4*/ 	.word	0xffffffff


	//   ....[157]....
        /*08f8*/ 	.word	0xffffffff


	//   ....[158]....
        /*08fc*/ 	.word	0xffffffff


	//   ....[159]....
        /*0900*/ 	.word	0xffffffff


	//   ....[160]....
        /*0904*/ 	.word	0xffffffff


	//   ....[161]....
        /*0908*/ 	.word	0xffffffff


	//   ....[162]....
        /*090c*/ 	.word	0xffffffff


	//   ....[163]....
        /*0910*/ 	.word	0xffffffff


	//   ....[164]....
        /*0914*/ 	.word	0xffffffff


	//   ....[165]....
        /*0918*/ 	.word	0xffffffff


	//   ....[166]....
        /*091c*/ 	.word	0xffffffff


	//   ....[167]....
        /*0920*/ 	.word	0xffffffff


	//   ....[168]....
        /*0924*/ 	.word	0xffffffff


	//   ....[169]....
        /*0928*/ 	.word	0xffffffff


	//   ....[170]....
        /*092c*/ 	.word	0xffffffff


	//   ....[171]....
        /*0930*/ 	.word	0xffffffff


	//   ....[172]....
        /*0934*/ 	.word	0xffffffff


	//   ....[173]....
        /*0938*/ 	.word	0xffffffff


	//   ....[174]....
        /*093c*/ 	.word	0xffffffff


	//   ....[175]....
        /*0940*/ 	.word	0xffffffff


	//   ....[176]....
        /*0944*/ 	.word	0xffffffff


	//   ....[177]....
        /*0948*/ 	.word	0xffffffff


	//   ....[178]....
        /*094c*/ 	.word	0xffffffff


	//   ....[179]....
        /*0950*/ 	.word	0xffffffff


	//   ....[180]....
        /*0954*/ 	.word	0xffffffff


	//   ....[181]....
        /*0958*/ 	.word	0xffffffff


	//   ....[182]....
        /*095c*/ 	.word	0xffffffff


	//   ....[183]....
        /*0960*/ 	.word	0xffffffff


	//   ....[184]....
        /*0964*/ 	.word	0xffffffff


	//   ....[185]....
        /*0968*/ 	.word	0xffffffff


	//   ....[186]....
        /*096c*/ 	.word	0xffffffff


	//   ....[187]....
        /*0970*/ 	.word	0xffffffff


	//   ....[188]....
        /*0974*/ 	.word	0xffffffff


	//   ....[189]....
        /*0978*/ 	.word	0xffffffff


	//   ....[190]....
        /*097c*/ 	.word	0xffffffff


	//   ....[191]....
        /*0980*/ 	.word	0xffffffff


	//   ....[192]....
        /*0984*/ 	.word	0xffffffff


	//   ....[193]....
        /*0988*/ 	.word	0xffffffff


	//   ....[194]....
        /*098c*/ 	.word	0xffffffff


	//   ....[195]....
        /*0990*/ 	.word	0xffffffff


	//   ....[196]....
        /*0994*/ 	.word	0xffffffff


	//   ....[197]....
        /*0998*/ 	.word	0xffffffff


	//   ....[198]....
        /*099c*/ 	.word	0xffffffff


	//   ....[199]....
        /*09a0*/ 	.word	0xffffffff


	//   ....[200]....
        /*09a4*/ 	.word	0xffffffff


	//   ....[201]....
        /*09a8*/ 	.word	0xffffffff


	//   ....[202]....
        /*09ac*/ 	.word	0xffffffff


	//   ....[203]....
        /*09b0*/ 	.word	0xffffffff


	//   ....[204]....
        /*09b4*/ 	.word	0xffffffff


	//   ....[205]....
        /*09b8*/ 	.word	0xffffffff


	//   ....[206]....
        /*09bc*/ 	.word	0xffffffff


	//   ....[207]....
        /*09c0*/ 	.word	0xffffffff


	//   ....[208]....
        /*09c4*/ 	.word	0xffffffff


	//   ....[209]....
        /*09c8*/ 	.word	0xffffffff


	//   ....[210]....
        /*09cc*/ 	.word	0xffffffff


	//   ....[211]....
        /*09d0*/ 	.word	0xffffffff


	//   ....[212]....
        /*09d4*/ 	.word	0xffffffff


	//   ....[213]....
        /*09d8*/ 	.word	0xffffffff


	//   ....[214]....
        /*09dc*/ 	.word	0xffffffff


	//   ....[215]....
        /*09e0*/ 	.word	0xffffffff


	//   ....[216]....
        /*09e4*/ 	.word	0xffffffff


	//   ....[217]....
        /*09e8*/ 	.word	0xffffffff


	//   ....[218]....
        /*09ec*/ 	.word	0xffffffff


	//   ....[219]....
        /*09f0*/ 	.word	0xffffffff


	//   ....[220]....
        /*09f4*/ 	.word	0xffffffff


	//   ....[221]....
        /*09f8*/ 	.word	0xffffffff


	//   ....[222]....
        /*09fc*/ 	.word	0xffffffff


	//   ....[223]....
        /*0a00*/ 	.word	0xffffffff


	//   ....[224]....
        /*0a04*/ 	.word	0xffffffff


	//   ....[225]....
        /*0a08*/ 	.word	0xffffffff


	//   ....[226]....
        /*0a0c*/ 	.word	0xffffffff


	//   ....[227]....
        /*0a10*/ 	.word	0xffffffff


	//   ....[228]....
        /*0a14*/ 	.word	0xffffffff


	//   ....[229]....
        /*0a18*/ 	.word	0xffffffff


	//   ....[230]....
        /*0a1c*/ 	.word	0xffffffff


	//   ....[231]....
        /*0a20*/ 	.word	0xffffffff


	//   ....[232]....
        /*0a24*/ 	.word	0xffffffff


	//   ....[233]....
        /*0a28*/ 	.word	0xffffffff


	//   ....[234]....
        /*0a2c*/ 	.word	0xffffffff


	//   ....[235]....
        /*0a30*/ 	.word	0xffffffff


	//   ....[236]....
        /*0a34*/ 	.word	0xffffffff


	//   ....[237]....
        /*0a38*/ 	.word	0xffffffff


	//   ....[238]....
        /*0a3c*/ 	.word	0xffffffff


	//   ....[239]....
        /*0a40*/ 	.word	0xffffffff


	//   ....[240]....
        /*0a44*/ 	.word	0xffffffff


	//   ....[241]....
        /*0a48*/ 	.word	0xffffffff


	//   ....[242]....
        /*0a4c*/ 	.word	0xffffffff


	//----- nvinfo : EIATTR_COOP_GROUP_INSTR_OFFSETS
	.align		4
.L_486:
        /*0a50*/ 	.byte	0x04, 0x28
        /*0a52*/ 	.short	(.L_488 - .L_487)


	//   ....[0]....
.L_487:
        /*0a54*/ 	.word	0x00000050


	//   ....[1]....
        /*0a58*/ 	.word	0x00000210


	//   ....[2]....
        /*0a5c*/ 	.word	0x00000240


	//   ....[3]....
        /*0a60*/ 	.word	0x00000270


	//   ....[4]....
        /*0a64*/ 	.word	0x000002a0


	//   ....[5]....
        /*0a68*/ 	.word	0x000002d0


	//   ....[6]....
        /*0a6c*/ 	.word	0x00000300


	//   ....[7]....
        /*0a70*/ 	.word	0x00000470


	//   ....[8]....
        /*0a74*/ 	.word	0x000004b0


	//   ....[9]....
        /*0a78*/ 	.word	0x000004e0


	//   ....[10]....
        /*0a7c*/ 	.word	0x00000510


	//   ....[11]....
        /*0a80*/ 	.word	0x00000540


	//   ....[12]....
        /*0a84*/ 	.word	0x00000570


	//   ....[13]....
        /*0a88*/ 	.word	0x00000600


	//   ....[14]....
        /*0a8c*/ 	.word	0x00000650


	//   ....[15]....
        /*0a90*/ 	.word	0x00000670


	//   ....[16]....
        /*0a94*/ 	.word	0x000006d0


	//   ....[17]....
        /*0a98*/ 	.word	0x00002b60


	//   ....[18]....
        /*0a9c*/ 	.word	0x00002b80


	//   ....[19]....
        /*0aa0*/ 	.word	0x00002c60


	//   ....[20]....
        /*0aa4*/ 	.word	0x00002c70


	//   ....[21]....
        /*0aa8*/ 	.word	0x00002d50


	//   ....[22]....
        /*0aac*/ 	.word	0x00002d70


	//   ....[23]....
        /*0ab0*/ 	.word	0x00002e50


	//   ....[24]....
        /*0ab4*/ 	.word	0x00002e60


	//   ....[25]....
        /*0ab8*/ 	.word	0x00002f40


	//   ....[26]....
        /*0abc*/ 	.word	0x00002f60


	//   ....[27]....
        /*0ac0*/ 	.word	0x00003040


	//   ....[28]....
        /*0ac4*/ 	.word	0x00003050


	//   ....[29]....
        /*0ac8*/ 	.word	0x00003130


	//   ....[30]....
        /*0acc*/ 	.word	0x00003150


	//   ....[31]....
        /*0ad0*/ 	.word	0x00003230


	//   ....[32]....
        /*0ad4*/ 	.word	0x00003240


	//   ....[33]....
        /*0ad8*/ 	.word	0x00004370


	//   ....[34]....
        /*0adc*/ 	.word	0x00004560


	//   ....[35]....
        /*0ae0*/ 	.word	0x00004cc0


	//   ....[36]....
        /*0ae4*/ 	.word	0x00005380


	//   ....[37]....
        /*0ae8*/ 	.word	0x00005ca0


	//   ....[38]....
        /*0aec*/ 	.word	0x00005d40


	//   ....[39]....
        /*0af0*/ 	.word	0x00006210


	//   ....[40]....
        /*0af4*/ 	.word	0x00006270


	//   ....[41]....
        /*0af8*/ 	.word	0x000064e0


	//   ....[42]....
        /*0afc*/ 	.word	0x00006550


	//   ....[43]....
        /*0b00*/ 	.word	0x00006610


	//   ....[44]....
        /*0b04*/ 	.word	0x000067e0


	//   ....[45]....
        /*0b08*/ 	.word	0x00008b20


	//   ....[46]....
        /*0b0c*/ 	.word	0x00008d40


	//   ....[47]....
        /*0b10*/ 	.word	0x00008f00


	//   ....[48]....
        /*0b14*/ 	.word	0x00009920


	//   ....[49]....
        /*0b18*/ 	.word	0x0000a660


	//   ....[50]....
        /*0b1c*/ 	.word	0x0000a7c0


	//   ....[51]....
        /*0b20*/ 	.word	0x0000a810


	//   ....[52]....
        /*0b24*/ 	.word	0x0000a930


	//   ....[53]....
        /*0b28*/ 	.word	0x0000aa50


	//   ....[54]....
        /*0b2c*/ 	.word	0x0000ab90


	//   ....[55]....
        /*0b30*/ 	.word	0x0000aef0


	//   ....[56]....
        /*0b34*/ 	.word	0x0000afc0


	//   ....[57]....
        /*0b38*/ 	.word	0x0000db40


	//   ....[58]....
        /*0b3c*/ 	.word	0x0000dc50


	//   ....[59]....
        /*0b40*/ 	.word	0x0000dca0


	//   ....[60]....
        /*0b44*/ 	.word	0x0000dcd0


	//   ....[61]....
        /*0b48*/ 	.word	0x0000dd20


	//   ....[62]....
        /*0b4c*/ 	.word	0x0000ddc0


	//   ....[63]....
        /*0b50*/ 	.word	0x0000dea0


	//   ....[64]....
        /*0b54*/ 	.word	0x0000e290


	//   ....[65]....
        /*0b58*/ 	.word	0x00010a20


	//   ....[66]....
        /*0b5c*/ 	.word	0x00010c40


	//   ....[67]....
        /*0b60*/ 	.word	0x00010e00


	//   ....[68]....
        /*0b64*/ 	.word	0x00011820


	//   ....[69]....
        /*0b68*/ 	.word	0x00012560


	//   ....[70]....
        /*0b6c*/ 	.word	0x000126c0


	//   ....[71]....
        /*0b70*/ 	.word	0x00012710


	//   ....[72]....
        /*0b74*/ 	.word	0x00012830


	//   ....[73]....
        /*0b78*/ 	.word	0x00012930


	//   ....[74]....
        /*0b7c*/ 	.word	0x00012a60


	//   ....[75]....
        /*0b80*/ 	.word	0x00012de0


	//   ....[76]....
        /*0b84*/ 	.word	0x00012eb0


	//   ....[77]....
        /*0b88*/ 	.word	0x000149f0


	//   ....[78]....
        /*0b8c*/ 	.word	0x00014a60


	//   ....[79]....
        /*0b90*/ 	.word	0x00014a70


	//   ....[80]....
        /*0b94*/ 	.word	0x00014a80


	//   ....[81]....
        /*0b98*/ 	.word	0x00014ab0


	//   ....[82]....
        /*0b9c*/ 	.word	0x00014ad0


	//   ....[83]....
        /*0ba0*/ 	.word	0x00014ae0


	//   ....[84]....
        /*0ba4*/ 	.word	0x00014af0


	//   ....[85]....
        /*0ba8*/ 	.word	0x00015d00


	//   ....[86]....
        /*0bac*/ 	.word	0x00015d10


	//   ....[87]....
        /*0bb0*/ 	.word	0x00015d20


	//   ....[88]....
        /*0bb4*/ 	.word	0x00015d30


	//   ....[89]....
        /*0bb8*/ 	.word	0x00015d40


	//   ....[90]....
        /*0bbc*/ 	.word	0x00015d50


	//   ....[91]....
        /*0bc0*/ 	.word	0x00015d70


	//   ....[92]....
        /*0bc4*/ 	.word	0x00015e70


	//   ....[93]....
        /*0bc8*/ 	.word	0x000161b0


	//   ....[94]....
        /*0bcc*/ 	.word	0x000161d0


	//   ....[95]....
        /*0bd0*/ 	.word	0x00016250


	//   ....[96]....
        /*0bd4*/ 	.word	0x00016260


	//   ....[97]....
        /*0bd8*/ 	.word	0x000162e0


	//   ....[98]....
        /*0bdc*/ 	.word	0x00016300


	//   ....[99]....
        /*0be0*/ 	.word	0x00016380


	//   ....[100]....
        /*0be4*/ 	.word	0x00016390


	//   ....[101]....
        /*0be8*/ 	.word	0x00016410


	//   ....[102]....
        /*0bec*/ 	.word	0x00016430


	//   ....[103]....
        /*0bf0*/ 	.word	0x000164b0


	//   ....[104]....
        /*0bf4*/ 	.word	0x000164c0


	//   ....[105]....
        /*0bf8*/ 	.word	0x00016540


	//   ....[106]....
        /*0bfc*/ 	.word	0x00016560


	//   ....[107]....
        /*0c00*/ 	.word	0x000165e0


	//   ....[108]....
        /*0c04*/ 	.word	0x000165f0


	//   ....[109]....
        /*0c08*/ 	.word	0x00016890


	//   ....[110]....
        /*0c0c*/ 	.word	0x000168b0


	//   ....[111]....
        /*0c10*/ 	.word	0x00016bf0


	//   ....[112]....
        /*0c14*/ 	.word	0x00016c00


	//   ....[113]....
        /*0c18*/ 	.word	0x00016e50


	//   ....[114]....
        /*0c1c*/ 	.word	0x00016e70


	//   ....[115]....
        /*0c20*/ 	.word	0x000170e0


	//   ....[116]....
        /*0c24*/ 	.word	0x000170f0


	//   ....[117]....
        /*0c28*/ 	.word	0x00017b30


	//   ....[118]....
        /*0c2c*/ 	.word	0x00017b50


	//   ....[119]....
        /*0c30*/ 	.word	0x00017bd0


	//   ....[120]....
        /*0c34*/ 	.word	0x00017be0


	//   ....[121]....
        /*0c38*/ 	.word	0x00017c60


	//   ....[122]....
        /*0c3c*/ 	.word	0x00017c80


	//   ....[123]....
        /*0c40*/ 	.word	0x00017d00


	//   ....[124]....
        /*0c44*/ 	.word	0x00017d10


	//   ....[125]....
        /*0c48*/ 	.word	0x00017d90


	//   ....[126]....
        /*0c4c*/ 	.word	0x00017db0


	//   ....[127]....
        /*0c50*/ 	.word	0x00017e30


	//   ....[128]....
        /*0c54*/ 	.word	0x00017e40


	//   ....[129]....
        /*0c58*/ 	.word	0x00017ec0


	//   ....[130]....
        /*0c5c*/ 	.word	0x00017ee0


	//   ....[131]....
        /*0c60*/ 	.word	0x00017f60


	//   ....[132]....
        /*0c64*/ 	.word	0x00017f70


	//   ....[133]....
        /*0c68*/ 	.word	0x000180d0


	//   ....[134]....
        /*0c6c*/ 	.word	0x000180f0


	//   ....[135]....
        /*0c70*/ 	.word	0x00018220


	//   ....[136]....
        /*0c74*/ 	.word	0x00018260


	//   ....[137]....
        /*0c78*/ 	.word	0x00018290


	//   ....[138]....
        /*0c7c*/ 	.word	0x000182c0


	//   ....[139]....
        /*0c80*/ 	.word	0x000182f0


	//   ....[140]....
        /*0c84*/ 	.word	0x00018320


	//   ....[141]....
        /*0c88*/ 	.word	0x00018480


	//   ....[142]....
        /*0c8c*/ 	.word	0x000184c0


	//   ....[143]....
        /*0c90*/ 	.word	0x000184f0


	//   ....[144]....
        /*0c94*/ 	.word	0x00018520


	//   ....[145]....
        /*0c98*/ 	.word	0x00018550


	//   ....[146]....
        /*0c9c*/ 	.word	0x00018580


	//   ....[147]....
        /*0ca0*/ 	.word	0x00018610


	//   ....[148]....
        /*0ca4*/ 	.word	0x00018670


	//   ....[149]....
        /*0ca8*/ 	.word	0x00018680


	//   ....[150]....
        /*0cac*/ 	.word	0x000186e0


	//   ....[151]....
        /*0cb0*/ 	.word	0x00019140


	//   ....[152]....
        /*0cb4*/ 	.word	0x000191a0


	//   ....[153]....
        /*0cb8*/ 	.word	0x000191f0


	//   ....[154]....
        /*0cbc*/ 	.word	0x00019240


	//   ....[155]....
        /*0cc0*/ 	.word	0x00019290


	//   ....[156]....
        /*0cc4*/ 	.word	0x00019300


	//   ....[157]....
        /*0cc8*/ 	.word	0x00019350


	//   ....[158]....
        /*0ccc*/ 	.word	0x000193c0


	//   ....[159]....
        /*0cd0*/ 	.word	0x00019430


	//   ....[160]....
        /*0cd4*/ 	.word	0x00019490


	//   ....[161]....
        /*0cd8*/ 	.word	0x00019500


	//   ....[162]....
        /*0cdc*/ 	.word	0x00019570


	//   ....[163]....
        /*0ce0*/ 	.word	0x000195e0


	//   ....[164]....
        /*0ce4*/ 	.word	0x00019640


	//   ....[165]....
        /*0ce8*/ 	.word	0x000196b0


	//   ....[166]....
        /*0cec*/ 	.word	0x00019720


	//   ....[167]....
        /*0cf0*/ 	.word	0x00019790


	//   ....[168]....
        /*0cf4*/ 	.word	0x000197f0


	//   ....[169]....
        /*0cf8*/ 	.word	0x00019860


	//   ....[170]....
        /*0cfc*/ 	.word	0x000198d0


	//   ....[171]....
        /*0d00*/ 	.word	0x00019940


	//   ....[172]....
        /*0d04*/ 	.word	0x000199a0


	//   ....[173]....
        /*0d08*/ 	.word	0x00019a10


	//   ....[174]....
        /*0d0c*/ 	.word	0x00019a80


	//   ....[175]....
        /*0d10*/ 	.word	0x00019af0


	//   ....[176]....
        /*0d14*/ 	.word	0x00019b50


	//   ....[177]....
        /*0d18*/ 	.word	0x00019bb0


	//   ....[178]....
        /*0d1c*/ 	.word	0x00019c00


	//   ....[179]....
        /*0d20*/ 	.word	0x00019c50


	//   ....[180]....
        /*0d24*/ 	.word	0x00019cb0


	//   ....[181]....
        /*0d28*/ 	.word	0x00019d00


	//   ....[182]....
        /*0d2c*/ 	.word	0x00019d60


	//   ....[183]....
        /*0d30*/ 	.word	0x00019db0


	//   ....[184]....
        /*0d34*/ 	.word	0x00019e10


	//   ....[185]....
        /*0d38*/ 	.word	0x00019e80


	//   ....[186]....
        /*0d3c*/ 	.word	0x00019ef0


	//   ....[187]....
        /*0d40*/ 	.word	0x00019f60


	//   ....[188]....
        /*0d44*/ 	.word	0x00019fc0


	//   ....[189]....
        /*0d48*/ 	.word	0x0001a030


	//   ....[190]....
        /*0d4c*/ 	.word	0x0001a0a0


	//   ....[191]....
        /*0d50*/ 	.word	0x0001a110


	//   ....[192]....
        /*0d54*/ 	.word	0x0001a170


	//   ....[193]....
        /*0d58*/ 	.word	0x0001a1e0


	//   ....[194]....
        /*0d5c*/ 	.word	0x0001a250


	//   ....[195]....
        /*0d60*/ 	.word	0x0001a2c0


	//   ....[196]....
        /*0d64*/ 	.word	0x0001a320


	//   ....[197]....
        /*0d68*/ 	.word	0x0001a390


	//   ....[198]....
        /*0d6c*/ 	.word	0x0001a400


	//   ....[199]....
        /*0d70*/ 	.word	0x0001a470


	//   ....[200]....
        /*0d74*/ 	.word	0x0001a4d0


	//   ....[201]....
        /*0d78*/ 	.word	0x0001a540


	//   ....[202]....
        /*0d7c*/ 	.word	0x0001a5b0


	//   ....[203]....
        /*0d80*/ 	.word	0x0001a620


	//   ....[204]....
        /*0d84*/ 	.word	0x0001a680


	//   ....[205]....
        /*0d88*/ 	.word	0x0001a6f0


	//   ....[206]....
        /*0d8c*/ 	.word	0x0001a760


	//   ....[207]....
        /*0d90*/ 	.word	0x0001a7d0


	//   ....[208]....
        /*0d94*/ 	.word	0x0001a830


	//   ....[209]....
        /*0d98*/ 	.word	0x0001a8a0


	//   ....[210]....
        /*0d9c*/ 	.word	0x0001a910


	//   ....[211]....
        /*0da0*/ 	.word	0x0001a980


	//   ....[212]....
        /*0da4*/ 	.word	0x0001a9e0


	//   ....[213]....
        /*0da8*/ 	.word	0x0001aa50


	//   ....[214]....
        /*0dac*/ 	.word	0x0001aac0


	//   ....[215]....
        /*0db0*/ 	.word	0x0001ab30


	//   ....[216]....
        /*0db4*/ 	.word	0x0001ab90


	//   ....[217]....
        /*0db8*/ 	.word	0x0001ac00


	//   ....[218]....
        /*0dbc*/ 	.word	0x0001ac70


	//   ....[219]....
        /*0dc0*/ 	.word	0x0001ace0


	//   ....[220]....
        /*0dc4*/ 	.word	0x0001ad40


	//   ....[221]....
        /*0dc8*/ 	.word	0x0001adb0


	//   ....[222]....
        /*0dcc*/ 	.word	0x0001ae20


	//   ....[223]....
        /*0dd0*/ 	.word	0x0001ae90


	//   ....[224]....
        /*0dd4*/ 	.word	0x0001aef0


	//   ....[225]....
        /*0dd8*/ 	.word	0x0001af60


	//   ....[226]....
        /*0ddc*/ 	.word	0x0001afd0


	//   ....[227]....
        /*0de0*/ 	.word	0x0001b020


	//   ....[228]....
        /*0de4*/ 	.word	0x0001b060


	//   ....[229]....
        /*0de8*/ 	.word	0x0001b0b0


	//   ....[230]....
        /*0dec*/ 	.word	0x0001b100


	//   ....[231]....
        /*0df0*/ 	.word	0x0001b150


	//   ....[232]....
        /*0df4*/ 	.word	0x0001b1c0


	//   ....[233]....
        /*0df8*/ 	.word	0x0001b210


	//   ....[234]....
        /*0dfc*/ 	.word	0x0001b260


	//   ....[235]....
        /*0e00*/ 	.word	0x0001b2b0


	//   ....[236]....
        /*0e04*/ 	.word	0x0001b300


	//   ....[237]....
        /*0e08*/ 	.word	0x0001b350


	//   ....[238]....
        /*0e0c*/ 	.word	0x0001b3c0


	//   ....[239]....
        /*0e10*/ 	.word	0x0001b410


	//   ....[240]....
        /*0e14*/ 	.word	0x0001b480


	//   ....[241]....
        /*0e18*/ 	.word	0x0001b4e0


	//   ....[242]....
        /*0e1c*/ 	.word	0x0001b550


	//----- nvinfo : EIATTR_EXIT_INSTR_OFFSETS
	.align		4
.L_488:
        /*0e20*/ 	.byte	0x04, 0x1c
        /*0e22*/ 	.short	(.L_490 - .L_489)


	//   ....[0]....
.L_489:
        /*0e24*/ 	.word	0x000010f0


	//   ....[1]....
        /*0e28*/ 	.word	0x00019100


	//----- nvinfo : EIATTR_MAX_THREADS
	.align		4
.L_490:
        /*0e2c*/ 	.byte	0x04, 0x05
        /*0e2e*/ 	.short	(.L_492 - .L_491)
.L_491:
        /*0e30*/ 	.word	0x00000080
        /*0e34*/ 	.word	0x00000001
        /*0e38*/ 	.word	0x00000001


	//----- nvinfo : EIATTR_CRS_STACK_SIZE
	.align		4
.L_492:
        /*0e3c*/ 	.byte	0x04, 0x1e
        /*0e3e*/ 	.short	(.L_494 - .L_493)
.L_493:
        /*0e40*/ 	.word	0x00000000
.L_494:


//--------------------- .nv.info._ZN7cutlass13device_kernelIN5flash19enable_sm80_to_sm89INS1_16FlashAttnFwdSm80INS1_25CollectiveMainloopFwdSm80ILi4ELi1ELb0EN4cute5tupleIJNS5_1CILi128EEENS7_ILi80EEENS7_ILi64EEEEEELi64ENS_10bfloat16_tEfNS_4arch4Sm80ELb0ELb1ELb0ELb1ELb0ELb1ELb1ELb1EEENS1_21CollectiveEpilogueFwdINS6_IJS8_SA_S9_EEENS6_IJNS7_ILi1EEESI_SI_EEESC_SE_Li128ELb1ELb1ELb1ELb0EEENS1_36VarlenDynamicPersistentTileSchedulerILi128ELi80ELi128ELi128ELb1ELb1ELb0ELb1ELb0ELb1EEEEEEEEEvNT_6ParamsE --------------------------
	.section	.nv.info._ZN7cutlass13device_kernelIN5flash19enable_sm80_to_sm89INS1_16FlashAttnFwdSm80INS1_25CollectiveMainloopFwdSm80ILi4ELi1ELb0EN4cute5tupleIJNS5_1CILi128EEENS7_ILi80EEENS7_ILi64EEEEEELi64ENS_10bfloat16_tEfNS_4arch4Sm80ELb0ELb1ELb0ELb1ELb0ELb1ELb1ELb1EEENS1_21CollectiveEpilogueFwdINS6_IJS8_SA_S9_EEENS6_IJNS7_ILi1EEESI_SI_EEESC_SE_Li128ELb1ELb1ELb1ELb0EEENS1_36VarlenDynamicPersistentTileSchedulerILi128ELi80ELi128ELi128ELb1ELb1ELb0ELb1ELb0ELb1EEEEEEEEEvNT_6ParamsE,"",@"SHT_CUDA_INFO"
	.sectionflags	@""
	.align	4


	//----- nvinfo : EIATTR_CUDA_API_VERSION
	.align		4
        /*0000*/ 	.byte	0x04, 0x37
        /*0002*/ 	.short	(.L_496 - .L_495)
.L_495:
        /*0004*/ 	.word	0x00000082


	//----- nvinfo : EIATTR_SW2861232_WAR
	.align		4
.L_496:
        /*0008*/ 	.byte	0x01, 0x35
	.zero		2


	//----- nvinfo : EIATTR_PARAM_CBANK
	.align		4
        /*000c*/ 	.byte	0x04, 0x0a
        /*000e*/ 	.short	(.L_498 - .L_497)
	.align		4
.L_497:
        /*0010*/ 	.word	index@(.nv.constant0._ZN7cutlass13device_kernelIN5flash19enable_sm80_to_sm89INS1_16FlashAttnFwdSm80INS1_25CollectiveMainloopFwdSm80ILi4ELi1ELb0EN4cute5tupleIJNS5_1CILi128EEENS7_ILi80EEENS7_ILi64EEEEEELi64ENS_10bfloat16_tEfNS_4arch4Sm80ELb0ELb1ELb0ELb1ELb0ELb1ELb1ELb1EEENS1_21CollectiveEpilogueFwdINS6_IJS8_SA_S9_EEENS6_IJNS7_ILi1EEESI_SI_EEESC_SE_Li128ELb1ELb1ELb1ELb0EEENS1_36VarlenDynamicPersistentTileSchedulerILi128ELi80ELi128ELi128ELb1ELb1ELb0ELb1ELb0ELb1EEEEEEEEEvNT_6ParamsE)
        /*0014*/ 	.short	0x0160
        /*0016*/ 	.short	0x0438


	//----- nvinfo : EIATTR_CBANK_PARAM_SIZE
	.align		4
.L_498:
        /*0018*/ 	.byte	0x03, 0x19
        /*001a*/ 	.short	0x0438


	//----- nvinfo : EIATTR_KPARAM_INFO
	.align		4
        /*001c*/ 	.byte	0x04, 0x17
        /*001e*/ 	.short	(.L_500 - .L_499)
.L_499:
        /*0020*/ 	.word	0x00000000
        /*0024*/ 	.short	0x0000
        /*0026*/ 	.short	0x0000
        /*0028*/ 	.byte	0x00, 0xf0, 0xe1, 0x10


	//----- nvinfo : EIATTR_MAXREG_COUNT
	.align		4
.L_500:
        /*002c*/ 	.byte	0x03, 0x1b
        /*002e*/ 	.short	0x00ff


	//----- nvinfo : EIATTR_NUM_BARRIERS
	.align		4
        /*0030*/ 	.byte	0x02, 0x4c
        /*0032*/ 	.byte	0x06
	.zero		1


	//----- nvinfo : EIATTR_ANNOTATIONS
	.align		4
        /*0034*/ 	.byte	0x04, 0x55
        /*0036*/ 	.short	(.L_502 - .L_501)


	//   ....[0]....
.L_501:
        /* <DEDUP_REMOVED lines=89> */


	//----- nvinfo : EIATTR_MERCURY_ISA_VERSION
	.align		4
.L_502:
        /*05b8*/ 	.byte	0x03, 0x5f
        /*05ba*/ 	.short	0x0000


	//----- nvinfo : EIATTR_INT_WARP_WIDE_INSTR_OFFSETS
	.align		4
        /*05bc*/ 	.byte	0x04, 0x31
        /*05be*/ 	.short	(.L_504 - .L_503)


	//   ....[0]....
.L_503:
        /*05c0*/ 	.word	0x0001fd10


	//   ....[1]....
        /*05c4*/ 	.word	0x0001fd90


	//----- nvinfo : EIATTR_COOP_GROUP_MASK_REGIDS
	.align		4
.L_504:
        /*05c8*/ 	.byte	0x04, 0x29
        /*05ca*/ 	.short	(.L_506 - .L_505)


	//   ....[0]....
.L_505:
        /*05cc*/ 	.word	0xffffffff


	//   ....[1]....
        /*05d0*/ 	.word	0xffffffff


	//   ....[2]....
        /*05d4*/ 	.word	0xffffffff


	//   ....[3]....
        /*05d8*/ 	.word	0xffffffff


	//   ....[4]....
        /*05dc*/ 	.word	0xffffffff


	//   ....[5]....
        /*05e0*/ 	.word	0xffffffff


	//   ....[6]....
        /*05e4*/ 	.word	0xffffffff


	//   ....[7]....
        /*05e8*/ 	.word	0xffffffff


	//   ....[8]....
        /*05ec*/ 	.word	0xffffffff


	//   ....[9]....
        /*05f0*/ 	.word	0xffffffff


	//   ....[10]....
        /*05f4*/ 	.word	0xffffffff


	//   ....[11]....
        /*05f8*/ 	.word	0xffffffff


	//   ....[12]....
        /*05fc*/ 	.word	0xffffffff


	//   ....[13]....
        /*0600*/ 	.word	0xffffffff


	//   ....[14]....
        /*0604*/ 	.word	0xffffffff


	//   ....[15]....
        /*0608*/ 	.word	0xffffffff


	//   ....[16]....
        /*060c*/ 	.word	0xffffffff


	//   ....[17]....
        /*0610*/ 	.word	0xffffffff


	//   ....[18]....
        /*0614*/ 	.word	0xffffffff


	//   ....[19]....
        /*0618*/ 	.word	0xffffffff


	//   ....[20]....
        /*061c*/ 	.word	0xffffffff


	//   ....[21]....
        /*0620*/ 	.word	0xffffffff


	//   ....[22]....
        /*0624*/ 	.word	0xffffffff


	//   ....[23]....
        /*0628*/ 	.word	0xffffffff


	//   ....[24]....
        /*062c*/ 	.word	0xffffffff


	//   ....[25]....
        /*0630*/ 	.word	0xffffffff


	//   ....[26]....
        /*0634*/ 	.word	0xffffffff


	//   ....[27]....
        /*0638*/ 	.word	0xffffffff


	//   ....[28]....
        /*063c*/ 	.word	0xffffffff


	//   ....[29]....
        /*0640*/ 	.word	0xffffffff


	//   ....[30]....
        /*0644*/ 	.word	0xffffffff


	//   ....[31]....
        /*0648*/ 	.word	0xffffffff


	//   ....[32]....
        /*064c*/ 	.word	0xffffffff


	//   ....[33]....
        /*0650*/ 	.word	0xffffffff


	//   ....[34]....
        /*0654*/ 	.word	0xffffffff


	//   ....[35]....
        /*0658*/ 	.word	0xffffffff


	//   ....[36]....
        /*065c*/ 	.word	0xffffffff


	//   ....[37]....
        /*0660*/ 	.word	0xffffffff


	//   ....[38]....
        /*0664*/ 	.word	0xffffffff


	//   ....[39]....
        /*0668*/ 	.word	0xffffffff


	//   ....[40]....
        /*066c*/ 	.word	0xffffffff


	//   ....[41]....
        /*0670*/ 	.word	0xffffffff


	//   ....[42]....
        /*0674*/ 	.word	0xffffffff


	//   ....[43]....
        /*0678*/ 	.word	0xffffffff


	//   ....[44]....
        /*067c*/ 	.word	0xffffffff


	//   ....[45]....
        /*0680*/ 	.word	0xffffffff


	//   ....[46]....
        /*0684*/ 	.word	0xffffffff


	//   ....[47]....
        /*0688*/ 	.word	0xffffffff


	//   ....[48]....
        /*068c*/ 	.word	0xffffffff


	//   ....[49]....
        /*0690*/ 	.word	0xffffffff


	//   ....[50]....
        /*0694*/ 	.word	0xffffffff


	//   ....[51]....
        /*0698*/ 	.word	0xffffffff


	//   ....[52]....
        /*069c*/ 	.word	0xffffffff


	//   ....[53]....
        /*06a0*/ 	.word	0xffffffff


	//   ....[54]....
        /*06a4*/ 	.word	0xffffffff


	//   ....[55]....
        /*06a8*/ 	.word	0xffffffff


	//   ....[56]....
        /*06ac*/ 	.word	0xffffffff


	//   ....[57]....
        /*06b0*/ 	.word	0xffffffff


	//   ....[58]....
        /*06b4*/ 	.word	0xffffffff


	//   ....[59]....
        /*06b8*/ 	.word	0xffffffff


	//   ....[60]....
        /*06bc*/ 	.word	0xffffffff


	//   ....[61]....
        /*06c0*/ 	.word	0xffffffff


	//   ....[62]....
        /*06c4*/ 	.word	0xffffffff


	//   ....[63]....
        /*06c8*/ 	.word	0xffffffff


	//   ....[64]....
        /*06cc*/ 	.word	0xffffffff


	//   ....[65]....
        /*06d0*/ 	.word	0xffffffff


	//   ....[66]....
        /*06d4*/ 	.word	0xffffffff


	//   ....[67]....
        /*06d8*/ 	.word	0xffffffff


	//   ....[68]....
        /*06dc*/ 	.word	0xffffffff


	//   ....[69]....
        /*06e0*/ 	.word	0xffffffff


	//   ....[70]....
        /*06e4*/ 	.word	0xffffffff


	//   ....[71]....
        /*06e8*/ 	.word	0xffffffff


	//   ....[72]....
        /*06ec*/ 	.word	0xffffffff


	//   ....[73]....
        /*06f0*/ 	.word	0xffffffff


	//   ....[74]....
        /*06f4*/ 	.word	0xffffffff


	//   ....[75]....
        /*06f8*/ 	.word	0xffffffff


	//   ....[76]....
        /*06fc*/ 	.word	0xffffffff


	//   ....[77]....
        /*0700*/ 	.word	0xffffffff


	//   ....[78]....
        /*0704*/ 	.word	0xffffffff


	//   ....[79]....
        /*0708*/ 	.word	0xffffffff


	//   ....[80]....
        /*070c*/ 	.word	0xffffffff


	//   ....[81]....
        /*0710*/ 	.word	0xffffffff


	//   ....[82]....
        /*0714*/ 	.word	0xffffffff


	//   ....[83]....
        /*0718*/ 	.word	0xffffffff


	//   ....[84]....
        /*071c*/ 	.word	0xffffffff


	//   ....[85]....
        /*0720*/ 	.word	0xffffffff


	//   ....[86]....
        /*0724*/ 	.word	0xffffffff


	//   ....[87]....
        /*0728*/ 	.word	0xffffffff


	//   ....[88]....
        /*072c*/ 	.word	0xffffffff


	//   ....[89]....
        /*0730*/ 	.word	0xffffffff


	//   ....[90]....
        /*0734*/ 	.word	0xffffffff


	//   ....[91]....
        /*0738*/ 	.word	0xffffffff


	//   ....[92]....
        /*073c*/ 	.word	0xffffffff


	//   ....[93]....
        /*0740*/ 	.word	0xffffffff


	//   ....[94]....
        /*0744*/ 	.word	0xffffffff


	//   ....[95]....
        /*0748*/ 	.word	0xffffffff


	//   ....[96]....
        /*074c*/ 	.word	0xffffffff


	//   ....[97]....
        /*0750*/ 	.word	0xffffffff


	//   ....[98]....
        /*0754*/ 	.word	0xffffffff


	//   ....[99]....
        /*0758*/ 	.word	0xffffffff


	//   ....[100]....
        /*075c*/ 	.word	0xffffffff


	//   ....[101]....
        /*0760*/ 	.word	0xffffffff


	//   ....[102]....
        /*0764*/ 	.word	0xffffffff


	//   ....[103]....
        /*0768*/ 	.word	0xffffffff


	//   ....[104]....
        /*076c*/ 	.word	0xffffffff


	//   ....[105]....
        /*0770*/ 	.word	0xffffffff


	//   ....[106]....
        /*0774*/ 	.word	0xffffffff


	//   ....[107]....
        /*0778*/ 	.word	0xffffffff


	//   ....[108]....
        /*077c*/ 	.word	0xffffffff


	//   ....[109]....
        /*0780*/ 	.word	0xffffffff


	//   ....[110]....
        /*0784*/ 	.word	0xffffffff


	//   ....[111]....
        /*0788*/ 	.word	0xffffffff


	//   ....[112]....
        /*078c*/ 	.word	0xffffffff


	//   ....[113]....
        /*0790*/ 	.word	0xffffffff


	//   ....[114]....
        /*0794*/ 	.word	0xffffffff


	//   ....[115]....
        /*0798*/ 	.word	0xffffffff


	//   ....[116]....
        /*079c*/ 	.word	0xffffffff


	//   ....[117]....
        /*07a0*/ 	.word	0xffffffff


	//   ....[118]....
        /*07a4*/ 	.word	0xffffffff


	//   ....[119]....
        /*07a8*/ 	.word	0xffffffff


	//   ....[120]....
        /*07ac*/ 	.word	0xffffffff


	//   ....[121]....
        /*07b0*/ 	.word	0xffffffff


	//   ....[122]....
        /*07b4*/ 	.word	0xffffffff


	//   ....[123]....
        /*07b8*/ 	.word	0xffffffff


	//   ....[124]....
        /*07bc*/ 	.word	0xffffffff


	//   ....[125]....
        /*07c0*/ 	.word	0xffffffff


	//   ....[126]....
        /*07c4*/ 	.word	0xffffffff


	//   ....[127]....
        /*07c8*/ 	.word	0xffffffff


	//   ....[128]....
        /*07cc*/ 	.word	0xffffffff


	//   ....[129]....
        /*07d0*/ 	.word	0xffffffff


	//   ....[130]....
        /*07d4*/ 	.word	0xffffffff


	//   ....[131]....
        /*07d8*/ 	.word	0xffffffff


	//   ....[132]....
        /*07dc*/ 	.word	0xffffffff


	//   ....[133]....
        /*07e0*/ 	.word	0xffffffff


	//   ....[134]....
        /*07e4*/ 	.word	0xffffffff


	//   ....[135]....
        /*07e8*/ 	.word	0xffffffff


	//   ....[136]....
        /*07ec*/ 	.word	0xffffffff


	//   ....[137]....
        /*07f0*/ 	.word	0xffffffff


	//   ....[138]....
        /*07f4*/ 	.word	0xffffffff


	//   ....[139]....
        /*07f8*/ 	.word	0xffffffff


	//   ....[140]....
        /*07fc*/ 	.word	0xffffffff


	//   ....[141]....
        /*0800*/ 	.word	0xffffffff


	//   ....[142]....
        /*0804*/ 	.word	0xffffffff


	//   ....[143]....
        /*0808*/ 	.word	0xffffffff


	//   ....[144]....
        /*080c*/ 	.word	0xffffffff


	//   ....[145]....
        /*0810*/ 	.word	0xffffffff


	//   ....[146]....
        /*0814*/ 	.word	0xffffffff


	//   ....[147]....
        /*0818*/ 	.word	0xffffffff


	//   ....[148]....
        /*081c*/ 	.word	0xffffffff


	//   ....[149]....
        /*0820*/ 	.word	0xffffffff


	//   ....[150]....
        /*0824*/ 	.word	0xffffffff


	//   ....[151]....
        /*0828*/ 	.word	0xffffffff


	//   ....[152]....
        /*082c*/ 	.word	0xffffffff


	//   ....[153]....
        /*0830*/ 	.word	0xffffffff


	//   ....[154]....
        /*0834*/ 	.word	0xffffffff


	//   ....[155]....
        /*0838*/ 	.word	0xffffffff


	//   ....[156]....
        /*083c*/ 	.word	0xffffffff


	//   ....[157]....
        /*0840*/ 	.word	0xffffffff


	//   ....[158]....
        /*0844*/ 	.word	0xffffffff


	//   ....[159]....
        /*0848*/ 	.word	0xffffffff


	//   ....[160]....
        /*084c*/ 	.word	0xffffffff


	//   ....[161]....
        /*0850*/ 	.word	0xffffffff


	//   ....[162]....
        /*0854*/ 	.word	0xffffffff


	//   ....[163]....
        /*0858*/ 	.word	0xffffffff


	//   ....[164]....
        /*085c*/ 	.word	0xffffffff


	//   ....[165]....
        /*0860*/ 	.word	0xffffffff


	//   ....[166]....
        /*0864*/ 	.word	0xffffffff


	//   ....[167]....
        /*0868*/ 	.word	0xffffffff


	//   ....[168]....
        /*086c*/ 	.word	0xffffffff


	//   ....[169]....
        /*0870*/ 	.word	0xffffffff


	//   ....[170]....
        /*0874*/ 	.word	0xffffffff


	//   ....[171]....
        /*0878*/ 	.word	0xffffffff


	//   ....[172]....
        /*087c*/ 	.word	0xffffffff


	//   ....[173]....
        /*0880*/ 	.word	0xffffffff


	//   ....[174]....
        /*0884*/ 	.word	0xffffffff


	//   ....[175]....
        /*0888*/ 	.word	0xffffffff


	//   ....[176]....
        /*088c*/ 	.word	0xffffffff


	//   ....[177]....
        /*0890*/ 	.word	0xffffffff


	//   ....[178]....
        /*0894*/ 	.word	0xffffffff


	//   ....[179]....
        /*0898*/ 	.word	0xffffffff


	//   ....[180]....
        /*089c*/ 	.word	0xffffffff


	//   ....[181]....
        /*08a0*/ 	.word	0xffffffff


	//   ....[182]....
        /*08a4*/ 	.word	0xffffffff


	//   ....[183]....
        /*08a8*/ 	.word	0xffffffff


	//   ....[184]....
        /*08ac*/ 	.word	0xffffffff


	//   ....[185]....
        /*08b0*/ 	.word	0xffffffff


	//   ....[186]....
        /*08b4*/ 	.word	0xffffffff


	//   ....[187]....
        /*08b8*/ 	.word	0xffffffff


	//   ....[188]....
        /*08bc*/ 	.word	0xffffffff


	//   ....[189]....
        /*08c0*/ 	.word	0xffffffff


	//   ....[190]....
        /*08c4*/ 	.word	0xffffffff


	//   ....[191]....
        /*08c8*/ 	.word	0xffffffff


	//   ....[192]....
        /*08cc*/ 	.word	0xffffffff


	//   ....[193]....
        /*08d0*/ 	.word	0xffffffff


	//   ....[194]....
        /*08d4*/ 	.word	0xffffffff


	//   ....[195]....
        /*08d8*/ 	.word	0xffffffff


	//   ....[196]....
        /*08dc*/ 	.word	0xffffffff


	//   ....[197]....
        /*08e0*/ 	.word	0xffffffff


	//   ....[198]....
        /*08e4*/ 	.word	0xffffffff


	//   ....[199]....
        /*08e8*/ 	.word	0xffffffff


	//   ....[200]....
        /*08ec*/ 	.word	0xffffffff


	//   ....[201]....
        /*08f0*/ 	.word	0xffffffff


	//   ....[202]....
        /*08f4*/ 	.word	0xffffffff


	//   ....[203]....
        /*08f8*/ 	.word	0xffffffff


	//   ....[204]....
        /*08fc*/ 	.word	0xffffffff


	//   ....[205]....
        /*0900*/ 	.word	0xffffffff


	//   ....[206]....
        /*0904*/ 	.word	0xffffffff


	//   ....[207]....
        /*0908*/ 	.word	0xffffffff


	//   ....[208]....
        /*090c*/ 	.word	0xffffffff


	//   ....[209]....
        /*0910*/ 	.word	0xffffffff


	//   ....[210]....
        /*0914*/ 	.word	0xffffffff


	//   ....[211]....
        /*0918*/ 	.word	0xffffffff


	//   ....[212]....
        /*091c*/ 	.word	0xffffffff


	//   ....[213]....
        /*0920*/ 	.word	0xffffffff


	//   ....[214]....
        /*0924*/ 	.word	0xffffffff


	//   ....[215]....
        /*0928*/ 	.word	0xffffffff


	//   ....[216]....
        /*092c*/ 	.word	0xffffffff


	//   ....[217]....
        /*0930*/ 	.word	0xffffffff


	//   ....[218]....
        /*0934*/ 	.word	0xffffffff


	//   ....[219]....
        /*0938*/ 	.word	0xffffffff


	//   ....[220]....
        /*093c*/ 	.word	0xffffffff


	//   ....[221]....
        /*0940*/ 	.word	0xffffffff


	//   ....[222]....
        /*0944*/ 	.word	0xffffffff


	//   ....[223]....
        /*0948*/ 	.word	0xffffffff


	//   ....[224]....
        /*094c*/ 	.word	0xffffffff


	//   ....[225]....
        /*0950*/ 	.word	0xffffffff


	//   ....[226]....
        /*0954*/ 	.word	0xffffffff


	//   ....[227]....
        /*0958*/ 	.word	0xffffffff


	//   ....[228]....
        /*095c*/ 	.word	0xffffffff


	//   ....[229]....
        /*0960*/ 	.word	0xffffffff


	//   ....[230]....
        /*0964*/ 	.word	0xffffffff


	//   ....[231]....
        /*0968*/ 	.word	0xffffffff


	//   ....[232]....
        /*096c*/ 	.word	0xffffffff


	//   ....[233]....
        /*0970*/ 	.word	0xffffffff


	//   ....[234]....
        /*0974*/ 	.word	0xffffffff


	//   ....[235]....
        /*0978*/ 	.word	0xffffffff


	//   ....[236]....
        /*097c*/ 	.word	0xffffffff


	//   ....[237]....
        /*0980*/ 	.word	0xffffffff


	//   ....[238]....
        /*0984*/ 	.word	0xffffffff


	//   ....[239]....
        /*0988*/ 	.word	0xffffffff


	//   ....[240]....
        /*098c*/ 	.word	0xffffffff


	//   ....[241]....
        /*0990*/ 	.word	0xffffffff


	//   ....[242]....
        /*0994*/ 	.word	0xffffffff


	//   ....[243]....
        /*0998*/ 	.word	0xffffffff


	//   ....[244]....
        /*099c*/ 	.word	0xffffffff


	//   ....[245]....
        /*09a0*/ 	.word	0xffffffff


	//   ....[246]....
        /*09a4*/ 	.word	0xffffffff


	//   ....[247]....
        /*09a8*/ 	.word	0xffffffff


	//   ....[248]....
        /*09ac*/ 	.word	0xffffffff


	//   ....[249]....
        /*09b0*/ 	.word	0xffffffff


	//   ....[250]....
        /*09b4*/ 	.word	0xffffffff


	//   ....[251]....
        /*09b8*/ 	.word	0xffffffff


	//   ....[252]....
        /*09bc*/ 	.word	0xffffffff


	//   ....[253]....
        /*09c0*/ 	.word	0xffffffff


	//   ....[254]....
        /*09c4*/ 	.word	0xffffffff


	//   ....[255]....
        /*09c8*/ 	.word	0xffffffff


	//   ....[0]....
        /*09cc*/ 	.word	0xffffffff


	//   ....[1]....
        /*09d0*/ 	.word	0xffffffff


	//   ....[2]....
        /*09d4*/ 	.word	0xffffffff


	//   ....[3]....
        /*09d8*/ 	.word	0xffffffff


	//   ....[4]....
        /*09dc*/ 	.word	0xffffffff


	//   ....[5]....
        /*09e0*/ 	.word	0xffffffff


	//   ....[6]....
        /*09e4*/ 	.word	0xffffffff


	//   ....[7]....
        /*09e8*/ 	.word	0xffffffff


	//   ....[8]....
        /*09ec*/ 	.word	0xffffffff


	//   ....[9]....
        /*09f0*/ 	.word	0xffffffff


	//   ....[10]....
        /*09f4*/ 	.word	0xffffffff


	//   ....[11]....
        /*09f8*/ 	.word	0xffffffff


	//   ....[12]....
        /*09fc*/ 	.word	0xffffffff


	//   ....[13]....
        /*0a00*/ 	.word	0xffffffff


	//   ....[14]....
        /*0a04*/ 	.word	0xffffffff


	//   ....[15]....
        /*0a08*/ 	.word	0xffffffff


	//   ....[16]....
        /*0a0c*/ 	.word	0xffffffff


	//   ....[17]....
        /*0a10*/ 	.word	0xffffffff


	//   ....[18]....
        /*0a14*/ 	.word	0xffffffff


	//----- nvinfo : EIATTR_COOP_GROUP_INSTR_OFFSETS
	.align		4
.L_506:
        /*0a18*/ 	.byte	0x04, 0x28
        /*0a1a*/ 	.short	(.L_508 - .L_507)


	//   ....[0]....
.L_507:
        /*0a1c*/ 	.word	0x00000050


	//   ....[1]....
        /*0a20*/ 	.word	0x00000200


	//   ....[2]....
        /*0a24*/ 	.word	0x00000230


	//   ....[3]....
        /*0a28*/ 	.word	0x00000260


	//   ....[4]....
        /*0a2c*/ 	.word	0x00000290


	//   ....[5]....
        /*0a30*/ 	.word	0x000002c0


	//   ....[6]....
        /*0a34*/ 	.word	0x000002f0


	//   ....[7]....
        /*0a38*/ 	.word	0x00000450


	//   ....[8]....
        /*0a3c*/ 	.word	0x00000490


	//   ....[9]....
        /*0a40*/ 	.word	0x000004c0


	//   ....[10]....
        /*0a44*/ 	.word	0x000004f0


	//   ....[11]....
        /*0a48*/ 	.word	0x00000520


	//   ....[12]....
        /*0a4c*/ 	.word	0x00000550


	//   ....[13]....
        /*0a50*/ 	.word	0x000005e0


	//   ....[14]....
        /*0a54*/ 	.word	0x00000630


	//   ....[15]....
        /*0a58*/ 	.word	0x00000650


	//   ....[16]....
        /*0a5c*/ 	.word	0x000006b0


	//   ....[17]....
        /*0a60*/ 	.word	0x00008910


	//   ....[18]....
        /*0a64*/ 	.word	0x00008930


	//   ....[19]....
        /*0a68*/ 	.word	0x00008a10


	//   ....[20]....
        /*0a6c*/ 	.word	0x00008a20


	//   ....[21]....
        /*0a70*/ 	.word	0x00008af0


	//   ....[22]....
        /*0a74*/ 	.word	0x00008b10


	//   ....[23]....
        /*0a78*/ 	.word	0x00008be0


	//   ....[24]....
        /*0a7c*/ 	.word	0x00008bf0


	//   ....[25]....
        /*0a80*/ 	.word	0x00008cc0


	//   ....[26]....
        /*0a84*/ 	.word	0x00008ce0


	//   ....[27]....
        /*0a88*/ 	.word	0x00008db0


	//   ....[28]....
        /*0a8c*/ 	.word	0x00008dc0


	//   ....[29]....
        /*0a90*/ 	.word	0x00008e90


	//   ....[30]....
        /*0a94*/ 	.word	0x00008eb0


	//   ....[31]....
        /*0a98*/ 	.word	0x00008f80


	//   ....[32]....
        /*0a9c*/ 	.word	0x00008f90


	//   ....[33]....
        /*0aa0*/ 	.word	0x00009670


	//   ....[34]....
        /*0aa4*/ 	.word	0x000096d0


	//   ....[35]....
        /*0aa8*/ 	.word	0x00009730


	//   ....[36]....
        /*0aac*/ 	.word	0x00009760


	//   ....[37]....
        /*0ab0*/ 	.word	0x00009910


	//   ....[38]....
        /*0ab4*/ 	.word	0x00009950


	//   ....[39]....
        /*0ab8*/ 	.word	0x000099a0


	//   ....[40]....
        /*0abc*/ 	.word	0x000099e0


	//   ....[41]....
        /*0ac0*/ 	.word	0x00009bf0


	//   ....[42]....
        /*0ac4*/ 	.word	0x00009c30


	//   ....[43]....
        /*0ac8*/ 	.word	0x00009c80


	//   ....[44]....
        /*0acc*/ 	.word	0x00009cc0


	//   ....[45]....
        /*0ad0*/ 	.word	0x00009ef0


	//   ....[46]....
        /*0ad4*/ 	.word	0x00009f30


	//   ....[47]....
        /*0ad8*/ 	.word	0x00009f80


	//   ....[48]....
        /*0adc*/ 	.word	0x00009fc0


	//   ....[49]....
        /*0ae0*/ 	.word	0x0000bd20


	//   ....[50]....
        /*0ae4*/ 	.word	0x0000bd70


	//   ....[51]....
        /*0ae8*/ 	.word	0x0000bd90


	//   ....[52]....
        /*0aec*/ 	.word	0x0000bdb0


	//   ....[53]....
        /*0af0*/ 	.word	0x0000be90


	//   ....[54]....
        /*0af4*/ 	.word	0x0000bea0


	//   ....[55]....
        /*0af8*/ 	.word	0x0000beb0


	//   ....[56]....
        /*0afc*/ 	.word	0x0000bec0


	//   ....[57]....
        /*0b00*/ 	.word	0x0000c0d0


	//   ....[58]....
        /*0b04*/ 	.word	0x0000c110


	//   ....[59]....
        /*0b08*/ 	.word	0x0000c130


	//   ....[60]....
        /*0b0c*/ 	.word	0x0000c140


	//   ....[61]....
        /*0b10*/ 	.word	0x0000c280


	//   ....[62]....
        /*0b14*/ 	.word	0x0000c320


	//   ....[63]....
        /*0b18*/ 	.word	0x0000c340


	//   ....[64]....
        /*0b1c*/ 	.word	0x0000c350


	//   ....[65]....
        /*0b20*/ 	.word	0x0000ecf0


	//   ....[66]....
        /*0b24*/ 	.word	0x0000eed0


	//   ....[67]....
        /*0b28*/ 	.word	0x0000f070


	//   ....[68]....
        /*0b2c*/ 	.word	0x0000fc70


	//   ....[69]....
        /*0b30*/ 	.word	0x00010650


	//   ....[70]....
        /*0b34*/ 	.word	0x00010700


	//   ....[71]....
        /*0b38*/ 	.word	0x00010af0


	//   ....[72]....
        /*0b3c*/ 	.word	0x00010b10


	//   ....[73]....
        /*0b40*/ 	.word	0x000111f0


	//   ....[74]....
        /*0b44*/ 	.word	0x00011250


	//   ....[75]....
        /*0b48*/ 	.word	0x00011360


	//   ....[76]....
        /*0b4c*/ 	.word	0x00011450


	//   ....[77]....
        /*0b50*/ 	.word	0x000135b0


	//   ....[78]....
        /*0b54*/ 	.word	0x000137d0


	//   ....[79]....
        /*0b58*/ 	.word	0x00013990


	//   ....[80]....
        /*0b5c*/ 	.word	0x000143b0


	//   ....[81]....
        /*0b60*/ 	.word	0x00014f30


	//   ....[82]....
        /*0b64*/ 	.word	0x00015140


	//   ....[83]....
        /*0b68*/ 	.word	0x00015350


	//   ....[84]....
        /*0b6c*/ 	.word	0x00015490


	//   ....[85]....
        /*0b70*/ 	.word	0x000154f0


	//   ....[86]....
        /*0b74*/ 	.word	0x000155c0


	//   ....[87]....
        /*0b78*/ 	.word	0x00015980


	//   ....[88]....
        /*0b7c*/ 	.word	0x00015ae0


	//   ....[89]....
        /*0b80*/ 	.word	0x000186a0


	//   ....[90]....
        /*0b84*/ 	.word	0x00018740


	//   ....[91]....
        /*0b88*/ 	.word	0x000187e0


	//   ....[92]....
        /*0b8c*/ 	.word	0x00018810


	//   ....[93]....
        /*0b90*/ 	.word	0x00018840


	//   ....[94]....
        /*0b94*/ 	.word	0x000188c0


	//   ....[95]....
        /*0b98*/ 	.word	0x000189c0


	//   ....[96]....
        /*0b9c*/ 	.word	0x00018db0


	//   ....[97]....
        /*0ba0*/ 	.word	0x0001b500


	//   ....[98]....
        /*0ba4*/ 	.word	0x0001b7a0


	//   ....[99]....
        /*0ba8*/ 	.word	0x0001b960


	//   ....[100]....
        /*0bac*/ 	.word	0x0001c380


	//   ....[101]....
        /*0bb0*/ 	.word	0x0001cee0


	//   ....[102]....
        /*0bb4*/ 	.word	0x0001d290


	//   ....[103]....
        /*0bb8*/ 	.word	0x0001d2e0


	//   ....[104]....
        /*0bbc*/ 	.word	0x0001d3d0


	//   ....[105]....
        /*0bc0*/ 	.word	0x0001d490


	//   ....[106]....
        /*0bc4*/ 	.word	0x0001d5a0


	//   ....[107]....
        /*0bc8*/ 	.word	0x0001d960


	//   ....[108]....
        /*0bcc*/ 	.word	0x0001da40


	//   ....[109]....
        /*0bd0*/ 	.word	0x0001f500


	//   ....[110]....
        /*0bd4*/ 	.word	0x0001f570


	//   ....[111]....
        /*0bd8*/ 	.word	0x0001f580


	//   ....[112]....
        /*0bdc*/ 	.word	0x0001f590


	//   ....[113]....
        /*0be0*/ 	.word	0x0001f5c0


	//   ....[114]....
        /*0be4*/ 	.word	0x0001f5e0


	//   ....[115]....
        /*0be8*/ 	.word	0x0001f5f0


	//   ....[116]....
        /*0bec*/ 	.word	0x0001f600


	//   ....[117]....
        /*0bf0*/ 	.word	0x00020a60


	//   ....[118]....
        /*0bf4*/ 	.word	0x00020a80


	//   ....[119]....
        /*0bf8*/ 	.word	0x00020a90


	//   ....[120]....
        /*0bfc*/ 	.word	0x00020aa0


	//   ....[121]....
        /*0c00*/ 	.word	0x00020ab0


	//   ....[122]....
        /*0c04*/ 	.word	0x00020ac0


	//   ....[123]....
        /*0c08*/ 	.word	0x00020ae0


	//   ....[124]....
        /*0c0c*/ 	.word	0x00020b50


	//   ....[125]....
        /*0c10*/ 	.word	0x00020ed0


	//   ....[126]....
        /*0c14*/ 	.word	0x00020ef0


	//   ....[127]....
        /*0c18*/ 	.word	0x00020f60


	//   ....[128]....
        /*0c1c*/ 	.word	0x00020f70


	//   ....[129]....
        /*0c20*/ 	.word	0x00020fe0


	//   ....[130]....
        /*0c24*/ 	.word	0x00021000


	//   ....[131]....
        /*0c28*/ 	.word	0x00021070


	//   ....[132]....
        /*0c2c*/ 	.word	0x00021080


	//   ....[133]....
        /*0c30*/ 	.word	0x000210f0


	//   ....[134]....
        /*0c34*/ 	.word	0x00021110


	//   ....[135]....
        /*0c38*/ 	.word	0x00021180


	//   ....[136]....
        /*0c3c*/ 	.word	0x00021190


	//   ....[137]....
        /*0c40*/ 	.word	0x00021200


	//   ....[138]....
        /*0c44*/ 	.word	0x00021220


	//   ....[139]....
        /*0c48*/ 	.word	0x00021290


	//   ....[140]....
        /*0c4c*/ 	.word	0x000212a0


	//   ....[141]....
        /*0c50*/ 	.word	0x00021530


	//   ....[142]....
        /*0c54*/ 	.word	0x00021550


	//   ....[143]....
        /*0c58*/ 	.word	0x000218a0


	//   ....[144]....
        /*0c5c*/ 	.word	0x000218b0


	//   ....[145]....
        /*0c60*/ 	.word	0x00021b10


	//   ....[146]....
        /*0c64*/ 	.word	0x00021b30


	//   ....[147]....
        /*0c68*/ 	.word	0x00021db0


	//   ....[148]....
        /*0c6c*/ 	.word	0x00021dc0


	//   ....[149]....
        /*0c70*/ 	.word	0x00022780


	//   ....[150]....
        /*0c74*/ 	.word	0x000227a0


	//   ....[151]....
        /*0c78*/ 	.word	0x00022810


	//   ....[152]....
        /*0c7c*/ 	.word	0x00022820


	//   ....[153]....
        /*0c80*/ 	.word	0x00022890


	//   ....[154]....
        /*0c84*/ 	.word	0x000228b0


	//   ....[155]....
        /*0c88*/ 	.word	0x00022920


	//   ....[156]....
        /*0c8c*/ 	.word	0x00022930


	//   ....[157]....
        /*0c90*/ 	.word	0x000229a0


	//   ....[158]....
        /*0c94*/ 	.word	0x000229c0


	//   ....[159]....
        /*0c98*/ 	.word	0x00022a30


	//   ....[160]....
        /*0c9c*/ 	.word	0x00022a40


	//   ....[161]....
        /*0ca0*/ 	.word	0x00022ab0


	//   ....[162]....
        /*0ca4*/ 	.word	0x00022ad0


	//   ....[163]....
        /*0ca8*/ 	.word	0x00022b40


	//   ....[164]....
        /*0cac*/ 	.word	0x00022b50


	//   ....[165]....
        /*0cb0*/ 	.word	0x00022c90


	//   ....[166]....
        /*0cb4*/ 	.word	0x00022cb0


	//   ....[167]....
        /*0cb8*/ 	.word	0x00022de0


	//   ....[168]....
        /*0cbc*/ 	.word	0x00022e20


	//   ....[169]....
        /*0cc0*/ 	.word	0x00022e50


	//   ....[170]....
        /*0cc4*/ 	.word	0x00022e80


	//   ....[171]....
        /*0cc8*/ 	.word	0x00022eb0


	//   ....[172]....
        /*0ccc*/ 	.word	0x00022ee0


	//   ....[173]....
        /*0cd0*/ 	.word	0x00023040


	//   ....[174]....
        /*0cd4*/ 	.word	0x00023080


	//   ....[175]....
        /*0cd8*/ 	.word	0x000230b0


	//   ....[176]....
        /*0cdc*/ 	.word	0x000230e0


	//   ....[177]....
        /*0ce0*/ 	.word	0x00023110


	//   ....[178]....
        /*0ce4*/ 	.word	0x00023140


	//   ....[179]....
        /*0ce8*/ 	.word	0x000231d0


	//   ....[180]....
        /*0cec*/ 	.word	0x00023230


	//   ....[181]....
        /*0cf0*/ 	.word	0x00023240


	//   ....[182]....
        /*0cf4*/ 	.word	0x000232a0


	//   ....[183]....
        /*0cf8*/ 	.word	0x00023d00


	//   ....[184]....
        /*0cfc*/ 	.word	0x00023d60


	//   ....[185]....
        /*0d00*/ 	.word	0x00023db0


	//   ....[186]....
        /*0d04*/ 	.word	0x00023e00


	//   ....[187]....
        /*0d08*/ 	.word	0x00023e50


	//   ....[188]....
        /*0d0c*/ 	.word	0x00023ec0


	//   ....[189]....
        /*0d10*/ 	.word	0x00023f10


	//   ....[190]....
        /*0d14*/ 	.word	0x00023f80


	//   ....[191]....
        /*0d18*/ 	.word	0x00023ff0


	//   ....[192]....
        /*0d1c*/ 	.word	0x00024050


	//   ....[193]....
        /*0d20*/ 	.word	0x000240c0


	//   ....[194]....
        /*0d24*/ 	.word	0x00024130


	//   ....[195]....
        /*0d28*/ 	.word	0x000241a0


	//   ....[196]....
        /*0d2c*/ 	.word	0x00024200


	//   ....[197]....
        /*0d30*/ 	.word	0x00024270


	//   ....[198]....
        /*0d34*/ 	.word	0x000242e0


	//   ....[199]....
        /*0d38*/ 	.word	0x00024350


	//   ....[200]....
        /*0d3c*/ 	.word	0x000243b0


	//   ....[201]....
        /*0d40*/ 	.word	0x00024420


	//   ....[202]....
        /*0d44*/ 	.word	0x00024490


	//   ....[203]....
        /*0d48*/ 	.word	0x00024500


	//   ....[204]....
        /*0d4c*/ 	.word	0x00024560


	//   ....[205]....
        /*0d50*/ 	.word	0x000245d0


	//   ....[206]....
        /*0d54*/ 	.word	0x00024640


	//   ....[207]....
        /*0d58*/ 	.word	0x000246b0


	//   ....[208]....
        /*0d5c*/ 	.word	0x00024710


	//   ....[209]....
        /*0d60*/ 	.word	0x00024770


	//   ....[210]....
        /*0d64*/ 	.word	0x000247d0


	//   ....[211]....
        /*0d68*/ 	.word	0x00024820


	//   ....[212]....
        /*0d6c*/ 	.word	0x00024880


	//   ....[213]....
        /*0d70*/ 	.word	0x000248d0


	//   ....[214]....
        /*0d74*/ 	.word	0x00024930


	//   ....[215]....
        /*0d78*/ 	.word	0x00024980


	//   ....[216]....
        /*0d7c*/ 	.word	0x000249e0


	//   ....[217]....
        /*0d80*/ 	.word	0x00024a50


	//   ....[218]....
        /*0d84*/ 	.word	0x00024ac0


	//   ....[219]....
        /*0d88*/ 	.word	0x00024b30


	//   ....[220]....
        /*0d8c*/ 	.word	0x00024b90


	//   ....[221]....
        /*0d90*/ 	.word	0x00024c00


	//   ....[222]....
        /*0d94*/ 	.word	0x00024c70


	//   ....[223]....
        /*0d98*/ 	.word	0x00024ce0


	//   ....[224]....
        /*0d9c*/ 	.word	0x00024d40


	//   ....[225]....
        /*0da0*/ 	.word	0x00024db0


	//   ....[226]....
        /*0da4*/ 	.word	0x00024e20


	//   ....[227]....
        /*0da8*/ 	.word	0x00024e90


	//   ....[228]....
        /*0dac*/ 	.word	0x00024ef0


	//   ....[229]....
        /*0db0*/ 	.word	0x00024f60


	//   ....[230]....
        /*0db4*/ 	.word	0x00024fd0


	//   ....[231]....
        /*0db8*/ 	.word	0x00025040


	//   ....[232]....
        /*0dbc*/ 	.word	0x000250a0


	//   ....[233]....
        /*0dc0*/ 	.word	0x00025110


	//   ....[234]....
        /*0dc4*/ 	.word	0x00025180


	//   ....[235]....
        /*0dc8*/ 	.word	0x000251f0


	//   ....[236]....
        /*0dcc*/ 	.word	0x00025250


	//   ....[237]....
        /*0dd0*/ 	.word	0x000252c0


	//   ....[238]....
        /*0dd4*/ 	.word	0x00025330


	//   ....[239]....
        /*0dd8*/ 	.word	0x000253a0


	//   ....[240]....
        /*0ddc*/ 	.word	0x00025400


	//   ....[241]....
        /*0de0*/ 	.word	0x00025470


	//   ....[242]....
        /*0de4*/ 	.word	0x000254e0


	//   ....[243]....
        /*0de8*/ 	.word	0x00025550


	//   ....[244]....
        /*0dec*/ 	.word	0x000255b0


	//   ....[245]....
        /*0df0*/ 	.word	0x00025620


	//   ....[246]....
        /*0df4*/ 	.word	0x00025690


	//   ....[247]....
        /*0df8*/ 	.word	0x00025700


	//   ....[248]....
        /*0dfc*/ 	.word	0x00025760


	//   ....[249]....
        /*0e00*/ 	.word	0x000257d0


	//   ....[250]....
        /*0e04*/ 	.word	0x00025840


	//   ....[251]....
        /*0e08*/ 	.word	0x000258b0


	//   ....[252]....
        /*0e0c*/ 	.word	0x00025910


	//   ....[253]....
        /*0e10*/ 	.word	0x00025980


	//   ....[254]....
        /*0e14*/ 	.word	0x000259f0


	//   ....[255]....
        /*0e18*/ 	.word	0x00025a60


	//   ....[0]....
        /*0e1c*/ 	.word	0x00025ac0


	//   ....[1]....
        /*0e20*/ 	.word	0x00025b30


	//   ....[2]....
        /*0e24*/ 	.word	0x00025ba0


	//   ....[3]....
        /*0e28*/ 	.word	0x00025bf0


	//   ....[4]....
        /*0e2c*/ 	.word	0x00025c30


	//   ....[5]....
        /*0e30*/ 	.word	0x00025c80


	//   ....[6]....
        /*0e34*/ 	.word	0x00025cd0


	//   ....[7]....
        /*0e38*/ 	.word	0x00025d20


	//   ....[8]....
        /*0e3c*/ 	.word	0x00025d90


	//   ....[9]....
        /*0e40*/ 	.word	0x00025de0


	//   ....[10]....
        /*0e44*/ 	.word	0x00025e30


	//   ....[11]....
        /*0e48*/ 	.word	0x00025e80


	//   ....[12]....
        /*0e4c*/ 	.word	0x00025ed0


	//   ....[13]....
        /*0e50*/ 	.word	0x00025f20


	//   ....[14]....
        /*0e54*/ 	.word	0x00025f90


	//   ....[15]....
        /*0e58*/ 	.word	0x00025fe0


	//   ....[16]....
        /*0e5c*/ 	.word	0x00026050


	//   ....[17]....
        /*0e60*/ 	.word	0x000260b0


	//   ....[18]....
        /*0e64*/ 	.word	0x00026120


	//----- nvinfo : EIATTR_EXIT_INSTR_OFFSETS
	.align		4
.L_508:
        /*0e68*/ 	.byte	0x04, 0x1c
        /*0e6a*/ 	.short	(.L_510 - .L_509)


	//   ....[0]....
.L_509:
        /*0e6c*/ 	.word	0x000010d0


	//   ....[1]....
        /*0e70*/ 	.word	0x00023cc0


	//----- nvinfo : EIATTR_MAX_THREADS
	.align		4
.L_510:
        /*0e74*/ 	.byte	0x04, 0x05
        /*0e76*/ 	.short	(.L_512 - .L_511)
.L_511:
        /*0e78*/ 	.word	0x00000080
        /*0e7c*/ 	.word	0x00000001
        /*0e80*/ 	.word	0x00000001


	//----- nvinfo : EIATTR_CRS_STACK_SIZE
	.align		4
.L_512:
        /*0e84*/ 	.byte	0x04, 0x1e
        /*0e86*/ 	.short	(.L_514 - .L_513)
.L_513:
        /*0e88*/ 	.word	0x00000000
.L_514:


//--------------------- .nv.info._ZN7cutlass13device_kernelIN5flash19enable_sm80_to_sm89INS1_16FlashAttnFwdSm80INS1_25CollectiveMainloopFwdSm80ILi4ELi1ELb0EN4cute5tupleIJNS5_1CILi128EEENS7_ILi112EEENS7_ILi64EEEEEELi64ENS_10bfloat16_tEfNS_4arch4Sm80ELb1ELb0ELb0ELb0ELb0ELb0ELb1ELb1EEENS1_21CollectiveEpilogueFwdINS6_IJS8_SA_S9_EEENS6_IJNS7_ILi1EEESI_SI_EEESC_SE_Li128ELb0ELb1ELb1ELb0EEENS1_30DynamicPersistentTileSchedulerILi128ELi128ELb1ELb1ELb0EEEEEEEEEvNT_6ParamsE --------------------------
	.section	.nv.info._ZN7cutlass13device_kernelIN5flash19enable_sm80_to_sm89INS1_16FlashAttnFwdSm80INS1_25CollectiveMainloopFwdSm80ILi4ELi1ELb0EN4cute5tupleIJNS5_1CILi128EEENS7_ILi112EEENS7_ILi64EEEEEELi64ENS_10bfloat16_tEfNS_4arch4Sm80ELb1ELb0ELb0ELb0ELb0ELb0ELb1ELb1EEENS1_21CollectiveEpilogueFwdINS6_IJS8_SA_S9_EEENS6_IJNS7_ILi1EEESI_SI_EEESC_SE_Li128ELb0ELb1ELb1ELb0EEENS1_30DynamicPersistentTileSchedulerILi128ELi128ELb1ELb1ELb0EEEEEEEEEvNT_6ParamsE,"",@"SHT_CUDA_INFO"
	.sectionflags	@""
	.align	4


	//----- nvinfo : EIATTR_CUDA_API_VERSION
	.align		4
        /*0000*/ 	.byte	0x04, 0x37
        /*0002*/ 	.short	(.L_516 - .L_515)
.L_515:
        /*0004*/ 	.word	0x00000082


	//----- nvinfo : EIATTR_SW2861232_WAR
	.align		4
.L_516:
        /*0008*/ 	.byte	0x01, 0x35
	.zero		2


	//----- nvinfo : EIATTR_PARAM_CBANK
	.align		4
        /*000c*/ 	.byte	0x04, 0x0a
        /*000e*/ 	.short	(.L_518 - .L_517)
	.align		4
.L_517:
        /*0010*/ 	.word	index@(.nv.constant0._ZN7cutlass13device_kernelIN5flash19enable_sm80_to_sm89INS1_16FlashAttnFwdSm80INS1_25CollectiveMainloopFwdSm80ILi4ELi1ELb0EN4cute5tupleIJNS5_1CILi128EEENS7_ILi112EEENS7_ILi64EEEEEELi64ENS_10bfloat16_tEfNS_4arch4Sm80ELb1ELb0ELb0ELb0ELb0ELb0ELb1ELb1EEENS1_21CollectiveEpilogueFwdINS6_IJS8_SA_S9_EEENS6_IJNS7_ILi1EEESI_SI_EEESC_SE_Li128ELb0ELb1ELb1ELb0EEENS1_30DynamicPersistentTileSchedulerILi128ELi128ELb1ELb1ELb0EEEEEEEEEvNT_6ParamsE)
        /*0014*/ 	.short	0x0160
        /*0016*/ 	.short	0x0428


	//----- nvinfo : EIATTR_CBANK_PARAM_SIZE
	.align		4
.L_518:
        /*0018*/ 	.byte	0x03, 0x19
        /*001a*/ 	.short	0x0428


	//----- nvinfo : EIATTR_KPARAM_INFO
	.align		4
        /*001c*/ 	.byte	0x04, 0x17
        /*001e*/ 	.short	(.L_520 - .L_519)
.L_519:
        /*0020*/ 	.word	0x00000000
        /*0024*/ 	.short	0x0000
        /*0026*/ 	.short	0x0000
        /*0028*/ 	.byte	0x00, 0xf0, 0xa1, 0x10


	//----- nvinfo : EIATTR_MAXREG_COUNT
	.align		4
.L_520:
        /*002c*/ 	.byte	0x03, 0x1b
        /*002e*/ 	.short	0x00ff


	//----- nvinfo : EIATTR_NUM_BARRIERS
	.align		4
        /*0030*/ 	.byte	0x02, 0x4c
        /*0032*/ 	.byte	0x06
	.zero		1


	//----- nvinfo : EIATTR_ANNOTATIONS
	.align		4
        /*0034*/ 	.byte	0x04, 0x55
        /*0036*/ 	.short	(.L_522 - .L_521)


	//   ....[0]....
.L_521:
        /* <DEDUP_REMOVED lines=94> */


	//----- nvinfo : EIATTR_MERCURY_ISA_VERSION
	.align		4
.L_522:
        /*0600*/ 	.byte	0x03, 0x5f
        /*0602*/ 	.short	0x0000


	//----- nvinfo : EIATTR_INT_WARP_WIDE_INSTR_OFFSETS
	.align		4
        /*0604*/ 	.byte	0x04, 0x31
        /*0606*/ 	.short	(.L_524 - .L_523)


	//   ....[0]....
.L_523:
        /*0608*/ 	.word	0x000129c0


	//   ....[1]....
        /*060c*/ 	.word	0x00012a40


	//----- nvinfo : EIATTR_COOP_GROUP_MASK_REGIDS
	.align		4
.L_524:
        /*0610*/ 	.byte	0x04, 0x29
        /*0612*/ 	.short	(.L_526 - .L_525)


	//   ....[0]....
.L_525:
        /*0614*/ 	.word	0xffffffff


	//   ....[1]....
        /*0618*/ 	.word	0xffffffff


	//   ....[2]....
        /*061c*/ 	.word	0xffffffff


	//   ....[3]....
        /*0620*/ 	.word	0xffffffff


	//   ....[4]....
        /*0624*/ 	.word	0xffffffff


	//   ....[5]....
        /*0628*/ 	.word	0xffffffff


	//   ....[6]....
        /*062c*/ 	.word	0xffffffff


	//   ....[7]....
        /*0630*/ 	.word	0xffffffff


	//   ....[8]....
        /*0634*/ 	.word	0xffffffff


	//   ....[9]....
        /*0638*/ 	.word	0xffffffff


	//   ....[10]....
        /*063c*/ 	.word	0xffffffff


	//   ....[11]....
        /*0640*/ 	.word	0xffffffff


	//   ....[12]....
        /*0644*/ 	.word	0xffffffff


	//   ....[13]....
        /*0648*/ 	.word	0xffffffff


	//   ....[14]....
        /*064c*/ 	.word	0xffffffff


	//   ....[15]....
        /*0650*/ 	.word	0xffffffff


	//   ....[16]....
        /*0654*/ 	.word	0xffffffff


	//   ....[17]....
        /*0658*/ 	.word	0xffffffff


	//   ....[18]....
        /*065c*/ 	.word	0xffffffff


	//   ....[19]....
        /*0660*/ 	.word	0xffffffff


	//   ....[20]....
        /*0664*/ 	.word	0xffffffff


	//   ....[21]....
        /*0668*/ 	.word	0xffffffff


	//   ....[22]....
        /*066c*/ 	.word	0xffffffff


	//   ....[23]....
        /*0670*/ 	.word	0xffffffff


	//   ....[24]....
        /*0674*/ 	.word	0xffffffff


	//   ....[25]....
        /*0678*/ 	.word	0xffffffff


	//   ....[26]....
        /*067c*/ 	.word	0xffffffff


	//   ....[27]....
        /*0680*/ 	.word	0xffffffff


	//   ....[28]....
        /*0684*/ 	.word	0xffffffff


	//   ....[29]....
        /*0688*/ 	.word	0xffffffff


	//   ....[30]....
        /*068c*/ 	.word	0xffffffff


	//   ....[31]....
        /*0690*/ 	.word	0xffffffff


	//   ....[32]....
        /*0694*/ 	.word	0xffffffff


	//   ....[33]....
        /*0698*/ 	.word	0xffffffff


	//   ....[34]....
        /*069c*/ 	.word	0xffffffff


	//   ....[35]....
        /*06a0*/ 	.word	0xffffffff


	//   ....[36]....
        /*06a4*/ 	.word	0xffffffff


	//   ....[37]....
        /*06a8*/ 	.word	0xffffffff


	//   ....[38]....
        /*06ac*/ 	.word	0xffffffff


	//   ....[39]....
        /*06b0*/ 	.word	0xffffffff


	//   ....[40]....
        /*06b4*/ 	.word	0xffffffff


	//   ....[41]....
        /*06b8*/ 	.word	0xffffffff


	//   ....[42]....
        /*06bc*/ 	.word	0xffffffff


	//   ....[43]....
        /*06c0*/ 	.word	0xffffffff


	//   ....[44]....
        /*06c4*/ 	.word	0xffffffff


	//   ....[45]....
        /*06c8*/ 	.word	0xffffffff


	//   ....[46]....
        /*06cc*/ 	.word	0xffffffff


	//   ....[47]....
        /*06d0*/ 	.word	0xffffffff


	//   ....[48]....
        /*06d4*/ 	.word	0xffffffff


	//   ....[49]....
        /*06d8*/ 	.word	0xffffffff


	//   ....[50]....
        /*06dc*/ 	.word	0xffffffff


	//   ....[51]....
        /*06e0*/ 	.word	0xffffffff


	//   ....[52]....
        /*06e4*/ 	.word	0xffffffff


	//   ....[53]....
        /*06e8*/ 	.word	0xffffffff


	//   ....[54]....
        /*06ec*/ 	.word	0xffffffff


	//   ....[55]....
        /*06f0*/ 	.word	0xffffffff


	//   ....[56]....
        /*06f4*/ 	.word	0xffffffff


	//   ....[57]....
        /*06f8*/ 	.word	0xffffffff


	//   ....[58]....
        /*06fc*/ 	.word	0xffffffff


	//   ....[59]....
        /*0700*/ 	.word	0xffffffff


	//   ....[60]....
        /*0704*/ 	.word	0xffffffff


	//   ....[61]....
        /*0708*/ 	.word	0xffffffff


	//   ....[62]....
        /*070c*/ 	.word	0xffffffff


	//   ....[63]....
        /*0710*/ 	.word	0xffffffff


	//   ....[64]....
        /*0714*/ 	.word	0xffffffff


	//   ....[65]....
        /*0718*/ 	.word	0xffffffff


	//   ....[66]....
        /*071c*/ 	.word	0xffffffff


	//   ....[67]....
        /*0720*/ 	.word	0xffffffff


	//   ....[68]....
        /*0724*/ 	.word	0xffffffff


	//   ....[69]....
        /*0728*/ 	.word	0xffffffff


	//   ....[70]....
        /*072c*/ 	.word	0xffffffff


	//   ....[71]....
        /*0730*/ 	.word	0xffffffff


	//   ....[72]....
        /*0734*/ 	.word	0xffffffff


	//   ....[73]....
        /*0738*/ 	.word	0xffffffff


	//   ....[74]....
        /*073c*/ 	.word	0xffffffff


	//   ....[75]....
        /*0740*/ 	.word	0xffffffff


	//   ....[76]....
        /*0744*/ 	.word	0xffffffff


	//   ....[77]....
        /*0748*/ 	.word	0xffffffff


	//   ....[78]....
        /*074c*/ 	.word	0xffffffff


	//   ....[79]....
        /*0750*/ 	.word	0xffffffff


	//   ....[80]....
        /*0754*/ 	.word	0xffffffff


	//   ....[81]....
        /*0758*/ 	.word	0xffffffff


	//   ....[82]....
        /*075c*/ 	.word	0xffffffff


	//   ....[83]....
        /*0760*/ 	.word	0xffffffff


	//   ....[84]....
        /*0764*/ 	.word	0xffffffff


	//   ....[85]....
        /*0768*/ 	.word	0xffffffff


	//   ....[86]....
        /*076c*/ 	.word	0xffffffff


	//   ....[87]....
        /*0770*/ 	.word	0xffffffff


	//   ....[88]....
        /*0774*/ 	.word	0xffffffff


	//   ....[89]....
        /*0778*/ 	.word	0xffffffff


	//   ....[90]....
        /*077c*/ 	.word	0xffffffff


	//   ....[91]....
        /*0780*/ 	.word	0xffffffff


	//   ....[92]....
        /*0784*/ 	.word	0xffffffff


	//   ....[93]....
        /*0788*/ 	.word	0xffffffff


	//   ....[94]....
        /*078c*/ 	.word	0xffffffff


	//   ....[95]....
        /*0790*/ 	.word	0xffffffff


	//   ....[96]....
        /*0794*/ 	.word	0xffffffff


	//   ....[97]....
        /*0798*/ 	.word	0xffffffff


	//   ....[98]....
        /*079c*/ 	.word	0xffffffff


	//   ....[99]....
        /*07a0*/ 	.word	0xffffffff


	//----- nvinfo : EIATTR_COOP_GROUP_INSTR_OFFSETS
	.align		4
.L_526:
        /*07a4*/ 	.byte	0x04, 0x28
        /*07a6*/ 	.short	(.L_528 - .L_527)


	//   ....[0]....
.L_527:
        /*07a8*/ 	.word	0x00000050


	//   ....[1]....
        /*07ac*/ 	.word	0x00001570


	//   ....[2]....
        /*07b0*/ 	.word	0x00001590


	//   ....[3]....
        /*07b4*/ 	.word	0x00001680


	//   ....[4]....
        /*07b8*/ 	.word	0x00001690


	//   ....[5]....
        /*07bc*/ 	.word	0x00001770


	//   ....[6]....
        /*07c0*/ 	.word	0x00001790


	//   ....[7]....
        /*07c4*/ 	.word	0x00001870


	//   ....[8]....
        /*07c8*/ 	.word	0x00001880


	//   ....[9]....
        /*07cc*/ 	.word	0x00001960


	//   ....[10]....
        /*07d0*/ 	.word	0x00001980


	//   ....[11]....
        /*07d4*/ 	.word	0x00001a60


	//   ....[12]....
        /*07d8*/ 	.word	0x00001a70


	//   ....[13]....
        /*07dc*/ 	.word	0x00001b50


	//   ....[14]....
        /*07e0*/ 	.word	0x00001b70


	//   ....[15]....
        /*07e4*/ 	.word	0x00001c50


	//   ....[16]....
        /*07e8*/ 	.word	0x00001c60


	//   ....[17]....
        /*07ec*/ 	.word	0x00003270


	//   ....[18]....
        /*07f0*/ 	.word	0x00003290


	//   ....[19]....
        /*07f4*/ 	.word	0x000032d0


	//   ....[20]....
        /*07f8*/ 	.word	0x000040c0


	//   ....[21]....
        /*07fc*/ 	.word	0x00004100


	//   ....[22]....
        /*0800*/ 	.word	0x000042b0


	//   ....[23]....
        /*0804*/ 	.word	0x00004350


	//   ....[24]....
        /*0808*/ 	.word	0x00004380


	//   ....[25]....
        /*080c*/ 	.word	0x00004440


	//   ....[26]....
        /*0810*/ 	.word	0x00004520


	//   ....[27]....
        /*0814*/ 	.word	0x00004b40


	//   ....[28]....
        /*0818*/ 	.word	0x00004bb0


	//   ....[29]....
        /*081c*/ 	.word	0x00008510


	//   ....[30]....
        /*0820*/ 	.word	0x00008530


	//   ....[31]....
        /*0824*/ 	.word	0x00008550


	//   ....[32]....
        /*0828*/ 	.word	0x00008570


	//   ....[33]....
        /*082c*/ 	.word	0x00009850


	//   ....[34]....
        /*0830*/ 	.word	0x00009d20


	//   ....[35]....
        /*0834*/ 	.word	0x00009e10


	//   ....[36]....
        /*0838*/ 	.word	0x00009fe0


	//   ....[37]....
        /*083c*/ 	.word	0x0000a020


	//   ....[38]....
        /*0840*/ 	.word	0x0000a140


	//   ....[39]....
        /*0844*/ 	.word	0x0000a2c0


	//   ....[40]....
        /*0848*/ 	.word	0x0000a330


	//   ....[41]....
        /*084c*/ 	.word	0x0000f2d0


	//   ....[42]....
        /*0850*/ 	.word	0x0000f360


	//   ....[43]....
        /*0854*/ 	.word	0x0000f420


	//   ....[44]....
        /*0858*/ 	.word	0x0000f480


	//   ....[45]....
        /*085c*/ 	.word	0x0000f4c0


	//   ....[46]....
        /*0860*/ 	.word	0x0000f610


	//   ....[47]....
        /*0864*/ 	.word	0x0000f720


	//   ....[48]....
        /*0868*/ 	.word	0x0000fa40


	//   ....[49]....
        /*086c*/ 	.word	0x000121c0


	//   ....[50]....
        /*0870*/ 	.word	0x00012230


	//   ....[51]....
        /*0874*/ 	.word	0x00012240


	//   ....[52]....
        /*0878*/ 	.word	0x00012250


	//   ....[53]....
        /*087c*/ 	.word	0x00012280


	//   ....[54]....
        /*0880*/ 	.word	0x000122a0


	//   ....[55]....
        /*0884*/ 	.word	0x000122b0


	//   ....[56]....
        /*0888*/ 	.word	0x000122c0


	//   ....[57]....
        /*088c*/ 	.word	0x00012b80


	//   ....[58]....
        /*0890*/ 	.word	0x00012fe0


	//   ....[59]....
        /*0894*/ 	.word	0x00012ff0


	//   ....[60]....
        /*0898*/ 	.word	0x00013020


	//   ....[61]....
        /*089c*/ 	.word	0x00013040


	//   ....[62]....
        /*08a0*/ 	.word	0x00013060


	//   ....[63]....
        /*08a4*/ 	.word	0x00013070


	//   ....[64]....
        /*08a8*/ 	.word	0x00013080


	//   ....[65]....
        /*08ac*/ 	.word	0x00013090


	//   ....[66]....
        /*08b0*/ 	.word	0x000131f0


	//   ....[67]....
        /*08b4*/ 	.word	0x00013220


	//   ....[68]....
        /*08b8*/ 	.word	0x00013520


	//   ....[69]....
        /*08bc*/ 	.word	0x00013540


	//   ....[70]....
        /*08c0*/ 	.word	0x00013770


	//   ....[71]....
        /*08c4*/ 	.word	0x00013790


	//   ....[72]....
        /*08c8*/ 	.word	0x000139c0


	//   ....[73]....
        /*08cc*/ 	.word	0x000139d0


	//   ....[74]....
        /*08d0*/ 	.word	0x00013f70


	//   ....[75]....
        /*08d4*/ 	.word	0x00014080


	//   ....[76]....
        /*08d8*/ 	.word	0x000140f0


	//   ....[77]....
        /*08dc*/ 	.word	0x00014160


	//   ....[78]....
        /*08e0*/ 	.word	0x000141c0


	//   ....[79]....
        /*08e4*/ 	.word	0x00014230


	//   ....[80]....
        /*08e8*/ 	.word	0x000142a0


	//   ....[81]....
        /*08ec*/ 	.word	0x00014310


	//   ....[82]....
        /*08f0*/ 	.word	0x00014370


	//   ....[83]....
        /*08f4*/ 	.word	0x000143e0


	//   ....[84]....
        /*08f8*/ 	.word	0x00014450


	//   ....[85]....
        /*08fc*/ 	.word	0x000144c0


	//   ....[86]....
        /*0900*/ 	.word	0x00014520


	//   ....[87]....
        /*0904*/ 	.word	0x00014590


	//   ....[88]....
        /*0908*/ 	.word	0x00014600


	//   ....[89]....
        /*090c*/ 	.word	0x00014670


	//   ....[90]....
        /*0910*/ 	.word	0x000146d0


	//   ....[91]....
        /*0914*/ 	.word	0x00014730


	//   ....[92]....
        /*0918*/ 	.word	0x00014790


	//   ....[93]....
        /*091c*/ 	.word	0x000147e0


	//   ....[94]....
        /*0920*/ 	.word	0x00014840


	//   ....[95]....
        /*0924*/ 	.word	0x00014890


	//   ....[96]....
        /*0928*/ 	.word	0x000148f0


	//   ....[97]....
        /*092c*/ 	.word	0x00014940


	//   ....[98]....
        /*0930*/ 	.word	0x000149a0


	//   ....[99]....
        /*0934*/ 	.word	0x00014a10


	//----- nvinfo : EIATTR_EXIT_INSTR_OFFSETS
	.align		4
.L_528:
        /*0938*/ 	.byte	0x04, 0x1c
        /*093a*/ 	.short	(.L_530 - .L_529)


	//   ....[0]....
.L_529:
        /*093c*/ 	.word	0x000000a0


	//   ....[1]....
        /*0940*/ 	.word	0x00014030


	//----- nvinfo : EIATTR_MAX_THREADS
	.align		4
.L_530:
        /*0944*/ 	.byte	0x04, 0x05
        /*0946*/ 	.short	(.L_532 - .L_531)
.L_531:
        /*0948*/ 	.word	0x00000080
        /*094c*/ 	.word	0x00000001
        /*0950*/ 	.word	0x00000001


	//----- nvinfo : EIATTR_CRS_STACK_SIZE
	.align		4
.L_532:
        /*0954*/ 	.byte	0x04, 0x1e
        /*0956*/ 	.short	(.L_534 - .L_533)
.L_533:
        /*0958*/ 	.word	0x00000000
.L_534:


//--------------------- .nv.info._ZN7cutlass13device_kernelIN5flash19enable_sm80_to_sm89INS1_16FlashAttnFwdSm80INS1_25CollectiveMainloopFwdSm80ILi4ELi1ELb0EN4cute5tupleIJNS5_1CILi128EEENS7_ILi80EEENS7_ILi64EEEEEELi64ENS_10bfloat16_tEfNS_4arch4Sm80ELb1ELb0ELb0ELb1ELb0ELb0ELb1ELb1EEENS1_21CollectiveEpilogueFwdINS6_IJS8_SA_S9_EEENS6_IJNS7_ILi1EEESI_SI_EEESC_SE_Li128ELb1ELb1ELb1ELb0EEENS1_36VarlenDynamicPersistentTileSchedulerILi128ELi80ELi128ELi128ELb1ELb1ELb0ELb1ELb1ELb1EEEEEEEEEvNT_6ParamsE --------------------------
	.section	.nv.info._ZN7cutlass13device_kernelIN5flash19enable_sm80_to_sm89INS1_16FlashAttnFwdSm80INS1_25CollectiveMainloopFwdSm80ILi4ELi1ELb0EN4cute5tupleIJNS5_1CILi128EEENS7_ILi80EEENS7_ILi64EEEEEELi64ENS_10bfloat16_tEfNS_4arch4Sm80ELb1ELb0ELb0ELb1ELb0ELb0ELb1ELb1EEENS1_21CollectiveEpilogueFwdINS6_IJS8_SA_S9_EEENS6_IJNS7_ILi1EEESI_SI_EEESC_SE_Li128ELb1ELb1ELb1ELb0EEENS1_36VarlenDynamicPersistentTileSchedulerILi128ELi80ELi128ELi128ELb1ELb1ELb0ELb1ELb1ELb1EEEEEEEEEvNT_6ParamsE,"",@"SHT_CUDA_INFO"
	.sectionflags	@""
	.align	4


	//----- nvinfo : EIATTR_CUDA_API_VERSION
	.align		4
        /*0000*/ 	.byte	0x04, 0x37
        /*0002*/ 	.short	(.L_536 - .L_535)
.L_535:
        /*0004*/ 	.word	0x00000082


	//----- nvinfo : EIATTR_SW2861232_WAR
	.align		4
.L_536:
        /*0008*/ 	.byte	0x01, 0x35
	.zero		2


	//----- nvinfo : EIATTR_PARAM_CBANK
	.align		4
        /*000c*/ 	.byte	0x04, 0x0a
        /*000e*/ 	.short	(.L_538 - .L_537)
	.align		4
.L_537:
        /*0010*/ 	.word	index@(.nv.constant0._ZN7cutlass13device_kernelIN5flash19enable_sm80_to_sm89INS1_16FlashAttnFwdSm80INS1_25CollectiveMainloopFwdSm80ILi4ELi1ELb0EN4cute5tupleIJNS5_1CILi128EEENS7_ILi80EEENS7_ILi64EEEEEELi64ENS_10bfloat16_tEfNS_4arch4Sm80ELb1ELb0ELb0ELb1ELb0ELb0ELb1ELb1EEENS1_21CollectiveEpilogueFwdINS6_IJS8_SA_S9_EEENS6_IJNS7_ILi1EEESI_SI_EEESC_SE_Li128ELb1ELb1ELb1ELb0EEENS1_36VarlenDynamicPersistentTileSchedulerILi128ELi80ELi128ELi128ELb1ELb1ELb0ELb1ELb1ELb1EEEEEEEEEvNT_6ParamsE)
        /*0014*/ 	.short	0x0160
        /*0016*/ 	.short	0x0438


	//----- nvinfo : EIATTR_CBANK_PARAM_SIZE
	.align		4
.L_538:
        /*0018*/ 	.byte	0x03, 0x19
        /*001a*/ 	.short	0x0438


	//----- nvinfo : EIATTR_KPARAM_INFO
	.align		4
        /*001c*/ 	.byte	0x04, 0x17
        /*001e*/ 	.short	(.L_540 - .L_539)
.L_539:
        /*0020*/ 	.word	0x00000000
        /*0024*/ 	.short	0x0000
        /*0026*/ 	.short	0x0000
        /*0028*/ 	.byte	0x00, 0xf0, 0xe1, 0x10


	//----- nvinfo : EIATTR_MAXREG_COUNT
	.align		4
.L_540:
        /*002c*/ 	.byte	0x03, 0x1b
        /*002e*/ 	.short	0x00ff


	//----- nvinfo : EIATTR_NUM_BARRIERS
	.align		4
        /*0030*/ 	.byte	0x02, 0x4c
        /*0032*/ 	.byte	0x06
	.zero		1


	//----- nvinfo : EIATTR_ANNOTATIONS
	.align		4
        /*0034*/ 	.byte	0x04, 0x55
        /*0036*/ 	.short	(.L_542 - .L_541)


	//   ....[0]....
.L_541:
        /* <DEDUP_REMOVED lines=100> */


	//----- nvinfo : EIATTR_MERCURY_ISA_VERSION
	.align		4
.L_542:
        /*0668*/ 	.byte	0x03, 0x5f
        /*066a*/ 	.short	0x0000


	//----- nvinfo : EIATTR_INT_WARP_WIDE_INSTR_OFFSETS
	.align		4
        /*066c*/ 	.byte	0x04, 0x31
        /*066e*/ 	.short	(.L_544 - .L_543)


	//   ....[0]....
.L_543:
        /*0670*/ 	.word	0x0000e090


	//   ....[1]....
        /*0674*/ 	.word	0x0000e110


	//----- nvinfo : EIATTR_COOP_GROUP_MASK_REGIDS
	.align		4
.L_544:
        /*0678*/ 	.byte	0x04, 0x29
        /*067a*/ 	.short	(.L_546 - .L_545)


	//   ....[0]....
.L_545:
        /*067c*/ 	.word	0xffffffff


	//   ....[1]....
        /*0680*/ 	.word	0xffffffff


	//   ....[2]....
        /*0684*/ 	.word	0xffffffff


	//   ....[3]....
        /*0688*/ 	.word	0xffffffff


	//   ....[4]....
        /*068c*/ 	.word	0xffffffff


	//   ....[5]....
        /*0690*/ 	.word	0xffffffff


	//   ....[6]....
        /*0694*/ 	.word	0xffffffff


	//   ....[7]....
        /*0698*/ 	.word	0xffffffff


	//   ....[8]....
        /*069c*/ 	.word	0xffffffff


	//   ....[9]....
        /*06a0*/ 	.word	0xffffffff


	//   ....[10]....
        /*06a4*/ 	.word	0xffffffff


	//   ....[11]....
        /*06a8*/ 	.word	0xffffffff


	//   ....[12]....
        /*06ac*/ 	.word	0xffffffff


	//   ....[13]....
        /*06b0*/ 	.word	0xffffffff


	//   ....[14]....
        /*06b4*/ 	.word	0xffffffff


	//   ....[15]....
        /*06b8*/ 	.word	0xffffffff


	//   ....[16]....
        /*06bc*/ 	.word	0xffffffff


	//   ....[17]....
        /*06c0*/ 	.word	0xffffffff


	//   ....[18]....
        /*06c4*/ 	.word	0xffffffff


	//   ....[19]....
        /*06c8*/ 	.word	0xffffffff


	//   ....[20]....
        /*06cc*/ 	.word	0xffffffff


	//   ....[21]....
        /*06d0*/ 	.word	0xffffffff


	//   ....[22]....
        /*06d4*/ 	.word	0xffffffff


	//   ....[23]....
        /*06d8*/ 	.word	0xffffffff


	//   ....[24]....
        /*06dc*/ 	.word	0xffffffff


	//   ....[25]....
        /*06e0*/ 	.word	0xffffffff


	//   ....[26]....
        /*06e4*/ 	.word	0xffffffff


	//   ....[27]....
        /*06e8*/ 	.word	0xffffffff


	//   ....[28]....
        /*06ec*/ 	.word	0xffffffff


	//   ....[29]....
        /*06f0*/ 	.word	0xffffffff


	//   ....[30]....
        /*06f4*/ 	.word	0xffffffff


	//   ....[31]....
        /*06f8*/ 	.word	0xffffffff


	//   ....[32]....
        /*06fc*/ 	.word	0xffffffff


	//   ....[33]....
        /*0700*/ 	.word	0xffffffff


	//   ....[34]....
        /*0704*/ 	.word	0xffffffff


	//   ....[35]....
        /*0708*/ 	.word	0xffffffff


	//   ....[36]....
        /*070c*/ 	.word	0xffffffff


	//   ....[37]....
        /*0710*/ 	.word	0xffffffff


	//   ....[38]....
        /*0714*/ 	.word	0xffffffff


	//   ....[39]....
        /*0718*/ 	.word	0xffffffff


	//   ....[40]....
        /*071c*/ 	.word	0xffffffff


	//   ....[41]....
        /*0720*/ 	.word	0xffffffff


	//   ....[42]....
        /*0724*/ 	.word	0xffffffff


	//   ....[43]....
        /*0728*/ 	.word	0xffffffff


	//   ....[44]....
        /*072c*/ 	.word	0xffffffff


	//   ....[45]....
        /*0730*/ 	.word	0xffffffff


	//   ....[46]....
        /*0734*/ 	.word	0xffffffff


	//   ....[47]....
        /*0738*/ 	.word	0xffffffff


	//   ....[48]....
        /*073c*/ 	.word	0xffffffff


	//   ....[49]....
        /*0740*/ 	.word	0xffffffff


	//   ....[50]....
        /*0744*/ 	.word	0xffffffff


	//   ....[51]....
        /*0748*/ 	.word	0xffffffff


	//   ....[52]....
        /*074c*/ 	.word	0xffffffff


	//   ....[53]....
        /*0750*/ 	.word	0xffffffff


	//   ....[54]....
        /*0754*/ 	.word	0xffffffff


	//   ....[55]....
        /*0758*/ 	.word	0xffffffff


	//   ....[56]....
        /*075c*/ 	.word	0xffffffff


	//   ....[57]....
        /*0760*/ 	.word	0xffffffff


	//   ....[58]....
        /*0764*/ 	.word	0xffffffff


	//   ....[59]....
        /*0768*/ 	.word	0xffffffff


	//   ....[60]....
        /*076c*/ 	.word	0xffffffff


	//   ....[61]....
        /*0770*/ 	.word	0xffffffff


	//   ....[62]....
        /*0774*/ 	.word	0xffffffff


	//   ....[63]....
        /*0778*/ 	.word	0xffffffff


	//   ....[64]....
        /*077c*/ 	.word	0xffffffff


	//   ....[65]....
        /*0780*/ 	.word	0xffffffff


	//   ....[66]....
        /*0784*/ 	.word	0xffffffff


	//   ....[67]....
        /*0788*/ 	.word	0xffffffff


	//   ....[68]....
        /*078c*/ 	.word	0xffffffff


	//   ....[69]....
        /*0790*/ 	.word	0xffffffff


	//   ....[70]....
        /*0794*/ 	.word	0xffffffff


	//   ....[71]....
        /*0798*/ 	.word	0xffffffff


	//   ....[72]....
        /*079c*/ 	.word	0xffffffff


	//   ....[73]....
        /*07a0*/ 	.word	0xffffffff


	//   ....[74]....
        /*07a4*/ 	.word	0xffffffff


	//   ....[75]....
        /*07a8*/ 	.word	0xffffffff


	//   ....[76]....
        /*07ac*/ 	.word	0xffffffff


	//   ....[77]....
        /*07b0*/ 	.word	0xffffffff


	//   ....[78]....
        /*07b4*/ 	.word	0xffffffff


	//   ....[79]....
        /*07b8*/ 	.word	0xffffffff


	//   ....[80]....
        /*07bc*/ 	.word	0xffffffff


	//   ....[81]....
        /*07c0*/ 	.word	0xffffffff


	//   ....[82]....
        /*07c4*/ 	.word	0xffffffff


	//   ....[83]....
        /*07c8*/ 	.word	0xffffffff


	//   ....[84]....
        /*07cc*/ 	.word	0xffffffff


	//   ....[85]....
        /*07d0*/ 	.word	0xffffffff


	//   ....[86]....
        /*07d4*/ 	.word	0xffffffff


	//   ....[87]....
        /*07d8*/ 	.word	0xffffffff


	//   ....[88]....
        /*07dc*/ 	.word	0xffffffff


	//   ....[89]....
        /*07e0*/ 	.word	0xffffffff


	//   ....[90]....
        /*07e4*/ 	.word	0xffffffff


	//   ....[91]....
        /*07e8*/ 	.word	0xffffffff


	//   ....[92]....
        /*07ec*/ 	.word	0xffffffff


	//   ....[93]....
        /*07f0*/ 	.word	0xffffffff


	//   ....[94]....
        /*07f4*/ 	.word	0xffffffff


	//   ....[95]....
        /*07f8*/ 	.word	0xffffffff


	//   ....[96]....
        /*07fc*/ 	.word	0xffffffff


	//   ....[97]....
        /*0800*/ 	.word	0xffffffff


	//   ....[98]....
        /*0804*/ 	.word	0xffffffff


	//   ....[99]....
        /*0808*/ 	.word	0xffffffff


	//   ....[100]....
        /*080c*/ 	.word	0xffffffff


	//   ....[101]....
        /*0810*/ 	.word	0xffffffff


	//   ....[102]....
        /*0814*/ 	.word	0xffffffff


	//   ....[103]....
        /*0818*/ 	.word	0xffffffff


	//   ....[104]....
        /*081c*/ 	.word	0xffffffff


	//   ....[105]....
        /*0820*/ 	.word	0xffffffff


	//   ....[106]....
        /*0824*/ 	.word	0xffffffff


	//   ....[107]....
        /*0828*/ 	.word	0xffffffff


	//   ....[108]....
        /*082c*/ 	.word	0xffffffff


	//   ....[109]....
        /*0830*/ 	.word	0xffffffff


	//   ....[110]....
        /*0834*/ 	.word	0xffffffff


	//   ....[111]....
        /*0838*/ 	.word	0xffffffff


	//   ....[112]....
        /*083c*/ 	.word	0xffffffff


	//   ....[113]....
        /*0840*/ 	.word	0xffffffff


	//   ....[114]....
        /*0844*/ 	.word	0xffffffff


	//   ....[115]....
        /*0848*/ 	.word	0xffffffff


	//   ....[116]....
        /*084c*/ 	.word	0xffffffff


	//   ....[117]....
        /*0850*/ 	.word	0xffffffff


	//   ....[118]....
        /*0854*/ 	.word	0xffffffff


	//   ....[119]....
        /*0858*/ 	.word	0xffffffff


	//   ....[120]....
        /*085c*/ 	.word	0xffffffff


	//   ....[121]....
        /*0860*/ 	.word	0xffffffff


	//   ....[122]....
        /*0864*/ 	.word	0xffffffff


	//   ....[123]....
        /*0868*/ 	.word	0xffffffff


	//   ....[124]....
        /*086c*/ 	.word	0xffffffff


	//   ....[125]....
        /*0870*/ 	.word	0xffffffff


	//   ....[126]....
        /*0874*/ 	.word	0xffffffff


	//   ....[127]....
        /*0878*/ 	.word	0xffffffff


	//   ....[128]....
        /*087c*/ 	.word	0xffffffff


	//   ....[129]....
        /*0880*/ 	.word	0xffffffff


	//   ....[130]....
        /*0884*/ 	.word	0xffffffff


	//   ....[131]....
        /*0888*/ 	.word	0xffffffff


	//   ....[132]....
        /*088c*/ 	.word	0xffffffff


	//   ....[133]....
        /*0890*/ 	.word	0xffffffff


	//   ....[134]....
        /*0894*/ 	.word	0xffffffff


	//   ....[135]....
        /*0898*/ 	.word	0xffffffff


	//   ....[136]....
        /*089c*/ 	.word	0xffffffff


	//   ....[137]....
        /*08a0*/ 	.word	0xffffffff


	//   ....[138]....
        /*08a4*/ 	.word	0xffffffff


	//   ....[139]....
        /*08a8*/ 	.word	0xffffffff


	//   ....[140]....
        /*08ac*/ 	.word	0xffffffff


	//   ....[141]....
        /*08b0*/ 	.word	0xffffffff


	//   ....[142]....
        /*08b4*/ 	.word	0xffffffff


	//   ....[143]....
        /*08b8*/ 	.word	0xffffffff


	//   ....[144]....
        /*08bc*/ 	.word	0xffffffff


	//   ....[145]....
        /*08c0*/ 	.word	0xffffffff


	//   ....[146]....
        /*08c4*/ 	.word	0xffffffff


	//   ....[147]....
        /*08c8*/ 	.word	0xffffffff


	//   ....[148]....
        /*08cc*/ 	.word	0xffffffff


	//   ....[149]....
        /*08d0*/ 	.word	0xffffffff


	//   ....[150]....
        /*08d4*/ 	.word	0xffffffff


	//   ....[151]....
        /*08d8*/ 	.word	0xffffffff


	//   ....[152]....
        /*08dc*/ 	.word	0xffffffff


	//   ....[153]....
        /*08e0*/ 	.word	0xffffffff


	//   ....[154]....
        /*08e4*/ 	.word	0xffffffff


	//   ....[155]....
        /*08e8*/ 	.word	0xffffffff


	//   ....[156]....
        /*08ec*/ 	.word	0xffffffff


	//   ....[157]....
        /*08f0*/ 	.word	0xffffffff


	//   ....[158]....
        /*08f4*/ 	.word	0xffffffff


	//   ....[159]....
        /*08f8*/ 	.word	0xffffffff


	//   ....[160]....
        /*08fc*/ 	.word	0xffffffff


	//   ....[161]....
        /*0900*/ 	.word	0xffffffff


	//   ....[162]....
        /*0904*/ 	.word	0xffffffff


	//   ....[163]....
        /*0908*/ 	.word	0xffffffff


	//   ....[164]....
        /*090c*/ 	.word	0xffffffff


	//   ....[165]....
        /*0910*/ 	.word	0xffffffff


	//   ....[166]....
        /*0914*/ 	.word	0xffffffff


	//   ....[167]....
        /*0918*/ 	.word	0xffffffff


	//   ....[168]....
        /*091c*/ 	.word	0xffffffff


	//   ....[169]....
        /*0920*/ 	.word	0xffffffff


	//   ....[170]....
        /*0924*/ 	.word	0xffffffff


	//   ....[171]....
        /*0928*/ 	.word	0xffffffff


	//   ....[172]....
        /*092c*/ 	.word	0xffffffff


	//   ....[173]....
        /*0930*/ 	.word	0xffffffff


	//   ....[174]....
        /*0934*/ 	.word	0xffffffff


	//   ....[175]....
        /*0938*/ 	.word	0xffffffff


	//   ....[176]....
        /*093c*/ 	.word	0xffffffff


	//   ....[177]....
        /*0940*/ 	.word	0xffffffff


	//   ....[178]....
        /*0944*/ 	.word	0xffffffff


	//   ....[179]....
        /*0948*/ 	.word	0xffffffff


	//   ....[180]....
        /*094c*/ 	.word	0xffffffff


	//   ....[181]....
        /*0950*/ 	.word	0xffffffff


	//   ....[182]....
        /*0954*/ 	.word	0xffffffff


	//   ....[183]....
        /*0958*/ 	.word	0xffffffff


	//   ....[184]....
        /*095c*/ 	.word	0xffffffff


	//   ....[185]....
        /*0960*/ 	.word	0xffffffff


	//   ....[186]....
        /*0964*/ 	.word	0xffffffff


	//   ....[187]....
        /*0968*/ 	.word	0xffffffff


	//   ....[188]....
        /*096c*/ 	.word	0xffffffff


	//   ....[189]....
        /*0970*/ 	.word	0xffffffff


	//   ....[190]....
        /*0974*/ 	.word	0xffffffff


	//   ....[191]....
        /*0978*/ 	.word	0xffffffff


	//   ....[192]....
        /*097c*/ 	.word	0xffffffff


	//   ....[193]....
        /*0980*/ 	.word	0xffffffff


	//   ....[194]....
        /*0984*/ 	.word	0xffffffff


	//   ....[195]....
        /*0988*/ 	.word	0xffffffff


	//   ....[196]....
        /*098c*/ 	.word	0xffffffff


	//   ....[197]....
        /*0990*/ 	.word	0xffffffff


	//   ....[198]....
        /*0994*/ 	.word	0xffffffff


	//   ....[199]....
        /*0998*/ 	.word	0xffffffff


	//   ....[200]....
        /*099c*/ 	.word	0xffffffff


	//   ....[201]....
        /*09a0*/ 	.word	0xffffffff


	//   ....[202]....
        /*09a4*/ 	.word	0xffffffff


	//   ....[203]....
        /*09a8*/ 	.word	0xffffffff


	//   ....[204]....
        /*09ac*/ 	.word	0xffffffff


	//   ....[205]....
        /*09b0*/ 	.word	0xffffffff


	//   ....[206]....
        /*09b4*/ 	.word	0xffffffff


	//   ....[207]....
        /*09b8*/ 	.word	0xffffffff


	//   ....[208]....
        /*09bc*/ 	.word	0xffffffff


	//   ....[209]....
        /*09c0*/ 	.word	0xffffffff


	//   ....[210]....
        /*09c4*/ 	.word	0xffffffff


	//   ....[211]....
        /*09c8*/ 	.word	0xffffffff


	//   ....[212]....
        /*09cc*/ 	.word	0xffffffff


	//   ....[213]....
        /*09d0*/ 	.word	0xffffffff


	//   ....[214]....
        /*09d4*/ 	.word	0xffffffff


	//   ....[215]....
        /*09d8*/ 	.word	0xffffffff


	//   ....[216]....
        /*09dc*/ 	.word	0xffffffff


	//   ....[217]....
        /*09e0*/ 	.word	0xffffffff


	//   ....[218]....
        /*09e4*/ 	.word	0xffffffff


	//   ....[219]....
        /*09e8*/ 	.word	0xffffffff


	//   ....[220]....
        /*09ec*/ 	.word	0xffffffff


	//   ....[221]....
        /*09f0*/ 	.word	0xffffffff


	//   ....[222]....
        /*09f4*/ 	.word	0xffffffff


	//   ....[223]....
        /*09f8*/ 	.word	0xffffffff


	//   ....[224]....
        /*09fc*/ 	.word	0xffffffff


	//   ....[225]....
        /*0a00*/ 	.word	0xffffffff


	//   ....[226]....
        /*0a04*/ 	.word	0xffffffff


	//   ....[227]....
        /*0a08*/ 	.word	0xffffffff


	//   ....[228]....
        /*0a0c*/ 	.word	0xffffffff


	//   ....[229]....
        /*0a10*/ 	.word	0xffffffff


	//   ....[230]....
        /*0a14*/ 	.word	0xffffffff


	//----- nvinfo : EIATTR_COOP_GROUP_INSTR_OFFSETS
	.align		4
.L_546:
        /*0a18*/ 	.byte	0x04, 0x28
        /*0a1a*/ 	.short	(.L_548 - .L_547)


	//   ....[0]....
.L_547:
        /*0a1c*/ 	.word	0x00000050


	//   ....[1]....
        /*0a20*/ 	.word	0x00000210


	//   ....[2]....
        /*0a24*/ 	.word	0x00000240


	//   ....[3]....
        /*0a28*/ 	.word	0x00000270


	//   ....[4]....
        /*0a2c*/ 	.word	0x000002a0


	//   ....[5]....
        /*0a30*/ 	.word	0x000002d0


	//   ....[6]....
        /*0a34*/ 	.word	0x00000300


	//   ....[7]....
        /*0a38*/ 	.word	0x00000470


	//   ....[8]....
        /*0a3c*/ 	.word	0x000004b0


	//   ....[9]....
        /*0a40*/ 	.word	0x000004e0


	//   ....[10]....
        /*0a44*/ 	.word	0x00000510


	//   ....[11]....
        /*0a48*/ 	.word	0x00000540


	//   ....[12]....
        /*0a4c*/ 	.word	0x00000570


	//   ....[13]....
        /*0a50*/ 	.word	0x00000600


	//   ....[14]....
        /*0a54*/ 	.word	0x00000650


	//   ....[15]....
        /*0a58*/ 	.word	0x00000670


	//   ....[16]....
        /*0a5c*/ 	.word	0x000006d0


	//   ....[17]....
        /*0a60*/ 	.word	0x00002900


	//   ....[18]....
        /*0a64*/ 	.word	0x00002920


	//   ....[19]....
        /*0a68*/ 	.word	0x00002a10


	//   ....[20]....
        /*0a6c*/ 	.word	0x00002a20


	//   ....[21]....
        /*0a70*/ 	.word	0x00002b00


	//   ....[22]....
        /*0a74*/ 	.word	0x00002b20


	//   ....[23]....
        /*0a78*/ 	.word	0x00002c00


	//   ....[24]....
        /*0a7c*/ 	.word	0x00002c10


	//   ....[25]....
        /*0a80*/ 	.word	0x00002cf0


	//   ....[26]....
        /*0a84*/ 	.word	0x00002d10


	//   ....[27]....
        /*0a88*/ 	.word	0x00002df0


	//   ....[28]....
        /*0a8c*/ 	.word	0x00002e00


	//   ....[29]....
        /*0a90*/ 	.word	0x00002ee0


	//   ....[30]....
        /*0a94*/ 	.word	0x00002f00


	//   ....[31]....
        /*0a98*/ 	.word	0x00002fe0


	//   ....[32]....
        /*0a9c*/ 	.word	0x00002ff0


	//   ....[33]....
        /*0aa0*/ 	.word	0x000040a0


	//   ....[34]....
        /*0aa4*/ 	.word	0x000040b0


	//   ....[35]....
        /*0aa8*/ 	.word	0x000040d0


	//   ....[36]....
        /*0aac*/ 	.word	0x000040e0


	//   ....[37]....
        /*0ab0*/ 	.word	0x00004cb0


	//   ....[38]....
        /*0ab4*/ 	.word	0x00004d40


	//   ....[39]....
        /*0ab8*/ 	.word	0x00004ed0


	//   ....[40]....
        /*0abc*/ 	.word	0x00004f60


	//   ....[41]....
        /*0ac0*/ 	.word	0x00004f90


	//   ....[42]....
        /*0ac4*/ 	.word	0x00005110


	//   ....[43]....
        /*0ac8*/ 	.word	0x00005170


	//   ....[44]....
        /*0acc*/ 	.word	0x00005250


	//   ....[45]....
        /*0ad0*/ 	.word	0x00007420


	//   ....[46]....
        /*0ad4*/ 	.word	0x00007440


	//   ....[47]....
        /*0ad8*/ 	.word	0x00007460


	//   ....[48]....
        /*0adc*/ 	.word	0x00007480


	//   ....[49]....
        /*0ae0*/ 	.word	0x00007e20


	//   ....[50]....
        /*0ae4*/ 	.word	0x00008000


	//   ....[51]....
        /*0ae8*/ 	.word	0x00008160


	//   ....[52]....
        /*0aec*/ 	.word	0x00008340


	//   ....[53]....
        /*0af0*/ 	.word	0x00008460


	//   ....[54]....
        /*0af4*/ 	.word	0x000085f0


	//   ....[55]....
        /*0af8*/ 	.word	0x00008670


	//   ....[56]....
        /*0afc*/ 	.word	0x00008770


	//   ....[57]....
        /*0b00*/ 	.word	0x0000b620


	//   ....[58]....
        /*0b04*/ 	.word	0x0000b730


	//   ....[59]....
        /*0b08*/ 	.word	0x0000b780


	//   ....[60]....
        /*0b0c*/ 	.word	0x0000b7b0


	//   ....[61]....
        /*0b10*/ 	.word	0x0000b800


	//   ....[62]....
        /*0b14*/ 	.word	0x0000b8a0


	//   ....[63]....
        /*0b18*/ 	.word	0x0000b980


	//   ....[64]....
        /*0b1c*/ 	.word	0x0000bdb0


	//   ....[65]....
        /*0b20*/ 	.word	0x0000d890


	//   ....[66]....
        /*0b24*/ 	.word	0x0000d900


	//   ....[67]....
        /*0b28*/ 	.word	0x0000d910


	//   ....[68]....
        /*0b2c*/ 	.word	0x0000d920


	//   ....[69]....
        /*0b30*/ 	.word	0x0000d950


	//   ....[70]....
        /*0b34*/ 	.word	0x0000d970


	//   ....[71]....
        /*0b38*/ 	.word	0x0000d980


	//   ....[72]....
        /*0b3c*/ 	.word	0x0000d990


	//   ....[73]....
        /*0b40*/ 	.word	0x0000eba0


	//   ....[74]....
        /*0b44*/ 	.word	0x0000ebb0


	//   ....[75]....
        /*0b48*/ 	.word	0x0000ebc0


	//   ....[76]....
        /*0b4c*/ 	.word	0x0000ebd0


	//   ....[77]....
        /*0b50*/ 	.word	0x0000ebe0


	//   ....[78]....
        /*0b54*/ 	.word	0x0000ebf0


	//   ....[79]....
        /*0b58*/ 	.word	0x0000ec00


	//   ....[80]....
        /*0b5c*/ 	.word	0x0000ec10


	//   ....[81]....
        /*0b60*/ 	.word	0x0000f000


	//   ....[82]....
        /*0b64*/ 	.word	0x0000f020


	//   ....[83]....
        /*0b68*/ 	.word	0x0000f0a0


	//   ....[84]....
        /*0b6c*/ 	.word	0x0000f0b0


	//   ....[85]....
        /*0b70*/ 	.word	0x0000f130


	//   ....[86]....
        /*0b74*/ 	.word	0x0000f150


	//   ....[87]....
        /*0b78*/ 	.word	0x0000f1d0


	//   ....[88]....
        /*0b7c*/ 	.word	0x0000f1e0


	//   ....[89]....
        /*0b80*/ 	.word	0x0000f260


	//   ....[90]....
        /*0b84*/ 	.word	0x0000f280


	//   ....[91]....
        /*0b88*/ 	.word	0x0000f300


	//   ....[92]....
        /*0b8c*/ 	.word	0x0000f310


	//   ....[93]....
        /*0b90*/ 	.word	0x0000f390


	//   ....[94]....
        /*0b94*/ 	.word	0x0000f3b0


	//   ....[95]....
        /*0b98*/ 	.word	0x0000f430


	//   ....[96]....
        /*0b9c*/ 	.word	0x0000f440


	//   ....[97]....
        /*0ba0*/ 	.word	0x0000f6e0


	//   ....[98]....
        /*0ba4*/ 	.word	0x0000f700


	//   ....[99]....
        /*0ba8*/ 	.word	0x0000fa50


	//   ....[100]....
        /*0bac*/ 	.word	0x0000fa60


	//   ....[101]....
        /*0bb0*/ 	.word	0x0000fcc0


	//   ....[102]....
        /*0bb4*/ 	.word	0x0000fce0


	//   ....[103]....
        /*0bb8*/ 	.word	0x0000ff40


	//   ....[104]....
        /*0bbc*/ 	.word	0x0000ff50


	//   ....[105]....
        /*0bc0*/ 	.word	0x00010960


	//   ....[106]....
        /*0bc4*/ 	.word	0x00010980


	//   ....[107]....
        /*0bc8*/ 	.word	0x00010a00


	//   ....[108]....
        /*0bcc*/ 	.word	0x00010a10


	//   ....[109]....
        /*0bd0*/ 	.word	0x00010a90


	//   ....[110]....
        /*0bd4*/ 	.word	0x00010ab0


	//   ....[111]....
        /*0bd8*/ 	.word	0x00010b30


	//   ....[112]....
        /*0bdc*/ 	.word	0x00010b40


	//   ....[113]....
        /*0be0*/ 	.word	0x00010bc0


	//   ....[114]....
        /*0be4*/ 	.word	0x00010be0


	//   ....[115]....
        /*0be8*/ 	.word	0x00010c60


	//   ....[116]....
        /*0bec*/ 	.word	0x00010c70


	//   ....[117]....
        /*0bf0*/ 	.word	0x00010cf0


	//   ....[118]....
        /*0bf4*/ 	.word	0x00010d10


	//   ....[119]....
        /*0bf8*/ 	.word	0x00010d90


	//   ....[120]....
        /*0bfc*/ 	.word	0x00010da0


	//   ....[121]....
        /*0c00*/ 	.word	0x00010f00


	//   ....[122]....
        /*0c04*/ 	.word	0x00010f20


	//   ....[123]....
        /*0c08*/ 	.word	0x00011050


	//   ....[124]....
        /*0c0c*/ 	.word	0x00011090


	//   ....[125]....
        /*0c10*/ 	.word	0x000110c0


	//   ....[126]....
        /*0c14*/ 	.word	0x000110f0


	//   ....[127]....
        /*0c18*/ 	.word	0x00011120


	//   ....[128]....
        /*0c1c*/ 	.word	0x00011150


	//   ....[129]....
        /*0c20*/ 	.word	0x000112b0


	//   ....[130]....
        /*0c24*/ 	.word	0x000112f0


	//   ....[131]....
        /*0c28*/ 	.word	0x00011320


	//   ....[132]....
        /*0c2c*/ 	.word	0x00011350


	//   ....[133]....
        /*0c30*/ 	.word	0x00011380


	//   ....[134]....
        /*0c34*/ 	.word	0x000113b0


	//   ....[135]....
        /*0c38*/ 	.word	0x00011440


	//   ....[136]....
        /*0c3c*/ 	.word	0x000114a0


	//   ....[137]....
        /*0c40*/ 	.word	0x000114b0


	//   ....[138]....
        /*0c44*/ 	.word	0x00011510


	//   ....[139]....
        /*0c48*/ 	.word	0x00011f70


	//   ....[140]....
        /*0c4c*/ 	.word	0x00011fd0


	//   ....[141]....
        /*0c50*/ 	.word	0x00012020


	//   ....[142]....
        /*0c54*/ 	.word	0x00012070


	//   ....[143]....
        /*0c58*/ 	.word	0x000120c0


	//   ....[144]....
        /*0c5c*/ 	.word	0x00012130


	//   ....[145]....
        /*0c60*/ 	.word	0x00012180


	//   ....[146]....
        /*0c64*/ 	.word	0x000121f0


	//   ....[147]....
        /*0c68*/ 	.word	0x00012260


	//   ....[148]....
        /*0c6c*/ 	.word	0x000122c0


	//   ....[149]....
        /*0c70*/ 	.word	0x00012330


	//   ....[150]....
        /*0c74*/ 	.word	0x000123a0


	//   ....[151]....
        /*0c78*/ 	.word	0x00012410


	//   ....[152]....
        /*0c7c*/ 	.word	0x00012470


	//   ....[153]....
        /*0c80*/ 	.word	0x000124e0


	//   ....[154]....
        /*0c84*/ 	.word	0x00012550


	//   ....[155]....
        /*0c88*/ 	.word	0x000125c0


	//   ....[156]....
        /*0c8c*/ 	.word	0x00012620


	//   ....[157]....
        /*0c90*/ 	.word	0x00012690


	//   ....[158]....
        /*0c94*/ 	.word	0x00012700


	//   ....[159]....
        /*0c98*/ 	.word	0x00012770


	//   ....[160]....
        /*0c9c*/ 	.word	0x000127d0


	//   ....[161]....
        /*0ca0*/ 	.word	0x00012840


	//   ....[162]....
        /*0ca4*/ 	.word	0x000128b0


	//   ....[163]....
        /*0ca8*/ 	.word	0x00012920


	//   ....[164]....
        /*0cac*/ 	.word	0x00012980


	//   ....[165]....
        /*0cb0*/ 	.word	0x000129e0


	//   ....[166]....
        /*0cb4*/ 	.word	0x00012a30


	//   ....[167]....
        /*0cb8*/ 	.word	0x00012a80


	//   ....[168]....
        /*0cbc*/ 	.word	0x00012ae0


	//   ....[169]....
        /*0cc0*/ 	.word	0x00012b30


	//   ....[170]....
        /*0cc4*/ 	.word	0x00012b90


	//   ....[171]....
        /*0cc8*/ 	.word	0x00012be0


	//   ....[172]....
        /*0ccc*/ 	.word	0x00012c40


	//   ....[173]....
        /*0cd0*/ 	.word	0x00012cb0


	//   ....[174]....
        /*0cd4*/ 	.word	0x00012d20


	//   ....[175]....
        /*0cd8*/ 	.word	0x00012d90


	//   ....[176]....
        /*0cdc*/ 	.word	0x00012df0


	//   ....[177]....
        /*0ce0*/ 	.word	0x00012e60


	//   ....[178]....
        /*0ce4*/ 	.word	0x00012ed0


	//   ....[179]....
        /*0ce8*/ 	.word	0x00012f40


	//   ....[180]....
        /*0cec*/ 	.word	0x00012fa0


	//   ....[181]....
        /*0cf0*/ 	.word	0x00013010


	//   ....[182]....
        /*0cf4*/ 	.word	0x00013080


	//   ....[183]....
        /*0cf8*/ 	.word	0x000130f0


	//   ....[184]....
        /*0cfc*/ 	.word	0x00013150


	//   ....[185]....
        /*0d00*/ 	.word	0x000131c0


	//   ....[186]....
        /*0d04*/ 	.word	0x00013230


	//   ....[187]....
        /*0d08*/ 	.word	0x000132a0


	//   ....[188]....
        /*0d0c*/ 	.word	0x00013300


	//   ....[189]....
        /*0d10*/ 	.word	0x00013370


	//   ....[190]....
        /*0d14*/ 	.word	0x000133e0


	//   ....[191]....
        /*0d18*/ 	.word	0x00013450


	//   ....[192]....
        /*0d1c*/ 	.word	0x000134b0


	//   ....[193]....
        /*0d20*/ 	.word	0x00013520


	//   ....[194]....
        /*0d24*/ 	.word	0x00013590


	//   ....[195]....
        /*0d28*/ 	.word	0x00013600


	//   ....[196]....
        /*0d2c*/ 	.word	0x00013660


	//   ....[197]....
        /*0d30*/ 	.word	0x000136d0


	//   ....[198]....
        /*0d34*/ 	.word	0x00013740


	//   ....[199]....
        /*0d38*/ 	.word	0x000137b0


	//   ....[200]....
        /*0d3c*/ 	.word	0x00013810


	//   ....[201]....
        /*0d40*/ 	.word	0x00013880


	//   ....[202]....
        /*0d44*/ 	.word	0x000138f0


	//   ....[203]....
        /*0d48*/ 	.word	0x00013960


	//   ....[204]....
        /*0d4c*/ 	.word	0x000139c0


	//   ....[205]....
        /*0d50*/ 	.word	0x00013a30


	//   ....[206]....
        /*0d54*/ 	.word	0x00013aa0


	//   ....[207]....
        /*0d58*/ 	.word	0x00013b10


	//   ....[208]....
        /*0d5c*/ 	.word	0x00013b70


	//   ....[209]....
        /*0d60*/ 	.word	0x00013be0


	//   ....[210]....
        /*0d64*/ 	.word	0x00013c50


	//   ....[211]....
        /*0d68*/ 	.word	0x00013cc0


	//   ....[212]....
        /*0d6c*/ 	.word	0x00013d20


	//   ....[213]....
        /*0d70*/ 	.word	0x00013d90


	//   ....[214]....
        /*0d74*/ 	.word	0x00013e00


	//   ....[215]....
        /*0d78*/ 	.word	0x00013e50


	//   ....[216]....
        /*0d7c*/ 	.word	0x00013e90


	//   ....[217]....
        /*0d80*/ 	.word	0x00013ee0


	//   ....[218]....
        /*0d84*/ 	.word	0x00013f30


	//   ....[219]....
        /*0d88*/ 	.word	0x00013f80


	//   ....[220]....
        /*0d8c*/ 	.word	0x00013ff0


	//   ....[221]....
        /*0d90*/ 	.word	0x00014040


	//   ....[222]....
        /*0d94*/ 	.word	0x00014090


	//   ....[223]....
        /*0d98*/ 	.word	0x000140e0


	//   ....[224]....
        /*0d9c*/ 	.word	0x00014130


	//   ....[225]....
        /*0da0*/ 	.word	0x00014180


	//   ....[226]....
        /*0da4*/ 	.word	0x000141f0


	//   ....[227]....
        /*0da8*/ 	.word	0x00014240


	//   ....[228]....
        /*0dac*/ 	.word	0x000142b0


	//   ....[229]....
        /*0db0*/ 	.word	0x00014310


	//   ....[230]....
        /*0db4*/ 	.word	0x00014380


	//----- nvinfo : EIATTR_EXIT_INSTR_OFFSETS
	.align		4
.L_548:
        /*0db8*/ 	.byte	0x04, 0x1c
        /*0dba*/ 	.short	(.L_550 - .L_549)


	//   ....[0]....
.L_549:
        /*0dbc*/ 	.word	0x000010f0


	//   ....[1]....
        /*0dc0*/ 	.word	0x00011f30


	//----- nvinfo : EIATTR_MAX_THREADS
	.align		4
.L_550:
        /*0dc4*/ 	.byte	0x04, 0x05
        /*0dc6*/ 	.short	(.L_552 - .L_551)
.L_551:
        /*0dc8*/ 	.word	0x00000080
        /*0dcc*/ 	.word	0x00000001
        /*0dd0*/ 	.word	0x00000001


	//----- nvinfo : EIATTR_CRS_STACK_SIZE
	.align		4
.L_552:
        /*0dd4*/ 	.byte	0x04, 0x1e
        /*0dd6*/ 	.short	(.L_554 - .L_553)
.L_553:
        /*0dd8*/ 	.word	0x00000000
.L_554:


//--------------------- .nv.info._ZN7cutlass13device_kernelIN5flash19enable_sm80_to_sm89INS1_16FlashAttnFwdSm80INS1_25CollectiveMainloopFwdSm80ILi4ELi1ELb0EN4cute5tupleIJNS5_1CILi128EEENS7_ILi80EEENS7_ILi64EEEEEELi64ENS_10bfloat16_tEfNS_4arch4Sm80ELb1ELb0ELb0ELb1ELb0ELb1ELb1ELb1EEENS1_21CollectiveEpilogueFwdINS6_IJS8_SA_S9_EEENS6_IJNS7_ILi1EEESI_SI_EEESC_SE_Li128ELb1ELb1ELb1ELb0EEENS1_36VarlenDynamicPersistentTileSchedulerILi128ELi80ELi128ELi128ELb1ELb1ELb0ELb1ELb1ELb1EEEEEEEEEvNT_6ParamsE --------------------------
	.section	.nv.info._ZN7cutlass13device_kernelIN5flash19enable_sm80_to_sm89INS1_16FlashAttnFwdSm80INS1_25CollectiveMainloopFwdSm80ILi4ELi1ELb0EN4cute5tupleIJNS5_1CILi128EEENS7_ILi80EEENS7_ILi64EEEEEELi64ENS_10bfloat16_tEfNS_4arch4Sm80ELb1ELb0ELb0ELb1ELb0ELb1ELb1ELb1EEENS1_21CollectiveEpilogueFwdINS6_IJS8_SA_S9_EEENS6_IJNS7_ILi1EEESI_SI_EEESC_SE_Li128ELb1ELb1ELb1ELb0EEENS1_36VarlenDynamicPersistentTileSchedulerILi128ELi80ELi128ELi128ELb1ELb1ELb0ELb1ELb1ELb1EEEEEEEEEvNT_6ParamsE,"",@"SHT_CUDA_INFO"
	.sectionflags	@""
	.align	4


	//----- nvinfo : EIATTR_CUDA_API_VERSION
	.align		4
        /*0000*/ 	.byte	0x04, 0x37
        /*0002*/ 	.short	(.L_556 - .L_555)
.L_555:
        /*0004*/ 	.word	0x00000082


	//----- nvinfo : EIATTR_SW2861232_WAR
	.align		4
.L_556:
        /*0008*/ 	.byte	0x01, 0x35
	.zero		2


	//----- nvinfo : EIATTR_PARAM_CBANK
	.align		4
        /*000c*/ 	.byte	0x04, 0x0a
        /*000e*/ 	.short	(.L_558 - .L_557)
	.align		4
.L_557:
        /*0010*/ 	.word	index@(.nv.constant0._ZN7cutlass13device_kernelIN5flash19enable_sm80_to_sm89INS1_16FlashAttnFwdSm80INS1_25CollectiveMainloopFwdSm80ILi4ELi1ELb0EN4cute5tupleIJNS5_1CILi128EEENS7_ILi80EEENS7_ILi64EEEEEELi64ENS_10bfloat16_tEfNS_4arch4Sm80ELb1ELb0ELb0ELb1ELb0ELb1ELb1ELb1EEENS1_21CollectiveEpilogueFwdINS6_IJS8_SA_S9_EEENS6_IJNS7_ILi1EEESI_SI_EEESC_SE_Li128ELb1ELb1ELb1ELb0EEENS1_36VarlenDynamicPersistentTileSchedulerILi128ELi80ELi128ELi128ELb1ELb1ELb0ELb1ELb1ELb1EEEEEEEEEvNT_6ParamsE)
        /*0014*/ 	.short	0x0160
        /*0016*/ 	.short	0x0438


	//----- nvinfo : EIATTR_CBANK_PARAM_SIZE
	.align		4
.L_558:
        /*0018*/ 	.byte	0x03, 0x19
        /*001a*/ 	.short	0x0438


	//----- nvinfo : EIATTR_KPARAM_INFO
	.align		4
        /*001c*/ 	.byte	0x04, 0x17
        /*001e*/ 	.short	(.L_560 - .L_559)
.L_559:
        /*0020*/ 	.word	0x00000000
        /*0024*/ 	.short	0x0000
        /*0026*/ 	.short	0x0000
        /*0028*/ 	.byte	0x00, 0xf0, 0xe1, 0x10


	//----- nvinfo : EIATTR_MAXREG_COUNT
	.align		4
.L_560:
        /*002c*/ 	.byte	0x03, 0x1b
        /*002e*/ 	.short	0x00ff


	//----- nvinfo : EIATTR_NUM_BARRIERS
	.align		4
        /*0030*/ 	.byte	0x02, 0x4c
        /*0032*/ 	.byte	0x06
	.zero		1


	//----- nvinfo : EIATTR_ANNOTATIONS
	.align		4
        /*0034*/ 	.byte	0x04, 0x55
        /*0036*/ 	.short	(.L_562 - .L_561)


	//   ....[0]....
.L_561:
        /* <DEDUP_REMOVED lines=80> */


	//----- nvinfo : EIATTR_MERCURY_ISA_VERSION
	.align		4
.L_562:
        /*0528*/ 	.byte	0x03, 0x5f
        /*052a*/ 	.short	0x0000


	//----- nvinfo : EIATTR_INT_WARP_WIDE_INSTR_OFFSETS
	.align		4
        /*052c*/ 	.byte	0x04, 0x31
        /*052e*/ 	.short	(.L_564 - .L_563)


	//   ....[0]....
.L_563:
        /*0530*/ 	.word	0x00018700


	//   ....[1]....
        /*0534*/ 	.word	0x00018780


	//----- nvinfo : EIATTR_COOP_GROUP_MASK_REGIDS
	.align		4
.L_564:
        /*0538*/ 	.byte	0x04, 0x29
        /*053a*/ 	.short	(.L_566 - .L_565)


	//   ....[0]....
.L_565:
        /*053c*/ 	.word	0xffffffff


	//   ....[1]....
        /*0540*/ 	.word	0xffffffff


	//   ....[2]....
        /*0544*/ 	.word	0xffffffff


	//   ....[3]....
        /*0548*/ 	.word	0xffffffff


	//   ....[4]....
        /*054c*/ 	.word	0xffffffff


	//   ....[5]....
        /*0550*/ 	.word	0xffffffff


	//   ....[6]....
        /*0554*/ 	.word	0xffffffff


	//   ....[7]....
        /*0558*/ 	.word	0xffffffff


	//   ....[8]....
        /*055c*/ 	.word	0xffffffff


	//   ....[9]....
        /*0560*/ 	.word	0xffffffff


	//   ....[10]....
        /*0564*/ 	.word	0xffffffff


	//   ....[11]....
        /*0568*/ 	.word	0xffffffff


	//   ....[12]....
        /*056c*/ 	.word	0xffffffff


	//   ....[13]....
        /*0570*/ 	.word	0xffffffff


	//   ....[14]....
        /*0574*/ 	.word	0xffffffff


	//   ....[15]....
        /*0578*/ 	.word	0xffffffff


	//   ....[16]....
        /*057c*/ 	.word	0xffffffff


	//   ....[17]....
        /*0580*/ 	.word	0xffffffff


	//   ....[18]....
        /*0584*/ 	.word	0xffffffff


	//   ....[19]....
        /*0588*/ 	.word	0xffffffff


	//   ....[20]....
        /*058c*/ 	.word	0xffffffff


	//   ....[21]....
        /*0590*/ 	.word	0xffffffff


	//   ....[22]....
        /*0594*/ 	.word	0xffffffff


	//   ....[23]....
        /*0598*/ 	.word	0xffffffff


	//   ....[24]....
        /*059c*/ 	.word	0xffffffff


	//   ....[25]....
        /*05a0*/ 	.word	0xffffffff


	//   ....[26]....
        /*05a4*/ 	.word	0xffffffff


	//   ....[27]....
        /*05a8*/ 	.word	0xffffffff


	//   ....[28]....
        /*05ac*/ 	.word	0xffffffff


	//   ....[29]....
        /*05b0*/ 	.word	0xffffffff


	//   ....[30]....
        /*05b4*/ 	.word	0xffffffff


	//   ....[31]....
        /*05b8*/ 	.word	0xffffffff


	//   ....[32]....
        /*05bc*/ 	.word	0xffffffff


	//   ....[33]....
        /*05c0*/ 	.word	0xffffffff


	//   ....[34]....
        /*05c4*/ 	.word	0xffffffff


	//   ....[35]....
        /*05c8*/ 	.word	0xffffffff


	//   ....[36]....
        /*05cc*/ 	.word	0xffffffff


	//   ....[37]....
        /*05d0*/ 	.word	0xffffffff


	//   ....[38]....
        /*05d4*/ 	.word	0xffffffff


	//   ....[39]....
        /*05d8*/ 	.word	0xffffffff


	//   ....[40]....
        /*05dc*/ 	.word	0xffffffff


	//   ....[41]....
        /*05e0*/ 	.word	0xffffffff


	//   ....[42]....
        /*05e4*/ 	.word	0xffffffff


	//   ....[43]....
        /*05e8*/ 	.word	0xffffffff


	//   ....[44]....
        /*05ec*/ 	.word	0xffffffff


	//   ....[45]....
        /*05f0*/ 	.word	0xffffffff


	//   ....[46]....
        /*05f4*/ 	.word	0xffffffff


	//   ....[47]....
        /*05f8*/ 	.word	0xffffffff


	//   ....[48]....
        /*05fc*/ 	.word	0xffffffff


	//   ....[49]....
        /*0600*/ 	.word	0xffffffff


	//   ....[50]....
        /*0604*/ 	.word	0xffffffff


	//   ....[51]....
        /*0608*/ 	.word	0xffffffff


	//   ....[52]....
        /*060c*/ 	.word	0xffffffff


	//   ....[53]....
        /*0610*/ 	.word	0xffffffff


	//   ....[54]....
        /*0614*/ 	.word	0xffffffff


	//   ....[55]....
        /*0618*/ 	.word	0xffffffff


	//   ....[56]....
        /*061c*/ 	.word	0xffffffff


	//   ....[57]....
        /*0620*/ 	.word	0xffffffff


	//   ....[58]....
        /*0624*/ 	.word	0xffffffff


	//   ....[59]....
        /*0628*/ 	.word	0xffffffff


	//   ....[60]....
        /*062c*/ 	.word	0xffffffff


	//   ....[61]....
        /*0630*/ 	.word	0xffffffff


	//   ....[62]....
        /*0634*/ 	.word	0xffffffff


	//   ....[63]....
        /*0638*/ 	.word	0xffffffff


	//   ....[64]....
        /*063c*/ 	.word	0xffffffff


	//   ....[65]....
        /*0640*/ 	.word	0xffffffff


	//   ....[66]....
        /*0644*/ 	.word	0xffffffff


	//   ....[67]....
        /*0648*/ 	.word	0xffffffff


	//   ....[68]....
        /*064c*/ 	.word	0xffffffff


	//   ....[69]....
        /*0650*/ 	.word	0xffffffff


	//   ....[70]....
        /*0654*/ 	.word	0xffffffff


	//   ....[71]....
        /*0658*/ 	.word	0xffffffff


	//   ....[72]....
        /*065c*/ 	.word	0xffffffff


	//   ....[73]....
        /*0660*/ 	.word	0xffffffff


	//   ....[74]....
        /*0664*/ 	.word	0xffffffff


	//   ....[75]....
        /*0668*/ 	.word	0xffffffff


	//   ....[76]....
        /*066c*/ 	.word	0xffffffff


	//   ....[77]....
        /*0670*/ 	.word	0xffffffff


	//   ....[78]....
        /*0674*/ 	.word	0xffffffff


	//   ....[79]....
        /*0678*/ 	.word	0xffffffff


	//   ....[80]....
        /*067c*/ 	.word	0xffffffff


	//   ....[81]....
        /*0680*/ 	.word	0xffffffff


	//   ....[82]....
        /*0684*/ 	.word	0xffffffff


	//   ....[83]....
        /*0688*/ 	.word	0xffffffff


	//   ....[84]....
        /*068c*/ 	.word	0xffffffff


	//   ....[85]....
        /*0690*/ 	.word	0xffffffff


	//   ....[86]....
        /*0694*/ 	.word	0xffffffff


	//   ....[87]....
        /*0698*/ 	.word	0xffffffff


	//   ....[88]....
        /*069c*/ 	.word	0xffffffff


	//   ....[89]....
        /*06a0*/ 	.word	0xffffffff


	//   ....[90]....
        /*06a4*/ 	.word	0xffffffff


	//   ....[91]....
        /*06a8*/ 	.word	0xffffffff


	//   ....[92]....
        /*06ac*/ 	.word	0xffffffff


	//   ....[93]....
        /*06b0*/ 	.word	0xffffffff


	//   ....[94]....
        /*06b4*/ 	.word	0xffffffff


	//   ....[95]....
        /*06b8*/ 	.word	0xffffffff


	//   ....[96]....
        /*06bc*/ 	.word	0xffffffff


	//   ....[97]....
        /*06c0*/ 	.word	0xffffffff


	//   ....[98]....
        /*06c4*/ 	.word	0xffffffff


	//   ....[99]....
        /*06c8*/ 	.word	0xffffffff


	//   ....[100]....
        /*06cc*/ 	.word	0xffffffff


	//   ....[101]....
        /*06d0*/ 	.word	0xffffffff


	//   ....[102]....
        /*06d4*/ 	.word	0xffffffff


	//   ....[103]....
        /*06d8*/ 	.word	0xffffffff


	//   ....[104]....
        /*06dc*/ 	.word	0xffffffff


	//   ....[105]....
        /*06e0*/ 	.word	0xffffffff


	//   ....[106]....
        /*06e4*/ 	.word	0xffffffff


	//   ....[107]....
        /*06e8*/ 	.word	0xffffffff


	//   ....[108]....
        /*06ec*/ 	.word	0xffffffff


	//   ....[109]....
        /*06f0*/ 	.word	0xffffffff


	//   ....[110]....
        /*06f4*/ 	.word	0xffffffff


	//   ....[111]....
        /*06f8*/ 	.word	0xffffffff


	//   ....[112]....
        /*06fc*/ 	.word	0xffffffff


	//   ....[113]....
        /*0700*/ 	.word	0xffffffff


	//   ....[114]....
        /*0704*/ 	.word	0xffffffff


	//   ....[115]....
        /*0708*/ 	.word	0xffffffff


	//   ....[116]....
        /*070c*/ 	.word	0xffffffff


	//   ....[117]....
        /*0710*/ 	.word	0xffffffff


	//   ....[118]....
        /*0714*/ 	.word	0xffffffff


	//   ....[119]....
        /*0718*/ 	.word	0xffffffff


	//   ....[120]....
        /*071c*/ 	.word	0xffffffff


	//   ....[121]....
        /*0720*/ 	.word	0xffffffff


	//   ....[122]....
        /*0724*/ 	.word	0xffffffff


	//   ....[123]....
        /*0728*/ 	.word	0xffffffff


	//   ....[124]....
        /*072c*/ 	.word	0xffffffff


	//   ....[125]....
        /*0730*/ 	.word	0xffffffff


	//   ....[126]....
        /*0734*/ 	.word	0xffffffff


	//   ....[127]....
        /*0738*/ 	.word	0xffffffff


	//   ....[128]....
        /*073c*/ 	.word	0xffffffff


	//   ....[129]....
        /*0740*/ 	.word	0xffffffff


	//   ....[130]....
        /*0744*/ 	.word	0xffffffff


	//   ....[131]....
        /*0748*/ 	.word	0xffffffff


	//   ....[132]....
        /*074c*/ 	.word	0xffffffff


	//   ....[133]....
        /*0750*/ 	.word	0xffffffff


	//   ....[134]....
        /*0754*/ 	.word	0xffffffff


	//   ....[135]....
        /*0758*/ 	.word	0xffffffff


	//   ....[136]....
        /*075c*/ 	.word	0xffffffff


	//   ....[137]....
        /*0760*/ 	.word	0xffffffff


	//   ....[138]....
        /*0764*/ 	.word	0xffffffff


	//   ....[139]....
        /*0768*/ 	.word	0xffffffff


	//   ....[140]....
        /*076c*/ 	.word	0xffffffff


	//   ....[141]....
        /*0770*/ 	.word	0xffffffff


	//   ....[142]....
        /*0774*/ 	.word	0xffffffff


	//   ....[143]....
        /*0778*/ 	.word	0xffffffff


	//   ....[144]....
        /*077c*/ 	.word	0xffffffff


	//   ....[145]....
        /*0780*/ 	.word	0xffffffff


	//   ....[146]....
        /*0784*/ 	.word	0xffffffff


	//   ....[147]....
        /*0788*/ 	.word	0xffffffff


	//   ....[148]....
        /*078c*/ 	.word	0xffffffff


	//   ....[149]....
        /*0790*/ 	.word	0xffffffff


	//   ....[150]....
        /*0794*/ 	.word	0xffffffff


	//   ....[151]....
        /*0798*/ 	.word	0xffffffff


	//   ....[152]....
        /*079c*/ 	.word	0xffffffff


	//   ....[153]....
        /*07a0*/ 	.word	0xffffffff


	//   ....[154]....
        /*07a4*/ 	.word	0xffffffff


	//   ....[155]....
        /*07a8*/ 	.word	0xffffffff


	//   ....[156]....
        /*07ac*/ 	.word	0xffffffff


	//   ....[157]....
        /*07b0*/ 	.word	0xffffffff


	//   ....[158]....
        /*07b4*/ 	.word	0xffffffff


	//   ....[159]....
        /*07b8*/ 	.word	0xffffffff


	//   ....[160]....
        /*07bc*/ 	.word	0xffffffff


	//   ....[161]....
        /*07c0*/ 	.word	0xffffffff


	//   ....[162]....
        /*07c4*/ 	.word	0xffffffff


	//   ....[163]....
        /*07c8*/ 	.word	0xffffffff


	//   ....[164]....
        /*07cc*/ 	.word	0xffffffff


	//   ....[165]....
        /*07d0*/ 	.word	0xffffffff


	//   ....[166]....
        /*07d4*/ 	.word	0xffffffff


	//   ....[167]....
        /*07d8*/ 	.word	0xffffffff


	//   ....[168]....
        /*07dc*/ 	.word	0xffffffff


	//   ....[169]....
        /*07e0*/ 	.word	0xffffffff


	//   ....[170]....
        /*07e4*/ 	.word	0xffffffff


	//   ....[171]....
        /*07e8*/ 	.word	0xffffffff


	//   ....[172]....
        /*07ec*/ 	.word	0xffffffff


	//   ....[173]....
        /*07f0*/ 	.word	0xffffffff


	//   ....[174]....
        /*07f4*/ 	.word	0xffffffff


	//   ....[175]....
        /*07f8*/ 	.word	0xffffffff


	//   ....[176]....
        /*07fc*/ 	.word	0xffffffff


	//   ....[177]....
        /*0800*/ 	.word	0xffffffff


	//   ....[178]....
        /*0804*/ 	.word	0xffffffff


	//   ....[179]....
        /*0808*/ 	.word	0xffffffff


	//   ....[180]....
        /*080c*/ 	.word	0xffffffff


	//   ....[181]....
        /*0810*/ 	.word	0xffffffff


	//   ....[182]....
        /*0814*/ 	.word	0xffffffff


	//   ....[183]....
        /*0818*/ 	.word	0xffffffff


	//   ....[184]....
        /*081c*/ 	.word	0xffffffff


	//   ....[185]....
        /*0820*/ 	.word	0xffffffff


	//   ....[186]....
        /*0824*/ 	.word	0xffffffff


	//   ....[187]....
        /*0828*/ 	.word	0xffffffff


	//   ....[188]....
        /*082c*/ 	.word	0xffffffff


	//   ....[189]....
        /*0830*/ 	.word	0xffffffff


	//   ....[190]....
        /*0834*/ 	.word	0xffffffff


	//   ....[191]....
        /*0838*/ 	.word	0xffffffff


	//   ....[192]....
        /*083c*/ 	.word	0xffffffff


	//   ....[193]....
        /*0840*/ 	.word	0xffffffff


	//   ....[194]....
        /*0844*/ 	.word	0xffffffff


	//   ....[195]....
        /*0848*/ 	.word	0xffffffff


	//   ....[196]....
        /*084c*/ 	.word	0xffffffff


	//   ....[197]....
        /*0850*/ 	.word	0xffffffff


	//   ....[198]....
        /*0854*/ 	.word	0xffffffff


	//   ....[199]....
        /*0858*/ 	.word	0xffffffff


	//   ....[200]....
        /*085c*/ 	.word	0xffffffff


	//   ....[201]....
        /*0860*/ 	.word	0xffffffff


	//   ....[202]....
        /*0864*/ 	.word	0xffffffff


	//   ....[203]....
        /*0868*/ 	.word	0xffffffff


	//   ....[204]....
        /*086c*/ 	.word	0xffffffff


	//   ....[205]....
        /*0870*/ 	.word	0xffffffff


	//   ....[206]....
        /*0874*/ 	.word	0xffffffff


	//   ....[207]....
        /*0878*/ 	.word	0xffffffff


	//   ....[208]....
        /*087c*/ 	.word	0xffffffff


	//   ....[209]....
        /*0880*/ 	.word	0xffffffff


	//   ....[210]....
        /*0884*/ 	.word	0xffffffff


	//   ....[211]....
        /*0888*/ 	.word	0xffffffff


	//   ....[212]....
        /*088c*/ 	.word	0xffffffff


	//   ....[213]....
        /*0890*/ 	.word	0xffffffff


	//   ....[214]....
        /*0894*/ 	.word	0xffffffff


	//   ....[215]....
        /*0898*/ 	.word	0xffffffff


	//   ....[216]....
        /*089c*/ 	.word	0xffffffff


	//   ....[217]....
        /*08a0*/ 	.word	0xffffffff


	//   ....[218]....
        /*08a4*/ 	.word	0xffffffff


	//   ....[219]....
        /*08a8*/ 	.word	0xffffffff


	//   ....[220]....
        /*08ac*/ 	.word	0xffffffff


	//   ....[221]....
        /*08b0*/ 	.word	0xffffffff


	//   ....[222]....
        /*08b4*/ 	.word	0xffffffff


	//   ....[223]....
        /*08b8*/ 	.word	0xffffffff


	//   ....[224]....
        /*08bc*/ 	.word	0xffffffff


	//   ....[225]....
        /*08c0*/ 	.word	0xffffffff


	//   ....[226]....
        /*08c4*/ 	.word	0xffffffff


	//   ....[227]....
        /*08c8*/ 	.word	0xffffffff


	//   ....[228]....
        /*08cc*/ 	.word	0xffffffff


	//   ....[229]....
        /*08d0*/ 	.word	0xffffffff


	//   ....[230]....
        /*08d4*/ 	.word	0xffffffff


	//   ....[231]....
        /*08d8*/ 	.word	0xffffffff


	//   ....[232]....
        /*08dc*/ 	.word	0xffffffff


	//   ....[233]....
        /*08e0*/ 	.word	0xffffffff


	//   ....[234]....
        /*08e4*/ 	.word	0xffffffff


	//   ....[235]....
        /*08e8*/ 	.word	0xffffffff


	//   ....[236]....
        /*08ec*/ 	.word	0xffffffff


	//   ....[237]....
        /*08f0*/ 	.word	0xffffffff


	//   ....[238]....
        /*08f4*/ 	.word	0xffffffff


	//   ....[239]....
        /*08f8*/ 	.word	0xffffffff


	//   ....[240]....
        /*08fc*/ 	.word	0xffffffff


	//   ....[241]....
        /*0900*/ 	.word	0xffffffff


	//   ....[242]....
        /*0904*/ 	.word	0xffffffff


	//   ....[243]....
        /*0908*/ 	.word	0xffffffff


	//   ....[244]....
        /*090c*/ 	.word	0xffffffff


	//   ....[245]....
        /*0910*/ 	.word	0xffffffff


	//   ....[246]....
        /*0914*/ 	.word	0xffffffff


	//   ....[247]....
        /*0918*/ 	.word	0xffffffff


	//   ....[248]....
        /*091c*/ 	.word	0xffffffff


	//   ....[249]....
        /*0920*/ 	.word	0xffffffff


	//   ....[250]....
        /*0924*/ 	.word	0xffffffff


	//   ....[251]....
        /*0928*/ 	.word	0xffffffff


	//   ....[252]....
        /*092c*/ 	.word	0xffffffff


	//   ....[253]....
        /*0930*/ 	.word	0xffffffff


	//   ....[254]....
        /*0934*/ 	.word	0xffffffff


	//   ....[255]....
        /*0938*/ 	.word	0xffffffff


	//   ....[0]....
        /*093c*/ 	.word	0xffffffff


	//   ....[1]....
        /*0940*/ 	.word	0xffffffff


	//   ....[2]....
        /*0944*/ 	.word	0xffffffff


	//   ....[3]....
        /*0948*/ 	.word	0xffffffff


	//   ....[4]....
        /*094c*/ 	.word	0xffffffff


	//   ....[5]....
        /*0950*/ 	.word	0xffffffff


	//   ....[6]....
        /*0954*/ 	.word	0xffffffff


	//----- nvinfo : EIATTR_COOP_GROUP_INSTR_OFFSETS
	.align		4
.L_566:
        /*0958*/ 	.byte	0x04, 0x28
        /*095a*/ 	.short	(.L_568 - .L_567)


	//   ....[0]....
.L_567:
        /*095c*/ 	.word	0x00000050


	//   ....[1]....
        /*0960*/ 	.word	0x00000200


	//   ....[2]....
        /*0964*/ 	.word	0x00000230


	//   ....[3]....
        /*0968*/ 	.word	0x00000260


	//   ....[4]....
        /*096c*/ 	.word	0x00000290


	//   ....[5]....
        /*0970*/ 	.word	0x000002c0


	//   ....[6]....
        /*0974*/ 	.word	0x000002f0


	//   ....[7]....
        /*0978*/ 	.word	0x00000450


	//   ....[8]....
        /*097c*/ 	.word	0x00000490


	//   ....[9]....
        /*0980*/ 	.word	0x000004c0


	//   ....[10]....
        /*0984*/ 	.word	0x000004f0


	//   ....[11]....
        /*0988*/ 	.word	0x00000520


	//   ....[12]....
        /*098c*/ 	.word	0x00000550


	//   ....[13]....
        /*0990*/ 	.word	0x000005e0


	//   ....[14]....
        /*0994*/ 	.word	0x00000630


	//   ....[15]....
        /*0998*/ 	.word	0x00000650


	//   ....[16]....
        /*099c*/ 	.word	0x000006b0


	//   ....[17]....
        /*09a0*/ 	.word	0x00008340


	//   ....[18]....
        /*09a4*/ 	.word	0x00008360


	//   ....[19]....
        /*09a8*/ 	.word	0x00008440


	//   ....[20]....
        /*09ac*/ 	.word	0x00008450


	//   ....[21]....
        /*09b0*/ 	.word	0x00008520


	//   ....[22]....
        /*09b4*/ 	.word	0x00008540


	//   ....[23]....
        /*09b8*/ 	.word	0x00008610


	//   ....[24]....
        /*09bc*/ 	.word	0x00008620


	//   ....[25]....
        /*09c0*/ 	.word	0x000086f0


	//   ....[26]....
        /*09c4*/ 	.word	0x00008710


	//   ....[27]....
        /*09c8*/ 	.word	0x000087e0


	//   ....[28]....
        /*09cc*/ 	.word	0x000087f0


	//   ....[29]....
        /*09d0*/ 	.word	0x000088c0


	//   ....[30]....
        /*09d4*/ 	.word	0x000088e0


	//   ....[31]....
        /*09d8*/ 	.word	0x000089b0


	//   ....[32]....
        /*09dc*/ 	.word	0x000089c0


	//   ....[33]....
        /*09e0*/ 	.word	0x000090a0


	//   ....[34]....
        /*09e4*/ 	.word	0x00009100


	//   ....[35]....
        /*09e8*/ 	.word	0x00009160


	//   ....[36]....
        /*09ec*/ 	.word	0x00009190


	//   ....[37]....
        /*09f0*/ 	.word	0x00009340


	//   ....[38]....
        /*09f4*/ 	.word	0x00009380


	//   ....[39]....
        /*09f8*/ 	.word	0x000093d0


	//   ....[40]....
        /*09fc*/ 	.word	0x00009410


	//   ....[41]....
        /*0a00*/ 	.word	0x00009620


	//   ....[42]....
        /*0a04*/ 	.word	0x00009660


	//   ....[43]....
        /*0a08*/ 	.word	0x000096b0


	//   ....[44]....
        /*0a0c*/ 	.word	0x000096f0


	//   ....[45]....
        /*0a10*/ 	.word	0x00009920


	//   ....[46]....
        /*0a14*/ 	.word	0x00009960


	//   ....[47]....
        /*0a18*/ 	.word	0x000099b0


	//   ....[48]....
        /*0a1c*/ 	.word	0x000099f0


	//   ....[49]....
        /*0a20*/ 	.word	0x0000b750


	//   ....[50]....
        /*0a24*/ 	.word	0x0000b7a0


	//   ....[51]....
        /*0a28*/ 	.word	0x0000b7c0


	//   ....[52]....
        /*0a2c*/ 	.word	0x0000b7e0


	//   ....[53]....
        /*0a30*/ 	.word	0x0000b8c0


	//   ....[54]....
        /*0a34*/ 	.word	0x0000b8d0


	//   ....[55]....
        /*0a38*/ 	.word	0x0000b8e0


	//   ....[56]....
        /*0a3c*/ 	.word	0x0000b8f0


	//   ....[57]....
        /*0a40*/ 	.word	0x0000bb00


	//   ....[58]....
        /*0a44*/ 	.word	0x0000bb40


	//   ....[59]....
        /*0a48*/ 	.word	0x0000bb60


	//   ....[60]....
        /*0a4c*/ 	.word	0x0000bb70


	//   ....[61]....
        /*0a50*/ 	.word	0x0000bcb0


	//   ....[62]....
        /*0a54*/ 	.word	0x0000bd50


	//   ....[63]....
        /*0a58*/ 	.word	0x0000bd70


	//   ....[64]....
        /*0a5c*/ 	.word	0x0000bd80


	//   ....[65]....
        /*0a60*/ 	.word	0x0000e6d0


	//   ....[66]....
        /*0a64*/ 	.word	0x0000e6e0


	//   ....[67]....
        /*0a68*/ 	.word	0x0000e700


	//   ....[68]....
        /*0a6c*/ 	.word	0x0000e710


	//   ....[69]....
        /*0a70*/ 	.word	0x0000f2e0


	//   ....[70]....
        /*0a74*/ 	.word	0x0000f370


	//   ....[71]....
        /*0a78*/ 	.word	0x0000f500


	//   ....[72]....
        /*0a7c*/ 	.word	0x0000f590


	//   ....[73]....
        /*0a80*/ 	.word	0x0000f5c0


	//   ....[74]....
        /*0a84*/ 	.word	0x0000f740


	//   ....[75]....
        /*0a88*/ 	.word	0x0000f7a0


	//   ....[76]....
        /*0a8c*/ 	.word	0x0000f880


	//   ....[77]....
        /*0a90*/ 	.word	0x00011910


	//   ....[78]....
        /*0a94*/ 	.word	0x00011930


	//   ....[79]....
        /*0a98*/ 	.word	0x00011950


	//   ....[80]....
        /*0a9c*/ 	.word	0x00011970


	//   ....[81]....
        /*0aa0*/ 	.word	0x000124d0


	//   ....[82]....
        /*0aa4*/ 	.word	0x00012690


	//   ....[83]....
        /*0aa8*/ 	.word	0x000127f0


	//   ....[84]....
        /*0aac*/ 	.word	0x000129e0


	//   ....[85]....
        /*0ab0*/ 	.word	0x00012af0


	//   ....[86]....
        /*0ab4*/ 	.word	0x00012c90


	//   ....[87]....
        /*0ab8*/ 	.word	0x00012d20


	//   ....[88]....
        /*0abc*/ 	.word	0x00012e10


	//   ....[89]....
        /*0ac0*/ 	.word	0x00015c90


	//   ....[90]....
        /*0ac4*/ 	.word	0x00015db0


	//   ....[91]....
        /*0ac8*/ 	.word	0x00015e00


	//   ....[92]....
        /*0acc*/ 	.word	0x00015e30


	//   ....[93]....
        /*0ad0*/ 	.word	0x00015e80


	//   ....[94]....
        /*0ad4*/ 	.word	0x00015f10


	//   ....[95]....
        /*0ad8*/ 	.word	0x00016000


	//   ....[96]....
        /*0adc*/ 	.word	0x000163c0


	//   ....[97]....
        /*0ae0*/ 	.word	0x00017f00


	//   ....[98]....
        /*0ae4*/ 	.word	0x00017f70


	//   ....[99]....
        /*0ae8*/ 	.word	0x00017f90


	//   ....[100]....
        /*0aec*/ 	.word	0x00017fa0


	//   ....[101]....
        /*0af0*/ 	.word	0x00017fb0


	//   ....[102]....
        /*0af4*/ 	.word	0x00017fe0


	//   ....[103]....
        /*0af8*/ 	.word	0x00018000


	//   ....[104]....
        /*0afc*/ 	.word	0x00018010


	//   ....[105]....
        /*0b00*/ 	.word	0x00019450


	//   ....[106]....
        /*0b04*/ 	.word	0x00019470


	//   ....[107]....
        /*0b08*/ 	.word	0x00019490


	//   ....[108]....
        /*0b0c*/ 	.word	0x000194a0


	//   ....[109]....
        /*0b10*/ 	.word	0x000194b0


	//   ....[110]....
        /*0b14*/ 	.word	0x000194c0


	//   ....[111]....
        /*0b18*/ 	.word	0x000194e0


	//   ....[112]....
        /*0b1c*/ 	.word	0x00019550


	//   ....[113]....
        /*0b20*/ 	.word	0x000198d0


	//   ....[114]....
        /*0b24*/ 	.word	0x000198f0


	//   ....[115]....
        /*0b28*/ 	.word	0x00019960


	//   ....[116]....
        /*0b2c*/ 	.word	0x00019970


	//   ....[117]....
        /*0b30*/ 	.word	0x000199e0


	//   ....[118]....
        /*0b34*/ 	.word	0x00019a00


	//   ....[119]....
        /*0b38*/ 	.word	0x00019a70


	//   ....[120]....
        /*0b3c*/ 	.word	0x00019a80


	//   ....[121]....
        /*0b40*/ 	.word	0x00019af0


	//   ....[122]....
        /*0b44*/ 	.word	0x00019b10


	//   ....[123]....
        /*0b48*/ 	.word	0x00019b80


	//   ....[124]....
        /*0b4c*/ 	.word	0x00019b90


	//   ....[125]....
        /*0b50*/ 	.word	0x00019c00


	//   ....[126]....
        /*0b54*/ 	.word	0x00019c20


	//   ....[127]....
        /*0b58*/ 	.word	0x00019c90


	//   ....[128]....
        /*0b5c*/ 	.word	0x00019ca0


	//   ....[129]....
        /*0b60*/ 	.word	0x00019f30


	//   ....[130]....
        /*0b64*/ 	.word	0x00019f50


	//   ....[131]....
        /*0b68*/ 	.word	0x0001a2a0


	//   ....[132]....
        /*0b6c*/ 	.word	0x0001a2b0


	//   ....[133]....
        /*0b70*/ 	.word	0x0001a510


	//   ....[134]....
        /*0b74*/ 	.word	0x0001a530


	//   ....[135]....
        /*0b78*/ 	.word	0x0001a7b0


	//   ....[136]....
        /*0b7c*/ 	.word	0x0001a7c0


	//   ....[137]....
        /*0b80*/ 	.word	0x0001b190


	//   ....[138]....
        /*0b84*/ 	.word	0x0001b1b0


	//   ....[139]....
        /*0b88*/ 	.word	0x0001b220


	//   ....[140]....
        /*0b8c*/ 	.word	0x0001b230


	//   ....[141]....
        /*0b90*/ 	.word	0x0001b2a0


	//   ....[142]....
        /*0b94*/ 	.word	0x0001b2c0


	//   ....[143]....
        /*0b98*/ 	.word	0x0001b330


	//   ....[144]....
        /*0b9c*/ 	.word	0x0001b340


	//   ....[145]....
        /*0ba0*/ 	.word	0x0001b3b0


	//   ....[146]....
        /*0ba4*/ 	.word	0x0001b3d0


	//   ....[147]....
        /*0ba8*/ 	.word	0x0001b440


	//   ....[148]....
        /*0bac*/ 	.word	0x0001b450


	//   ....[149]....
        /*0bb0*/ 	.word	0x0001b4c0


	//   ....[150]....
        /*0bb4*/ 	.word	0x0001b4e0


	//   ....[151]....
        /*0bb8*/ 	.word	0x0001b550


	//   ....[152]....
        /*0bbc*/ 	.word	0x0001b560


	//   ....[153]....
        /*0bc0*/ 	.word	0x0001b6b0


	//   ....[154]....
        /*0bc4*/ 	.word	0x0001b6d0


	//   ....[155]....
        /*0bc8*/ 	.word	0x0001b800


	//   ....[156]....
        /*0bcc*/ 	.word	0x0001b840


	//   ....[157]....
        /*0bd0*/ 	.word	0x0001b870


	//   ....[158]....
        /*0bd4*/ 	.word	0x0001b8a0


	//   ....[159]....
        /*0bd8*/ 	.word	0x0001b8d0


	//   ....[160]....
        /*0bdc*/ 	.word	0x0001b900


	//   ....[161]....
        /*0be0*/ 	.word	0x0001ba60


	//   ....[162]....
        /*0be4*/ 	.word	0x0001baa0


	//   ....[163]....
        /*0be8*/ 	.word	0x0001bad0


	//   ....[164]....
        /*0bec*/ 	.word	0x0001bb00


	//   ....[165]....
        /*0bf0*/ 	.word	0x0001bb30


	//   ....[166]....
        /*0bf4*/ 	.word	0x0001bb60


	//   ....[167]....
        /*0bf8*/ 	.word	0x0001bbf0


	//   ....[168]....
        /*0bfc*/ 	.word	0x0001bc50


	//   ....[169]....
        /*0c00*/ 	.word	0x0001bc60


	//   ....[170]....
        /*0c04*/ 	.word	0x0001bcc0


	//   ....[171]....
        /*0c08*/ 	.word	0x0001c720


	//   ....[172]....
        /*0c0c*/ 	.word	0x0001c780


	//   ....[173]....
        /*0c10*/ 	.word	0x0001c7d0


	//   ....[174]....
        /*0c14*/ 	.word	0x0001c820


	//   ....[175]....
        /*0c18*/ 	.word	0x0001c870


	//   ....[176]....
        /*0c1c*/ 	.word	0x0001c8e0


	//   ....[177]....
        /*0c20*/ 	.word	0x0001c930


	//   ....[178]....
        /*0c24*/ 	.word	0x0001c9a0


	//   ....[179]....
        /*0c28*/ 	.word	0x0001ca10


	//   ....[180]....
        /*0c2c*/ 	.word	0x0001ca70


	//   ....[181]....
        /*0c30*/ 	.word	0x0001cae0


	//   ....[182]....
        /*0c34*/ 	.word	0x0001cb50


	//   ....[183]....
        /*0c38*/ 	.word	0x0001cbc0


	//   ....[184]....
        /*0c3c*/ 	.word	0x0001cc20


	//   ....[185]....
        /*0c40*/ 	.word	0x0001cc90


	//   ....[186]....
        /*0c44*/ 	.word	0x0001cd00


	//   ....[187]....
        /*0c48*/ 	.word	0x0001cd70


	//   ....[188]....
        /*0c4c*/ 	.word	0x0001cdd0


	//   ....[189]....
        /*0c50*/ 	.word	0x0001ce40


	//   ....[190]....
        /*0c54*/ 	.word	0x0001ceb0


	//   ....[191]....
        /*0c58*/ 	.word	0x0001cf20


	//   ....[192]....
        /*0c5c*/ 	.word	0x0001cf80


	//   ....[193]....
        /*0c60*/ 	.word	0x0001cff0


	//   ....[194]....
        /*0c64*/ 	.word	0x0001d060


	//   ....[195]....
        /*0c68*/ 	.word	0x0001d0d0


	//   ....[196]....
        /*0c6c*/ 	.word	0x0001d130


	//   ....[197]....
        /*0c70*/ 	.word	0x0001d190


	//   ....[198]....
        /*0c74*/ 	.word	0x0001d1f0


	//   ....[199]....
        /*0c78*/ 	.word	0x0001d240


	//   ....[200]....
        /*0c7c*/ 	.word	0x0001d2a0


	//   ....[201]....
        /*0c80*/ 	.word	0x0001d2f0


	//   ....[202]....
        /*0c84*/ 	.word	0x0001d350


	//   ....[203]....
        /*0c88*/ 	.word	0x0001d3a0


	//   ....[204]....
        /*0c8c*/ 	.word	0x0001d400


	//   ....[205]....
        /*0c90*/ 	.word	0x0001d470


	//   ....[206]....
        /*0c94*/ 	.word	0x0001d4e0


	//   ....[207]....
        /*0c98*/ 	.word	0x0001d550


	//   ....[208]....
        /*0c9c*/ 	.word	0x0001d5b0


	//   ....[209]....
        /*0ca0*/ 	.word	0x0001d620


	//   ....[210]....
        /*0ca4*/ 	.word	0x0001d690


	//   ....[211]....
        /*0ca8*/ 	.word	0x0001d700


	//   ....[212]....
        /*0cac*/ 	.word	0x0001d760


	//   ....[213]....
        /*0cb0*/ 	.word	0x0001d7d0


	//   ....[214]....
        /*0cb4*/ 	.word	0x0001d840


	//   ....[215]....
        /*0cb8*/ 	.word	0x0001d8b0


	//   ....[216]....
        /*0cbc*/ 	.word	0x0001d910


	//   ....[217]....
        /*0cc0*/ 	.word	0x0001d980


	//   ....[218]....
        /*0cc4*/ 	.word	0x0001d9f0


	//   ....[219]....
        /*0cc8*/ 	.word	0x0001da60


	//   ....[220]....
        /*0ccc*/ 	.word	0x0001dac0


	//   ....[221]....
        /*0cd0*/ 	.word	0x0001db30


	//   ....[222]....
        /*0cd4*/ 	.word	0x0001dba0


	//   ....[223]....
        /*0cd8*/ 	.word	0x0001dc10


	//   ....[224]....
        /*0cdc*/ 	.word	0x0001dc70


	//   ....[225]....
        /*0ce0*/ 	.word	0x0001dce0


	//   ....[226]....
        /*0ce4*/ 	.word	0x0001dd50


	//   ....[227]....
        /*0ce8*/ 	.word	0x0001ddc0


	//   ....[228]....
        /*0cec*/ 	.word	0x0001de20


	//   ....[229]....
        /*0cf0*/ 	.word	0x0001de90


	//   ....[230]....
        /*0cf4*/ 	.word	0x0001df00


	//   ....[231]....
        /*0cf8*/ 	.word	0x0001df70


	//   ....[232]....
        /*0cfc*/ 	.word	0x0001dfd0


	//   ....[233]....
        /*0d00*/ 	.word	0x0001e040


	//   ....[234]....
        /*0d04*/ 	.word	0x0001e0b0


	//   ....[235]....
        /*0d08*/ 	.word	0x0001e120


	//   ....[236]....
        /*0d0c*/ 	.word	0x0001e180


	//   ....[237]....
        /*0d10*/ 	.word	0x0001e1f0


	//   ....[238]....
        /*0d14*/ 	.word	0x0001e260


	//   ....[239]....
        /*0d18*/ 	.word	0x0001e2d0


	//   ....[240]....
        /*0d1c*/ 	.word	0x0001e330


	//   ....[241]....
        /*0d20*/ 	.word	0x0001e3a0


	//   ....[242]....
        /*0d24*/ 	.word	0x0001e410


	//   ....[243]....
        /*0d28*/ 	.word	0x0001e480


	//   ....[244]....
        /*0d2c*/ 	.word	0x0001e4e0


	//   ....[245]....
        /*0d30*/ 	.word	0x0001e550


	//   ....[246]....
        /*0d34*/ 	.word	0x0001e5c0


	//   ....[247]....
        /*0d38*/ 	.word	0x0001e610


	//   ....[248]....
        /*0d3c*/ 	.word	0x0001e650


	//   ....[249]....
        /*0d40*/ 	.word	0x0001e6a0


	//   ....[250]....
        /*0d44*/ 	.word	0x0001e6f0


	//   ....[251]....
        /*0d48*/ 	.word	0x0001e740


	//   ....[252]....
        /*0d4c*/ 	.word	0x0001e7b0


	//   ....[253]....
        /*0d50*/ 	.word	0x0001e800


	//   ....[254]....
        /*0d54*/ 	.word	0x0001e850


	//   ....[255]....
        /*0d58*/ 	.word	0x0001e8a0


	//   ....[0]....
        /*0d5c*/ 	.word	0x0001e8f0


	//   ....[1]....
        /*0d60*/ 	.word	0x0001e940


	//   ....[2]....
        /*0d64*/ 	.word	0x0001e9b0


	//   ....[3]....
        /*0d68*/ 	.word	0x0001ea00


	//   ....[4]....
        /*0d6c*/ 	.word	0x0001ea70


	//   ....[5]....
        /*0d70*/ 	.word	0x0001ead0


	//   ....[6]....
        /*0d74*/ 	.word	0x0001eb40


	//----- nvinfo : EIATTR_EXIT_INSTR_OFFSETS
	.align		4
.L_568:
        /*0d78*/ 	.byte	0x04, 0x1c
        /*0d7a*/ 	.short	(.L_570 - .L_569)


	//   ....[0]....
.L_569:
        /*0d7c*/ 	.word	0x000010d0


	//   ....[1]....
        /*0d80*/ 	.word	0x0001c6e0


	//----- nvinfo : EIATTR_MAX_THREADS
	.align		4
.L_570:
        /*0d84*/ 	.byte	0x04, 0x05
        /*0d86*/ 	.short	(.L_572 - .L_571)
.L_571:
        /*0d88*/ 	.word	0x00000080
        /*0d8c*/ 	.word	0x00000001
        /*0d90*/ 	.word	0x00000001


	//----- nvinfo : EIATTR_CRS_STACK_SIZE
	.align		4
.L_572:
        /*0d94*/ 	.byte	0x04, 0x1e
        /*0d96*/ 	.short	(.L_574 - .L_573)
.L_573:
        /*0d98*/ 	.word	0x00000000
.L_574:


//--------------------- .nv.callgraph             --------------------------
	.section	.nv.callgraph,"",@"SHT_CUDA_CALLGRAPH"
	.align	4
	.sectionentsize	8
	.align		4
        /*0000*/ 	.word	0x00000000
	.align		4
        /*0004*/ 	.word	0xffffffff
	.align		4
        /*0008*/ 	.word	0x00000000
	.align		4
        /*000c*/ 	.word	0xfffffffe
	.align		4
        /*0010*/ 	.word	0x00000000
	.align		4
        /*0014*/ 	.word	0xfffffffd
	.align		4
        /*0018*/ 	.word	0x00000000
	.align		4
        /*001c*/ 	.word	0xfffffffc


//--------------------- .nv.rel.action            --------------------------
	.section	.nv.rel.action,"",@"SHT_CUDA_RELOCINFO"
	.align	8
	.sectionentsize	8
        /*0000*/ 	.byte	0x73, 0x00, 0x00, 0x00, 0x00, 0x00, 0x00, 0x00, 0x00, 0x00, 0x00, 0x11, 0x25, 0x00, 0x05, 0x36


//--------------------- .nv.constant4             --------------------------
	.section	.nv.constant4,"a",@progbits
	.align	8
	.align		8
.nv.constant4:
        /*0000*/ 	.dword	_ZN82_INTERNAL_21a4f107_46_flash_fwd_hdim64_bf16_split_softcapall_sm80_cu_6987f922_31744cuda3std3__45__cpo5beginE
	.align		8
        /*0008*/ 	.dword	_ZN82_INTERNAL_21a4f107_46_flash_fwd_hdim64_bf16_split_softcapall_sm80_cu_6987f922_31744cuda3std3__45__cpo3endE
	.align		8
        /*0010*/ 	.dword	_ZN82_INTERNAL_21a4f107_46_flash_fwd_hdim64_bf16_split_softcapall_sm80_cu_6987f922_31744cuda3std3__45__cpo6cbeginE
	.align		8
        /*0018*/ 	.dword	_ZN82_INTERNAL_21a4f107_46_flash_fwd_hdim64_bf16_split_softcapall_sm80_cu_6987f922_31744cuda3std3__45__cpo4cendE
	.align		8
        /*0020*/ 	.dword	_ZN82_INTERNAL_21a4f107_46_flash_fwd_hdim64_bf16_split_softcapall_sm80_cu_6987f922_31744cuda3std3__484_GLOBAL__N__21a4f107_46_flash_fwd_hdim64_bf16_split_softcapall_sm80_cu_6987f922_31746ignoreE
	.align		8
        /*0028*/ 	.dword	_ZN82_INTERNAL_21a4f107_46_flash_fwd_hdim64_bf16_split_softcapall_sm80_cu_6987f922_31744cuda3std3__419piecewise_constructE
	.align		8
        /*0030*/ 	.dword	_ZN82_INTERNAL_21a4f107_46_flash_fwd_hdim64_bf16_split_softcapall_sm80_cu_6987f922_31744cuda3std3__48in_placeE
	.align		8
        /*0038*/ 	.dword	_ZN82_INTERNAL_21a4f107_46_flash_fwd_hdim64_bf16_split_softcapall_sm80_cu_6987f922_31744cuda3std6ranges3__45__cpo4swapE
	.align		8
        /*0040*/ 	.dword	_ZN82_INTERNAL_21a4f107_46_flash_fwd_hdim64_bf16_split_softcapall_sm80_cu_6987f922_31744cuda3std6ranges3__45__cpo9iter_moveE
	.align		8
        /*0048*/ 	.dword	_ZN82_INTERNAL_21a4f107_46_flash_fwd_hdim64_bf16_split_softcapall_sm80_cu_6987f922_31744cute7productE
	.align		8
        /*0050*/ 	.dword	_ZN82_INTERNAL_21a4f107_46_flash_fwd_hdim64_bf16_split_softcapall_sm80_cu_6987f922_31744cute1_E


//--------------------- .nv.constant0._ZN7cutlass13device_kernelIN5flash19enable_sm80_to_sm89INS1_16FlashAttnFwdSm80INS1_25CollectiveMainloopFwdSm80ILi4ELi1ELb0EN4cute5tupleIJNS5_1CILi128EEENS7_ILi112EEENS7_ILi64EEEEEELi64ENS_10bfloat16_tEfNS_4arch4Sm80ELb0ELb0ELb1ELb0ELb0ELb0ELb1ELb1EEENS1_21CollectiveEpilogueFwdINS6_IJS8_SA_S9_EEENS6_IJNS7_ILi1EEESI_SI_EEESC_SE_Li128ELb0ELb1ELb1ELb0EEENS1_19SingleTileSchedulerILb0ELb1ELb1ELi128EEEEEEEEEvNT_6ParamsE --------------------------
	.section	.nv.constant0._ZN7cutlass13device_kernelIN5flash19enable_sm80_to_sm89INS1_16FlashAttnFwdSm80INS1_25CollectiveMainloopFwdSm80ILi4ELi1ELb0EN4cute5tupleIJNS5_1CILi128EEENS7_ILi112EEENS7_ILi64EEEEEELi64ENS_10bfloat16_tEfNS_4arch4Sm80ELb0ELb0ELb1ELb0ELb0ELb0ELb1ELb1EEENS1_21CollectiveEpilogueFwdINS6_IJS8_SA_S9_EEENS6_IJNS7_ILi1EEESI_SI_EEESC_SE_Li128ELb0ELb1ELb1ELb0EEENS1_19SingleTileSchedulerILb0ELb1ELb1ELi128EEEEEEEEEvNT_6ParamsE,"a",@progbits
	.sectionflags	@""
	.align	4
.nv.constant0._ZN7cutlass13device_kernelIN5flash19enable_sm80_to_sm89INS1_16FlashAttnFwdSm80INS1_25CollectiveMainloopFwdSm80ILi4ELi1ELb0EN4cute5tupleIJNS5_1CILi128EEENS7_ILi112EEENS7_ILi64EEEEEELi64ENS_10bfloat16_tEfNS_4arch4Sm80ELb0ELb0ELb1ELb0ELb0ELb0ELb1ELb1EEENS1_21CollectiveEpilogueFwdINS6_IJS8_SA_S9_EEENS6_IJNS7_ILi1EEESI_SI_EEESC_SE_Li128ELb0ELb1ELb1ELb0EEENS1_19SingleTileSchedulerILb0ELb1ELb1ELi128EEEEEEEEEvNT_6ParamsE:
	.zero		1400


//--------------------- .nv.constant0._ZN7cutlass13device_kernelIN5flash19enable_sm80_to_sm89INS1_16FlashAttnFwdSm80INS1_25CollectiveMainloopFwdSm80ILi4ELi1ELb0EN4cute5tupleIJNS5_1CILi128EEENS7_ILi80EEENS7_ILi64EEEEEELi64ENS_10bfloat16_tEfNS_4arch4Sm80ELb0ELb0ELb1ELb1ELb0ELb0ELb1ELb1EEENS1_21CollectiveEpilogueFwdINS6_IJS8_SA_S9_EEENS6_IJNS7_ILi1EEESI_SI_EEESC_SE_Li128ELb1ELb1ELb1ELb0EEENS1_36VarlenDynamicPersistentTileSchedulerILi128ELi80ELi128ELi128ELb1ELb1ELb0ELb0ELb1ELb1EEEEEEEEEvNT_6ParamsE --------------------------
	.section	.nv.constant0._ZN7cutlass13device_kernelIN5flash19enable_sm80_to_sm89INS1_16FlashAttnFwdSm80INS1_25CollectiveMainloopFwdSm80ILi4ELi1ELb0EN4cute5tupleIJNS5_1CILi128EEENS7_ILi80EEENS7_ILi64EEEEEELi64ENS_10bfloat16_tEfNS_4arch4Sm80ELb0ELb0ELb1ELb1ELb0ELb0ELb1ELb1EEENS1_21CollectiveEpilogueFwdINS6_IJS8_SA_S9_EEENS6_IJNS7_ILi1EEESI_SI_EEESC_SE_Li128ELb1ELb1ELb1ELb0EEENS1_36VarlenDynamicPersistentTileSchedulerILi128ELi80ELi128ELi128ELb1ELb1ELb0ELb0ELb1ELb1EEEEEEEEEvNT_6ParamsE,"a",@progbits
	.sectionflags	@""
	.align	4
.nv.constant0._ZN7cutlass13device_kernelIN5flash19enable_sm80_to_sm89INS1_16FlashAttnFwdSm80INS1_25CollectiveMainloopFwdSm80ILi4ELi1ELb0EN4cute5tupleIJNS5_1CILi128EEENS7_ILi80EEENS7_ILi64EEEEEELi64ENS_10bfloat16_tEfNS_4arch4Sm80ELb0ELb0ELb1ELb1ELb0ELb0ELb1ELb1EEENS1_21CollectiveEpilogueFwdINS6_IJS8_SA_S9_EEENS6_IJNS7_ILi1EEESI_SI_EEESC_SE_Li128ELb1ELb1ELb1ELb0EEENS1_36VarlenDynamicPersistentTileSchedulerILi128ELi80ELi128ELi128ELb1ELb1ELb0ELb0ELb1ELb1EEEEEEEEEvNT_6ParamsE:
	.zero		1432


//--------------------- .nv.constant0._ZN7cutlass13device_kernelIN5flash19enable_sm80_to_sm89INS1_16FlashAttnFwdSm80INS1_25CollectiveMainloopFwdSm80ILi4ELi1ELb0EN4cute5tupleIJNS5_1CILi128EEENS7_ILi80EEENS7_ILi64EEEEEELi64ENS_10bfloat16_tEfNS_4arch4Sm80ELb0ELb0ELb1ELb1ELb0ELb1ELb1ELb1EEENS1_21CollectiveEpilogueFwdINS6_IJS8_SA_S9_EEENS6_IJNS7_ILi1EEESI_SI_EEESC_SE_Li128ELb1ELb1ELb1ELb0EEENS1_36VarlenDynamicPersistentTileSchedulerILi128ELi80ELi128ELi128ELb1ELb1ELb0ELb0ELb1ELb1EEEEEEEEEvNT_6ParamsE --------------------------
	.section	.nv.constant0._ZN7cutlass13device_kernelIN5flash19enable_sm80_to_sm89INS1_16FlashAttnFwdSm80INS1_25CollectiveMainloopFwdSm80ILi4ELi1ELb0EN4cute5tupleIJNS5_1CILi128EEENS7_ILi80EEENS7_ILi64EEEEEELi64ENS_10bfloat16_tEfNS_4arch4Sm80ELb0ELb0ELb1ELb1ELb0ELb1ELb1ELb1EEENS1_21CollectiveEpilogueFwdINS6_IJS8_SA_S9_EEENS6_IJNS7_ILi1EEESI_SI_EEESC_SE_Li128ELb1ELb1ELb1ELb0EEENS1_36VarlenDynamicPersistentTileSchedulerILi128ELi80ELi128ELi128ELb1ELb1ELb0ELb0ELb1ELb1EEEEEEEEEvNT_6ParamsE,"a",@progbits
	.sectionflags	@""
	.align	4
.nv.constant0._ZN7cutlass13device_kernelIN5flash19enable_sm80_to_sm89INS1_16FlashAttnFwdSm80INS1_25CollectiveMainloopFwdSm80ILi4ELi1ELb0EN4cute5tupleIJNS5_1CILi128EEENS7_ILi80EEENS7_ILi64EEEEEELi64ENS_10bfloat16_tEfNS_4arch4Sm80ELb0ELb0ELb1ELb1ELb0ELb1ELb1ELb1EEENS1_21CollectiveEpilogueFwdINS6_IJS8_SA_S9_EEENS6_IJNS7_ILi1EEESI_SI_EEESC_SE_Li128ELb1ELb1ELb1ELb0EEENS1_36VarlenDynamicPersistentTileSchedulerILi128ELi80ELi128ELi128ELb1ELb1ELb0ELb0ELb1ELb1EEEEEEEEEvNT_6ParamsE:
	.zero		1432


//--------------------- .nv.constant0._ZN7cutlass13device_kernelIN5flash19enable_sm80_to_sm89INS1_16FlashAttnFwdSm80INS1_25CollectiveMainloopFwdSm80ILi4ELi1ELb0EN4cute5tupleIJNS5_1CILi128EEENS7_ILi96EEENS7_ILi64EEEEEELi64ENS_10bfloat16_tEfNS_4arch4Sm80ELb0ELb1ELb1ELb0ELb0ELb0ELb1ELb1EEENS1_21CollectiveEpilogueFwdINS6_IJS8_SA_S9_EEENS6_IJNS7_ILi1EEESI_SI_EEESC_SE_Li128ELb0ELb1ELb1ELb0EEENS1_19SingleTileSchedulerILb0ELb1ELb1ELi128EEEEEEEEEvNT_6ParamsE --------------------------
	.section	.nv.constant0._ZN7cutlass13device_kernelIN5flash19enable_sm80_to_sm89INS1_16FlashAttnFwdSm80INS1_25CollectiveMainloopFwdSm80ILi4ELi1ELb0EN4cute5tupleIJNS5_1CILi128EEENS7_ILi96EEENS7_ILi64EEEEEELi64ENS_10bfloat16_tEfNS_4arch4Sm80ELb0ELb1ELb1ELb0ELb0ELb0ELb1ELb1EEENS1_21CollectiveEpilogueFwdINS6_IJS8_SA_S9_EEENS6_IJNS7_ILi1EEESI_SI_EEESC_SE_Li128ELb0ELb1ELb1ELb0EEENS1_19SingleTileSchedulerILb0ELb1ELb1ELi128EEEEEEEEEvNT_6ParamsE,"a",@progbits
	.sectionflags	@""
	.align	4
.nv.constant0._ZN7cutlass13device_kernelIN5flash19enable_sm80_to_sm89INS1_16FlashAttnFwdSm80INS1_25CollectiveMainloopFwdSm80ILi4ELi1ELb0EN4cute5tupleIJNS5_1CILi128EEENS7_ILi96EEENS7_ILi64EEEEEELi64ENS_10bfloat16_tEfNS_4arch4Sm80ELb0ELb1ELb1ELb0ELb0ELb0ELb1ELb1EEENS1_21CollectiveEpilogueFwdINS6_IJS8_SA_S9_EEENS6_IJNS7_ILi1EEESI_SI_EEESC_SE_Li128ELb0ELb1ELb1ELb0EEENS1_19SingleTileSchedulerILb0ELb1ELb1ELi128EEEEEEEEEvNT_6ParamsE:
	.zero		1400


//--------------------- .nv.constant0._ZN7cutlass13device_kernelIN5flash19enable_sm80_to_sm89INS1_16FlashAttnFwdSm80INS1_25CollectiveMainloopFwdSm80ILi4ELi1ELb0EN4cute5tupleIJNS5_1CILi128EEENS7_ILi80EEENS7_ILi64EEEEEELi64ENS_10bfloat16_tEfNS_4arch4Sm80ELb0ELb1ELb1ELb1ELb0ELb0ELb1ELb1EEENS1_21CollectiveEpilogueFwdINS6_IJS8_SA_S9_EEENS6_IJNS7_ILi1EEESI_SI_EEESC_SE_Li128ELb1ELb1ELb1ELb0EEENS1_36VarlenDynamicPersistentTileSchedulerILi128ELi80ELi128ELi128ELb1ELb1ELb0ELb1ELb0ELb1EEEEEEEEEvNT_6ParamsE --------------------------
	.section	.nv.constant0._ZN7cutlass13device_kernelIN5flash19enable_sm80_to_sm89INS1_16FlashAttnFwdSm80INS1_25CollectiveMainloopFwdSm80ILi4ELi1ELb0EN4cute5tupleIJNS5_1CILi128EEENS7_ILi80EEENS7_ILi64EEEEEELi64ENS_10bfloat16_tEfNS_4arch4Sm80ELb0ELb1ELb1ELb1ELb0ELb0ELb1ELb1EEENS1_21CollectiveEpilogueFwdINS6_IJS8_SA_S9_EEENS6_IJNS7_ILi1EEESI_SI_EEESC_SE_Li128ELb1ELb1ELb1ELb0EEENS1_36VarlenDynamicPersistentTileSchedulerILi128ELi80ELi128ELi128ELb1ELb1ELb0ELb1ELb0ELb1EEEEEEEEEvNT_6ParamsE,"a",@progbits
	.sectionflags	@""
	.align	4
.nv.constant0._ZN7cutlass13device_kernelIN5flash19enable_sm80_to_sm89INS1_16FlashAttnFwdSm80INS1_25CollectiveMainloopFwdSm80ILi4ELi1ELb0EN4cute5tupleIJNS5_1CILi128EEENS7_ILi80EEENS7_ILi64EEEEEELi64ENS_10bfloat16_tEfNS_4arch4Sm80ELb0ELb1ELb1ELb1ELb0ELb0ELb1ELb1EEENS1_21CollectiveEpilogueFwdINS6_IJS8_SA_S9_EEENS6_IJNS7_ILi1EEESI_SI_EEESC_SE_Li128ELb1ELb1ELb1ELb0EEENS1_36VarlenDynamicPersistentTileSchedulerILi128ELi80ELi128ELi128ELb1ELb1ELb0ELb1ELb0ELb1EEEEEEEEEvNT_6ParamsE:
	.zero		1432


//--------------------- .nv.constant0._ZN7cutlass13device_kernelIN5flash19enable_sm80_to_sm89INS1_16FlashAttnFwdSm80INS1_25CollectiveMainloopFwdSm80ILi4ELi1ELb0EN4cute5tupleIJNS5_1CILi128EEENS7_ILi80EEENS7_ILi64EEEEEELi64ENS_10bfloat16_tEfNS_4arch4Sm80ELb0ELb1ELb1ELb1ELb0ELb1ELb1ELb1EEENS1_21CollectiveEpilogueFwdINS6_IJS8_SA_S9_EEENS6_IJNS7_ILi1EEESI_SI_EEESC_SE_Li128ELb1ELb1ELb1ELb0EEENS1_36VarlenDynamicPersistentTileSchedulerILi128ELi80ELi128ELi128ELb1ELb1ELb0ELb1ELb0ELb1EEEEEEEEEvNT_6ParamsE --------------------------
	.section	.nv.constant0._ZN7cutlass13device_kernelIN5flash19enable_sm80_to_sm89INS1_16FlashAttnFwdSm80INS1_25CollectiveMainloopFwdSm80ILi4ELi1ELb0EN4cute5tupleIJNS5_1CILi128EEENS7_ILi80EEENS7_ILi64EEEEEELi64ENS_10bfloat16_tEfNS_4arch4Sm80ELb0ELb1ELb1ELb1ELb0ELb1ELb1ELb1EEENS1_21CollectiveEpilogueFwdINS6_IJS8_SA_S9_EEENS6_IJNS7_ILi1EEESI_SI_EEESC_SE_Li128ELb1ELb1ELb1ELb0EEENS1_36VarlenDynamicPersistentTileSchedulerILi128ELi80ELi128ELi128ELb1ELb1ELb0ELb1ELb0ELb1EEEEEEEEEvNT_6ParamsE,"a",@progbits
	.sectionflags	@""
	.align	4
.nv.constant0._ZN7cutlass13device_kernelIN5flash19enable_sm80_to_sm89INS1_16FlashAttnFwdSm80INS1_25CollectiveMainloopFwdSm80ILi4ELi1ELb0EN4cute5tupleIJNS5_1CILi128EEENS7_ILi80EEENS7_ILi64EEEEEELi64ENS_10bfloat16_tEfNS_4arch4Sm80ELb0ELb1ELb1ELb1ELb0ELb1ELb1ELb1EEENS1_21CollectiveEpilogueFwdINS6_IJS8_SA_S9_EEENS6_IJNS7_ILi1EEESI_SI_EEESC_SE_Li128ELb1ELb1ELb1ELb0EEENS1_36VarlenDynamicPersistentTileSchedulerILi128ELi80ELi128ELi128ELb1ELb1ELb0ELb1ELb0ELb1EEEEEEEEEvNT_6ParamsE:
	.zero		1432


//--------------------- .nv.constant0._ZN7cutlass13device_kernelIN5flash19enable_sm80_to_sm89INS1_16FlashAttnFwdSm80INS1_25CollectiveMainloopFwdSm80ILi4ELi1ELb0EN4cute5tupleIJNS5_1CILi128EEENS7_ILi112EEENS7_ILi64EEEEEELi64ENS_10bfloat16_tEfNS_4arch4Sm80ELb1ELb0ELb1ELb0ELb0ELb0ELb1ELb1EEENS1_21CollectiveEpilogueFwdINS6_IJS8_SA_S9_EEENS6_IJNS7_ILi1EEESI_SI_EEESC_SE_Li128ELb0ELb1ELb1ELb0EEENS1_30DynamicPersistentTileSchedulerILi128ELi128ELb1ELb1ELb0EEEEEEEEEvNT_6ParamsE --------------------------
	.section	.nv.constant0._ZN7cutlass13device_kernelIN5flash19enable_sm80_to_sm89INS1_16FlashAttnFwdSm80INS1_25CollectiveMainloopFwdSm80ILi4ELi1ELb0EN4cute5tupleIJNS5_1CILi128EEENS7_ILi112EEENS7_ILi64EEEEEELi64ENS_10bfloat16_tEfNS_4arch4Sm80ELb1ELb0ELb1ELb0ELb0ELb0ELb1ELb1EEENS1_21CollectiveEpilogueFwdINS6_IJS8_SA_S9_EEENS6_IJNS7_ILi1EEESI_SI_EEESC_SE_Li128ELb0ELb1ELb1ELb0EEENS1_30DynamicPersistentTileSchedulerILi128ELi128ELb1ELb1ELb0EEEEEEEEEvNT_6ParamsE,"a",@progbits
	.sectionflags	@""
	.align	4
.nv.constant0._ZN7cutlass13device_kernelIN5flash19enable_sm80_to_sm89INS1_16FlashAttnFwdSm80INS1_25CollectiveMainloopFwdSm80ILi4ELi1ELb0EN4cute5tupleIJNS5_1CILi128EEENS7_ILi112EEENS7_ILi64EEEEEELi64ENS_10bfloat16_tEfNS_4arch4Sm80ELb1ELb0ELb1ELb0ELb0ELb0ELb1ELb1EEENS1_21CollectiveEpilogueFwdINS6_IJS8_SA_S9_EEENS6_IJNS7_ILi1EEESI_SI_EEESC_SE_Li128ELb0ELb1ELb1ELb0EEENS1_30DynamicPersistentTileSchedulerILi128ELi128ELb1ELb1ELb0EEEEEEEEEvNT_6ParamsE:
	.zero		1416


//--------------------- .nv.constant0._ZN7cutlass13device_kernelIN5flash19enable_sm80_to_sm89INS1_16FlashAttnFwdSm80INS1_25CollectiveMainloopFwdSm80ILi4ELi1ELb0EN4cute5tupleIJNS5_1CILi128EEENS7_ILi80EEENS7_ILi64EEEEEELi64ENS_10bfloat16_tEfNS_4arch4Sm80ELb1ELb0ELb1ELb1ELb0ELb0ELb1ELb1EEENS1_21CollectiveEpilogueFwdINS6_IJS8_SA_S9_EEENS6_IJNS7_ILi1EEESI_SI_EEESC_SE_Li128ELb1ELb1ELb1ELb0EEENS1_36VarlenDynamicPersistentTileSchedulerILi128ELi80ELi128ELi128ELb1ELb1ELb0ELb1ELb1ELb1EEEEEEEEEvNT_6ParamsE --------------------------
	.section	.nv.constant0._ZN7cutlass13device_kernelIN5flash19enable_sm80_to_sm89INS1_16FlashAttnFwdSm80INS1_25CollectiveMainloopFwdSm80ILi4ELi1ELb0EN4cute5tupleIJNS5_1CILi128EEENS7_ILi80EEENS7_ILi64EEEEEELi64ENS_10bfloat16_tEfNS_4arch4Sm80ELb1ELb0ELb1ELb1ELb0ELb0ELb1ELb1EEENS1_21CollectiveEpilogueFwdINS6_IJS8_SA_S9_EEENS6_IJNS7_ILi1EEESI_SI_EEESC_SE_Li128ELb1ELb1ELb1ELb0EEENS1_36VarlenDynamicPersistentTileSchedulerILi128ELi80ELi128ELi128ELb1ELb1ELb0ELb1ELb1ELb1EEEEEEEEEvNT_6ParamsE,"a",@progbits
	.sectionflags	@""
	.align	4
.nv.constant0._ZN7cutlass13device_kernelIN5flash19enable_sm80_to_sm89INS1_16FlashAttnFwdSm80INS1_25CollectiveMainloopFwdSm80ILi4ELi1ELb0EN4cute5tupleIJNS5_1CILi128EEENS7_ILi80EEENS7_ILi64EEEEEELi64ENS_10bfloat16_tEfNS_4arch4Sm80ELb1ELb0ELb1ELb1ELb0ELb0ELb1ELb1EEENS1_21CollectiveEpilogueFwdINS6_IJS8_SA_S9_EEENS6_IJNS7_ILi1EEESI_SI_EEESC_SE_Li128ELb1ELb1ELb1ELb0EEENS1_36VarlenDynamicPersistentTileSchedulerILi128ELi80ELi128ELi128ELb1ELb1ELb0ELb1ELb1ELb1EEEEEEEEEvNT_6ParamsE:
	.zero		1432


//--------------------- .nv.constant0._ZN7cutlass13device_kernelIN5flash19enable_sm80_to_sm89INS1_16FlashAttnFwdSm80INS1_25CollectiveMainloopFwdSm80ILi4ELi1ELb0EN4cute5tupleIJNS5_1CILi128EEENS7_ILi80EEENS7_ILi64EEEEEELi64ENS_10bfloat16_tEfNS_4arch4Sm80ELb1ELb0ELb1ELb1ELb0ELb1ELb1ELb1EEENS1_21CollectiveEpilogueFwdINS6_IJS8_SA_S9_EEENS6_IJNS7_ILi1EEESI_SI_EEESC_SE_Li128ELb1ELb1ELb1ELb0EEENS1_36VarlenDynamicPersistentTileSchedulerILi128ELi80ELi128ELi128ELb1ELb1ELb0ELb1ELb1ELb1EEEEEEEEEvNT_6ParamsE --------------------------
	.section	.nv.constant0._ZN7cutlass13device_kernelIN5flash19enable_sm80_to_sm89INS1_16FlashAttnFwdSm80INS1_25CollectiveMainloopFwdSm80ILi4ELi1ELb0EN4cute5tupleIJNS5_1CILi128EEENS7_ILi80EEENS7_ILi64EEEEEELi64ENS_10bfloat16_tEfNS_4arch4Sm80ELb1ELb0ELb1ELb1ELb0ELb1ELb1ELb1EEENS1_21CollectiveEpilogueFwdINS6_IJS8_SA_S9_EEENS6_IJNS7_ILi1EEESI_SI_EEESC_SE_Li128ELb1ELb1ELb1ELb0EEENS1_36VarlenDynamicPersistentTileSchedulerILi128ELi80ELi128ELi128ELb1ELb1ELb0ELb1ELb1ELb1EEEEEEEEEvNT_6ParamsE,"a",@progbits
	.sectionflags	@""
	.align	4
.nv.constant0._ZN7cutlass13device_kernelIN5flash19enable_sm80_to_sm89INS1_16FlashAttnFwdSm80INS1_25CollectiveMainloopFwdSm80ILi4ELi1ELb0EN4cute5tupleIJNS5_1CILi128EEENS7_ILi80EEENS7_ILi64EEEEEELi64ENS_10bfloat16_tEfNS_4arch4Sm80ELb1ELb0ELb1ELb1ELb0ELb1ELb1ELb1EEENS1_21CollectiveEpilogueFwdINS6_IJS8_SA_S9_EEENS6_IJNS7_ILi1EEESI_SI_EEESC_SE_Li128ELb1ELb1ELb1ELb0EEENS1_36VarlenDynamicPersistentTileSchedulerILi128ELi80ELi128ELi128ELb1ELb1ELb0ELb1ELb1ELb1EEEEEEEEEvNT_6ParamsE:
	.zero		1432


//--------------------- .nv.constant0._ZN7cutlass13device_kernelIN5flash19enable_sm80_to_sm89INS1_16FlashAttnFwdSm80INS1_25CollectiveMainloopFwdSm80ILi4ELi1ELb0EN4cute5tupleIJNS5_1CILi128EEENS7_ILi112EEENS7_ILi64EEEEEELi64ENS_10bfloat16_tEfNS_4arch4Sm80ELb0ELb0ELb0ELb0ELb0ELb0ELb1ELb1EEENS1_21CollectiveEpilogueFwdINS6_IJS8_SA_S9_EEENS6_IJNS7_ILi1EEESI_SI_EEESC_SE_Li128ELb0ELb1ELb1ELb0EEENS1_19SingleTileSchedulerILb0ELb1ELb1ELi128EEEEEEEEEvNT_6ParamsE --------------------------
	.section	.nv.constant0._ZN7cutlass13device_kernelIN5flash19enable_sm80_to_sm89INS1_16FlashAttnFwdSm80INS1_25CollectiveMainloopFwdSm80ILi4ELi1ELb0EN4cute5tupleIJNS5_1CILi128EEENS7_ILi112EEENS7_ILi64EEEEEELi64ENS_10bfloat16_tEfNS_4arch4Sm80ELb0ELb0ELb0ELb0ELb0ELb0ELb1ELb1EEENS1_21CollectiveEpilogueFwdINS6_IJS8_SA_S9_EEENS6_IJNS7_ILi1EEESI_SI_EEESC_SE_Li128ELb0ELb1ELb1ELb0EEENS1_19SingleTileSchedulerILb0ELb1ELb1ELi128EEEEEEEEEvNT_6ParamsE,"a",@progbits
	.sectionflags	@""
	.align	4
.nv.constant0._ZN7cutlass13device_kernelIN5flash19enable_sm80_to_sm89INS1_16FlashAttnFwdSm80INS1_25CollectiveMainloopFwdSm80ILi4ELi1ELb0EN4cute5tupleIJNS5_1CILi128EEENS7_ILi112EEENS7_ILi64EEEEEELi64ENS_10bfloat16_tEfNS_4arch4Sm80ELb0ELb0ELb0ELb0ELb0ELb0ELb1ELb1EEENS1_21CollectiveEpilogueFwdINS6_IJS8_SA_S9_EEENS6_IJNS7_ILi1EEESI_SI_EEESC_SE_Li128ELb0ELb1ELb1ELb0EEENS1_19SingleTileSchedulerILb0ELb1ELb1ELi128EEEEEEEEEvNT_6ParamsE:
	.zero		1400


//--------------------- .nv.constant0._ZN7cutlass13device_kernelIN5flash19enable_sm80_to_sm89INS1_16FlashAttnFwdSm80INS1_25CollectiveMainloopFwdSm80ILi4ELi1ELb0EN4cute5tupleIJNS5_1CILi128EEENS7_ILi80EEENS7_ILi64EEEEEELi64ENS_10bfloat16_tEfNS_4arch4Sm80ELb0ELb0ELb0ELb1ELb0ELb0ELb1ELb1EEENS1_21CollectiveEpilogueFwdINS6_IJS8_SA_S9_EEENS6_IJNS7_ILi1EEESI_SI_EEESC_SE_Li128ELb1ELb1ELb1ELb0EEENS1_36VarlenDynamicPersistentTileSchedulerILi128ELi80ELi128ELi128ELb1ELb1ELb0ELb0ELb1ELb1EEEEEEEEEvNT_6ParamsE --------------------------
	.section	.nv.constant0._ZN7cutlass13device_kernelIN5flash19enable_sm80_to_sm89INS1_16FlashAttnFwdSm80INS1_25CollectiveMainloopFwdSm80ILi4ELi1ELb0EN4cute5tupleIJNS5_1CILi128EEENS7_ILi80EEENS7_ILi64EEEEEELi64ENS_10bfloat16_tEfNS_4arch4Sm80ELb0ELb0ELb0ELb1ELb0ELb0ELb1ELb1EEENS1_21CollectiveEpilogueFwdINS6_IJS8_SA_S9_EEENS6_IJNS7_ILi1EEESI_SI_EEESC_SE_Li128ELb1ELb1ELb1ELb0EEENS1_36VarlenDynamicPersistentTileSchedulerILi128ELi80ELi128ELi128ELb1ELb1ELb0ELb0ELb1ELb1EEEEEEEEEvNT_6ParamsE,"a",@progbits
	.sectionflags	@""
	.align	4
.nv.constant0._ZN7cutlass13device_kernelIN5flash19enable_sm80_to_sm89INS1_16FlashAttnFwdSm80INS1_25CollectiveMainloopFwdSm80ILi4ELi1ELb0EN4cute5tupleIJNS5_1CILi128EEENS7_ILi80EEENS7_ILi64EEEEEELi64ENS_10bfloat16_tEfNS_4arch4Sm80ELb0ELb0ELb0ELb1ELb0ELb0ELb1ELb1EEENS1_21CollectiveEpilogueFwdINS6_IJS8_SA_S9_EEENS6_IJNS7_ILi1EEESI_SI_EEESC_SE_Li128ELb1ELb1ELb1ELb0EEENS1_36VarlenDynamicPersistentTileSchedulerILi128ELi80ELi128ELi128ELb1ELb1ELb0ELb0ELb1ELb1EEEEEEEEEvNT_6ParamsE:
	.zero		1432


//--------------------- .nv.constant0._ZN7cutlass13device_kernelIN5flash19enable_sm80_to_sm89INS1_16FlashAttnFwdSm80INS1_25CollectiveMainloopFwdSm80ILi4ELi1ELb0EN4cute5tupleIJNS5_1CILi128EEENS7_ILi80EEENS7_ILi64EEEEEELi64ENS_10bfloat16_tEfNS_4arch4Sm80ELb0ELb0ELb0ELb1ELb0ELb1ELb1ELb1EEENS1_21CollectiveEpilogueFwdINS6_IJS8_SA_S9_EEENS6_IJNS7_ILi1EEESI_SI_EEESC_SE_Li128ELb1ELb1ELb1ELb0EEENS1_36VarlenDynamicPersistentTileSchedulerILi128ELi80ELi128ELi128ELb1ELb1ELb0ELb0ELb1ELb1EEEEEEEEEvNT_6ParamsE --------------------------
	.section	.nv.constant0._ZN7cutlass13device_kernelIN5flash19enable_sm80_to_sm89INS1_16FlashAttnFwdSm80INS1_25CollectiveMainloopFwdSm80ILi4ELi1ELb0EN4cute5tupleIJNS5_1CILi128EEENS7_ILi80EEENS7_ILi64EEEEEELi64ENS_10bfloat16_tEfNS_4arch4Sm80ELb0ELb0ELb0ELb1ELb0ELb1ELb1ELb1EEENS1_21CollectiveEpilogueFwdINS6_IJS8_SA_S9_EEENS6_IJNS7_ILi1EEESI_SI_EEESC_SE_Li128ELb1ELb1ELb1ELb0EEENS1_36VarlenDynamicPersistentTileSchedulerILi128ELi80ELi128ELi128ELb1ELb1ELb0ELb0ELb1ELb1EEEEEEEEEvNT_6ParamsE,"a",@progbits
	.sectionflags	@""
	.align	4
.nv.constant0._ZN7cutlass13device_kernelIN5flash19enable_sm80_to_sm89INS1_16FlashAttnFwdSm80INS1_25CollectiveMainloopFwdSm80ILi4ELi1ELb0EN4cute5tupleIJNS5_1CILi128EEENS7_ILi80EEENS7_ILi64EEEEEELi64ENS_10bfloat16_tEfNS_4arch4Sm80ELb0ELb0ELb0ELb1ELb0ELb1ELb1ELb1EEENS1_21CollectiveEpilogueFwdINS6_IJS8_SA_S9_EEENS6_IJNS7_ILi1EEESI_SI_EEESC_SE_Li128ELb1ELb1ELb1ELb0EEENS1_36VarlenDynamicPersistentTileSchedulerILi128ELi80ELi128ELi128ELb1ELb1ELb0ELb0ELb1ELb1EEEEEEEEEvNT_6ParamsE:
	.zero		1432


//--------------------- .nv.constant0._ZN7cutlass13device_kernelIN5flash19enable_sm80_to_sm89INS1_16FlashAttnFwdSm80INS1_25CollectiveMainloopFwdSm80ILi4ELi1ELb0EN4cute5tupleIJNS5_1CILi128EEENS7_ILi96EEENS7_ILi64EEEEEELi64ENS_10bfloat16_tEfNS_4arch4Sm80ELb0ELb1ELb0ELb0ELb0ELb0ELb1ELb1EEENS1_21CollectiveEpilogueFwdINS6_IJS8_SA_S9_EEENS6_IJNS7_ILi1EEESI_SI_EEESC_SE_Li128ELb0ELb1ELb1ELb0EEENS1_19SingleTileSchedulerILb0ELb1ELb1ELi128EEEEEEEEEvNT_6ParamsE --------------------------
	.section	.nv.constant0._ZN7cutlass13device_kernelIN5flash19enable_sm80_to_sm89INS1_16FlashAttnFwdSm80INS1_25CollectiveMainloopFwdSm80ILi4ELi1ELb0EN4cute5tupleIJNS5_1CILi128EEENS7_ILi96EEENS7_ILi64EEEEEELi64ENS_10bfloat16_tEfNS_4arch4Sm80ELb0ELb1ELb0ELb0ELb0ELb0ELb1ELb1EEENS1_21CollectiveEpilogueFwdINS6_IJS8_SA_S9_EEENS6_IJNS7_ILi1EEESI_SI_EEESC_SE_Li128ELb0ELb1ELb1ELb0EEENS1_19SingleTileSchedulerILb0ELb1ELb1ELi128EEEEEEEEEvNT_6ParamsE,"a",@progbits
	.sectionflags	@""
	.align	4
.nv.constant0._ZN7cutlass13device_kernelIN5flash19enable_sm80_to_sm89INS1_16FlashAttnFwdSm80INS1_25CollectiveMainloopFwdSm80ILi4ELi1ELb0EN4cute5tupleIJNS5_1CILi128EEENS7_ILi96EEENS7_ILi64EEEEEELi64ENS_10bfloat16_tEfNS_4arch4Sm80ELb0ELb1ELb0ELb0ELb0ELb0ELb1ELb1EEENS1_21CollectiveEpilogueFwdINS6_IJS8_SA_S9_EEENS6_IJNS7_ILi1EEESI_SI_EEESC_SE_Li128ELb0ELb1ELb1ELb0EEENS1_19SingleTileSchedulerILb0ELb1ELb1ELi128EEEEEEEEEvNT_6ParamsE:
	.zero		1400


//--------------------- .nv.constant0._ZN7cutlass13device_kernelIN5flash19enable_sm80_to_sm89INS1_16FlashAttnFwdSm80INS1_25CollectiveMainloopFwdSm80ILi4ELi1ELb0EN4cute5tupleIJNS5_1CILi128EEENS7_ILi80EEENS7_ILi64EEEEEELi64ENS_10bfloat16_tEfNS_4arch4Sm80ELb0ELb1ELb0ELb1ELb0ELb0ELb1ELb1EEENS1_21CollectiveEpilogueFwdINS6_IJS8_SA_S9_EEENS6_IJNS7_ILi1EEESI_SI_EEESC_SE_Li128ELb1ELb1ELb1ELb0EEENS1_36VarlenDynamicPersistentTileSchedulerILi128ELi80ELi128ELi128ELb1ELb1ELb0ELb1ELb0ELb1EEEEEEEEEvNT_6ParamsE --------------------------
	.section	.nv.constant0._ZN7cutlass13device_kernelIN5flash19enable_sm80_to_sm89INS1_16FlashAttnFwdSm80INS1_25CollectiveMainloopFwdSm80ILi4ELi1ELb0EN4cute5tupleIJNS5_1CILi128EEENS7_ILi80EEENS7_ILi64EEEEEELi64ENS_10bfloat16_tEfNS_4arch4Sm80ELb0ELb1ELb0ELb1ELb0ELb0ELb1ELb1EEENS1_21CollectiveEpilogueFwdINS6_IJS8_SA_S9_EEENS6_IJNS7_ILi1EEESI_SI_EEESC_SE_Li128ELb1ELb1ELb1ELb0EEENS1_36VarlenDynamicPersistentTileSchedulerILi128ELi80ELi128ELi128ELb1ELb1ELb0ELb1ELb0ELb1EEEEEEEEEvNT_6ParamsE,"a",@progbits
	.sectionflags	@""
	.align	4
.nv.constant0._ZN7cutlass13device_kernelIN5flash19enable_sm80_to_sm89INS1_16FlashAttnFwdSm80INS1_25CollectiveMainloopFwdSm80ILi4ELi1ELb0EN4cute5tupleIJNS5_1CILi128EEENS7_ILi80EEENS7_ILi64EEEEEELi64ENS_10bfloat16_tEfNS_4arch4Sm80ELb0ELb1ELb0ELb1ELb0ELb0ELb1ELb1EEENS1_21CollectiveEpilogueFwdINS6_IJS8_SA_S9_EEENS6_IJNS7_ILi1EEESI_SI_EEESC_SE_Li128ELb1ELb1ELb1ELb0EEENS1_36VarlenDynamicPersistentTileSchedulerILi128ELi80ELi128ELi128ELb1ELb1ELb0ELb1ELb0ELb1EEEEEEEEEvNT_6ParamsE:
	.zero		1432


//--------------------- .nv.constant0._ZN7cutlass13device_kernelIN5flash19enable_sm80_to_sm89INS1_16FlashAttnFwdSm80INS1_25CollectiveMainloopFwdSm80ILi4ELi1ELb0EN4cute5tupleIJNS5_1CILi128EEENS7_ILi80EEENS7_ILi64EEEEEELi64ENS_10bfloat16_tEfNS_4arch4Sm80ELb0ELb1ELb0ELb1ELb0ELb1ELb1ELb1EEENS1_21CollectiveEpilogueFwdINS6_IJS8_SA_S9_EEENS6_IJNS7_ILi1EEESI_SI_EEESC_SE_Li128ELb1ELb1ELb1ELb0EEENS1_36VarlenDynamicPersistentTileSchedulerILi128ELi80ELi128ELi128ELb1ELb1ELb0ELb1ELb0ELb1EEEEEEEEEvNT_6ParamsE --------------------------
	.section	.nv.constant0._ZN7cutlass13device_kernelIN5flash19enable_sm80_to_sm89INS1_16FlashAttnFwdSm80INS1_25CollectiveMainloopFwdSm80ILi4ELi1ELb0EN4cute5tupleIJNS5_1CILi128EEENS7_ILi80EEENS7_ILi64EEEEEELi64ENS_10bfloat16_tEfNS_4arch4Sm80ELb0ELb1ELb0ELb1ELb0ELb1ELb1ELb1EEENS1_21CollectiveEpilogueFwdINS6_IJS8_SA_S9_EEENS6_IJNS7_ILi1EEESI_SI_EEESC_SE_Li128ELb1ELb1ELb1ELb0EEENS1_36VarlenDynamicPersistentTileSchedulerILi128ELi80ELi128ELi128ELb1ELb1ELb0ELb1ELb0ELb1EEEEEEEEEvNT_6ParamsE,"a",@progbits
	.sectionflags	@""
	.align	4
.nv.constant0._ZN7cutlass13device_kernelIN5flash19enable_sm80_to_sm89INS1_16FlashAttnFwdSm80INS1_25CollectiveMainloopFwdSm80ILi4ELi1ELb0EN4cute5tupleIJNS5_1CILi128EEENS7_ILi80EEENS7_ILi64EEEEEELi64ENS_10bfloat16_tEfNS_4arch4Sm80ELb0ELb1ELb0ELb1ELb0ELb1ELb1ELb1EEENS1_21CollectiveEpilogueFwdINS6_IJS8_SA_S9_EEENS6_IJNS7_ILi1EEESI_SI_EEESC_SE_Li128ELb1ELb1ELb1ELb0EEENS1_36VarlenDynamicPersistentTileSchedulerILi128ELi80ELi128ELi128ELb1ELb1ELb0ELb1ELb0ELb1EEEEEEEEEvNT_6ParamsE:
	.zero		1432


//--------------------- .nv.constant0._ZN7cutlass13device_kernelIN5flash19enable_sm80_to_sm89INS1_16FlashAttnFwdSm80INS1_25CollectiveMainloopFwdSm80ILi4ELi1ELb0EN4cute5tupleIJNS5_1CILi128EEENS7_ILi112EEENS7_ILi64EEEEEELi64ENS_10bfloat16_tEfNS_4arch4Sm80ELb1ELb0ELb0ELb0ELb0ELb0ELb1ELb1EEENS1_21CollectiveEpilogueFwdINS6_IJS8_SA_S9_EEENS6_IJNS7_ILi1EEESI_SI_EEESC_SE_Li128ELb0ELb1ELb1ELb0EEENS1_30DynamicPersistentTileSchedulerILi128ELi128ELb1ELb1ELb0EEEEEEEEEvNT_6ParamsE --------------------------
	.section	.nv.constant0._ZN7cutlass13device_kernelIN5flash19enable_sm80_to_sm89INS1_16FlashAttnFwdSm80INS1_25CollectiveMainloopFwdSm80ILi4ELi1ELb0EN4cute5tupleIJNS5_1CILi128EEENS7_ILi112EEENS7_ILi64EEEEEELi64ENS_10bfloat16_tEfNS_4arch4Sm80ELb1ELb0ELb0ELb0ELb0ELb0ELb1ELb1EEENS1_21CollectiveEpilogueFwdINS6_IJS8_SA_S9_EEENS6_IJNS7_ILi1EEESI_SI_EEESC_SE_Li128ELb0ELb1ELb1ELb0EEENS1_30DynamicPersistentTileSchedulerILi128ELi128ELb1ELb1ELb0EEEEEEEEEvNT_6ParamsE,"a",@progbits
	.sectionflags	@""
	.align	4
.nv.constant0._ZN7cutlass13device_kernelIN5flash19enable_sm80_to_sm89INS1_16FlashAttnFwdSm80INS1_25CollectiveMainloopFwdSm80ILi4ELi1ELb0EN4cute5tupleIJNS5_1CILi128EEENS7_ILi112EEENS7_ILi64EEEEEELi64ENS_10bfloat16_tEfNS_4arch4Sm80ELb1ELb0ELb0ELb0ELb0ELb0ELb1ELb1EEENS1_21CollectiveEpilogueFwdINS6_IJS8_SA_S9_EEENS6_IJNS7_ILi1EEESI_SI_EEESC_SE_Li128ELb0ELb1ELb1ELb0EEENS1_30DynamicPersistentTileSchedulerILi128ELi128ELb1ELb1ELb0EEEEEEEEEvNT_6ParamsE:
	.zero		1416


//--------------------- .nv.constant0._ZN7cutlass13device_kernelIN5flash19enable_sm80_to_sm89INS1_16FlashAttnFwdSm80INS1_25CollectiveMainloopFwdSm80ILi4ELi1ELb0EN4cute5tupleIJNS5_1CILi128EEENS7_ILi80EEENS7_ILi64EEEEEELi64ENS_10bfloat16_tEfNS_4arch4Sm80ELb1ELb0ELb0ELb1ELb0ELb0ELb1ELb1EEENS1_21CollectiveEpilogueFwdINS6_IJS8_SA_S9_EEENS6_IJNS7_ILi1EEESI_SI_EEESC_SE_Li128ELb1ELb1ELb1ELb0EEENS1_36VarlenDynamicPersistentTileSchedulerILi128ELi80ELi128ELi128ELb1ELb1ELb0ELb1ELb1ELb1EEEEEEEEEvNT_6ParamsE --------------------------
	.section	.nv.constant0._ZN7cutlass13device_kernelIN5flash19enable_sm80_to_sm89INS1_16FlashAttnFwdSm80INS1_25CollectiveMainloopFwdSm80ILi4ELi1ELb0EN4cute5tupleIJNS5_1CILi128EEENS7_ILi80EEENS7_ILi64EEEEEELi64ENS_10bfloat16_tEfNS_4arch4Sm80ELb1ELb0ELb0ELb1ELb0ELb0ELb1ELb1EEENS1_21CollectiveEpilogueFwdINS6_IJS8_SA_S9_EEENS6_IJNS7_ILi1EEESI_SI_EEESC_SE_Li128ELb1ELb1ELb1ELb0EEENS1_36VarlenDynamicPersistentTileSchedulerILi128ELi80ELi128ELi128ELb1ELb1ELb0ELb1ELb1ELb1EEEEEEEEEvNT_6ParamsE,"a",@progbits
	.sectionflags	@""
	.align	4
.nv.constant0._ZN7cutlass13device_kernelIN5flash19enable_sm80_to_sm89INS1_16FlashAttnFwdSm80INS1_25CollectiveMainloopFwdSm80ILi4ELi1ELb0EN4cute5tupleIJNS5_1CILi128EEENS7_ILi80EEENS7_ILi64EEEEEELi64ENS_10bfloat16_tEfNS_4arch4Sm80ELb1ELb0ELb0ELb1ELb0ELb0ELb1ELb1EEENS1_21CollectiveEpilogueFwdINS6_IJS8_SA_S9_EEENS6_IJNS7_ILi1EEESI_SI_EEESC_SE_Li128ELb1ELb1ELb1ELb0EEENS1_36VarlenDynamicPersistentTileSchedulerILi128ELi80ELi128ELi128ELb1ELb1ELb0ELb1ELb1ELb1EEEEEEEEEvNT_6ParamsE:
	.zero		1432


//--------------------- .nv.constant0._ZN7cutlass13device_kernelIN5flash19enable_sm80_to_sm89INS1_16FlashAttnFwdSm80INS1_25CollectiveMainloopFwdSm80ILi4ELi1ELb0EN4cute5tupleIJNS5_1CILi128EEENS7_ILi80EEENS7_ILi64EEEEEELi64ENS_10bfloat16_tEfNS_4arch4Sm80ELb1ELb0ELb0ELb1ELb0ELb1ELb1ELb1EEENS1_21CollectiveEpilogueFwdINS6_IJS8_SA_S9_EEENS6_IJNS7_ILi1EEESI_SI_EEESC_SE_Li128ELb1ELb1ELb1ELb0EEENS1_36VarlenDynamicPersistentTileSchedulerILi128ELi80ELi128ELi128ELb1ELb1ELb0ELb1ELb1ELb1EEEEEEEEEvNT_6ParamsE --------------------------
	.section	.nv.constant0._ZN7cutlass13device_kernelIN5flash19enable_sm80_to_sm89INS1_16FlashAttnFwdSm80INS1_25CollectiveMainloopFwdSm80ILi4ELi1ELb0EN4cute5tupleIJNS5_1CILi128EEENS7_ILi80EEENS7_ILi64EEEEEELi64ENS_10bfloat16_tEfNS_4arch4Sm80ELb1ELb0ELb0ELb1ELb0ELb1ELb1ELb1EEENS1_21CollectiveEpilogueFwdINS6_IJS8_SA_S9_EEENS6_IJNS7_ILi1EEESI_SI_EEESC_SE_Li128ELb1ELb1ELb1ELb0EEENS1_36VarlenDynamicPersistentTileSchedulerILi128ELi80ELi128ELi128ELb1ELb1ELb0ELb1ELb1ELb1EEEEEEEEEvNT_6ParamsE,"a",@progbits
	.sectionflags	@""
	.align	4
.nv.constant0._ZN7cutlass13device_kernelIN5flash19enable_sm80_to_sm89INS1_16FlashAttnFwdSm80INS1_25CollectiveMainloopFwdSm80ILi4ELi1ELb0EN4cute5tupleIJNS5_1CILi128EEENS7_ILi80EEENS7_ILi64EEEEEELi64ENS_10bfloat16_tEfNS_4arch4Sm80ELb1ELb0ELb0ELb1ELb0ELb1ELb1ELb1EEENS1_21CollectiveEpilogueFwdINS6_IJS8_SA_S9_EEENS6_IJNS7_ILi1EEESI_SI_EEESC_SE_Li128ELb1ELb1ELb1ELb0EEENS1_36VarlenDynamicPersistentTileSchedulerILi128ELi80ELi128ELi128ELb1ELb1ELb0ELb1ELb1ELb1EEEEEEEEEvNT_6ParamsE:
	.zero		1432


//--------------------- .text._ZN7cutlass13device_kernelIN5flash19enable_sm80_to_sm89INS1_16FlashAttnFwdSm80INS1_25CollectiveMainloopFwdSm80ILi4ELi1ELb0EN4cute5tupleIJNS5_1CILi128EEENS7_ILi112EEENS7_ILi64EEEEEELi64ENS_10bfloat16_tEfNS_4arch4Sm80ELb0ELb0ELb1ELb0ELb0ELb0ELb1ELb1EEENS1_21CollectiveEpilogueFwdINS6_IJS8_SA_S9_EEENS6_IJNS7_ILi1EEESI_SI_EEESC_SE_Li128ELb0ELb1ELb1ELb0EEENS1_19SingleTileSchedulerILb0ELb1ELb1ELi128EEEEEEEEEvNT_6ParamsE --------------------------
	.section	.text._ZN7cutlass13device_kernelIN5flash19enable_sm80_to_sm89INS1_16FlashAttnFwdSm80INS1_25CollectiveMainloopFwdSm80ILi4ELi1ELb0EN4cute5tupleIJNS5_1CILi128EEENS7_ILi112EEENS7_ILi64EEEEEELi64ENS_10bfloat16_tEfNS_4arch4Sm80ELb0ELb0ELb1ELb0ELb0ELb0ELb1ELb1EEENS1_21CollectiveEpilogueFwdINS6_IJS8_SA_S9_EEENS6_IJNS7_ILi1EEESI_SI_EEESC_SE_Li128ELb0ELb1ELb1ELb0EEENS1_19SingleTileSchedulerILb0ELb1ELb1ELi128EEEEEEEEEvNT_6ParamsE,"ax",@progbits
	.sectioninfo	@"SHI_REGISTERS=255"
	.align	128
.text._ZN7cutlass13device_kernelIN5flash19enable_sm80_to_sm89INS1_16FlashAttnFwdSm80INS1_25CollectiveMainloopFwdSm80ILi4ELi1ELb0EN4cute5tupleIJNS5_1CILi128EEENS7_ILi112EEENS7_ILi64EEEEEELi64ENS_10bfloat16_tEfNS_4arch4Sm80ELb0ELb0ELb1ELb0ELb0ELb0ELb1ELb1EEENS1_21CollectiveEpilogueFwdINS6_IJS8_SA_S9_EEENS6_IJNS7_ILi1EEESI_SI_EEESC_SE_Li128ELb0ELb1ELb1ELb0EEENS1_19SingleTileSchedulerILb0ELb1ELb1ELi128EEEEEEEEEvNT_6ParamsE:
        .type           _ZN7cutlass13device_kernelIN5flash19enable_sm80_to_sm89INS1_16FlashAttnFwdSm80INS1_25CollectiveMainloopFwdSm80ILi4ELi1ELb0EN4cute5tupleIJNS5_1CILi128EEENS7_ILi112EEENS7_ILi64EEEEEELi64ENS_10bfloat16_tEfNS_4arch4Sm80ELb0ELb0ELb1ELb0ELb0ELb0ELb1ELb1EEENS1_21CollectiveEpilogueFwdINS6_IJS8_SA_S9_EEENS6_IJNS7_ILi1EEESI_SI_EEESC_SE_Li128ELb0ELb1ELb1ELb0EEENS1_19SingleTileSchedulerILb0ELb1ELb1ELi128EEEEEEEEEvNT_6ParamsE,@function
        .size           _ZN7cutlass13device_kernelIN5flash19enable_sm80_to_sm89INS1_16FlashAttnFwdSm80INS1_25CollectiveMainloopFwdSm80ILi4ELi1ELb0EN4cute5tupleIJNS5_1CILi128EEENS7_ILi112EEENS7_ILi64EEEEEELi64ENS_10bfloat16_tEfNS_4arch4Sm80ELb0ELb0ELb1ELb0ELb0ELb0ELb1ELb1EEENS1_21CollectiveEpilogueFwdINS6_IJS8_SA_S9_EEENS6_IJNS7_ILi1EEESI_SI_EEESC_SE_Li128ELb0ELb1ELb1ELb0EEENS1_19SingleTileSchedulerILb0ELb1ELb1ELi128EEEEEEEEEvNT_6ParamsE,(.L_x_3228 - _ZN7cutlass13device_kernelIN5flash19enable_sm80_to_sm89INS1_16FlashAttnFwdSm80INS1_25CollectiveMainloopFwdSm80ILi4ELi1ELb0EN4cute5tupleIJNS5_1CILi128EEENS7_ILi112EEENS7_ILi64EEEEEELi64ENS_10bfloat16_tEfNS_4arch4Sm80ELb0ELb0ELb1ELb0ELb0ELb0ELb1ELb1EEENS1_21CollectiveEpilogueFwdINS6_IJS8_SA_S9_EEENS6_IJNS7_ILi1EEESI_SI_EEESC_SE_Li128ELb0ELb1ELb1ELb0EEENS1_19SingleTileSchedulerILb0ELb1ELb1ELi128EEEEEEEEEvNT_6ParamsE)
        .other          _ZN7cutlass13device_kernelIN5flash19enable_sm80_to_sm89INS1_16FlashAttnFwdSm80INS1_25CollectiveMainloopFwdSm80ILi4ELi1ELb0EN4cute5tupleIJNS5_1CILi128EEENS7_ILi112EEENS7_ILi64EEEEEELi64ENS_10bfloat16_tEfNS_4arch4Sm80ELb0ELb0ELb1ELb0ELb0ELb0ELb1ELb1EEENS1_21CollectiveEpilogueFwdINS6_IJS8_SA_S9_EEENS6_IJNS7_ILi1EEESI_SI_EEESC_SE_Li128ELb0ELb1ELb1ELb0EEENS1_19SingleTileSchedulerILb0ELb1ELb1ELi128EEEEEEEEEvNT_6ParamsE,@"STO_CUDA_ENTRY STV_DEFAULT"
_ZN7cutlass13device_kernelIN5flash19enable_sm80_to_sm89INS1_16FlashAttnFwdSm80INS1_25CollectiveMainloopFwdSm80ILi4ELi1ELb0EN4cute5tupleIJNS5_1CILi128EEENS7_ILi112EEENS7_ILi64EEEEEELi64ENS_10bfloat16_tEfNS_4arch4Sm80ELb0ELb0ELb1ELb0ELb0ELb0ELb1ELb1EEENS1_21CollectiveEpilogueFwdINS6_IJS8_SA_S9_EEENS6_IJNS7_ILi1EEESI_SI_EEESC_SE_Li128ELb0ELb1ELb1ELb0EEENS1_19SingleTileSchedulerILb0ELb1ELb1ELi128EEEEEEEEEvNT_6ParamsE:
[----:B------:R-:W-:-:S03]  /*0000*/  MOV R1, c[0x0][0x28] ;  /* 0x00000a0000017a02 */ /* 0x000fc60000000f00 */
[----:B------:R-:W1:Y:S01]  /*0010*/  S2R R192, SR_TID.X ;  /* 0x0000000000c07919 */ /* 0x000e620000002100 */
[----:B------:R-:W-:-:S03]  /*0020*/  IADD3 R1, R1, -0x68, RZ ;  /* 0xffffff9801017810 */ /* 0x000fc60007ffe0ff */
[----:B------:R-:W2:Y:S04]  /*0030*/  S2R R2, SR_CTAID.Y ;  /* 0x0000000000027919 */ /* 0x000ea80000002600 */
[----:B------:R-:W3:Y:S01]  /*0040*/  S2R R28, SR_CTAID.Z ;  /* 0x00000000001c7919 */ /* 0x000ee20000002700 */
[----:B-1----:R-:W-:-:S06]  /*0050*/  SHF.R.U32.HI R0, RZ, 0x5, R192 ;  /* 0x00000005ff007819 */ /* 0x002fcc00000116c0 */
[----:B------:R-:W1:Y:S02]  /*0060*/  SHFL.IDX PT, R0, R0, RZ, 0x1f ;  /* 0x00001fff00007589 */ /* 0x000e6400000e0000 */
[----:B-1----:R-:W-:-:S13]  /*0070*/  ISETP.NE.AND P0, PT, R0, RZ, PT ;  /* 0x000000ff0000720c */ /* 0x002fda0003f05270 */
[----:B------:R-:W-:Y:S05]  /*0080*/  @!P0 BRA `(.L_x_0) ;  /* 0x0000008000008947 */ /* 0x000fea0003800000 */
[----:B--23--:R1:W-:Y:S01]  /*0090*/  STL [R1+0x30], R2 ;  /* 0x0000300201007387 */ /* 0x00c3e20000100800 */
[----:B------:R-:W-:-:S04]  /*00a0*/  MOV R0, c[0x0][0x550] ;  /* 0x0001540000007a02 */ /* 0x000fc80000000f00 */
[----:B------:R-:W-:-:S13]  /*00b0*/  ISETP.NE.AND P0, PT, R0, 0x1, PT ;  /* 0x000000010000780c */ /* 0x000fda0003f05270 */
[----:B------:R-:W-:Y:S05]  /*00c0*/  @!P0 BRA `(.L_x_1) ;  /* 0x000000a000008947 */ /* 0x000fea0003800000 */
[----:B------:R-:W-:-:S05]  /*00d0*/  IMAD.HI.U32 R0, R2, c[0x0][0x554], RZ ;  /* 0x0001550002007a27 */ /* 0x000fca00078e00ff */
[----:B------:R-:W-:-:S05]  /*00e0*/  SHF.R.U32.HI R0, RZ, c[0x0][0x558], R0 ;  /* 0x00015600ff007a19 */ /* 0x000fca0000011600 */
[----:B------:R2:W-:Y:S01]  /*00f0*/  STL [R1+0x30], R0 ;  /* 0x0000300001007387 */ /* 0x0005e20000100800 */
[----:B------:R-:W-:Y:S05]  /*0100*/  BRA `(.L_x_1) ;  /* 0x0000006000007947 */ /* 0x000fea0003800000 */
.L_x_0:
[----:B--23--:R-:W-:Y:S01]  /*0110*/  IMAD.MOV.U32 R0, RZ, RZ, c[0x0][0x550] ;  /* 0x00015400ff007624 */ /* 0x00cfe200078e00ff */
[----:B------:R-:W-:-:S04]  /*0120*/  MOV R3, R2 ;  /* 0x0000000200037202 */ /* 0x000fc80000000f00 */
[----:B------:R-:W-:-:S13]  /*0130*/  ISETP.NE.AND P0, PT, R0, 0x1, PT ;  /* 0x000000010000780c */ /* 0x000fda0003f05270 */
[----:B------:R-:W-:-:S05]  /*0140*/  @P0 IMAD.HI.U32 R0, R2, c[0x0][0x554], RZ ;  /* 0x0001550002000a27 */ /* 0x000fca00078e00ff */
[----:B------:R-:W-:-:S05]  /*0150*/  @P0 SHF.R.U32.HI R3, RZ, c[0x0][0x558], R0 ;  /* 0x00015600ff030a19 */ /* 0x000fca0000011600 */
[----:B------:R1:W-:Y:S02]  /*0160*/  STL [R1+0x30], R3 ;  /* 0x0000300301007387 */ /* 0x0003e40000100800 */
.L_x_1:
[----:B------:R-:W3:Y:S01]  /*0170*/  LDL R19, [R1+0x30] ;  /* 0x0000300001137983 */ /* 0x000ee20000100800 */
[----:B------:R-:W-:Y:S02]  /*0180*/  ISETP.GE.AND P0, PT, R28, RZ, PT ;  /* 0x000000ff1c00720c */ /* 0x000fe40003f06270 */
[----:B--23--:R-:W-:-:S05]  /*0190*/  IADD3 R0, -R19, RZ, RZ ;  /* 0x000000ff13007210 */ /* 0x00cfca0007ffe1ff */
[----:B------:R-:W-:-:S06]  /*01a0*/  IMAD R11, R0, c[0x0][0x550], R2 ;  /* 0x00015400000b7a24 */ /* 0x000fcc00078e0202 */
[----:B------:R-:W-:Y:S05]  /*01b0*/  @!P0 EXIT ;  /* 0x000000000000894d */ /* 0x000fea0003800000 */
[----:B------:R-:W-:Y:S02]  /*01c0*/  IMAD.MOV.U32 R0, RZ, RZ, c[0x0][0x1d0] ;  /* 0x00007400ff007624 */ /* 0x000fe400078e00ff */
[----:B-1----:R-:W-:-:S03]  /*01d0*/  IMAD.MOV.U32 R2, RZ, RZ, RZ ;  /* 0x000000ffff027224 */ /* 0x002fc600078e00ff */
[C---:B------:R-:W-:Y:S02]  /*01e0*/  ISETP.GE.AND P0, PT, R0.reuse, 0x1, PT ;  /* 0x000000010000780c */ /* 0x040fe40003f06270 */
[----:B------:R-:W-:Y:S01]  /*01f0*/  IADD3 R3, R0, 0x6f, RZ ;  /* 0x0000006f00037810 */ /* 0x000fe20007ffe0ff */
[----:B------:R-:W-:-:S04]  /*0200*/  IMAD.MOV.U32 R0, RZ, RZ, RZ ;  /* 0x000000ffff007224 */ /* 0x000fc800078e00ff */
[----:B------:R-:W-:-:S05]  /*0210*/  IMAD.HI R2, R3, -0x6db6db6d, R2 ;  /* 0x9249249303027827 */ /* 0x000fca00078e0202 */
[----:B------:R-:W-:-:S04]  /*0220*/  SHF.R.U32.HI R3, RZ, 0x1f, R2 ;  /* 0x0000001fff037819 */ /* 0x000fc80000011602 */
[----:B------:R-:W-:Y:S01]  /*0230*/  LEA.HI.SX32 R10, R2, R3, 0x1a ;  /* 0x00000003020a7211 */ /* 0x000fe200078fd2ff */
[----:B------:R-:W-:Y:S05]  /*0240*/  @!P0 BRA `(.L_x_2) ;  /* 0x0000020000008947 */ /* 0x000fea0003800000 */
[----:B------:R-:W-:-:S04]  /*0250*/  SHF.R.U32.HI R0, RZ, 0x10, R11 ;  /* 0x00000010ff007819 */ /* 0x000fc8000001160b */
[----:B------:R-:W-:-:S04]  /*0260*/  ISETP.NE.AND P0, PT, R0, RZ, PT ;  /* 0x000000ff0000720c */ /* 0x000fc80003f05270 */
[----:B------:R-:W-:-:S04]  /*0270*/  SEL R5, R0, c[0x0][0x338], P0 ;  /* 0x0000ce0000057a07 */ /* 0x000fc80000000000 */
[----:B------:R-:W-:Y:S02]  /*0280*/  IABS R0, R5 ;  /* 0x0000000500007213 */ /* 0x000fe40000000000 */
[----:B------:R-:W-:-:S03]  /*0290*/  IADD3 R7, R10, -0x1, R5 ;  /* 0xffffffff0a077810 */ /* 0x000fc60007ffe005 */
[----:B------:R-:W-:Y:S01]  /*02a0*/  IMAD.MOV.U32 R4, RZ, RZ, R0 ;  /* 0x000000ffff047224 */ /* 0x000fe200078e0000 */
[----:B------:R-:W-:-:S03]  /*02b0*/  IABS R9, R7 ;  /* 0x0000000700097213 */ /* 0x000fc60000000000 */
[----:B------:R-:W1:Y:S08]  /*02c0*/  I2F.RP R2, R4 ;  /* 0x0000000400027306 */ /* 0x000e700000209400 */
[----:B-1----:R-:W1:Y:S02]  /*02d0*/  MUFU.RCP R2, R2 ;  /* 0x0000000200027308 */ /* 0x002e640000001000 */
[----:B-1----:R-:W-:-:S06]  /*02e0*/  IADD3 R2, R2, 0xffffffe, RZ ;  /* 0x0ffffffe02027810 */ /* 0x002fcc0007ffe0ff */
[----:B------:R-:W1:Y:S02]  /*02f0*/  F2I.FTZ.U32.TRUNC.NTZ R3, R2 ;  /* 0x0000000200037305 */ /* 0x000e64000021f000 */
[----:B-1----:R-:W-:Y:S02]  /*0300*/  IMAD.MOV R0, RZ, RZ, -R3 ;  /* 0x000000ffff007224 */ /* 0x002fe400078e0a03 */
[----:B------:R-:W-:Y:S02]  /*0310*/  IMAD.MOV.U32 R2, RZ, RZ, RZ ;  /* 0x000000ffff027224 */ /* 0x000fe400078e00ff */
[----:B------:R-:W-:Y:S01]  /*0320*/  IMAD.MOV.U32 R6, RZ, RZ, R0 ;  /* 0x000000ffff067224 */ /* 0x000fe200078e0000 */
[----:B------:R-:W-:-:S03]  /*0330*/  IABS R0, R5 ;  /* 0x0000000500007213 */ /* 0x000fc60000000000 */
[----:B------:R-:W-:Y:S02]  /*0340*/  IMAD R6, R6, R4, RZ ;  /* 0x0000000406067224 */ /* 0x000fe400078e02ff */
[----:B------:R-:W-:Y:S02]  /*0350*/  IMAD.MOV R8, RZ, RZ, -R0 ;  /* 0x000000ffff087224 */ /* 0x000fe400078e0a00 */
[----:B------:R-:W-:-:S04]  /*0360*/  IMAD.HI.U32 R0, R3, R6, R2 ;  /* 0x0000000603007227 */ /* 0x000fc800078e0002 */
[----:B------:R-:W-:Y:S02]  /*0370*/  IMAD.MOV.U32 R2, RZ, RZ, R9 ;  /* 0x000000ffff027224 */ /* 0x000fe400078e0009 */
[----:B------:R-:W-:Y:S02]  /*0380*/  IMAD.MOV.U32 R3, RZ, RZ, R8 ;  /* 0x000000ffff037224 */ /* 0x000fe400078e0008 */
[----:B------:R-:W-:-:S04]  /*0390*/  IMAD.HI.U32 R0, R0, R2, RZ ;  /* 0x0000000200007227 */ /* 0x000fc800078e00ff */
[----:B------:R-:W-:-:S05]  /*03a0*/  IMAD R2, R0, R3, R2 ;  /* 0x0000000300027224 */ /* 0x000fca00078e0202 */
[----:B------:R-:W-:-:S13]  /*03b0*/  ISETP.GT.U32.AND P1, PT, R4, R2, PT ;  /* 0x000000020400720c */ /* 0x000fda0003f24070 */
[----:B------:R-:W-:Y:S01]  /*03c0*/  @!P1 IMAD.IADD R2, R2, 0x1, -R4 ;  /* 0x0000000102029824 */ /* 0x000fe200078e0a04 */
[----:B------:R-:W-:Y:S02]  /*03d0*/  @!P1 IADD3 R0, R0, 0x1, RZ ;  /* 0x0000000100009810 */ /* 0x000fe40007ffe0ff */
[----:B------:R-:W-:Y:S02]  /*03e0*/  ISETP.NE.AND P1, PT, R5, RZ, PT ;  /* 0x000000ff0500720c */ /* 0x000fe40003f25270 */
[----:B------:R-:W-:Y:S02]  /*03f0*/  ISETP.GE.U32.AND P2, PT, R2, R4, PT ;  /* 0x000000040200720c */ /* 0x000fe40003f46070 */
[----:B------:R-:W-:-:S04]  /*0400*/  LOP3.LUT R2, R7, R5, RZ, 0x3c, !PT ;  /* 0x0000000507027212 */ /* 0x000fc800078e3cff */
[----:B------:R-:W-:-:S07]  /*0410*/  ISETP.GE.AND P0, PT, R2, RZ, PT ;  /* 0x000000ff0200720c */ /* 0x000fce0003f06270 */
[----:B------:R-:W-:-:S06]  /*0420*/  @P2 IADD3 R0, R0, 0x1, RZ ;  /* 0x0000000100002810 */ /* 0x000fcc0007ffe0ff */
[----:B------:R-:W-:Y:S01]  /*0430*/  @!P0 IMAD.MOV R0, RZ, RZ, -R0 ;  /* 0x000000ffff008224 */ /* 0x000fe200078e0a00 */
[----:B------:R-:W-:Y:S02]  /*0440*/  @!P1 LOP3.LUT R0, RZ, R5, RZ, 0x33, !PT ;  /* 0x00000005ff009212 */ /* 0x000fe400078e33ff */
.L_x_2:
[----:B------:R-:W-:Y:S01]  /*0450*/  LOP3.LUT R2, R11, 0xffff, RZ, 0xc0, !PT ;  /* 0x0000ffff0b027812 */ /* 0x000fe200078ec0ff */
[----:B------:R-:W-:Y:S01]  /*0460*/  ULDC.64 UR8, c[0x0][0x118] ;  /* 0x0000460000087ab9 */ /* 0x000fe20000000a00 */
[----:B------:R-:W-:Y:S01]  /*0470*/  PLOP3.LUT P4, PT, PT, PT, PT, 0x80, 0x0 ;  /* 0x000000000000781c */ /* 0x000fe20003f8f070 */
[----:B------:R-:W-:Y:S01]  /*0480*/  CS2R R22, SRZ ;  /* 0x0000000000167805 */ /* 0x000fe2000001ff00 */
[----:B------:R-:W-:Y:S01]  /*0490*/  CS2R R20, SRZ ;  /* 0x0000000000147805 */ /* 0x000fe2000001ff00 */
[----:B------:R-:W-:Y:S01]  /*04a0*/  IMAD R199, R2, R0, RZ ;  /* 0x0000000002c77224 */ /* 0x000fe200078e02ff */
[----:B------:R-:W-:Y:S01]  /*04b0*/  CS2R R178, SRZ ;  /* 0x0000000000b27805 */ /* 0x000fe2000001ff00 */
[----:B------:R-:W-:Y:S01]  /*04c0*/  CS2R R176, SRZ ;  /* 0x0000000000b07805 */ /* 0x000fe2000001ff00 */
[----:B------:R-:W-:Y:S01]  /*04d0*/  CS2R R182, SRZ ;  /* 0x0000000000b67805 */ /* 0x000fe2000001ff00 */
[----:B------:R-:W-:Y:S01]  /*04e0*/  IMAD.IADD R0, R199, 0x1, R0 ;  /* 0x00000001c7007824 */ /* 0x000fe200078e0200 */
[----:B------:R1:W-:Y:S01]  /*04f0*/  STL [R1+0x34], R199 ;  /* 0x000034c701007387 */ /* 0x0003e20000100800 */
[----:B------:R-:W-:Y:S01]  /*0500*/  CS2R R180, SRZ ;  /* 0x0000000000b47805 */ /* 0x000fe2000001ff00 */
[----:B------:R-:W-:Y:S01]  /*0510*/  CS2R R174, SRZ ;  /* 0x0000000000ae7805 */ /* 0x000fe2000001ff00 */
[----:B------:R-:W-:Y:S01]  /*0520*/  CS2R R172, SRZ ;  /* 0x0000000000ac7805 */ /* 0x000fe2000001ff00 */
[----:B------:R-:W-:Y:S01]  /*0530*/  IMNMX R200, R10, R0, PT ;  /* 0x000000000ac87217 */ /* 0x000fe20003800200 */
[----:B------:R-:W-:Y:S01]  /*0540*/  CS2R R170, SRZ ;  /* 0x0000000000aa7805 */ /* 0x000fe2000001ff00 */
[----:B------:R-:W-:Y:S01]  /*0550*/  CS2R R168, SRZ ;  /* 0x0000000000a87805 */ /* 0x000fe2000001ff00 */
[----:B------:R-:W-:Y:S01]  /*0560*/  CS2R R162, SRZ ;  /* 0x0000000000a27805 */ /* 0x000fe2000001ff00 */
[----:B------:R-:W-:Y:S01]  /*0570*/  ISETP.GT.AND P0, PT, R200, R199, PT ;  /* 0x000000c7c800720c */ /* 0x000fe20003f04270 */
[----:B------:R-:W-:Y:S01]  /*0580*/  CS2R R160, SRZ ;  /* 0x0000000000a07805 */ /* 0x000fe2000001ff00 */
        /* <DEDUP_REMOVED lines=22> */
[----:B------:R-:W-:Y:S05]  /*06f0*/  @!P0 BRA `(.L_x_3) ;  /* 0x0000cc3000008947 */ /* 0x000fea0003800000 */
[----:B-1----:R-:W-:-:S04]  /*0700*/  ISETP.NE.U32.AND P1, PT, RZ, c[0x0][0x340], PT ;  /* 0x0000d000ff007a0c */ /* 0x002fc80003f25070 */
[----:B------:R-:W-:-:S13]  /*0710*/  ISETP.NE.AND.EX P1, PT, RZ, c[0x0][0x344], PT, P1 ;  /* 0x0000d100ff007a0c */ /* 0x000fda0003f25310 */
[----:B------:R-:W-:-:S04]  /*0720*/  @P1 IMAD.MOV.U32 R2, RZ, RZ, 0x4 ;  /* 0x00000004ff021424 */ /* 0x000fc800078e00ff */
[----:B------:R-:W-:-:S05]  /*0730*/  @P1 IMAD.WIDE R2, R28, R2, c[0x0][0x340] ;  /* 0x0000d0001c021625 */ /* 0x000fca00078e0202 */
[----:B------:R1:W2:Y:S01]  /*0740*/  @P1 LDG.E R18, [R2.64] ;  /* 0x0000000802121981 */ /* 0x0002a2000c1e1900 */
[----:B------:R-:W-:Y:S01]  /*0750*/  SHF.R.S32.HI R27, RZ, 0x1f, R192 ;  /* 0x0000001fff1b7819 */ /* 0x000fe200000114c0 */
[----:B------:R-:W-:Y:S01]  /*0760*/  IMAD.MOV.U32 R0, RZ, RZ, c[0x0][0x2c4] ;  /* 0x0000b100ff007624 */ /* 0x000fe200078e00ff */
[----:B------:R-:W-:Y:S01]  /*0770*/  SHF.R.S32.HI R16, RZ, 0x1f, R19 ;  /* 0x0000001fff107819 */ /* 0x000fe20000011413 */
[----:B------:R-:W3:Y:S01]  /*0780*/  S2R R22, SR_CTAID.X ;  /* 0x0000000000167919 */ /* 0x000ee20000002500 */
[-C--:B------:R-:W-:Y:S01]  /*0790*/  LEA.HI R5, R27, R192.reuse, RZ, 0x3 ;  /* 0x000000c01b057211 */ /* 0x080fe200078f18ff */
[----:B------:R-:W-:Y:S01]  /*07a0*/  ULDC UR5, c[0x0][0x2c4] ;  /* 0x0000b10000057ab9 */ /* 0x000fe20000000800 */
[----:B------:R-:W-:Y:S01]  /*07b0*/  ISETP.NE.AND P0, PT, R0, 0x1, PT ;  /* 0x000000010000780c */ /* 0x000fe20003f05270 */
[----:B------:R-:W-:Y:S01]  /*07c0*/  IMAD R4, R16, c[0x0][0x1b8], RZ ;  /* 0x00006e0010047a24 */ /* 0x000fe200078e02ff */
[----:B------:R-:W-:Y:S01]  /*07d0*/  LOP3.LUT R0, R5, 0xfffffff8, RZ, 0xc0, !PT ;  /* 0xfffffff805007812 */ /* 0x000fe200078ec0ff */
[----:B------:R-:W-:Y:S01]  /*07e0*/  ULDC UR4, c[0x0][0x168] ;  /* 0x00005a0000047ab9 */ /* 0x000fe20000000800 */
[----:B------:R-:W-:Y:S01]  /*07f0*/  SHF.R.S32.HI R15, RZ, 0x3, R5 ;  /* 0x00000003ff0f7819 */ /* 0x000fe20000011405 */
[----:B------:R-:W-:Y:S01]  /*0800*/  UIMAD UR4, UR5, UR4, URZ ;  /* 0x00000004050472a4 */ /* 0x000fe2000f8e023f */
[-C--:B------:R-:W-:Y:S01]  /*0810*/  IADD3 R21, -R0, R192.reuse, RZ ;  /* 0x000000c000157210 */ /* 0x080fe20007ffe1ff */
[----:B------:R-:W-:Y:S01]  /*0820*/  IMAD R0, R19, c[0x0][0x1bc], R4 ;  /* 0x00006f0013007a24 */ /* 0x000fe200078e0204 */
[----:B------:R-:W-:Y:S01]  /*0830*/  SHF.R.S32.HI R20, RZ, 0x1f, R28 ;  /* 0x0000001fff147819 */ /* 0x000fe2000001141c */
[----:B------:R-:W-:Y:S01]  /*0840*/  BSSY B0, `(.L_x_4) ;  /* 0x000005c000007945 */ /* 0x000fe20003800000 */
[--C-:B------:R-:W-:Y:S01]  /*0850*/  SHF.R.S32.HI R7, RZ, 0x1f, R15.reuse ;  /* 0x0000001fff077819 */ /* 0x100fe2000001140f */
[----:B------:R-:W-:Y:S01]  /*0860*/  IMAD R4, R21, 0x10, R15 ;  /* 0x0000001015047824 */ /* 0x000fe200078e020f */
[----:B------:R-:W-:Y:S01]  /*0870*/  LEA.HI R26, R27, R192, RZ, 0x4 ;  /* 0x000000c01b1a7211 */ /* 0x000fe200078f20ff */
[----:B------:R-:W-:Y:S01]  /*0880*/  IMAD R5, R20, c[0x0][0x1c0], RZ ;  /* 0x0000700014057a24 */ /* 0x000fe200078e02ff */
[----:B------:R-:W-:Y:S01]  /*0890*/  SHF.L.U32 R14, R15, 0x6, RZ ;  /* 0x000000060f0e7819 */ /* 0x000fe200000006ff */
[----:B------:R-:W-:-:S02]  /*08a0*/  IMAD.SHL.U32 R6, R21, 0x8, RZ ;  /* 0x0000000815067824 */ /* 0x000fc400078e00ff */
[----:B------:R-:W-:Y:S02]  /*08b0*/  IMAD R5, R28, c[0x0][0x1c4], R5 ;  /* 0x000071001c057a24 */ /* 0x000fe400078e0205 */
[----:B-1----:R-:W-:-:S04]  /*08c0*/  IMAD.WIDE.U32 R2, R19, c[0x0][0x1b8], RZ ;  /* 0x00006e0013027a25 */ /* 0x002fc800078e00ff */
[----:B---3--:R-:W-:Y:S01]  /*08d0*/  IMAD R11, R22, 0x80, R4 ;  /* 0x00000080160b7824 */ /* 0x008fe200078e0204 */
[----:B------:R-:W-:-:S03]  /*08e0*/  IADD3 R3, R3, R0, RZ ;  /* 0x0000000003037210 */ /* 0x000fc60007ffe0ff */
[----:B------:R-:W-:Y:S01]  /*08f0*/  @P0 IMAD.HI.U32 R4, R11, c[0x0][0x2c8], RZ ;  /* 0x0000b2000b040a27 */ /* 0x000fe200078e00ff */
[----:B------:R-:W-:-:S03]  /*0900*/  MOV R0, R11 ;  /* 0x0000000b00007202 */ /* 0x000fc60000000f00 */
[----:B------:R-:W-:Y:S01]  /*0910*/  IMAD.WIDE.U32 R2, R28, c[0x0][0x1c0], R2 ;  /* 0x000070001c027a25 */ /* 0x000fe200078e0002 */
[----:B------:R-:W-:-:S03]  /*0920*/  @P0 SHF.R.U32.HI R0, RZ, c[0x0][0x2cc], R4 ;  /* 0x0000b300ff000a19 */ /* 0x000fc60000011604 */
[----:B------:R-:W-:Y:S01]  /*0930*/  IMAD R4, R7, c[0x0][0x208], RZ ;  /* 0x0000820007047a24 */ /* 0x000fe200078e02ff */
[----:B------:R-:W-:Y:S02]  /*0940*/  SHF.R.S32.HI R8, RZ, 0x1f, R0 ;  /* 0x0000001fff087819 */ /* 0x000fe40000011400 */
[----:B------:R-:W-:Y:S01]  /*0950*/  IADD3 R3, R3, R5, RZ ;  /* 0x0000000503037210 */ /* 0x000fe20007ffe0ff */
[----:B------:R-:W-:Y:S01]  /*0960*/  IMAD R5, R7, c[0x0][0x1e0], RZ ;  /* 0x0000780007057a24 */ /* 0x000fe200078e02ff */
[----:B------:R-:W-:Y:S01]  /*0970*/  SHF.R.S32.HI R7, RZ, 0x1f, R6 ;  /* 0x0000001fff077819 */ /* 0x000fe20000011406 */
[----:B------:R-:W-:Y:S02]  /*0980*/  IMAD R10, R8, c[0x0][0x1b0], RZ ;  /* 0x00006c00080a7a24 */ /* 0x000fe400078e02ff */
[----:B------:R-:W-:-:S04]  /*0990*/  IMAD.WIDE.U32 R2, R0, c[0x0][0x1b0], R2 ;  /* 0x00006c0000027a25 */ /* 0x000fc800078e0002 */
[----:B------:R-:W-:Y:S02]  /*09a0*/  IMAD R10, R0, c[0x0][0x1b4], R10 ;  /* 0x00006d00000a7a24 */ /* 0x000fe400078e020a */
[C---:B------:R-:W-:Y:S02]  /*09b0*/  IMAD R12, R15.reuse, c[0x0][0x1e4], R5 ;  /* 0x000079000f0c7a24 */ /* 0x040fe400078e0205 */
[----:B------:R-:W-:Y:S01]  /*09c0*/  IMAD.WIDE.U32 R8, R15, c[0x0][0x1e0], R6 ;  /* 0x000078000f087a25 */ /* 0x000fe200078e0006 */
[----:B------:R-:W-:Y:S02]  /*09d0*/  IADD3 R3, R3, R10, RZ ;  /* 0x0000000a03037210 */ /* 0x000fe40007ffe0ff */
[----:B------:R-:W-:Y:S01]  /*09e0*/  LOP3.LUT R10, R26, 0xfffffff0, RZ, 0xc0, !PT ;  /* 0xfffffff01a0a7812 */ /* 0x000fe200078ec0ff */
[----:B------:R-:W-:Y:S01]  /*09f0*/  IMAD.MOV R0, RZ, RZ, -R0 ;  /* 0x000000ffff007224 */ /* 0x000fe200078e0a00 */
[----:B------:R-:W-:Y:S01]  /*0a00*/  IADD3 R9, R9, R12, RZ ;  /* 0x0000000c09097210 */ /* 0x000fe20007ffe0ff */
[----:B------:R-:W-:-:S02]  /*0a10*/  IMAD R12, R16, c[0x0][0x210], RZ ;  /* 0x00008400100c7a24 */ /* 0x000fc400078e02ff */
[----:B------:R-:W-:Y:S02]  /*0a20*/  IMAD R11, R0, c[0x0][0x2c4], R11 ;  /* 0x0000b100000b7a24 */ /* 0x000fe400078e020b */
[----:B------:R-:W-:Y:S02]  /*0a30*/  IMAD.IADD R10, R192, 0x1, -R10 ;  /* 0x00000001c00a7824 */ /* 0x000fe400078e0a0a */
[C---:B------:R-:W-:Y:S02]  /*0a40*/  IMAD R13, R15.reuse, c[0x0][0x20c], R4 ;  /* 0x000083000f0d7a24 */ /* 0x040fe400078e0204 */
[----:B------:R-:W-:Y:S01]  /*0a50*/  IMAD.WIDE.U32 R4, R15, c[0x0][0x208], R6 ;  /* 0x000082000f047a25 */ /* 0x000fe200078e0006 */
[----:B------:R-:W-:-:S03]  /*0a60*/  SHF.R.S32.HI R17, RZ, 0x1f, R10 ;  /* 0x0000001fff117819 */ /* 0x000fc6000001140a */
[----:B------:R-:W-:Y:S01]  /*0a70*/  IMAD R0, R16, c[0x0][0x1e8], RZ ;  /* 0x00007a0010007a24 */ /* 0x000fe200078e02ff */
[----:B------:R-:W-:Y:S01]  /*0a80*/  LEA.HI R25, R17, R10, RZ, 0x3 ;  /* 0x0000000a11197211 */ /* 0x000fe200078f18ff */
[----:B------:R-:W-:Y:S01]  /*0a90*/  IMAD R16, R19, c[0x0][0x214], R12 ;  /* 0x0000850013107a24 */ /* 0x000fe200078e020c */
[----:B------:R-:W-:Y:S01]  /*0aa0*/  SHF.R.S32.HI R12, RZ, 0x1f, R11 ;  /* 0x0000001fff0c7819 */ /* 0x000fe2000001140b */
[----:B------:R-:W-:Y:S02]  /*0ab0*/  IMAD.IADD R5, R5, 0x1, R13 ;  /* 0x0000000105057824 */ /* 0x000fe400078e020d */
[----:B------:R-:W-:Y:S01]  /*0ac0*/  IMAD R13, R19, c[0x0][0x1ec], R0 ;  /* 0x00007b00130d7a24 */ /* 0x000fe200078e0200 */
[----:B------:R-:W-:Y:S01]  /*0ad0*/  LOP3.LUT R0, R14, 0x1c0, RZ, 0xc0, !PT ;  /* 0x000001c00e007812 */ /* 0x000fe200078ec0ff */
[----:B------:R-:W-:Y:S02]  /*0ae0*/  IMAD R12, R12, c[0x0][0x1a8], RZ ;  /* 0x00006a000c0c7a24 */ /* 0x000fe400078e02ff */
[----:B------:R-:W-:Y:S01]  /*0af0*/  IMAD.WIDE.U32 R2, R11, c[0x0][0x1a8], R2 ;  /* 0x00006a000b027a25 */ /* 0x000fe200078e0002 */
[----:B------:R-:W-:-:S02]  /*0b00*/  LOP3.LUT R17, R0, 0x38, R6, 0xf8, !PT ;  /* 0x0000003800117812 */ /* 0x000fc400078ef806 */
[----:B------:R-:W-:Y:S01]  /*0b10*/  SHF.R.U32.HI R14, RZ, 0x3, R0 ;  /* 0x00000003ff0e7819 */ /* 0x000fe20000011600 */
[----:B------:R-:W-:Y:S01]  /*0b20*/  IMAD R12, R11, c[0x0][0x1ac], R12 ;  /* 0x00006b000b0c7a24 */ /* 0x000fe200078e020c */
[----:B------:R-:W-:Y:S01]  /*0b30*/  LOP3.LUT R0, R25, 0xfffffff8, RZ, 0xc0, !PT ;  /* 0xfffffff819007812 */ /* 0x000fe200078ec0ff */
[C---:B------:R-:W-:Y:S01]  /*0b40*/  IMAD.WIDE.U32 R4, R19.reuse, c[0x0][0x210], R4 ;  /* 0x0000840013047a25 */ /* 0x040fe200078e0004 */
[----:B------:R-:W-:Y:S02]  /*0b50*/  LEA R11, P0, R2, c[0x0][0x160], 0x1 ;  /* 0x00005800020b7a11 */ /* 0x000fe400078008ff */
[----:B------:R-:W-:Y:S01]  /*0b60*/  IADD3 R24, R10, -R0, RZ ;  /* 0x800000000a187210 */ /* 0x000fe20007ffe0ff */
[----:B------:R-:W-:Y:S01]  /*0b70*/  IMAD.WIDE.U32 R8, R19, c[0x0][0x1e8], R8 ;  /* 0x00007a0013087a25 */ /* 0x000fe200078e0008 */
[----:B------:R-:W-:Y:S02]  /*0b80*/  IADD3 R10, R3, R12, RZ ;  /* 0x0000000c030a7210 */ /* 0x000fe40007ffe0ff */
[----:B------:R-:W-:Y:S01]  /*0b90*/  LOP3.LUT R19, R17, R14, RZ, 0x3c, !PT ;  /* 0x0000000e11137212 */ /* 0x000fe200078e3cff */
[----:B------:R-:W-:Y:S01]  /*0ba0*/  IMAD.IADD R5, R5, 0x1, R16 ;  /* 0x0000000105057824 */ /* 0x000fe200078e0210 */
[----:B------:R-:W-:Y:S01]  /*0bb0*/  LEA.HI.X R10, R2, c[0x0][0x164], R10, 0x1, P0 ;  /* 0x00005900020a7a11 */ /* 0x000fe200000f0c0a */
[----:B------:R-:W-:Y:S01]  /*0bc0*/  IMAD.IADD R9, R9, 0x1, R13 ;  /* 0x0000000109097824 */ /* 0x000fe200078e020d */
[----:B------:R-:W-:Y:S01]  /*0bd0*/  LEA.HI R13, R27, R192, RZ, 0x6 ;  /* 0x000000c01b0d7211 */ /* 0x000fe200078f30ff */
[----:B------:R1:W3:Y:S01]  /*0be0*/  SHFL.IDX PT, R16, R11, RZ, 0x181f ;  /* 0x00181fff0b107589 */ /* 0x0002e200000e0000 */
[----:B------:R-:W-:-:S03]  /*0bf0*/  ISETP.GE.AND P0, PT, R6, c[0x0][0x198], PT ;  /* 0x0000660006007a0c */ /* 0x000fc60003f06270 */
[----:B------:R-:W-:Y:S01]  /*0c00*/  IMAD.SHL.U32 R13, R13, 0x8, RZ ;  /* 0x000000080d0d7824 */ /* 0x000fe200078e00ff */
[----:B------:R1:W4:Y:S01]  /*0c10*/  SHFL.IDX PT, R17, R10, RZ, 0x181f ;  /* 0x00181fff0a117589 */ /* 0x00032200000e0000 */
[----:B--2---:R-:W-:Y:S01]  /*0c20*/  @P1 SHF.R.S32.HI R3, RZ, 0x1f, R18 ;  /* 0x0000001fff031819 */ /* 0x004fe20000011412 */
[----:B------:R-:W-:Y:S02]  /*0c30*/  @!P1 IMAD.MOV.U32 R3, RZ, RZ, R20 ;  /* 0x000000ffff039224 */ /* 0x000fe400078e0014 */
[----:B------:R-:W-:Y:S01]  /*0c40*/  @P1 IMAD.MOV.U32 R2, RZ, RZ, R18 ;  /* 0x000000ffff021224 */ /* 0x000fe200078e0012 */
[----:B------:R-:W-:Y:S01]  /*0c50*/  @!P1 MOV R2, R28 ;  /* 0x0000001c00029202 */ /* 0x000fe20000000f00 */
[C---:B------:R-:W-:Y:S01]  /*0c60*/  IMAD R12, R3.reuse, c[0x0][0x1f0], RZ ;  /* 0x00007c00030c7a24 */ /* 0x040fe200078e02ff */
[----:B------:R-:W-:Y:S01]  /*0c70*/  LEA R18, R22, R15, 0x7 ;  /* 0x0000000f16127211 */ /* 0x000fe200078e38ff */
[----:B------:R-:W-:Y:S01]  /*0c80*/  IMAD R0, R3, c[0x0][0x218], RZ ;  /* 0x0000860003007a24 */ /* 0x000fe200078e02ff */
[----:B------:R-:W-:Y:S01]  /*0c90*/  MOV R22, 0x20 ;  /* 0x0000002000167802 */ /* 0x000fe20000000f00 */
[----:B------:R-:W-:Y:S01]  /*0ca0*/  IMAD R14, R2, c[0x0][0x1f4], R12 ;  /* 0x00007d00020e7a24 */ /* 0x000fe200078e020c */
[----:B------:R-:W-:Y:S01]  /*0cb0*/  ISETP.GE.AND P3, PT, R18, UR4, PT ;  /* 0x0000000412007c0c */ /* 0x000fe2000bf66270 */
[C---:B------:R-:W-:Y:S01]  /*0cc0*/  IMAD R12, R2.reuse, c[0x0][0x21c], R0 ;  /* 0x00008700020c7a24 */ /* 0x040fe200078e0200 */
[----:B------:R-:W-:Y:S01]  /*0cd0*/  LOP3.LUT R0, R19, 0xfffffe00, R13, 0xf8, !PT ;  /* 0xfffffe0013007812 */ /* 0x000fe200078ef80d */
[----:B------:R-:W-:Y:S01]  /*0ce0*/  IMAD.WIDE.U32 R30, R2, c[0x0][0x218], R4 ;  /* 0x00008600021e7a25 */ /* 0x000fe200078e0004 */
[----:B------:R-:W-:-:S03]  /*0cf0*/  R2P PR, R24, 0x6 ;  /* 0x0000000618007804 */ /* 0x000fc60000000000 */
[----:B------:R-:W-:Y:S01]  /*0d00*/  IMAD.WIDE.U32 R34, R2, c[0x0][0x1f0], R8 ;  /* 0x00007c0002227a25 */ /* 0x000fe200078e0008 */
[----:B------:R-:W-:Y:S02]  /*0d10*/  IADD3 R33, R31, R12, RZ ;  /* 0x0000000c1f217210 */ /* 0x000fe40007ffe0ff */
[----:B------:R-:W-:Y:S01]  /*0d20*/  SEL R4, R22, 0xffffffe0, !P2 ;  /* 0xffffffe016047807 */ /* 0x000fe20005000000 */
[----:B------:R-:W-:Y:S01]  /*0d30*/  IMAD.MOV.U32 R20, RZ, RZ, 0x10 ;  /* 0x00000010ff147424 */ /* 0x000fe200078e00ff */
[----:B------:R-:W-:Y:S01]  /*0d40*/  IADD3 R37, R35, R14, RZ ;  /* 0x0000000e23257210 */ /* 0x000fe20007ffe0ff */
[----:B------:R1:W-:Y:S03]  /*0d50*/  STL.64 [R1+0x38], R34 ;  /* 0x0000382201007387 */ /* 0x0003e60000100a00 */
[----:B------:R-:W-:Y:S01]  /*0d60*/  SEL R3, R20, 0xfffffff0, !P1 ;  /* 0xfffffff014037807 */ /* 0x000fe20004800000 */
[----:B------:R1:W-:Y:S04]  /*0d70*/  STL.64 [R1+0x8], R30 ;  /* 0x0000081e01007387 */ /* 0x0003e80000100a00 */
[----:B------:R1:W-:Y:S04]  /*0d80*/  STL [R1+0x4], R33 ;  /* 0x0000042101007387 */ /* 0x0003e80000100800 */
[----:B------:R1:W-:Y:S01]  /*0d90*/  STL [R1+0x2c], R37 ;  /* 0x00002c2501007387 */ /* 0x0003e20000100800 */
[----:B------:R-:W-:Y:S05]  /*0da0*/  @P3 BRA `(.L_x_5) ;  /* 0x0000005000003947 */ /* 0x000fea0003800000 */
[----:B---34-:R-:W-:Y:S01]  /*0db0*/  LEA R8, P1, R6, R16, 0x1 ;  /* 0x0000001006087211 */ /* 0x018fe200078208ff */
[----:B------:R-:W-:-:S03]  /*0dc0*/  IMAD.SHL.U32 R2, R0, 0x2, RZ ;  /* 0x0000000200027824 */ /* 0x000fc600078e00ff */
[----:B------:R-:W-:-:S05]  /*0dd0*/  LEA.HI.X R9, R6, R17, R7, 0x1, P1 ;  /* 0x0000001106097211 */ /* 0x000fca00008f0c07 */
[----:B------:R-:W-:Y:S01]  /*0de0*/  @!PT LDS RZ, [RZ] ;  /* 0x00000000fffff984 */ /* 0x000fe20000000800 */
[----:B------:R2:W-:Y:S04]  /*0df0*/  LDGSTS.E.BYPASS.LTC128B.128 [R2+0x7100], [R8.64], !P0 ;  /* 0x0710000008027fae */ /* 0x0005e8000c101d48 */
.L_x_5:
[----:B---34-:R-:W-:Y:S05]  /*0e00*/  BSYNC B0 ;  /* 0x0000000000007941 */ /* 0x018fea0003800000 */
.L_x_4:
[----:B------:R-:W-:Y:S01]  /*0e10*/  IADD3 R5, R18, 0x10, RZ ;  /* 0x0000001012057810 */ /* 0x000fe20007ffe0ff */
[----:B--2---:R2:W3:Y:S01]  /*0e20*/  SHFL.IDX PT, R2, R10, 0x1, 0x181f ;  /* 0x00381f000a027f89 */ /* 0x0044e200000e0000 */
[----:B------:R-:W-:Y:S02]  /*0e30*/  BSSY B0, `(.L_x_6) ;  /* 0x0000009000007945 */ /* 0x000fe40003800000 */
[----:B------:R-:W-:Y:S01]  /*0e40*/  ISETP.GE.AND P1, PT, R5, UR4, PT ;  /* 0x0000000405007c0c */ /* 0x000fe2000bf26270 */
[----:B------:R2:W4:-:S12]  /*0e50*/  SHFL.IDX PT, R8, R11, 0x1, 0x181f ;  /* 0x00381f000b087f89 */ /* 0x00051800000e0000 */
[----:B------:R-:W-:Y:S05]  /*0e60*/  @P1 BRA `(.L_x_7) ;  /* 0x0000005000001947 */ /* 0x000fea0003800000 */
[----:B----4-:R-:W-:-:S04]  /*0e70*/  LEA R8, P1, R6, R8, 0x1 ;  /* 0x0000000806087211 */ /* 0x010fc800078208ff */
[----:B---3--:R-:W-:Y:S01]  /*0e80*/  LEA.HI.X R9, R6, R2, R7, 0x1, P1 ;  /* 0x0000000206097211 */ /* 0x008fe200008f0c07 */
[----:B------:R-:W-:-:S05]  /*0e90*/  IMAD.SHL.U32 R2, R0, 0x2, RZ ;  /* 0x0000000200027824 */ /* 0x000fca00078e00ff */
[----:B------:R-:W-:Y:S01]  /*0ea0*/  @!PT LDS RZ, [RZ] ;  /* 0x00000000fffff984 */ /* 0x000fe20000000800 */
[----:B------:R3:W-:Y:S03]  /*0eb0*/  LDGSTS.E.BYPASS.LTC128B.128 [R2+0x7900], [R8.64], !P0 ;  /* 0x0790000008027fae */ /* 0x0007e6000c101d48 */
.L_x_7:
[----:B------:R-:W-:Y:S05]  /*0ec0*/  BSYNC B0 ;  /* 0x0000000000007941 */ /* 0x000fea0003800000 */
.L_x_6:
[----:B------:R-:W-:Y:S01]  /*0ed0*/  IADD3 R5, R18, 0x20, RZ ;  /* 0x0000002012057810 */ /* 0x000fe20007ffe0ff */
[----:B---3--:R3:W1:Y:S01]  /*0ee0*/  SHFL.IDX PT, R2, R10, 0x2, 0x181f ;  /* 0x00581f000a027f89 */ /* 0x00866200000e0000 */
[----:B------:R-:W-:Y:S02]  /*0ef0*/  BSSY B0, `(.L_x_8) ;  /* 0x0000009000007945 */ /* 0x000fe40003800000 */
[----:B------:R-:W-:Y:S01]  /*0f00*/  ISETP.GE.AND P1, PT, R5, UR4, PT ;  /* 0x0000000405007c0c */ /* 0x000fe2000bf26270 */
[----:B----4-:R3:W4:-:S12]  /*0f10*/  SHFL.IDX PT, R8, R11, 0x2, 0x181f ;  /* 0x00581f000b087f89 */ /* 0x01071800000e0000 */
[----:B------:R-:W-:Y:S05]  /*0f20*/  @P1 BRA `(.L_x_9) ;  /* 0x0000005000001947 */ /* 0x000fea0003800000 */
[----:B----4-:R-:W-:-:S04]  /*0f30*/  LEA R8, P1, R6, R8, 0x1 ;  /* 0x0000000806087211 */ /* 0x010fc800078208ff */
[----:B-1----:R-:W-:Y:S01]  /*0f40*/  LEA.HI.X R9, R6, R2, R7, 0x1, P1 ;  /* 0x0000000206097211 */ /* 0x002fe200008f0c07 */
[----:B------:R-:W-:-:S05]  /*0f50*/  IMAD.SHL.U32 R2, R0, 0x2, RZ ;  /* 0x0000000200027824 */ /* 0x000fca00078e00ff */
[----:B------:R-:W-:Y:S01]  /*0f60*/  @!PT LDS RZ, [RZ] ;  /* 0x00000000fffff984 */ /* 0x000fe20000000800 */
[----:B------:R1:W-:Y:S03]  /*0f70*/  LDGSTS.E.BYPASS.LTC128B.128 [R2+0x8100], [R8.64], !P0 ;  /* 0x0810000008027fae */ /* 0x0003e6000c101d48 */
.L_x_9:
[----:B------:R-:W-:Y:S05]  /*0f80*/  BSYNC B0 ;  /* 0x0000000000007941 */ /* 0x000fea0003800000 */
.L_x_8:
[----:B------:R-:W-:Y:S01]  /*0f90*/  IADD3 R5, R18, 0x30, RZ ;  /* 0x0000003012057810 */ /* 0x000fe20007ffe0ff */
[----:B-1----:R1:W2:Y:S01]  /*0fa0*/  SHFL.IDX PT, R2, R10, 0x3, 0x181f ;  /* 0x00781f000a027f89 */ /* 0x0022a200000e0000 */
[----:B------:R-:W-:Y:S02]  /*0fb0*/  BSSY B0, `(.L_x_10) ;  /* 0x0000009000007945 */ /* 0x000fe40003800000 */
[----:B------:R-:W-:Y:S01]  /*0fc0*/  ISETP.GE.AND P1, PT, R5, UR4, PT ;  /* 0x0000000405007c0c */ /* 0x000fe2000bf26270 */
[----:B----4-:R1:W4:-:S12]  /*0fd0*/  SHFL.IDX PT, R8, R11, 0x3, 0x181f ;  /* 0x00781f000b087f89 */ /* 0x01031800000e0000 */
[----:B------:R-:W-:Y:S05]  /*0fe0*/  @P1 BRA `(.L_x_11) ;  /* 0x0000005000001947 */ /* 0x000fea0003800000 */
[----:B----4-:R-:W-:-:S04]  /*0ff0*/  LEA R8, P1, R6, R8, 0x1 ;  /* 0x0000000806087211 */ /* 0x010fc800078208ff */
[----:B--2---:R-:W-:Y:S01]  /*1000*/  LEA.HI.X R9, R6, R2, R7, 0x1, P1 ;  /* 0x0000000206097211 */ /* 0x004fe200008f0c07 */
[----:B------:R-:W-:-:S05]  /*1010*/  IMAD.SHL.U32 R2, R0, 0x2, RZ ;  /* 0x0000000200027824 */ /* 0x000fca00078e00ff */
[----:B------:R-:W-:Y:S01]  /*1020*/  @!PT LDS RZ, [RZ] ;  /* 0x00000000fffff984 */ /* 0x000fe20000000800 */
[----:B------:R2:W-:Y:S03]  /*1030*/  LDGSTS.E.BYPASS.LTC128B.128 [R2+0x8900], [R8.64], !P0 ;  /* 0x0890000008027fae */ /* 0x0005e6000c101d48 */
.L_x_11:
[----:B------:R-:W-:Y:S05]  /*1040*/  BSYNC B0 ;  /* 0x0000000000007941 */ /* 0x000fea0003800000 */
.L_x_10:
[----:B------:R-:W-:Y:S01]  /*1050*/  IADD3 R5, R18, 0x40, RZ ;  /* 0x0000004012057810 */ /* 0x000fe20007ffe0ff */
[----:B--2---:R2:W1:Y:S01]  /*1060*/  SHFL.IDX PT, R2, R10, 0x4, 0x181f ;  /* 0x00981f000a027f89 */ /* 0x00446200000e0000 */
        /* <DEDUP_REMOVED lines=9> */
.L_x_13:
[----:B------:R-:W-:Y:S05]  /*1100*/  BSYNC B0 ;  /* 0x0000000000007941 */ /* 0x000fea0003800000 */
.L_x_12:
        /* <DEDUP_REMOVED lines=11> */
.L_x_15:
[----:B------:R-:W-:Y:S05]  /*11c0*/  BSYNC B0 ;  /* 0x0000000000007941 */ /* 0x000fea0003800000 */
.L_x_14:
        /* <DEDUP_REMOVED lines=11> */
.L_x_17:
[----:B------:R-:W-:Y:S05]  /*1280*/  BSYNC B0 ;  /* 0x0000000000007941 */ /* 0x000fea0003800000 */
.L_x_16:
[----:B-1--4-:R-:W1:Y:S01]  /*1290*/  SHFL.IDX PT, R8, R11, 0x7, 0x181f ;  /* 0x00f81f000b087f89 */ /* 0x012e6200000e0000 */
[----:B------:R-:W-:Y:S01]  /*12a0*/  IADD3 R5, R18, 0x70, RZ ;  /* 0x0000007012057810 */ /* 0x000fe20007ffe0ff */
[----:B------:R-:W-:Y:S01]  /*12b0*/  UMOV UR6, 0x5 ;  /* 0x0000000500067882 */ /* 0x000fe20000000000 */
[----:B------:R-:W-:Y:S01]  /*12c0*/  SHF.L.U32 R241, R0, 0x1, RZ ;  /* 0x0000000100f17819 */ /* 0x000fe200000006ff */
[----:B------:R4:W5:Y:S01]  /*12d0*/  SHFL.IDX PT, R2, R10, 0x7, 0x181f ;  /* 0x00f81f000a027f89 */ /* 0x00096200000e0000 */
[----:B------:R-:W-:Y:S01]  /*12e0*/  ISETP.GE.AND P1, PT, R5, UR4, PT ;  /* 0x0000000405007c0c */ /* 0x000fe2000bf26270 */
[----:B------:R-:W-:Y:S01]  /*12f0*/  ULDC.64 UR4, c[0x0][0x208] ;  /* 0x0000820000047ab9 */ /* 0x000fe20000000a00 */
[----:B------:R-:W-:Y:S01]  /*1300*/  MOV R5, 0x70 ;  /* 0x0000007000057802 */ /* 0x000fe20000000f00 */
[----:B------:R-:W-:Y:S01]  /*1310*/  USHF.L.U32 UR7, UR4, 0x5, URZ ;  /* 0x0000000504077899 */ /* 0x000fe2000800063f */
[C---:B------:R-:W-:Y:S01]  /*1320*/  IADD3 R169, R200.reuse, -0x1, RZ ;  /* 0xffffffffc8a97810 */ /* 0x040fe20007ffe0ff */
[----:B------:R-:W-:Y:S01]  /*1330*/  USHF.L.U64.HI UR5, UR4, UR6, UR5 ;  /* 0x0000000604057299 */ /* 0x000fe20008010205 */
[----:B------:R-:W-:Y:S01]  /*1340*/  MOV R202, R36 ;  /* 0x0000002400ca7202 */ /* 0x000fe20000000f00 */
[----:B------:R-:W-:Y:S01]  /*1350*/  IMAD R155, R200, -0x70, R5 ;  /* 0xffffff90c89b7824 */ /* 0x000fe200078e0205 */
[----:B------:R-:W-:Y:S01]  /*1360*/  MOV R203, R37 ;  /* 0x0000002500cb7202 */ /* 0x000fe20000000f00 */
[----:B------:R-:W-:Y:S01]  /*1370*/  IMAD.WIDE.U32 R196, R5, c[0x0][0x1e0], RZ ;  /* 0x0000780005c47a25 */ /* 0x000fe200078e00ff */
[----:B------:R-:W-:-:S02]  /*1380*/  SHF.R.S32.HI R17, RZ, 0x1f, R169 ;  /* 0x0000001fff117819 */ /* 0x000fc400000114a9 */
[----:B------:R-:W-:Y:S02]  /*1390*/  IADD3 R20, R155, c[0x0][0x1d0], -R15 ;  /* 0x000074009b147a10 */ /* 0x000fe40007ffe80f */
[----:B------:R-:W-:Y:S02]  /*13a0*/  MOV R202, R34 ;  /* 0x0000002200ca7202 */ /* 0x000fe40000000f00 */
[C---:B------:R-:W-:Y:S02]  /*13b0*/  ISETP.GE.AND P5, PT, R20.reuse, 0x1, PT ;  /* 0x000000011400780c */ /* 0x040fe40003fa6270 */
[----:B------:R-:W-:Y:S01]  /*13c0*/  ISETP.GE.AND P3, PT, R20, 0x21, PT ;  /* 0x000000211400780c */ /* 0x000fe20003f66270 */
[----:B------:R-:W-:Y:S01]  /*13d0*/  STL.64 [R1+0x28], R202 ;  /* 0x000028ca01007387 */ /* 0x000fe20000100a00 */
[----:B-1----:R-:W-:Y:S01]  /*13e0*/  @!P1 LEA R8, P2, R6, R8, 0x1 ;  /* 0x0000000806089211 */ /* 0x002fe200078408ff */
[----:B--234-:R-:W-:Y:S01]  /*13f0*/  IMAD R10, R5, c[0x0][0x1e4], RZ ;  /* 0x00007900050a7a24 */ /* 0x01cfe200078e02ff */
[----:B------:R-:W-:-:S02]  /*1400*/  MOV R193, c[0x0][0x1e0] ;  /* 0x0000780000c17a02 */ /* 0x000fc40000000f00 */
[----:B-----5:R-:W-:Y:S02]  /*1410*/  @!P1 LEA.HI.X R9, R6, R2, R7, 0x1, P2 ;  /* 0x0000000206099211 */ /* 0x020fe400010f0c07 */
[----:B------:R-:W-:Y:S01]  /*1420*/  IADD3 R191, R197, R10, RZ ;  /* 0x0000000ac5bf7210 */ /* 0x000fe20007ffe0ff */
[----:B------:R-:W-:Y:S01]  /*1430*/  IMAD.WIDE.U32 R12, R193, 0x20, RZ ;  /* 0x00000020c10c7825 */ /* 0x000fe200078e00ff */
[C---:B------:R-:W-:Y:S01]  /*1440*/  ISETP.GE.AND P6, PT, R20.reuse, 0x31, PT ;  /* 0x000000311400780c */ /* 0x040fe20003fc6270 */
[----:B------:R-:W-:Y:S01]  /*1450*/  @!PT LDS RZ, [RZ] ;  /* 0x00000000fffff984 */ /* 0x000fe20000000800 */
[----:B------:R1:W-:Y:S01]  /*1460*/  @!P1 LDGSTS.E.BYPASS.LTC128B.128 [R241+0xa900], [R8.64], !P0 ;  /* 0x0a90000008f19fae */ /* 0x0003e2000c101d48 */
[----:B------:R-:W-:Y:S01]  /*1470*/  ISETP.GE.AND P0, PT, R20, 0x11, PT ;  /* 0x000000111400780c */ /* 0x000fe20003f06270 */
[----:B------:R-:W-:Y:S01]  /*1480*/  IMAD R0, R191, R169, RZ ;  /* 0x000000a9bf007224 */ /* 0x000fe200078e02ff */
[----:B------:R-:W-:Y:S01]  /*1490*/  ISETP.GE.AND P1, PT, R6, c[0x0][0x1d4], PT ;  /* 0x0000750006007a0c */ /* 0x000fe20003f26270 */
[----:B------:R-:W0:Y:S01]  /*14a0*/  LDGDEPBAR ;  /* 0x00000000000079af */ /* 0x000e220000000000 */
[----:B------:R-:W-:Y:S01]  /*14b0*/  MOV R194, c[0x0][0x1e4] ;  /* 0x0000790000c27a02 */ /* 0x000fe20000000f00 */
[----:B------:R-:W-:Y:S01]  /*14c0*/  IMAD R0, R17, R196, R0 ;  /* 0x000000c411007224 */ /* 0x000fe200078e0200 */
[----:B------:R-:W-:-:S02]  /*14d0*/  SHF.R.S32.HI R16, RZ, 0x4, R26 ;  /* 0x00000004ff107819 */ /* 0x000fc4000001141a */
[----:B------:R-:W-:Y:S02]  /*14e0*/  SHF.L.U32 R7, R194, 0x5, RZ ;  /* 0x00000005c2077819 */ /* 0x000fe400000006ff */
[----:B------:R-:W-:Y:S02]  /*14f0*/  SHF.L.U32 R15, R15, 0x3, RZ ;  /* 0x000000030f0f7819 */ /* 0x000fe400000006ff */
[----:B------:R-:W-:Y:S02]  /*1500*/  LEA.HI R14, R26, R16, RZ, 0x1 ;  /* 0x000000101a0e7211 */ /* 0x000fe400078f08ff */
[----:B------:R-:W-:Y:S02]  /*1510*/  MOV R28, R32 ;  /* 0x00000020001c7202 */ /* 0x000fe40000000f00 */
[----:B------:R-:W-:Y:S02]  /*1520*/  MOV R29, R33 ;  /* 0x00000021001d7202 */ /* 0x000fe40000000f00 */
[----:B------:R-:W-:-:S02]  /*1530*/  MOV R28, R30 ;  /* 0x0000001e001c7202 */ /* 0x000fc40000000f00 */
[----:B------:R-:W-:-:S03]  /*1540*/  LEA.HI R190, R27, R192, RZ, 0x5 ;  /* 0x000000c01bbe7211 */ /* 0x000fc600078f28ff */
[----:B------:R-:W-:Y:S01]  /*1550*/  STL.64 [R1], R28 ;  /* 0x0000001c01007387 */ /* 0x000fe20000100a00 */
[----:B-1----:R-:W-:-:S03]  /*1560*/  IMAD.WIDE.U32 R8, R169, R196, R202 ;  /* 0x000000c4a9087225 */ /* 0x002fc600078e00ca */
[----:B------:R-:W-:Y:S02]  /*1570*/  BAR.SYNC.DEFER_BLOCKING 0x0 ;  /* 0x0000000000007b1d */ /* 0x000fe40000010000 */
[C---:B------:R-:W-:Y:S02]  /*1580*/  @P5 LEA R10, P2, R8.reuse, c[0x0][0x1c8], 0x1 ;  /* 0x00007200080a5a11 */ /* 0x040fe400078408ff */
[----:B------:R-:W-:Y:S02]  /*1590*/  IADD3 R9, R9, R0, RZ ;  /* 0x0000000009097210 */ /* 0x000fe40007ffe0ff */
[----:B------:R-:W-:Y:S02]  /*15a0*/  @P0 LEA R0, P4, R193, R8, 0x4 ;  /* 0x00000008c1000211 */ /* 0x000fe400078820ff */
[C---:B------:R-:W-:Y:S02]  /*15b0*/  @P5 LEA.HI.X R11, R8.reuse, c[0x0][0x1cc], R9, 0x1, P2 ;  /* 0x00007300080b5a11 */ /* 0x040fe400010f0c09 */
[----:B------:R-:W-:-:S02]  /*15c0*/  @P3 IADD3 R2, P2, R8, R12, RZ ;  /* 0x0000000c08023210 */ /* 0x000fc40007f5e0ff */
[----:B------:R-:W-:Y:S02]  /*15d0*/  @P0 LEA.HI.X R5, R193, R9, R194, 0x4, P4 ;  /* 0x00000009c1050211 */ /* 0x000fe400020f24c2 */
[C---:B------:R-:W-:Y:S02]  /*15e0*/  @P0 LEA R12, P4, R0.reuse, c[0x0][0x1c8], 0x1 ;  /* 0x00007200000c0a11 */ /* 0x040fe400078808ff */
[----:B------:R-:W-:Y:S02]  /*15f0*/  @P3 IADD3.X R7, R9, R13, R7, P2, !PT ;  /* 0x0000000d09073210 */ /* 0x000fe400017fe407 */
[----:B------:R-:W-:Y:S01]  /*1600*/  @P0 LEA.HI.X R13, R0, c[0x0][0x1cc], R5, 0x1, P4 ;  /* 0x00007300000d0a11 */ /* 0x000fe200020f0c05 */
[----:B------:R-:W-:Y:S01]  /*1610*/  @P6 IMAD R0, R194, 0x30, RZ ;  /* 0x00000030c2006824 */ /* 0x000fe200078e02ff */
[C---:B------:R-:W-:Y:S01]  /*1620*/  ISETP.GE.AND P4, PT, R20.reuse, 0x51, PT ;  /* 0x000000511400780c */ /* 0x040fe20003f86270 */
[----:B------:R-:W-:Y:S01]  /*1630*/  @!PT LDS RZ, [RZ] ;  /* 0x00000000fffff984 */ /* 0x000fe20000000800 */
[----:B------:R-:W-:Y:S01]  /*1640*/  @!PT LDS RZ, [RZ] ;  /* 0x00000000fffff984 */ /* 0x000fe20000000800 */
[----:B------:R-:W-:Y:S01]  /*1650*/  @!PT LDS RZ, [RZ] ;  /* 0x00000000fffff984 */ /* 0x000fe20000000800 */
[----:B------:R1:W-:Y:S01]  /*1660*/  @P5 LDGSTS.E.BYPASS.LTC128B.128 [R241+0x3900], [R10.64], !P1 ;  /* 0x039000000af15fae */ /* 0x0003e2000c901d48 */
[----:B------:R-:W-:-:S03]  /*1670*/  ISETP.GE.AND P5, PT, R20, 0x41, PT ;  /* 0x000000411400780c */ /* 0x000fc60003fa6270 */
[----:B------:R2:W-:Y:S01]  /*1680*/  @P0 LDGSTS.E.BYPASS.LTC128B.128 [R241+0x4100], [R12.64], !P1 ;  /* 0x041000000cf10fae */ /* 0x0005e2000c901d48 */
[----:B-1----:R-:W-:Y:S01]  /*1690*/  @P6 IMAD.WIDE.U32 R10, R193, 0x30, R8 ;  /* 0x00000030c10a6825 */ /* 0x002fe200078e0008 */
[----:B--2---:R-:W-:-:S04]  /*16a0*/  @P3 LEA R12, P2, R2, c[0x0][0x1c8], 0x1 ;  /* 0x00007200020c3a11 */ /* 0x004fc800078408ff */
[----:B------:R-:W-:Y:S02]  /*16b0*/  @P6 IADD3 R0, R11, R0, RZ ;  /* 0x000000000b006210 */ /* 0x000fe40007ffe0ff */
[----:B------:R-:W-:Y:S02]  /*16c0*/  @P6 LEA R22, P0, R10, c[0x0][0x1c8], 0x1 ;  /* 0x000072000a166a11 */ /* 0x000fe400078008ff */
[----:B------:R-:W-:Y:S01]  /*16d0*/  @P3 LEA.HI.X R13, R2, c[0x0][0x1cc], R7, 0x1, P2 ;  /* 0x00007300020d3a11 */ /* 0x000fe200010f0c07 */
[----:B------:R-:W-:Y:S01]  /*16e0*/  @P4 IMAD R7, R194, 0x50, RZ ;  /* 0x00000050c2074824 */ /* 0x000fe200078e02ff */
[----:B------:R-:W-:Y:S02]  /*16f0*/  @P6 LEA.HI.X R23, R10, c[0x0][0x1cc], R0, 0x1, P0 ;  /* 0x000073000a176a11 */ /* 0x000fe400000f0c00 */
[----:B------:R-:W-:Y:S01]  /*1700*/  @P5 LEA R0, P0, R193, R8, 0x6 ;  /* 0x00000008c1005211 */ /* 0x000fe200078030ff */
[----:B------:R1:W-:Y:S01]  /*1710*/  @P3 LDGSTS.E.BYPASS.LTC128B.128 [R241+0x4900], [R12.64], !P1 ;  /* 0x049000000cf13fae */ /* 0x0003e2000c901d48 */
[----:B------:R-:W-:-:S02]  /*1720*/  SHF.L.U32 R2, R21, 0x6, RZ ;  /* 0x0000000615027819 */ /* 0x000fc400000006ff */
[----:B------:R-:W-:Y:S01]  /*1730*/  @P4 MOV R10, R8 ;  /* 0x00000008000a4202 */ /* 0x000fe20000000f00 */
[----:B------:R2:W-:Y:S01]  /*1740*/  @P6 LDGSTS.E.BYPASS.LTC128B.128 [R241+0x5100], [R22.64], !P1 ;  /* 0x0510000016f16fae */ /* 0x0005e2000c901d48 */
[-C--:B------:R-:W-:Y:S02]  /*1750*/  @P4 MOV R11, R9.reuse ;  /* 0x00000009000b4202 */ /* 0x080fe40000000f00 */
[C---:B------:R-:W-:Y:S02]  /*1760*/  @P5 LEA.HI.X R5, R193.reuse, R9, R194, 0x6, P0 ;  /* 0x00000009c1055211 */ /* 0x040fe400000f34c2 */
[----:B------:R-:W-:Y:S01]  /*1770*/  ISETP.GE.AND P2, PT, R20, 0x61, PT ;  /* 0x000000611400780c */ /* 0x000fe20003f46270 */
[----:B------:R-:W-:Y:S01]  /*1780*/  @P4 IMAD.WIDE.U32 R10, R193, 0x50, R10 ;  /* 0x00000050c10a4825 */ /* 0x000fe200078e000a */
[----:B------:R-:W-:Y:S02]  /*1790*/  @P5 LEA R18, P0, R0, c[0x0][0x1c8], 0x1 ;  /* 0x0000720000125a11 */ /* 0x000fe400078008ff */
[----:B------:R-:W-:-:S02]  /*17a0*/  LOP3.LUT R2, R2, 0x1c0, RZ, 0xc0, !PT ;  /* 0x000001c002027812 */ /* 0x000fc400078ec0ff */
[----:B------:R-:W-:Y:S02]  /*17b0*/  @P5 LEA.HI.X R19, R0, c[0x0][0x1cc], R5, 0x1, P0 ;  /* 0x0000730000135a11 */ /* 0x000fe400000f0c05 */
[----:B------:R-:W-:Y:S02]  /*17c0*/  LOP3.LUT R5, R14, 0xfffffffe, RZ, 0xc0, !PT ;  /* 0xfffffffe0e057812 */ /* 0x000fe400078ec0ff */
[----:B------:R-:W-:Y:S01]  /*17d0*/  LOP3.LUT R0, R2, 0x8, R15, 0xf8, !PT ;  /* 0x0000000802007812 */ /* 0x000fe200078ef80f */
[----:B------:R3:W-:Y:S01]  /*17e0*/  @P5 LDGSTS.E.BYPASS.LTC128B.128 [R241+0x5900], [R18.64], !P1 ;  /* 0x0590000012f15fae */ /* 0x0007e2000c901d48 */
[----:B------:R-:W-:Y:S01]  /*17f0*/  SHF.R.U32.HI R2, RZ, 0x3, R2 ;  /* 0x00000003ff027819 */ /* 0x000fe20000011602 */
[----:B------:R-:W-:Y:S01]  /*1800*/  @P2 IMAD.WIDE.U32 R8, R193, 0x60, R8 ;  /* 0x00000060c1082825 */ /* 0x000fe200078e0008 */
[----:B------:R-:W-:Y:S02]  /*1810*/  @P4 IADD3 R7, R11, R7, RZ ;  /* 0x000000070b074210 */ /* 0x000fe40007ffe0ff */
[----:B------:R-:W-:-:S02]  /*1820*/  @P4 LEA R14, P0, R10, c[0x0][0x1c8], 0x1 ;  /* 0x000072000a0e4a11 */ /* 0x000fc400078008ff */
[----:B------:R-:W-:Y:S01]  /*1830*/  IADD3 R5, R16, -R5, RZ ;  /* 0x8000000510057210 */ /* 0x000fe20007ffe0ff */
[----:B-1----:R-:W-:Y:S01]  /*1840*/  IMAD R13, R17, c[0x0][0x208], RZ ;  /* 0x00008200110d7a24 */ /* 0x002fe200078e02ff */
[----:B------:R-:W-:Y:S02]  /*1850*/  LOP3.LUT R16, R0, R2, RZ, 0x3c, !PT ;  /* 0x0000000200107212 */ /* 0x000fe400078e3cff */
[----:B------:R-:W-:Y:S01]  /*1860*/  SHF.L.U32 R0, R24, 0x6, RZ ;  /* 0x0000000618007819 */ /* 0x000fe200000006ff */
[C---:B------:R-:W-:Y:S01]  /*1870*/  IMAD R13, R169.reuse, c[0x0][0x20c], R13 ;  /* 0x00008300a90d7a24 */ /* 0x040fe200078e020d */
[----:B------:R-:W-:Y:S01]  /*1880*/  @P4 LEA.HI.X R15, R10, c[0x0][0x1cc], R7, 0x1, P0 ;  /* 0x000073000a0f4a11 */ /* 0x000fe200000f0c07 */
[----:B------:R-:W-:Y:S01]  /*1890*/  @P2 IMAD R7, R194, 0x60, RZ ;  /* 0x00000060c2072824 */ /* 0x000fe200078e02ff */
[----:B------:R-:W-:Y:S01]  /*18a0*/  LOP3.LUT R2, R0, 0x1c0, RZ, 0xc0, !PT ;  /* 0x000001c000027812 */ /* 0x000fe200078ec0ff */
[----:B------:R-:W-:Y:S01]  /*18b0*/  IMAD.WIDE.U32 R10, R169, c[0x0][0x208], RZ ;  /* 0x00008200a90a7a25 */ /* 0x000fe200078e00ff */
[C---:B------:R-:W-:Y:S01]  /*18c0*/  LEA R0, R5.reuse, R16, 0x9 ;  /* 0x0000001005007211 */ /* 0x040fe200078e48ff */
[----:B------:R1:W-:Y:S01]  /*18d0*/  @P4 LDGSTS.E.BYPASS.LTC128B.128 [R241+0x6100], [R14.64], !P1 ;  /* 0x061000000ef14fae */ /* 0x0003e2000c901d48 */
[----:B------:R-:W-:-:S02]  /*18e0*/  SHF.L.U32 R16, R5, 0x3, RZ ;  /* 0x0000000305107819 */ /* 0x000fc400000006ff */
[----:B------:R-:W-:Y:S02]  /*18f0*/  @P2 IADD3 R5, R9, R7, RZ ;  /* 0x0000000709052210 */ /* 0x000fe40007ffe0ff */
[----:B------:R-:W-:Y:S02]  /*1900*/  @P2 LEA R12, P0, R8, c[0x0][0x1c8], 0x1 ;  /* 0x00007200080c2a11 */ /* 0x000fe400078008ff */
[----:B------:R-:W-:Y:S01]  /*1910*/  IADD3 R7, R11, R13, RZ ;  /* 0x0000000d0b077210 */ /* 0x000fe20007ffe0ff */
[----:B------:R-:W-:Y:S01]  /*1920*/  IMAD.WIDE.U32 R10, R10, 0x70, R28 ;  /* 0x000000700a0a7825 */ /* 0x000fe200078e001c */
[----:B------:R-:W-:Y:S02]  /*1930*/  @P2 LEA.HI.X R13, R8, c[0x0][0x1cc], R5, 0x1, P0 ;  /* 0x00007300080d2a11 */ /* 0x000fe400000f0c05 */
[----:B------:R-:W-:Y:S02]  /*1940*/  LOP3.LUT P3, RZ, R21, 0x2, RZ, 0xc0, !PT ;  /* 0x0000000215ff7812 */ /* 0x000fe4000786c0ff */
[----:B------:R-:W-:Y:S01]  /*1950*/  SHF.L.U32 R119, R0, 0x1, RZ ;  /* 0x0000000100777819 */ /* 0x000fe200000006ff */
[----:B------:R4:W-:Y:S01]  /*1960*/  @P2 LDGSTS.E.BYPASS.LTC128B.128 [R241+0x6900], [R12.64], !P1 ;  /* 0x069000000cf12fae */ /* 0x0009e2000c901d48 */
[----:B------:R-:W-:Y:S01]  /*1970*/  IMAD R0, R7, 0x70, RZ ;  /* 0x0000007007007824 */ /* 0x000fe200078e02ff */
[----:B------:R-:W-:-:S02]  /*1980*/  LOP3.LUT R8, R2, 0x8, R16, 0xf8, !PT ;  /* 0x0000000802087812 */ /* 0x000fc400078ef810 */
[----:B------:R-:W0:Y:S01]  /*1990*/  LDGDEPBAR ;  /* 0x00000000000079af */ /* 0x000e220000000000 */
[----:B------:R-:W-:Y:S02]  /*19a0*/  IADD3 R5, R119, 0x3900, RZ ;  /* 0x0000390077057810 */ /* 0x000fe40007ffe0ff */
[----:B------:R-:W-:Y:S02]  /*19b0*/  SHF.R.U32.HI R2, RZ, 0x3, R2 ;  /* 0x00000003ff027819 */ /* 0x000fe40000011602 */
[----:B------:R-:W-:Y:S02]  /*19c0*/  LEA R16, P0, R10, c[0x0][0x1f8], 0x1 ;  /* 0x00007e000a107a11 */ /* 0x000fe400078008ff */
[----:B------:R-:W-:Y:S02]  /*19d0*/  IADD3 R0, R11, R0, RZ ;  /* 0x000000000b007210 */ /* 0x000fe40007ffe0ff */
[----:B------:R-:W-:Y:S02]  /*19e0*/  IADD3 R234, R119, 0x3920, RZ ;  /* 0x0000392077ea7810 */ /* 0x000fe40007ffe0ff */
[----:B------:R-:W-:-:S02]  /*19f0*/  @P3 IADD3 R234, R5, -0x20, RZ ;  /* 0xffffffe005ea3810 */ /* 0x000fc40007ffe0ff */
[----:B------:R-:W-:Y:S02]  /*1a00*/  LOP3.LUT R5, R8, R2, RZ, 0x3c, !PT ;  /* 0x0000000208057212 */ /* 0x000fe400078e3cff */
[----:B------:R-:W-:Y:S02]  /*1a10*/  LEA.HI.X R17, R10, c[0x0][0x1fc], R0, 0x1, P0 ;  /* 0x00007f000a117a11 */ /* 0x000fe400000f0c00 */
[----:B------:R-:W-:Y:S02]  /*1a20*/  SHF.L.U32 R2, R25, 0x6, RZ ;  /* 0x0000000619027819 */ /* 0x000fe400000006ff */
[----:B------:R-:W-:Y:S02]  /*1a30*/  SHF.L.U32 R0, R190, 0x5, RZ ;  /* 0x00000005be007819 */ /* 0x000fe400000006ff */
[----:B------:R-:W-:Y:S02]  /*1a40*/  LOP3.LUT R2, R2, 0xfffffe00, RZ, 0xc0, !PT ;  /* 0xfffffe0002027812 */ /* 0x000fe400078ec0ff */
[----:B------:R-:W-:Y:S01]  /*1a50*/  LOP3.LUT R0, R0, 0x7ffffc00, RZ, 0xc0, !PT ;  /* 0x7ffffc0000007812 */ /* 0x000fe200078ec0ff */
[----:B------:R-:W-:-:S04]  /*1a60*/  DEPBAR.LE SB0, 0x1 ;  /* 0x000080400000791a */ /* 0x000fc80000000000 */
[----:B------:R-:W-:-:S04]  /*1a70*/  DEPBAR.LE SB0, 0x0 ;  /* 0x000080000000791a */ /* 0x000fc80000000000 */
[----:B------:R-:W-:Y:S01]  /*1a80*/  BAR.SYNC.DEFER_BLOCKING 0x0 ;  /* 0x0000000000007b1d */ /* 0x000fe20000010000 */
[----:B------:R-:W-:Y:S02]  /*1a90*/  IADD3 R0, R5, R2, R0 ;  /* 0x0000000205007210 */ /* 0x000fe40007ffe000 */
[----:B------:R-:W-:Y:S02]  /*1aa0*/  ISETP.GE.AND P3, PT, R6, c[0x0][0x1d4], PT ;  /* 0x0000750006007a0c */ /* 0x000fe40003f66270 */
[----:B------:R-:W-:Y:S02]  /*1ab0*/  SHF.L.U32 R230, R0, 0x1, RZ ;  /* 0x0000000100e67819 */ /* 0x000fe400000006ff */
[----:B------:R-:W-:Y:S02]  /*1ac0*/  ISETP.LT.OR P6, PT, R20, 0x1, P3 ;  /* 0x000000011400780c */ /* 0x000fe40001fc1670 */
[----:B----4-:R-:W-:Y:S02]  /*1ad0*/  IADD3 R12, P2, R16, UR7, RZ ;  /* 0x00000007100c7c10 */ /* 0x010fe4000ff5e0ff */
[----:B------:R-:W-:-:S02]  /*1ae0*/  LEA R233, R3, R230, 0x1 ;  /* 0x000000e603e97211 */ /* 0x000fc400078e08ff */
[----:B------:R-:W-:Y:S02]  /*1af0*/  ISETP.LT.OR P5, PT, R20, 0x11, P3 ;  /* 0x000000111400780c */ /* 0x000fe40001fa1670 */
[----:B------:R-:W-:Y:S02]  /*1b00*/  IADD3 R10, P4, R12, UR7, RZ ;  /* 0x000000070c0a7c10 */ /* 0x000fe4000ff9e0ff */
[----:B------:R-:W-:Y:S02]  /*1b10*/  ISETP.LT.OR P0, PT, R20, 0x21, P3 ;  /* 0x000000211400780c */ /* 0x000fe40001f01670 */
[----:B------:R-:W-:Y:S02]  /*1b20*/  IADD3.X R13, R17, UR5, RZ, P2, !PT ;  /* 0x00000005110d7c10 */ /* 0x000fe400097fe4ff */
[----:B------:R-:W-:Y:S02]  /*1b30*/  IADD3 R8, P2, R10, UR7, RZ ;  /* 0x000000070a087c10 */ /* 0x000fe4000ff5e0ff */
[----:B------:R-:W-:Y:S01]  /*1b40*/  IADD3.X R11, R13, UR5, RZ, P4, !PT ;  /* 0x000000050d0b7c10 */ /* 0x000fe2000a7fe4ff */
[----:B------:R-:W-:Y:S01]  /*1b50*/  LDSM.16.M88.4 R36, [R230+0x7100] ;  /* 0x00710000e624783b */ /* 0x000fe20000000200 */
[----:B------:R-:W-:-:S02]  /*1b60*/  IADD3 R6, P4, R8, UR7, RZ ;  /* 0x0000000708067c10 */ /* 0x000fc4000ff9e0ff */
[----:B------:R-:W-:Y:S01]  /*1b70*/  IADD3.X R9, R11, UR5, RZ, P2, !PT ;  /* 0x000000050b097c10 */ /* 0x000fe200097fe4ff */
[----:B------:R-:W4:Y:S01]  /*1b80*/  LDSM.16.M88.4 R48, [R119+0x3900] ;  /* 0x003900007730783b */ /* 0x000f220000000200 */
[----:B------:R-:W-:Y:S02]  /*1b90*/  LOP3.LUT P2, RZ, R21, 0x4, RZ, 0xc0, !PT ;  /* 0x0000000415ff7812 */ /* 0x000fe4000784c0ff */
[----:B------:R-:W-:Y:S01]  /*1ba0*/  IADD3.X R7, R9, UR5, RZ, P4, !PT ;  /* 0x0000000509077c10 */ /* 0x000fe2000a7fe4ff */
[----:B------:R-:W5:Y:S01]  /*1bb0*/  LDSM.16.M88.4 R32, [R230+0x9100] ;  /* 0x00910000e620783b */ /* 0x000f620000000200 */
[----:B------:R-:W-:Y:S02]  /*1bc0*/  ISETP.LT.OR P4, PT, R20, 0x51, P3 ;  /* 0x000000511400780c */ /* 0x000fe40001f81670 */
[----:B------:R-:W-:Y:S01]  /*1bd0*/  MOV R0, 0x40 ;  /* 0x0000004000007802 */ /* 0x000fe20000000f00 */
[----:B------:R-:W-:Y:S01]  /*1be0*/  LDSM.16.M88.4 R80, [R119+0x4100] ;  /* 0x004100007750783b */ /* 0x000fe20000000200 */
[----:B------:R-:W-:-:S02]  /*1bf0*/  LEA R231, R4, R230, 0x1 ;  /* 0x000000e604e77211 */ /* 0x000fc400078e08ff */
[----:B------:R-:W-:Y:S01]  /*1c00*/  SEL R0, R0, 0xffffffc0, !P2 ;  /* 0xffffffc000007807 */ /* 0x000fe20005000000 */
[----:B------:R-:W-:Y:S01]  /*1c10*/  LDSM.16.M88.4 R88, [R119+0x4900] ;  /* 0x004900007758783b */ /* 0x000fe20000000200 */
[----:B------:R-:W-:Y:S02]  /*1c20*/  LEA R232, R3, R231, 0x1 ;  /* 0x000000e703e87211 */ /* 0x000fe400078e08ff */
[----:B------:R-:W-:Y:S01]  /*1c30*/  IADD3 R229, R119, R0, RZ ;  /* 0x0000000077e57210 */ /* 0x000fe20007ffe0ff */
[----:B------:R-:W-:Y:S01]  /*1c40*/  LDSM.16.M88.4 R96, [R119+0x5100] ;  /* 0x005100007760783b */ /* 0x000fe20000000200 */
[----:B------:R-:W-:Y:S02]  /*1c50*/  IADD3 R228, R0, R234, RZ ;  /* 0x000000ea00e47210 */ /* 0x000fe40007ffe0ff */
[C---:B------:R-:W-:Y:S01]  /*1c60*/  IADD3 R240, R234.reuse, 0x800, RZ ;  /* 0x00000800eaf07810 */ /* 0x040fe20007ffe0ff */
[----:B------:R-:W-:Y:S01]  /*1c70*/  LDSM.16.M88.4 R104, [R119+0x5900] ;  /* 0x005900007768783b */ /* 0x000fe20000000200 */
[----:B------:R-:W-:-:S02]  /*1c80*/  IADD3 R239, R234, 0x1000, RZ ;  /* 0x00001000eaef7810 */ /* 0x000fc40007ffe0ff */
[C---:B------:R-:W-:Y:S01]  /*1c90*/  IADD3 R238, R234.reuse, 0x1800, RZ ;  /* 0x00001800eaee7810 */ /* 0x040fe20007ffe0ff */
[----:B------:R-:W-:Y:S01]  /*1ca0*/  LDSM.16.M88.4 R112, [R119+0x6100] ;  /* 0x006100007770783b */ /* 0x000fe20000000200 */
[C---:B------:R-:W-:Y:S02]  /*1cb0*/  IADD3 R237, R234.reuse, 0x2000, RZ ;  /* 0x00002000eaed7810 */ /* 0x040fe40007ffe0ff */
[C---:B------:R-:W-:Y:S01]  /*1cc0*/  IADD3 R236, R234.reuse, 0x2800, RZ ;  /* 0x00002800eaec7810 */ /* 0x040fe20007ffe0ff */
[----:B------:R-:W-:Y:S01]  /*1cd0*/  LDSM.16.M88.4 R124, [R119+0x6900] ;  /* 0x00690000777c783b */ /* 0x000fe20000000200 */
[----:B------:R-:W-:-:S03]  /*1ce0*/  IADD3 R235, R234, 0x3000, RZ ;  /* 0x00003000eaeb7810 */ /* 0x000fc60007ffe0ff */
[----:B------:R-:W-:Y:S04]  /*1cf0*/  LDSM.16.M88.4 R28, [R233+0x7100] ;  /* 0x00710000e91c783b */ /* 0x000fe80000000200 */
[----:B------:R-:W-:Y:S04]  /*1d00*/  LDSM.16.M88.4 R24, [R233+0x9100] ;  /* 0x00910000e918783b */ /* 0x000fe80000000200 */
[----:B------:R-:W1:Y:S01]  /*1d10*/  LDSM.16.M88.4 R52, [R234] ;  /* 0x00000000ea34783b */ /* 0x000e620000000200 */
[----:B----4-:R-:W-:Y:S03]  /*1d20*/  HMMA.16816.F32.BF16 R68, R36, R50, RZ ;  /* 0x000000322444723c */ /* 0x010fe600000418ff */
[----:B------:R-:W-:Y:S04]  /*1d30*/  LDSM.16.M88.4 R84, [R234+0x800] ;  /* 0x00080000ea54783b */ /* 0x000fe80000000200 */
[----:B------:R-:W-:Y:S01]  /*1d40*/  LDSM.16.M88.4 R92, [R234+0x1000] ;  /* 0x00100000ea5c783b */ /* 0x000fe20000000200 */
[----:B-----5:R-:W-:Y:S03]  /*1d50*/  HMMA.16816.F32.BF16 R56, R32, R48, RZ ;  /* 0x000000302038723c */ /* 0x020fe600000418ff */
[----:B------:R-:W-:Y:S04]  /*1d60*/  LDSM.16.M88.4 R100, [R234+0x1800] ;  /* 0x00180000ea64783b */ /* 0x000fe80000000200 */
[----:B------:R-:W-:Y:S04]  /*1d70*/  LDSM.16.M88.4 R108, [R234+0x2000] ;  /* 0x00200000ea6c783b */ /* 0x000fe80000000200 */
[----:B------:R-:W-:Y:S04]  /*1d80*/  LDSM.16.M88.4 R120, [R234+0x2800] ;  /* 0x00280000ea78783b */ /* 0x000fe80000000200 */
[----:B------:R-:W-:Y:S04]  /*1d90*/  LDSM.16.M88.4 R128, [R234+0x3000] ;  /* 0x00300000ea80783b */ /* 0x000fe80000000200 */
[----:B------:R-:W-:Y:S01]  /*1da0*/  @!PT LDS RZ, [RZ] ;  /* 0x00000000fffff984 */ /* 0x000fe20000000800 */
[----:B------:R-:W-:Y:S01]  /*1db0*/  @!PT LDS RZ, [RZ] ;  /* 0x00000000fffff984 */ /* 0x000fe20000000800 */
[----:B------:R-:W-:Y:S01]  /*1dc0*/  @!PT LDS RZ, [RZ] ;  /* 0x00000000fffff984 */ /* 0x000fe20000000800 */
[----:B------:R3:W-:Y:S01]  /*1dd0*/  LDGSTS.E.BYPASS.LTC128B.128 [R241+0x100], [R16.64], !P6 ;  /* 0x0010000010f17fae */ /* 0x0007e2000f101d48 */
[----:B------:R-:W-:-:S03]  /*1de0*/  ISETP.LT.OR P6, PT, R20, 0x31, P3 ;  /* 0x000000311400780c */ /* 0x000fc60001fc1670 */
[----:B------:R4:W-:Y:S01]  /*1df0*/  LDGSTS.E.BYPASS.LTC128B.128 [R241+0x900], [R12.64], !P5 ;  /* 0x009000000cf17fae */ /* 0x0009e2000e901d48 */
[C---:B------:R-:W-:Y:S02]  /*1e00*/  ISETP.LT.OR P5, PT, R20.reuse, 0x41, P3 ;  /* 0x000000411400780c */ /* 0x040fe40001fa1670 */
[----:B------:R-:W-:Y:S01]  /*1e10*/  ISETP.LT.OR P3, PT, R20, 0x61, P3 ;  /* 0x000000611400780c */ /* 0x000fe20001f61670 */
[----:B------:R5:W-:Y:S01]  /*1e20*/  LDGSTS.E.BYPASS.LTC128B.128 [R241+0x1100], [R10.64], !P0 ;  /* 0x011000000af17fae */ /* 0x000be2000c101d48 */
[----:B-1----:R-:W-:Y:S05]  /*1e30*/  HMMA.16816.F32.BF16 R56, R24, R52, R56 ;  /* 0x000000341838723c */ /* 0x002fea0000041838 */
[----:B------:R1:W-:Y:S04]  /*1e40*/  LDGSTS.E.BYPASS.LTC128B.128 [R241+0x1900], [R8.64], !P6 ;  /* 0x0190000008f17fae */ /* 0x0003e8000f101d48 */
[----:B------:R2:W-:Y:S01]  /*1e50*/  LDGSTS.E.BYPASS.LTC128B.128 [R241+0x2100], [R6.64], !P5 ;  /* 0x0210000006f17fae */ /* 0x0005e2000e901d48 */
[----:B----4-:R-:W-:Y:S01]  /*1e60*/  HMMA.16816.F32.BF16 R12, R36, R48, RZ ;  /* 0x00000030240c723c */ /* 0x010fe200000418ff */
[----:B-----5:R-:W-:-:S04]  /*1e70*/  IADD3 R10, P0, R6, UR7, RZ ;  /* 0x00000007060a7c10 */ /* 0x020fc8000ff1e0ff */
[----:B------:R-:W-:Y:S02]  /*1e80*/  IADD3.X R11, R7, UR5, RZ, P0, !PT ;  /* 0x00000005070b7c10 */ /* 0x000fe400087fe4ff */
[----:B-1----:R-:W-:Y:S02]  /*1e90*/  IADD3 R8, P2, R10, UR7, RZ ;  /* 0x000000070a087c10 */ /* 0x002fe4000ff5e0ff */
[----:B------:R-:W-:Y:S01]  /*1ea0*/  ISETP.GT.AND P0, PT, R169, R199, PT ;  /* 0x000000c7a900720c */ /* 0x000fe20003f04270 */
[----:B------:R1:W-:Y:S01]  /*1eb0*/  LDGSTS.E.BYPASS.LTC128B.128 [R241+0x2900], [R10.64], !P4 ;  /* 0x029000000af17fae */ /* 0x0003e2000e101d48 */
[----:B------:R-:W-:-:S05]  /*1ec0*/  IADD3.X R9, R11, UR5, RZ, P2, !PT ;  /* 0x000000050b097c10 */ /* 0x000fca00097fe4ff */
[----:B------:R1:W-:Y:S04]  /*1ed0*/  LDGSTS.E.BYPASS.LTC128B.128 [R241+0x3100], [R8.64], !P3 ;  /* 0x0310000008f17fae */ /* 0x0003e8000d901d48 */
[----:B------:R-:W-:Y:S04]  /*1ee0*/  LDSM.16.M88.4 R40, [R229+0x3900] ;  /* 0x00390000e528783b */ /* 0x000fe80000000200 */
[----:B------:R-:W-:Y:S01]  /*1ef0*/  HMMA.16816.F32.BF16 R60, R28, R52, R12 ;  /* 0x000000341c3c723c */ /* 0x000fe2000004180c */
[----:B--2---:R-:W2:Y:S04]  /*1f00*/  LDSM.16.M88.4 R20, [R231+0x7100] ;  /* 0x00710000e714783b */ /* 0x004ea80000000200 */
[----:B---3--:R-:W3:Y:S04]  /*1f10*/  LDSM.16.M88.4 R16, [R231+0x9100] ;  /* 0x00910000e710783b */ /* 0x008ee80000000200 */
[----:B------:R-:W-:Y:S04]  /*1f20*/  LDSM.16.M88.4 R44, [R228] ;  /* 0x00000000e42c783b */ /* 0x000fe80000000200 */
[----:B------:R-:W4:Y:S04]  /*1f30*/  LDSM.16.M88.4 R12, [R232+0x7100] ;  /* 0x00710000e80c783b */ /* 0x000f280000000200 */
[----:B------:R-:W0:Y:S04]  /*1f40*/  LDGDEPBAR ;  /* 0x00000000000079af */ /* 0x000e280000000000 */
[----:B-1----:R-:W1:Y:S03]  /*1f50*/  LDSM.16.M88.4 R8, [R232+0x9100] ;  /* 0x00910000e808783b */ /* 0x002e660000000200 */
[----:B--2---:R-:W-:Y:S08]  /*1f60*/  HMMA.16816.F32.BF16 R64, R20, R40, R60 ;  /* 0x000000281440723c */ /* 0x004ff0000004183c */
[----:B------:R-:W-:Y:S08]  /*1f70*/  HMMA.16816.F32.BF16 R60, R32, R50, RZ ;  /* 0x00000032203c723c */ /* 0x000ff000000418ff */
[----:B---3--:R-:W-:Y:S08]  /*1f80*/  HMMA.16816.F32.BF16 R48, R16, R40, R56 ;  /* 0x000000281030723c */ /* 0x008ff00000041838 */
[----:B------:R-:W-:Y:S08]  /*1f90*/  HMMA.16816.F32.BF16 R56, R28, R54, R68 ;  /* 0x000000361c38723c */ /* 0x000ff00000041844 */
[----:B----4-:R-:W-:Y:S08]  /*1fa0*/  HMMA.16816.F32.BF16 R68, R12, R44, R64 ;  /* 0x0000002c0c44723c */ /* 0x010ff00000041840 */
[----:B------:R-:W-:Y:S08]  /*1fb0*/  HMMA.16816.F32.BF16 R64, R24, R54, R60 ;  /* 0x000000361840723c */ /* 0x000ff0000004183c */
[----:B------:R-:W-:Y:S08]  /*1fc0*/  HMMA.16816.F32.BF16 R60, R36, R80, RZ ;  /* 0x00000050243c723c */ /* 0x000ff000000418ff */
[----:B-1----:R-:W-:Y:S01]  /*1fd0*/  HMMA.16816.F32.BF16 R76, R8, R44, R48 ;  /* 0x0000002c084c723c */ /* 0x002fe20000041830 */
[----:B------:R-:W1:Y:S01]  /*1fe0*/  LDSM.16.M88.4 R48, [R229+0x4100] ;  /* 0x00410000e530783b */ /* 0x000e620000000200 */
[----:B------:R-:W-:-:S04]  /*1ff0*/  FMUL.FTZ R0, R68, c[0x0][0x320] ;  /* 0x0000c80044007a20 */ /* 0x000fc80000410000 */
[----:B------:R2:W3:Y:S02]  /*2000*/  MUFU.TANH R189, R0 ;  /* 0x0000000000bd7308 */ /* 0x0004e40000002400 */
[----:B------:R-:W-:Y:S08]  /*2010*/  HMMA.16816.F32.BF16 R52, R20, R42, R56 ;  /* 0x0000002a1434723c */ /* 0x000ff00000041838 */
[----:B------:R-:W-:Y:S01]  /*2020*/  HMMA.16816.F32.BF16 R56, R32, R80, RZ ;  /* 0x000000502038723c */ /* 0x000fe200000418ff */
[----:B--2---:R-:W-:-:S07]  /*2030*/  FMUL.FTZ R0, R69, c[0x0][0x320] ;  /* 0x0000c80045007a20 */ /* 0x004fce0000410000 */
[----:B------:R-:W-:Y:S01]  /*2040*/  HMMA.16816.F32.BF16 R60, R28, R84, R60 ;  /* 0x000000541c3c723c */ /* 0x000fe2000004183c */
[----:B------:R2:W4:Y:S07]  /*2050*/  MUFU.TANH R188, R0 ;  /* 0x0000000000bc7308 */ /* 0x00052e0000002400 */
[----:B------:R-:W-:Y:S01]  /*2060*/  HMMA.16816.F32.BF16 R64, R16, R42, R64 ;  /* 0x0000002a1040723c */ /* 0x000fe20000041840 */
[----:B------:R-:W5:Y:S01]  /*2070*/  LDSM.16.M88.4 R40, [R228+0x800] ;  /* 0x00080000e428783b */ /* 0x000f620000000200 */
[----:B--2---:R-:W-:-:S04]  /*2080*/  FMUL.FTZ R0, R70, c[0x0][0x320] ;  /* 0x0000c80046007a20 */ /* 0x004fc80000410000 */
[----:B------:R2:W2:Y:S10]  /*2090*/  MUFU.TANH R187, R0 ;  /* 0x0000000000bb7308 */ /* 0x0004b40000002400 */
[----:B-1----:R-:W-:Y:S08]  /*20a0*/  HMMA.16816.F32.BF16 R60, R20, R48, R60 ;  /* 0x00000030143c723c */ /* 0x002ff0000004183c */
[----:B------:R-:W-:Y:S01]  /*20b0*/  HMMA.16816.F32.BF16 R72, R8, R46, R64 ;  /* 0x0000002e0848723c */ /* 0x000fe20000041840 */
[----:B--2---:R-:W-:-:S07]  /*20c0*/  FMUL.FTZ R0, R71, c[0x0][0x320] ;  /* 0x0000c80047007a20 */ /* 0x004fce0000410000 */
[----:B------:R-:W-:Y:S01]  /*20d0*/  HMMA.16816.F32.BF16 R68, R12, R46, R52 ;  /* 0x0000002e0c44723c */ /* 0x000fe20000041834 */
[----:B------:R1:W2:Y:S07]  /*20e0*/  MUFU.TANH R186, R0 ;  /* 0x0000000000ba7308 */ /* 0x0002ae0000002400 */
[----:B------:R-:W-:Y:S08]  /*20f0*/  HMMA.16816.F32.BF16 R52, R24, R84, R56 ;  /* 0x000000541834723c */ /* 0x000ff00000041838 */
[----:B------:R-:W-:Y:S01]  /*2100*/  HMMA.16816.F32.BF16 R56, R36, R82, RZ ;  /* 0x000000522438723c */ /* 0x000fe200000418ff */
[----:B-1----:R-:W-:-:S04]  /*2110*/  FMUL.FTZ R0, R76, c[0x0][0x320] ;  /* 0x0000c8004c007a20 */ /* 0x002fc80000410000 */
[----:B------:R1:W1:Y:S03]  /*2120*/  MUFU.TANH R185, R0 ;  /* 0x0000000000b97308 */ /* 0x0002660000002400 */
[----:B------:R-:W-:Y:S08]  /*2130*/  HMMA.16816.F32.BF16 R64, R32, R82, RZ ;  /* 0x000000522040723c */ /* 0x000ff000000418ff */
[----:B------:R-:W-:Y:S01]  /*2140*/  HMMA.16816.F32.BF16 R44, R16, R48, R52 ;  /* 0x00000030102c723c */ /* 0x000fe20000041834 */
[----:B-1----:R-:W-:-:S07]  /*2150*/  FMUL.FTZ R0, R77, c[0x0][0x320] ;  /* 0x0000c8004d007a20 */ /* 0x002fce0000410000 */
[-C--:B------:R-:W-:Y:S01]  /*2160*/  HMMA.16816.F32.BF16 R52, R28, R86.reuse, R56 ;  /* 0x000000561c34723c */ /* 0x080fe20000041838 */
[----:B------:R1:W1:Y:S07]  /*2170*/  MUFU.TANH R184, R0 ;  /* 0x0000000000b87308 */ /* 0x00026e0000002400 */
[----:B------:R-:W-:Y:S08]  /*2180*/  HMMA.16816.F32.BF16 R64, R24, R86, R64 ;  /* 0x000000561840723c */ /* 0x000ff00000041840 */
[----:B------:R-:W-:Y:S01]  /*2190*/  HMMA.16816.F32.BF16 R56, R32, R88, RZ ;  /* 0x000000582038723c */ /* 0x000fe200000418ff */
[----:B-1----:R-:W-:-:S04]  /*21a0*/  FMUL.FTZ R0, R78, c[0x0][0x320] ;  /* 0x0000c8004e007a20 */ /* 0x002fc80000410000 */
[----:B------:R1:W1:Y:S03]  /*21b0*/  MUFU.TANH R180, R0 ;  /* 0x0000000000b47308 */ /* 0x0002660000002400 */
[-C--:B------:R-:W-:Y:S08]  /*21c0*/  HMMA.16816.F32.BF16 R52, R20, R50.reuse, R52 ;  /* 0x000000321434723c */ /* 0x080ff00000041834 */
[----:B------:R-:W-:Y:S01]  /*21d0*/  HMMA.16816.F32.BF16 R64, R16, R50, R64 ;  /* 0x000000321040723c */ /* 0x000fe20000041840 */
[----:B------:R-:W-:Y:S01]  /*21e0*/  LDSM.16.M88.4 R48, [R228+0x1000] ;  /* 0x00100000e430783b */ /* 0x000fe20000000200 */
[----:B-1----:R-:W-:-:S06]  /*21f0*/  FMUL.FTZ R0, R79, c[0x0][0x320] ;  /* 0x0000c8004f007a20 */ /* 0x002fcc0000410000 */
[----:B-----5:R-:W-:Y:S01]  /*2200*/  HMMA.16816.F32.BF16 R76, R8, R40, R44 ;  /* 0x00000028084c723c */ /* 0x020fe2000004182c */
[----:B------:R-:W1:Y:S01]  /*2210*/  LDSM.16.M88.4 R44, [R229+0x4900] ;  /* 0x00490000e52c783b */ /* 0x000e620000000200 */
[----:B------:R5:W1:Y:S02]  /*2220*/  MUFU.TANH R181, R0 ;  /* 0x0000000000b57308 */ /* 0x000a640000002400 */
[----:B-----5:R-:W-:-:S06]  /*2230*/  FMUL.FTZ R0, R68, c[0x0][0x320] ;  /* 0x0000c80044007a20 */ /* 0x020fcc0000410000 */
[----:B------:R5:W1:Y:S02]  /*2240*/  MUFU.TANH R183, R0 ;  /* 0x0000000000b77308 */ /* 0x000a640000002400 */
[----:B-----5:R-:W-:-:S06]  /*2250*/  FMUL.FTZ R0, R69, c[0x0][0x320] ;  /* 0x0000c80045007a20 */ /* 0x020fcc0000410000 */
[----:B------:R5:W1:Y:S02]  /*2260*/  MUFU.TANH R182, R0 ;  /* 0x0000000000b67308 */ /* 0x000a640000002400 */
[----:B-----5:R-:W-:-:S06]  /*2270*/  FMUL.FTZ R0, R70, c[0x0][0x320] ;  /* 0x0000c80046007a20 */ /* 0x020fcc0000410000 */
[----:B------:R5:W1:Y:S02]  /*2280*/  MUFU.TANH R179, R0 ;  /* 0x0000000000b37308 */ /* 0x000a640000002400 */
[----:B-----5:R-:W-:Y:S02]  /*2290*/  FMUL.FTZ R0, R71, c[0x0][0x320] ;  /* 0x0000c80047007a20 */ /* 0x020fe40000410000 */
[----:B------:R-:W-:Y:S04]  /*22a0*/  HMMA.16816.F32.BF16 R68, R12, R40, R60 ;  /* 0x000000280c44723c */ /* 0x000fe8000004183c */
[----:B------:R5:W1:Y:S04]  /*22b0*/  MUFU.TANH R178, R0 ;  /* 0x0000000000b27308 */ /* 0x000a680000002400 */
[----:B------:R-:W-:Y:S01]  /*22c0*/  HMMA.16816.F32.BF16 R60, R36, R88, RZ ;  /* 0x00000058243c723c */ /* 0x000fe200000418ff */
[----:B-----5:R-:W-:-:S04]  /*22d0*/  FMUL.FTZ R0, R72, c[0x0][0x320] ;  /* 0x0000c80048007a20 */ /* 0x020fc80000410000 */
[----:B------:R5:W1:Y:S11]  /*22e0*/  MUFU.TANH R177, R0 ;  /* 0x0000000000b17308 */ /* 0x000a760000002400 */
[----:B------:R-:W-:Y:S08]  /*22f0*/  @!UPT UIADD3 URZ, URZ, URZ, URZ ;  /* 0x0000003f3f3ff290 */ /* 0x000ff0000fffe03f */
[----:B------:R-:W-:Y:S01]  /*2300*/  HMMA.16816.F32.BF16 R60, R28, R92, R60 ;  /* 0x0000005c1c3c723c */ /* 0x000fe2000004183c */
[----:B-----5:R-:W-:-:S04]  /*2310*/  FMUL.FTZ R0, R73, c[0x0][0x320] ;  /* 0x0000c80049007a20 */ /* 0x020fc80000410000 */
[----:B------:R5:W2:Y:S11]  /*2320*/  MUFU.TANH R176, R0 ;  /* 0x0000000000b07308 */ /* 0x000ab60000002400 */
[----:B------:R-:W-:Y:S08]  /*2330*/  @!UPT UIADD3 URZ, URZ, URZ, URZ ;  /* 0x0000003f3f3ff290 */ /* 0x000ff0000fffe03f */
[----:B-1----:R-:W-:Y:S01]  /*2340*/  HMMA.16816.F32.BF16 R60, R20, R44, R60 ;  /* 0x0000002c143c723c */ /* 0x002fe2000004183c */
[----:B-----5:R-:W-:-:S04]  /*2350*/  FMUL.FTZ R0, R74, c[0x0][0x320] ;  /* 0x0000c8004a007a20 */ /* 0x020fc80000410000 */
[----:B------:R1:W1:Y:S02]  /*2360*/  MUFU.TANH R172, R0 ;  /* 0x0000000000ac7308 */ /* 0x0002640000002400 */
[----:B-1----:R-:W-:Y:S02]  /*2370*/  FMUL.FTZ R0, R75, c[0x0][0x320] ;  /* 0x0000c8004b007a20 */ /* 0x002fe40000410000 */
[----:B------:R-:W-:Y:S04]  /*2380*/  HMMA.16816.F32.BF16 R72, R8, R42, R64 ;  /* 0x0000002a0848723c */ /* 0x000fe80000041840 */
[----:B------:R1:W1:Y:S04]  /*2390*/  MUFU.TANH R173, R0 ;  /* 0x0000000000ad7308 */ /* 0x0002680000002400 */
[----:B------:R-:W-:Y:S01]  /*23a0*/  HMMA.16816.F32.BF16 R64, R32, R90, RZ ;  /* 0x0000005a2040723c */ /* 0x000fe200000418ff */
[----:B-1----:R-:W-:-:S04]  /*23b0*/  FMUL.FTZ R0, R68, c[0x0][0x320] ;  /* 0x0000c80044007a20 */ /* 0x002fc80000410000 */
[----:B------:R1:W1:Y:S11]  /*23c0*/  MUFU.TANH R175, R0 ;  /* 0x0000000000af7308 */ /* 0x0002760000002400 */
[----:B------:R-:W-:Y:S08]  /*23d0*/  @!UPT UIADD3 URZ, URZ, URZ, URZ ;  /* 0x0000003f3f3ff290 */ /* 0x000ff0000fffe03f */
[----:B------:R-:W-:Y:S01]  /*23e0*/  HMMA.16816.F32.BF16 R64, R24, R94, R64 ;  /* 0x0000005e1840723c */ /* 0x000fe20000041840 */
[----:B-1----:R-:W-:-:S04]  /*23f0*/  FMUL.FTZ R0, R69, c[0x0][0x320] ;  /* 0x0000c80045007a20 */ /* 0x002fc80000410000 */
[----:B------:R1:W1:Y:S11]  /*2400*/  MUFU.TANH R174, R0 ;  /* 0x0000000000ae7308 */ /* 0x0002760000002400 */
[----:B------:R-:W-:Y:S08]  /*2410*/  @!UPT UIADD3 URZ, URZ, URZ, URZ ;  /* 0x0000003f3f3ff290 */ /* 0x000ff0000fffe03f */
[----:B------:R-:W-:Y:S01]  /*2420*/  HMMA.16816.F32.BF16 R64, R16, R46, R64 ;  /* 0x0000002e1040723c */ /* 0x000fe20000041840 */
[----:B-1----:R-:W-:-:S04]  /*2430*/  FMUL.FTZ R0, R70, c[0x0][0x320] ;  /* 0x0000c80046007a20 */ /* 0x002fc80000410000 */
[----:B------:R1:W1:Y:S02]  /*2440*/  MUFU.TANH R171, R0 ;  /* 0x0000000000ab7308 */ /* 0x0002640000002400 */
[----:B-1----:R-:W-:Y:S02]  /*2450*/  FMUL.FTZ R0, R71, c[0x0][0x320] ;  /* 0x0000c80047007a20 */ /* 0x002fe40000410000 */
[----:B------:R-:W-:Y:S04]  /*2460*/  HMMA.16816.F32.BF16 R68, R12, R42, R52 ;  /* 0x0000002a0c44723c */ /* 0x000fe80000041834 */
[----:B------:R1:W1:Y:S04]  /*2470*/  MUFU.TANH R170, R0 ;  /* 0x0000000000aa7308 */ /* 0x0002680000002400 */
[----:B------:R-:W-:Y:S08]  /*2480*/  HMMA.16816.F32.BF16 R52, R24, R92, R56 ;  /* 0x0000005c1834723c */ /* 0x000ff00000041838 */
[----:B------:R-:W-:Y:S01]  /*2490*/  HMMA.16816.F32.BF16 R56, R36, R90, RZ ;  /* 0x0000005a2438723c */ /* 0x000fe200000418ff */
[----:B-1----:R-:W-:-:S04]  /*24a0*/  FMUL.FTZ R0, R76, c[0x0][0x320] ;  /* 0x0000c8004c007a20 */ /* 0x002fc80000410000 */
[----:B------:R1:W1:Y:S11]  /*24b0*/  MUFU.TANH R168, R0 ;  /* 0x0000000000a87308 */ /* 0x0002760000002400 */
[----:B------:R-:W-:Y:S01]  /*24c0*/  HMMA.16816.F32.BF16 R40, R16, R44, R52 ;  /* 0x0000002c1028723c */ /* 0x000fe20000041834 */
[----:B-1----:R-:W-:-:S07]  /*24d0*/  FMUL.FTZ R0, R77, c[0x0][0x320] ;  /* 0x0000c8004d007a20 */ /* 0x002fce0000410000 */
[----:B------:R-:W-:Y:S01]  /*24e0*/  HMMA.16816.F32.BF16 R52, R28, R94, R56 ;  /* 0x0000005e1c34723c */ /* 0x000fe20000041838 */
[----:B------:R1:W1:Y:S07]  /*24f0*/  MUFU.TANH R167, R0 ;  /* 0x0000000000a77308 */ /* 0x00026e0000002400 */
[----:B------:R-:W-:Y:S01]  /*2500*/  HMMA.16816.F32.BF16 R56, R32, R96, RZ ;  /* 0x000000602038723c */ /* 0x000fe200000418ff */
[----:B-1----:R-:W-:-:S04]  /*2510*/  FMUL.FTZ R0, R78, c[0x0][0x320] ;  /* 0x0000c8004e007a20 */ /* 0x002fc80000410000 */
[----:B------:R1:W1:Y:S02]  /*2520*/  MUFU.TANH R92, R0 ;  /* 0x00000000005c7308 */ /* 0x0002640000002400 */
[----:B-1----:R-:W-:Y:S02]  /*2530*/  FMUL.FTZ R0, R79, c[0x0][0x320] ;  /* 0x0000c8004f007a20 */ /* 0x002fe40000410000 */
[----:B------:R-:W-:Y:S04]  /*2540*/  HMMA.16816.F32.BF16 R76, R8, R48, R40 ;  /* 0x00000030084c723c */ /* 0x000fe80000041828 */
[----:B------:R1:W1:Y:S04]  /*2550*/  MUFU.TANH R164, R0 ;  /* 0x0000000000a47308 */ /* 0x0002680000002400 */
[----:B------:R-:W-:Y:S01]  /*2560*/  HMMA.16816.F32.BF16 R40, R20, R46, R52 ;  /* 0x0000002e1428723c */ /* 0x000fe20000041834 */
[----:B------:R-:W5:Y:S07]  /*2570*/  LDSM.16.M88.4 R52, [R229+0x5100] ;  /* 0x00510000e534783b */ /* 0x000f6e0000000200 */
[----:B------:R-:W-:Y:S01]  /*2580*/  HMMA.16816.F32.BF16 R44, R24, R100, R56 ;  /* 0x00000064182c723c */ /* 0x000fe20000041838 */
[----:B-1----:R-:W-:-:S04]  /*2590*/  FMUL.FTZ R0, R68, c[0x0][0x320] ;  /* 0x0000c80044007a20 */ /* 0x002fc80000410000 */
[----:B------:R1:W1:Y:S02]  /*25a0*/  MUFU.TANH R166, R0 ;  /* 0x0000000000a67308 */ /* 0x0002640000002400 */
[----:B-1----:R-:W-:-:S06]  /*25b0*/  FMUL.FTZ R0, R69, c[0x0][0x320] ;  /* 0x0000c80045007a20 */ /* 0x002fcc0000410000 */
[----:B------:R1:W1:Y:S11]  /*25c0*/  MUFU.TANH R165, R0 ;  /* 0x0000000000a57308 */ /* 0x0002760000002400 */
[----:B-----5:R-:W-:Y:S01]  /*25d0*/  HMMA.16816.F32.BF16 R44, R16, R52, R44 ;  /* 0x00000034102c723c */ /* 0x020fe2000004182c */
[----:B-1----:R-:W-:-:S04]  /*25e0*/  FMUL.FTZ R0, R70, c[0x0][0x320] ;  /* 0x0000c80046007a20 */ /* 0x002fc80000410000 */
        /* <DEDUP_REMOVED lines=14> */
[----:B------:R1:W1:Y:S03]  /*26d0*/  MUFU.TANH R156, R0 ;  /* 0x00000000009c7308 */ /* 0x0002660000002400 */
[----:B------:R-:W-:Y:S01]  /*26e0*/  HMMA.16816.F32.BF16 R60, R32, R98, RZ ;  /* 0x00000062203c723c */ /* 0x000fe200000418ff */
[----:B-1----:R-:W-:-:S07]  /*26f0*/  FMUL.FTZ R0, R75, c[0x0][0x320] ;  /* 0x0000c8004b007a20 */ /* 0x002fce0000410000 */
[----:B------:R-:W-:Y:S01]  /*2700*/  HMMA.16816.F32.BF16 R72, R8, R50, R64 ;  /* 0x000000320848723c */ /* 0x000fe20000041840 */
[----:B------:R1:W1:Y:S11]  /*2710*/  MUFU.TANH R157, R0 ;  /* 0x00000000009d7308 */ /* 0x0002760000002400 */
[----:B------:R-:W-:Y:S04]  /*2720*/  @!UPT UIADD3 URZ, URZ, URZ, URZ ;  /* 0x0000003f3f3ff290 */ /* 0x000fe8000fffe03f */
[----:B------:R-:W-:Y:S08]  /*2730*/  HMMA.16816.F32.BF16 R64, R24, R102, R60 ;  /* 0x000000661840723c */ /* 0x000ff0000004183c */
[----:B------:R-:W-:Y:S01]  /*2740*/  HMMA.16816.F32.BF16 R60, R36, R104, RZ ;  /* 0x00000068243c723c */ /* 0x000fe200000418ff */
[----:B-1----:R-:W-:-:S04]  /*2750*/  FMUL.FTZ R0, R68, c[0x0][0x320] ;  /* 0x0000c80044007a20 */ /* 0x002fc80000410000 */
[----:B------:R1:W1:Y:S11]  /*2760*/  MUFU.TANH R158, R0 ;  /* 0x00000000009e7308 */ /* 0x0002760000002400 */
[----:B------:R-:W-:Y:S01]  /*2770*/  HMMA.16816.F32.BF16 R64, R16, R54, R64 ;  /* 0x000000361040723c */ /* 0x000fe20000041840 */
[----:B-1----:R-:W-:-:S07]  /*2780*/  FMUL.FTZ R0, R69, c[0x0][0x320] ;  /* 0x0000c80045007a20 */ /* 0x002fce0000410000 */
[----:B------:R-:W-:Y:S01]  /*2790*/  HMMA.16816.F32.BF16 R60, R28, R108, R60 ;  /* 0x0000006c1c3c723c */ /* 0x000fe2000004183c */
[----:B------:R1:W1:Y:S02]  /*27a0*/  MUFU.TANH R159, R0 ;  /* 0x00000000009f7308 */ /* 0x0002640000002400 */
[----:B-1----:R-:W-:-:S06]  /*27b0*/  FMUL.FTZ R0, R70, c[0x0][0x320] ;  /* 0x0000c80046007a20 */ /* 0x002fcc0000410000 */
[----:B------:R1:W1:Y:S02]  /*27c0*/  MUFU.TANH R154, R0 ;  /* 0x00000000009a7308 */ /* 0x0002640000002400 */
[----:B-1----:R-:W-:Y:S02]  /*27d0*/  FMUL.FTZ R0, R71, c[0x0][0x320] ;  /* 0x0000c80047007a20 */ /* 0x002fe40000410000 */
[----:B------:R-:W-:Y:S01]  /*27e0*/  HMMA.16816.F32.BF16 R68, R12, R50, R40 ;  /* 0x000000320c44723c */ /* 0x000fe20000041828 */
[----:B------:R-:W1:Y:S03]  /*27f0*/  LDSM.16.M88.4 R40, [R228+0x1800] ;  /* 0x00180000e428783b */ /* 0x000e660000000200 */
[----:B------:R5:W1:Y:S04]  /*2800*/  MUFU.TANH R153, R0 ;  /* 0x0000000000997308 */ /* 0x000a680000002400 */
[----:B------:R-:W-:Y:S01]  /*2810*/  HMMA.16816.F32.BF16 R48, R36, R98, RZ ;  /* 0x000000622430723c */ /* 0x000fe200000418ff */
[----:B-----5:R-:W-:-:S04]  /*2820*/  FMUL.FTZ R0, R76, c[0x0][0x320] ;  /* 0x0000c8004c007a20 */ /* 0x020fc80000410000 */
[----:B------:R5:W1:Y:S11]  /*2830*/  MUFU.TANH R117, R0 ;  /* 0x0000000000757308 */ /* 0x000a760000002400 */
[----:B------:R-:W-:Y:S08]  /*2840*/  @!UPT UIADD3 URZ, URZ, URZ, URZ ;  /* 0x0000003f3f3ff290 */ /* 0x000ff0000fffe03f */
[----:B------:R-:W-:Y:S01]  /*2850*/  HMMA.16816.F32.BF16 R48, R28, R102, R48 ;  /* 0x000000661c30723c */ /* 0x000fe20000041830 */
[----:B-----5:R-:W-:-:S04]  /*2860*/  FMUL.FTZ R0, R77, c[0x0][0x320] ;  /* 0x0000c8004d007a20 */ /* 0x020fc80000410000 */
[----:B------:R5:W1:Y:S11]  /*2870*/  MUFU.TANH R152, R0 ;  /* 0x0000000000987308 */ /* 0x000a760000002400 */
[----:B------:R-:W-:Y:S08]  /*2880*/  @!UPT UIADD3 URZ, URZ, URZ, URZ ;  /* 0x0000003f3f3ff290 */ /* 0x000ff0000fffe03f */
[----:B------:R-:W-:Y:S01]  /*2890*/  HMMA.16816.F32.BF16 R48, R20, R54, R48 ;  /* 0x000000361430723c */ /* 0x000fe20000041830 */
[----:B-----5:R-:W-:-:S04]  /*28a0*/  FMUL.FTZ R0, R78, c[0x0][0x320] ;  /* 0x0000c8004e007a20 */ /* 0x020fc80000410000 */
[----:B------:R5:W1:Y:S02]  /*28b0*/  MUFU.TANH R116, R0 ;  /* 0x0000000000747308 */ /* 0x000a640000002400 */
[----:B-----5:R-:W-:Y:S02]  /*28c0*/  FMUL.FTZ R0, R79, c[0x0][0x320] ;  /* 0x0000c8004f007a20 */ /* 0x020fe40000410000 */
[----:B-1----:R-:W-:Y:S01]  /*28d0*/  HMMA.16816.F32.BF16 R76, R8, R40, R44 ;  /* 0x00000028084c723c */ /* 0x002fe2000004182c */
[----:B------:R-:W1:Y:S03]  /*28e0*/  LDSM.16.M88.4 R44, [R229+0x5900] ;  /* 0x00590000e52c783b */ /* 0x000e660000000200 */
[----:B------:R5:W1:Y:S02]  /*28f0*/  MUFU.TANH R147, R0 ;  /* 0x0000000000937308 */ /* 0x000a640000002400 */
[----:B-----5:R-:W-:-:S06]  /*2900*/  FMUL.FTZ R0, R68, c[0x0][0x320] ;  /* 0x0000c80044007a20 */ /* 0x020fcc0000410000 */
[----:B------:R5:W1:Y:S02]  /*2910*/  MUFU.TANH R148, R0 ;  /* 0x0000000000947308 */ /* 0x000a640000002400 */
[----:B-----5:R-:W-:Y:S01]  /*2920*/  FMUL.FTZ R0, R69, c[0x0][0x320] ;  /* 0x0000c80045007a20 */ /* 0x020fe20000410000 */
[----:B-1----:R-:W-:Y:S05]  /*2930*/  HMMA.16816.F32.BF16 R60, R20, R44, R60 ;  /* 0x0000002c143c723c */ /* 0x002fea000004183c */
[----:B------:R1:W1:Y:S02]  /*2940*/  MUFU.TANH R150, R0 ;  /* 0x0000000000967308 */ /* 0x0002640000002400 */
[----:B-1----:R-:W-:-:S06]  /*2950*/  FMUL.FTZ R0, R70, c[0x0][0x320] ;  /* 0x0000c80046007a20 */ /* 0x002fcc0000410000 */
        /* <DEDUP_REMOVED lines=9> */
[----:B-1----:R-:W-:-:S07]  /*29f0*/  FMUL.FTZ R0, R73, c[0x0][0x320] ;  /* 0x0000c80049007a20 */ /* 0x002fce0000410000 */
[----:B------:R-:W-:Y:S01]  /*2a00*/  HMMA.16816.F32.BF16 R56, R36, R106, RZ ;  /* 0x0000006a2438723c */ /* 0x000fe200000418ff */
        /* <DEDUP_REMOVED lines=18> */
[----:B------:R-:W-:Y:S01]  /*2b30*/  HMMA.16816.F32.BF16 R68, R12, R42, R48 ;  /* 0x0000002a0c44723c */ /* 0x000fe20000041830 */
[----:B------:R-:W1:Y:S03]  /*2b40*/  LDSM.16.M88.4 R48, [R228+0x2000] ;  /* 0x00200000e430783b */ /* 0x000e660000000200 */
[----:B------:R5:W1:Y:S04]  /*2b50*/  MUFU.TANH R144, R0 ;  /* 0x0000000000907308 */ /* 0x000a680000002400 */
[----:B------:R-:W-:Y:S08]  /*2b60*/  HMMA.16816.F32.BF16 R40, R16, R44, R52 ;  /* 0x0000002c1028723c */ /* 0x000ff00000041834 */
[----:B------:R-:W-:Y:S01]  /*2b70*/  HMMA.16816.F32.BF16 R52, R28, R110, R56 ;  /* 0x0000006e1c34723c */ /* 0x000fe20000041838 */
[----:B-----5:R-:W-:-:S04]  /*2b80*/  FMUL.FTZ R0, R76, c[0x0][0x320] ;  /* 0x0000c8004c007a20 */ /* 0x020fc80000410000 */
[----:B------:R5:W1:Y:S03]  /*2b90*/  MUFU.TANH R133, R0 ;  /* 0x0000000000857308 */ /* 0x000a660000002400 */
[----:B------:R-:W-:Y:S01]  /*2ba0*/  HMMA.16816.F32.BF16 R56, R32, R112, RZ ;  /* 0x000000702038723c */ /* 0x000fe200000418ff */
[----:B-----5:R-:W-:-:S04]  /*2bb0*/  FMUL.FTZ R0, R77, c[0x0][0x320] ;  /* 0x0000c8004d007a20 */ /* 0x020fc80000410000 */
[----:B------:R5:W1:Y:S02]  /*2bc0*/  MUFU.TANH R132, R0 ;  /* 0x0000000000847308 */ /* 0x000a640000002400 */
[----:B-----5:R-:W-:-:S06]  /*2bd0*/  FMUL.FTZ R0, R78, c[0x0][0x320] ;  /* 0x0000c8004e007a20 */ /* 0x020fcc0000410000 */
[----:B------:R5:W1:Y:S02]  /*2be0*/  MUFU.TANH R135, R0 ;  /* 0x0000000000877308 */ /* 0x000a640000002400 */
[----:B-----5:R-:W-:Y:S02]  /*2bf0*/  FMUL.FTZ R0, R79, c[0x0][0x320] ;  /* 0x0000c8004f007a20 */ /* 0x020fe40000410000 */
[----:B-1----:R-:W-:Y:S04]  /*2c00*/  HMMA.16816.F32.BF16 R76, R8, R48, R40 ;  /* 0x00000030084c723c */ /* 0x002fe80000041828 */
        /* <DEDUP_REMOVED lines=33> */
[----:B------:R1:W1:Y:S02]  /*2e20*/  MUFU.TANH R103, R0 ;  /* 0x0000000000677308 */ /* 0x0002640000002400 */
[----:B-1----:R-:W-:Y:S11]  /*2e30*/  FMUL.FTZ R0, R69, c[0x0][0x320] ;  /* 0x0000c80045007a20 */ /* 0x002ff60000410000 */
[----:B------:R-:W-:Y:S06]  /*2e40*/  @!UPT UIADD3 URZ, URZ, URZ, URZ ;  /* 0x0000003f3f3ff290 */ /* 0x000fec000fffe03f */
        /* <DEDUP_REMOVED lines=8> */
[C---:B------:R-:W-:Y:S08]  /*2ed0*/  HMMA.16816.F32.BF16 R48, R36.reuse, R114, RZ ;  /* 0x000000722430723c */ /* 0x040ff000000418ff */
[----:B------:R-:W-:Y:S01]  /*2ee0*/  HMMA.16816.F32.BF16 R36, R36, R126, RZ ;  /* 0x0000007e2424723c */ /* 0x000fe200000418ff */
[----:B-----5:R-:W-:-:S04]  /*2ef0*/  FMUL.FTZ R0, R76, c[0x0][0x320] ;  /* 0x0000c8004c007a20 */ /* 0x020fc80000410000 */
[----:B------:R5:W1:Y:S11]  /*2f00*/  MUFU.TANH R93, R0 ;  /* 0x00000000005d7308 */ /* 0x000a760000002400 */
[----:B------:R-:W-:Y:S01]  /*2f10*/  HMMA.16816.F32.BF16 R48, R28, R122, R48 ;  /* 0x0000007a1c30723c */ /* 0x000fe20000041830 */
[----:B-----5:R-:W-:-:S07]  /*2f20*/  FMUL.FTZ R0, R77, c[0x0][0x320] ;  /* 0x0000c8004d007a20 */ /* 0x020fce0000410000 */
[----:B------:R-:W-:Y:S01]  /*2f30*/  HMMA.16816.F32.BF16 R28, R28, R130, R36 ;  /* 0x000000821c1c723c */ /* 0x000fe20000041824 */
[----:B------:R5:W1:Y:S11]  /*2f40*/  MUFU.TANH R91, R0 ;  /* 0x00000000005b7308 */ /* 0x000a760000002400 */
[----:B------:R-:W-:Y:S04]  /*2f50*/  @!UPT UIADD3 URZ, URZ, URZ, URZ ;  /* 0x0000003f3f3ff290 */ /* 0x000fe8000fffe03f */
[----:B------:R-:W-:Y:S01]  /*2f60*/  HMMA.16816.F32.BF16 R48, R20, R54, R48 ;  /* 0x000000361430723c */ /* 0x000fe20000041830 */
[----:B-----5:R-:W-:-:S04]  /*2f70*/  FMUL.FTZ R0, R78, c[0x0][0x320] ;  /* 0x0000c8004e007a20 */ /* 0x020fc80000410000 */
[----:B------:R5:W1:Y:S03]  /*2f80*/  MUFU.TANH R90, R0 ;  /* 0x00000000005a7308 */ /* 0x000a660000002400 */
[----:B------:R-:W-:Y:S01]  /*2f90*/  HMMA.16816.F32.BF16 R52, R16, R54, R64 ;  /* 0x000000361034723c */ /* 0x000fe20000041840 */
[----:B-----5:R-:W-:-:S07]  /*2fa0*/  FMUL.FTZ R0, R79, c[0x0][0x320] ;  /* 0x0000c8004f007a20 */ /* 0x020fce0000410000 */
[C---:B-1----:R-:W-:Y:S01]  /*2fb0*/  HMMA.16816.F32.BF16 R76, R8.reuse, R40, R44 ;  /* 0x00000028084c723c */ /* 0x042fe2000004182c */
[----:B------:R-:W1:Y:S01]  /*2fc0*/  LDSM.16.M88.4 R44, [R229+0x6900] ;  /* 0x00690000e52c783b */ /* 0x000e620000000200 */
[----:B------:R5:W1:Y:S11]  /*2fd0*/  MUFU.TANH R89, R0 ;  /* 0x0000000000597308 */ /* 0x000a760000002400 */
[----:B------:R-:W-:Y:S03]  /*2fe0*/  @!UPT UIADD3 URZ, URZ, URZ, URZ ;  /* 0x0000003f3f3ff290 */ /* 0x000fe6000fffe03f */
[----:B------:R-:W-:Y:S08]  /*2ff0*/  HMMA.16816.F32.BF16 R64, R8, R42, R52 ;  /* 0x0000002a0840723c */ /* 0x000ff00000041834 */
[----:B------:R-:W-:Y:S01]  /*3000*/  HMMA.16816.F32.BF16 R52, R32, R126, RZ ;  /* 0x0000007e2034723c */ /* 0x000fe200000418ff */
[----:B-----5:R-:W-:-:S04]  /*3010*/  FMUL.FTZ R0, R68, c[0x0][0x320] ;  /* 0x0000c80044007a20 */ /* 0x020fc80000410000 */
[----:B------:R5:W1:Y:S01]  /*3020*/  MUFU.TANH R88, R0 ;  /* 0x0000000000587308 */ /* 0x000a620000002400 */
[----:B------:R-:W-:Y:S02]  /*3030*/  FMUL.FTZ R77, R77, c[0x0][0x320] ;  /* 0x0000c8004d4d7a20 */ /* 0x000fe40000410000 */
[----:B------:R-:W-:Y:S02]  /*3040*/  FMUL.FTZ R78, R78, c[0x0][0x320] ;  /* 0x0000c8004e4e7a20 */ /* 0x000fe40000410000 */
[----:B------:R-:W-:-:S03]  /*3050*/  FMUL.FTZ R79, R79, c[0x0][0x320] ;  /* 0x0000c8004f4f7a20 */ /* 0x000fc60000410000 */
[----:B------:R-:W1:Y:S03]  /*3060*/  MUFU.TANH R77, R77 ;  /* 0x0000004d004d7308 */ /* 0x000e660000002400 */
[----:B------:R-:W-:Y:S02]  /*3070*/  FMUL.FTZ R64, R64, c[0x0][0x320] ;  /* 0x0000c80040407a20 */ /* 0x000fe40000410000 */
[----:B------:R-:W-:Y:S02]  /*3080*/  FMUL.FTZ R65, R65, c[0x0][0x320] ;  /* 0x0000c80041417a20 */ /* 0x000fe40000410000 */
[----:B------:R-:W-:Y:S02]  /*3090*/  FMUL.FTZ R66, R66, c[0x0][0x320] ;  /* 0x0000c80042427a20 */ /* 0x000fe40000410000 */
[----:B-----5:R-:W-:Y:S01]  /*30a0*/  FMUL.FTZ R0, R69, c[0x0][0x320] ;  /* 0x0000c80045007a20 */ /* 0x020fe20000410000 */
[----:B------:R-:W1:Y:S01]  /*30b0*/  MUFU.TANH R78, R78 ;  /* 0x0000004e004e7308 */ /* 0x000e620000002400 */
[----:B------:R-:W-:Y:S07]  /*30c0*/  HMMA.16816.F32.BF16 R36, R24, R130, R52 ;  /* 0x000000821824723c */ /* 0x000fee0000041834 */
[----:B------:R5:W1:Y:S08]  /*30d0*/  MUFU.TANH R87, R0 ;  /* 0x0000000000577308 */ /* 0x000a700000002400 */
[----:B------:R-:W1:Y:S01]  /*30e0*/  MUFU.TANH R79, R79 ;  /* 0x0000004f004f7308 */ /* 0x000e620000002400 */
[----:B-----5:R-:W-:-:S07]  /*30f0*/  FMUL.FTZ R0, R70, c[0x0][0x320] ;  /* 0x0000c80046007a20 */ /* 0x020fce0000410000 */
[----:B------:R-:W1:Y:S08]  /*3100*/  MUFU.TANH R64, R64 ;  /* 0x0000004000407308 */ /* 0x000e700000002400 */
[----:B------:R5:W1:Y:S08]  /*3110*/  MUFU.TANH R86, R0 ;  /* 0x0000000000567308 */ /* 0x000a700000002400 */
[----:B------:R-:W1:Y:S01]  /*3120*/  MUFU.TANH R65, R65 ;  /* 0x0000004100417308 */ /* 0x000e620000002400 */
[----:B-----5:R-:W-:-:S07]  /*3130*/  FMUL.FTZ R0, R71, c[0x0][0x320] ;  /* 0x0000c80047007a20 */ /* 0x020fce0000410000 */
[----:B------:R-:W1:Y:S01]  /*3140*/  MUFU.TANH R66, R66 ;  /* 0x0000004200427308 */ /* 0x000e620000002400 */
[----:B------:R-:W-:Y:S07]  /*3150*/  HMMA.16816.F32.BF16 R68, R12, R40, R56 ;  /* 0x000000280c44723c */ /* 0x000fee0000041838 */
[----:B------:R5:W1:Y:S01]  /*3160*/  MUFU.TANH R85, R0 ;  /* 0x0000000000557308 */ /* 0x000a620000002400 */
[----:B------:R-:W-:Y:S01]  /*3170*/  HMMA.16816.F32.BF16 R56, R32, R124, RZ ;  /* 0x0000007c2038723c */ /* 0x000fe200000418ff */
[----:B-----5:R-:W-:-:S06]  /*3180*/  FMUL.FTZ R0, R72, c[0x0][0x320] ;  /* 0x0000c80048007a20 */ /* 0x020fcc0000410000 */
[----:B------:R5:W1:Y:S11]  /*3190*/  MUFU.TANH R84, R0 ;  /* 0x0000000000547308 */ /* 0x000a760000002400 */
[----:B------:R-:W-:Y:S06]  /*31a0*/  @!UPT UIADD3 URZ, URZ, URZ, URZ ;  /* 0x0000003f3f3ff290 */ /* 0x000fec000fffe03f */
[----:B------:R-:W-:Y:S01]  /*31b0*/  HMMA.16816.F32.BF16 R56, R24, R128, R56 ;  /* 0x000000801838723c */ /* 0x000fe20000041838 */
[----:B-----5:R-:W-:-:S04]  /*31c0*/  FMUL.FTZ R0, R73, c[0x0][0x320] ;  /* 0x0000c80049007a20 */ /* 0x020fc80000410000 */
[----:B------:R5:W2:Y:S11]  /*31d0*/  MUFU.TANH R83, R0 ;  /* 0x0000000000537308 */ /* 0x000ab60000002400 */
[----:B------:R-:W-:Y:S08]  /*31e0*/  @!UPT UIADD3 URZ, URZ, URZ, URZ ;  /* 0x0000003f3f3ff290 */ /* 0x000ff0000fffe03f */
[----:B-1----:R-:W-:Y:S01]  /*31f0*/  HMMA.16816.F32.BF16 R32, R16, R44, R56 ;  /* 0x0000002c1020723c */ /* 0x002fe20000041838 */
[----:B-----5:R-:W-:-:S07]  /*3200*/  FMUL.FTZ R0, R74, c[0x0][0x320] ;  /* 0x0000c8004a007a20 */ /* 0x020fce0000410000 */
[----:B------:R-:W-:Y:S01]  /*3210*/  HMMA.16816.F32.BF16 R16, R16, R46, R36 ;  /* 0x0000002e1010723c */ /* 0x000fe20000041824 */
[----:B------:R1:W1:Y:S02]  /*3220*/  MUFU.TANH R82, R0 ;  /* 0x0000000000527308 */ /* 0x0002640000002400 */
[----:B-1----:R-:W-:-:S06]  /*3230*/  FMUL.FTZ R0, R75, c[0x0][0x320] ;  /* 0x0000c8004b007a20 */ /* 0x002fcc0000410000 */
[----:B------:R1:W1:Y:S02]  /*3240*/  MUFU.TANH R81, R0 ;  /* 0x0000000000517308 */ /* 0x0002640000002400 */
[----:B-1----:R-:W-:-:S06]  /*3250*/  FMUL.FTZ R0, R68, c[0x0][0x320] ;  /* 0x0000c80044007a20 */ /* 0x002fcc0000410000 */
[----:B------:R1:W1:Y:S02]  /*3260*/  MUFU.TANH R80, R0 ;  /* 0x0000000000507308 */ /* 0x0002640000002400 */
[----:B-1----:R-:W-:-:S06]  /*3270*/  FMUL.FTZ R0, R69, c[0x0][0x320] ;  /* 0x0000c80045007a20 */ /* 0x002fcc0000410000 */
[----:B------:R1:W1:Y:S02]  /*3280*/  MUFU.TANH R75, R0 ;  /* 0x00000000004b7308 */ /* 0x0002640000002400 */
[----:B-1----:R-:W-:-:S06]  /*3290*/  FMUL.FTZ R0, R70, c[0x0][0x320] ;  /* 0x0000c80046007a20 */ /* 0x002fcc0000410000 */
[----:B------:R1:W1:Y:S02]  /*32a0*/  MUFU.TANH R74, R0 ;  /* 0x00000000004a7308 */ /* 0x0002640000002400 */
[----:B-1----:R-:W-:Y:S02]  /*32b0*/  FMUL.FTZ R0, R71, c[0x0][0x320] ;  /* 0x0000c80047007a20 */ /* 0x002fe40000410000 */
[----:B------:R-:W-:Y:S01]  /*32c0*/  HMMA.16816.F32.BF16 R68, R12, R42, R48 ;  /* 0x0000002a0c44723c */ /* 0x000fe20000041830 */
[----:B------:R-:W1:Y:S03]  /*32d0*/  LDSM.16.M88.4 R48, [R228+0x3000] ;  /* 0x00300000e430783b */ /* 0x000e660000000200 */
[----:B------:R5:W1:Y:S01]  /*32e0*/  MUFU.TANH R73, R0 ;  /* 0x0000000000497308 */ /* 0x000a620000002400 */
[----:B------:R-:W-:-:S04]  /*32f0*/  DEPBAR.LE SB0, 0x0 ;  /* 0x000080000000791a */ /* 0x000fc80000000000 */
[C---:B------:R-:W-:Y:S08]  /*3300*/  HMMA.16816.F32.BF16 R40, R20.reuse, R44, R60 ;  /* 0x0000002c1428723c */ /* 0x040ff0000004183c */
[----:B------:R-:W-:Y:S01]  /*3310*/  HMMA.16816.F32.BF16 R20, R20, R46, R28 ;  /* 0x0000002e1414723c */ /* 0x000fe2000004181c */
[----:B-----5:R-:W-:-:S04]  /*3320*/  FMUL.FTZ R0, R76, c[0x0][0x320] ;  /* 0x0000c8004c007a20 */ /* 0x020fc80000410000 */
[----:B------:R5:W1:Y:S02]  /*3330*/  MUFU.TANH R72, R0 ;  /* 0x0000000000487308 */ /* 0x000a640000002400 */
[----:B------:R-:W-:Y:S02]  /*3340*/  FMUL.FTZ R68, R68, c[0x0][0x320] ;  /* 0x0000c80044447a20 */ /* 0x000fe40000410000 */
[----:B------:R-:W-:Y:S02]  /*3350*/  FMUL.FTZ R69, R69, c[0x0][0x320] ;  /* 0x0000c80045457a20 */ /* 0x000fe40000410000 */
[----:B------:R-:W-:Y:S02]  /*3360*/  FMUL.FTZ R70, R70, c[0x0][0x320] ;  /* 0x0000c80046467a20 */ /* 0x000fe40000410000 */
[----:B------:R-:W-:Y:S01]  /*3370*/  FMUL.FTZ R71, R71, c[0x0][0x320] ;  /* 0x0000c80047477a20 */ /* 0x000fe20000410000 */
[----:B------:R-:W2:Y:S01]  /*3380*/  MUFU.TANH R68, R68 ;  /* 0x0000004400447308 */ /* 0x000ea20000002400 */
[----:B-----5:R-:W-:-:S07]  /*3390*/  FMUL.FTZ R0, R67, c[0x0][0x320] ;  /* 0x0000c80043007a20 */ /* 0x020fce0000410000 */
[----:B------:R-:W2:Y:S01]  /*33a0*/  MUFU.TANH R69, R69 ;  /* 0x0000004500457308 */ /* 0x000ea20000002400 */
[-C--:B-1----:R-:W-:Y:S07]  /*33b0*/  HMMA.16816.F32.BF16 R24, R8, R48.reuse, R32 ;  /* 0x000000300818723c */ /* 0x082fee0000041820 */
[----:B------:R-:W1:Y:S01]  /*33c0*/  MUFU.TANH R60, R70 ;  /* 0x00000046003c7308 */ /* 0x000e620000002400 */
[C---:B------:R-:W-:Y:S07]  /*33d0*/  HMMA.16816.F32.BF16 R40, R12.reuse, R48, R40 ;  /* 0x000000300c28723c */ /* 0x040fee0000041828 */
[----:B------:R-:W1:Y:S01]  /*33e0*/  MUFU.TANH R56, R71 ;  /* 0x0000004700387308 */ /* 0x000e620000002400 */
[-C--:B------:R-:W-:Y:S07]  /*33f0*/  HMMA.16816.F32.BF16 R12, R12, R50.reuse, R20 ;  /* 0x000000320c0c723c */ /* 0x080fee0000041814 */
[----:B------:R5:W1:Y:S01]  /*3400*/  MUFU.TANH R52, R0 ;  /* 0x0000000000347308 */ /* 0x000a620000002400 */
[----:B------:R-:W-:Y:S01]  /*3410*/  HMMA.16816.F32.BF16 R8, R8, R50, R16 ;  /* 0x000000320808723c */ /* 0x000fe20000041810 */
[----:B------:R-:W-:-:S02]  /*3420*/  FMUL.FTZ R24, R24, c[0x0][0x320] ;  /* 0x0000c80018187a20 */ /* 0x000fc40000410000 */
[----:B------:R-:W-:Y:S02]  /*3430*/  FMUL.FTZ R25, R25, c[0x0][0x320] ;  /* 0x0000c80019197a20 */ /* 0x000fe40000410000 */
[----:B------:R-:W-:Y:S02]  /*3440*/  FMUL.FTZ R26, R26, c[0x0][0x320] ;  /* 0x0000c8001a1a7a20 */ /* 0x000fe40000410000 */
[----:B------:R-:W1:Y:S01]  /*3450*/  MUFU.TANH R34, R24 ;  /* 0x0000001800227308 */ /* 0x000e620000002400 */
[----:B------:R-:W-:Y:S02]  /*3460*/  FMUL.FTZ R27, R27, c[0x0][0x320] ;  /* 0x0000c8001b1b7a20 */ /* 0x000fe40000410000 */
[----:B------:R-:W-:Y:S02]  /*3470*/  FMUL.FTZ R40, R40, c[0x0][0x320] ;  /* 0x0000c80028287a20 */ /* 0x000fe40000410000 */
[----:B------:R-:W-:Y:S02]  /*3480*/  FMUL.FTZ R41, R41, c[0x0][0x320] ;  /* 0x0000c80029297a20 */ /* 0x000fe40000410000 */
[----:B------:R-:W-:Y:S01]  /*3490*/  FMUL.FTZ R42, R42, c[0x0][0x320] ;  /* 0x0000c8002a2a7a20 */ /* 0x000fe20000410000 */
[----:B------:R-:W1:Y:S01]  /*34a0*/  MUFU.TANH R35, R25 ;  /* 0x0000001900237308 */ /* 0x000e620000002400 */
[----:B-----5:R-:W-:-:S02]  /*34b0*/  FMUL.FTZ R0, R43, c[0x0][0x320] ;  /* 0x0000c8002b007a20 */ /* 0x020fc40000410000 */
[----:B------:R-:W-:Y:S02]  /*34c0*/  FMUL.FTZ R12, R12, c[0x0][0x320] ;  /* 0x0000c8000c0c7a20 */ /* 0x000fe40000410000 */
[----:B------:R-:W-:Y:S02]  /*34d0*/  FMUL.FTZ R13, R13, c[0x0][0x320] ;  /* 0x0000c8000d0d7a20 */ /* 0x000fe40000410000 */
[----:B------:R-:W-:Y:S01]  /*34e0*/  FMUL.FTZ R14, R14, c[0x0][0x320] ;  /* 0x0000c8000e0e7a20 */ /* 0x000fe20000410000 */
[----:B------:R-:W1:Y:S01]  /*34f0*/  MUFU.TANH R37, R26 ;  /* 0x0000001a00257308 */ /* 0x000e620000002400 */
[----:B------:R-:W-:Y:S02]  /*3500*/  FMUL.FTZ R15, R15, c[0x0][0x320] ;  /* 0x0000c8000f0f7a20 */ /* 0x000fe40000410000 */
[----:B------:R-:W-:Y:S02]  /*3510*/  FMUL.FTZ R8, R8, c[0x0][0x320] ;  /* 0x0000c80008087a20 */ /* 0x000fe40000410000 */
[----:B------:R-:W-:-:S02]  /*3520*/  FMUL.FTZ R9, R9, c[0x0][0x320] ;  /* 0x0000c80009097a20 */ /* 0x000fc40000410000 */
[----:B------:R-:W-:Y:S01]  /*3530*/  FMUL.FTZ R10, R10, c[0x0][0x320] ;  /* 0x0000c8000a0a7a20 */ /* 0x000fe20000410000 */
[----:B------:R-:W1:Y:S01]  /*3540*/  MUFU.TANH R36, R27 ;  /* 0x0000001b00247308 */ /* 0x000e620000002400 */
[----:B------:R-:W-:-:S07]  /*3550*/  FMUL.FTZ R11, R11, c[0x0][0x320] ;  /* 0x0000c8000b0b7a20 */ /* 0x000fce0000410000 */
[----:B------:R-:W1:Y:S08]  /*3560*/  MUFU.TANH R33, R40 ;  /* 0x0000002800217308 */ /* 0x000e700000002400 */
        /* <DEDUP_REMOVED lines=10> */
[----:B------:R5:W1:Y:S02]  /*3610*/  MUFU.TANH R48, R0 ;  /* 0x0000000000307308 */ /* 0x000a640000002400 */
[----:B-----5:R-:W-:Y:S01]  /*3620*/  LOP3.LUT R0, R5, R2, RZ, 0xfc, !PT ;  /* 0x0000000205007212 */ /* 0x020fe200078efcff */
[----:B------:R-:W-:Y:S06]  /*3630*/  BAR.SYNC.DEFER_BLOCKING 0x0 ;  /* 0x0000000000007b1d */ /* 0x000fec0000010000 */
[----:B------:R-:W-:Y:S05]  /*3640*/  @!P0 BRA `(.L_x_18) ;  /* 0x0000020000008947 */ /* 0x000fea0003800000 */
[----:B-1234-:R-:W-:Y:S01]  /*3650*/  IADD3 R8, R200, -0x2, RZ ;  /* 0xfffffffec8087810 */ /* 0x01efe20007ffe0ff */
[----:B------:R-:W-:-:S03]  /*3660*/  IMAD.SHL.U32 R18, R193, 0x20, RZ ;  /* 0x00000020c1127824 */ /* 0x000fc600078e00ff */
[----:B------:R-:W-:Y:S01]  /*3670*/  SHF.R.S32.HI R5, RZ, 0x1f, R8 ;  /* 0x0000001fff057819 */ /* 0x000fe20000011408 */
[----:B------:R-:W-:Y:S02]  /*3680*/  IMAD R2, R191, R8, RZ ;  /* 0x00000008bf027224 */ /* 0x000fe400078e02ff */
[----:B------:R-:W-:-:S04]  /*3690*/  IMAD.WIDE.U32 R8, R8, R196, R202 ;  /* 0x000000c408087225 */ /* 0x000fc800078e00ca */
[----:B------:R-:W-:Y:S01]  /*36a0*/  IMAD R2, R5, R196, R2 ;  /* 0x000000c405027224 */ /* 0x000fe200078e0202 */
[----:B------:R-:W-:Y:S02]  /*36b0*/  LEA R6, P0, R8, c[0x0][0x1c8], 0x1 ;  /* 0x0000720008067a11 */ /* 0x000fe400078008ff */
[----:B------:R-:W-:Y:S01]  /*36c0*/  SHF.L.U64.HI R5, R193, 0x5, R194 ;  /* 0x00000005c1057819 */ /* 0x000fe200000102c2 */
[----:B------:R-:W-:Y:S01]  /*36d0*/  IMAD.IADD R2, R9, 0x1, R2 ;  /* 0x0000000109027824 */ /* 0x000fe200078e0202 */
[----:B------:R-:W-:-:S04]  /*36e0*/  IADD3 R14, P2, R18, R6, RZ ;  /* 0x00000006120e7210 */ /* 0x000fc80007f5e0ff */
[----:B------:R-:W-:Y:S02]  /*36f0*/  LEA.HI.X R7, R8, c[0x0][0x1cc], R2, 0x1, P0 ;  /* 0x0000730008077a11 */ /* 0x000fe400000f0c02 */
[----:B------:R-:W-:-:S03]  /*3700*/  IADD3 R12, P0, R14, R18, RZ ;  /* 0x000000120e0c7210 */ /* 0x000fc60007f1e0ff */
[----:B------:R-:W-:Y:S01]  /*3710*/  IMAD.X R15, R5, 0x1, R7, P2 ;  /* 0x00000001050f7824 */ /* 0x000fe200010e0607 */
[-C--:B------:R-:W-:Y:S01]  /*3720*/  IADD3 R10, P2, R12, R18.reuse, RZ ;  /* 0x000000120c0a7210 */ /* 0x080fe20007f5e0ff */
[----:B------:R-:W-:Y:S01]  /*3730*/  @!PT LDS RZ, [RZ] ;  /* 0x00000000fffff984 */ /* 0x000fe20000000800 */
[----:B------:R-:W-:Y:S01]  /*3740*/  @!PT LDS RZ, [RZ] ;  /* 0x00000000fffff984 */ /* 0x000fe20000000800 */
[----:B------:R-:W-:Y:S01]  /*3750*/  @!PT LDS RZ, [RZ] ;  /* 0x00000000fffff984 */ /* 0x000fe20000000800 */
[----:B------:R1:W-:Y:S02]  /*3760*/  LDGSTS.E.BYPASS.LTC128B.128 [R241+0x3900], [R6.64], !P1 ;  /* 0x0390000006f17fae */ /* 0x0003e4000c901d48 */
[--C-:B------:R-:W-:Y:S01]  /*3770*/  IMAD.X R13, R15, 0x1, R5.reuse, P0 ;  /* 0x000000010f0d7824 */ /* 0x100fe200000e0605 */
[----:B------:R-:W-:Y:S01]  /*3780*/  IADD3 R8, P0, R10, R18, RZ ;  /* 0x000000120a087210 */ /* 0x000fe20007f1e0ff */
[----:B------:R2:W-:Y:S02]  /*3790*/  LDGSTS.E.BYPASS.LTC128B.128 [R241+0x4100], [R14.64], !P1 ;  /* 0x041000000ef17fae */ /* 0x0005e4000c901d48 */
[--C-:B------:R-:W-:Y:S02]  /*37a0*/  IMAD.X R11, R13, 0x1, R5.reuse, P2 ;  /* 0x000000010d0b7824 */ /* 0x100fe400010e0605 */
[----:B------:R3:W-:Y:S02]  /*37b0*/  LDGSTS.E.BYPASS.LTC128B.128 [R241+0x4900], [R12.64], !P1 ;  /* 0x049000000cf17fae */ /* 0x0007e4000c901d48 */
[----:B------:R-:W-:-:S02]  /*37c0*/  IMAD.X R9, R11, 0x1, R5, P0 ;  /* 0x000000010b097824 */ /* 0x000fc400000e0605 */
[----:B------:R3:W-:Y:S04]  /*37d0*/  LDGSTS.E.BYPASS.LTC128B.128 [R241+0x5100], [R10.64], !P1 ;  /* 0x051000000af17fae */ /* 0x0007e8000c901d48 */
[----:B------:R3:W-:Y:S01]  /*37e0*/  LDGSTS.E.BYPASS.LTC128B.128 [R241+0x5900], [R8.64], !P1 ;  /* 0x0590000008f17fae */ /* 0x0007e2000c901d48 */
[----:B-1----:R-:W-:-:S04]  /*37f0*/  IADD3 R6, P2, R8, R18, RZ ;  /* 0x0000001208067210 */ /* 0x002fc80007f5e0ff */
[----:B--2---:R-:W-:Y:S01]  /*3800*/  IADD3 R14, P0, R6, R18, RZ ;  /* 0x00000012060e7210 */ /* 0x004fe20007f1e0ff */
[----:B------:R-:W-:-:S04]  /*3810*/  IMAD.X R7, R9, 0x1, R5, P2 ;  /* 0x0000000109077824 */ /* 0x000fc800010e0605 */
[----:B------:R-:W-:Y:S01]  /*3820*/  IMAD.X R15, R7, 0x1, R5, P0 ;  /* 0x00000001070f7824 */ /* 0x000fe200000e0605 */
[----:B------:R3:W-:Y:S04]  /*3830*/  LDGSTS.E.BYPASS.LTC128B.128 [R241+0x6100], [R6.64], !P1 ;  /* 0x0610000006f17fae */ /* 0x0007e8000c901d48 */
[----:B------:R3:W-:Y:S03]  /*3840*/  LDGSTS.E.BYPASS.LTC128B.128 [R241+0x6900], [R14.64], !P1 ;  /* 0x069000000ef17fae */ /* 0x0007e6000c901d48 */
.L_x_18:
[----:B-1234-:R-:W-:Y:S01]  /*3850*/  LOP3.LUT R2, R190, 0xffffffe0, RZ, 0xc0, !PT ;  /* 0xffffffe0be027812 */ /* 0x01efe200078ec0ff */
[----:B------:R-:W-:Y:S01]  /*3860*/  IMAD.SHL.U32 R224, R0, 0x2, RZ ;  /* 0x0000000200e07824 */ /* 0x000fe200078e00ff */
[----:B------:R-:W-:Y:S01]  /*3870*/  IADD3 R6, R155, c[0x0][0x1d0], RZ ;  /* 0x000074009b067a10 */ /* 0x000fe20007ffe0ff */
[----:B------:R-:W-:Y:S01]  /*3880*/  IMAD.MOV.U32 R190, RZ, RZ, R200 ;  /* 0x000000ffffbe7224 */ /* 0x000fe200078e00c8 */
[----:B------:R-:W0:Y:S01]  /*3890*/  LDGDEPBAR ;  /* 0x00000000000079af */ /* 0x000e220000000000 */
[----:B------:R-:W-:-:S02]  /*38a0*/  IMAD.IADD R2, R192, 0x1, -R2 ;  /* 0x00000001c0027824 */ /* 0x000fc400078e0a02 */
[--C-:B------:R-:W-:Y:S02]  /*38b0*/  IMAD R225, R4, 0x2, R224.reuse ;  /* 0x0000000204e17824 */ /* 0x100fe400078e02e0 */
[C---:B------:R-:W-:Y:S01]  /*38c0*/  IMAD R227, R3.reuse, 0x2, R224 ;  /* 0x0000000203e37824 */ /* 0x040fe200078e02e0 */
[----:B------:R-:W-:Y:S01]  /*38d0*/  SHF.R.S32.HI R5, RZ, 0x1f, R2 ;  /* 0x0000001fff057819 */ /* 0x000fe20000011402 */
[----:B------:R-:W-:Y:S02]  /*38e0*/  IMAD R226, R3, 0x2, R225 ;  /* 0x0000000203e27824 */ /* 0x000fe400078e02e1 */
[----:B------:R-:W-:Y:S01]  /*38f0*/  IMAD.MOV.U32 R192, RZ, RZ, R199 ;  /* 0x000000ffffc07224 */ /* 0x000fe200078e00c7 */
[----:B------:R-:W-:-:S04]  /*3900*/  LEA.HI R5, R5, R2, RZ, 0x2 ;  /* 0x0000000205057211 */ /* 0x000fc800078f10ff */
[----:B------:R-:W-:-:S05]  /*3910*/  LOP3.LUT R5, R5, 0x7ffffffc, RZ, 0xc0, !PT ;  /* 0x7ffffffc05057812 */ /* 0x000fca00078ec0ff */
[----:B------:R-:W-:-:S04]  /*3920*/  IMAD.IADD R2, R2, 0x1, -R5 ;  /* 0x0000000102027824 */ /* 0x000fc800078e0a05 */
[----:B------:R-:W-:-:S05]  /*3930*/  IMAD R2, R2, -0x2, R6 ;  /* 0xfffffffe02027824 */ /* 0x000fca00078e0206 */
[C---:B------:R-:W-:Y:S02]  /*3940*/  ISETP.GT.AND P4, PT, R2.reuse, RZ, PT ;  /* 0x000000ff0200720c */ /* 0x040fe40003f84270 */
[C---:B------:R-:W-:Y:S02]  /*3950*/  ISETP.GT.AND P3, PT, R2.reuse, 0x1, PT ;  /* 0x000000010200780c */ /* 0x040fe40003f64270 */
[----:B------:R-:W-:Y:S02]  /*3960*/  ISETP.GT.AND P2, PT, R2, 0x8, PT ;  /* 0x000000080200780c */ /* 0x000fe40003f44270 */
[----:B------:R-:W-:Y:S02]  /*3970*/  FSEL R10, R189, -INF , P4 ;  /* 0xff800000bd0a7808 */ /* 0x000fe40002000000 */
[----:B------:R-:W-:Y:S02]  /*3980*/  FSEL R11, R188, -INF , P3 ;  /* 0xff800000bc0b7808 */ /* 0x000fe40001800000 */
[----:B------:R-:W-:-:S02]  /*3990*/  ISETP.GT.AND P0, PT, R2, 0x9, PT ;  /* 0x000000090200780c */ /* 0x000fc40003f04270 */
[----:B------:R-:W-:Y:S02]  /*39a0*/  FSEL R12, R183, -INF , P2 ;  /* 0xff800000b70c7808 */ /* 0x000fe40001000000 */
[----:B------:R-:W-:Y:S02]  /*39b0*/  FMNMX.FTZ R70, R10, R11, !PT ;  /* 0x0000000b0a467209 */ /* 0x000fe40007810000 */
[----:B------:R-:W-:Y:S02]  /*39c0*/  ISETP.GT.AND P6, PT, R2, 0x10, PT ;  /* 0x000000100200780c */ /* 0x000fe40003fc4270 */
[----:B------:R-:W-:Y:S02]  /*39d0*/  FSEL R13, R182, -INF , P0 ;  /* 0xff800000b60d7808 */ /* 0x000fe40000000000 */
[----:B------:R-:W-:Y:S02]  /*39e0*/  FMNMX.FTZ R70, R12, R70, !PT ;  /* 0x000000460c467209 */ /* 0x000fe40007810000 */
[----:B------:R-:W-:-:S02]  /*39f0*/  ISETP.GT.AND P5, PT, R2, 0x11, PT ;  /* 0x000000110200780c */ /* 0x000fc40003fa4270 */
[----:B------:R-:W-:Y:S02]  /*3a00*/  FSEL R14, R175, -INF , P6 ;  /* 0xff800000af0e7808 */ /* 0x000fe40003000000 */
[----:B------:R-:W-:Y:S02]  /*3a10*/  FMNMX.FTZ R70, R13, R70, !PT ;  /* 0x000000460d467209 */ /* 0x000fe40007810000 */
[----:B------:R-:W-:Y:S02]  /*3a20*/  FSEL R21, R180, -INF , P4 ;  /* 0xff800000b4157808 */ /* 0x000fe40002000000 */
[----:B------:R-:W-:Y:S02]  /*3a30*/  FSEL R15, R185, -INF , P4 ;  /* 0xff800000b90f7808 */ /* 0x000fe40002000000 */
[----:B------:R-:W-:Y:S02]  /*3a40*/  FSEL R40, R187, -INF , P4 ;  /* 0xff800000bb287808 */ /* 0x000fe40002000000 */
        /* <DEDUP_REMOVED lines=18> */
[----:B------:R-:W-:-:S02]  /*3b70*/  FSEL R108, R117, -INF , P2 ;  /* 0xff800000756c7808 */ /* 0x000fc40001000000 */
[----:B------:R-:W-:Y:S02]  /*3b80*/  ISETP.GT.AND P0, PT, R2, 0x21, PT ;  /* 0x000000210200780c */ /* 0x000fe40003f04270 */
[----:B------:R-:W-:Y:S02]  /*3b90*/  FSEL R117, R158, -INF , P2 ;  /* 0xff8000009e757808 */ /* 0x000fe40001000000 */
[----:B------:R-:W-:Y:S02]  /*3ba0*/  FMNMX.FTZ R70, R31, R70, !PT ;  /* 0x000000461f467209 */ /* 0x000fe40007810000 */
[----:B------:R-:W-:Y:S02]  /*3bb0*/  FSEL R71, R92, -INF , P6 ;  /* 0xff8000005c477808 */ /* 0x000fe40003000000 */
[----:B------:R-:W-:Y:S02]  /*3bc0*/  FSEL R44, R168, -INF , P6 ;  /* 0xff800000a82c7808 */ /* 0x000fe40003000000 */
[----:B------:R-:W-:-:S02]  /*3bd0*/  FSEL R98, R171, -INF , P6 ;  /* 0xff800000ab627808 */ /* 0x000fc40003000000 */
[----:B------:R-:W-:Y:S02]  /*3be0*/  ISETP.GT.AND P6, PT, R2, 0x28, PT ;  /* 0x000000280200780c */ /* 0x000fe40003fc4270 */
[----:B------:R-:W-:Y:S02]  /*3bf0*/  FSEL R112, R116, -INF , P2 ;  /* 0xff80000074707808 */ /* 0x000fe40001000000 */
[----:B------:R-:W-:Y:S02]  /*3c00*/  FSEL R116, R159, -INF , P0 ;  /* 0xff8000009f747808 */ /* 0x000fe40000000000 */
[----:B------:R-:W-:Y:S02]  /*3c10*/  FMNMX.FTZ R70, R117, R70, !PT ;  /* 0x0000004675467209 */ /* 0x000fe40007810000 */
[----:B------:R-:W-:Y:S02]  /*3c20*/  FSEL R92, R164, -INF , P5 ;  /* 0xff800000a45c7808 */ /* 0x000fe40002800000 */
[----:B------:R-:W-:-:S02]  /*3c30*/  FSEL R45, R167, -INF , P5 ;  /* 0xff800000a72d7808 */ /* 0x000fc40002800000 */
[----:B------:R-:W-:Y:S02]  /*3c40*/  FSEL R99, R170, -INF , P5 ;  /* 0xff800000aa637808 */ /* 0x000fe40002800000 */
[----:B------:R-:W-:Y:S02]  /*3c50*/  FSEL R114, R118, -INF , P6 ;  /* 0xff80000076727808 */ /* 0x000fe40003000000 */
[----:B------:R-:W-:Y:S02]  /*3c60*/  ISETP.GT.AND P5, PT, R2, 0x29, PT ;  /* 0x000000290200780c */ /* 0x000fe40003fa4270 */
[----:B------:R-:W-:Y:S02]  /*3c70*/  FSEL R118, R148, -INF , P6 ;  /* 0xff80000094767808 */ /* 0x000fe40003000000 */
[----:B------:R-:W-:Y:S02]  /*3c80*/  FMNMX.FTZ R70, R116, R70, !PT ;  /* 0x0000004674467209 */ /* 0x000fe40007810000 */
        /* <DEDUP_REMOVED lines=61> */
[----:B------:R-:W-:Y:S02]  /*4060*/  FMNMX.FTZ R70, R242, R70, !PT ;  /* 0x00000046f2467209 */ /* 0x000fe40007810000 */
[----:B------:R-:W-:Y:S02]  /*4070*/  ISETP.GT.AND P3, PT, R2, 0x58, PT ;  /* 0x000000580200780c */ /* 0x000fe40003f64270 */
        /* <DEDUP_REMOVED lines=28> */
[----:B------:R-:W-:Y:S02]  /*4240*/  FMNMX.FTZ R70, R188, R70, !PT ;  /* 0x00000046bc467209 */ /* 0x000fe40007810000 */
[----:B------:R-:W-:Y:S02]  /*4250*/  FMNMX.FTZ R68, R15, R18, !PT ;  /* 0x000000120f447209 */ /* 0x000fe40007810000 */
[----:B------:R-:W-:Y:S02]  /*4260*/  FMNMX.FTZ R70, R197, R70, !PT ;  /* 0x00000046c5467209 */ /* 0x000fe40007810000 */
[----:B------:R-:W-:Y:S02]  /*4270*/  FMNMX.FTZ R68, R19, R68, !PT ;  /* 0x0000004413447209 */ /* 0x000fe40007810000 */
[----:B------:R-:W-:Y:S01]  /*4280*/  FSEL R179, R79, -INF , P0 ;  /* 0xff8000004fb37808 */ /* 0x000fe20000000000 */
[----:B------:R-:W1:Y:S01]  /*4290*/  SHFL.BFLY PT, R5, R70, 0x2, 0x1f ;  /* 0x0c401f0046057f89 */ /* 0x000e6200000e0000 */
[----:B------:R-:W-:-:S02]  /*42a0*/  FMNMX.FTZ R68, R20, R68, !PT ;  /* 0x0000004414447209 */ /* 0x000fc40007810000 */
[----:B------:R-:W-:Y:S02]  /*42b0*/  FSEL R174, R77, -INF , P0 ;  /* 0xff8000004dae7808 */ /* 0x000fe40000000000 */
[----:B------:R-:W-:Y:S02]  /*42c0*/  FMNMX.FTZ R68, R44, R68, !PT ;  /* 0x000000442c447209 */ /* 0x000fe40007810000 */
[----:B------:R-:W-:Y:S02]  /*42d0*/  FSEL R248, R73, -INF , P0 ;  /* 0xff80000049f87808 */ /* 0x000fe40000000000 */
[----:B------:R-:W-:Y:S02]  /*42e0*/  FMNMX.FTZ R68, R45, R68, !PT ;  /* 0x000000442d447209 */ /* 0x000fe40007810000 */
[----:B------:R-:W-:Y:S02]  /*42f0*/  FSEL R166, R65, -INF , P6 ;  /* 0xff80000041a67808 */ /* 0x000fe40003000000 */
[----:B------:R-:W-:-:S02]  /*4300*/  FMNMX.FTZ R68, R46, R68, !PT ;  /* 0x000000442e447209 */ /* 0x000fc40007810000 */
[----:B------:R-:W-:Y:S02]  /*4310*/  FSEL R181, R34, -INF , P5 ;  /* 0xff80000022b57808 */ /* 0x000fe40002800000 */
[----:B------:R-:W-:Y:S02]  /*4320*/  FMNMX.FTZ R68, R47, R68, !PT ;  /* 0x000000442f447209 */ /* 0x000fe40007810000 */
[----:B------:R-:W-:Y:S02]  /*4330*/  FSEL R208, R35, -INF , P4 ;  /* 0xff80000023d07808 */ /* 0x000fe40002000000 */
[----:B------:R-:W-:Y:S01]  /*4340*/  FMNMX.FTZ R68, R108, R68, !PT ;  /* 0x000000446c447209 */ /* 0x000fe20007810000 */
[----:B------:R-:W-:Y:S01]  /*4350*/  LDSM.16.MT88.4 R32, [R225+0x100] ;  /* 0x00010000e120783b */ /* 0x000fe20000004200 */
[----:B------:R-:W-:Y:S02]  /*4360*/  FSEL R211, R24, -INF , P3 ;  /* 0xff80000018d37808 */ /* 0x000fe40001800000 */
[----:B-1----:R-:W-:-:S02]  /*4370*/  FMNMX.FTZ R70, R70, R5, !PT ;  /* 0x0000000546467209 */ /* 0x002fc40007810000 */
[----:B------:R-:W-:Y:S02]  /*4380*/  FMNMX.FTZ R68, R109, R68, !PT ;  /* 0x000000446d447209 */ /* 0x000fe40007810000 */
[----:B------:R-:W-:Y:S01]  /*4390*/  FSEL R212, R25, -INF , P2 ;  /* 0xff80000019d47808 */ /* 0x000fe20001000000 */
[----:B------:R-:W1:Y:S01]  /*43a0*/  SHFL.BFLY PT, R5, R70, 0x1, 0x1f ;  /* 0x0c201f0046057f89 */ /* 0x000e6200000e0000 */
[----:B------:R-:W-:Y:S02]  /*43b0*/  FMNMX.FTZ R68, R110, R68, !PT ;  /* 0x000000446e447209 */ /* 0x000fe40007810000 */
[----:B------:R-:W-:Y:S02]  /*43c0*/  FSEL R167, R52, -INF , P6 ;  /* 0xff80000034a77808 */ /* 0x000fe40003000000 */
[----:B------:R-:W-:Y:S02]  /*43d0*/  FMNMX.FTZ R68, R111, R68, !PT ;  /* 0x000000446f447209 */ /* 0x000fe40007810000 */
[----:B------:R-:W-:-:S02]  /*43e0*/  FSEL R183, R37, -INF , P5 ;  /* 0xff80000025b77808 */ /* 0x000fc40002800000 */
[----:B------:R-:W-:Y:S02]  /*43f0*/  FMNMX.FTZ R68, R131, R68, !PT ;  /* 0x0000004483447209 */ /* 0x000fe40007810000 */
[----:B------:R-:W-:Y:S02]  /*4400*/  FSEL R209, R36, -INF , P4 ;  /* 0xff80000024d17808 */ /* 0x000fe40002000000 */
[----:B------:R-:W-:Y:S02]  /*4410*/  FMNMX.FTZ R68, R132, R68, !PT ;  /* 0x0000004484447209 */ /* 0x000fe40007810000 */
[----:B------:R-:W-:Y:S02]  /*4420*/  FSEL R222, R27, -INF , P3 ;  /* 0xff8000001bde7808 */ /* 0x000fe40001800000 */
[----:B------:R-:W-:Y:S02]  /*4430*/  FMNMX.FTZ R68, R133, R68, !PT ;  /* 0x0000004485447209 */ /* 0x000fe40007810000 */
[----:B------:R-:W-:-:S02]  /*4440*/  FSEL R243, R26, -INF , P2 ;  /* 0xff8000001af37808 */ /* 0x000fc40001000000 */
[----:B------:R-:W-:Y:S01]  /*4450*/  FMNMX.FTZ R68, R134, R68, !PT ;  /* 0x0000004486447209 */ /* 0x000fe20007810000 */
[----:B------:R-:W-:Y:S01]  /*4460*/  LDSM.16.MT88.4 R24, [R227+0x100] ;  /* 0x00010000e318783b */ /* 0x000fe20000004200 */
[----:B------:R-:W-:Y:S02]  /*4470*/  FSEL R173, R56, -INF , P6 ;  /* 0xff80000038ad7808 */ /* 0x000fe40003000000 */
[----:B-1----:R-:W-:Y:S02]  /*4480*/  FMNMX.FTZ R70, R70, R5, !PT ;  /* 0x0000000546467209 */ /* 0x002fe40007810000 */
[----:B------:R-:W-:Y:S02]  /*4490*/  FMNMX.FTZ R5, R21, R22, !PT ;  /* 0x0000001615057209 */ /* 0x000fe40007810000 */
[C---:B------:R-:W-:Y:S01]  /*44a0*/  FSETP.NEU.FTZ.AND P0, PT, R70.reuse, -INF , PT ;  /* 0xff8000004600780b */ /* 0x040fe20003f1d000 */
[----:B------:R-:W-:Y:S01]  /*44b0*/  FMUL.FTZ R7, R70, c[0x0][0x2d0] ;  /* 0x0000b40046077a20 */ /* 0x000fe20000410000 */
[----:B------:R-:W-:-:S02]  /*44c0*/  FMNMX.FTZ R5, R23, R5, !PT ;  /* 0x0000000517057209 */ /* 0x000fc40007810000 */
[----:B------:R-:W-:Y:S02]  /*44d0*/  FMNMX.FTZ R68, R153, R68, !PT ;  /* 0x0000004499447209 */ /* 0x000fe40007810000 */
[----:B------:R-:W-:Y:S02]  /*44e0*/  FMNMX.FTZ R5, R28, R5, !PT ;  /* 0x000000051c057209 */ /* 0x000fe40007810000 */
[----:B------:R-:W-:Y:S02]  /*44f0*/  FSEL R7, R7, RZ, P0 ;  /* 0x000000ff07077208 */ /* 0x000fe40000000000 */
[----:B------:R-:W-:Y:S02]  /*4500*/  FMNMX.FTZ R5, R71, R5, !PT ;  /* 0x0000000547057209 */ /* 0x000fe40007810000 */
[----:B------:R-:W-:Y:S02]  /*4510*/  ISETP.GT.AND P0, PT, R2, 0x58, PT ;  /* 0x000000580200780c */ /* 0x000fe40003f04270 */
[----:B------:R-:W-:-:S02]  /*4520*/  FMNMX.FTZ R5, R92, R5, !PT ;  /* 0x000000055c057209 */ /* 0x000fc40007810000 */
[----:B------:R-:W-:Y:S02]  /*4530*/  FMNMX.FTZ R68, R155, R68, !PT ;  /* 0x000000449b447209 */ /* 0x000fe40007810000 */
[----:B------:R-:W-:Y:S02]  /*4540*/  FMNMX.FTZ R5, R96, R5, !PT ;  /* 0x0000000560057209 */ /* 0x000fe40007810000 */
[----:B------:R-:W-:Y:S02]  /*4550*/  FMNMX.FTZ R68, R154, R68, !PT ;  /* 0x000000449a447209 */ /* 0x000fe40007810000 */
[----:B------:R-:W-:Y:S02]  /*4560*/  FMNMX.FTZ R5, R97, R5, !PT ;  /* 0x0000000561057209 */ /* 0x000fe40007810000 */
[----:B------:R-:W-:Y:S02]  /*4570*/  FMNMX.FTZ R68, R152, R68, !PT ;  /* 0x0000004498447209 */ /* 0x000fe40007810000 */
[----:B------:R-:W-:-:S02]  /*4580*/  FMNMX.FTZ R5, R112, R5, !PT ;  /* 0x0000000570057209 */ /* 0x000fc40007810000 */
[----:B------:R-:W-:Y:S02]  /*4590*/  FMNMX.FTZ R68, R175, R68, !PT ;  /* 0x00000044af447209 */ /* 0x000fe40007810000 */
[----:B------:R-:W-:Y:S02]  /*45a0*/  FMNMX.FTZ R5, R113, R5, !PT ;  /* 0x0000000571057209 */ /* 0x000fe40007810000 */
[----:B------:R-:W-:Y:S02]  /*45b0*/  FSEL R165, R64, -INF , P0 ;  /* 0xff80000040a57808 */ /* 0x000fe40000000000 */
[----:B------:R-:W-:Y:S02]  /*45c0*/  FMNMX.FTZ R5, R114, R5, !PT ;  /* 0x0000000572057209 */ /* 0x000fe40007810000 */
[----:B------:R-:W-:Y:S02]  /*45d0*/  FMNMX.FTZ R68, R174, R68, !PT ;  /* 0x00000044ae447209 */ /* 0x000fe40007810000 */
        /* <DEDUP_REMOVED lines=24> */
[----:B------:R-:W-:-:S02]  /*4760*/  FSEL R164, R66, -INF , P0 ;  /* 0xff80000042a47808 */ /* 0x000fc40000000000 */
[----:B------:R-:W-:Y:S02]  /*4770*/  FMNMX.FTZ R2, R179, R2, !PT ;  /* 0x00000002b3027209 */ /* 0x000fe40007810000 */
[----:B------:R-:W-:Y:S02]  /*4780*/  FMNMX.FTZ R5, R127, R5, !PT ;  /* 0x000000057f057209 */ /* 0x000fe40007810000 */
[----:B------:R-:W-:Y:S02]  /*4790*/  FMNMX.FTZ R68, R212, R68, !PT ;  /* 0x00000044d4447209 */ /* 0x000fe40007810000 */
[----:B------:R-:W-:Y:S02]  /*47a0*/  FMNMX.FTZ R2, R164, R2, !PT ;  /* 0x00000002a4027209 */ /* 0x000fe40007810000 */
[----:B------:R-:W-:Y:S01]  /*47b0*/  FMNMX.FTZ R5, R128, R5, !PT ;  /* 0x0000000580057209 */ /* 0x000fe20007810000 */
[----:B------:R-:W1:Y:S01]  /*47c0*/  SHFL.BFLY PT, R6, R68, 0x2, 0x1f ;  /* 0x0c401f0044067f89 */ /* 0x000e6200000e0000 */
        /* <DEDUP_REMOVED lines=10> */
[----:B------:R-:W-:Y:S01]  /*4870*/  FSEL R172, R60, -INF , P0 ;  /* 0xff8000003cac7808 */ /* 0x000fe20000000000 */
[----:B------:R-:W2:Y:S01]  /*4880*/  SHFL.BFLY PT, R8, R2, 0x2, 0x1f ;  /* 0x0c401f0002087f89 */ /* 0x000ea200000e0000 */
[----:B------:R-:W-:Y:S02]  /*4890*/  FMNMX.FTZ R5, R169, R5, !PT ;  /* 0x00000005a9057209 */ /* 0x000fe40007810000 */
[----:B-1----:R-:W-:Y:S01]  /*48a0*/  FMNMX.FTZ R68, R68, R6, !PT ;  /* 0x0000000644447209 */ /* 0x002fe20007810000 */
[----:B------:R-:W-:Y:S01]  /*48b0*/  FFMA.FTZ R6, R10, c[0x0][0x2d0], -R7 ;  /* 0x0000b4000a067a23 */ /* 0x000fe20000010807 */
[----:B------:R-:W-:-:S02]  /*48c0*/  FMNMX.FTZ R5, R170, R5, !PT ;  /* 0x00000005aa057209 */ /* 0x000fc40007810000 */
[----:B------:R-:W-:Y:S01]  /*48d0*/  FSEL R220, R49, -INF , P5 ;  /* 0xff80000031dc7808 */ /* 0x000fe20002800000 */
[----:B------:R-:W1:Y:S01]  /*48e0*/  SHFL.BFLY PT, R9, R68, 0x1, 0x1f ;  /* 0x0c201f0044097f89 */ /* 0x000e6200000e0000 */
[----:B------:R-:W-:Y:S01]  /*48f0*/  FMNMX.FTZ R5, R168, R5, !PT ;  /* 0x00000005a8057209 */ /* 0x000fe20007810000 */
[----:B------:R3:W-:Y:S01]  /*4900*/  MUFU.EX2 R250, R6 ;  /* 0x0000000600fa7308 */ /* 0x0007e20000000800 */
[----:B------:R-:W-:Y:S02]  /*4910*/  FSEL R217, R48, -INF , P4 ;  /* 0xff80000030d97808 */ /* 0x000fe40002000000 */
[----:B------:R-:W-:Y:S02]  /*4920*/  FMNMX.FTZ R5, R249, R5, !PT ;  /* 0x00000005f9057209 */ /* 0x000fe40007810000 */
[----:B------:R-:W-:Y:S02]  /*4930*/  FSEL R213, R39, -INF , P3 ;  /* 0xff80000027d57808 */ /* 0x000fe40001800000 */
[----:B------:R-:W-:-:S02]  /*4940*/  FMNMX.FTZ R5, R248, R5, !PT ;  /* 0x00000005f8057209 */ /* 0x000fc40007810000 */
[----:B------:R-:W-:Y:S02]  /*4950*/  FSEL R210, R38, -INF , P2 ;  /* 0xff80000026d27808 */ /* 0x000fe40001000000 */
[----:B------:R-:W-:Y:S01]  /*4960*/  LDSM.16.MT88.4 R36, [R226+0x100] ;  /* 0x00010000e224783b */ /* 0x000fe20000004200 */
[----:B--2---:R-:W-:Y:S01]  /*4970*/  FMNMX.FTZ R2, R2, R8, !PT ;  /* 0x0000000802027209 */ /* 0x004fe20007810000 */
[----:B---3--:R-:W-:-:S04]  /*4980*/  FFMA.FTZ R6, R11, c[0x0][0x2d0], -R7 ;  /* 0x0000b4000b067a23 */ /* 0x008fc80000010807 */
[----:B------:R-:W2:Y:S01]  /*4990*/  SHFL.BFLY PT, R11, R2, 0x1, 0x1f ;  /* 0x0c201f00020b7f89 */ /* 0x000ea200000e0000 */
[----:B------:R3:W4:Y:S01]  /*49a0*/  MUFU.EX2 R244, R6 ;  /* 0x0000000600f47308 */ /* 0x0007220000000800 */
[----:B-1----:R-:W-:-:S04]  /*49b0*/  FMNMX.FTZ R68, R68, R9, !PT ;  /* 0x0000000944447209 */ /* 0x002fc80007810000 */
[C---:B------:R-:W-:Y:S01]  /*49c0*/  FSETP.NEU.FTZ.AND P0, PT, R68.reuse, -INF , PT ;  /* 0xff8000004400780b */ /* 0x040fe20003f1d000 */
[----:B------:R-:W-:Y:S01]  /*49d0*/  FMUL.FTZ R9, R68, c[0x0][0x2d0] ;  /* 0x0000b40044097a20 */ /* 0x000fe20000410000 */
[----:B---3--:R-:W-:Y:S01]  /*49e0*/  FMNMX.FTZ R6, R172, R5, !PT ;  /* 0x00000005ac067209 */ /* 0x008fe20007810000 */
[--C-:B------:R-:W-:Y:S01]  /*49f0*/  FFMA.FTZ R5, R12, c[0x0][0x2d0], -R7.reuse ;  /* 0x0000b4000c057a23 */ /* 0x100fe20000010807 */
[----:B----4-:R-:W-:Y:S02]  /*4a00*/  F2FP.BF16.PACK_AB R12, R244, R250 ;  /* 0x000000faf40c723e */ /* 0x010fe400000010ff */
[----:B------:R-:W-:Y:S01]  /*4a10*/  FMNMX.FTZ R6, R173, R6, !PT ;  /* 0x00000006ad067209 */ /* 0x000fe20007810000 */
[----:B------:R1:W-:Y:S01]  /*4a20*/  MUFU.EX2 R198, R5 ;  /* 0x0000000500c67308 */ /* 0x0003e20000000800 */
[----:B--2---:R-:W-:Y:S02]  /*4a30*/  FMNMX.FTZ R2, R2, R11, !PT ;  /* 0x0000000b02027209 */ /* 0x004fe40007810000 */
[----:B-1----:R-:W-:Y:S01]  /*4a40*/  FMNMX.FTZ R5, R220, R6, !PT ;  /* 0x00000006dc057209 */ /* 0x002fe20007810000 */
[----:B------:R-:W-:-:S03]  /*4a50*/  FFMA.FTZ R6, R13, c[0x0][0x2d0], -R7 ;  /* 0x0000b4000d067a23 */ /* 0x000fc60000010807 */
[----:B------:R-:W-:Y:S01]  /*4a60*/  FMNMX.FTZ R5, R217, R5, !PT ;  /* 0x00000005d9057209 */ /* 0x000fe20007810000 */
[----:B------:R1:W2:Y:S03]  /*4a70*/  MUFU.EX2 R191, R6 ;  /* 0x0000000600bf7308 */ /* 0x0002a60000000800 */
[----:B------:R-:W-:Y:S01]  /*4a80*/  FMNMX.FTZ R8, R213, R5, !PT ;  /* 0x00000005d5087209 */ /* 0x000fe20007810000 */
[----:B------:R-:W-:-:S03]  /*4a90*/  FFMA.FTZ R5, R14, c[0x0][0x2d0], -R7 ;  /* 0x0000b4000e057a23 */ /* 0x000fc60000010807 */
[----:B------:R-:W-:Y:S01]  /*4aa0*/  FMNMX.FTZ R8, R210, R8, !PT ;  /* 0x00000008d2087209 */ /* 0x000fe20007810000 */
[----:B------:R3:W-:Y:S04]  /*4ab0*/  MUFU.EX2 R185, R5 ;  /* 0x0000000500b97308 */ /* 0x0007e80000000800 */
[----:B------:R-:W4:Y:S01]  /*4ac0*/  SHFL.BFLY PT, R10, R8, 0x2, 0x1f ;  /* 0x0c401f00080a7f89 */ /* 0x000f2200000e0000 */
[----:B-1----:R-:W-:Y:S02]  /*4ad0*/  FSEL R6, R9, RZ, P0 ;  /* 0x000000ff09067208 */ /* 0x002fe40000000000 */
[----:B------:R-:W-:Y:S02]  /*4ae0*/  FSETP.NEU.FTZ.AND P0, PT, R2, -INF , PT ;  /* 0xff8000000200780b */ /* 0x000fe40003f1d000 */
[----:B--2---:R-:W-:Y:S01]  /*4af0*/  F2FP.BF16.PACK_AB R14, R191, R198 ;  /* 0x000000c6bf0e723e */ /* 0x004fe200000010ff */
[----:B------:R-:W-:-:S02]  /*4b00*/  FFMA.FTZ R9, R19, c[0x0][0x2d0], -R6 ;  /* 0x0000b40013097a23 */ /* 0x000fc40000010806 */
[--C-:B---3--:R-:W-:Y:S02]  /*4b10*/  FFMA.FTZ R5, R15, c[0x0][0x2d0], -R6.reuse ;  /* 0x0000b4000f057a23 */ /* 0x108fe40000010806 */
[----:B------:R1:W-:Y:S08]  /*4b20*/  MUFU.EX2 R189, R9 ;  /* 0x0000000900bd7308 */ /* 0x0003f00000000800 */
[----:B------:R2:W-:Y:S01]  /*4b30*/  MUFU.EX2 R182, R5 ;  /* 0x0000000500b67308 */ /* 0x0005e20000000800 */
[----:B----4-:R-:W-:Y:S01]  /*4b40*/  FMNMX.FTZ R8, R8, R10, !PT ;  /* 0x0000000a08087209 */ /* 0x010fe20007810000 */
[----:B-1----:R-:W-:-:S06]  /*4b50*/  FFMA.FTZ R9, R20, c[0x0][0x2d0], -R6 ;  /* 0x0000b40014097a23 */ /* 0x002fcc0000010806 */
[----:B------:R-:W1:Y:S01]  /*4b60*/  MUFU.EX2 R201, R9 ;  /* 0x0000000900c97308 */ /* 0x000e620000000800 */
[----:B--2---:R-:W-:Y:S02]  /*4b70*/  FFMA.FTZ R5, R18, c[0x0][0x2d0], -R6 ;  /* 0x0000b40012057a23 */ /* 0x004fe40000010806 */
[----:B------:R-:W-:Y:S05]  /*4b80*/  LDSM.16.MT88.4 R16, [R224+0x100] ;  /* 0x00010000e010783b */ /* 0x000fea0000004200 */
[----:B------:R2:W3:Y:S01]  /*4b90*/  MUFU.EX2 R180, R5 ;  /* 0x0000000500b47308 */ /* 0x0004e20000000800 */
[----:B-1----:R-:W-:Y:S01]  /*4ba0*/  F2FP.BF16.PACK_AB R10, R201, R189 ;  /* 0x000000bdc90a723e */ /* 0x002fe200000010ff */
[----:B--2---:R-:W-:-:S05]  /*4bb0*/  FMUL.FTZ R5, R2, c[0x0][0x2d0] ;  /* 0x0000b40002057a20 */ /* 0x004fca0000410000 */
[----:B------:R-:W-:-:S05]  /*4bc0*/  FSEL R5, R5, RZ, P0 ;  /* 0x000000ff05057208 */ /* 0x000fca0000000000 */
[--C-:B------:R-:W-:Y:S02]  /*4bd0*/  FFMA.FTZ R9, R21, c[0x0][0x2d0], -R5.reuse ;  /* 0x0000b40015097a23 */ /* 0x100fe40000010805 */
[--C-:B------:R-:W-:Y:S02]  /*4be0*/  FFMA.FTZ R0, R22, c[0x0][0x2d0], -R5.reuse ;  /* 0x0000b40016007a23 */ /* 0x100fe40000010805 */
[----:B------:R1:W-:Y:S08]  /*4bf0*/  MUFU.EX2 R145, R9 ;  /* 0x0000000900917308 */ /* 0x0003f00000000800 */
[----:B------:R2:W4:Y:S01]  /*4c00*/  MUFU.EX2 R247, R0 ;  /* 0x0000000000f77308 */ /* 0x0005220000000800 */
[----:B-1----:R-:W1:Y:S01]  /*4c10*/  SHFL.BFLY PT, R9, R8, 0x1, 0x1f ;  /* 0x0c201f0008097f89 */ /* 0x002e6200000e0000 */
[----:B--2---:R-:W-:-:S03]  /*4c20*/  FFMA.FTZ R0, R23, c[0x0][0x2d0], -R5 ;  /* 0x0000b40017007a23 */ /* 0x004fc60000010805 */
[----:B------:R-:W2:Y:S03]  /*4c30*/  LDSM.16.MT88.4 R20, [R224+0x900] ;  /* 0x00090000e014783b */ /* 0x000ea60000004200 */
[----:B------:R5:W-:Y:S01]  /*4c40*/  MUFU.EX2 R146, R0 ;  /* 0x0000000000927308 */ /* 0x000be20000000800 */
[----:B-1----:R-:W-:Y:S02]  /*4c50*/  FMNMX.FTZ R69, R8, R9, !PT ;  /* 0x0000000908457209 */ /* 0x002fe40007810000 */
[----:B---3--:R-:W-:Y:S01]  /*4c60*/  F2FP.BF16.PACK_AB R8, R180, R182 ;  /* 0x000000b6b408723e */ /* 0x008fe200000010ff */
[----:B-----5:R-:W-:Y:S01]  /*4c70*/  FFMA.FTZ R0, R28, c[0x0][0x2d0], -R5 ;  /* 0x0000b4001c007a23 */ /* 0x020fe20000010805 */
[C---:B------:R-:W-:Y:S01]  /*4c80*/  FSETP.NEU.FTZ.AND P0, PT, R69.reuse, -INF , PT ;  /* 0xff8000004500780b */ /* 0x040fe20003f1d000 */
[----:B------:R-:W-:Y:S01]  /*4c90*/  FMUL.FTZ R3, R69, c[0x0][0x2d0] ;  /* 0x0000b40045037a20 */ /* 0x000fe20000410000 */
[----:B----4-:R-:W-:Y:S01]  /*4ca0*/  F2FP.BF16.PACK_AB R9, R247, R145 ;  /* 0x00000091f709723e */ /* 0x010fe200000010ff */
[----:B------:R1:W3:Y:S02]  /*4cb0*/  MUFU.EX2 R196, R0 ;  /* 0x0000000000c47308 */ /* 0x0002e40000000800 */
[----:B-1----:R-:W-:Y:S01]  /*4cc0*/  FFMA.FTZ R0, R29, c[0x0][0x2d0], -R7 ;  /* 0x0000b4001d007a23 */ /* 0x002fe20000010807 */
[----:B---3--:R-:W-:-:S05]  /*4cd0*/  F2FP.BF16.PACK_AB R11, R196, R146 ;  /* 0x00000092c40b723e */ /* 0x008fca00000010ff */
[----:B------:R1:W-:Y:S02]  /*4ce0*/  MUFU.EX2 R120, R0 ;  /* 0x0000000000787308 */ /* 0x0003e40000000800 */
[C---:B------:R-:W-:Y:S08]  /*4cf0*/  HMMA.16816.F32.BF16 R80, R8.reuse, R16, RZ ;  /* 0x000000100850723c */ /* 0x040ff000000418ff */
[----:B------:R-:W-:Y:S01]  /*4d00*/  HMMA.16816.F32.BF16 R60, R8, R18, RZ ;  /* 0x00000012083c723c */ /* 0x000fe200000418ff */
[----:B-1----:R-:W-:-:S04]  /*4d10*/  FFMA.FTZ R0, R30, c[0x0][0x2d0], -R7 ;  /* 0x0000b4001e007a23 */ /* 0x002fc80000010807 */
[----:B------:R1:W-:Y:S03]  /*4d20*/  MUFU.EX2 R184, R0 ;  /* 0x0000000000b87308 */ /* 0x0003e60000000800 */
[C---:B------:R-:W-:Y:S08]  /*4d30*/  HMMA.16816.F32.BF16 R76, R8.reuse, R24, RZ ;  /* 0x00000018084c723c */ /* 0x040ff000000418ff */
[----:B------:R-:W-:Y:S01]  /*4d40*/  HMMA.16816.F32.BF16 R56, R8, R26, RZ ;  /* 0x0000001a0838723c */ /* 0x000fe200000418ff */
[----:B-1----:R-:W-:Y:S01]  /*4d50*/  FSEL R0, R3, RZ, P0 ;  /* 0x000000ff03007208 */ /* 0x002fe20000000000 */
[----:B------:R-:W-:-:S06]  /*4d60*/  FFMA.FTZ R3, R31, c[0x0][0x2d0], -R7 ;  /* 0x0000b4001f037a23 */ /* 0x000fcc0000010807 */
[C---:B------:R-:W-:Y:S01]  /*4d70*/  HMMA.16816.F32.BF16 R72, R8.reuse, R32, RZ ;  /* 0x000000200848723c */ /* 0x040fe200000418ff */
[----:B------:R-:W1:Y:S01]  /*4d80*/  LDSM.16.MT88.4 R28, [R226+0x900] ;  /* 0x00090000e21c783b */ /* 0x000e620000004200 */
[----:B------:R3:W-:Y:S06]  /*4d90*/  MUFU.EX2 R193, R3 ;  /* 0x0000000300c17308 */ /* 0x0007ec0000000800 */
[C---:B------:R-:W-:Y:S08]  /*4da0*/  HMMA.16816.F32.BF16 R64, R8.reuse, R36, RZ ;  /* 0x000000240840723c */ /* 0x040ff000000418ff */
[----:B------:R-:W-:Y:S01]  /*4db0*/  HMMA.16816.F32.BF16 R52, R8, R34, RZ ;  /* 0x000000220834723c */ /* 0x000fe200000418ff */
[----:B---3--:R-:W-:-:S04]  /*4dc0*/  FFMA.FTZ R3, R40, c[0x0][0x2d0], -R0 ;  /* 0x0000b40028037a23 */ /* 0x008fc80000010800 */
[----:B------:R3:W-:Y:S03]  /*4dd0*/  MUFU.EX2 R177, R3 ;  /* 0x0000000300b17308 */ /* 0x0007e60000000800 */
[----:B------:R-:W-:Y:S01]  /*4de0*/  HMMA.16816.F32.BF16 R48, R8, R38, RZ ;  /* 0x000000260830723c */ /* 0x000fe200000418ff */
[----:B---3--:R-:W-:-:S04]  /*4df0*/  FFMA.FTZ R3, R41, c[0x0][0x2d0], -R0 ;  /* 0x0000b40029037a23 */ /* 0x008fc80000010800 */
[----:B------:R3:W4:Y:S02]  /*4e00*/  MUFU.EX2 R176, R3 ;  /* 0x0000000300b07308 */ /* 0x0007240000000800 */
[----:B---3--:R-:W-:Y:S01]  /*4e10*/  FFMA.FTZ R3, R42, c[0x0][0x2d0], -R0 ;  /* 0x0000b4002a037a23 */ /* 0x008fe20000010800 */
[----:B----4-:R-:W-:-:S05]  /*4e20*/  F2FP.BF16.PACK_AB R13, R176, R177 ;  /* 0x000000b1b00d723e */ /* 0x010fca00000010ff */
[----:B------:R3:W-:Y:S02]  /*4e30*/  MUFU.EX2 R219, R3 ;  /* 0x0000000300db7308 */ /* 0x0007e40000000800 */
[----:B---3--:R-:W-:-:S06]  /*4e40*/  FFMA.FTZ R3, R43, c[0x0][0x2d0], -R0 ;  /* 0x0000b4002b037a23 */ /* 0x008fcc0000010800 */
[----:B------:R3:W4:Y:S02]  /*4e50*/  MUFU.EX2 R223, R3 ;  /* 0x0000000300df7308 */ /* 0x0007240000000800 */
[----:B---3--:R-:W-:Y:S01]  /*4e60*/  FFMA.FTZ R3, R44, c[0x0][0x2d0], -R6 ;  /* 0x0000b4002c037a23 */ /* 0x008fe20000010806 */
[----:B----4-:R-:W-:-:S05]  /*4e70*/  F2FP.BF16.PACK_AB R15, R223, R219 ;  /* 0x000000dbdf0f723e */ /* 0x010fca00000010ff */
[----:B------:R3:W-:Y:S02]  /*4e80*/  MUFU.EX2 R195, R3 ;  /* 0x0000000300c37308 */ /* 0x0007e40000000800 */
[C---:B------:R-:W-:Y:S08]  /*4e90*/  HMMA.16816.F32.BF16 R84, R12.reuse, R16, RZ ;  /* 0x000000100c54723c */ /* 0x040ff000000418ff */
[----:B------:R-:W-:Y:S01]  /*4ea0*/  HMMA.16816.F32.BF16 R88, R12, R18, RZ ;  /* 0x000000120c58723c */ /* 0x000fe200000418ff */
[----:B------:R-:W4:Y:S01]  /*4eb0*/  LDSM.16.MT88.4 R16, [R227+0x900] ;  /* 0x00090000e310783b */ /* 0x000f220000004200 */
[----:B---3--:R-:W-:-:S04]  /*4ec0*/  FFMA.FTZ R3, R45, c[0x0][0x2d0], -R6 ;  /* 0x0000b4002d037a23 */ /* 0x008fc80000010806 */
[----:B------:R3:W5:Y:S02]  /*4ed0*/  MUFU.EX2 R186, R3 ;  /* 0x0000000300ba7308 */ /* 0x0007640000000800 */
[C---:B------:R-:W-:Y:S08]  /*4ee0*/  HMMA.16816.F32.BF16 R40, R12.reuse, R32, RZ ;  /* 0x000000200c28723c */ /* 0x040ff000000418ff */
[----:B------:R-:W-:Y:S01]  /*4ef0*/  HMMA.16816.F32.BF16 R100, R12, R34, RZ ;  /* 0x000000220c64723c */ /* 0x000fe200000418ff */
[----:B---3--:R-:W-:Y:S01]  /*4f00*/  FFMA.FTZ R3, R46, c[0x0][0x2d0], -R6 ;  /* 0x0000b4002e037a23 */ /* 0x008fe20000010806 */
[----:B-----5:R-:W-:-:S06]  /*4f10*/  F2FP.BF16.PACK_AB R8, R186, R195 ;  /* 0x000000c3ba08723e */ /* 0x020fcc00000010ff */
[----:B------:R-:W-:Y:S01]  /*4f20*/  HMMA.16816.F32.BF16 R32, R12, R36, RZ ;  /* 0x000000240c20723c */ /* 0x000fe200000418ff */
[----:B------:R3:W-:Y:S02]  /*4f30*/  MUFU.EX2 R4, R3 ;  /* 0x0000000300047308 */ /* 0x0007e40000000800 */
[----:B---3--:R-:W-:-:S05]  /*4f40*/  FFMA.FTZ R3, R47, c[0x0][0x2d0], -R6 ;  /* 0x0000b4002f037a23 */ /* 0x008fca0000010806 */
[----:B------:R-:W-:Y:S01]  /*4f50*/  HMMA.16816.F32.BF16 R44, R12, R24, RZ ;  /* 0x000000180c2c723c */ /* 0x000fe200000418ff */
[----:B------:R3:W5:Y:S02]  /*4f60*/  MUFU.EX2 R194, R3 ;  /* 0x0000000300c27308 */ /* 0x0007640000000800 */
[----:B---3--:R-:W-:Y:S01]  /*4f70*/  FFMA.FTZ R3, R71, c[0x0][0x2d0], -R5 ;  /* 0x0000b40047037a23 */ /* 0x008fe20000010805 */
[----:B-----5:R-:W-:Y:S01]  /*4f80*/  F2FP.BF16.PACK_AB R10, R194, R4 ;  /* 0x00000004c20a723e */ /* 0x020fe200000010ff */
[----:B------:R-:W-:-:S04]  /*4f90*/  IMAD.MOV.U32 R71, RZ, RZ, R120 ;  /* 0x000000ffff477224 */ /* 0x000fc800078e0078 */
[----:B------:R3:W-:Y:S02]  /*4fa0*/  MUFU.EX2 R252, R3 ;  /* 0x0000000300fc7308 */ /* 0x0007e40000000800 */
[--C-:B---3--:R-:W-:Y:S02]  /*4fb0*/  FFMA.FTZ R3, R92, c[0x0][0x2d0], -R5.reuse ;  /* 0x0000b4005c037a23 */ /* 0x108fe40000010805 */
[----:B------:R-:W-:Y:S01]  /*4fc0*/  HMMA.16816.F32.BF16 R92, R12, R26, RZ ;  /* 0x0000001a0c5c723c */ /* 0x000fe200000418ff */
[----:B------:R-:W3:Y:S03]  /*4fd0*/  LDSM.16.MT88.4 R24, [R225+0x900] ;  /* 0x00090000e118783b */ /* 0x000ee60000004200 */
[----:B------:R5:W1:Y:S02]  /*4fe0*/  MUFU.EX2 R251, R3 ;  /* 0x0000000300fb7308 */ /* 0x000a640000000800 */
[----:B-----5:R-:W-:Y:S01]  /*4ff0*/  FFMA.FTZ R3, R96, c[0x0][0x2d0], -R5 ;  /* 0x0000b40060037a23 */ /* 0x020fe20000010805 */
[----:B-1----:R-:W-:-:S05]  /*5000*/  F2FP.BF16.PACK_AB R9, R251, R252 ;  /* 0x000000fcfb09723e */ /* 0x002fca00000010ff */
[----:B------:R1:W-:Y:S02]  /*5010*/  MUFU.EX2 R157, R3 ;  /* 0x00000003009d7308 */ /* 0x0003e40000000800 */
[----:B-1----:R-:W-:-:S06]  /*5020*/  FFMA.FTZ R3, R97, c[0x0][0x2d0], -R5 ;  /* 0x0000b40061037a23 */ /* 0x002fcc0000010805 */
[----:B------:R1:W5:Y:S02]  /*5030*/  MUFU.EX2 R156, R3 ;  /* 0x00000003009c7308 */ /* 0x0003640000000800 */
[----:B-1----:R-:W-:Y:S01]  /*5040*/  FFMA.FTZ R3, R98, c[0x0][0x2d0], -R0 ;  /* 0x0000b40062037a23 */ /* 0x002fe20000010800 */
[----:B-----5:R-:W-:-:S05]  /*5050*/  F2FP.BF16.PACK_AB R11, R156, R157 ;  /* 0x0000009d9c0b723e */ /* 0x020fca00000010ff */
[----:B------:R1:W-:Y:S02]  /*5060*/  MUFU.EX2 R216, R3 ;  /* 0x0000000300d87308 */ /* 0x0003e40000000800 */
[C---:B--2---:R-:W-:Y:S08]  /*5070*/  HMMA.16816.F32.BF16 R120, R8.reuse, R20, R80 ;  /* 0x000000140878723c */ /* 0x044ff00000041850 */
[----:B------:R-:W-:Y:S01]  /*5080*/  HMMA.16816.F32.BF16 R48, R8, R30, R48 ;  /* 0x0000001e0830723c */ /* 0x000fe20000041830 */
[----:B-1----:R-:W-:-:S04]  /*5090*/  FFMA.FTZ R3, R99, c[0x0][0x2d0], -R0 ;  /* 0x0000b40063037a23 */ /* 0x002fc80000010800 */
[----:B------:R1:W2:Y:S03]  /*50a0*/  MUFU.EX2 R215, R3 ;  /* 0x0000000300d77308 */ /* 0x0002a60000000800 */
[----:B------:R-:W-:Y:S01]  /*50b0*/  HMMA.16816.F32.BF16 R96, R12, R38, RZ ;  /* 0x000000260c60723c */ /* 0x000fe200000418ff */
[----:B------:R-:W-:Y:S01]  /*50c0*/  LDSM.16.MT88.4 R12, [R224+0x1100] ;  /* 0x00110000e00c783b */ /* 0x000fe20000004200 */
[----:B-1----:R-:W-:-:S04]  /*50d0*/  FFMA.FTZ R3, R104, c[0x0][0x2d0], -R0 ;  /* 0x0000b40068037a23 */ /* 0x002fc80000010800 */
[----:B------:R1:W-:Y:S02]  /*50e0*/  MUFU.EX2 R218, R3 ;  /* 0x0000000300da7308 */ /* 0x0003e40000000800 */
[----:B-1----:R-:W-:Y:S02]  /*50f0*/  FFMA.FTZ R3, R105, c[0x0][0x2d0], -R0 ;  /* 0x0000b40069037a23 */ /* 0x002fe40000010800 */
[C---:B----4-:R-:W-:Y:S04]  /*5100*/  HMMA.16816.F32.BF16 R104, R8.reuse, R16, R76 ;  /* 0x000000100868723c */ /* 0x050fe8000004184c */
[----:B------:R1:W4:Y:S04]  /*5110*/  MUFU.EX2 R214, R3 ;  /* 0x0000000300d67308 */ /* 0x0003280000000800 */
[C---:B---3--:R-:W-:Y:S08]  /*5120*/  HMMA.16816.F32.BF16 R76, R8.reuse, R24, R72 ;  /* 0x00000018084c723c */ /* 0x048ff00000041848 */
[----:B------:R-:W-:Y:S01]  /*5130*/  HMMA.16816.F32.BF16 R72, R8, R28, R64 ;  /* 0x0000001c0848723c */ /* 0x000fe20000041840 */
[----:B-1----:R-:W-:-:S04]  /*5140*/  FFMA.FTZ R3, R108, c[0x0][0x2d0], -R6 ;  /* 0x0000b4006c037a23 */ /* 0x002fc80000010806 */
[----:B------:R1:W-:Y:S03]  /*5150*/  MUFU.EX2 R207, R3 ;  /* 0x0000000300cf7308 */ /* 0x0003e60000000800 */
[C---:B------:R-:W-:Y:S08]  /*5160*/  HMMA.16816.F32.BF16 R64, R8.reuse, R22, R60 ;  /* 0x000000160840723c */ /* 0x040ff0000004183c */
[----:B------:R-:W-:Y:S01]  /*5170*/  HMMA.16816.F32.BF16 R60, R8, R18, R56 ;  /* 0x00000012083c723c */ /* 0x000fe20000041838 */
[----:B-1----:R-:W-:-:S07]  /*5180*/  FFMA.FTZ R3, R109, c[0x0][0x2d0], -R6 ;  /* 0x0000b4006d037a23 */ /* 0x002fce0000010806 */
[----:B------:R-:W-:Y:S01]  /*5190*/  HMMA.16816.F32.BF16 R56, R8, R26, R52 ;  /* 0x0000001a0838723c */ /* 0x000fe20000041834 */
[----:B------:R1:W3:Y:S06]  /*51a0*/  MUFU.EX2 R206, R3 ;  /* 0x0000000300ce7308 */ /* 0x0002ec0000000800 */
[----:B------:R-:W-:Y:S02]  /*51b0*/  F2FP.BF16.PACK_AB R8, R71, R185 ;  /* 0x000000b94708723e */ /* 0x000fe400000010ff */
[----:B--2---:R-:W-:Y:S02]  /*51c0*/  F2FP.BF16.PACK_AB R9, R215, R216 ;  /* 0x000000d8d709723e */ /* 0x004fe400000010ff */
[----:B------:R-:W-:-:S02]  /*51d0*/  F2FP.BF16.PACK_AB R10, R193, R184 ;  /* 0x000000b8c10a723e */ /* 0x000fc400000010ff */
[----:B----4-:R-:W-:Y:S01]  /*51e0*/  F2FP.BF16.PACK_AB R11, R214, R218 ;  /* 0x000000dad60b723e */ /* 0x010fe200000010ff */
[----:B-1----:R-:W-:-:S06]  /*51f0*/  FFMA.FTZ R3, R110, c[0x0][0x2d0], -R6 ;  /* 0x0000b4006e037a23 */ /* 0x002fcc0000010806 */
[C---:B------:R-:W-:Y:S01]  /*5200*/  HMMA.16816.F32.BF16 R44, R8.reuse, R16, R44 ;  /* 0x00000010082c723c */ /* 0x040fe2000004182c */
[----:B------:R1:W-:Y:S07]  /*5210*/  MUFU.EX2 R205, R3 ;  /* 0x0000000300cd7308 */ /* 0x0003ee0000000800 */
[C---:B------:R-:W-:Y:S07]  /*5220*/  HMMA.16816.F32.BF16 R16, R8.reuse, R18, R92 ;  /* 0x000000120810723c */ /* 0x040fee000004185c */
[----:B------:R-:W-:Y:S01]  /*5230*/  IMAD.MOV.U32 R95, RZ, RZ, R201 ;  /* 0x000000ffff5f7224 */ /* 0x000fe200078e00c9 */
[----:B------:R-:W-:Y:S01]  /*5240*/  MOV R94, R197 ;  /* 0x000000c5005e7202 */ /* 0x000fe20000000f00 */
[----:B------:R-:W-:Y:S01]  /*5250*/  HMMA.16816.F32.BF16 R80, R8, R24, R40 ;  /* 0x000000180850723c */ /* 0x000fe20000041828 */
[----:B-1----:R-:W-:Y:S01]  /*5260*/  FFMA.FTZ R3, R111, c[0x0][0x2d0], -R6 ;  /* 0x0000b4006f037a23 */ /* 0x002fe20000010806 */
[----:B------:R-:W-:Y:S01]  /*5270*/  MOV R92, R188 ;  /* 0x000000bc005c7202 */ /* 0x000fe20000000f00 */
[----:B------:R-:W-:-:S02]  /*5280*/  IMAD.MOV.U32 R93, RZ, RZ, R157 ;  /* 0x000000ffff5d7224 */ /* 0x000fc400078e009d */
[----:B------:R1:W2:Y:S03]  /*5290*/  MUFU.EX2 R204, R3 ;  /* 0x0000000300cc7308 */ /* 0x0002a60000000800 */
[C---:B------:R-:W-:Y:S01]  /*52a0*/  HMMA.16816.F32.BF16 R108, R8.reuse, R28, R32 ;  /* 0x0000001c086c723c */ /* 0x040fe20000041820 */
[----:B------:R-:W4:Y:S06]  /*52b0*/  LDSM.16.MT88.4 R32, [R225+0x1100] ;  /* 0x00110000e120783b */ /* 0x000f2c0000004200 */
[----:B------:R-:W-:Y:S01]  /*52c0*/  IMAD.MOV.U32 R29, RZ, RZ, R194 ;  /* 0x000000ffff1d7224 */ /* 0x000fe200078e00c2 */
[----:B------:R-:W-:Y:S01]  /*52d0*/  HMMA.16816.F32.BF16 R40, R8, R26, R100 ;  /* 0x0000001a0828723c */ /* 0x000fe20000041864 */
[----:B------:R-:W5:Y:S01]  /*52e0*/  LDSM.16.MT88.4 R24, [R226+0x1100] ;  /* 0x00110000e218783b */ /* 0x000f620000004200 */
[----:B------:R-:W-:-:S02]  /*52f0*/  IMAD.MOV.U32 R28, RZ, RZ, R156 ;  /* 0x000000ffff1c7224 */ /* 0x000fc400078e009c */
[----:B-1----:R-:W-:Y:S02]  /*5300*/  FFMA.FTZ R3, R112, c[0x0][0x2d0], -R5 ;  /* 0x0000b40070037a23 */ /* 0x002fe40000010805 */
[----:B------:R-:W-:Y:S02]  /*5310*/  IMAD.MOV.U32 R112, RZ, RZ, R198 ;  /* 0x000000ffff707224 */ /* 0x000fe400078e00c6 */
[----:B------:R-:W-:Y:S01]  /*5320*/  HMMA.16816.F32.BF16 R52, R8, R20, R84 ;  /* 0x000000140834723c */ /* 0x000fe20000041854 */
[----:B------:R1:W-:Y:S01]  /*5330*/  MUFU.EX2 R203, R3 ;  /* 0x0000000300cb7308 */ /* 0x0003e20000000800 */
[----:B------:R-:W-:Y:S02]  /*5340*/  IMAD.MOV.U32 R102, RZ, RZ, R193 ;  /* 0x000000ffff667224 */ /* 0x000fe400078e00c1 */
[----:B------:R-:W-:Y:S02]  /*5350*/  IMAD.MOV.U32 R103, RZ, RZ, R191 ;  /* 0x000000ffff677224 */ /* 0x000fe400078e00bf */
[----:B------:R-:W-:-:S02]  /*5360*/  IMAD.MOV.U32 R101, RZ, RZ, R4 ;  /* 0x000000ffff657224 */ /* 0x000fc400078e0004 */
[C---:B------:R-:W-:Y:S01]  /*5370*/  HMMA.16816.F32.BF16 R36, R8.reuse, R22, R88 ;  /* 0x000000160824723c */ /* 0x040fe20000041858 */
[----:B------:R-:W4:Y:S01]  /*5380*/  LDSM.16.MT88.4 R20, [R227+0x1100] ;  /* 0x00110000e314783b */ /* 0x000f220000004200 */
[----:B------:R-:W-:Y:S02]  /*5390*/  IMAD.MOV.U32 R4, RZ, RZ, R147 ;  /* 0x000000ffff047224 */ /* 0x000fe400078e0093 */
[----:B------:R-:W-:Y:S02]  /*53a0*/  IMAD.MOV.U32 R147, RZ, RZ, R190 ;  /* 0x000000ffff937224 */ /* 0x000fe400078e00be */
[----:B------:R-:W-:Y:S02]  /*53b0*/  IMAD.MOV.U32 R100, RZ, RZ, R186 ;  /* 0x000000ffff647224 */ /* 0x000fe400078e00ba */
[----:B------:R-:W-:Y:S01]  /*53c0*/  HMMA.16816.F32.BF16 R84, R8, R30, R96 ;  /* 0x0000001e0854723c */ /* 0x000fe20000041860 */
[----:B-1----:R-:W-:Y:S02]  /*53d0*/  FFMA.FTZ R3, R113, c[0x0][0x2d0], -R5 ;  /* 0x0000b40071037a23 */ /* 0x002fe40000010805 */
[----:B------:R-:W-:-:S02]  /*53e0*/  IMAD.MOV.U32 R113, RZ, RZ, R195 ;  /* 0x000000ffff717224 */ /* 0x000fc400078e00c3 */
[----:B------:R1:W1:Y:S01]  /*53f0*/  MUFU.EX2 R202, R3 ;  /* 0x0000000300ca7308 */ /* 0x0002620000000800 */
[----:B------:R-:W-:Y:S01]  /*5400*/  FFMA.FTZ R4, R4, c[0x0][0x2d0], -R7 ;  /* 0x0000b40004047a23 */ /* 0x000fe20000010807 */
[----:B---3--:R-:W-:Y:S01]  /*5410*/  F2FP.BF16.PACK_AB R8, R206, R207 ;  /* 0x000000cfce08723e */ /* 0x008fe200000010ff */
[----:B------:R-:W-:Y:S01]  /*5420*/  IMAD.MOV.U32 R99, RZ, RZ, R145 ;  /* 0x000000ffff637224 */ /* 0x000fe200078e0091 */
[----:B--2---:R-:W-:Y:S01]  /*5430*/  F2FP.BF16.PACK_AB R10, R204, R205 ;  /* 0x000000cdcc0a723e */ /* 0x004fe200000010ff */
[--C-:B-1----:R-:W-:Y:S01]  /*5440*/  FFMA.FTZ R3, R114, c[0x0][0x2d0], -R5.reuse ;  /* 0x0000b40072037a23 */ /* 0x102fe20000010805 */
[----:B------:R-:W-:Y:S01]  /*5450*/  F2FP.BF16.PACK_AB R9, R202, R203 ;  /* 0x000000cbca09723e */ /* 0x000fe200000010ff */
[----:B------:R-:W-:Y:S02]  /*5460*/  IMAD.MOV.U32 R114, RZ, RZ, R196 ;  /* 0x000000ffff727224 */ /* 0x000fe400078e00c4 */
[----:B------:R1:W-:Y:S02]  /*5470*/  MUFU.EX2 R201, R3 ;  /* 0x0000000300c97308 */ /* 0x0003e40000000800 */
[----:B-1----:R-:W-:-:S02]  /*5480*/  FFMA.FTZ R3, R115, c[0x0][0x2d0], -R5 ;  /* 0x0000b40073037a23 */ /* 0x002fc40000010805 */
[----:B------:R-:W-:-:S04]  /*5490*/  IMAD.MOV.U32 R115, RZ, RZ, R189 ;  /* 0x000000ffff737224 */ /* 0x000fc800078e00bd */
[----:B------:R1:W2:Y:S02]  /*54a0*/  MUFU.EX2 R200, R3 ;  /* 0x0000000300c87308 */ /* 0x0002a40000000800 */
[----:B-1----:R-:W-:Y:S01]  /*54b0*/  FFMA.FTZ R3, R117, c[0x0][0x2d0], -R7 ;  /* 0x0000b40075037a23 */ /* 0x002fe20000010807 */
[----:B--2---:R-:W-:-:S05]  /*54c0*/  F2FP.BF16.PACK_AB R11, R200, R201 ;  /* 0x000000c9c80b723e */ /* 0x004fca00000010ff */
[----:B------:R1:W-:Y:S02]  /*54d0*/  MUFU.EX2 R199, R3 ;  /* 0x0000000300c77308 */ /* 0x0003e40000000800 */
[C---:B----4-:R-:W-:Y:S08]  /*54e0*/  HMMA.16816.F32.BF16 R156, R8.reuse, R32, R76 ;  /* 0x00000020089c723c */ /* 0x050ff0000004184c */
[----:B------:R-:W-:Y:S01]  /*54f0*/  HMMA.16816.F32.BF16 R76, R8, R14, R64 ;  /* 0x0000000e084c723c */ /* 0x000fe20000041840 */
[----:B-1----:R-:W-:-:S04]  /*5500*/  FFMA.FTZ R3, R116, c[0x0][0x2d0], -R7 ;  /* 0x0000b40074037a23 */ /* 0x002fc80000010807 */
[----:B------:R1:W2:Y:S03]  /*5510*/  MUFU.EX2 R198, R3 ;  /* 0x0000000300c67308 */ /* 0x0002a60000000800 */
[C---:B-----5:R-:W-:Y:S08]  /*5520*/  HMMA.16816.F32.BF16 R88, R8.reuse, R24, R72 ;  /* 0x000000180858723c */ /* 0x060ff00000041848 */
[----:B------:R-:W-:Y:S01]  /*5530*/  HMMA.16816.F32.BF16 R64, R8, R34, R56 ;  /* 0x000000220840723c */ /* 0x000fe20000041838 */
[----:B-1----:R-:W-:-:S07]  /*5540*/  FFMA.FTZ R3, R118, c[0x0][0x2d0], -R7 ;  /* 0x0000b40076037a23 */ /* 0x002fce0000010807 */
[C---:B------:R-:W-:Y:S01]  /*5550*/  HMMA.16816.F32.BF16 R120, R8.reuse, R12, R120 ;  /* 0x0000000c0878723c */ /* 0x040fe20000041878 */
[----:B------:R1:W-:Y:S07]  /*5560*/  MUFU.EX2 R197, R3 ;  /* 0x0000000300c57308 */ /* 0x0003ee0000000800 */
[C---:B------:R-:W-:Y:S08]  /*5570*/  HMMA.16816.F32.BF16 R104, R8.reuse, R20, R104 ;  /* 0x000000140868723c */ /* 0x040ff00000041868 */
[----:B------:R-:W-:Y:S01]  /*5580*/  HMMA.16816.F32.BF16 R72, R8, R22, R60 ;  /* 0x000000160848723c */ /* 0x000fe2000004183c */
[----:B-1----:R-:W-:-:S04]  /*5590*/  FFMA.FTZ R3, R124, c[0x0][0x2d0], -R7 ;  /* 0x0000b4007c037a23 */ /* 0x002fc80000010807 */
[----:B------:R1:W3:Y:S03]  /*55a0*/  MUFU.EX2 R196, R3 ;  /* 0x0000000300c47308 */ /* 0x0002e60000000800 */
[----:B------:R-:W-:Y:S07]  /*55b0*/  HMMA.16816.F32.BF16 R56, R8, R26, R48 ;  /* 0x0000001a0838723c */ /* 0x000fee0000041830 */
[----:B--2---:R-:W-:Y:S01]  /*55c0*/  F2FP.BF16.PACK_AB R8, R198, R199 ;  /* 0x000000c7c608723e */ /* 0x004fe200000010ff */
[----:B-1----:R-:W-:Y:S01]  /*55d0*/  FFMA.FTZ R3, R125, c[0x0][0x2d0], -R0 ;  /* 0x0000b4007d037a23 */ /* 0x002fe20000010800 */
[----:B---3--:R-:W-:-:S03]  /*55e0*/  F2FP.BF16.PACK_AB R10, R196, R197 ;  /* 0x000000c5c40a723e */ /* 0x008fc600000010ff */
[----:B------:R1:W-:Y:S02]  /*55f0*/  MUFU.EX2 R195, R3 ;  /* 0x0000000300c37308 */ /* 0x0003e40000000800 */
[----:B-1----:R-:W-:-:S06]  /*5600*/  FFMA.FTZ R3, R126, c[0x0][0x2d0], -R0 ;  /* 0x0000b4007e037a23 */ /* 0x002fcc0000010800 */
[----:B------:R1:W2:Y:S02]  /*5610*/  MUFU.EX2 R194, R3 ;  /* 0x0000000300c27308 */ /* 0x0002a40000000800 */
[----:B-1----:R-:W-:Y:S01]  /*5620*/  FFMA.FTZ R3, R127, c[0x0][0x2d0], -R0 ;  /* 0x0000b4007f037a23 */ /* 0x002fe20000010800 */
[----:B--2---:R-:W-:Y:S01]  /*5630*/  F2FP.BF16.PACK_AB R9, R194, R195 ;  /* 0x000000c3c209723e */ /* 0x004fe200000010ff */
[----:B------:R-:W-:-:S04]  /*5640*/  IMAD.MOV.U32 R127, RZ, RZ, R93 ;  /* 0x000000ffff7f7224 */ /* 0x000fc800078e005d */
[----:B------:R1:W-:Y:S01]  /*5650*/  MUFU.EX2 R193, R3 ;  /* 0x0000000300c17308 */ /* 0x0003e20000000800 */
[----:B------:R-:W-:Y:S02]  /*5660*/  IMAD.MOV.U32 R93, RZ, RZ, R71 ;  /* 0x000000ffff5d7224 */ /* 0x000fe400078e0047 */
[----:B------:R-:W-:Y:S02]  /*5670*/  IMAD.MOV.U32 R71, RZ, RZ, R146 ;  /* 0x000000ffff477224 */ /* 0x000fe400078e0092 */
[----:B------:R-:W-:Y:S02]  /*5680*/  IMAD.MOV.U32 R146, RZ, RZ, R192 ;  /* 0x000000ffff927224 */ /* 0x000fe400078e00c0 */
[----:B------:R-:W-:Y:S02]  /*5690*/  IMAD.MOV.U32 R117, RZ, RZ, R71 ;  /* 0x000000ffff757224 */ /* 0x000fe400078e0047 */
[----:B------:R-:W-:Y:S02]  /*56a0*/  IMAD.MOV.U32 R71, RZ, RZ, R187 ;  /* 0x000000ffff477224 */ /* 0x000fe400078e00bb */
[----:B-1----:R-:W-:-:S04]  /*56b0*/  FFMA.FTZ R3, R128, c[0x0][0x2d0], -R0 ;  /* 0x0000b40080037a23 */ /* 0x002fc80000010800 */
[----:B------:R1:W2:Y:S02]  /*56c0*/  MUFU.EX2 R192, R3 ;  /* 0x0000000300c07308 */ /* 0x0002a40000000800 */
[----:B-1----:R-:W-:Y:S01]  /*56d0*/  FFMA.FTZ R3, R129, c[0x0][0x2d0], -R7 ;  /* 0x0000b40081037a23 */ /* 0x002fe20000010807 */
[----:B--2---:R-:W-:-:S05]  /*56e0*/  F2FP.BF16.PACK_AB R11, R192, R193 ;  /* 0x000000c1c00b723e */ /* 0x004fca00000010ff */
[----:B------:R1:W-:Y:S02]  /*56f0*/  MUFU.EX2 R191, R3 ;  /* 0x0000000300bf7308 */ /* 0x0003e40000000800 */
[C---:B------:R-:W-:Y:S08]  /*5700*/  HMMA.16816.F32.BF16 R52, R8.reuse, R12, R52 ;  /* 0x0000000c0834723c */ /* 0x040ff00000041834 */
[----:B------:R-:W-:Y:S01]  /*5710*/  HMMA.16816.F32.BF16 R48, R8, R14, R36 ;  /* 0x0000000e0830723c */ /* 0x000fe20000041824 */
[----:B------:R-:W-:Y:S01]  /*5720*/  LDSM.16.MT88.4 R12, [R227+0x1900] ;  /* 0x00190000e30c783b */ /* 0x000fe20000004200 */
[----:B-1----:R-:W-:-:S04]  /*5730*/  FFMA.FTZ R3, R130, c[0x0][0x2d0], -R7 ;  /* 0x0000b40082037a23 */ /* 0x002fc80000010807 */
[----:B------:R1:W-:Y:S02]  /*5740*/  MUFU.EX2 R190, R3 ;  /* 0x0000000300be7308 */ /* 0x0003e40000000800 */
[C---:B------:R-:W-:Y:S01]  /*5750*/  HMMA.16816.F32.BF16 R36, R8.reuse, R22, R16 ;  /* 0x000000160824723c */ /* 0x040fe20000041810 */
[----:B------:R-:W2:Y:S07]  /*5760*/  LDSM.16.MT88.4 R16, [R224+0x1900] ;  /* 0x00190000e010783b */ /* 0x000eae0000004200 */
[----:B------:R-:W-:Y:S01]  /*5770*/  HMMA.16816.F32.BF16 R60, R8, R24, R108 ;  /* 0x00000018083c723c */ /* 0x000fe2000004186c */
[----:B-1----:R-:W-:-:S07]  /*5780*/  FFMA.FTZ R3, R131, c[0x0][0x2d0], -R6 ;  /* 0x0000b40083037a23 */ /* 0x002fce0000010806 */
[C---:B------:R-:W-:Y:S01]  /*5790*/  HMMA.16816.F32.BF16 R84, R8.reuse, R26, R84 ;  /* 0x0000001a0854723c */ /* 0x040fe20000041854 */
[----:B------:R-:W1:Y:S01]  /*57a0*/  LDSM.16.MT88.4 R24, [R226+0x1900] ;  /* 0x00190000e218783b */ /* 0x000e620000004200 */
[----:B------:R3:W-:Y:S06]  /*57b0*/  MUFU.EX2 R189, R3 ;  /* 0x0000000300bd7308 */ /* 0x0007ec0000000800 */
[C---:B------:R-:W-:Y:S01]  /*57c0*/  HMMA.16816.F32.BF16 R44, R8.reuse, R20, R44 ;  /* 0x00000014082c723c */ /* 0x040fe2000004182c */
[----:B------:R-:W4:Y:S07]  /*57d0*/  LDSM.16.MT88.4 R20, [R225+0x1900] ;  /* 0x00190000e114783b */ /* 0x000f2e0000004200 */
[----:B------:R-:W-:Y:S01]  /*57e0*/  HMMA.16816.F32.BF16 R40, R8, R34, R40 ;  /* 0x000000220828723c */ /* 0x000fe20000041828 */
[----:B---3--:R-:W-:-:S04]  /*57f0*/  FFMA.FTZ R3, R132, c[0x0][0x2d0], -R6 ;  /* 0x0000b40084037a23 */ /* 0x008fc80000010806 */
[----:B------:R3:W5:Y:S02]  /*5800*/  MUFU.EX2 R188, R3 ;  /* 0x0000000300bc7308 */ /* 0x0007640000000800 */
[----:B---3--:R-:W-:Y:S02]  /*5810*/  FFMA.FTZ R3, R133, c[0x0][0x2d0], -R6 ;  /* 0x0000b40085037a23 */ /* 0x008fe40000010806 */
[----:B------:R-:W-:-:S04]  /*5820*/  IMAD.MOV.U32 R133, RZ, RZ, R101 ;  /* 0x000000ffff857224 */ /* 0x000fc800078e0065 */
[----:B------:R3:W-:Y:S01]  /*5830*/  MUFU.EX2 R187, R3 ;  /* 0x0000000300bb7308 */ /* 0x0007e20000000800 */
[----:B------:R-:W-:Y:S02]  /*5840*/  IMAD.MOV.U32 R101, RZ, RZ, R115 ;  /* 0x000000ffff657224 */ /* 0x000fe400078e0073 */
[----:B------:R-:W-:Y:S02]  /*5850*/  IMAD.MOV.U32 R115, RZ, RZ, R113 ;  /* 0x000000ffff737224 */ /* 0x000fe400078e0071 */
[----:B------:R-:W-:Y:S02]  /*5860*/  IMAD.MOV.U32 R113, RZ, RZ, R185 ;  /* 0x000000ffff717224 */ /* 0x000fe400078e00b9 */
[----:B------:R-:W-:Y:S02]  /*5870*/  IMAD.MOV.U32 R98, RZ, RZ, R115 ;  /* 0x000000ffff627224 */ /* 0x000fe400078e0073 */
[----:B---3--:R-:W-:Y:S02]  /*5880*/  FFMA.FTZ R3, R134, c[0x0][0x2d0], -R6 ;  /* 0x0000b40086037a23 */ /* 0x008fe40000010806 */
[----:B------:R-:W-:-:S02]  /*5890*/  IMAD.MOV.U32 R134, RZ, RZ, R102 ;  /* 0x000000ffff867224 */ /* 0x000fc400078e0066 */
[----:B------:R3:W1:Y:S01]  /*58a0*/  MUFU.EX2 R186, R3 ;  /* 0x0000000300ba7308 */ /* 0x0006620000000800 */
[----:B------:R-:W-:Y:S02]  /*58b0*/  IMAD.MOV.U32 R102, RZ, RZ, R92 ;  /* 0x000000ffff667224 */ /* 0x000fe400078e005c */
[----:B------:R-:W-:Y:S02]  /*58c0*/  IMAD.MOV.U32 R92, RZ, RZ, R114 ;  /* 0x000000ffff5c7224 */ /* 0x000fe400078e0072 */
[----:B------:R-:W-:Y:S02]  /*58d0*/  IMAD.MOV.U32 R114, RZ, RZ, R29 ;  /* 0x000000ffff727224 */ /* 0x000fe400078e001d */
[----:B------:R-:W-:Y:S02]  /*58e0*/  IMAD.MOV.U32 R132, RZ, RZ, R102 ;  /* 0x000000ffff847224 */ /* 0x000fe400078e0066 */
[----:B------:R-:W-:Y:S02]  /*58f0*/  IMAD.MOV.U32 R102, RZ, RZ, R113 ;  /* 0x000000ffff667224 */ /* 0x000fe400078e0071 */
[----:B---3--:R-:W-:Y:S01]  /*5900*/  FFMA.FTZ R3, R135, c[0x0][0x2d0], -R5 ;  /* 0x0000b40087037a23 */ /* 0x008fe20000010805 */
[----:B------:R-:W-:Y:S01]  /*5910*/  MOV R135, R103 ;  /* 0x0000006700877202 */ /* 0x000fe20000000f00 */
[----:B------:R-:W-:-:S02]  /*5920*/  IMAD.MOV.U32 R103, RZ, RZ, R93 ;  /* 0x000000ffff677224 */ /* 0x000fc400078e005d */
[----:B------:R3:W-:Y:S01]  /*5930*/  MUFU.EX2 R185, R3 ;  /* 0x0000000300b97308 */ /* 0x0007e20000000800 */
[----:B------:R-:W-:Y:S02]  /*5940*/  IMAD.MOV.U32 R93, RZ, RZ, R94 ;  /* 0x000000ffff5d7224 */ /* 0x000fe400078e005e */
[----:B------:R-:W-:Y:S02]  /*5950*/  IMAD.MOV.U32 R97, RZ, RZ, R103 ;  /* 0x000000ffff617224 */ /* 0x000fe400078e0067 */
[----:B------:R-:W-:Y:S02]  /*5960*/  IMAD.MOV.U32 R103, RZ, RZ, R114 ;  /* 0x000000ffff677224 */ /* 0x000fe400078e0072 */
[----:B------:R-:W-:Y:S02]  /*5970*/  IMAD.MOV.U32 R94, RZ, RZ, R28 ;  /* 0x000000ffff5e7224 */ /* 0x000fe400078e001c */
[----:B------:R-:W-:Y:S01]  /*5980*/  HMMA.16816.F32.BF16 R28, R8, R32, R80 ;  /* 0x00000020081c723c */ /* 0x000fe20000041850 */
[----:B------:R-:W-:-:S02]  /*5990*/  IMAD.MOV.U32 R126, RZ, RZ, R103 ;  /* 0x000000ffff7e7224 */ /* 0x000fc400078e0067 */
[----:B---3--:R-:W-:-:S04]  /*59a0*/  FFMA.FTZ R3, R137, c[0x0][0x2d0], -R5 ;  /* 0x0000b40089037a23 */ /* 0x008fc80000010805 */
[----:B-----5:R-:W-:Y:S01]  /*59b0*/  F2FP.BF16.PACK_AB R8, R188, R189 ;  /* 0x000000bdbc08723e */ /* 0x020fe200000010ff */
[----:B------:R-:W-:Y:S01]  /*59c0*/  IMAD.MOV.U32 R137, RZ, RZ, R184 ;  /* 0x000000ffff897224 */ /* 0x000fe200078e00b8 */
[----:B-1----:R-:W-:Y:S01]  /*59d0*/  F2FP.BF16.PACK_AB R10, R186, R187 ;  /* 0x000000bbba0a723e */ /* 0x002fe200000010ff */
[----:B------:R1:W3:Y:S02]  /*59e0*/  MUFU.EX2 R184, R3 ;  /* 0x0000000300b87308 */ /* 0x0002e40000000800 */
[----:B-1----:R-:W-:Y:S01]  /*59f0*/  FFMA.FTZ R3, R136, c[0x0][0x2d0], -R5 ;  /* 0x0000b40088037a23 */ /* 0x002fe20000010805 */
[----:B------:R-:W-:Y:S02]  /*5a00*/  MOV R136, R117 ;  /* 0x0000007500887202 */ /* 0x000fe40000000f00 */
[----:B---3--:R-:W-:-:S03]  /*5a10*/  F2FP.BF16.PACK_AB R9, R184, R185 ;  /* 0x000000b9b809723e */ /* 0x008fc600000010ff */
[----:B------:R1:W-:Y:S02]  /*5a20*/  MUFU.EX2 R117, R3 ;  /* 0x0000000300757308 */ /* 0x0003e40000000800 */
[----:B-1----:R-:W-:Y:S02]  /*5a30*/  FFMA.FTZ R3, R138, c[0x0][0x2d0], -R5 ;  /* 0x0000b4008a037a23 */ /* 0x002fe40000010805 */
[----:B------:R-:W-:-:S04]  /*5a40*/  IMAD.MOV.U32 R138, RZ, RZ, R100 ;  /* 0x000000ffff8a7224 */ /* 0x000fc800078e0064 */
[----:B------:R1:W3:Y:S01]  /*5a50*/  MUFU.EX2 R118, R3 ;  /* 0x0000000300767308 */ /* 0x0002e20000000800 */
[----:B------:R-:W-:-:S04]  /*5a60*/  IMAD.MOV.U32 R100, RZ, RZ, R146 ;  /* 0x000000ffff647224 */ /* 0x000fc800078e0092 */
[----:B------:R-:W-:Y:S02]  /*5a70*/  IMAD.MOV.U32 R125, RZ, RZ, R100 ;  /* 0x000000ffff7d7224 */ /* 0x000fe400078e0064 */
[----:B-1----:R-:W-:Y:S01]  /*5a80*/  FFMA.FTZ R3, R140, c[0x0][0x2d0], -R7 ;  /* 0x0000b4008c037a23 */ /* 0x002fe20000010807 */
[----:B---3--:R-:W-:-:S03]  /*5a90*/  F2FP.BF16.PACK_AB R11, R118, R117 ;  /* 0x00000075760b723e */ /* 0x008fc600000010ff */
[----:B------:R1:W-:Y:S04]  /*5aa0*/  MUFU.EX2 R116, R3 ;  /* 0x0000000300747308 */ /* 0x0003e80000000800 */
[C---:B--2---:R-:W-:Y:S08]  /*5ab0*/  HMMA.16816.F32.BF16 R128, R8.reuse, R18, R76 ;  /* 0x000000120880723c */ /* 0x044ff0000004184c */
[----:B------:R-:W-:Y:S01]  /*5ac0*/  HMMA.16816.F32.BF16 R76, R8, R24, R88 ;  /* 0x00000018084c723c */ /* 0x000fe20000041858 */
[----:B-1----:R-:W-:-:S02]  /*5ad0*/  FFMA.FTZ R3, R139, c[0x0][0x2d0], -R7 ;  /* 0x0000b4008b037a23 */ /* 0x002fc40000010807 */
[----:B------:R-:W-:Y:S01]  /*5ae0*/  IMAD.MOV.U32 R139, RZ, RZ, R101 ;  /* 0x000000ffff8b7224 */ /* 0x000fe200078e0065 */
[----:B------:R-:W-:Y:S01]  /*5af0*/  MOV R101, R147 ;  /* 0x0000009300657202 */ /* 0x000fe20000000f00 */
[----:B------:R1:W2:Y:S02]  /*5b00*/  MUFU.EX2 R115, R3 ;  /* 0x0000000300737308 */ /* 0x0002a40000000800 */
[----:B------:R-:W-:Y:S01]  /*5b10*/  IMAD.MOV.U32 R90, RZ, RZ, R112 ;  /* 0x000000ffff5a7224 */ /* 0x000fe200078e0070 */
[----:B------:R-:W-:Y:S01]  /*5b20*/  HMMA.16816.F32.BF16 R120, R8, R16, R120 ;  /* 0x000000100878723c */ /* 0x000fe20000041878 */
[----:B------:R-:W-:Y:S02]  /*5b30*/  IMAD.MOV.U32 R91, RZ, RZ, R102 ;  /* 0x000000ffff5b7224 */ /* 0x000fe400078e0066 */
[----:B------:R-:W-:-:S05]  /*5b40*/  IMAD.MOV.U32 R124, RZ, RZ, R101 ;  /* 0x000000ffff7c7224 */ /* 0x000fca00078e0065 */
[----:B----4-:R-:W-:Y:S01]  /*5b50*/  HMMA.16816.F32.BF16 R156, R8, R20, R156 ;  /* 0x00000014089c723c */ /* 0x010fe2000004189c */
[----:B-1----:R-:W-:-:S07]  /*5b60*/  FFMA.FTZ R3, R141, c[0x0][0x2d0], -R7 ;  /* 0x0000b4008d037a23 */ /* 0x002fce0000010807 */
[----:B------:R-:W-:Y:S01]  /*5b70*/  HMMA.16816.F32.BF16 R80, R8, R22, R64 ;  /* 0x000000160850723c */ /* 0x000fe20000041840 */
[----:B------:R1:W-:Y:S02]  /*5b80*/  MUFU.EX2 R114, R3 ;  /* 0x0000000300727308 */ /* 0x0003e40000000800 */
[----:B-1----:R-:W-:-:S06]  /*5b90*/  FFMA.FTZ R3, R142, c[0x0][0x2d0], -R7 ;  /* 0x0000b4008e037a23 */ /* 0x002fcc0000010807 */
[----:B------:R1:W-:Y:S02]  /*5ba0*/  MUFU.EX2 R113, R3 ;  /* 0x0000000300717308 */ /* 0x0003e40000000800 */
[--C-:B-1----:R-:W-:Y:S02]  /*5bb0*/  FFMA.FTZ R3, R143, c[0x0][0x2d0], -R0.reuse ;  /* 0x0000b4008f037a23 */ /* 0x102fe40000010800 */
[----:B------:R-:W-:Y:S04]  /*5bc0*/  HMMA.16816.F32.BF16 R140, R8, R12, R104 ;  /* 0x0000000c088c723c */ /* 0x000fe80000041868 */
[----:B------:R1:W-:Y:S02]  /*5bd0*/  MUFU.EX2 R111, R3 ;  /* 0x00000003006f7308 */ /* 0x0003e40000000800 */
[----:B-1----:R-:W-:-:S02]  /*5be0*/  FFMA.FTZ R3, R144, c[0x0][0x2d0], -R0 ;  /* 0x0000b40090037a23 */ /* 0x002fc40000010800 */
[C---:B------:R-:W-:Y:S04]  /*5bf0*/  HMMA.16816.F32.BF16 R144, R8.reuse, R14, R72 ;  /* 0x0000000e0890723c */ /* 0x040fe80000041848 */
[----:B------:R1:W3:Y:S04]  /*5c00*/  MUFU.EX2 R110, R3 ;  /* 0x00000003006e7308 */ /* 0x0002e80000000800 */
[----:B------:R-:W-:Y:S07]  /*5c10*/  HMMA.16816.F32.BF16 R72, R8, R26, R56 ;  /* 0x0000001a0848723c */ /* 0x000fee0000041838 */
[----:B------:R-:W-:-:S02]  /*5c20*/  F2FP.BF16.PACK_AB R8, R190, R191 ;  /* 0x000000bfbe08723e */ /* 0x000fc400000010ff */
[----:B--2---:R-:W-:Y:S01]  /*5c30*/  F2FP.BF16.PACK_AB R10, R115, R116 ;  /* 0x00000074730a723e */ /* 0x004fe200000010ff */
[--C-:B-1----:R-:W-:Y:S01]  /*5c40*/  FFMA.FTZ R3, R149, c[0x0][0x2d0], -R0.reuse ;  /* 0x0000b40095037a23 */ /* 0x102fe20000010800 */
[----:B---3--:R-:W-:Y:S01]  /*5c50*/  F2FP.BF16.PACK_AB R9, R110, R111 ;  /* 0x0000006f6e09723e */ /* 0x008fe200000010ff */
[----:B------:R-:W-:Y:S02]  /*5c60*/  IMAD.MOV.U32 R149, RZ, RZ, R97 ;  /* 0x000000ffff957224 */ /* 0x000fe400078e0061 */
[----:B------:R1:W-:Y:S02]  /*5c70*/  MUFU.EX2 R108, R3 ;  /* 0x00000003006c7308 */ /* 0x0003e40000000800 */
[----:B-1----:R-:W-:Y:S02]  /*5c80*/  FFMA.FTZ R3, R151, c[0x0][0x2d0], -R0 ;  /* 0x0000b40097037a23 */ /* 0x002fe40000010800 */
[----:B------:R-:W-:-:S04]  /*5c90*/  IMAD.MOV.U32 R151, RZ, RZ, R98 ;  /* 0x000000ffff977224 */ /* 0x000fc800078e0062 */
[----:B------:R1:W2:Y:S02]  /*5ca0*/  MUFU.EX2 R107, R3 ;  /* 0x00000003006b7308 */ /* 0x0002a40000000800 */
[----:B-1----:R-:W-:Y:S01]  /*5cb0*/  FFMA.FTZ R3, R148, c[0x0][0x2d0], -R7 ;  /* 0x0000b40094037a23 */ /* 0x002fe20000010807 */
[----:B--2---:R-:W-:Y:S01]  /*5cc0*/  F2FP.BF16.PACK_AB R11, R107, R108 ;  /* 0x0000006c6b0b723e */ /* 0x004fe200000010ff */
[----:B------:R-:W-:-:S04]  /*5cd0*/  IMAD.MOV.U32 R148, RZ, RZ, R99 ;  /* 0x000000ffff947224 */ /* 0x000fc800078e0063 */
[----:B------:R1:W-:Y:S02]  /*5ce0*/  MUFU.EX2 R112, R3 ;  /* 0x0000000300707308 */ /* 0x0003e40000000800 */
[C---:B------:R-:W-:Y:S08]  /*5cf0*/  HMMA.16816.F32.BF16 R64, R8.reuse, R16, R52 ;  /* 0x000000100840723c */ /* 0x040ff00000041834 */
[----:B------:R-:W-:Y:S01]  /*5d00*/  HMMA.16816.F32.BF16 R56, R8, R18, R48 ;  /* 0x000000120838723c */ /* 0x000fe20000041830 */
[----:B------:R-:W2:Y:S01]  /*5d10*/  LDSM.16.MT88.4 R16, [R224+0x2100] ;  /* 0x00210000e010783b */ /* 0x000ea20000004200 */
[----:B-1----:R-:W-:-:S04]  /*5d20*/  FFMA.FTZ R3, R150, c[0x0][0x2d0], -R7 ;  /* 0x0000b40096037a23 */ /* 0x002fc80000010807 */
[----:B------:R1:W-:Y:S02]  /*5d30*/  MUFU.EX2 R109, R3 ;  /* 0x00000003006d7308 */ /* 0x0003e40000000800 */
[C---:B------:R-:W-:Y:S08]  /*5d40*/  HMMA.16816.F32.BF16 R52, R8.reuse, R12, R44 ;  /* 0x0000000c0834723c */ /* 0x040ff0000004182c */
[----:B------:R-:W-:Y:S01]  /*5d50*/  HMMA.16816.F32.BF16 R48, R8, R14, R36 ;  /* 0x0000000e0830723c */ /* 0x000fe20000041824 */
[----:B------:R-:W3:Y:S01]  /*5d60*/  LDSM.16.MT88.4 R12, [R227+0x2100] ;  /* 0x00210000e30c783b */ /* 0x000ee20000004200 */
[----:B-1----:R-:W-:-:S06]  /*5d70*/  FFMA.FTZ R3, R153, c[0x0][0x2d0], -R6 ;  /* 0x0000b40099037a23 */ /* 0x002fcc0000010806 */
[C---:B------:R-:W-:Y:S01]  /*5d80*/  HMMA.16816.F32.BF16 R32, R8.reuse, R20, R28 ;  /* 0x000000140820723c */ /* 0x040fe2000004181c */
[----:B------:R-:W-:Y:S01]  /*5d90*/  LDSM.16.MT88.4 R28, [R226+0x2100] ;  /* 0x00210000e21c783b */ /* 0x000fe20000004200 */
[----:B------:R1:W-:Y:S06]  /*5da0*/  MUFU.EX2 R106, R3 ;  /* 0x00000003006a7308 */ /* 0x0003ec0000000800 */
[C---:B------:R-:W-:Y:S01]  /*5db0*/  HMMA.16816.F32.BF16 R40, R8.reuse, R22, R40 ;  /* 0x000000160828723c */ /* 0x040fe20000041828 */
[----:B------:R-:W4:Y:S07]  /*5dc0*/  LDSM.16.MT88.4 R20, [R225+0x2100] ;  /* 0x00210000e114783b */ /* 0x000f2e0000004200 */
[----:B------:R-:W-:Y:S01]  /*5dd0*/  HMMA.16816.F32.BF16 R36, R8, R26, R84 ;  /* 0x0000001a0824723c */ /* 0x000fe20000041854 */
[----:B-1----:R-:W-:-:S04]  /*5de0*/  FFMA.FTZ R3, R155, c[0x0][0x2d0], -R6 ;  /* 0x0000b4009b037a23 */ /* 0x002fc80000010806 */
[----:B------:R1:W5:Y:S03]  /*5df0*/  MUFU.EX2 R105, R3 ;  /* 0x0000000300697308 */ /* 0x0003660000000800 */
[----:B------:R-:W-:Y:S01]  /*5e00*/  HMMA.16816.F32.BF16 R44, R8, R24, R60 ;  /* 0x00000018082c723c */ /* 0x000fe2000004183c */
[----:B------:R-:W2:Y:S01]  /*5e10*/  LDSM.16.MT88.4 R24, [R224+0x2900] ;  /* 0x00290000e018783b */ /* 0x000ea20000004200 */
[----:B-1----:R-:W-:-:S05]  /*5e20*/  FFMA.FTZ R3, R154, c[0x0][0x2d0], -R6 ;  /* 0x0000b4009a037a23 */ /* 0x002fca0000010806 */
[----:B-----5:R-:W-:Y:S01]  /*5e30*/  F2FP.BF16.PACK_AB R8, R105, R106 ;  /* 0x0000006a6908723e */ /* 0x020fe200000010ff */
[----:B------:R1:W-:Y:S02]  /*5e40*/  MUFU.EX2 R104, R3 ;  /* 0x0000000300687308 */ /* 0x0003e40000000800 */
[----:B-1----:R-:W-:-:S06]  /*5e50*/  FFMA.FTZ R3, R152, c[0x0][0x2d0], -R6 ;  /* 0x0000b40098037a23 */ /* 0x002fcc0000010806 */
[----:B------:R1:W5:Y:S02]  /*5e60*/  MUFU.EX2 R103, R3 ;  /* 0x0000000300677308 */ /* 0x0003640000000800 */
[----:B-1----:R-:W-:Y:S01]  /*5e70*/  FFMA.FTZ R3, R161, c[0x0][0x2d0], -R5 ;  /* 0x0000b400a1037a23 */ /* 0x002fe20000010805 */
[----:B-----5:R-:W-:-:S05]  /*5e80*/  F2FP.BF16.PACK_AB R10, R103, R104 ;  /* 0x00000068670a723e */ /* 0x020fca00000010ff */
        /* <DEDUP_REMOVED lines=15> */
[C---:B---3--:R-:W-:Y:S08]  /*5f80*/  HMMA.16816.F32.BF16 R140, R8.reuse, R12, R140 ;  /* 0x0000000c088c723c */ /* 0x048ff0000004188c */
[----:B------:R-:W-:Y:S01]  /*5f90*/  HMMA.16816.F32.BF16 R144, R8, R14, R144 ;  /* 0x0000000e0890723c */ /* 0x000fe20000041890 */
[----:B-1----:R-:W-:-:S07]  /*5fa0*/  FFMA.FTZ R3, R170, c[0x0][0x2d0], -R0 ;  /* 0x0000b400aa037a23 */ /* 0x002fce0000010800 */
[C---:B----4-:R-:W-:Y:S01]  /*5fb0*/  HMMA.16816.F32.BF16 R156, R8.reuse, R20, R156 ;  /* 0x00000014089c723c */ /* 0x050fe2000004189c */
[----:B------:R1:W-:Y:S07]  /*5fc0*/  MUFU.EX2 R96, R3 ;  /* 0x0000000300607308 */ /* 0x0003ee0000000800 */
[C---:B------:R-:W-:Y:S08]  /*5fd0*/  HMMA.16816.F32.BF16 R80, R8.reuse, R22, R80 ;  /* 0x000000160850723c */ /* 0x040ff00000041850 */
[----:B------:R-:W-:Y:S01]  /*5fe0*/  HMMA.16816.F32.BF16 R76, R8, R28, R76 ;  /* 0x0000001c084c723c */ /* 0x000fe2000004184c */
[----:B-1----:R-:W-:-:S02]  /*5ff0*/  FFMA.FTZ R3, R168, c[0x0][0x2d0], -R0 ;  /* 0x0000b400a8037a23 */ /* 0x002fc40000010800 */
[----:B------:R-:W-:Y:S01]  /*6000*/  IMAD.MOV.U32 R168, RZ, RZ, R90 ;  /* 0x000000ffffa87224 */ /* 0x000fe200078e005a */
[----:B------:R-:W-:Y:S01]  /*6010*/  MOV R90, R91 ;  /* 0x0000005b005a7202 */ /* 0x000fe20000000f00 */
[----:B------:R-:W-:-:S03]  /*6020*/  IMAD.MOV.U32 R91, RZ, RZ, R148 ;  /* 0x000000ffff5b7224 */ /* 0x000fc600078e0094 */
[----:B------:R-:W-:Y:S01]  /*6030*/  HMMA.16816.F32.BF16 R72, R8, R30, R72 ;  /* 0x0000001e0848723c */ /* 0x000fe20000041848 */
[----:B------:R-:W-:Y:S02]  /*6040*/  IMAD.MOV.U32 R148, RZ, RZ, R151 ;  /* 0x000000ffff947224 */ /* 0x000fe400078e0097 */
[----:B------:R-:W-:Y:S02]  /*6050*/  IMAD.MOV.U32 R151, RZ, RZ, R149 ;  /* 0x000000ffff977224 */ /* 0x000fe400078e0095 */
[----:B------:R-:W-:Y:S02]  /*6060*/  IMAD.MOV.U32 R149, RZ, RZ, R139 ;  /* 0x000000ffff957224 */ /* 0x000fe400078e008b */
[----:B------:R-:W-:Y:S01]  /*6070*/  IMAD.MOV.U32 R139, RZ, RZ, R138 ;  /* 0x000000ffff8b7224 */ /* 0x000fe200078e008a */
[----:B------:R-:W-:Y:S01]  /*6080*/  F2FP.BF16.PACK_AB R8, R113, R114 ;  /* 0x000000727108723e */ /* 0x000fe200000010ff */
[----:B------:R-:W-:Y:S01]  /*6090*/  IMAD.MOV.U32 R138, RZ, RZ, R136 ;  /* 0x000000ffff8a7224 */ /* 0x000fe200078e0088 */
[----:B--2---:R-:W-:Y:S01]  /*60a0*/  F2FP.BF16.PACK_AB R9, R97, R98 ;  /* 0x000000626109723e */ /* 0x004fe200000010ff */
[----:B------:R-:W-:Y:S01]  /*60b0*/  IMAD.MOV.U32 R136, RZ, RZ, R137 ;  /* 0x000000ffff887224 */ /* 0x000fe200078e0089 */
[----:B------:R-:W-:Y:S01]  /*60c0*/  F2FP.BF16.PACK_AB R10, R109, R112 ;  /* 0x000000706d0a723e */ /* 0x000fe200000010ff */
[----:B------:R-:W-:-:S02]  /*60d0*/  IMAD.MOV.U32 R137, RZ, RZ, R135 ;  /* 0x000000ffff897224 */ /* 0x000fc400078e0087 */
[----:B------:R-:W-:Y:S01]  /*60e0*/  IMAD.MOV.U32 R135, RZ, RZ, R134 ;  /* 0x000000ffff877224 */ /* 0x000fe200078e0086 */
[----:B------:R-:W-:Y:S01]  /*60f0*/  MOV R134, R133 ;  /* 0x0000008500867202 */ /* 0x000fe20000000f00 */
[----:B------:R-:W-:Y:S02]  /*6100*/  IMAD.MOV.U32 R133, RZ, RZ, R127 ;  /* 0x000000ffff857224 */ /* 0x000fe400078e007f */
[----:B------:R-:W-:Y:S02]  /*6110*/  IMAD.MOV.U32 R89, RZ, RZ, R148 ;  /* 0x000000ffff597224 */ /* 0x000fe400078e0094 */
[----:B------:R-:W-:Y:S02]  /*6120*/  IMAD.MOV.U32 R127, RZ, RZ, R95 ;  /* 0x000000ffff7f7224 */ /* 0x000fe400078e005f */
[----:B------:R-:W-:Y:S01]  /*6130*/  IMAD.MOV.U32 R148, RZ, RZ, R149 ;  /* 0x000000ffff947224 */ /* 0x000fe200078e0095 */
[----:B------:R-:W1:Y:S01]  /*6140*/  MUFU.EX2 R95, R3 ;  /* 0x00000003005f7308 */ /* 0x000e620000000800 */
[----:B------:R-:W-:-:S02]  /*6150*/  IMAD.MOV.U32 R149, RZ, RZ, R138 ;  /* 0x000000ffff957224 */ /* 0x000fc400078e008a */
[----:B------:R-:W-:Y:S02]  /*6160*/  IMAD.MOV.U32 R138, RZ, RZ, R137 ;  /* 0x000000ffff8a7224 */ /* 0x000fe400078e0089 */
[----:B------:R-:W-:Y:S02]  /*6170*/  IMAD.MOV.U32 R137, RZ, RZ, R134 ;  /* 0x000000ffff897224 */ /* 0x000fe400078e0086 */
[----:B------:R-:W-:Y:S02]  /*6180*/  IMAD.MOV.U32 R134, RZ, RZ, R127 ;  /* 0x000000ffff867224 */ /* 0x000fe400078e007f */
[----:B------:R-:W-:Y:S02]  /*6190*/  IMAD.MOV.U32 R127, RZ, RZ, R126 ;  /* 0x000000ffff7f7224 */ /* 0x000fe400078e007e */
[----:B------:R-:W-:Y:S02]  /*61a0*/  IMAD.MOV.U32 R126, RZ, RZ, R94 ;  /* 0x000000ffff7e7224 */ /* 0x000fe400078e005e */
[----:B------:R-:W-:-:S02]  /*61b0*/  IMAD.MOV.U32 R88, RZ, RZ, R91 ;  /* 0x000000ffff587224 */ /* 0x000fc400078e005b */
[----:B------:R-:W-:Y:S01]  /*61c0*/  IMAD.MOV.U32 R170, RZ, RZ, R89 ;  /* 0x000000ffffaa7224 */ /* 0x000fe200078e0059 */
[----:B-1----:R-:W-:Y:S01]  /*61d0*/  F2FP.BF16.PACK_AB R11, R95, R96 ;  /* 0x000000605f0b723e */ /* 0x002fe200000010ff */
[----:B------:R-:W-:Y:S02]  /*61e0*/  FFMA.FTZ R3, R175, c[0x0][0x2d0], -R6 ;  /* 0x0000b400af037a23 */ /* 0x000fe40000010806 */
[----:B------:R-:W-:Y:S02]  /*61f0*/  IMAD.MOV.U32 R175, RZ, RZ, R90 ;  /* 0x000000ffffaf7224 */ /* 0x000fe400078e005a */
[----:B------:R-:W-:Y:S01]  /*6200*/  IMAD.MOV.U32 R90, RZ, RZ, R151 ;  /* 0x000000ffff5a7224 */ /* 0x000fe200078e0097 */
[----:B------:R1:W-:Y:S01]  /*6210*/  MUFU.EX2 R94, R3 ;  /* 0x00000003005e7308 */ /* 0x0003e20000000800 */
[----:B------:R-:W-:Y:S01]  /*6220*/  IMAD.MOV.U32 R151, RZ, RZ, R139 ;  /* 0x000000ffff977224 */ /* 0x000fe200078e008b */
[----:B------:R-:W-:Y:S01]  /*6230*/  MOV R139, R136 ;  /* 0x00000088008b7202 */ /* 0x000fe20000000f00 */
[----:B------:R-:W-:Y:S01]  /*6240*/  IMAD.MOV.U32 R136, RZ, RZ, R135 ;  /* 0x000000ffff887224 */ /* 0x000fe200078e0087 */
[----:B------:R-:W-:Y:S01]  /*6250*/  HMMA.16816.F32.BF16 R64, R8, R16, R64 ;  /* 0x000000100840723c */ /* 0x000fe20000041840 */
[----:B------:R-:W-:-:S02]  /*6260*/  IMAD.MOV.U32 R135, RZ, RZ, R133 ;  /* 0x000000ffff877224 */ /* 0x000fc400078e0085 */
[----:B------:R-:W-:Y:S02]  /*6270*/  IMAD.MOV.U32 R133, RZ, RZ, R93 ;  /* 0x000000ffff857224 */ /* 0x000fe400078e005d */
[----:B------:R-:W-:Y:S02]  /*6280*/  IMAD.MOV.U32 R169, RZ, RZ, R90 ;  /* 0x000000ffffa97224 */ /* 0x000fe400078e005a */
[----:B------:R-:W-:Y:S01]  /*6290*/  IMAD.MOV.U32 R171, RZ, RZ, R148 ;  /* 0x000000ffffab7224 */ /* 0x000fe200078e0094 */
[----:B------:R-:W-:Y:S01]  /*62a0*/  HMMA.16816.F32.BF16 R56, R8, R18, R56 ;  /* 0x000000120838723c */ /* 0x000fe20000041838 */
[----:B------:R-:W-:Y:S01]  /*62b0*/  LDSM.16.MT88.4 R16, [R225+0x2900] ;  /* 0x00290000e110783b */ /* 0x000fe20000004200 */
[----:B------:R-:W-:Y:S02]  /*62c0*/  IMAD.MOV.U32 R154, RZ, RZ, R149 ;  /* 0x000000ffff9a7224 */ /* 0x000fe400078e0095 */
[----:B-1----:R-:W-:Y:S02]  /*62d0*/  FFMA.FTZ R3, R174, c[0x0][0x2d0], -R6 ;  /* 0x0000b400ae037a23 */ /* 0x002fe40000010806 */
[----:B------:R-:W-:-:S02]  /*62e0*/  IMAD.MOV.U32 R174, RZ, RZ, R92 ;  /* 0x000000ffffae7224 */ /* 0x000fc400078e005c */
[----:B------:R1:W2:Y:S01]  /*62f0*/  MUFU.EX2 R93, R3 ;  /* 0x00000003005d7308 */ /* 0x0002a20000000800 */
[C---:B------:R-:W-:Y:S01]  /*6300*/  HMMA.16816.F32.BF16 R52, R8.reuse, R12, R52 ;  /* 0x0000000c0834723c */ /* 0x040fe20000041834 */
[----:B------:R-:W-:Y:S02]  /*6310*/  IMAD.MOV.U32 R153, RZ, RZ, R138 ;  /* 0x000000ffff997224 */ /* 0x000fe400078e008a */
[----:B------:R-:W-:Y:S02]  /*6320*/  IMAD.MOV.U32 R138, RZ, RZ, R137 ;  /* 0x000000ffff8a7224 */ /* 0x000fe400078e0089 */
[----:B------:R-:W-:Y:S02]  /*6330*/  IMAD.MOV.U32 R137, RZ, RZ, R134 ;  /* 0x000000ffff897224 */ /* 0x000fe400078e0086 */
[----:B------:R-:W-:Y:S01]  /*6340*/  IMAD.MOV.U32 R152, RZ, RZ, R151 ;  /* 0x000000ffff987224 */ /* 0x000fe200078e0097 */
[----:B------:R-:W-:Y:S01]  /*6350*/  HMMA.16816.F32.BF16 R48, R8, R14, R48 ;  /* 0x0000000e0830723c */ /* 0x000fe20000041830 */
[----:B------:R-:W-:Y:S01]  /*6360*/  LDSM.16.MT88.4 R12, [R226+0x2900] ;  /* 0x00290000e20c783b */ /* 0x000fe20000004200 */
[----:B------:R-:W-:-:S02]  /*6370*/  IMAD.MOV.U32 R155, RZ, RZ, R139 ;  /* 0x000000ffff9b7224 */ /* 0x000fc400078e008b */
[----:B------:R-:W-:Y:S01]  /*6380*/  IMAD.MOV.U32 R139, RZ, RZ, R136 ;  /* 0x000000ffff8b7224 */ /* 0x000fe200078e0088 */
[----:B------:R-:W-:Y:S01]  /*6390*/  MOV R136, R135 ;  /* 0x0000008700887202 */ /* 0x000fe20000000f00 */
[----:B------:R-:W-:Y:S01]  /*63a0*/  LDSM.16.MT88.4 R148, [R227+0x3100] ;  /* 0x00310000e394783b */ /* 0x000fe20000004200 */
[--C-:B-1----:R-:W-:Y:S01]  /*63b0*/  FFMA.FTZ R3, R165, c[0x0][0x2d0], -R6.reuse ;  /* 0x0000b400a5037a23 */ /* 0x102fe20000010806 */
[C---:B------:R-:W-:Y:S03]  /*63c0*/  HMMA.16816.F32.BF16 R32, R8.reuse, R20, R32 ;  /* 0x000000140820723c */ /* 0x040fe60000041820 */
[----:B------:R1:W-:Y:S05]  /*63d0*/  MUFU.EX2 R92, R3 ;  /* 0x00000003005c7308 */ /* 0x0003ea0000000800 */
[C---:B------:R-:W-:Y:S01]  /*63e0*/  HMMA.16816.F32.BF16 R40, R8.reuse, R22, R40 ;  /* 0x000000160828723c */ /* 0x040fe20000041828 */
[----:B------:R-:W3:Y:S07]  /*63f0*/  LDSM.16.MT88.4 R20, [R227+0x2900] ;  /* 0x00290000e314783b */ /* 0x000eee0000004200 */
[----:B------:R-:W-:Y:S01]  /*6400*/  HMMA.16816.F32.BF16 R44, R8, R28, R44 ;  /* 0x0000001c082c723c */ /* 0x000fe2000004182c */
[----:B-1----:R-:W-:-:S04]  /*6410*/  FFMA.FTZ R3, R166, c[0x0][0x2d0], -R6 ;  /* 0x0000b400a6037a23 */ /* 0x002fc80000010806 */
[----:B------:R1:W4:Y:S03]  /*6420*/  MUFU.EX2 R91, R3 ;  /* 0x00000003005b7308 */ /* 0x0003260000000800 */
[----:B------:R-:W-:Y:S07]  /*6430*/  HMMA.16816.F32.BF16 R36, R8, R30, R36 ;  /* 0x0000001e0824723c */ /* 0x000fee0000041824 */
[----:B--2---:R-:W-:Y:S01]  /*6440*/  F2FP.BF16.PACK_AB R8, R93, R94 ;  /* 0x0000005e5d08723e */ /* 0x004fe200000010ff */
[----:B-1----:R-:W-:Y:S01]  /*6450*/  FFMA.FTZ R3, R178, c[0x0][0x2d0], -R5 ;  /* 0x0000b400b2037a23 */ /* 0x002fe20000010805 */
[----:B------:R-:W-:-:S02]  /*6460*/  MOV R178, R88 ;  /* 0x0000005800b27202 */ /* 0x000fc40000000f00 */
[----:B----4-:R-:W-:Y:S01]  /*6470*/  F2FP.BF16.PACK_AB R10, R91, R92 ;  /* 0x0000005c5b0a723e */ /* 0x010fe200000010ff */
[----:B------:R1:W-:Y:S02]  /*6480*/  MUFU.EX2 R90, R3 ;  /* 0x00000003005a7308 */ /* 0x0003e40000000800 */
[----:B-1----:R-:W-:Y:S02]  /*6490*/  FFMA.FTZ R3, R179, c[0x0][0x2d0], -R5 ;  /* 0x0000b400b3037a23 */ /* 0x002fe40000010805 */
[----:B------:R-:W-:-:S04]  /*64a0*/  IMAD.MOV.U32 R179, RZ, RZ, R133 ;  /* 0x000000ffffb37224 */ /* 0x000fc800078e0085 */
[----:B------:R1:W2:Y:S02]  /*64b0*/  MUFU.EX2 R89, R3 ;  /* 0x0000000300597308 */ /* 0x0002a40000000800 */
[----:B-1----:R-:W-:Y:S01]  /*64c0*/  FFMA.FTZ R3, R164, c[0x0][0x2d0], -R5 ;  /* 0x0000b400a4037a23 */ /* 0x002fe20000010805 */
[----:B--2---:R-:W-:-:S05]  /*64d0*/  F2FP.BF16.PACK_AB R9, R89, R90 ;  /* 0x0000005a5909723e */ /* 0x004fca00000010ff */
[----:B------:R1:W-:Y:S02]  /*64e0*/  MUFU.EX2 R87, R3 ;  /* 0x0000000300577308 */ /* 0x0003e40000000800 */
[----:B-1----:R-:W-:Y:S02]  /*64f0*/  FFMA.FTZ R3, R167, c[0x0][0x2d0], -R5 ;  /* 0x0000b400a7037a23 */ /* 0x002fe40000010805 */
[----:B------:R-:W-:Y:S04]  /*6500*/  LDSM.16.MT88.4 R164, [R225+0x3100] ;  /* 0x00310000e1a4783b */ /* 0x000fe80000004200 */
[----:B------:R1:W2:Y:S02]  /*6510*/  MUFU.EX2 R88, R3 ;  /* 0x0000000300587308 */ /* 0x0002a40000000800 */
[----:B-1----:R-:W-:Y:S01]  /*6520*/  FFMA.FTZ R3, R242, c[0x0][0x2d0], -R7 ;  /* 0x0000b400f2037a23 */ /* 0x002fe20000010807 */
[----:B--2---:R-:W-:Y:S01]  /*6530*/  F2FP.BF16.PACK_AB R11, R88, R87 ;  /* 0x00000057580b723e */ /* 0x004fe200000010ff */
[----:B------:R-:W-:-:S04]  /*6540*/  IMAD.MOV.U32 R242, RZ, RZ, R132 ;  /* 0x000000fffff27224 */ /* 0x000fc800078e0084 */
[----:B------:R1:W-:Y:S01]  /*6550*/  MUFU.EX2 R86, R3 ;  /* 0x0000000300567308 */ /* 0x0003e20000000800 */
[----:B------:R-:W2:Y:S01]  /*6560*/  LDSM.16.MT88.4 R132, [R224+0x3100] ;  /* 0x00310000e084783b */ /* 0x000ea20000004200 */
[C---:B------:R-:W-:Y:S08]  /*6570*/  HMMA.16816.F32.BF16 R120, R8.reuse, R24, R120 ;  /* 0x000000180878723c */ /* 0x040ff00000041878 */
[----:B------:R-:W-:Y:S01]  /*6580*/  HMMA.16816.F32.BF16 R128, R8, R26, R128 ;  /* 0x0000001a0880723c */ /* 0x000fe20000041880 */
[----:B-1----:R-:W-:-:S02]  /*6590*/  FFMA.FTZ R3, R221, c[0x0][0x2d0], -R7 ;  /* 0x0000b400dd037a23 */ /* 0x002fc40000010807 */
[----:B------:R-:W-:Y:S02]  /*65a0*/  IMAD.MOV.U32 R221, RZ, RZ, R71 ;  /* 0x000000ffffdd7224 */ /* 0x000fe400078e0047 */
[----:B------:R1:W4:Y:S03]  /*65b0*/  MUFU.EX2 R85, R3 ;  /* 0x0000000300557308 */ /* 0x0003260000000800 */
[C---:B---3--:R-:W-:Y:S08]  /*65c0*/  HMMA.16816.F32.BF16 R140, R8.reuse, R20, R140 ;  /* 0x00000014088c723c */ /* 0x048ff0000004188c */
[----:B------:R-:W-:Y:S01]  /*65d0*/  HMMA.16816.F32.BF16 R144, R8, R22, R144 ;  /* 0x000000160890723c */ /* 0x000fe20000041890 */
[----:B-1----:R-:W-:-:S07]  /*65e0*/  FFMA.FTZ R3, R245, c[0x0][0x2d0], -R7 ;  /* 0x0000b400f5037a23 */ /* 0x002fce0000010807 */
[C---:B------:R-:W-:Y:S01]  /*65f0*/  HMMA.16816.F32.BF16 R156, R8.reuse, R16, R156 ;  /* 0x00000010089c723c */ /* 0x040fe2000004189c */
[----:B------:R-:W-:Y:S01]  /*6600*/  IMAD.MOV.U32 R245, RZ, RZ, R126 ;  /* 0x000000fffff57224 */ /* 0x000fe200078e007e */
[----:B------:R1:W-:Y:S06]  /*6610*/  MUFU.EX2 R84, R3 ;  /* 0x0000000300547308 */ /* 0x0003ec0000000800 */
[C---:B------:R-:W-:Y:S07]  /*6620*/  HMMA.16816.F32.BF16 R160, R8.reuse, R18, R80 ;  /* 0x0000001208a0723c */ /* 0x040fee0000041850 */
[----:B------:R-:W-:Y:S01]  /*6630*/  IMAD.MOV.U32 R81, RZ, RZ, R174 ;  /* 0x000000ffff517224 */ /* 0x000fe200078e00ae */
[----:B------:R-:W-:Y:S01]  /*6640*/  HMMA.16816.F32.BF16 R76, R8, R12, R76 ;  /* 0x0000000c084c723c */ /* 0x000fe2000004184c */
[----:B------:R-:W-:-:S02]  /*6650*/  IMAD.MOV.U32 R82, RZ, RZ, R175 ;  /* 0x000000ffff527224 */ /* 0x000fc400078e00af */
[----:B-1----:R-:W-:Y:S02]  /*6660*/  FFMA.FTZ R3, R246, c[0x0][0x2d0], -R7 ;  /* 0x0000b400f6037a23 */ /* 0x002fe40000010807 */
[----:B------:R-:W-:Y:S02]  /*6670*/  IMAD.MOV.U32 R83, RZ, RZ, R138 ;  /* 0x000000ffff537224 */ /* 0x000fe400078e008a */
[----:B------:R1:W3:Y:S01]  /*6680*/  MUFU.EX2 R71, R3 ;  /* 0x0000000300477308 */ /* 0x0002e20000000800 */
[----:B------:R-:W-:Y:S01]  /*6690*/  HMMA.16816.F32.BF16 R72, R8, R14, R72 ;  /* 0x0000000e0848723c */ /* 0x000fe20000041848 */
[----:B------:R-:W-:-:S06]  /*66a0*/  IMAD.MOV.U32 R246, RZ, RZ, R127 ;  /* 0x000000fffff67224 */ /* 0x000fcc00078e007f */
[----:B----4-:R-:W-:Y:S01]  /*66b0*/  F2FP.BF16.PACK_AB R8, R85, R86 ;  /* 0x000000565508723e */ /* 0x010fe200000010ff */
[--C-:B-1----:R-:W-:Y:S01]  /*66c0*/  FFMA.FTZ R3, R249, c[0x0][0x2d0], -R0.reuse ;  /* 0x0000b400f9037a23 */ /* 0x102fe20000010800 */
[----:B---3--:R-:W-:Y:S01]  /*66d0*/  F2FP.BF16.PACK_AB R10, R71, R84 ;  /* 0x00000054470a723e */ /* 0x008fe200000010ff */
[----:B------:R-:W-:Y:S02]  /*66e0*/  IMAD.MOV.U32 R249, RZ, RZ, R139 ;  /* 0x000000fffff97224 */ /* 0x000fe400078e008b */
[----:B------:R1:W-:Y:S02]  /*66f0*/  MUFU.EX2 R63, R3 ;  /* 0x00000003003f7308 */ /* 0x0003e40000000800 */
[----:B-1----:R-:W-:Y:S02]  /*6700*/  FFMA.FTZ R3, R248, c[0x0][0x2d0], -R0 ;  /* 0x0000b400f8037a23 */ /* 0x002fe40000010800 */
[----:B------:R-:W-:-:S04]  /*6710*/  IMAD.MOV.U32 R248, RZ, RZ, R136 ;  /* 0x000000fffff87224 */ /* 0x000fc800078e0088 */
[----:B------:R1:W3:Y:S02]  /*6720*/  MUFU.EX2 R62, R3 ;  /* 0x00000003003e7308 */ /* 0x0002e40000000800 */
[----:B-1----:R-:W-:Y:S01]  /*6730*/  FFMA.FTZ R3, R172, c[0x0][0x2d0], -R0 ;  /* 0x0000b400ac037a23 */ /* 0x002fe20000010800 */
[----:B---3--:R-:W-:-:S05]  /*6740*/  F2FP.BF16.PACK_AB R9, R62, R63 ;  /* 0x0000003f3e09723e */ /* 0x008fca00000010ff */
[----:B------:R1:W-:Y:S02]  /*6750*/  MUFU.EX2 R61, R3 ;  /* 0x00000003003d7308 */ /* 0x0003e40000000800 */
[----:B-1----:R-:W-:-:S06]  /*6760*/  FFMA.FTZ R3, R173, c[0x0][0x2d0], -R0 ;  /* 0x0000b400ad037a23 */ /* 0x002fcc0000010800 */
[----:B------:R1:W3:Y:S02]  /*6770*/  MUFU.EX2 R60, R3 ;  /* 0x00000003003c7308 */ /* 0x0002e40000000800 */
[----:B-1----:R-:W-:Y:S01]  /*6780*/  FFMA.FTZ R3, R181, c[0x0][0x2d0], -R6 ;  /* 0x0000b400b5037a23 */ /* 0x002fe20000010806 */
[----:B---3--:R-:W-:-:S05]  /*6790*/  F2FP.BF16.PACK_AB R11, R60, R61 ;  /* 0x0000003d3c0b723e */ /* 0x008fca00000010ff */
[----:B------:R1:W-:Y:S02]  /*67a0*/  MUFU.EX2 R29, R3 ;  /* 0x00000003001d7308 */ /* 0x0003e40000000800 */
[C---:B------:R-:W-:Y:S08]  /*67b0*/  HMMA.16816.F32.BF16 R56, R8.reuse, R26, R56 ;  /* 0x0000001a0838723c */ /* 0x040ff00000041838 */
[----:B------:R-:W-:Y:S01]  /*67c0*/  HMMA.16816.F32.BF16 R64, R8, R24, R64 ;  /* 0x000000180840723c */ /* 0x000fe20000041840 */
[----:B-1----:R-:W-:-:S04]  /*67d0*/  FFMA.FTZ R3, R208, c[0x0][0x2d0], -R6 ;  /* 0x0000b400d0037a23 */ /* 0x002fc80000010806 */
[----:B------:R1:W3:Y:S03]  /*67e0*/  MUFU.EX2 R31, R3 ;  /* 0x00000003001f7308 */ /* 0x0002e60000000800 */
[C---:B------:R-:W-:Y:S05]  /*67f0*/  HMMA.16816.F32.BF16 R48, R8.reuse, R22, R48 ;  /* 0x000000160830723c */ /* 0x040fea0000041830 */
[----:B------:R4:W-:Y:S03]  /*6800*/  MUFU.EX2 R23, R4 ;  /* 0x0000000400177308 */ /* 0x0009e60000000800 */
[----:B------:R-:W-:Y:S01]  /*6810*/  HMMA.16816.F32.BF16 R44, R8, R12, R44 ;  /* 0x0000000c082c723c */ /* 0x000fe2000004182c */
[----:B-1----:R-:W-:-:S07]  /*6820*/  FFMA.FTZ R3, R211, c[0x0][0x2d0], -R6 ;  /* 0x0000b400d3037a23 */ /* 0x002fce0000010806 */
[----:B------:R-:W-:Y:S01]  /*6830*/  HMMA.16816.F32.BF16 R52, R8, R20, R52 ;  /* 0x000000140834723c */ /* 0x000fe20000041834 */
[----:B------:R-:W-:Y:S01]  /*6840*/  FFMA.FTZ R12, R213, c[0x0][0x2d0], -R0 ;  /* 0x0000b400d50c7a23 */ /* 0x000fe20000010800 */
[----:B------:R1:W-:Y:S01]  /*6850*/  MUFU.EX2 R30, R3 ;  /* 0x00000003001e7308 */ /* 0x0003e20000000800 */
[----:B------:R-:W-:Y:S02]  /*6860*/  FADD.FTZ R13, R250, R244 ;  /* 0x000000f4fa0d7221 */ /* 0x000fe40000010000 */
[----:B----4-:R-:W-:-:S03]  /*6870*/  FFMA.FTZ R4, R217, c[0x0][0x2d0], -R0 ;  /* 0x0000b400d9047a23 */ /* 0x010fc60000010800 */
[----:B------:R-:W-:Y:S01]  /*6880*/  HMMA.16816.F32.BF16 R36, R8, R14, R36 ;  /* 0x0000000e0824723c */ /* 0x000fe20000041824 */
[----:B------:R-:W-:Y:S01]  /*6890*/  FADD.FTZ R20, R177, R176 ;  /* 0x000000b0b1147221 */ /* 0x000fe20000010000 */
[----:B---3--:R-:W-:Y:S01]  /*68a0*/  F2FP.BF16.PACK_AB R176, R31, R29 ;  /* 0x0000001d1fb0723e */ /* 0x008fe200000010ff */
[----:B------:R-:W-:-:S05]  /*68b0*/  FADD.FTZ R21, R182, R180 ;  /* 0x000000b4b6157221 */ /* 0x000fca0000010000 */
[C---:B------:R-:W-:Y:S01]  /*68c0*/  HMMA.16816.F32.BF16 R32, R8.reuse, R16, R32 ;  /* 0x000000100820723c */ /* 0x040fe20000041820 */
[----:B-1----:R-:W-:Y:S02]  /*68d0*/  FFMA.FTZ R3, R212, c[0x0][0x2d0], -R6 ;  /* 0x0000b400d4037a23 */ /* 0x002fe40000010806 */
[--C-:B------:R-:W-:Y:S02]  /*68e0*/  FFMA.FTZ R6, R220, c[0x0][0x2d0], -R0.reuse ;  /* 0x0000b400dc067a23 */ /* 0x100fe40000010800 */
[----:B------:R1:W-:Y:S01]  /*68f0*/  MUFU.EX2 R28, R3 ;  /* 0x00000003001c7308 */ /* 0x0003e20000000800 */
[----:B------:R-:W-:Y:S02]  /*6900*/  FFMA.FTZ R0, R210, c[0x0][0x2d0], -R0 ;  /* 0x0000b400d2007a23 */ /* 0x000fe40000010800 */
[----:B------:R-:W-:Y:S01]  /*6910*/  HMMA.16816.F32.BF16 R40, R8, R18, R40 ;  /* 0x000000120828723c */ /* 0x000fe20000041828 */
[----:B------:R-:W3:Y:S04]  /*6920*/  LDSM.16.MT88.4 R16, [R226+0x3100] ;  /* 0x00310000e210783b */ /* 0x000ee80000004200 */
[----:B------:R4:W-:Y:S01]  /*6930*/  MUFU.EX2 R9, R4 ;  /* 0x0000000400097308 */ /* 0x0009e20000000800 */
[----:B-1----:R-:W-:-:S07]  /*6940*/  FFMA.FTZ R3, R183, c[0x0][0x2d0], -R5 ;  /* 0x0000b400b7037a23 */ /* 0x002fce0000010805 */
[----:B------:R-:W-:Y:S01]  /*6950*/  MUFU.EX2 R11, R12 ;  /* 0x0000000c000b7308 */ /* 0x000fe20000000800 */
[----:B----4-:R-:W-:-:S07]  /*6960*/  FADD.FTZ R4, R168, R13 ;  /* 0x0000000da8047221 */ /* 0x010fce0000010000 */
[----:B------:R1:W-:Y:S01]  /*6970*/  MUFU.EX2 R27, R3 ;  /* 0x00000003001b7308 */ /* 0x0003e20000000800 */
[----:B------:R-:W-:Y:S02]  /*6980*/  IMAD.MOV.U32 R168, RZ, RZ, R170 ;  /* 0x000000ffffa87224 */ /* 0x000fe400078e00aa */
[----:B------:R-:W-:Y:S02]  /*6990*/  FADD.FTZ R4, R153, R4 ;  /* 0x0000000499047221 */ /* 0x000fe40000010000 */
[----:B------:R-:W-:Y:S01]  /*69a0*/  IMAD.MOV.U32 R170, RZ, RZ, R169 ;  /* 0x000000ffffaa7224 */ /* 0x000fe200078e00a9 */
[----:B------:R-:W-:Y:S02]  /*69b0*/  MOV R169, R152 ;  /* 0x0000009800a97202 */ /* 0x000fe40000000f00 */
[----:B------:R4:W5:Y:S01]  /*69c0*/  MUFU.EX2 R12, R0 ;  /* 0x00000000000c7308 */ /* 0x0009620000000800 */
[----:B-1----:R-:W-:-:S07]  /*69d0*/  FFMA.FTZ R3, R209, c[0x0][0x2d0], -R5 ;  /* 0x0000b400d1037a23 */ /* 0x002fce0000010805 */
[----:B------:R-:W1:Y:S01]  /*69e0*/  MUFU.EX2 R10, R6 ;  /* 0x00000006000a7308 */ /* 0x000e620000000800 */
[----:B----4-:R-:W-:-:S07]  /*69f0*/  FADD.FTZ R0, R171, R21 ;  /* 0x00000015ab007221 */ /* 0x010fce0000010000 */
[----:B------:R4:W2:Y:S01]  /*6a00*/  MUFU.EX2 R26, R3 ;  /* 0x00000003001a7308 */ /* 0x0008a20000000800 */
[----:B------:R-:W-:Y:S01]  /*6a10*/  IMAD.MOV.U32 R171, RZ, RZ, R155 ;  /* 0x000000ffffab7224 */ /* 0x000fe200078e009b */
[----:B-----5:R-:W-:Y:S02]  /*6a20*/  F2FP.BF16.PACK_AB R183, R12, R11 ;  /* 0x0000000b0cb7723e */ /* 0x020fe400000010ff */
[----:B-1----:R-:W-:Y:S01]  /*6a30*/  F2FP.BF16.PACK_AB R181, R9, R10 ;  /* 0x0000000a09b5723e */ /* 0x002fe200000010ff */
[----:B----4-:R-:W-:Y:S01]  /*6a40*/  FFMA.FTZ R3, R222, c[0x0][0x2d0], -R5 ;  /* 0x0000b400de037a23 */ /* 0x010fe20000010805 */
[----:B--2---:R-:W-:-:S03]  /*6a50*/  F2FP.BF16.PACK_AB R177, R26, R27 ;  /* 0x0000001b1ab1723e */ /* 0x004fc600000010ff */
[----:B------:R1:W-:Y:S02]  /*6a60*/  MUFU.EX2 R25, R3 ;  /* 0x0000000300197308 */ /* 0x0003e40000000800 */
[----:B-1----:R-:W-:Y:S02]  /*6a70*/  FFMA.FTZ R3, R243, c[0x0][0x2d0], -R5 ;  /* 0x0000b400f3037a23 */ /* 0x002fe40000010805 */
[----:B------:R-:W-:-:S04]  /*6a80*/  FFMA.FTZ R5, R242, c[0x0][0x2d0], -R7 ;  /* 0x0000b400f2057a23 */ /* 0x000fc80000010807 */
[----:B------:R1:W2:Y:S01]  /*6a90*/  MUFU.EX2 R24, R3 ;  /* 0x0000000300187308 */ /* 0x0002a20000000800 */
[----:B------:R-:W-:Y:S01]  /*6aa0*/  IMAD.MOV.U32 R242, RZ, RZ, R178 ;  /* 0x000000fffff27224 */ /* 0x000fe200078e00b2 */
[----:B------:R-:W-:-:S06]  /*6ab0*/  F2FP.BF16.PACK_AB R178, R28, R30 ;  /* 0x0000001e1cb2723e */ /* 0x000fcc00000010ff */
[----:B------:R4:W-:Y:S01]  /*6ac0*/  MUFU.EX2 R15, R5 ;  /* 0x00000005000f7308 */ /* 0x0009e20000000800 */
[--C-:B-1----:R-:W-:Y:S02]  /*6ad0*/  FFMA.FTZ R3, R221, c[0x0][0x2d0], -R7.reuse ;  /* 0x0000b400dd037a23 */ /* 0x102fe40000010807 */
[----:B------:R-:W-:Y:S01]  /*6ae0*/  FFMA.FTZ R7, R179, c[0x0][0x2d0], -R7 ;  /* 0x0000b400b3077a23 */ /* 0x000fe20000010807 */
[----:B--2---:R-:W-:-:S04]  /*6af0*/  F2FP.BF16.PACK_AB R179, R24, R25 ;  /* 0x0000001918b3723e */ /* 0x004fc800000010ff */
[----:B------:R1:W2:Y:S01]  /*6b00*/  MUFU.EX2 R22, R3 ;  /* 0x0000000300167308 */ /* 0x0002a20000000800 */
[----:B------:R-:W-:Y:S02]  /*6b10*/  IMAD.MOV.U32 R221, RZ, RZ, R125 ;  /* 0x000000ffffdd7224 */ /* 0x000fe400078e007d */
[----:B----4-:R-:W-:Y:S02]  /*6b20*/  FADD.FTZ R5, R242, R247 ;  /* 0x000000f7f2057221 */ /* 0x010fe40000010000 */
[----:B------:R-:W-:Y:S01]  /*6b30*/  IMAD.MOV.U32 R242, RZ, RZ, R124 ;  /* 0x000000fffff27224 */ /* 0x000fe200078e007c */
[----:B------:R-:W-:Y:S01]  /*6b40*/  HMMA.16816.F32.BF16 R120, R176, R132, R120 ;  /* 0x00000084b078723c */ /* 0x000fe20000041878 */
[----:B------:R-:W-:Y:S01]  /*6b50*/  FADD.FTZ R6, R154, R5 ;  /* 0x000000059a067221 */ /* 0x000fe20000010000 */
[----:B------:R-:W4:Y:S02]  /*6b60*/  MUFU.EX2 R14, R7 ;  /* 0x00000007000e7308 */ /* 0x000f240000000800 */
[----:B------:R-:W-:-:S04]  /*6b70*/  IADD3 R242, R242, -0x2, RZ ;  /* 0xfffffffef2f27810 */ /* 0x000fc80007ffe0ff */
[----:B------:R-:W-:Y:S01]  /*6b80*/  ISETP.GE.AND P0, PT, R242, R221, PT ;  /* 0x000000ddf200720c */ /* 0x000fe20003f06270 */
[----:B-1----:R-:W-:Y:S01]  /*6b90*/  FADD.FTZ R3, R219, R20 ;  /* 0x00000014db037221 */ /* 0x002fe20000010000 */
[----:B--2---:R-:W-:Y:S01]  /*6ba0*/  F2FP.BF16.PACK_AB R180, R22, R23 ;  /* 0x0000001716b4723e */ /* 0x004fe200000010ff */
[C---:B------:R-:W-:Y:S02]  /*6bb0*/  HMMA.16816.F32.BF16 R128, R176.reuse, R134, R128 ;  /* 0x00000086b080723c */ /* 0x040fe40000041880 */
[----:B------:R-:W-:Y:S02]  /*6bc0*/  FADD.FTZ R5, R223, R3 ;  /* 0x00000003df057221 */ /* 0x000fe40000010000 */
[----:B------:R-:W-:Y:S02]  /*6bd0*/  FADD.FTZ R3, R81, R6 ;  /* 0x0000000651037221 */ /* 0x000fe40000010000 */
[----:B------:R-:W-:Y:S01]  /*6be0*/  FADD.FTZ R5, R216, R5 ;  /* 0x00000005d8057221 */ /* 0x000fe20000010000 */
[----:B----4-:R-:W-:Y:S01]  /*6bf0*/  F2FP.BF16.PACK_AB R182, R14, R15 ;  /* 0x0000000f0eb6723e */ /* 0x010fe200000010ff */
[----:B------:R-:W-:Y:S01]  /*6c00*/  FADD.FTZ R7, R137, R0 ;  /* 0x0000000089077221 */ /* 0x000fe20000010000 */
[----:B------:R-:W-:Y:S01]  /*6c10*/  HMMA.16816.F32.BF16 R140, R176, R148, R140 ;  /* 0x00000094b08c723c */ /* 0x000fe2000004188c */
[----:B------:R-:W-:-:S02]  /*6c20*/  FADD.FTZ R0, R82, R4 ;  /* 0x0000000452007221 */ /* 0x000fc40000010000 */
[----:B------:R-:W-:Y:S02]  /*6c30*/  FADD.FTZ R4, R168, R7 ;  /* 0x00000007a8047221 */ /* 0x000fe40000010000 */
[----:B------:R-:W-:Y:S02]  /*6c40*/  FADD.FTZ R3, R252, R3 ;  /* 0x00000003fc037221 */ /* 0x000fe40000010000 */
[----:B------:R-:W-:Y:S01]  /*6c50*/  FADD.FTZ R0, R170, R0 ;  /* 0x00000000aa007221 */ /* 0x000fe20000010000 */
[----:B------:R-:W-:Y:S01]  /*6c60*/  HMMA.16816.F32.BF16 R144, R176, R150, R144 ;  /* 0x00000096b090723c */ /* 0x000fe20000041890 */
[----:B------:R-:W-:Y:S02]  /*6c70*/  FADD.FTZ R8, R215, R5 ;  /* 0x00000005d7087221 */ /* 0x000fe40000010000 */
[----:B------:R-:W-:Y:S02]  /*6c80*/  FADD.FTZ R7, R169, R4 ;  /* 0x00000004a9077221 */ /* 0x000fe40000010000 */
[----:B------:R-:W-:-:S02]  /*6c90*/  FADD.FTZ R6, R251, R3 ;  /* 0x00000003fb067221 */ /* 0x000fc40000010000 */
[----:B------:R-:W-:Y:S01]  /*6ca0*/  FADD.FTZ R5, R171, R0 ;  /* 0x00000000ab057221 */ /* 0x000fe20000010000 */
[C---:B------:R-:W-:Y:S01]  /*6cb0*/  HMMA.16816.F32.BF16 R156, R176.reuse, R164, R156 ;  /* 0x000000a4b09c723c */ /* 0x040fe2000004189c */
[----:B------:R-:W-:Y:S02]  /*6cc0*/  FADD.FTZ R4, R218, R8 ;  /* 0x00000008da047221 */ /* 0x000fe40000010000 */
[----:B------:R-:W-:Y:S02]  /*6cd0*/  FADD.FTZ R3, R83, R7 ;  /* 0x0000000753037221 */ /* 0x000fe40000010000 */
[----:B------:R-:W-:Y:S02]  /*6ce0*/  FADD.FTZ R0, R248, R6 ;  /* 0x00000006f8007221 */ /* 0x000fe40000010000 */
        /* <DEDUP_REMOVED lines=21> */
[----:B---3--:R-:W-:Y:S01]  /*6e40*/  HMMA.16816.F32.BF16 R172, R176, R16, R76 ;  /* 0x00000010b0ac723c */ /* 0x008fe2000004184c */
        /* <DEDUP_REMOVED lines=19> */
[----:B------:R-:W-:Y:S01]  /*6f80*/  HMMA.16816.F32.BF16 R168, R180, R16, R44 ;  /* 0x00000010b4a8723c */ /* 0x000fe2000004182c */
        /* <DEDUP_REMOVED lines=13> */
[----:B------:R-:W-:Y:S02]  /*7060*/  FADD.FTZ R0, R112, R0 ;  /* 0x0000000070007221 */ /* 0x000fe40000010000 */
[----:B------:R-:W-:Y:S02]  /*7070*/  FADD.FTZ R4, R96, R4 ;  /* 0x0000000460047221 */ /* 0x000fe40000010000 */
[----:B------:R-:W-:Y:S02]  /*7080*/  FADD.FTZ R5, R104, R5 ;  /* 0x0000000568057221 */ /* 0x000fe40000010000 */
        /* <DEDUP_REMOVED lines=35> */
[----:B------:R-:W-:Y:S01]  /*72c0*/  FADD.FTZ R0, R24, R0 ;  /* 0x0000000018007221 */ /* 0x000fe20000010000 */
[----:B------:R1:W-:Y:S01]  /*72d0*/  STL [R1+0x10], R5 ;  /* 0x0000100501007387 */ /* 0x0003e20000100800 */
[----:B------:R-:W-:-:S03]  /*72e0*/  FADD.FTZ R3, R28, R3 ;  /* 0x000000031c037221 */ /* 0x000fc60000010000 */
[----:B------:R1:W-:Y:S04]  /*72f0*/  STL [R1+0x14], R4 ;  /* 0x0000140401007387 */ /* 0x0003e80000100800 */
[----:B------:R1:W-:Y:S04]  /*7300*/  STL [R1+0x18], R0 ;  /* 0x0000180001007387 */ /* 0x0003e80000100800 */
[----:B------:R1:W-:Y:S01]  /*7310*/  STL [R1+0x1c], R3 ;  /* 0x00001c0301007387 */ /* 0x0003e20000100800 */
[----:B------:R-:W-:Y:S05]  /*7320*/  @!P0 BRA `(.L_x_19) ;  /* 0x0000587000008947 */ /* 0x000fea0003800000 */
[----:B------:R-:W2:Y:S01]  /*7330*/  LDL.LU.64 R82, [R1] ;  /* 0x0000000001527983 */ /* 0x000ea20000300a00 */
[----:B------:R-:W-:Y:S01]  /*7340*/  IMAD.MOV.U32 R116, RZ, RZ, R69 ;  /* 0x000000ffff747224 */ /* 0x000fe200078e0045 */
[----:B------:R-:W-:Y:S01]  /*7350*/  MOV R118, R2 ;  /* 0x0000000200767202 */ /* 0x000fe20000000f00 */
[----:B-1----:R-:W-:Y:S01]  /*7360*/  IMAD.MOV.U32 R3, RZ, RZ, R70 ;  /* 0x000000ffff037224 */ /* 0x002fe200078e0046 */
[----:B------:R-:W3:Y:S01]  /*7370*/  LDL.LU.64 R248, [R1+0x8] ;  /* 0x0000080001f87983 */ /* 0x000ee20000300a00 */
[----:B------:R-:W-:Y:S01]  /*7380*/  IMAD.MOV.U32 R117, RZ, RZ, R68 ;  /* 0x000000ffff757224 */ /* 0x000fe200078e0044 */
[----:B--2---:R-:W-:-:S02]  /*7390*/  MOV R5, R83 ;  /* 0x0000005300057202 */ /* 0x004fc40000000f00 */
[----:B---3--:R-:W-:-:S05]  /*73a0*/  MOV R4, R248 ;  /* 0x000000f800047202 */ /* 0x008fca0000000f00 */
[----:B------:R1:W-:Y:S02]  /*73b0*/  STL.64 [R1+0x20], R4 ;  /* 0x0000200401007387 */ /* 0x0003e40000100a00 */
.L_x_20:
[----:B--2---:R-:W2:Y:S01]  /*73c0*/  LDL.64 R72, [R1+0x20] ;  /* 0x0000200001487983 */ /* 0x004ea20000100a00 */
[----:B------:R-:W-:Y:S04]  /*73d0*/  DEPBAR.LE SB0, 0x0 ;  /* 0x000080000000791a */ /* 0x000fe80000000000 */
[----:B------:R-:W-:Y:S01]  /*73e0*/  SHF.R.S32.HI R0, RZ, 0x1f, R242 ;  /* 0x0000001fff007819 */ /* 0x000fe200000114f2 */
[----:B------:R-:W-:Y:S01]  /*73f0*/  BAR.SYNC.DEFER_BLOCKING 0x0 ;  /* 0x0000000000007b1d */ /* 0x000fe20000010000 */
[----:B------:R-:W-:Y:S04]  /*7400*/  IMAD.WIDE.U32 R84, R242, c[0x0][0x208], RZ ;  /* 0x00008200f2547a25 */ /* 0x000fe800078e00ff */
[----:B------:R-:W-:Y:S03]  /*7410*/  IMAD R0, R0, c[0x0][0x208], RZ ;  /* 0x0000820000007a24 */ /* 0x000fe600078e02ff */
[----:B-----5:R-:W-:Y:S01]  /*7420*/  STL [R1+0x40], R230 ;  /* 0x000040e601007387 */ /* 0x020fe20000100800 */
[----:B------:R-:W-:Y:S03]  /*7430*/  IMAD R0, R242, c[0x0][0x20c], R0 ;  /* 0x00008300f2007a24 */ /* 0x000fe600078e0200 */
[----:B------:R-:W-:Y:S02]  /*7440*/  STL [R1+0x44], R119 ;  /* 0x0000447701007387 */ /* 0x000fe40000100800 */
[----:B------:R-:W-:Y:S02]  /*7450*/  IADD3 R0, R85, R0, RZ ;  /* 0x0000000055007210 */ /* 0x000fe40007ffe0ff */
[----:B------:R-:W-:Y:S03]  /*7460*/  STL [R1+0x48], R234 ;  /* 0x000048ea01007387 */ /* 0x000fe60000100800 */
[----:B------:R-:W-:Y:S01]  /*7470*/  IMAD R0, R0, 0x70, RZ ;  /* 0x0000007000007824 */ /* 0x000fe200078e02ff */
[----:B------:R-:W-:Y:S04]  /*7480*/  STL [R1+0x4c], R233 ;  /* 0x00004ce901007387 */ /* 0x000fe80000100800 */
[----:B------:R-:W-:Y:S08]  /*7490*/  LDSM.16.M88.4 R112, [R230+0x7100] ;  /* 0x00710000e670783b */ /* 0x000ff00000000200 */
[----:B------:R-:W3:Y:S08]  /*74a0*/  LDSM.16.M88.4 R16, [R119+0x3900] ;  /* 0x003900007710783b */ /* 0x000ef00000000200 */
[----:B------:R-:W4:Y:S08]  /*74b0*/  LDSM.16.M88.4 R108, [R230+0x9100] ;  /* 0x00910000e66c783b */ /* 0x000f300000000200 */
[----:B------:R-:W1:Y:S08]  /*74c0*/  LDSM.16.M88.4 R32, [R119+0x4100] ;  /* 0x004100007720783b */ /* 0x000e700000000200 */
[----:B------:R-:W1:Y:S08]  /*74d0*/  LDSM.16.M88.4 R48, [R119+0x4900] ;  /* 0x004900007730783b */ /* 0x000e700000000200 */
[----:B------:R-:W1:Y:S08]  /*74e0*/  LDSM.16.M88.4 R64, [R119+0x5100] ;  /* 0x005100007740783b */ /* 0x000e700000000200 */
[----:B------:R-:W1:Y:S08]  /*74f0*/  LDSM.16.M88.4 R80, [R119+0x5900] ;  /* 0x005900007750783b */ /* 0x000e700000000200 */
[----:B------:R-:W1:Y:S08]  /*7500*/  LDSM.16.M88.4 R96, [R119+0x6100] ;  /* 0x006100007760783b */ /* 0x000e700000000200 */
[----:B------:R-:W1:Y:S08]  /*7510*/  LDSM.16.M88.4 R184, [R119+0x6900] ;  /* 0x0069000077b8783b */ /* 0x000e700000000200 */
[----:B------:R-:W-:Y:S08]  /*7520*/  LDSM.16.M88.4 R188, [R233+0x7100] ;  /* 0x00710000e9bc783b */ /* 0x000ff00000000200 */
[----:B------:R-:W1:Y:S08]  /*7530*/  LDSM.16.M88.4 R192, [R234] ;  /* 0x00000000eac0783b */ /* 0x000e700000000200 */
[----:B------:R-:W1:Y:S08]  /*7540*/  LDSM.16.M88.4 R196, [R233+0x9100] ;  /* 0x00910000e9c4783b */ /* 0x000e700000000200 */
[----:B------:R-:W1:Y:S08]  /*7550*/  LDSM.16.M88.4 R200, [R240] ;  /* 0x00000000f0c8783b */ /* 0x000e700000000200 */
[----:B------:R-:W1:Y:S08]  /*7560*/  LDSM.16.M88.4 R204, [R239] ;  /* 0x00000000efcc783b */ /* 0x000e700000000200 */
[----:B------:R-:W1:Y:S08]  /*7570*/  LDSM.16.M88.4 R208, [R238] ;  /* 0x00000000eed0783b */ /* 0x000e700000000200 */
[----:B------:R-:W1:Y:S08]  /*7580*/  LDSM.16.M88.4 R212, [R237] ;  /* 0x00000000edd4783b */ /* 0x000e700000000200 */
[----:B------:R-:W1:Y:S08]  /*7590*/  LDSM.16.M88.4 R216, [R236] ;  /* 0x00000000ecd8783b */ /* 0x000e700000000200 */
[----:B------:R-:W1:Y:S08]  /*75a0*/  LDSM.16.M88.4 R220, [R235] ;  /* 0x00000000ebdc783b */ /* 0x000e700000000200 */
[----:B------:R-:W-:Y:S04]  /*75b0*/  STL [R1+0x50], R240 ;  /* 0x000050f001007387 */ /* 0x000fe80000100800 */
[----:B------:R-:W-:Y:S04]  /*75c0*/  STL [R1+0x54], R239 ;  /* 0x000054ef01007387 */ /* 0x000fe80000100800 */
[----:B------:R-:W-:Y:S04]  /*75d0*/  STL [R1+0x58], R238 ;  /* 0x000058ee01007387 */ /* 0x000fe80000100800 */
[----:B------:R-:W-:Y:S04]  /*75e0*/  STL [R1+0x5c], R237 ;  /* 0x00005ced01007387 */ /* 0x000fe80000100800 */
[----:B------:R-:W-:Y:S01]  /*75f0*/  STL [R1+0x60], R236 ;  /* 0x000060ec01007387 */ /* 0x000fe20000100800 */
[----:B--2---:R-:W-:Y:S01]  /*7600*/  IMAD.WIDE.U32 R84, R84, 0x70, R72 ;  /* 0x0000007054547825 */ /* 0x004fe200078e0048 */
[-C--:B-1-3--:R-:W-:Y:S04]  /*7610*/  HMMA.16816.F32.BF16 R4, R112, R16.reuse, RZ ;  /* 0x000000107004723c */ /* 0x08afe800000418ff */
[C---:B------:R-:W-:Y:S02]  /*7620*/  LEA R88, P0, R84.reuse, c[0x0][0x1f8], 0x1 ;  /* 0x00007e0054587a11 */ /* 0x040fe400078008ff */
[----:B------:R-:W-:Y:S02]  /*7630*/  IADD3 R0, R85, R0, RZ ;  /* 0x0000000055007210 */ /* 0x000fe40007ffe0ff */
[C---:B----4-:R-:W-:Y:S04]  /*7640*/  HMMA.16816.F32.BF16 R8, R108.reuse, R16, RZ ;  /* 0x000000106c08723c */ /* 0x050fe800000418ff */
[----:B------:R-:W-:Y:S02]  /*7650*/  LEA.HI.X R89, R84, c[0x0][0x1fc], R0, 0x1, P0 ;  /* 0x00007f0054597a11 */ /* 0x000fe400000f0c00 */
[----:B------:R-:W-:Y:S02]  /*7660*/  IADD3 R92, P2, R88, UR7, RZ ;  /* 0x00000007585c7c10 */ /* 0x000fe4000ff5e0ff */
[-C--:B------:R-:W-:Y:S01]  /*7670*/  HMMA.16816.F32.BF16 R12, R108, R18.reuse, RZ ;  /* 0x000000126c0c723c */ /* 0x080fe200000418ff */
[----:B------:R-:W-:Y:S01]  /*7680*/  @!PT LDS RZ, [RZ] ;  /* 0x00000000fffff984 */ /* 0x000fe20000000800 */
[----:B------:R-:W-:Y:S01]  /*7690*/  @!PT LDS RZ, [RZ] ;  /* 0x00000000fffff984 */ /* 0x000fe20000000800 */
[----:B------:R-:W-:Y:S01]  /*76a0*/  @!PT LDS RZ, [RZ] ;  /* 0x00000000fffff984 */ /* 0x000fe20000000800 */
[----:B------:R1:W-:Y:S03]  /*76b0*/  LDGSTS.E.BYPASS.LTC128B.128 [R241+0x100], [R88.64], !P1 ;  /* 0x0010000058f17fae */ /* 0x0003e6000c901d48 */
[----:B------:R-:W-:Y:S02]  /*76c0*/  IADD3.X R93, R89, UR5, RZ, P2, !PT ;  /* 0x00000005595d7c10 */ /* 0x000fe400097fe4ff */
[----:B------:R-:W-:Y:S02]  /*76d0*/  IADD3 R94, P0, R92, UR7, RZ ;  /* 0x000000075c5e7c10 */ /* 0x000fe4000ff1e0ff */
[C---:B------:R-:W-:Y:S01]  /*76e0*/  HMMA.16816.F32.BF16 R16, R112.reuse, R18, RZ ;  /* 0x000000127010723c */ /* 0x040fe200000418ff */
[----:B------:R2:W-:Y:S03]  /*76f0*/  LDGSTS.E.BYPASS.LTC128B.128 [R241+0x900], [R92.64], !P1 ;  /* 0x009000005cf17fae */ /* 0x0005e6000c901d48 */
[----:B------:R-:W-:Y:S02]  /*7700*/  IADD3.X R95, R93, UR5, RZ, P0, !PT ;  /* 0x000000055d5f7c10 */ /* 0x000fe400087fe4ff */
[----:B------:R-:W-:Y:S02]  /*7710*/  IADD3 R102, P2, R94, UR7, RZ ;  /* 0x000000075e667c10 */ /* 0x000fe4000ff5e0ff */
[-C--:B------:R-:W-:Y:S01]  /*7720*/  HMMA.16816.F32.BF16 R20, R112, R32.reuse, RZ ;  /* 0x000000207014723c */ /* 0x080fe200000418ff */
[----:B------:R2:W-:Y:S03]  /*7730*/  LDGSTS.E.BYPASS.LTC128B.128 [R241+0x1100], [R94.64], !P1 ;  /* 0x011000005ef17fae */ /* 0x0005e6000c901d48 */
[----:B------:R-:W-:Y:S04]  /*7740*/  IADD3.X R103, R95, UR5, RZ, P2, !PT ;  /* 0x000000055f677c10 */ /* 0x000fe800097fe4ff */
[C---:B------:R-:W-:Y:S01]  /*7750*/  HMMA.16816.F32.BF16 R24, R108.reuse, R32, RZ ;  /* 0x000000206c18723c */ /* 0x040fe200000418ff */
[----:B------:R3:W-:Y:S07]  /*7760*/  LDGSTS.E.BYPASS.LTC128B.128 [R241+0x1900], [R102.64], !P1 ;  /* 0x0190000066f17fae */ /* 0x0007ee000c901d48 */
[-C--:B------:R-:W-:Y:S08]  /*7770*/  HMMA.16816.F32.BF16 R28, R108, R34.reuse, RZ ;  /* 0x000000226c1c723c */ /* 0x080ff000000418ff */
[C---:B------:R-:W-:Y:S08]  /*7780*/  HMMA.16816.F32.BF16 R32, R112.reuse, R34, RZ ;  /* 0x000000227020723c */ /* 0x040ff000000418ff */
        /* <DEDUP_REMOVED lines=13> */
[C---:B-1----:R-:W-:Y:S07]  /*7860*/  HMMA.16816.F32.BF16 R88, R108.reuse, R96, RZ ;  /* 0x000000606c58723c */ /* 0x042fee00000418ff */
[----:B------:R-:W-:Y:S01]  /*7870*/  IADD3 R96, P0, R102, UR7, RZ ;  /* 0x0000000766607c10 */ /* 0x000fe2000ff1e0ff */
[-C--:B--2---:R-:W-:Y:S04]  /*7880*/  HMMA.16816.F32.BF16 R92, R108, R98.reuse, RZ ;  /* 0x000000626c5c723c */ /* 0x084fe800000418ff */
[----:B------:R-:W-:Y:S02]  /*7890*/  IADD3.X R97, R103, UR5, RZ, P0, !PT ;  /* 0x0000000567617c10 */ /* 0x000fe400087fe4ff */
[----:B------:R-:W-:Y:S03]  /*78a0*/  IADD3 R100, P2, R96, UR7, RZ ;  /* 0x0000000760647c10 */ /* 0x000fe6000ff5e0ff */
[----:B------:R1:W-:Y:S03]  /*78b0*/  LDGSTS.E.BYPASS.LTC128B.128 [R241+0x2100], [R96.64], !P1 ;  /* 0x0210000060f17fae */ /* 0x0003e6000c901d48 */
[----:B------:R-:W-:Y:S02]  /*78c0*/  IADD3.X R101, R97, UR5, RZ, P2, !PT ;  /* 0x0000000561657c10 */ /* 0x000fe400097fe4ff */
[----:B---3--:R-:W-:Y:S03]  /*78d0*/  IADD3 R102, P0, R100, UR7, RZ ;  /* 0x0000000764667c10 */ /* 0x008fe6000ff1e0ff */
[----:B------:R2:W-:Y:S01]  /*78e0*/  LDGSTS.E.BYPASS.LTC128B.128 [R241+0x2900], [R100.64], !P1 ;  /* 0x0290000064f17fae */ /* 0x0005e2000c901d48 */
[----:B------:R-:W-:Y:S07]  /*78f0*/  IADD3.X R103, R101, UR5, RZ, P0, !PT ;  /* 0x0000000565677c10 */ /* 0x000fee00087fe4ff */
[----:B------:R2:W-:Y:S08]  /*7900*/  LDGSTS.E.BYPASS.LTC128B.128 [R241+0x3100], [R102.64], !P1 ;  /* 0x0310000066f17fae */ /* 0x0005f0000c901d48 */
[----:B------:R-:W0:Y:S01]  /*7910*/  LDGDEPBAR ;  /* 0x00000000000079af */ /* 0x000e220000000000 */
[C---:B-1----:R-:W-:Y:S08]  /*7920*/  HMMA.16816.F32.BF16 R96, R112.reuse, R98, RZ ;  /* 0x000000627060723c */ /* 0x042ff000000418ff */
[-C--:B--2---:R-:W-:Y:S08]  /*7930*/  HMMA.16816.F32.BF16 R100, R112, R184.reuse, RZ ;  /* 0x000000b87064723c */ /* 0x084ff000000418ff */
[C---:B------:R-:W-:Y:S08]  /*7940*/  HMMA.16816.F32.BF16 R104, R108.reuse, R184, RZ ;  /* 0x000000b86c68723c */ /* 0x040ff000000418ff */
[-C--:B------:R-:W-:Y:S08]  /*7950*/  HMMA.16816.F32.BF16 R108, R108, R186.reuse, RZ ;  /* 0x000000ba6c6c723c */ /* 0x080ff000000418ff */
[----:B------:R-:W-:Y:S01]  /*7960*/  HMMA.16816.F32.BF16 R112, R112, R186, RZ ;  /* 0x000000ba7070723c */ /* 0x000fe200000418ff */
[----:B------:R-:W-:Y:S07]  /*7970*/  LDSM.16.M88.4 R184, [R231+0x7100] ;  /* 0x00710000e7b8783b */ /* 0x000fee0000000200 */
[-C--:B------:R-:W-:Y:S08]  /*7980*/  HMMA.16816.F32.BF16 R4, R188, R192.reuse, R4 ;  /* 0x000000c0bc04723c */ /* 0x080ff00000041804 */
[C---:B------:R-:W-:Y:S08]  /*7990*/  HMMA.16816.F32.BF16 R8, R196.reuse, R192, R8 ;  /* 0x000000c0c408723c */ /* 0x040ff00000041808 */
[-C--:B------:R-:W-:Y:S08]  /*79a0*/  HMMA.16816.F32.BF16 R12, R196, R194.reuse, R12 ;  /* 0x000000c2c40c723c */ /* 0x080ff0000004180c */
[C---:B------:R-:W-:Y:S01]  /*79b0*/  HMMA.16816.F32.BF16 R16, R188.reuse, R194, R16 ;  /* 0x000000c2bc10723c */ /* 0x040fe20000041810 */
[----:B------:R-:W1:Y:S07]  /*79c0*/  LDSM.16.M88.4 R192, [R229+0x3900] ;  /* 0x00390000e5c0783b */ /* 0x000e6e0000000200 */
[-C--:B------:R-:W-:Y:S08]  /*79d0*/  HMMA.16816.F32.BF16 R20, R188, R200.reuse, R20 ;  /* 0x000000c8bc14723c */ /* 0x080ff00000041814 */
[C---:B------:R-:W-:Y:S08]  /*79e0*/  HMMA.16816.F32.BF16 R24, R196.reuse, R200, R24 ;  /* 0x000000c8c418723c */ /* 0x040ff00000041818 */
[-C--:B------:R-:W-:Y:S08]  /*79f0*/  HMMA.16816.F32.BF16 R28, R196, R202.reuse, R28 ;  /* 0x000000cac41c723c */ /* 0x080ff0000004181c */
[C---:B------:R-:W-:Y:S01]  /*7a00*/  HMMA.16816.F32.BF16 R32, R188.reuse, R202, R32 ;  /* 0x000000cabc20723c */ /* 0x040fe20000041820 */
[----:B------:R-:W2:Y:S07]  /*7a10*/  LDSM.16.M88.4 R200, [R231+0x9100] ;  /* 0x00910000e7c8783b */ /* 0x000eae0000000200 */
[-C--:B------:R-:W-:Y:S08]  /*7a20*/  HMMA.16816.F32.BF16 R36, R188, R204.reuse, R36 ;  /* 0x000000ccbc24723c */ /* 0x080ff00000041824 */
[C---:B------:R-:W-:Y:S08]  /*7a30*/  HMMA.16816.F32.BF16 R40, R196.reuse, R204, R40 ;  /* 0x000000ccc428723c */ /* 0x040ff00000041828 */
[-C--:B------:R-:W-:Y:S08]  /*7a40*/  HMMA.16816.F32.BF16 R44, R196, R206.reuse, R44 ;  /* 0x000000cec42c723c */ /* 0x080ff0000004182c */
[C---:B------:R-:W-:Y:S01]  /*7a50*/  HMMA.16816.F32.BF16 R48, R188.reuse, R206, R48 ;  /* 0x000000cebc30723c */ /* 0x040fe20000041830 */
[----:B------:R-:W3:Y:S07]  /*7a60*/  LDSM.16.M88.4 R204, [R229+0x4100] ;  /* 0x00410000e5cc783b */ /* 0x000eee0000000200 */
[-C--:B------:R-:W-:Y:S08]  /*7a70*/  HMMA.16816.F32.BF16 R52, R188, R208.reuse, R52 ;  /* 0x000000d0bc34723c */ /* 0x080ff00000041834 */
[C---:B------:R-:W-:Y:S08]  /*7a80*/  HMMA.16816.F32.BF16 R56, R196.reuse, R208, R56 ;  /* 0x000000d0c438723c */ /* 0x040ff00000041838 */
[-C--:B------:R-:W-:Y:S08]  /*7a90*/  HMMA.16816.F32.BF16 R60, R196, R210.reuse, R60 ;  /* 0x000000d2c43c723c */ /* 0x080ff0000004183c */
[C---:B------:R-:W-:Y:S01]  /*7aa0*/  HMMA.16816.F32.BF16 R64, R188.reuse, R210, R64 ;  /* 0x000000d2bc40723c */ /* 0x040fe20000041840 */
[----:B------:R-:W-:Y:S07]  /*7ab0*/  LDSM.16.M88.4 R208, [R229+0x6100] ;  /* 0x00610000e5d0783b */ /* 0x000fee0000000200 */
        /* <DEDUP_REMOVED lines=9> */
[----:B------:R-:W-:Y:S07]  /*7b50*/  LDSM.16.M88.4 R216, [R228] ;  /* 0x00000000e4d8783b */ /* 0x000fee0000000200 */
[-C--:B------:R-:W-:Y:S08]  /*7b60*/  HMMA.16816.F32.BF16 R100, R188, R220.reuse, R100 ;  /* 0x000000dcbc64723c */ /* 0x080ff00000041864 */
[C---:B------:R-:W-:Y:S08]  /*7b70*/  HMMA.16816.F32.BF16 R104, R196.reuse, R220, R104 ;  /* 0x000000dcc468723c */ /* 0x040ff00000041868 */
[-C--:B------:R-:W-:Y:S01]  /*7b80*/  HMMA.16816.F32.BF16 R108, R196, R222.reuse, R108 ;  /* 0x000000dec46c723c */ /* 0x080fe2000004186c */
[----:B------:R-:W-:Y:S07]  /*7b90*/  LDSM.16.M88.4 R196, [R229+0x5100] ;  /* 0x00510000e5c4783b */ /* 0x000fee0000000200 */
[----:B------:R-:W-:Y:S01]  /*7ba0*/  HMMA.16816.F32.BF16 R112, R188, R222, R112 ;  /* 0x000000debc70723c */ /* 0x000fe20000041870 */
[----:B------:R-:W4:Y:S07]  /*7bb0*/  LDSM.16.M88.4 R188, [R229+0x4900] ;  /* 0x00490000e5bc783b */ /* 0x000f2e0000000200 */
[-C--:B-1----:R-:W-:Y:S08]  /*7bc0*/  HMMA.16816.F32.BF16 R4, R184, R192.reuse, R4 ;  /* 0x000000c0b804723c */ /* 0x082ff00000041804 */
[C---:B--2---:R-:W-:Y:S08]  /*7bd0*/  HMMA.16816.F32.BF16 R8, R200.reuse, R192, R8 ;  /* 0x000000c0c808723c */ /* 0x044ff00000041808 */
[-C--:B------:R-:W-:Y:S08]  /*7be0*/  HMMA.16816.F32.BF16 R12, R200, R194.reuse, R12 ;  /* 0x000000c2c80c723c */ /* 0x080ff0000004180c */
[C---:B------:R-:W-:Y:S01]  /*7bf0*/  HMMA.16816.F32.BF16 R16, R184.reuse, R194, R16 ;  /* 0x000000c2b810723c */ /* 0x040fe20000041810 */
[----:B------:R-:W1:Y:S07]  /*7c00*/  LDSM.16.M88.4 R192, [R229+0x5900] ;  /* 0x00590000e5c0783b */ /* 0x000e6e0000000200 */
[-C--:B---3--:R-:W-:Y:S08]  /*7c10*/  HMMA.16816.F32.BF16 R20, R184, R204.reuse, R20 ;  /* 0x000000ccb814723c */ /* 0x088ff00000041814 */
[C---:B------:R-:W-:Y:S08]  /*7c20*/  HMMA.16816.F32.BF16 R24, R200.reuse, R204, R24 ;  /* 0x000000ccc818723c */ /* 0x040ff00000041818 */
[-C--:B------:R-:W-:Y:S08]  /*7c30*/  HMMA.16816.F32.BF16 R28, R200, R206.reuse, R28 ;  /* 0x000000cec81c723c */ /* 0x080ff0000004181c */
[C---:B------:R-:W-:Y:S01]  /*7c40*/  HMMA.16816.F32.BF16 R32, R184.reuse, R206, R32 ;  /* 0x000000ceb820723c */ /* 0x040fe20000041820 */
[----:B------:R-:W2:Y:S07]  /*7c50*/  LDSM.16.M88.4 R204, [R232+0x7100] ;  /* 0x00710000e8cc783b */ /* 0x000eae0000000200 */
[-C--:B----4-:R-:W-:Y:S08]  /*7c60*/  HMMA.16816.F32.BF16 R36, R184, R188.reuse, R36 ;  /* 0x000000bcb824723c */ /* 0x090ff00000041824 */
[C---:B------:R-:W-:Y:S08]  /*7c70*/  HMMA.16816.F32.BF16 R40, R200.reuse, R188, R40 ;  /* 0x000000bcc828723c */ /* 0x040ff00000041828 */
[-C--:B------:R-:W-:Y:S08]  /*7c80*/  HMMA.16816.F32.BF16 R44, R200, R190.reuse, R44 ;  /* 0x000000bec82c723c */ /* 0x080ff0000004182c */
[C---:B------:R-:W-:Y:S01]  /*7c90*/  HMMA.16816.F32.BF16 R48, R184.reuse, R190, R48 ;  /* 0x000000beb830723c */ /* 0x040fe20000041830 */
[----:B------:R-:W3:Y:S07]  /*7ca0*/  LDSM.16.M88.4 R188, [R232+0x9100] ;  /* 0x00910000e8bc783b */ /* 0x000eee0000000200 */
[-C--:B------:R-:W-:Y:S08]  /*7cb0*/  HMMA.16816.F32.BF16 R52, R184, R196.reuse, R52 ;  /* 0x000000c4b834723c */ /* 0x080ff00000041834 */
[C---:B------:R-:W-:Y:S08]  /*7cc0*/  HMMA.16816.F32.BF16 R56, R200.reuse, R196, R56 ;  /* 0x000000c4c838723c */ /* 0x040ff00000041838 */
[-C--:B------:R-:W-:Y:S08]  /*7cd0*/  HMMA.16816.F32.BF16 R60, R200, R198.reuse, R60 ;  /* 0x000000c6c83c723c */ /* 0x080ff0000004183c */
[C---:B------:R-:W-:Y:S08]  /*7ce0*/  HMMA.16816.F32.BF16 R64, R184.reuse, R198, R64 ;  /* 0x000000c6b840723c */ /* 0x040ff00000041840 */
[-C--:B-1----:R-:W-:Y:S08]  /*7cf0*/  HMMA.16816.F32.BF16 R68, R184, R192.reuse, R68 ;  /* 0x000000c0b844723c */ /* 0x082ff00000041844 */
[C---:B------:R-:W-:Y:S08]  /*7d00*/  HMMA.16816.F32.BF16 R72, R200.reuse, R192, R72 ;  /* 0x000000c0c848723c */ /* 0x040ff00000041848 */
[-C--:B------:R-:W-:Y:S08]  /*7d10*/  HMMA.16816.F32.BF16 R76, R200, R194.reuse, R76 ;  /* 0x000000c2c84c723c */ /* 0x080ff0000004184c */
        /* <DEDUP_REMOVED lines=8> */
[----:B------:R-:W-:Y:S08]  /*7da0*/  HMMA.16816.F32.BF16 R112, R184, R214, R112 ;  /* 0x000000d6b870723c */ /* 0x000ff00000041870 */
[-C--:B--2---:R-:W-:Y:S08]  /*7db0*/  HMMA.16816.F32.BF16 R4, R204, R216.reuse, R4 ;  /* 0x000000d8cc04723c */ /* 0x084ff00000041804 */
[C---:B---3--:R-:W-:Y:S08]  /*7dc0*/  HMMA.16816.F32.BF16 R8, R188.reuse, R216, R8 ;  /* 0x000000d8bc08723c */ /* 0x048ff00000041808 */
[-C--:B------:R-:W-:Y:S08]  /*7dd0*/  HMMA.16816.F32.BF16 R12, R188, R218.reuse, R12 ;  /* 0x000000dabc0c723c */ /* 0x080ff0000004180c */
[----:B------:R-:W-:Y:S01]  /*7de0*/  FMUL.FTZ R4, R4, c[0x0][0x320] ;  /* 0x0000c80004047a20 */ /* 0x000fe20000410000 */
[C---:B------:R-:W-:Y:S03]  /*7df0*/  HMMA.16816.F32.BF16 R16, R204.reuse, R218, R16 ;  /* 0x000000dacc10723c */ /* 0x040fe60000041810 */
[----:B------:R-:W1:Y:S01]  /*7e00*/  MUFU.TANH R185, R4 ;  /* 0x0000000400b97308 */ /* 0x000e620000002400 */
[----:B------:R-:W-:Y:S02]  /*7e10*/  FMUL.FTZ R6, R6, c[0x0][0x320] ;  /* 0x0000c80006067a20 */ /* 0x000fe40000410000 */
[----:B------:R-:W-:Y:S02]  /*7e20*/  FMUL.FTZ R5, R5, c[0x0][0x320] ;  /* 0x0000c80005057a20 */ /* 0x000fe40000410000 */
[----:B------:R-:W-:Y:S04]  /*7e30*/  FMUL.FTZ R7, R7, c[0x0][0x320] ;  /* 0x0000c80007077a20 */ /* 0x000fe80000410000 */
[----:B------:R-:W-:Y:S01]  /*7e40*/  FMUL.FTZ R8, R8, c[0x0][0x320] ;  /* 0x0000c80008087a20 */ /* 0x000fe20000410000 */
[----:B------:R-:W2:Y:S01]  /*7e50*/  MUFU.TANH R187, R6 ;  /* 0x0000000600bb7308 */ /* 0x000ea20000002400 */
[----:B------:R-:W-:Y:S02]  /*7e60*/  FMUL.FTZ R9, R9, c[0x0][0x320] ;  /* 0x0000c80009097a20 */ /* 0x000fe40000410000 */
[----:B------:R-:W-:Y:S02]  /*7e70*/  FMUL.FTZ R10, R10, c[0x0][0x320] ;  /* 0x0000c8000a0a7a20 */ /* 0x000fe40000410000 */
[----:B------:R-:W-:Y:S02]  /*7e80*/  FMUL.FTZ R11, R11, c[0x0][0x320] ;  /* 0x0000c8000b0b7a20 */ /* 0x000fe40000410000 */
[----:B------:R-:W-:Y:S02]  /*7e90*/  FMUL.FTZ R12, R12, c[0x0][0x320] ;  /* 0x0000c8000c0c7a20 */ /* 0x000fe40000410000 */
[----:B------:R-:W-:Y:S01]  /*7ea0*/  FMUL.FTZ R14, R14, c[0x0][0x320] ;  /* 0x0000c8000e0e7a20 */ /* 0x000fe20000410000 */
[----:B------:R-:W-:Y:S01]  /*7eb0*/  MUFU.TANH R184, R5 ;  /* 0x0000000500b87308 */ /* 0x000fe20000002400 */
[----:B------:R-:W-:Y:S02]  /*7ec0*/  FMUL.FTZ R13, R13, c[0x0][0x320] ;  /* 0x0000c8000d0d7a20 */ /* 0x000fe40000410000 */
[----:B------:R-:W-:Y:S01]  /*7ed0*/  FMUL.FTZ R15, R15, c[0x0][0x320] ;  /* 0x0000c8000f0f7a20 */ /* 0x000fe20000410000 */
[----:B-1----:R-:W-:Y:S01]  /*7ee0*/  FMNMX.FTZ R0, R185, R3, !PT ;  /* 0x00000003b9007209 */ /* 0x002fe20007810000 */
[----:B------:R-:W-:Y:S02]  /*7ef0*/  FMUL.FTZ R19, R19, c[0x0][0x320] ;  /* 0x0000c80013137a20 */ /* 0x000fe40000410000 */
[----:B------:R-:W-:Y:S02]  /*7f00*/  FMUL.FTZ R17, R17, c[0x0][0x320] ;  /* 0x0000c80011117a20 */ /* 0x000fe40000410000 */
[----:B------:R-:W-:Y:S01]  /*7f10*/  FMUL.FTZ R18, R18, c[0x0][0x320] ;  /* 0x0000c80012127a20 */ /* 0x000fe20000410000 */
[----:B------:R-:W-:Y:S01]  /*7f20*/  MUFU.TANH R12, R12 ;  /* 0x0000000c000c7308 */ /* 0x000fe20000002400 */
[----:B------:R-:W-:Y:S01]  /*7f30*/  FMUL.FTZ R16, R16, c[0x0][0x320] ;  /* 0x0000c80010107a20 */ /* 0x000fe20000410000 */
[----:B--2---:R-:W-:Y:S08]  /*7f40*/  FMNMX.FTZ R2, R187, R116, !PT ;  /* 0x00000074bb027209 */ /* 0x004ff00007810000 */
[----:B------:R1:W-:Y:S10]  /*7f50*/  MUFU.TANH R186, R7 ;  /* 0x0000000700ba7308 */ /* 0x0003f40000002400 */
[----:B------:R-:W-:Y:S10]  /*7f60*/  MUFU.TANH R13, R13 ;  /* 0x0000000d000d7308 */ /* 0x000ff40000002400 */
[----:B------:R-:W2:Y:S01]  /*7f70*/  MUFU.TANH R197, R8 ;  /* 0x0000000800c57308 */ /* 0x000ea20000002400 */
[----:B-1----:R-:W1:Y:S09]  /*7f80*/  LDSM.16.M88.4 R4, [R228+0x800] ;  /* 0x00080000e404783b */ /* 0x002e720000000200 */
[----:B------:R-:W3:Y:S10]  /*7f90*/  MUFU.TANH R192, R9 ;  /* 0x0000000900c07308 */ /* 0x000ef40000002400 */
[----:B------:R-:W-:Y:S10]  /*7fa0*/  MUFU.TANH R196, R10 ;  /* 0x0000000a00c47308 */ /* 0x000ff40000002400 */
[----:B------:R4:W-:Y:S10]  /*7fb0*/  MUFU.TANH R195, R11 ;  /* 0x0000000b00c37308 */ /* 0x0009f40000002400 */
[----:B------:R-:W2:Y:S01]  /*7fc0*/  MUFU.TANH R18, R18 ;  /* 0x0000001200127308 */ /* 0x000ea20000002400 */
[-C--:B-1----:R-:W-:Y:S09]  /*7fd0*/  HMMA.16816.F32.BF16 R20, R204, R4.reuse, R20 ;  /* 0x00000004cc14723c */ /* 0x082ff20000041814 */
[----:B------:R-:W1:Y:S01]  /*7fe0*/  MUFU.TANH R16, R16 ;  /* 0x0000001000107308 */ /* 0x000e620000002400 */
[C---:B------:R-:W-:Y:S01]  /*7ff0*/  HMMA.16816.F32.BF16 R24, R188.reuse, R4, R24 ;  /* 0x00000004bc18723c */ /* 0x040fe20000041818 */
[----:B----4-:R-:W4:Y:S08]  /*8000*/  LDSM.16.M88.4 R8, [R228+0x1000] ;  /* 0x00100000e408783b */ /* 0x010f300000000200 */
[----:B------:R-:W1:Y:S01]  /*8010*/  MUFU.TANH R19, R19 ;  /* 0x0000001300137308 */ /* 0x000e620000002400 */
[-C--:B------:R-:W-:Y:S04]  /*8020*/  HMMA.16816.F32.BF16 R28, R188, R6.reuse, R28 ;  /* 0x00000006bc1c723c */ /* 0x080fe8000004181c */
[----:B------:R-:W-:Y:S04]  /*8030*/  FMUL.FTZ R22, R22, c[0x0][0x320] ;  /* 0x0000c80016167a20 */ /* 0x000fe80000410000 */
[C---:B------:R-:W-:Y:S01]  /*8040*/  HMMA.16816.F32.BF16 R32, R204.reuse, R6, R32 ;  /* 0x00000006cc20723c */ /* 0x040fe20000041820 */
[----:B------:R-:W1:Y:S01]  /*8050*/  MUFU.TANH R17, R17 ;  /* 0x0000001100117308 */ /* 0x000e620000002400 */
[----:B------:R-:W1:Y:S02]  /*8060*/  LDSM.16.M88.4 R4, [R228+0x1800] ;  /* 0x00180000e404783b */ /* 0x000e640000000200 */
[----:B------:R-:W-:Y:S02]  /*8070*/  FMUL.FTZ R20, R20, c[0x0][0x320] ;  /* 0x0000c80014147a20 */ /* 0x000fe40000410000 */
[----:B------:R-:W-:Y:S02]  /*8080*/  FMUL.FTZ R23, R23, c[0x0][0x320] ;  /* 0x0000c80017177a20 */ /* 0x000fe40000410000 */
[----:B------:R-:W-:Y:S03]  /*8090*/  FMUL.FTZ R24, R24, c[0x0][0x320] ;  /* 0x0000c80018187a20 */ /* 0x000fe60000410000 */
[----:B------:R-:W1:Y:S01]  /*80a0*/  MUFU.TANH R22, R22 ;  /* 0x0000001600167308 */ /* 0x000e620000002400 */
        /* <DEDUP_REMOVED lines=8> */
[-C--:B----4-:R-:W-:Y:S03]  /*8130*/  HMMA.16816.F32.BF16 R36, R204, R8.reuse, R36 ;  /* 0x00000008cc24723c */ /* 0x090fe60000041824 */
[----:B------:R-:W-:Y:S02]  /*8140*/  FMUL.FTZ R34, R34, c[0x0][0x320] ;  /* 0x0000c80022227a20 */ /* 0x000fe40000410000 */
[----:B------:R-:W-:Y:S01]  /*8150*/  FMUL.FTZ R33, R33, c[0x0][0x320] ;  /* 0x0000c80021217a20 */ /* 0x000fe20000410000 */
[----:B------:R-:W3:Y:S01]  /*8160*/  MUFU.TANH R20, R20 ;  /* 0x0000001400147308 */ /* 0x000ee20000002400 */
[----:B------:R-:W-:Y:S01]  /*8170*/  FMUL.FTZ R35, R35, c[0x0][0x320] ;  /* 0x0000c80023237a20 */ /* 0x000fe20000410000 */
[C---:B------:R-:W-:Y:S04]  /*8180*/  HMMA.16816.F32.BF16 R40, R188.reuse, R8, R40 ;  /* 0x00000008bc28723c */ /* 0x040fe80000041828 */
[----:B------:R-:W-:Y:S02]  /*8190*/  FMUL.FTZ R30, R30, c[0x0][0x320] ;  /* 0x0000c8001e1e7a20 */ /* 0x000fe40000410000 */
[----:B------:R-:W-:Y:S02]  /*81a0*/  FMUL.FTZ R31, R31, c[0x0][0x320] ;  /* 0x0000c8001f1f7a20 */ /* 0x000fe40000410000 */
[----:B------:R-:W-:Y:S01]  /*81b0*/  MUFU.TANH R25, R25 ;  /* 0x0000001900197308 */ /* 0x000fe20000002400 */
[-C--:B------:R-:W-:Y:S07]  /*81c0*/  HMMA.16816.F32.BF16 R44, R188, R10.reuse, R44 ;  /* 0x0000000abc2c723c */ /* 0x080fee000004182c */
[----:B------:R-:W-:Y:S01]  /*81d0*/  FMUL.FTZ R38, R38, c[0x0][0x320] ;  /* 0x0000c80026267a20 */ /* 0x000fe20000410000 */
[C---:B------:R-:W-:Y:S01]  /*81e0*/  HMMA.16816.F32.BF16 R48, R204.reuse, R10, R48 ;  /* 0x0000000acc30723c */ /* 0x040fe20000041830 */
[----:B------:R-:W2:Y:S01]  /*81f0*/  MUFU.TANH R23, R23 ;  /* 0x0000001700177308 */ /* 0x000ea20000002400 */
[----:B------:R-:W2:Y:S02]  /*8200*/  LDSM.16.M88.4 R8, [R228+0x2000] ;  /* 0x00200000e408783b */ /* 0x000ea40000000200 */
[----:B------:R-:W-:Y:S02]  /*8210*/  FMUL.FTZ R36, R36, c[0x0][0x320] ;  /* 0x0000c80024247a20 */ /* 0x000fe40000410000 */
[----:B------:R-:W-:Y:S02]  /*8220*/  FMUL.FTZ R39, R39, c[0x0][0x320] ;  /* 0x0000c80027277a20 */ /* 0x000fe40000410000 */
[-C--:B-1----:R-:W-:Y:S03]  /*8230*/  HMMA.16816.F32.BF16 R52, R204, R4.reuse, R52 ;  /* 0x00000004cc34723c */ /* 0x082fe60000041834 */
[----:B------:R-:W-:Y:S01]  /*8240*/  MUFU.TANH R34, R34 ;  /* 0x0000002200227308 */ /* 0x000fe20000002400 */
[----:B------:R-:W-:Y:S02]  /*8250*/  FMUL.FTZ R37, R37, c[0x0][0x320] ;  /* 0x0000c80025257a20 */ /* 0x000fe40000410000 */
[----:B------:R-:W-:Y:S02]  /*8260*/  FMUL.FTZ R40, R40, c[0x0][0x320] ;  /* 0x0000c80028287a20 */ /* 0x000fe40000410000 */
[C---:B------:R-:W-:Y:S04]  /*8270*/  HMMA.16816.F32.BF16 R56, R188.reuse, R4, R56 ;  /* 0x00000004bc38723c */ /* 0x040fe80000041838 */
[----:B------:R-:W-:Y:S01]  /*8280*/  FMUL.FTZ R46, R46, c[0x0][0x320] ;  /* 0x0000c8002e2e7a20 */ /* 0x000fe20000410000 */
[----:B------:R-:W1:Y:S01]  /*8290*/  MUFU.TANH R21, R21 ;  /* 0x0000001500157308 */ /* 0x000e620000002400 */
[----:B------:R-:W-:Y:S02]  /*82a0*/  FMUL.FTZ R47, R47, c[0x0][0x320] ;  /* 0x0000c8002f2f7a20 */ /* 0x000fe40000410000 */
[-C--:B------:R-:W-:Y:S04]  /*82b0*/  HMMA.16816.F32.BF16 R60, R188, R6.reuse, R60 ;  /* 0x00000006bc3c723c */ /* 0x080fe8000004183c */
[----:B------:R-:W-:Y:S02]  /*82c0*/  FMUL.FTZ R50, R50, c[0x0][0x320] ;  /* 0x0000c80032327a20 */ /* 0x000fe40000410000 */
[----:B------:R-:W-:Y:S01]  /*82d0*/  FMUL.FTZ R51, R51, c[0x0][0x320] ;  /* 0x0000c80033337a20 */ /* 0x000fe20000410000 */
[----:B------:R-:W-:Y:S01]  /*82e0*/  MUFU.TANH R28, R28 ;  /* 0x0000001c001c7308 */ /* 0x000fe20000002400 */
[C---:B------:R-:W-:Y:S01]  /*82f0*/  HMMA.16816.F32.BF16 R64, R204.reuse, R6, R64 ;  /* 0x00000006cc40723c */ /* 0x040fe20000041840 */
[----:B------:R-:W1:Y:S03]  /*8300*/  LDSM.16.M88.4 R4, [R228+0x2800] ;  /* 0x00280000e404783b */ /* 0x000e660000000200 */
[----:B------:R-:W-:Y:S02]  /*8310*/  FMUL.FTZ R54, R54, c[0x0][0x320] ;  /* 0x0000c80036367a20 */ /* 0x000fe40000410000 */
[----:B------:R-:W-:Y:S02]  /*8320*/  FMUL.FTZ R52, R52, c[0x0][0x320] ;  /* 0x0000c80034347a20 */ /* 0x000fe40000410000 */
[----:B------:R-:W-:Y:S01]  /*8330*/  FMUL.FTZ R55, R55, c[0x0][0x320] ;  /* 0x0000c80037377a20 */ /* 0x000fe20000410000 */
[----:B------:R-:W-:Y:S01]  /*8340*/  MUFU.TANH R214, R46 ;  /* 0x0000002e00d67308 */ /* 0x000fe20000002400 */
[-C--:B--2---:R-:W-:Y:S03]  /*8350*/  HMMA.16816.F32.BF16 R68, R204, R8.reuse, R68 ;  /* 0x00000008cc44723c */ /* 0x084fe60000041844 */
[----:B------:R-:W-:Y:S02]  /*8360*/  FMUL.FTZ R53, R53, c[0x0][0x320] ;  /* 0x0000c80035357a20 */ /* 0x000fe40000410000 */
[----:B------:R-:W-:Y:S02]  /*8370*/  FMUL.FTZ R49, R49, c[0x0][0x320] ;  /* 0x0000c80031317a20 */ /* 0x000fe40000410000 */
[----:B------:R-:W-:Y:S01]  /*8380*/  FMUL.FTZ R63, R63, c[0x0][0x320] ;  /* 0x0000c8003f3f7a20 */ /* 0x000fe20000410000 */
[C---:B------:R-:W-:Y:S01]  /*8390*/  HMMA.16816.F32.BF16 R72, R188.reuse, R8, R72 ;  /* 0x00000008bc48723c */ /* 0x040fe20000041848 */
[----:B------:R-:W2:Y:S03]  /*83a0*/  MUFU.TANH R35, R35 ;  /* 0x0000002300237308 */ /* 0x000ea60000002400 */
[----:B------:R-:W-:Y:S02]  /*83b0*/  FMUL.FTZ R41, R41, c[0x0][0x320] ;  /* 0x0000c80029297a20 */ /* 0x000fe40000410000 */
[----:B------:R-:W-:Y:S02]  /*83c0*/  FMUL.FTZ R66, R66, c[0x0][0x320] ;  /* 0x0000c80042427a20 */ /* 0x000fe40000410000 */
[-C--:B------:R-:W-:Y:S03]  /*83d0*/  HMMA.16816.F32.BF16 R76, R188, R10.reuse, R76 ;  /* 0x0000000abc4c723c */ /* 0x080fe6000004184c */
[----:B------:R-:W2:Y:S01]  /*83e0*/  MUFU.TANH R32, R32 ;  /* 0x0000002000207308 */ /* 0x000ea20000002400 */
[----:B------:R-:W-:Y:S02]  /*83f0*/  FMUL.FTZ R45, R45, c[0x0][0x320] ;  /* 0x0000c8002d2d7a20 */ /* 0x000fe40000410000 */
[----:B------:R-:W-:Y:S02]  /*8400*/  FMUL.FTZ R62, R62, c[0x0][0x320] ;  /* 0x0000c8003e3e7a20 */ /* 0x000fe40000410000 */
[C---:B------:R-:W-:Y:S01]  /*8410*/  HMMA.16816.F32.BF16 R80, R204.reuse, R10, R80 ;  /* 0x0000000acc50723c */ /* 0x040fe20000041850 */
[----:B------:R-:W2:Y:S01]  /*8420*/  LDSM.16.M88.4 R8, [R228+0x3000] ;  /* 0x00300000e408783b */ /* 0x000ea20000000200 */
[----:B------:R-:W-:Y:S04]  /*8430*/  DEPBAR.LE SB0, 0x0 ;  /* 0x000080000000791a */ /* 0x000fe80000000000 */
[----:B------:R-:W2:Y:S01]  /*8440*/  MUFU.TANH R33, R33 ;  /* 0x0000002100217308 */ /* 0x000ea20000002400 */
[----:B------:R-:W-:Y:S01]  /*8450*/  FMUL.FTZ R70, R70, c[0x0][0x320] ;  /* 0x0000c80046467a20 */ /* 0x000fe20000410000 */
[-C--:B-1----:R-:W-:Y:S01]  /*8460*/  HMMA.16816.F32.BF16 R84, R204, R4.reuse, R84 ;  /* 0x00000004cc54723c */ /* 0x082fe20000041854 */
[----:B------:R-:W-:Y:S04]  /*8470*/  BAR.SYNC.DEFER_BLOCKING 0x0 ;  /* 0x0000000000007b1d */ /* 0x000fe80000010000 */
[----:B------:R-:W-:Y:S02]  /*8480*/  FMUL.FTZ R69, R69, c[0x0][0x320] ;  /* 0x0000c80045457a20 */ /* 0x000fe40000410000 */
[----:B------:R-:W-:Y:S01]  /*8490*/  FMUL.FTZ R71, R71, c[0x0][0x320] ;  /* 0x0000c80047477a20 */ /* 0x000fe20000410000 */
[----:B------:R1:W-:Y:S01]  /*84a0*/  MUFU.TANH R46, R70 ;  /* 0x00000046002e7308 */ /* 0x0003e20000002400 */
[C---:B------:R-:W-:Y:S04]  /*84b0*/  HMMA.16816.F32.BF16 R88, R188.reuse, R4, R88 ;  /* 0x00000004bc58723c */ /* 0x040fe80000041858 */
[----:B------:R-:W-:Y:S02]  /*84c0*/  FMUL.FTZ R77, R77, c[0x0][0x320] ;  /* 0x0000c8004d4d7a20 */ /* 0x000fe40000410000 */
[----:B------:R-:W-:Y:S01]  /*84d0*/  FMUL.FTZ R78, R78, c[0x0][0x320] ;  /* 0x0000c8004e4e7a20 */ /* 0x000fe20000410000 */
[----:B------:R-:W-:Y:S01]  /*84e0*/  FMNMX.FTZ R4, R197, R117, !PT ;  /* 0x00000075c5047209 */ /* 0x000fe20007810000 */
[-C--:B------:R-:W-:Y:S01]  /*84f0*/  HMMA.16816.F32.BF16 R92, R188, R6.reuse, R92 ;  /* 0x00000006bc5c723c */ /* 0x080fe2000004185c */
[----:B------:R-:W3:Y:S03]  /*8500*/  MUFU.TANH R29, R29 ;  /* 0x0000001d001d7308 */ /* 0x000ee60000002400 */
[----:B------:R-:W-:Y:S02]  /*8510*/  FMUL.FTZ R82, R82, c[0x0][0x320] ;  /* 0x0000c80052527a20 */ /* 0x000fe40000410000 */
[----:B------:R-:W-:Y:S02]  /*8520*/  FMUL.FTZ R80, R80, c[0x0][0x320] ;  /* 0x0000c80050507a20 */ /* 0x000fe40000410000 */
[C---:B------:R-:W-:Y:S01]  /*8530*/  HMMA.16816.F32.BF16 R96, R204.reuse, R6, R96 ;  /* 0x00000006cc60723c */ /* 0x040fe20000041860 */
[----:B------:R-:W4:Y:S02]  /*8540*/  LDL R7, [R1+0x34] ;  /* 0x0000340001077983 */ /* 0x000f240000100800 */
[----:B------:R-:W3:Y:S01]  /*8550*/  MUFU.TANH R198, R38 ;  /* 0x0000002600c67308 */ /* 0x000ee20000002400 */
[----:B------:R-:W-:Y:S02]  /*8560*/  FMUL.FTZ R86, R86, c[0x0][0x320] ;  /* 0x0000c80056567a20 */ /* 0x000fe40000410000 */
[----:B------:R-:W-:Y:S01]  /*8570*/  FMUL.FTZ R81, R81, c[0x0][0x320] ;  /* 0x0000c80051517a20 */ /* 0x000fe20000410000 */
[----:B-1----:R-:W-:Y:S01]  /*8580*/  FMNMX.FTZ R70, R184, R0, !PT ;  /* 0x00000000b8467209 */ /* 0x002fe20007810000 */
[-C--:B--2---:R-:W-:Y:S04]  /*8590*/  HMMA.16816.F32.BF16 R100, R204, R8.reuse, R100 ;  /* 0x00000008cc64723c */ /* 0x084fe80000041864 */
[----:B------:R-:W-:Y:S01]  /*85a0*/  FMNMX.FTZ R0, R186, R2, !PT ;  /* 0x00000002ba007209 */ /* 0x000fe20007810000 */
[----:B------:R-:W-:Y:S01]  /*85b0*/  MUFU.TANH R194, R26 ;  /* 0x0000001a00c27308 */ /* 0x000fe20000002400 */
[----:B---3--:R-:W-:Y:S01]  /*85c0*/  FMNMX.FTZ R2, R192, R4, !PT ;  /* 0x00000004c0027209 */ /* 0x008fe20007810000 */
[----:B------:R-:W-:Y:S01]  /*85d0*/  FMUL.FTZ R83, R83, c[0x0][0x320] ;  /* 0x0000c80053537a20 */ /* 0x000fe20000410000 */
[----:B------:R-:W-:Y:S01]  /*85e0*/  FMNMX.FTZ R0, R18, R0, !PT ;  /* 0x0000000012007209 */ /* 0x000fe20007810000 */
[----:B------:R-:W-:Y:S01]  /*85f0*/  FMUL.FTZ R95, R95, c[0x0][0x320] ;  /* 0x0000c8005f5f7a20 */ /* 0x000fe20000410000 */
[C---:B------:R-:W-:Y:S04]  /*8600*/  HMMA.16816.F32.BF16 R104, R188.reuse, R8, R104 ;  /* 0x00000008bc68723c */ /* 0x040fe80000041868 */
[----:B------:R-:W-:Y:S01]  /*8610*/  FMNMX.FTZ R2, R12, R2, !PT ;  /* 0x000000020c027209 */ /* 0x000fe20007810000 */
[----:B------:R-:W1:Y:S01]  /*8620*/  MUFU.TANH R26, R36 ;  /* 0x00000024001a7308 */ /* 0x000e620000002400 */
[----:B------:R-:W-:Y:S01]  /*8630*/  FMNMX.FTZ R70, R16, R70, !PT ;  /* 0x0000004610467209 */ /* 0x000fe20007810000 */
[----:B------:R-:W-:Y:S01]  /*8640*/  FMUL.FTZ R84, R84, c[0x0][0x320] ;  /* 0x0000c80054547a20 */ /* 0x000fe20000410000 */
[----:B------:R-:W-:Y:S01]  /*8650*/  FMNMX.FTZ R2, R13, R2, !PT ;  /* 0x000000020d027209 */ /* 0x000fe20007810000 */
[-C--:B------:R-:W-:Y:S03]  /*8660*/  HMMA.16816.F32.BF16 R108, R188, R10.reuse, R108 ;  /* 0x0000000abc6c723c */ /* 0x080fe6000004186c */
[----:B------:R-:W-:Y:S01]  /*8670*/  FMNMX.FTZ R0, R19, R0, !PT ;  /* 0x0000000013007209 */ /* 0x000fe20007810000 */
[----:B------:R-:W-:Y:S01]  /*8680*/  FMUL.FTZ R87, R87, c[0x0][0x320] ;  /* 0x0000c80057577a20 */ /* 0x000fe20000410000 */
[----:B------:R-:W-:Y:S01]  /*8690*/  FMNMX.FTZ R70, R17, R70, !PT ;  /* 0x0000004611467209 */ /* 0x000fe20007810000 */
[----:B------:R-:W-:Y:S01]  /*86a0*/  MUFU.TANH R201, R39 ;  /* 0x0000002700c97308 */ /* 0x000fe20000002400 */
[----:B------:R-:W-:Y:S01]  /*86b0*/  FMNMX.FTZ R4, R22, R0, !PT ;  /* 0x0000000016047209 */ /* 0x000fe20007810000 */
[----:B------:R-:W-:Y:S04]  /*86c0*/  HMMA.16816.F32.BF16 R112, R204, R10, R112 ;  /* 0x0000000acc70723c */ /* 0x000fe80000041870 */
[----:B------:R-:W-:Y:S01]  /*86d0*/  FMNMX.FTZ R70, R20, R70, !PT ;  /* 0x0000004614467209 */ /* 0x000fe20007810000 */
[----:B------:R-:W-:Y:S01]  /*86e0*/  FMUL.FTZ R102, R102, c[0x0][0x320] ;  /* 0x0000c80066667a20 */ /* 0x000fe20000410000 */
[----:B------:R-:W-:Y:S01]  /*86f0*/  FMNMX.FTZ R4, R23, R4, !PT ;  /* 0x0000000417047209 */ /* 0x000fe20007810000 */
[----:B------:R-:W-:Y:S01]  /*8700*/  FMUL.FTZ R106, R106, c[0x0][0x320] ;  /* 0x0000c8006a6a7a20 */ /* 0x000fe20000410000 */
[----:B------:R-:W2:Y:S01]  /*8710*/  MUFU.TANH R208, R40 ;  /* 0x0000002800d07308 */ /* 0x000ea20000002400 */
[----:B------:R-:W-:Y:S03]  /*8720*/  FMUL.FTZ R48, R48, c[0x0][0x320] ;  /* 0x0000c80030307a20 */ /* 0x000fe60000410000 */
[----:B------:R-:W-:Y:S01]  /*8730*/  FMNMX.FTZ R70, R21, R70, !PT ;  /* 0x0000004615467209 */ /* 0x000fe20007810000 */
[----:B------:R-:W-:Y:S01]  /*8740*/  FMUL.FTZ R104, R104, c[0x0][0x320] ;  /* 0x0000c80068687a20 */ /* 0x000fe20000410000 */
[----:B------:R-:W-:Y:S01]  /*8750*/  FMNMX.FTZ R4, R34, R4, !PT ;  /* 0x0000000422047209 */ /* 0x000fe20007810000 */
[----:B------:R-:W-:Y:S01]  /*8760*/  FMUL.FTZ R85, R85, c[0x0][0x320] ;  /* 0x0000c80055557a20 */ /* 0x000fe20000410000 */
[----:B------:R-:W-:Y:S01]  /*8770*/  FMNMX.FTZ R0, R24, R2, !PT ;  /* 0x0000000218007209 */ /* 0x000fe20007810000 */
[----:B------:R-:W-:Y:S01]  /*8780*/  FMUL.FTZ R98, R98, c[0x0][0x320] ;  /* 0x0000c80062627a20 */ /* 0x000fe20000410000 */
[----:B------:R-:W-:Y:S01]  /*8790*/  MUFU.TANH R193, R27 ;  /* 0x0000001b00c17308 */ /* 0x000fe20000002400 */
[----:B------:R-:W-:Y:S01]  /*87a0*/  FMUL.FTZ R96, R96, c[0x0][0x320] ;  /* 0x0000c80060607a20 */ /* 0x000fe20000410000 */
[----:B------:R-:W-:Y:S01]  /*87b0*/  FMNMX.FTZ R4, R35, R4, !PT ;  /* 0x0000000423047209 */ /* 0x000fe20007810000 */
[----:B------:R-:W-:Y:S01]  /*87c0*/  FMUL.FTZ R99, R99, c[0x0][0x320] ;  /* 0x0000c80063637a20 */ /* 0x000fe20000410000 */
[----:B------:R-:W-:Y:S01]  /*87d0*/  FMNMX.FTZ R0, R25, R0, !PT ;  /* 0x0000000019007209 */ /* 0x000fe20007810000 */
[----:B------:R-:W-:Y:S01]  /*87e0*/  FMUL.FTZ R97, R97, c[0x0][0x320] ;  /* 0x0000c80061617a20 */ /* 0x000fe20000410000 */
[----:B------:R-:W-:Y:S01]  /*87f0*/  FMNMX.FTZ R70, R32, R70, !PT ;  /* 0x0000004620467209 */ /* 0x000fe20007810000 */
[----:B------:R-:W-:Y:S01]  /*8800*/  FMUL.FTZ R100, R100, c[0x0][0x320] ;  /* 0x0000c80064647a20 */ /* 0x000fe20000410000 */
[----:B------:R-:W-:Y:S01]  /*8810*/  FMNMX.FTZ R0, R28, R0, !PT ;  /* 0x000000001c007209 */ /* 0x000fe20007810000 */
[----:B------:R-:W-:Y:S01]  /*8820*/  FMUL.FTZ R101, R101, c[0x0][0x320] ;  /* 0x0000c80065657a20 */ /* 0x000fe20000410000 */
[----:B------:R-:W3:Y:S01]  /*8830*/  MUFU.TANH R27, R37 ;  /* 0x00000025001b7308 */ /* 0x000ee20000002400 */
[----:B------:R-:W-:Y:S01]  /*8840*/  FMUL.FTZ R103, R103, c[0x0][0x320] ;  /* 0x0000c80067677a20 */ /* 0x000fe20000410000 */
[----:B------:R-:W-:Y:S01]  /*8850*/  FMNMX.FTZ R70, R33, R70, !PT ;  /* 0x0000004621467209 */ /* 0x000fe20007810000 */
[----:B------:R-:W-:Y:S01]  /*8860*/  FMUL.FTZ R88, R88, c[0x0][0x320] ;  /* 0x0000c80058587a20 */ /* 0x000fe20000410000 */
[----:B------:R-:W-:Y:S01]  /*8870*/  FMNMX.FTZ R0, R29, R0, !PT ;  /* 0x000000001d007209 */ /* 0x000fe20007810000 */
[----:B------:R-:W-:Y:S01]  /*8880*/  FMUL.FTZ R89, R89, c[0x0][0x320] ;  /* 0x0000c80059597a20 */ /* 0x000fe20000410000 */
[----:B------:R-:W-:Y:S01]  /*8890*/  FMNMX.FTZ R4, R198, R4, !PT ;  /* 0x00000004c6047209 */ /* 0x000fe20007810000 */
[----:B------:R-:W-:Y:S01]  /*88a0*/  FMUL.FTZ R93, R93, c[0x0][0x320] ;  /* 0x0000c8005d5d7a20 */ /* 0x000fe20000410000 */
[----:B-1----:R-:W-:Y:S01]  /*88b0*/  FMNMX.FTZ R70, R26, R70, !PT ;  /* 0x000000461a467209 */ /* 0x002fe20007810000 */
[----:B------:R-:W-:Y:S01]  /*88c0*/  FMUL.FTZ R90, R90, c[0x0][0x320] ;  /* 0x0000c8005a5a7a20 */ /* 0x000fe20000410000 */
[----:B------:R-:W1:Y:S01]  /*88d0*/  MUFU.TANH R50, R50 ;  /* 0x0000003200327308 */ /* 0x000e620000002400 */
[----:B------:R-:W-:Y:S01]  /*88e0*/  FMUL.FTZ R91, R91, c[0x0][0x320] ;  /* 0x0000c8005b5b7a20 */ /* 0x000fe20000410000 */
[----:B--2---:R-:W-:Y:S01]  /*88f0*/  FMNMX.FTZ R2, R208, R0, !PT ;  /* 0x00000000d0027209 */ /* 0x004fe20007810000 */
[----:B------:R-:W-:Y:S01]  /*8900*/  FMUL.FTZ R94, R94, c[0x0][0x320] ;  /* 0x0000c8005e5e7a20 */ /* 0x000fe20000410000 */
[----:B------:R-:W-:Y:S01]  /*8910*/  FMNMX.FTZ R0, R201, R4, !PT ;  /* 0x00000004c9007209 */ /* 0x000fe20007810000 */
[----:B------:R-:W-:Y:S01]  /*8920*/  FMUL.FTZ R107, R107, c[0x0][0x320] ;  /* 0x0000c8006b6b7a20 */ /* 0x000fe20000410000 */
[----:B------:R-:W-:Y:S01]  /*8930*/  FMNMX.FTZ R4, R196, R118, !PT ;  /* 0x00000076c4047209 */ /* 0x000fe20007810000 */
[----:B------:R-:W-:Y:S02]  /*8940*/  FMUL.FTZ R92, R92, c[0x0][0x320] ;  /* 0x0000c8005c5c7a20 */ /* 0x000fe40000410000 */
[----:B------:R-:W-:Y:S01]  /*8950*/  FMUL.FTZ R59, R59, c[0x0][0x320] ;  /* 0x0000c8003b3b7a20 */ /* 0x000fe20000410000 */
[----:B------:R-:W2:Y:S01]  /*8960*/  MUFU.TANH R48, R48 ;  /* 0x0000003000307308 */ /* 0x000ea20000002400 */
[----:B------:R-:W-:Y:S01]  /*8970*/  FMUL.FTZ R60, R60, c[0x0][0x320] ;  /* 0x0000c8003c3c7a20 */ /* 0x000fe20000410000 */
[----:B------:R-:W-:Y:S01]  /*8980*/  FMNMX.FTZ R4, R195, R4, !PT ;  /* 0x00000004c3047209 */ /* 0x000fe20007810000 */
[----:B------:R-:W-:Y:S01]  /*8990*/  FMUL.FTZ R61, R61, c[0x0][0x320] ;  /* 0x0000c8003d3d7a20 */ /* 0x000fe20000410000 */
[----:B---3--:R-:W-:Y:S01]  /*89a0*/  FMNMX.FTZ R70, R27, R70, !PT ;  /* 0x000000461b467209 */ /* 0x008fe20007810000 */
        /* <DEDUP_REMOVED lines=10> */
[----:B------:R-:W1:Y:S01]  /*8a50*/  MUFU.TANH R51, R51 ;  /* 0x0000003300337308 */ /* 0x000e620000002400 */
[----:B------:R-:W-:Y:S02]  /*8a60*/  FMUL.FTZ R65, R65, c[0x0][0x320] ;  /* 0x0000c80041417a20 */ /* 0x000fe40000410000 */
[----:B------:R-:W-:Y:S01]  /*8a70*/  FMUL.FTZ R44, R44, c[0x0][0x320] ;  /* 0x0000c8002c2c7a20 */ /* 0x000fe20000410000 */
[----:B--2---:R-:W-:Y:S01]  /*8a80*/  FMNMX.FTZ R70, R48, R70, !PT ;  /* 0x0000004630467209 */ /* 0x004fe20007810000 */
[----:B------:R-:W-:Y:S02]  /*8a90*/  FMUL.FTZ R68, R68, c[0x0][0x320] ;  /* 0x0000c80044447a20 */ /* 0x000fe40000410000 */
[----:B------:R-:W-:Y:S02]  /*8aa0*/  FMUL.FTZ R56, R56, c[0x0][0x320] ;  /* 0x0000c80038387a20 */ /* 0x000fe40000410000 */
[----:B------:R-:W-:Y:S01]  /*8ab0*/  FMUL.FTZ R72, R72, c[0x0][0x320] ;  /* 0x0000c80048487a20 */ /* 0x000fe20000410000 */
[----:B------:R-:W2:Y:S01]  /*8ac0*/  MUFU.TANH R49, R49 ;  /* 0x0000003100317308 */ /* 0x000ea20000002400 */
[----:B------:R-:W-:Y:S02]  /*8ad0*/  FMUL.FTZ R76, R76, c[0x0][0x320] ;  /* 0x0000c8004c4c7a20 */ /* 0x000fe40000410000 */
[----:B------:R-:W-:Y:S02]  /*8ae0*/  FMUL.FTZ R112, R112, c[0x0][0x320] ;  /* 0x0000c80070707a20 */ /* 0x000fe40000410000 */
[----:B------:R-:W-:Y:S02]  /*8af0*/  FMUL.FTZ R114, R114, c[0x0][0x320] ;  /* 0x0000c80072727a20 */ /* 0x000fe40000410000 */
[----:B------:R-:W-:Y:S02]  /*8b00*/  FMUL.FTZ R108, R108, c[0x0][0x320] ;  /* 0x0000c8006c6c7a20 */ /* 0x000fe40000410000 */
[----:B------:R-:W-:Y:S01]  /*8b10*/  FMUL.FTZ R43, R43, c[0x0][0x320] ;  /* 0x0000c8002b2b7a20 */ /* 0x000fe20000410000 */
[----:B------:R-:W3:Y:S01]  /*8b20*/  MUFU.TANH R221, R54 ;  /* 0x0000003600dd7308 */ /* 0x000ee20000002400 */
[----:B------:R-:W-:Y:S02]  /*8b30*/  FMUL.FTZ R113, R113, c[0x0][0x320] ;  /* 0x0000c80071717a20 */ /* 0x000fe40000410000 */
[----:B------:R-:W-:Y:S01]  /*8b40*/  FMUL.FTZ R58, R58, c[0x0][0x320] ;  /* 0x0000c8003a3a7a20 */ /* 0x000fe20000410000 */
[----:B-1----:R-:W-:Y:S01]  /*8b50*/  FMNMX.FTZ R0, R51, R0, !PT ;  /* 0x0000000033007209 */ /* 0x002fe20007810000 */
[----:B------:R-:W-:Y:S02]  /*8b60*/  FMUL.FTZ R74, R74, c[0x0][0x320] ;  /* 0x0000c8004a4a7a20 */ /* 0x000fe40000410000 */
[----:B------:R-:W-:Y:S02]  /*8b70*/  FMUL.FTZ R109, R109, c[0x0][0x320] ;  /* 0x0000c8006d6d7a20 */ /* 0x000fe40000410000 */
[----:B------:R-:W-:Y:S01]  /*8b80*/  FMUL.FTZ R57, R57, c[0x0][0x320] ;  /* 0x0000c80039397a20 */ /* 0x000fe20000410000 */
[----:B------:R-:W1:Y:S01]  /*8b90*/  MUFU.TANH R215, R52 ;  /* 0x0000003400d77308 */ /* 0x000e620000002400 */
[----:B--2---:R-:W-:Y:S09]  /*8ba0*/  FMNMX.FTZ R70, R49, R70, !PT ;  /* 0x0000004631467209 */ /* 0x004ff20007810000 */
[----:B------:R-:W2:Y:S01]  /*8bb0*/  MUFU.TANH R219, R55 ;  /* 0x0000003700db7308 */ /* 0x000ea20000002400 */
[----:B---3--:R-:W-:Y:S09]  /*8bc0*/  FMNMX.FTZ R0, R221, R0, !PT ;  /* 0x00000000dd007209 */ /* 0x008ff20007810000 */
[----:B------:R-:W3:Y:S01]  /*8bd0*/  MUFU.TANH R218, R53 ;  /* 0x0000003500da7308 */ /* 0x000ee20000002400 */
[----:B-1----:R-:W-:Y:S09]  /*8be0*/  FMNMX.FTZ R70, R215, R70, !PT ;  /* 0x00000046d7467209 */ /* 0x002ff20007810000 */
[----:B------:R-:W-:Y:S01]  /*8bf0*/  MUFU.TANH R217, R47 ;  /* 0x0000002f00d97308 */ /* 0x000fe20000002400 */
[----:B--2---:R-:W-:Y:S09]  /*8c00*/  FMNMX.FTZ R0, R219, R0, !PT ;  /* 0x00000000db007209 */ /* 0x004ff20007810000 */
[----:B------:R-:W1:Y:S01]  /*8c10*/  MUFU.TANH R47, R66 ;  /* 0x00000042002f7308 */ /* 0x000e620000002400 */
[----:B---3--:R-:W-:Y:S09]  /*8c20*/  FMNMX.FTZ R70, R218, R70, !PT ;  /* 0x00000046da467209 */ /* 0x008ff20007810000 */
[----:B------:R-:W2:Y:S10]  /*8c30*/  MUFU.TANH R212, R64 ;  /* 0x0000004000d47308 */ /* 0x000eb40000002400 */
        /* <DEDUP_REMOVED lines=8> */
[----:B-1----:R-:W-:Y:S04]  /*8cc0*/  FMNMX.FTZ R0, R57, R0, !PT ;  /* 0x0000000039007209 */ /* 0x002fe80007810000 */
[----:B------:R-:W-:Y:S05]  /*8cd0*/  FMNMX.FTZ R0, R46, R0, !PT ;  /* 0x000000002e007209 */ /* 0x000fea0007810000 */
[----:B------:R-:W1:Y:S01]  /*8ce0*/  MUFU.TANH R251, R68 ;  /* 0x0000004400fb7308 */ /* 0x000e620000002400 */
[----:B--2---:R-:W-:Y:S09]  /*8cf0*/  FMNMX.FTZ R70, R211, R70, !PT ;  /* 0x00000046d3467209 */ /* 0x004ff20007810000 */
[----:B------:R-:W2:Y:S01]  /*8d00*/  MUFU.TANH R210, R45 ;  /* 0x0000002d00d27308 */ /* 0x000ea20000002400 */
[----:B---3--:R-:W-:Y:S09]  /*8d10*/  FMNMX.FTZ R2, R209, R2, !PT ;  /* 0x00000002d1027209 */ /* 0x008ff20007810000 */
[----:B------:R-:W-:Y:S01]  /*8d20*/  MUFU.TANH R238, R63 ;  /* 0x0000003f00ee7308 */ /* 0x000fe20000002400 */
[----:B-1----:R-:W-:Y:S09]  /*8d30*/  FMNMX.FTZ R70, R251, R70, !PT ;  /* 0x00000046fb467209 */ /* 0x002ff20007810000 */
[----:B------:R-:W1:Y:S01]  /*8d40*/  MUFU.TANH R63, R71 ;  /* 0x00000047003f7308 */ /* 0x000e620000002400 */
[----:B--2---:R-:W-:Y:S09]  /*8d50*/  FMNMX.FTZ R2, R210, R2, !PT ;  /* 0x00000002d2027209 */ /* 0x004ff20007810000 */
[----:B------:R-:W2:Y:S10]  /*8d60*/  MUFU.TANH R239, R69 ;  /* 0x0000004500ef7308 */ /* 0x000eb40000002400 */
[----:B------:R-:W3:Y:S01]  /*8d70*/  MUFU.TANH R249, R56 ;  /* 0x0000003800f97308 */ /* 0x000ee20000002400 */
[----:B-1----:R-:W-:Y:S02]  /*8d80*/  FMNMX.FTZ R0, R63, R0, !PT ;  /* 0x000000003f007209 */ /* 0x002fe40007810000 */
[C---:B----4-:R-:W-:Y:S07]  /*8d90*/  ISETP.GT.AND P0, PT, R242.reuse, R7, PT ;  /* 0x00000007f200720c */ /* 0x050fee0003f04270 */
[----:B------:R1:W-:Y:S01]  /*8da0*/  MUFU.TANH R247, R59 ;  /* 0x0000003b00f77308 */ /* 0x0003e20000002400 */
[----:B------:R-:W-:Y:S02]  /*8db0*/  IADD3 R242, R242, -0x1, RZ ;  /* 0xfffffffff2f27810 */ /* 0x000fe40007ffe0ff */
[----:B--2---:R-:W-:Y:S07]  /*8dc0*/  FMNMX.FTZ R70, R239, R70, !PT ;  /* 0x00000046ef467209 */ /* 0x004fee0007810000 */
[----:B------:R-:W-:Y:S01]  /*8dd0*/  MUFU.TANH R246, R62 ;  /* 0x0000003e00f67308 */ /* 0x000fe20000002400 */
[----:B---3--:R-:W-:Y:S09]  /*8de0*/  FMNMX.FTZ R2, R249, R2, !PT ;  /* 0x00000002f9027209 */ /* 0x008ff20007810000 */
[----:B------:R-:W2:Y:S01]  /*8df0*/  MUFU.TANH R62, R82 ;  /* 0x00000052003e7308 */ /* 0x000ea20000002400 */
[----:B-1----:R-:W-:Y:S04]  /*8e00*/  MOV R59, R202 ;  /* 0x000000ca003b7202 */ /* 0x002fe80000000f00 */
[----:B------:R-:W-:Y:S05]  /*8e10*/  FMNMX.FTZ R2, R59, R2, !PT ;  /* 0x000000023b027209 */ /* 0x000fea0007810000 */
[----:B------:R-:W1:Y:S10]  /*8e20*/  MUFU.TANH R14, R14 ;  /* 0x0000000e000e7308 */ /* 0x000e740000002400 */
[----:B------:R-:W3:Y:S01]  /*8e30*/  MUFU.TANH R199, R60 ;  /* 0x0000003c00c77308 */ /* 0x000ee20000002400 */
[----:B--2---:R-:W-:Y:S09]  /*8e40*/  FMNMX.FTZ R0, R62, R0, !PT ;  /* 0x000000003e007209 */ /* 0x004ff20007810000 */
[----:B------:R3:W2:Y:S01]  /*8e50*/  MUFU.TANH R60, R80 ;  /* 0x00000050003c7308 */ /* 0x0006a20000002400 */
[----:B-1----:R-:W-:Y:S09]  /*8e60*/  FMNMX.FTZ R4, R14, R4, !PT ;  /* 0x000000040e047209 */ /* 0x002ff20007810000 */
[----:B------:R-:W1:Y:S10]  /*8e70*/  MUFU.TANH R222, R81 ;  /* 0x0000005100de7308 */ /* 0x000e740000002400 */
[----:B------:R-:W-:Y:S01]  /*8e80*/  MUFU.TANH R237, R86 ;  /* 0x0000005600ed7308 */ /* 0x000fe20000002400 */
[----:B---3--:R-:W-:Y:S02]  /*8e90*/  MOV R80, R199 ;  /* 0x000000c700507202 */ /* 0x008fe40000000f00 */
[----:B--2---:R-:W-:Y:S02]  /*8ea0*/  FMNMX.FTZ R70, R60, R70, !PT ;  /* 0x000000463c467209 */ /* 0x004fe40007810000 */
[----:B------:R-:W-:Y:S05]  /*8eb0*/  FMNMX.FTZ R2, R80, R2, !PT ;  /* 0x0000000250027209 */ /* 0x000fea0007810000 */
[----:B------:R-:W2:Y:S01]  /*8ec0*/  MUFU.TANH R41, R102 ;  /* 0x0000006600297308 */ /* 0x000ea20000002400 */
[----:B-1----:R-:W-:Y:S04]  /*8ed0*/  MOV R82, R222 ;  /* 0x000000de00527202 */ /* 0x002fe80000000f00 */
[----:B------:R-:W-:Y:S05]  /*8ee0*/  FMNMX.FTZ R70, R82, R70, !PT ;  /* 0x0000004652467209 */ /* 0x000fea0007810000 */
[----:B------:R2:W-:Y:S10]  /*8ef0*/  MUFU.TANH R86, R104 ;  /* 0x0000006800567308 */ /* 0x0005f40000002400 */
[----:B------:R-:W1:Y:S10]  /*8f00*/  MUFU.TANH R220, R83 ;  /* 0x0000005300dc7308 */ /* 0x000e740000002400 */
[----:B------:R-:W3:Y:S01]  /*8f10*/  MUFU.TANH R15, R15 ;  /* 0x0000000f000f7308 */ /* 0x000ee20000002400 */
[----:B--2---:R-:W-:Y:S09]  /*8f20*/  MOV R104, R41 ;  /* 0x0000002900687202 */ /* 0x004ff20000000f00 */
[----:B------:R-:W2:Y:S01]  /*8f30*/  MUFU.TANH R36, R84 ;  /* 0x0000005400247308 */ /* 0x000ea20000002400 */
[----:B-1----:R-:W-:Y:S04]  /*8f40*/  FMNMX.FTZ R0, R220, R0, !PT ;  /* 0x00000000dc007209 */ /* 0x002fe80007810000 */
[----:B------:R-:W-:Y:S05]  /*8f50*/  FMNMX.FTZ R0, R237, R0, !PT ;  /* 0x00000000ed007209 */ /* 0x000fea0007810000 */
[----:B------:R-:W1:Y:S01]  /*8f60*/  MUFU.TANH R240, R61 ;  /* 0x0000003d00f07308 */ /* 0x000e620000002400 */
[----:B---3--:R-:W-:Y:S04]  /*8f70*/  FMNMX.FTZ R4, R15, R4, !PT ;  /* 0x000000040f047209 */ /* 0x008fe80007810000 */
[----:B------:R-:W-:Y:S05]  /*8f80*/  FMNMX.FTZ R4, R194, R4, !PT ;  /* 0x00000004c2047209 */ /* 0x000fea0007810000 */
[----:B------:R-:W3:Y:S01]  /*8f90*/  MUFU.TANH R236, R87 ;  /* 0x0000005700ec7308 */ /* 0x000ee20000002400 */
[----:B------:R-:W-:Y:S02]  /*8fa0*/  FMNMX.FTZ R4, R193, R4, !PT ;  /* 0x00000004c1047209 */ /* 0x000fe40007810000 */
[----:B--2---:R-:W-:Y:S02]  /*8fb0*/  MOV R205, R36 ;  /* 0x0000002400cd7202 */ /* 0x004fe40000000f00 */
[----:B------:R-:W-:Y:S02]  /*8fc0*/  MOV R84, R247 ;  /* 0x000000f700547202 */ /* 0x000fe40000000f00 */
[----:B------:R-:W-:Y:S03]  /*8fd0*/  FMNMX.FTZ R70, R205, R70, !PT ;  /* 0x00000046cd467209 */ /* 0x000fe60007810000 */
[----:B------:R2:W4:Y:S01]  /*8fe0*/  MUFU.TANH R40, R85 ;  /* 0x0000005500287308 */ /* 0x0005220000002400 */
[----:B-1----:R-:W-:Y:S04]  /*8ff0*/  MOV R83, R240 ;  /* 0x000000f000537202 */ /* 0x002fe80000000f00 */
[----:B------:R-:W-:Y:S05]  /*9000*/  FMNMX.FTZ R2, R83, R2, !PT ;  /* 0x0000000253027209 */ /* 0x000fea0007810000 */
[----:B------:R-:W1:Y:S01]  /*9010*/  MUFU.TANH R45, R72 ;  /* 0x00000048002d7308 */ /* 0x000e620000002400 */
[----:B---3--:R-:W-:Y:S09]  /*9020*/  FMNMX.FTZ R0, R236, R0, !PT ;  /* 0x00000000ec007209 */ /* 0x008ff20007810000 */
[----:B------:R-:W3:Y:S01]  /*9030*/  MUFU.TANH R200, R73 ;  /* 0x0000004900c87308 */ /* 0x000ee20000002400 */
[----:B--2---:R-:W-:Y:S02]  /*9040*/  MOV R85, R246 ;  /* 0x000000f600557202 */ /* 0x004fe40000000f00 */
[----:B----4-:R-:W-:Y:S07]  /*9050*/  FMNMX.FTZ R70, R40, R70, !PT ;  /* 0x0000004628467209 */ /* 0x010fee0007810000 */
[----:B------:R-:W2:Y:S01]  /*9060*/  MUFU.TANH R98, R98 ;  /* 0x0000006200627308 */ /* 0x000ea20000002400 */
[----:B-1----:R-:W-:Y:S09]  /*9070*/  FMNMX.FTZ R2, R45, R2, !PT ;  /* 0x000000022d027209 */ /* 0x002ff20007810000 */
[----:B------:R-:W1:Y:S01]  /*9080*/  MUFU.TANH R30, R30 ;  /* 0x0000001e001e7308 */ /* 0x000e620000002400 */
[----:B---3--:R-:W-:Y:S04]  /*9090*/  MOV R207, R200 ;  /* 0x000000c800cf7202 */ /* 0x008fe80000000f00 */
[----:B------:R-:W-:Y:S05]  /*90a0*/  FMNMX.FTZ R2, R207, R2, !PT ;  /* 0x00000002cf027209 */ /* 0x000fea0007810000 */
[----:B------:R-:W3:Y:S01]  /*90b0*/  MUFU.TANH R96, R96 ;  /* 0x0000006000607308 */ /* 0x000ee20000002400 */
[----:B--2---:R-:W-:Y:S09]  /*90c0*/  FMNMX.FTZ R0, R98, R0, !PT ;  /* 0x0000000062007209 */ /* 0x004ff20007810000 */
[----:B------:R-:W2:Y:S01]  /*90d0*/  MUFU.TANH R99, R99 ;  /* 0x0000006300637308 */ /* 0x000ea20000002400 */
[----:B-1----:R-:W-:Y:S09]  /*90e0*/  FMNMX.FTZ R4, R30, R4, !PT ;  /* 0x000000041e047209 */ /* 0x002ff20007810000 */
[----:B------:R-:W1:Y:S01]  /*90f0*/  MUFU.TANH R31, R31 ;  /* 0x0000001f001f7308 */ /* 0x000e620000002400 */
[----:B---3--:R-:W-:Y:S09]  /*9100*/  FMNMX.FTZ R70, R96, R70, !PT ;  /* 0x0000004660467209 */ /* 0x008ff20007810000 */
[----:B------:R-:W3:Y:S01]  /*9110*/  MUFU.TANH R97, R97 ;  /* 0x0000006100617308 */ /* 0x000ee20000002400 */
[----:B--2---:R-:W-:Y:S04]  /*9120*/  FMNMX.FTZ R0, R99, R0, !PT ;  /* 0x0000000063007209 */ /* 0x004fe80007810000 */
[----:B------:R-:W-:Y:S05]  /*9130*/  FMNMX.FTZ R0, R104, R0, !PT ;  /* 0x0000000068007209 */ /* 0x000fea0007810000 */
[----:B------:R-:W2:Y:S01]  /*9140*/  MUFU.TANH R38, R100 ;  /* 0x0000006400267308 */ /* 0x000ea20000002400 */
[----:B-1----:R-:W-:Y:S09]  /*9150*/  FMNMX.FTZ R4, R31, R4, !PT ;  /* 0x000000041f047209 */ /* 0x002ff20007810000 */
[----:B------:R2:W1:Y:S01]  /*9160*/  MUFU.TANH R39, R101 ;  /* 0x0000006500277308 */ /* 0x0004620000002400 */
[----:B---3--:R-:W-:Y:S09]  /*9170*/  FMNMX.FTZ R70, R97, R70, !PT ;  /* 0x0000004661467209 */ /* 0x008ff20007810000 */
[----:B------:R-:W3:Y:S10]  /*9180*/  MUFU.TANH R61, R76 ;  /* 0x0000004c003d7308 */ /* 0x000ef40000002400 */
[----:B------:R-:W4:Y:S01]  /*9190*/  MUFU.TANH R213, R42 ;  /* 0x0000002a00d57308 */ /* 0x000f220000002400 */
[----:B--2---:R-:W-:Y:S02]  /*91a0*/  MOV R101, R38 ;  /* 0x0000002600657202 */ /* 0x004fe40000000f00 */
[----:B-1----:R-:W-:Y:S02]  /*91b0*/  MOV R102, R39 ;  /* 0x0000002700667202 */ /* 0x002fe40000000f00 */
[----:B------:R-:W2:Y:S01]  /*91c0*/  LDL.64 R38, [R1+0x28] ;  /* 0x0000280001267983 */ /* 0x000ea20000100a00 */
[----:B------:R-:W-:Y:S04]  /*91d0*/  FMNMX.FTZ R70, R101, R70, !PT ;  /* 0x0000004665467209 */ /* 0x000fe80007810000 */
[----:B------:R-:W1:Y:S01]  /*91e0*/  MUFU.TANH R119, R77 ;  /* 0x0000004d00777308 */ /* 0x000e620000002400 */
[----:B------:R-:W-:Y:S02]  /*91f0*/  FMNMX.FTZ R70, R102, R70, !PT ;  /* 0x0000004666467209 */ /* 0x000fe40007810000 */
[----:B---3--:R-:W-:Y:S07]  /*9200*/  FMNMX.FTZ R2, R61, R2, !PT ;  /* 0x000000023d027209 */ /* 0x008fee0007810000 */
[----:B------:R-:W-:Y:S01]  /*9210*/  MUFU.TANH R234, R88 ;  /* 0x0000005800ea7308 */ /* 0x000fe20000002400 */
[----:B----4-:R-:W-:Y:S09]  /*9220*/  FMNMX.FTZ R4, R213, R4, !PT ;  /* 0x00000004d5047209 */ /* 0x010ff20007810000 */
[----:B------:R-:W3:Y:S01]  /*9230*/  MUFU.TANH R233, R103 ;  /* 0x0000006700e97308 */ /* 0x000ee20000002400 */
[----:B-1----:R-:W-:Y:S09]  /*9240*/  FMNMX.FTZ R2, R119, R2, !PT ;  /* 0x0000000277027209 */ /* 0x002ff20007810000 */
[----:B------:R-:W1:Y:S10]  /*9250*/  MUFU.TANH R103, R112 ;  /* 0x0000007000677308 */ /* 0x000e740000002400 */
[----:B------:R-:W4:Y:S01]  /*9260*/  MUFU.TANH R5, R114 ;  /* 0x0000007200057308 */ /* 0x000f220000002400 */
[----:B---3--:R-:W-:Y:S09]  /*9270*/  FMNMX.FTZ R0, R233, R0, !PT ;  /* 0x00000000e9007209 */ /* 0x008ff20007810000 */
[----:B------:R3:W3:Y:S01]  /*9280*/  MUFU.TANH R112, R115 ;  /* 0x0000007300707308 */ /* 0x0006e20000002400 */
[----:B-1----:R-:W-:Y:S09]  /*9290*/  FMNMX.FTZ R70, R103, R70, !PT ;  /* 0x0000004667467209 */ /* 0x002ff20007810000 */
[----:B------:R4:W-:Y:S10]  /*92a0*/  MUFU.TANH R41, R108 ;  /* 0x0000006c00297308 */ /* 0x0009f40000002400 */
[----:B------:R-:W1:Y:S01]  /*92b0*/  MUFU.TANH R216, R43 ;  /* 0x0000002b00d87308 */ /* 0x000e620000002400 */
[----:B---3--:R-:W-:Y:S04]  /*92c0*/  MOV R115, R234 ;  /* 0x000000ea00737202 */ /* 0x008fe80000000f00 */
[----:B------:R-:W-:Y:S05]  /*92d0*/  FMNMX.FTZ R2, R115, R2, !PT ;  /* 0x0000000273027209 */ /* 0x000fea0007810000 */
[----:B------:R-:W-:Y:S01]  /*92e0*/  MUFU.TANH R234, R106 ;  /* 0x0000006a00ea7308 */ /* 0x000fe20000002400 */
[----:B----4-:R-:W-:Y:S04]  /*92f0*/  MOV R108, R5 ;  /* 0x00000005006c7202 */ /* 0x010fe80000000f00 */
[----:B------:R-:W-:Y:S05]  /*9300*/  FMNMX.FTZ R0, R108, R0, !PT ;  /* 0x000000006c007209 */ /* 0x000fea0007810000 */
[----:B------:R-:W3:Y:S01]  /*9310*/  MUFU.TANH R37, R89 ;  /* 0x0000005900257308 */ /* 0x000ee20000002400 */
[----:B------:R-:W-:Y:S02]  /*9320*/  FMNMX.FTZ R0, R112, R0, !PT ;  /* 0x0000000070007209 */ /* 0x000fe40007810000 */
[----:B-1----:R-:W-:Y:S03]  /*9330*/  FMNMX.FTZ R4, R216, R4, !PT ;  /* 0x00000004d8047209 */ /* 0x002fe60007810000 */
[----:B------:R-:W1:Y:S01]  /*9340*/  SHFL.BFLY PT, R69, R0, 0x2, 0x1f ;  /* 0x0c401f0000457f89 */ /* 0x000e6200000e0000 */
[----:B------:R-:W-:Y:S03]  /*9350*/  FMNMX.FTZ R4, R214, R4, !PT ;  /* 0x00000004d6047209 */ /* 0x000fe60007810000 */
[----:B------:R-:W4:Y:S01]  /*9360*/  MUFU.TANH R113, R113 ;  /* 0x0000007100717308 */ /* 0x000f220000002400 */
[----:B------:R-:W-:Y:S09]  /*9370*/  FMNMX.FTZ R4, R217, R4, !PT ;  /* 0x00000004d9047209 */ /* 0x000ff20007810000 */
[----:B------:R-:W4:Y:S01]  /*9380*/  MUFU.TANH R250, R93 ;  /* 0x0000005d00fa7308 */ /* 0x000f220000002400 */
[----:B---3--:R-:W-:Y:S02]  /*9390*/  MOV R204, R37 ;  /* 0x0000002500cc7202 */ /* 0x008fe40000000f00 */
[----:B------:R-:W3:Y:S02]  /*93a0*/  LDL.64 R36, [R1+0x38] ;  /* 0x0000380001247983 */ /* 0x000ee40000100a00 */
[----:B------:R-:W-:Y:S05]  /*93b0*/  FMNMX.FTZ R2, R204, R2, !PT ;  /* 0x00000002cc027209 */ /* 0x000fea0007810000 */
[----:B------:R-:W4:Y:S01]  /*93c0*/  MUFU.TANH R252, R58 ;  /* 0x0000003a00fc7308 */ /* 0x000f220000002400 */
[----:B-1----:R-:W-:Y:S02]  /*93d0*/  FMNMX.FTZ R69, R0, R69, !PT ;  /* 0x0000004500457209 */ /* 0x002fe40007810000 */
[----:B------:R-:W-:Y:S02]  /*93e0*/  FMNMX.FTZ R2, R248, R2, !PT ;  /* 0x00000002f8027209 */ /* 0x000fe40007810000 */
[----:B----4-:R-:W-:Y:S05]  /*93f0*/  FMNMX.FTZ R70, R113, R70, !PT ;  /* 0x0000004671467209 */ /* 0x010fea0007810000 */
[----:B------:R-:W1:Y:S01]  /*9400*/  MUFU.TANH R43, R105 ;  /* 0x00000069002b7308 */ /* 0x000e620000002400 */
[----:B------:R-:W4:Y:S01]  /*9410*/  SHFL.BFLY PT, R5, R70, 0x2, 0x1f ;  /* 0x0c401f0046057f89 */ /* 0x000f2200000e0000 */
[----:B------:R-:W-:Y:S04]  /*9420*/  MOV R206, R250 ;  /* 0x000000fa00ce7202 */ /* 0x000fe80000000f00 */
[----:B------:R-:W-:Y:S04]  /*9430*/  FMNMX.FTZ R2, R206, R2, !PT ;  /* 0x00000002ce027209 */ /* 0x000fe80007810000 */
[----:B------:R-:W4:Y:S01]  /*9440*/  MUFU.TANH R223, R74 ;  /* 0x0000004a00df7308 */ /* 0x000f220000002400 */
[----:B------:R-:W-:Y:S02]  /*9450*/  FMNMX.FTZ R2, R86, R2, !PT ;  /* 0x0000000256027209 */ /* 0x000fe40007810000 */
[----:B------:R-:W-:Y:S04]  /*9460*/  FMNMX.FTZ R4, R252, R4, !PT ;  /* 0x00000004fc047209 */ /* 0x000fe80007810000 */
[----:B------:R-:W-:Y:S03]  /*9470*/  FMNMX.FTZ R4, R84, R4, !PT ;  /* 0x0000000454047209 */ /* 0x000fe60007810000 */
[----:B------:R-:W4:Y:S01]  /*9480*/  MUFU.TANH R58, R109 ;  /* 0x0000006d003a7308 */ /* 0x000f220000002400 */
[----:B------:R-:W-:Y:S02]  /*9490*/  FMNMX.FTZ R4, R85, R4, !PT ;  /* 0x0000000455047209 */ /* 0x000fe40007810000 */
[----:B-1----:R-:W-:Y:S02]  /*94a0*/  FMNMX.FTZ R2, R43, R2, !PT ;  /* 0x000000022b027209 */ /* 0x002fe40007810000 */
[----:B------:R-:W-:Y:S02]  /*94b0*/  FMNMX.FTZ R4, R238, R4, !PT ;  /* 0x00000004ee047209 */ /* 0x000fe40007810000 */
[----:B----4-:R-:W-:Y:S03]  /*94c0*/  FMNMX.FTZ R70, R70, R5, !PT ;  /* 0x0000000546467209 */ /* 0x010fe60007810000 */
[----:B------:R-:W1:Y:S01]  /*94d0*/  MUFU.TANH R56, R75 ;  /* 0x0000004b00387308 */ /* 0x000e620000002400 */
[----:B------:R-:W4:Y:S01]  /*94e0*/  SHFL.BFLY PT, R5, R69, 0x1, 0x1f ;  /* 0x0c201f0045057f89 */ /* 0x000f2200000e0000 */
[----:B------:R-:W-:Y:S02]  /*94f0*/  FMNMX.FTZ R2, R41, R2, !PT ;  /* 0x0000000229027209 */ /* 0x000fe40007810000 */
[----:B------:R-:W-:Y:S05]  /*9500*/  FMNMX.FTZ R4, R223, R4, !PT ;  /* 0x00000004df047209 */ /* 0x000fea0007810000 */
[----:B------:R-:W4:Y:S01]  /*9510*/  SHFL.BFLY PT, R6, R70, 0x1, 0x1f ;  /* 0x0c201f0046067f89 */ /* 0x000f2200000e0000 */
[----:B------:R-:W4:Y:S01]  /*9520*/  MUFU.TANH R230, R78 ;  /* 0x0000004e00e67308 */ /* 0x000f220000002400 */
[----:B------:R-:W-:Y:S06]  /*9530*/  FMNMX.FTZ R2, R58, R2, !PT ;  /* 0x000000023a027209 */ /* 0x000fec0007810000 */
[----:B------:R-:W4:Y:S03]  /*9540*/  SHFL.BFLY PT, R68, R2, 0x2, 0x1f ;  /* 0x0c401f0002447f89 */ /* 0x000f2600000e0000 */
[----:B------:R-:W4:Y:S01]  /*9550*/  MUFU.TANH R243, R79 ;  /* 0x0000004f00f37308 */ /* 0x000f220000002400 */
[----:B-1----:R-:W-:Y:S01]  /*9560*/  FMNMX.FTZ R4, R56, R4, !PT ;  /* 0x0000000438047209 */ /* 0x002fe20007810000 */
[----:B------:R-:W-:Y:S01]  /*9570*/  FMUL.FTZ R75, R110, c[0x0][0x320] ;  /* 0x0000c8006e4b7a20 */ /* 0x000fe20000410000 */
[----:B------:R-:W-:Y:S02]  /*9580*/  MOV R110, R86 ;  /* 0x00000056006e7202 */ /* 0x000fe40000000f00 */
[----:B----4-:R-:W-:Y:S05]  /*9590*/  FMNMX.FTZ R69, R69, R5, !PT ;  /* 0x0000000545457209 */ /* 0x010fea0007810000 */
[----:B------:R-:W1:Y:S01]  /*95a0*/  MUFU.TANH R245, R90 ;  /* 0x0000005a00f57308 */ /* 0x000e620000002400 */
[----:B------:R-:W-:Y:S01]  /*95b0*/  FMNMX.FTZ R70, R70, R6, !PT ;  /* 0x0000000646467209 */ /* 0x000fe20007810000 */
[----:B------:R-:W-:Y:S01]  /*95c0*/  FMUL.FTZ R100, R69, c[0x0][0x2d0] ;  /* 0x0000b40045647a20 */ /* 0x000fe20000410000 */
[----:B------:R-:W-:Y:S03]  /*95d0*/  FMNMX.FTZ R0, R230, R4, !PT ;  /* 0x00000004e6007209 */ /* 0x000fe60007810000 */
[--C-:B------:R-:W-:Y:S04]  /*95e0*/  FFMA.FTZ R7, R23, c[0x0][0x2d0], -R100.reuse ;  /* 0x0000b40017077a23 */ /* 0x100fe80000010864 */
[----:B------:R-:W4:Y:S01]  /*95f0*/  MUFU.TANH R244, R91 ;  /* 0x0000005b00f47308 */ /* 0x000f220000002400 */
[--C-:B------:R-:W-:Y:S02]  /*9600*/  FFMA.FTZ R9, R35, c[0x0][0x2d0], -R100.reuse ;  /* 0x0000b40023097a23 */ /* 0x100fe40000010864 */
[----:B------:R-:W-:Y:S01]  /*9610*/  FMUL.FTZ R105, R70, c[0x0][0x2d0] ;  /* 0x0000b40046697a20 */ /* 0x000fe20000410000 */
[----:B------:R-:W-:Y:S01]  /*9620*/  MOV R81, R243 ;  /* 0x000000f300517202 */ /* 0x000fe20000000f00 */
[--C-:B------:R-:W-:Y:S01]  /*9630*/  FFMA.FTZ R104, R104, c[0x0][0x2d0], -R100.reuse ;  /* 0x0000b40068687a23 */ /* 0x100fe20000010864 */
[----:B------:R-:W-:Y:S01]  /*9640*/  FMNMX.FTZ R68, R2, R68, !PT ;  /* 0x0000004402447209 */ /* 0x000fe20007810000 */
[--C-:B------:R-:W-:Y:S01]  /*9650*/  FFMA.FTZ R5, R21, c[0x0][0x2d0], -R105.reuse ;  /* 0x0000b40015057a23 */ /* 0x100fe20000010869 */
[----:B------:R-:W-:Y:S01]  /*9660*/  FMNMX.FTZ R0, R81, R0, !PT ;  /* 0x0000000051007209 */ /* 0x000fe20007810000 */
[--C-:B------:R-:W-:Y:S01]  /*9670*/  FFMA.FTZ R6, R20, c[0x0][0x2d0], -R105.reuse ;  /* 0x0000b40014067a23 */ /* 0x100fe20000010869 */
[----:B------:R-:W4:Y:S01]  /*9680*/  MUFU.TANH R189, R94 ;  /* 0x0000005e00bd7308 */ /* 0x000f220000002400 */
[--C-:B------:R-:W-:Y:S02]  /*9690*/  FFMA.FTZ R101, R101, c[0x0][0x2d0], -R105.reuse ;  /* 0x0000b40065657a23 */ /* 0x100fe40000010869 */
[--C-:B------:R-:W-:Y:S01]  /*96a0*/  FFMA.FTZ R102, R102, c[0x0][0x2d0], -R105.reuse ;  /* 0x0000b40066667a23 */ /* 0x100fe20000010869 */
[----:B-1----:R-:W-:Y:S01]  /*96b0*/  MOV R109, R245 ;  /* 0x000000f5006d7202 */ /* 0x002fe20000000f00 */
[----:B------:R-:W-:Y:S02]  /*96c0*/  FFMA.FTZ R103, R103, c[0x0][0x2d0], -R105 ;  /* 0x0000b40067677a23 */ /* 0x000fe40000010869 */
[--C-:B------:R-:W-:Y:S01]  /*96d0*/  FFMA.FTZ R108, R108, c[0x0][0x2d0], -R100.reuse ;  /* 0x0000b4006c6c7a23 */ /* 0x100fe20000010864 */
[----:B------:R-:W-:Y:S01]  /*96e0*/  FMNMX.FTZ R4, R109, R0, !PT ;  /* 0x000000006d047209 */ /* 0x000fe20007810000 */
[----:B------:R-:W-:Y:S01]  /*96f0*/  FMUL.FTZ R0, R111, c[0x0][0x320] ;  /* 0x0000c8006f007a20 */ /* 0x000fe20000410000 */
[----:B------:R-:W1:Y:S01]  /*9700*/  MUFU.TANH R188, R95 ;  /* 0x0000005f00bc7308 */ /* 0x000e620000002400 */
[----:B------:R-:W-:Y:S02]  /*9710*/  MOV R111, R43 ;  /* 0x0000002b006f7202 */ /* 0x000fe40000000f00 */
[----:B----4-:R-:W-:Y:S04]  /*9720*/  MOV R114, R244 ;  /* 0x000000f400727202 */ /* 0x010fe80000000f00 */
[----:B------:R-:W-:Y:S03]  /*9730*/  FMNMX.FTZ R2, R114, R4, !PT ;  /* 0x0000000472027209 */ /* 0x000fe60007810000 */
[----:B------:R4:W-:Y:S01]  /*9740*/  MUFU.TANH R74, R0 ;  /* 0x00000000004a7308 */ /* 0x0009e20000002400 */
[----:B------:R-:W4:Y:S01]  /*9750*/  SHFL.BFLY PT, R4, R68, 0x1, 0x1f ;  /* 0x0c201f0044047f89 */ /* 0x000f2200000e0000 */
[----:B------:R-:W-:Y:S08]  /*9760*/  FMNMX.FTZ R2, R189, R2, !PT ;  /* 0x00000002bd027209 */ /* 0x000ff00007810000 */
[----:B------:R-:W4:Y:S01]  /*9770*/  MUFU.TANH R240, R107 ;  /* 0x0000006b00f07308 */ /* 0x000f220000002400 */
[----:B-1----:R-:W-:Y:S09]  /*9780*/  FMNMX.FTZ R2, R188, R2, !PT ;  /* 0x00000002bc027209 */ /* 0x002ff20007810000 */
[----:B------:R-:W1:Y:S01]  /*9790*/  MUFU.TANH R75, R75 ;  /* 0x0000004b004b7308 */ /* 0x000e620000002400 */
[----:B----4-:R-:W-:Y:S01]  /*97a0*/  FADD.FTZ R0, -R70, R3 ;  /* 0x0000000346007221 */ /* 0x010fe20000010100 */
[----:B------:R-:W-:Y:S02]  /*97b0*/  FMNMX.FTZ R3, R234, R2, !PT ;  /* 0x00000002ea037209 */ /* 0x000fe40007810000 */
[----:B------:R-:W-:Y:S01]  /*97c0*/  FMNMX.FTZ R68, R68, R4, !PT ;  /* 0x0000000444447209 */ /* 0x000fe20007810000 */
[----:B------:R-:W-:Y:S05]  /*97d0*/  FMUL.FTZ R2, R0, c[0x0][0x2d0] ;  /* 0x0000b40000027a20 */ /* 0x000fea0000410000 */
[----:B------:R4:W-:Y:S01]  /*97e0*/  MUFU.EX2 R88, R5 ;  /* 0x0000000500587308 */ /* 0x0009e20000000800 */
[--C-:B------:R-:W-:Y:S01]  /*97f0*/  FFMA.FTZ R4, R185, c[0x0][0x2d0], -R105.reuse ;  /* 0x0000b400b9047a23 */ /* 0x100fe20000010869 */
[----:B------:R-:W-:Y:S01]  /*9800*/  FMNMX.FTZ R0, R240, R3, !PT ;  /* 0x00000003f0007209 */ /* 0x000fe20007810000 */
[----:B------:R-:W-:Y:S07]  /*9810*/  FMUL.FTZ R107, R68, c[0x0][0x2d0] ;  /* 0x0000b400446b7a20 */ /* 0x000fee0000410000 */
[----:B------:R2:W2:Y:S01]  /*9820*/  MUFU.EX2 R73, R2 ;  /* 0x0000000200497308 */ /* 0x0004a20000000800 */
[----:B-1----:R-:W-:Y:S04]  /*9830*/  FMNMX.FTZ R0, R75, R0, !PT ;  /* 0x000000004b007209 */ /* 0x002fe80007810000 */
[----:B------:R-:W-:Y:S05]  /*9840*/  FMNMX.FTZ R0, R74, R0, !PT ;  /* 0x000000004a007209 */ /* 0x000fea0007810000 */
[----:B------:R-:W-:Y:S01]  /*9850*/  MUFU.EX2 R245, R4 ;  /* 0x0000000400f57308 */ /* 0x000fe20000000800 */
[----:B------:R-:W1:Y:S01]  /*9860*/  SHFL.BFLY PT, R3, R0, 0x2, 0x1f ;  /* 0x0c401f0000037f89 */ /* 0x000e6200000e0000 */
[----:B----4-:R-:W-:Y:S08]  /*9870*/  FFMA.FTZ R5, R22, c[0x0][0x2d0], -R100 ;  /* 0x0000b40016057a23 */ /* 0x010ff00000010864 */
[----:B------:R-:W-:Y:S01]  /*9880*/  MUFU.EX2 R87, R6 ;  /* 0x0000000600577308 */ /* 0x000fe20000000800 */
[----:B--2---:R-:W-:Y:S01]  /*9890*/  FADD.FTZ R2, -R69, R116 ;  /* 0x0000007445027221 */ /* 0x004fe20000010100 */
[----:B------:R-:W-:Y:S03]  /*98a0*/  MOV R116, R85 ;  /* 0x0000005500747202 */ /* 0x000fe60000000f00 */
[----:B------:R-:W-:Y:S05]  /*98b0*/  FMUL.FTZ R2, R2, c[0x0][0x2d0] ;  /* 0x0000b40002027a20 */ /* 0x000fea0000410000 */
[----:B------:R2:W-:Y:S01]  /*98c0*/  MUFU.EX2 R89, R7 ;  /* 0x0000000700597308 */ /* 0x0005e20000000800 */
[----:B-1----:R-:W-:Y:S01]  /*98d0*/  FMNMX.FTZ R0, R0, R3, !PT ;  /* 0x0000000300007209 */ /* 0x002fe20007810000 */
[----:B------:R-:W-:Y:S08]  /*98e0*/  FFMA.FTZ R3, R17, c[0x0][0x2d0], -R105 ;  /* 0x0000b40011037a23 */ /* 0x000ff00000010869 */
[----:B------:R1:W-:Y:S01]  /*98f0*/  MUFU.EX2 R71, R2 ;  /* 0x0000000200477308 */ /* 0x0003e20000000800 */
[----:B------:R-:W-:Y:S01]  /*9900*/  FMUL.FTZ R17, R73, R133 ;  /* 0x0000008549117220 */ /* 0x000fe20000410000 */
[----:B------:R-:W-:Y:S08]  /*9910*/  MOV R133, R45 ;  /* 0x0000002d00857202 */ /* 0x000ff00000000f00 */
[----:B------:R4:W4:Y:S01]  /*9920*/  MUFU.EX2 R10, R3 ;  /* 0x00000003000a7308 */ /* 0x0009220000000800 */
[----:B--2---:R-:W-:Y:S09]  /*9930*/  @P0 MOV R7, R39 ;  /* 0x0000002700070202 */ /* 0x004ff20000000f00 */
[----:B------:R-:W-:Y:S01]  /*9940*/  MUFU.EX2 R94, R9 ;  /* 0x00000009005e7308 */ /* 0x000fe20000000800 */
[----:B-1----:R-:W-:Y:S01]  /*9950*/  FADD.FTZ R2, -R68, R117 ;  /* 0x0000007544027221 */ /* 0x002fe20000010100 */
[----:B------:R-:W-:Y:S03]  /*9960*/  MOV R117, R220 ;  /* 0x000000dc00757202 */ /* 0x000fe60000000f00 */
[----:B------:R-:W-:Y:S05]  /*9970*/  FMUL.FTZ R2, R2, c[0x0][0x2d0] ;  /* 0x0000b40002027a20 */ /* 0x000fea0000410000 */
[----:B------:R-:W-:Y:S01]  /*9980*/  MUFU.EX2 R108, R108 ;  /* 0x0000006c006c7308 */ /* 0x000fe20000000800 */
[--C-:B----4-:R-:W-:Y:S01]  /*9990*/  FFMA.FTZ R3, R187, c[0x0][0x2d0], -R100.reuse ;  /* 0x0000b400bb037a23 */ /* 0x110fe20000010864 */
[----:B------:R-:W-:Y:S08]  /*99a0*/  MOV R187, R10 ;  /* 0x0000000a00bb7202 */ /* 0x000ff00000000f00 */
[----:B------:R1:W-:Y:S10]  /*99b0*/  MUFU.EX2 R244, R3 ;  /* 0x0000000300f47308 */ /* 0x0003f40000000800 */
[----:B------:R2:W4:Y:S01]  /*99c0*/  MUFU.EX2 R72, R2 ;  /* 0x0000000200487308 */ /* 0x0005220000000800 */
[--C-:B-1----:R-:W-:Y:S09]  /*99d0*/  FFMA.FTZ R3, R186, c[0x0][0x2d0], -R100.reuse ;  /* 0x0000b400ba037a23 */ /* 0x102ff20000010864 */
[----:B------:R1:W1:Y:S01]  /*99e0*/  MUFU.EX2 R246, R3 ;  /* 0x0000000300f67308 */ /* 0x0002620000000800 */
[----:B--2---:R-:W-:Y:S02]  /*99f0*/  FFMA.FTZ R2, R184, c[0x0][0x2d0], -R105 ;  /* 0x0000b400b8027a23 */ /* 0x004fe40000010869 */
[----:B----4-:R-:W-:Y:S07]  /*9a00*/  FMUL.FTZ R45, R72, R161 ;  /* 0x000000a1482d7220 */ /* 0x010fee0000410000 */
[----:B------:R2:W4:Y:S01]  /*9a10*/  MUFU.EX2 R247, R2 ;  /* 0x0000000200f77308 */ /* 0x0005220000000800 */
[--C-:B-1----:R-:W-:Y:S01]  /*9a20*/  FFMA.FTZ R3, R18, c[0x0][0x2d0], -R100.reuse ;  /* 0x0000b40012037a23 */ /* 0x102fe20000010864 */
[----:B------:R-:W-:Y:S01]  /*9a30*/  F2FP.BF16.PACK_AB R77, R246, R244 ;  /* 0x000000f4f64d723e */ /* 0x000fe200000010ff */
[----:B------:R-:W-:Y:S01]  /*9a40*/  FMUL.FTZ R18, R71, R134 ;  /* 0x0000008647127220 */ /* 0x000fe20000410000 */
[----:B------:R-:W-:Y:S06]  /*9a50*/  MOV R134, R56 ;  /* 0x0000003800867202 */ /* 0x000fec0000000f00 */
[----:B------:R1:W-:Y:S01]  /*9a60*/  MUFU.EX2 R250, R3 ;  /* 0x0000000300fa7308 */ /* 0x0003e20000000800 */
[----:B------:R-:W-:Y:S02]  /*9a70*/  FFMA.FTZ R56, R210, c[0x0][0x2d0], -R107 ;  /* 0x0000b400d2387a23 */ /* 0x000fe4000001086b */
[--C-:B--2---:R-:W-:Y:S01]  /*9a80*/  FFMA.FTZ R2, R16, c[0x0][0x2d0], -R105.reuse ;  /* 0x0000b40010027a23 */ /* 0x104fe20000010869 */
[----:B----4-:R-:W-:Y:S01]  /*9a90*/  F2FP.BF16.PACK_AB R76, R247, R245 ;  /* 0x000000f5f74c723e */ /* 0x010fe200000010ff */
[----:B------:R-:W-:Y:S05]  /*9aa0*/  FFMA.FTZ R16, R27, c[0x0][0x2d0], -R105 ;  /* 0x0000b4001b107a23 */ /* 0x000fea0000010869 */
[----:B------:R2:W4:Y:S01]  /*9ab0*/  MUFU.EX2 R185, R2 ;  /* 0x0000000200b97308 */ /* 0x0005220000000800 */
[----:B---3--:R-:W-:Y:S09]  /*9ac0*/  MOV R37, c[0x0][0x1e4] ;  /* 0x0000790000257a02 */ /* 0x008ff20000000f00 */
[----:B------:R3:W-:Y:S01]  /*9ad0*/  MUFU.EX2 R42, R16 ;  /* 0x00000010002a7308 */ /* 0x0007e20000000800 */
[--C-:B-1----:R-:W-:Y:S09]  /*9ae0*/  FFMA.FTZ R3, R197, c[0x0][0x2d0], -R107.reuse ;  /* 0x0000b400c5037a23 */ /* 0x102ff2000001086b */
[----:B------:R1:W-:Y:S01]  /*9af0*/  MUFU.EX2 R222, R3 ;  /* 0x0000000300de7308 */ /* 0x0003e20000000800 */
[----:B--2---:R-:W2:Y:S01]  /*9b00*/  SHFL.BFLY PT, R2, R0, 0x1, 0x1f ;  /* 0x0c201f0000027f89 */ /* 0x004ea200000e0000 */
[----:B----4-:R-:W-:Y:S01]  /*9b10*/  F2FP.BF16.PACK_AB R78, R187, R185 ;  /* 0x000000b9bb4e723e */ /* 0x010fe200000010ff */
[----:B---3--:R-:W-:Y:S01]  /*9b20*/  FMUL.FTZ R16, R73, R132 ;  /* 0x0000008449107220 */ /* 0x008fe20000410000 */
[----:B------:R-:W-:Y:S01]  /*9b30*/  MOV R132, R58 ;  /* 0x0000003a00847202 */ /* 0x000fe20000000f00 */
[--C-:B-1----:R-:W-:Y:S01]  /*9b40*/  FFMA.FTZ R3, R192, c[0x0][0x2d0], -R107.reuse ;  /* 0x0000b400c0037a23 */ /* 0x102fe2000001086b */
[----:B------:R-:W-:Y:S04]  /*9b50*/  MOV R192, R81 ;  /* 0x0000005100c07202 */ /* 0x000fe80000000f00 */
[----:B------:R1:W3:Y:S01]  /*9b60*/  MUFU.EX2 R243, R3 ;  /* 0x0000000300f37308 */ /* 0x0002e20000000800 */
[----:B--2---:R-:W-:Y:S01]  /*9b70*/  FMNMX.FTZ R2, R0, R2, !PT ;  /* 0x0000000200027209 */ /* 0x004fe20007810000 */
[----:B------:R-:W-:Y:S02]  /*9b80*/  FFMA.FTZ R0, R19, c[0x0][0x2d0], -R100 ;  /* 0x0000b40013007a23 */ /* 0x000fe40000010864 */
[----:B------:R-:W-:Y:S01]  /*9b90*/  FMUL.FTZ R19, R71, R135 ;  /* 0x0000008747137220 */ /* 0x000fe20000410000 */
[----:B------:R-:W-:Y:S05]  /*9ba0*/  MOV R135, R46 ;  /* 0x0000002e00877202 */ /* 0x000fea0000000f00 */
[----:B------:R2:W4:Y:S01]  /*9bb0*/  MUFU.EX2 R186, R0 ;  /* 0x0000000000ba7308 */ /* 0x0005220000000800 */
[--C-:B-1----:R-:W-:Y:S01]  /*9bc0*/  FFMA.FTZ R3, R12, c[0x0][0x2d0], -R107.reuse ;  /* 0x0000b4000c037a23 */ /* 0x102fe2000001086b */
[----:B---3--:R-:W-:Y:S08]  /*9bd0*/  F2FP.BF16.PACK_AB R64, R243, R222 ;  /* 0x000000def340723e */ /* 0x008ff000000010ff */
[----:B------:R1:W-:Y:S01]  /*9be0*/  MUFU.EX2 R106, R3 ;  /* 0x00000003006a7308 */ /* 0x0003e20000000800 */
[----:B--2---:R-:W-:Y:S01]  /*9bf0*/  FADD.FTZ R0, -R2, R118 ;  /* 0x0000007602007221 */ /* 0x004fe20000010100 */
[----:B----4-:R-:W-:Y:S02]  /*9c00*/  F2FP.BF16.PACK_AB R79, R186, R250 ;  /* 0x000000faba4f723e */ /* 0x010fe400000010ff */
[----:B------:R-:W-:Y:S01]  /*9c10*/  MOV R118, R60 ;  /* 0x0000003c00767202 */ /* 0x000fe20000000f00 */
[----:B------:R-:W-:Y:S06]  /*9c20*/  FMUL.FTZ R0, R0, c[0x0][0x2d0] ;  /* 0x0000b40000007a20 */ /* 0x000fec0000410000 */
[----:B------:R-:W2:Y:S01]  /*9c30*/  MUFU.EX2 R0, R0 ;  /* 0x0000000000007308 */ /* 0x000ea20000000800 */
[----:B-1----:R-:W-:Y:S09]  /*9c40*/  FFMA.FTZ R3, R13, c[0x0][0x2d0], -R107 ;  /* 0x0000b4000d037a23 */ /* 0x002ff2000001086b */
[----:B------:R1:W3:Y:S01]  /*9c50*/  MUFU.EX2 R184, R3 ;  /* 0x0000000300b87308 */ /* 0x0002e20000000800 */
[C---:B--2---:R-:W-:Y:S01]  /*9c60*/  FMUL.FTZ R27, R0.reuse, R143 ;  /* 0x0000008f001b7220 */ /* 0x044fe20000410000 */
[----:B------:R-:W-:Y:S01]  /*9c70*/  MOV R143, R62 ;  /* 0x0000003e008f7202 */ /* 0x000fe20000000f00 */
[C---:B------:R-:W-:Y:S01]  /*9c80*/  FMUL.FTZ R43, R0.reuse, R159 ;  /* 0x0000009f002b7220 */ /* 0x040fe20000410000 */
[----:B------:R-:W-:Y:S01]  /*9c90*/  MOV R159, R221 ;  /* 0x000000dd009f7202 */ /* 0x000fe20000000f00 */
[C---:B------:R-:W-:Y:S05]  /*9ca0*/  FMUL.FTZ R46, R0.reuse, R162 ;  /* 0x000000a2002e7220 */ /* 0x040fea0000410000 */
[----:B------:R2:W-:Y:S01]  /*9cb0*/  MUFU.EX2 R221, R56 ;  /* 0x0000003800dd7308 */ /* 0x0005e20000000800 */
[C---:B------:R-:W-:Y:S02]  /*9cc0*/  FMUL.FTZ R58, R0.reuse, R174 ;  /* 0x000000ae003a7220 */ /* 0x040fe40000410000 */
[----:B------:R-:W-:Y:S02]  /*9cd0*/  FMUL.FTZ R62, R0, R178 ;  /* 0x000000b2003e7220 */ /* 0x000fe40000410000 */
[----:B-1----:R-:W-:Y:S01]  /*9ce0*/  FMUL.FTZ R3, R2, c[0x0][0x2d0] ;  /* 0x0000b40002037a20 */ /* 0x002fe20000410000 */
[----:B---3--:R-:W-:Y:S03]  /*9cf0*/  F2FP.BF16.PACK_AB R66, R184, R106 ;  /* 0x0000006ab842723e */ /* 0x008fe600000010ff */
[--C-:B------:R-:W-:Y:S02]  /*9d00*/  FFMA.FTZ R4, R196, c[0x0][0x2d0], -R3.reuse ;  /* 0x0000b400c4047a23 */ /* 0x100fe40000010803 */
[--C-:B------:R-:W-:Y:S02]  /*9d10*/  FFMA.FTZ R60, R213, c[0x0][0x2d0], -R3.reuse ;  /* 0x0000b400d53c7a23 */ /* 0x100fe40000010803 */
[----:B------:R1:W-:Y:S01]  /*9d20*/  MUFU.EX2 R190, R4 ;  /* 0x0000000400be7308 */ /* 0x0003e20000000800 */
[----:B--2---:R-:W-:Y:S02]  /*9d30*/  FMUL.FTZ R56, R72, R172 ;  /* 0x000000ac48387220 */ /* 0x004fe40000410000 */
[--C-:B-1----:R-:W-:Y:S07]  /*9d40*/  FFMA.FTZ R4, R195, c[0x0][0x2d0], -R3.reuse ;  /* 0x0000b400c3047a23 */ /* 0x102fee0000010803 */
[----:B------:R1:W2:Y:S02]  /*9d50*/  MUFU.EX2 R191, R4 ;  /* 0x0000000400bf7308 */ /* 0x0002a40000000800 */
[--C-:B-1----:R-:W-:Y:S01]  /*9d60*/  FFMA.FTZ R4, R14, c[0x0][0x2d0], -R3.reuse ;  /* 0x0000b4000e047a23 */ /* 0x102fe20000010803 */
[----:B--2---:R-:W-:Y:S07]  /*9d70*/  F2FP.BF16.PACK_AB R65, R191, R190 ;  /* 0x000000bebf41723e */ /* 0x004fee00000010ff */
[----:B------:R1:W-:Y:S02]  /*9d80*/  MUFU.EX2 R200, R4 ;  /* 0x0000000400c87308 */ /* 0x0003e40000000800 */
[----:B-1----:R-:W-:Y:S08]  /*9d90*/  FFMA.FTZ R4, R15, c[0x0][0x2d0], -R3 ;  /* 0x0000b4000f047a23 */ /* 0x002ff00000010803 */
[----:B------:R1:W2:Y:S02]  /*9da0*/  MUFU.EX2 R202, R4 ;  /* 0x0000000400ca7308 */ /* 0x0002a40000000800 */
[--C-:B-1----:R-:W-:Y:S01]  /*9db0*/  FFMA.FTZ R4, R32, c[0x0][0x2d0], -R105.reuse ;  /* 0x0000b40020047a23 */ /* 0x102fe20000010869 */
[----:B--2---:R-:W-:Y:S07]  /*9dc0*/  F2FP.BF16.PACK_AB R67, R202, R200 ;  /* 0x000000c8ca43723e */ /* 0x004fee00000010ff */
[----:B------:R-:W-:Y:S10]  /*9dd0*/  MUFU.EX2 R32, R5 ;  /* 0x0000000500207308 */ /* 0x000ff40000000800 */
[----:B------:R1:W-:Y:S02]  /*9de0*/  MUFU.EX2 R90, R4 ;  /* 0x00000004005a7308 */ /* 0x0003e40000000800 */
[----:B-1----:R-:W-:Y:S08]  /*9df0*/  FFMA.FTZ R4, R33, c[0x0][0x2d0], -R105 ;  /* 0x0000b40021047a23 */ /* 0x002ff00000010869 */
[----:B------:R1:W2:Y:S02]  /*9e00*/  MUFU.EX2 R93, R4 ;  /* 0x00000004005d7308 */ /* 0x0002a40000000800 */
[----:B-1----:R-:W-:Y:S05]  /*9e10*/  @P0 SHF.R.S32.HI R4, RZ, 0x1f, R242 ;  /* 0x0000001fff040819 */ /* 0x002fea00000114f2 */
[----:B------:R-:W-:Y:S02]  /*9e20*/  @P0 IMAD R6, R4, c[0x0][0x1e0], RZ ;  /* 0x0000780004060a24 */ /* 0x000fe400078e02ff */
[C---:B------:R-:W-:Y:S04]  /*9e30*/  @P0 IMAD.WIDE.U32 R4, R242.reuse, c[0x0][0x1e0], RZ ;  /* 0x00007800f2040a25 */ /* 0x040fe800078e00ff */
[----:B------:R-:W-:Y:S01]  /*9e40*/  @P0 IMAD R8, R242, c[0x0][0x1e4], R6 ;  /* 0x00007900f2080a24 */ /* 0x000fe200078e0206 */
[----:B------:R-:W-:Y:S02]  /*9e50*/  @P0 MOV R6, R36 ;  /* 0x0000002400060202 */ /* 0x000fe40000000f00 */
[----:B------:R-:W-:Y:S02]  /*9e60*/  MOV R36, c[0x0][0x1e0] ;  /* 0x0000780000247a02 */ /* 0x000fe40000000f00 */
[----:B------:R-:W-:Y:S01]  /*9e70*/  @P0 IADD3 R5, R5, R8, RZ ;  /* 0x0000000805050210 */ /* 0x000fe20007ffe0ff */
[----:B------:R-:W-:Y:S01]  /*9e80*/  @P0 IMAD.WIDE.U32 R6, R4, 0x70, R6 ;  /* 0x0000007004060825 */ /* 0x000fe200078e0006 */
[C---:B------:R-:W-:Y:S02]  /*9e90*/  @P0 SHF.L.U32 R15, R36.reuse, 0x5, RZ ;  /* 0x00000005240f0819 */ /* 0x040fe400000006ff */
[----:B------:R-:W-:Y:S01]  /*9ea0*/  @P0 SHF.L.U64.HI R14, R36, 0x5, R37 ;  /* 0x00000005240e0819 */ /* 0x000fe20000010225 */
[----:B------:R-:W-:Y:S01]  /*9eb0*/  @P0 IMAD R5, R5, 0x70, RZ ;  /* 0x0000007005050824 */ /* 0x000fe200078e02ff */
[----:B------:R-:W-:Y:S01]  /*9ec0*/  @P0 LEA R4, P3, R6, c[0x0][0x1c8], 0x1 ;  /* 0x0000720006040a11 */ /* 0x000fe200078608ff */
[--C-:B------:R-:W-:Y:S03]  /*9ed0*/  FFMA.FTZ R8, R34, c[0x0][0x2d0], -R100.reuse ;  /* 0x0000b40022087a23 */ /* 0x100fe60000010864 */
[----:B------:R-:W-:Y:S01]  /*9ee0*/  @P0 IADD3 R5, R7, R5, RZ ;  /* 0x0000000507050210 */ /* 0x000fe20007ffe0ff */
[----:B------:R1:W-:Y:S03]  /*9ef0*/  MUFU.EX2 R91, R8 ;  /* 0x00000008005b7308 */ /* 0x0003e60000000800 */
[----:B------:R-:W-:Y:S01]  /*9f00*/  @P0 LEA.HI.X R5, R6, c[0x0][0x1cc], R5, 0x1, P3 ;  /* 0x0000730006050a11 */ /* 0x000fe200018f0c05 */
[----:B------:R-:W-:Y:S02]  /*9f10*/  FFMA.FTZ R6, R24, c[0x0][0x2d0], -R107 ;  /* 0x0000b40018067a23 */ /* 0x000fe4000001086b */
[----:B------:R-:W-:Y:S02]  /*9f20*/  FFMA.FTZ R24, R49, c[0x0][0x2d0], -R105 ;  /* 0x0000b40031187a23 */ /* 0x000fe40000010869 */
[----:B------:R3:W-:Y:S01]  /*9f30*/  @P0 LDGSTS.E.BYPASS.LTC128B.128 [R241+0x3900], [R4.64], !P1 ;  /* 0x0390000004f10fae */ /* 0x0007e2000c901d48 */
[----:B------:R-:W-:Y:S01]  /*9f40*/  FMUL.FTZ R49, R73, R165 ;  /* 0x000000a549317220 */ /* 0x000fe20000410000 */
[----:B------:R4:W2:Y:S01]  /*9f50*/  MUFU.EX2 R34, R6 ;  /* 0x0000000600227308 */ /* 0x0008a20000000800 */
[-C--:B-1----:R-:W-:Y:S04]  /*9f60*/  @P0 IADD3 R8, P2, R4, R15.reuse, RZ ;  /* 0x0000000f04080210 */ /* 0x082fe80007f5e0ff */
[-C--:B------:R-:W-:Y:S02]  /*9f70*/  @P0 IADD3.X R9, R5, R14.reuse, RZ, P2, !PT ;  /* 0x0000000e05090210 */ /* 0x080fe400017fe4ff */
[-C--:B------:R-:W-:Y:S03]  /*9f80*/  @P0 IADD3 R12, P4, R8, R15.reuse, RZ ;  /* 0x0000000f080c0210 */ /* 0x080fe60007f9e0ff */
[----:B------:R1:W-:Y:S01]  /*9f90*/  @P0 LDGSTS.E.BYPASS.LTC128B.128 [R241+0x4100], [R8.64], !P1 ;  /* 0x0410000008f10fae */ /* 0x0003e2000c901d48 */
[-C--:B------:R-:W-:Y:S01]  /*9fa0*/  @P0 IADD3.X R13, R9, R14.reuse, RZ, P4, !PT ;  /* 0x0000000e090d0210 */ /* 0x080fe200027fe4ff */
[--C-:B---3--:R-:W-:Y:S01]  /*9fb0*/  FFMA.FTZ R4, R25, c[0x0][0x2d0], -R107.reuse ;  /* 0x0000b40019047a23 */ /* 0x108fe2000001086b */
[----:B------:R-:W-:Y:S01]  /*9fc0*/  @P0 IADD3 R10, P3, R12, R15, RZ ;  /* 0x0000000f0c0a0210 */ /* 0x000fe20007f7e0ff */
[----:B------:R-:W-:Y:S01]  /*9fd0*/  FMUL.FTZ R25, R72, R141 ;  /* 0x0000008d48197220 */ /* 0x000fe20000410000 */
[----:B--2---:R-:W-:Y:S01]  /*9fe0*/  MOV R141, R93 ;  /* 0x0000005d008d7202 */ /* 0x004fe20000000f00 */
[----:B------:R2:W-:Y:S01]  /*9ff0*/  MUFU.EX2 R35, R4 ;  /* 0x0000000400237308 */ /* 0x0005e20000000800 */
[-C--:B------:R-:W-:Y:S01]  /*a000*/  @P0 IADD3.X R11, R13, R14.reuse, RZ, P3, !PT ;  /* 0x0000000e0d0b0210 */ /* 0x080fe20001ffe4ff */
[----:B------:R3:W-:Y:S01]  /*a010*/  @P0 LDGSTS.E.BYPASS.LTC128B.128 [R241+0x4900], [R12.64], !P1 ;  /* 0x049000000cf10fae */ /* 0x0007e2000c901d48 */
[-C--:B----4-:R-:W-:Y:S04]  /*a020*/  @P0 IADD3 R6, P2, R10, R15.reuse, RZ ;  /* 0x0000000f0a060210 */ /* 0x090fe80007f5e0ff */
[-C--:B------:R-:W-:Y:S03]  /*a030*/  @P0 IADD3.X R7, R11, R14.reuse, RZ, P2, !PT ;  /* 0x0000000e0b070210 */ /* 0x080fe600017fe4ff */
[----:B------:R4:W-:Y:S08]  /*a040*/  @P0 LDGSTS.E.BYPASS.LTC128B.128 [R241+0x5100], [R10.64], !P1 ;  /* 0x051000000af10fae */ /* 0x0009f0000c901d48 */
[----:B------:R4:W-:Y:S01]  /*a050*/  @P0 LDGSTS.E.BYPASS.LTC128B.128 [R241+0x5900], [R6.64], !P1 ;  /* 0x0590000006f10fae */ /* 0x0009e2000c901d48 */
[----:B-1----:R-:W-:Y:S02]  /*a060*/  FFMA.FTZ R9, R28, c[0x0][0x2d0], -R107 ;  /* 0x0000b4001c097a23 */ /* 0x002fe4000001086b */
[--C-:B------:R-:W-:Y:S01]  /*a070*/  FFMA.FTZ R28, R198, c[0x0][0x2d0], -R100.reuse ;  /* 0x0000b400c61c7a23 */ /* 0x100fe20000010864 */
[----:B--2---:R-:W-:Y:S01]  /*a080*/  @P0 IADD3 R4, P3, R6, R15, RZ ;  /* 0x0000000f06040210 */ /* 0x004fe20007f7e0ff */
[----:B------:R1:W2:Y:S01]  /*a090*/  MUFU.EX2 R92, R9 ;  /* 0x00000009005c7308 */ /* 0x0002a20000000800 */
[----:B------:R-:W-:Y:S01]  /*a0a0*/  MOV R198, R63 ;  /* 0x0000003f00c67202 */ /* 0x000fe20000000f00 */
[----:B------:R-:W-:Y:S01]  /*a0b0*/  FMUL.FTZ R63, R0, R179 ;  /* 0x000000b3003f7220 */ /* 0x000fe20000410000 */
[----:B------:R-:W-:Y:S01]  /*a0c0*/  @P0 IADD3.X R5, R7, R14, RZ, P3, !PT ;  /* 0x0000000e07050210 */ /* 0x000fe20001ffe4ff */
[----:B---3--:R-:W-:Y:S01]  /*a0d0*/  FFMA.FTZ R12, R26, c[0x0][0x2d0], -R105 ;  /* 0x0000b4001a0c7a23 */ /* 0x008fe20000010869 */
[----:B------:R-:W-:Y:S01]  /*a0e0*/  @P0 IADD3 R8, P2, R4, R15, RZ ;  /* 0x0000000f04080210 */ /* 0x000fe20007f5e0ff */
[----:B------:R-:W-:Y:S01]  /*a0f0*/  FMUL.FTZ R13, R72, R129 ;  /* 0x00000081480d7220 */ /* 0x000fe20000410000 */
[----:B------:R-:W-:Y:S01]  /*a100*/  MOV R129, R32 ;  /* 0x0000002000817202 */ /* 0x000fe20000000f00 */
[----:B------:R3:W-:Y:S01]  /*a110*/  @P0 LDGSTS.E.BYPASS.LTC128B.128 [R241+0x6100], [R4.64], !P1 ;  /* 0x0610000004f10fae */ /* 0x0007e2000c901d48 */
[C---:B------:R-:W-:Y:S01]  /*a120*/  FMUL.FTZ R15, R0.reuse, R131 ;  /* 0x00000083000f7220 */ /* 0x040fe20000410000 */
[----:B------:R3:W-:Y:S01]  /*a130*/  MUFU.EX2 R44, R12 ;  /* 0x0000000c002c7308 */ /* 0x0007e20000000800 */
[--C-:B------:R-:W-:Y:S01]  /*a140*/  FFMA.FTZ R32, R201, c[0x0][0x2d0], -R100.reuse ;  /* 0x0000b400c9207a23 */ /* 0x100fe20000010864 */
[----:B------:R-:W-:Y:S01]  /*a150*/  MOV R201, R251 ;  /* 0x000000fb00c97202 */ /* 0x000fe20000000f00 */
[C---:B----4-:R-:W-:Y:S01]  /*a160*/  FMUL.FTZ R10, R0.reuse, R122 ;  /* 0x0000007a000a7220 */ /* 0x050fe20000410000 */
[----:B------:R-:W-:Y:S01]  /*a170*/  MOV R131, R41 ;  /* 0x0000002900837202 */ /* 0x000fe20000000f00 */
[C---:B------:R-:W-:Y:S01]  /*a180*/  FMUL.FTZ R11, R0.reuse, R123 ;  /* 0x0000007b000b7220 */ /* 0x040fe20000410000 */
[----:B------:R-:W-:Y:S01]  /*a190*/  MOV R123, R34 ;  /* 0x00000022007b7202 */ /* 0x000fe20000000f00 */
[C---:B------:R-:W-:Y:S01]  /*a1a0*/  FMUL.FTZ R26, R0.reuse, R142 ;  /* 0x0000008e001a7220 */ /* 0x040fe20000410000 */
[----:B------:R-:W-:Y:S01]  /*a1b0*/  MOV R122, R88 ;  /* 0x00000058007a7202 */ /* 0x000fe20000000f00 */
[----:B------:R-:W-:Y:S01]  /*a1c0*/  FMUL.FTZ R34, R71, R150 ;  /* 0x0000009647227220 */ /* 0x000fe20000410000 */
[----:B------:R4:W-:Y:S01]  /*a1d0*/  MUFU.EX2 R251, R32 ;  /* 0x0000002000fb7308 */ /* 0x0009e20000000800 */
[----:B------:R-:W-:Y:S01]  /*a1e0*/  FFMA.FTZ R6, R29, c[0x0][0x2d0], -R107 ;  /* 0x0000b4001d067a23 */ /* 0x000fe2000001086b */
[----:B------:R-:W-:Y:S01]  /*a1f0*/  MOV R150, R80 ;  /* 0x0000005000967202 */ /* 0x000fe20000000f00 */
[----:B------:R-:W-:Y:S01]  /*a200*/  FMUL.FTZ R7, R71, R127 ;  /* 0x0000007f47077220 */ /* 0x000fe20000410000 */
[----:B-1----:R-:W-:Y:S01]  /*a210*/  @P0 IADD3.X R9, R5, R14, RZ, P2, !PT ;  /* 0x0000000e05090210 */ /* 0x002fe200017fe4ff */
[----:B------:R-:W-:Y:S01]  /*a220*/  FMUL.FTZ R14, R0, R130 ;  /* 0x00000082000e7220 */ /* 0x000fe20000410000 */
[----:B------:R-:W-:Y:S01]  /*a230*/  MOV R130, R87 ;  /* 0x0000005700827202 */ /* 0x000fe20000000f00 */
[C---:B------:R-:W-:Y:S01]  /*a240*/  FMUL.FTZ R29, R72.reuse, R145 ;  /* 0x00000091481d7220 */ /* 0x040fe20000410000 */
[----:B--2---:R-:W-:Y:S01]  /*a250*/  MOV R142, R92 ;  /* 0x0000005c008e7202 */ /* 0x004fe20000000f00 */
[----:B------:R1:W-:Y:S01]  /*a260*/  @P0 LDGSTS.E.BYPASS.LTC128B.128 [R241+0x6900], [R8.64], !P1 ;  /* 0x0690000008f10fae */ /* 0x0003e2000c901d48 */
[----:B------:R2:W2:Y:S01]  /*a270*/  MUFU.EX2 R33, R6 ;  /* 0x0000000600217308 */ /* 0x0004a20000000800 */
[----:B------:R-:W-:Y:S01]  /*a280*/  FMUL.FTZ R41, R72, R157 ;  /* 0x0000009d48297220 */ /* 0x000fe20000410000 */
[----:B------:R-:W-:Y:S01]  /*a290*/  MOV R157, R47 ;  /* 0x0000002f009d7202 */ /* 0x000fe20000000f00 */
[----:B------:R-:W-:Y:S02]  /*a2a0*/  FMUL.FTZ R47, R0, R163 ;  /* 0x000000a3002f7220 */ /* 0x000fe40000410000 */
[----:B---3--:R-:W-:Y:S01]  /*a2b0*/  FFMA.FTZ R4, R194, c[0x0][0x2d0], -R3 ;  /* 0x0000b400c2047a23 */ /* 0x008fe20000010803 */
[----:B------:R-:W-:Y:S01]  /*a2c0*/  MOV R194, R248 ;  /* 0x000000f800c27202 */ /* 0x000fe20000000f00 */
[----:B------:R-:W3:Y:S01]  /*a2d0*/  LDSM.16.MT88.4 R20, [R224+0x100] ;  /* 0x00010000e014783b */ /* 0x000ee20000004200 */
[----:B------:R-:W-:Y:S01]  /*a2e0*/  FMUL.FTZ R5, R73, R125 ;  /* 0x0000007d49057220 */ /* 0x000fe20000410000 */
[----:B------:R-:W-:Y:S01]  /*a2f0*/  MOV R125, R91 ;  /* 0x0000005b007d7202 */ /* 0x000fe20000000f00 */
[----:B------:R1:W-:Y:S01]  /*a300*/  MUFU.EX2 R195, R4 ;  /* 0x0000000400c37308 */ /* 0x0003e20000000800 */
[C---:B------:R-:W-:Y:S02]  /*a310*/  FMUL.FTZ R12, R72.reuse, R128 ;  /* 0x00000080480c7220 */ /* 0x040fe40000410000 */
[----:B------:R-:W-:Y:S02]  /*a320*/  FFMA.FTZ R92, R215, c[0x0][0x2d0], -R105 ;  /* 0x0000b400d75c7a23 */ /* 0x000fe40000010869 */
[----:B------:R-:W3:Y:S01]  /*a330*/  LDSM.16.MT88.4 R36, [R227+0x100] ;  /* 0x00010000e324783b */ /* 0x000ee20000004200 */
[----:B----4-:R-:W-:Y:S01]  /*a340*/  FMUL.FTZ R32, R73, R148 ;  /* 0x0000009449207220 */ /* 0x010fe20000410000 */
[----:B------:R-:W-:Y:S06]  /*a350*/  MOV R148, R83 ;  /* 0x0000005300947202 */ /* 0x000fec0000000f00 */
[----:B------:R-:W4:Y:S01]  /*a360*/  LDSM.16.MT88.4 R52, [R225+0x100] ;  /* 0x00010000e134783b */ /* 0x000f220000004200 */
[----:B--2---:R-:W-:Y:S01]  /*a370*/  FMUL.FTZ R6, R71, R126 ;  /* 0x0000007e47067220 */ /* 0x004fe20000410000 */
[----:B------:R-:W-:Y:S01]  /*a380*/  MOV R128, R33 ;  /* 0x0000002100807202 */ /* 0x000fe20000000f00 */
[C---:B-1----:R-:W-:Y:S01]  /*a390*/  FMUL.FTZ R9, R72.reuse, R121 ;  /* 0x0000007948097220 */ /* 0x042fe20000410000 */
[----:B------:R-:W-:Y:S01]  /*a3a0*/  MOV R126, R90 ;  /* 0x0000005a007e7202 */ /* 0x000fe20000000f00 */
[----:B------:R-:W-:Y:S01]  /*a3b0*/  FMUL.FTZ R8, R72, R120 ;  /* 0x0000007848087220 */ /* 0x000fe20000410000 */
[----:B------:R-:W-:Y:S01]  /*a3c0*/  MOV R120, R35 ;  /* 0x0000002300787202 */ /* 0x000fe20000000f00 */
[----:B------:R-:W-:Y:S01]  /*a3d0*/  FMUL.FTZ R33, R73, R149 ;  /* 0x0000009549217220 */ /* 0x000fe20000410000 */
[----:B------:R-:W-:Y:S01]  /*a3e0*/  MOV R149, R82 ;  /* 0x0000005200957202 */ /* 0x000fe20000000f00 */
[----:B------:R-:W-:Y:S01]  /*a3f0*/  FMUL.FTZ R35, R71, R151 ;  /* 0x0000009747237220 */ /* 0x000fe20000410000 */
[----:B------:R-:W1:Y:S01]  /*a400*/  LDSM.16.MT88.4 R80, [R226+0x100] ;  /* 0x00010000e250783b */ /* 0x000e620000004200 */
[--C-:B------:R-:W-:Y:S01]  /*a410*/  FFMA.FTZ R4, R193, c[0x0][0x2d0], -R3.reuse ;  /* 0x0000b400c1047a23 */ /* 0x100fe20000010803 */
[----:B------:R-:W-:Y:S01]  /*a420*/  MOV R193, R40 ;  /* 0x0000002800c17202 */ /* 0x000fe20000000f00 */
[--C-:B------:R-:W-:Y:S01]  /*a430*/  FFMA.FTZ R40, R51, c[0x0][0x2d0], -R100.reuse ;  /* 0x0000b40033287a23 */ /* 0x100fe20000010864 */
[----:B------:R-:W-:Y:S01]  /*a440*/  MOV R151, R59 ;  /* 0x0000003b00977202 */ /* 0x000fe20000000f00 */
[----:B------:R2:W1:Y:S01]  /*a450*/  MUFU.EX2 R196, R4 ;  /* 0x0000000400c47308 */ /* 0x0004620000000800 */
[----:B------:R-:W-:Y:S01]  /*a460*/  FMUL.FTZ R51, R71, R167 ;  /* 0x000000a747337220 */ /* 0x000fe20000410000 */
[----:B------:R-:W-:Y:S01]  /*a470*/  MOV R121, R89 ;  /* 0x0000005900797202 */ /* 0x000fe20000000f00 */
[----:B------:R-:W-:Y:S01]  /*a480*/  FMUL.FTZ R59, R0, R175 ;  /* 0x000000af003b7220 */ /* 0x000fe20000410000 */
[----:B------:R-:W-:Y:S08]  /*a490*/  LDSM.16.MT88.4 R88, [R227+0x900] ;  /* 0x00090000e358783b */ /* 0x000ff00000004200 */
[----:B------:R-:W0:Y:S01]  /*a4a0*/  LDGDEPBAR ;  /* 0x00000000000079af */ /* 0x000e220000000000 */
[--C-:B--2---:R-:W-:Y:S02]  /*a4b0*/  FFMA.FTZ R4, R30, c[0x0][0x2d0], -R3.reuse ;  /* 0x0000b4001e047a23 */ /* 0x104fe40000010803 */
[C---:B------:R-:W-:Y:S01]  /*a4c0*/  FMUL.FTZ R30, R0.reuse, R146 ;  /* 0x00000092001e7220 */ /* 0x040fe20000410000 */
[----:B------:R-:W-:Y:S01]  /*a4d0*/  MOV R146, R42 ;  /* 0x0000002a00927202 */ /* 0x000fe20000000f00 */
[----:B------:R2:W-:Y:S01]  /*a4e0*/  MUFU.EX2 R197, R4 ;  /* 0x0000000400c57308 */ /* 0x0005e20000000800 */
[C---:B------:R-:W-:Y:S01]  /*a4f0*/  FMUL.FTZ R42, R0.reuse, R158 ;  /* 0x0000009e002a7220 */ /* 0x040fe20000410000 */
[----:B------:R-:W-:Y:S01]  /*a500*/  MOV R158, R219 ;  /* 0x000000db009e7202 */ /* 0x000fe20000000f00 */
[----:B--2---:R-:W-:Y:S02]  /*a510*/  FFMA.FTZ R4, R31, c[0x0][0x2d0], -R3 ;  /* 0x0000b4001f047a23 */ /* 0x004fe40000010803 */
[----:B------:R-:W-:Y:S01]  /*a520*/  FMUL.FTZ R31, R0, R147 ;  /* 0x00000093001f7220 */ /* 0x000fe20000410000 */
[----:B------:R-:W-:Y:S04]  /*a530*/  MOV R147, R44 ;  /* 0x0000002c00937202 */ /* 0x000fe80000000f00 */
[----:B------:R2:W1:Y:S01]  /*a540*/  MUFU.EX2 R199, R4 ;  /* 0x0000000400c77308 */ /* 0x0004620000000800 */
[----:B------:R-:W-:Y:S09]  /*a550*/  FFMA.FTZ R44, R208, c[0x0][0x2d0], -R107 ;  /* 0x0000b400d02c7a23 */ /* 0x000ff2000001086b */
[----:B------:R1:W-:Y:S01]  /*a560*/  MUFU.EX2 R145, R44 ;  /* 0x0000002c00917308 */ /* 0x0003e20000000800 */
[C---:B--2---:R-:W-:Y:S09]  /*a570*/  FMUL.FTZ R4, R73.reuse, R124 ;  /* 0x0000007c49047220 */ /* 0x044ff20000410000 */
[----:B------:R2:W-:Y:S01]  /*a580*/  MUFU.EX2 R124, R24 ;  /* 0x00000018007c7308 */ /* 0x0005e20000000800 */
[-C--:B---3--:R-:W-:Y:S05]  /*a590*/  HMMA.16816.F32.BF16 R4, R76, R20.reuse, R4 ;  /* 0x000000144c04723c */ /* 0x088fea0000041804 */
[----:B-1----:R-:W-:Y:S03]  /*a5a0*/  FMUL.FTZ R44, R72, R160 ;  /* 0x000000a0482c7220 */ /* 0x002fe60000410000 */
[C---:B------:R-:W-:Y:S07]  /*a5b0*/  HMMA.16816.F32.BF16 R8, R64.reuse, R20, R8 ;  /* 0x000000144008723c */ /* 0x040fee0000041808 */
[----:B------:R-:W-:Y:S01]  /*a5c0*/  FFMA.FTZ R20, R48, c[0x0][0x2d0], -R105 ;  /* 0x0000b40030147a23 */ /* 0x000fe20000010869 */
[-C--:B------:R-:W-:Y:S03]  /*a5d0*/  HMMA.16816.F32.BF16 R12, R64, R22.reuse, R12 ;  /* 0x00000016400c723c */ /* 0x080fe6000004180c */
[----:B------:R1:W3:Y:S01]  /*a5e0*/  MUFU.EX2 R127, R20 ;  /* 0x00000014007f7308 */ /* 0x0002e20000000800 */
[----:B------:R-:W-:Y:S01]  /*a5f0*/  FMUL.FTZ R21, R73, R137 ;  /* 0x0000008949157220 */ /* 0x000fe20000410000 */
[----:B------:R-:W-:Y:S01]  /*a600*/  MOV R137, R84 ;  /* 0x0000005400897202 */ /* 0x000fe20000000f00 */
[C---:B--2---:R-:W-:Y:S01]  /*a610*/  FMUL.FTZ R24, R72.reuse, R140 ;  /* 0x0000008c48187220 */ /* 0x044fe20000410000 */
[----:B------:R-:W2:Y:S01]  /*a620*/  LDSM.16.MT88.4 R84, [R224+0x900] ;  /* 0x00090000e054783b */ /* 0x000ea20000004200 */
[C---:B------:R-:W-:Y:S04]  /*a630*/  HMMA.16816.F32.BF16 R16, R76.reuse, R22, R16 ;  /* 0x000000164c10723c */ /* 0x040fe80000041810 */
[--C-:B------:R-:W-:Y:S01]  /*a640*/  FFMA.FTZ R48, R203, c[0x0][0x2d0], -R107.reuse ;  /* 0x0000b400cb307a23 */ /* 0x100fe2000001086b */
[----:B------:R-:W-:Y:S02]  /*a650*/  MOV R140, R94 ;  /* 0x0000005e008c7202 */ /* 0x000fe40000000f00 */
[C---:B------:R-:W-:Y:S01]  /*a660*/  FMUL.FTZ R22, R71.reuse, R138 ;  /* 0x0000008a47167220 */ /* 0x040fe20000410000 */
[----:B------:R-:W-:Y:S01]  /*a670*/  MOV R138, R252 ;  /* 0x000000fc008a7202 */ /* 0x000fe20000000f00 */
[----:B------:R-:W-:Y:S01]  /*a680*/  FMUL.FTZ R23, R71, R139 ;  /* 0x0000008b47177220 */ /* 0x000fe20000410000 */
[----:B------:R3:W2:Y:S02]  /*a690*/  MUFU.EX2 R252, R28 ;  /* 0x0000001c00fc7308 */ /* 0x0006a40000000800 */
[----:B------:R-:W-:Y:S01]  /*a6a0*/  MOV R139, R61 ;  /* 0x0000003d008b7202 */ /* 0x000fe20000000f00 */
[C---:B------:R-:W-:Y:S02]  /*a6b0*/  FMUL.FTZ R61, R72.reuse, R177 ;  /* 0x000000b1483d7220 */ /* 0x040fe40000410000 */
[----:B-1----:R-:W-:Y:S01]  /*a6c0*/  FMUL.FTZ R20, R73, R136 ;  /* 0x0000008849147220 */ /* 0x002fe20000410000 */
[----:B------:R-:W-:Y:S04]  /*a6d0*/  MOV R136, R223 ;  /* 0x000000df00887202 */ /* 0x000fe80000000f00 */
[----:B------:R1:W-:Y:S02]  /*a6e0*/  MUFU.EX2 R223, R48 ;  /* 0x0000003000df7308 */ /* 0x0003e40000000800 */
[-C--:B------:R-:W-:Y:S08]  /*a6f0*/  HMMA.16816.F32.BF16 R20, R76, R36.reuse, R20 ;  /* 0x000000244c14723c */ /* 0x080ff00000041814 */
[C---:B------:R-:W-:Y:S04]  /*a700*/  HMMA.16816.F32.BF16 R24, R64.reuse, R36, R24 ;  /* 0x000000244018723c */ /* 0x040fe80000041818 */
[----:B---3--:R-:W-:Y:S02]  /*a710*/  FMUL.FTZ R28, R72, R144 ;  /* 0x00000090481c7220 */ /* 0x008fe40000410000 */
[----:B------:R3:W-:Y:S01]  /*a720*/  MUFU.EX2 R144, R60 ;  /* 0x0000003c00907308 */ /* 0x0007e20000000800 */
[--C-:B------:R-:W-:Y:S02]  /*a730*/  FFMA.FTZ R36, R50, c[0x0][0x2d0], -R100.reuse ;  /* 0x0000b40032247a23 */ /* 0x100fe40000010864 */
[----:B------:R-:W-:Y:S02]  /*a740*/  FMUL.FTZ R50, R71, R166 ;  /* 0x000000a647327220 */ /* 0x000fe40000410000 */
[-C--:B------:R-:W-:Y:S03]  /*a750*/  HMMA.16816.F32.BF16 R28, R64, R38.reuse, R28 ;  /* 0x00000026401c723c */ /* 0x080fe6000004181c */
[C---:B-1----:R-:W-:Y:S02]  /*a760*/  FMUL.FTZ R48, R73.reuse, R164 ;  /* 0x000000a449307220 */ /* 0x042fe40000410000 */
[----:B------:R-:W-:Y:S01]  /*a770*/  LDSM.16.MT88.4 R164, [R225+0x3100] ;  /* 0x00310000e1a4783b */ /* 0x000fe20000004200 */
[----:B------:R1:W-:Y:S01]  /*a780*/  MUFU.EX2 R248, R36 ;  /* 0x0000002400f87308 */ /* 0x0003e20000000800 */
[----:B------:R-:W-:Y:S01]  /*a790*/  FMUL.FTZ R37, R73, R153 ;  /* 0x0000009949257220 */ /* 0x000fe20000410000 */
[C---:B------:R-:W-:Y:S07]  /*a7a0*/  HMMA.16816.F32.BF16 R32, R76.reuse, R38, R32 ;  /* 0x000000264c20723c */ /* 0x040fee0000041820 */
[C---:B------:R-:W-:Y:S01]  /*a7b0*/  FMUL.FTZ R39, R71.reuse, R155 ;  /* 0x0000009b47277220 */ /* 0x040fe20000410000 */
[----:B------:R-:W-:Y:S01]  /*a7c0*/  MOV R155, R249 ;  /* 0x000000f9009b7202 */ /* 0x000fe20000000f00 */
[----:B------:R-:W-:Y:S01]  /*a7d0*/  FMUL.FTZ R38, R71, R154 ;  /* 0x0000009a47267220 */ /* 0x000fe20000410000 */
[----:B------:R2:W2:Y:S02]  /*a7e0*/  MUFU.EX2 R249, R40 ;  /* 0x0000002800f97308 */ /* 0x0004a40000000800 */
[C---:B---3--:R-:W-:Y:S02]  /*a7f0*/  FMUL.FTZ R60, R72.reuse, R176 ;  /* 0x000000b0483c7220 */ /* 0x048fe40000410000 */
[----:B-1----:R-:W-:Y:S07]  /*a800*/  FMUL.FTZ R36, R73, R152 ;  /* 0x0000009849247220 */ /* 0x002fee0000410000 */
[-C--:B----4-:R-:W-:Y:S03]  /*a810*/  HMMA.16816.F32.BF16 R36, R76, R52.reuse, R36 ;  /* 0x000000344c24723c */ /* 0x090fe60000041824 */
[C---:B--2---:R-:W-:Y:S01]  /*a820*/  FMUL.FTZ R40, R72.reuse, R156 ;  /* 0x0000009c48287220 */ /* 0x044fe20000410000 */
[----:B------:R-:W-:Y:S01]  /*a830*/  MOV R156, R57 ;  /* 0x00000039009c7202 */ /* 0x000fe20000000f00 */
[----:B------:R-:W-:Y:S05]  /*a840*/  FMUL.FTZ R57, R72, R173 ;  /* 0x000000ad48397220 */ /* 0x000fea0000410000 */
[C---:B------:R-:W-:Y:S07]  /*a850*/  HMMA.16816.F32.BF16 R40, R64.reuse, R52, R40 ;  /* 0x000000344028723c */ /* 0x040fee0000041828 */
[----:B------:R-:W-:Y:S01]  /*a860*/  FFMA.FTZ R52, R209, c[0x0][0x2d0], -R107 ;  /* 0x0000b400d1347a23 */ /* 0x000fe2000001086b */
[-C--:B------:R-:W-:Y:S03]  /*a870*/  HMMA.16816.F32.BF16 R44, R64, R54.reuse, R44 ;  /* 0x00000036402c723c */ /* 0x080fe6000004182c */
[----:B------:R1:W2:Y:S01]  /*a880*/  MUFU.EX2 R220, R52 ;  /* 0x0000003400dc7308 */ /* 0x0002a20000000800 */
[----:B------:R-:W-:Y:S04]  /*a890*/  FMUL.FTZ R53, R73, R169 ;  /* 0x000000a949357220 */ /* 0x000fe80000410000 */
[C---:B------:R-:W-:Y:S07]  /*a8a0*/  HMMA.16816.F32.BF16 R48, R76.reuse, R54, R48 ;  /* 0x000000364c30723c */ /* 0x040fee0000041830 */
[C---:B------:R-:W-:Y:S02]  /*a8b0*/  FMUL.FTZ R55, R71.reuse, R171 ;  /* 0x000000ab47377220 */ /* 0x040fe40000410000 */
[----:B------:R-:W-:Y:S03]  /*a8c0*/  FMUL.FTZ R54, R71, R170 ;  /* 0x000000aa47367220 */ /* 0x000fe60000410000 */
[C---:B-1----:R-:W-:Y:S07]  /*a8d0*/  FMUL.FTZ R52, R73.reuse, R168 ;  /* 0x000000a849347220 */ /* 0x042fee0000410000 */
[-C--:B------:R-:W-:Y:S08]  /*a8e0*/  HMMA.16816.F32.BF16 R52, R76, R80.reuse, R52 ;  /* 0x000000504c34723c */ /* 0x080ff00000041834 */
[C---:B------:R-:W-:Y:S07]  /*a8f0*/  HMMA.16816.F32.BF16 R56, R64.reuse, R80, R56 ;  /* 0x000000504038723c */ /* 0x040fee0000041838 */
[--C-:B------:R-:W-:Y:S01]  /*a900*/  FFMA.FTZ R80, R216, c[0x0][0x2d0], -R3.reuse ;  /* 0x0000b400d8507a23 */ /* 0x100fe20000010803 */
[-C--:B------:R-:W-:Y:S03]  /*a910*/  HMMA.16816.F32.BF16 R60, R64, R82.reuse, R60 ;  /* 0x00000052403c723c */ /* 0x080fe6000004183c */
[----:B------:R1:W3:Y:S01]  /*a920*/  MUFU.EX2 R154, R80 ;  /* 0x00000050009a7308 */ /* 0x0002e20000000800 */
[----:B------:R-:W-:Y:S03]  /*a930*/  F2FP.BF16.PACK_AB R81, R196, R195 ;  /* 0x000000c3c451723e */ /* 0x000fe600000010ff */
[C---:B------:R-:W-:Y:S02]  /*a940*/  FMUL.FTZ R64, R73.reuse, R180 ;  /* 0x000000b449407220 */ /* 0x040fe40000410000 */
[----:B------:R-:W-:Y:S03]  /*a950*/  FMUL.FTZ R65, R73, R181 ;  /* 0x000000b549417220 */ /* 0x000fe60000410000 */
[C---:B------:R-:W-:Y:S02]  /*a960*/  FMUL.FTZ R66, R71.reuse, R182 ;  /* 0x000000b647427220 */ /* 0x040fe40000410000 */
[----:B------:R-:W-:Y:S07]  /*a970*/  FMUL.FTZ R67, R71, R183 ;  /* 0x000000b747437220 */ /* 0x000fee0000410000 */
[----:B------:R-:W-:Y:S04]  /*a980*/  HMMA.16816.F32.BF16 R64, R76, R82, R64 ;  /* 0x000000524c40723c */ /* 0x000fe80000041840 */
[--C-:B-1----:R-:W-:Y:S03]  /*a990*/  FFMA.FTZ R80, R214, c[0x0][0x2d0], -R3.reuse ;  /* 0x0000b400d6507a23 */ /* 0x102fe60000010803 */
[----:B------:R-:W-:Y:S02]  /*a9a0*/  F2FP.BF16.PACK_AB R76, R122, R130 ;  /* 0x000000827a4c723e */ /* 0x000fe400000010ff */
[----:B------:R-:W-:Y:S01]  /*a9b0*/  F2FP.BF16.PACK_AB R78, R141, R126 ;  /* 0x0000007e8d4e723e */ /* 0x000fe200000010ff */
[----:B------:R1:W-:Y:S02]  /*a9c0*/  MUFU.EX2 R152, R80 ;  /* 0x0000005000987308 */ /* 0x0003e40000000800 */
[----:B------:R-:W-:Y:S02]  /*a9d0*/  F2FP.BF16.PACK_AB R77, R121, R129 ;  /* 0x00000081794d723e */ /* 0x000fe400000010ff */
[----:B------:R-:W-:Y:S02]  /*a9e0*/  F2FP.BF16.PACK_AB R79, R140, R125 ;  /* 0x0000007d8c4f723e */ /* 0x000fe400000010ff */
[----:B------:R-:W-:Y:S02]  /*a9f0*/  F2FP.BF16.PACK_AB R82, R128, R142 ;  /* 0x0000008e8052723e */ /* 0x000fe400000010ff */
[----:B------:R-:W-:Y:S03]  /*aa00*/  F2FP.BF16.PACK_AB R83, R199, R197 ;  /* 0x000000c5c753723e */ /* 0x000fe600000010ff */
[-C--:B------:R-:W-:Y:S03]  /*aa10*/  HMMA.16816.F32.BF16 R4, R76, R84.reuse, R4 ;  /* 0x000000544c04723c */ /* 0x080fe60000041804 */
[----:B-1----:R-:W-:Y:S02]  /*aa20*/  FFMA.FTZ R80, R217, c[0x0][0x2d0], -R3 ;  /* 0x0000b400d9507a23 */ /* 0x002fe40000010803 */
[----:B------:R1:W-:Y:S10]  /*aa30*/  MUFU.EX2 R217, R92 ;  /* 0x0000005c00d97308 */ /* 0x0003f40000000800 */
[----:B------:R4:W2:Y:S01]  /*aa40*/  MUFU.EX2 R153, R80 ;  /* 0x0000005000997308 */ /* 0x0008a20000000800 */
[----:B-1----:R-:W1:Y:S01]  /*aa50*/  LDSM.16.MT88.4 R92, [R225+0x900] ;  /* 0x00090000e15c783b */ /* 0x002e620000004200 */
[----:B----4-:R-:W-:Y:S07]  /*aa60*/  F2FP.BF16.PACK_AB R80, R120, R123 ;  /* 0x0000007b7850723e */ /* 0x010fee00000010ff */
[C---:B------:R-:W-:Y:S07]  /*aa70*/  HMMA.16816.F32.BF16 R8, R80.reuse, R84, R8 ;  /* 0x000000545008723c */ /* 0x040fee0000041808 */
[--C-:B------:R-:W-:Y:S01]  /*aa80*/  FFMA.FTZ R84, R218, c[0x0][0x2d0], -R105.reuse ;  /* 0x0000b400da547a23 */ /* 0x100fe20000010869 */
[-C--:B------:R-:W-:Y:S03]  /*aa90*/  HMMA.16816.F32.BF16 R12, R80, R86.reuse, R12 ;  /* 0x00000056500c723c */ /* 0x080fe6000004180c */
[----:B------:R4:W1:Y:S05]  /*aaa0*/  MUFU.EX2 R219, R84 ;  /* 0x0000005400db7308 */ /* 0x00086a0000000800 */
[C---:B------:R-:W-:Y:S08]  /*aab0*/  HMMA.16816.F32.BF16 R16, R76.reuse, R86, R16 ;  /* 0x000000564c10723c */ /* 0x040ff00000041810 */
[-C--:B------:R-:W-:Y:S08]  /*aac0*/  HMMA.16816.F32.BF16 R20, R76, R88.reuse, R20 ;  /* 0x000000584c14723c */ /* 0x080ff00000041814 */
[C---:B------:R-:W-:Y:S04]  /*aad0*/  HMMA.16816.F32.BF16 R24, R80.reuse, R88, R24 ;  /* 0x000000585018723c */ /* 0x040fe80000041818 */
[--C-:B----4-:R-:W-:Y:S04]  /*aae0*/  FFMA.FTZ R84, R212, c[0x0][0x2d0], -R105.reuse ;  /* 0x0000b400d4547a23 */ /* 0x110fe80000010869 */
[-C--:B------:R-:W-:Y:S01]  /*aaf0*/  HMMA.16816.F32.BF16 R28, R80, R90.reuse, R28 ;  /* 0x0000005a501c723c */ /* 0x080fe2000004181c */
[----:B------:R4:W-:Y:S07]  /*ab00*/  MUFU.EX2 R216, R84 ;  /* 0x0000005400d87308 */ /* 0x0009ee0000000800 */
[C---:B------:R-:W-:Y:S08]  /*ab10*/  HMMA.16816.F32.BF16 R32, R76.reuse, R90, R32 ;  /* 0x0000005a4c20723c */ /* 0x040ff00000041820 */
[-C--:B-1----:R-:W-:Y:S08]  /*ab20*/  HMMA.16816.F32.BF16 R36, R76, R92.reuse, R36 ;  /* 0x0000005c4c24723c */ /* 0x082ff00000041824 */
[C---:B------:R-:W-:Y:S04]  /*ab30*/  HMMA.16816.F32.BF16 R40, R80.reuse, R92, R40 ;  /* 0x0000005c5028723c */ /* 0x040fe80000041828 */
[----:B----4-:R-:W-:Y:S04]  /*ab40*/  FFMA.FTZ R84, R211, c[0x0][0x2d0], -R105 ;  /* 0x0000b400d3547a23 */ /* 0x010fe80000010869 */
[-C--:B------:R-:W-:Y:S01]  /*ab50*/  HMMA.16816.F32.BF16 R44, R80, R94.reuse, R44 ;  /* 0x0000005e502c723c */ /* 0x080fe2000004182c */
[----:B------:R1:W4:Y:S07]  /*ab60*/  MUFU.EX2 R218, R84 ;  /* 0x0000005400da7308 */ /* 0x00032e0000000800 */
[C---:B------:R-:W-:Y:S04]  /*ab70*/  HMMA.16816.F32.BF16 R48, R76.reuse, R94, R48 ;  /* 0x0000005e4c30723c */ /* 0x040fe80000041830 */
[--C-:B-1----:R-:W-:Y:S01]  /*ab80*/  FFMA.FTZ R84, R159, c[0x0][0x2d0], -R100.reuse ;  /* 0x0000b4009f547a23 */ /* 0x102fe20000010864 */
[----:B------:R-:W-:Y:S02]  /*ab90*/  MOV R159, R158 ;  /* 0x0000009e009f7202 */ /* 0x000fe40000000f00 */
[----:B------:R-:W-:Y:S01]  /*aba0*/  MOV R158, R157 ;  /* 0x0000009d009e7202 */ /* 0x000fe20000000f00 */
[----:B------:R1:W-:Y:S01]  /*abb0*/  MUFU.EX2 R213, R84 ;  /* 0x0000005400d57308 */ /* 0x0003e20000000800 */
[----:B------:R-:W-:Y:S03]  /*abc0*/  MOV R157, R156 ;  /* 0x0000009c009d7202 */ /* 0x000fe60000000f00 */
[--C-:B------:R-:W-:Y:S01]  /*abd0*/  FFMA.FTZ R88, R159, c[0x0][0x2d0], -R100.reuse ;  /* 0x0000b4009f587a23 */ /* 0x100fe20000010864 */
[----:B------:R-:W-:Y:S02]  /*abe0*/  MOV R156, R155 ;  /* 0x0000009b009c7202 */ /* 0x000fe40000000f00 */
[----:B------:R-:W-:Y:S02]  /*abf0*/  MOV R203, R158 ;  /* 0x0000009e00cb7202 */ /* 0x000fe40000000f00 */
[----:B------:R-:W-:Y:S02]  /*ac00*/  MOV R159, R156 ;  /* 0x0000009c009f7202 */ /* 0x000fe40000000f00 */
[----:B------:R-:W-:Y:S01]  /*ac10*/  MOV R208, R157 ;  /* 0x0000009d00d07202 */ /* 0x000fe20000000f00 */
[----:B------:R2:W2:Y:S01]  /*ac20*/  MUFU.EX2 R215, R88 ;  /* 0x0000005800d77308 */ /* 0x0004a20000000800 */
[----:B------:R-:W-:Y:S02]  /*ac30*/  MOV R155, R151 ;  /* 0x00000097009b7202 */ /* 0x000fe40000000f00 */
[----:B------:R-:W-:Y:S02]  /*ac40*/  MOV R160, R208 ;  /* 0x000000d000a07202 */ /* 0x000fe40000000f00 */
[----:B------:R-:W-:Y:S02]  /*ac50*/  MOV R151, R150 ;  /* 0x0000009600977202 */ /* 0x000fe40000000f00 */
[----:B------:R-:W-:Y:S02]  /*ac60*/  MOV R150, R149 ;  /* 0x0000009500967202 */ /* 0x000fe40000000f00 */
[----:B------:R-:W-:Y:S02]  /*ac70*/  MOV R149, R148 ;  /* 0x0000009400957202 */ /* 0x000fe40000000f00 */
[----:B------:R-:W-:Y:S02]  /*ac80*/  MOV R148, R201 ;  /* 0x000000c900947202 */ /* 0x000fe40000000f00 */
[----:B------:R-:W-:Y:S01]  /*ac90*/  MOV R201, R138 ;  /* 0x0000008a00c97202 */ /* 0x000fe20000000f00 */
[----:B-1----:R-:W1:Y:S01]  /*aca0*/  LDSM.16.MT88.4 R84, [R226+0x900] ;  /* 0x00090000e254783b */ /* 0x002e620000004200 */
[----:B------:R-:W-:Y:S02]  /*acb0*/  MOV R157, R151 ;  /* 0x00000097009d7202 */ /* 0x000fe40000000f00 */
[----:B------:R-:W-:Y:S02]  /*acc0*/  MOV R151, R201 ;  /* 0x000000c900977202 */ /* 0x000fe40000000f00 */
[----:B------:R-:W-:Y:S02]  /*acd0*/  MOV R158, R155 ;  /* 0x0000009b009e7202 */ /* 0x000fe40000000f00 */
[----:B------:R-:W-:Y:S02]  /*ace0*/  MOV R156, R149 ;  /* 0x00000095009c7202 */ /* 0x000fe40000000f00 */
[----:B------:R-:W-:Y:S01]  /*acf0*/  MOV R155, R148 ;  /* 0x00000094009b7202 */ /* 0x000fe20000000f00 */
[--C-:B--2---:R-:W-:Y:S01]  /*ad00*/  FFMA.FTZ R88, R203, c[0x0][0x2d0], -R100.reuse ;  /* 0x0000b400cb587a23 */ /* 0x104fe20000010864 */
[----:B------:R-:W-:Y:S02]  /*ad10*/  MOV R203, R159 ;  /* 0x0000009f00cb7202 */ /* 0x000fe40000000f00 */
[----:B------:R-:W-:Y:S01]  /*ad20*/  MOV R208, R158 ;  /* 0x0000009e00d07202 */ /* 0x000fe20000000f00 */
[----:B------:R2:W-:Y:S01]  /*ad30*/  MUFU.EX2 R159, R88 ;  /* 0x00000058009f7308 */ /* 0x0005e20000000800 */
[----:B------:R-:W-:Y:S02]  /*ad40*/  MOV R158, R157 ;  /* 0x0000009d009e7202 */ /* 0x000fe40000000f00 */
        /* <DEDUP_REMOVED lines=8> */
[----:B------:R3:W5:Y:S01]  /*add0*/  LDL.LU R236, [R1+0x60] ;  /* 0x0000600001ec7983 */ /* 0x0007620000300800 */
[----:B------:R-:W-:Y:S02]  /*ade0*/  MOV R138, R117 ;  /* 0x00000075008a7202 */ /* 0x000fe40000000f00 */
[----:B------:R-:W-:Y:S01]  /*adf0*/  MOV R117, R237 ;  /* 0x000000ed00757202 */ /* 0x000fe20000000f00 */
[--C-:B--2---:R-:W-:Y:S01]  /*ae00*/  FFMA.FTZ R88, R160, c[0x0][0x2d0], -R100.reuse ;  /* 0x0000b400a0587a23 */ /* 0x104fe20000010864 */
[----:B------:R2:W5:Y:S01]  /*ae10*/  LDL.LU R237, [R1+0x5c] ;  /* 0x00005c0001ed7983 */ /* 0x0005620000300800 */
[-C--:B-1----:R-:W-:Y:S02]  /*ae20*/  HMMA.16816.F32.BF16 R52, R76, R84.reuse, R52 ;  /* 0x000000544c34723c */ /* 0x082fe40000041834 */
[----:B------:R1:W1:Y:S01]  /*ae30*/  MUFU.EX2 R214, R88 ;  /* 0x0000005800d67308 */ /* 0x0002620000000800 */
[----:B------:R-:W-:Y:S01]  /*ae40*/  MOV R148, R137 ;  /* 0x0000008900947202 */ /* 0x000fe20000000f00 */
[----:B------:R2:W5:Y:S01]  /*ae50*/  LDL.LU R238, [R1+0x58] ;  /* 0x0000580001ee7983 */ /* 0x0005620000300800 */
[----:B------:R-:W-:Y:S02]  /*ae60*/  MOV R151, R149 ;  /* 0x0000009500977202 */ /* 0x000fe40000000f00 */
[----:B------:R-:W-:Y:S01]  /*ae70*/  MOV R160, R208 ;  /* 0x000000d000a07202 */ /* 0x000fe20000000f00 */
[C---:B------:R-:W-:Y:S04]  /*ae80*/  HMMA.16816.F32.BF16 R56, R80.reuse, R84, R56 ;  /* 0x000000545038723c */ /* 0x040fe80000041838 */
[----:B------:R-:W-:Y:S02]  /*ae90*/  MOV R208, R157 ;  /* 0x0000009d00d07202 */ /* 0x000fe40000000f00 */
[----:B------:R-:W-:Y:S02]  /*aea0*/  MOV R149, R148 ;  /* 0x0000009400957202 */ /* 0x000fe40000000f00 */
[-C--:B------:R-:W-:Y:S04]  /*aeb0*/  HMMA.16816.F32.BF16 R60, R80, R86.reuse, R60 ;  /* 0x00000056503c723c */ /* 0x080fe8000004183c */
[----:B------:R-:W-:Y:S02]  /*aec0*/  MOV R157, R151 ;  /* 0x00000097009d7202 */ /* 0x000fe40000000f00 */
[----:B------:R-:W-:Y:S02]  /*aed0*/  MOV R151, R149 ;  /* 0x0000009500977202 */ /* 0x000fe40000000f00 */
[----:B------:R-:W-:Y:S04]  /*aee0*/  HMMA.16816.F32.BF16 R64, R76, R86, R64 ;  /* 0x000000564c40723c */ /* 0x000fe80000041840 */
[--C-:B-1----:R-:W-:Y:S01]  /*aef0*/  FFMA.FTZ R88, R203, c[0x0][0x2d0], -R107.reuse ;  /* 0x0000b400cb587a23 */ /* 0x102fe2000001086b */
[----:B------:R-:W-:Y:S02]  /*af00*/  MOV R203, R158 ;  /* 0x0000009e00cb7202 */ /* 0x000fe40000000f00 */
[----:B------:R-:W-:Y:S02]  /*af10*/  MOV R158, R155 ;  /* 0x0000009b009e7202 */ /* 0x000fe40000000f00 */
[----:B------:R1:W-:Y:S03]  /*af20*/  MUFU.EX2 R155, R88 ;  /* 0x00000058009b7308 */ /* 0x0003e60000000800 */
[----:B------:R-:W-:Y:S02]  /*af30*/  MOV R161, R203 ;  /* 0x000000cb00a17202 */ /* 0x000fe40000000f00 */
[----:B------:R-:W-:Y:S02]  /*af40*/  MOV R203, R158 ;  /* 0x0000009e00cb7202 */ /* 0x000fe40000000f00 */
[----:B------:R-:W-:Y:S01]  /*af50*/  MOV R148, R201 ;  /* 0x000000c900947202 */ /* 0x000fe20000000f00 */
[--C-:B------:R-:W-:Y:S01]  /*af60*/  FFMA.FTZ R92, R161, c[0x0][0x2d0], -R107.reuse ;  /* 0x0000b400a15c7a23 */ /* 0x100fe2000001086b */
[----:B------:R-:W-:Y:S02]  /*af70*/  F2FP.BF16.PACK_AB R76, R146, R147 ;  /* 0x00000093924c723e */ /* 0x000fe400000010ff */
[----:B------:R-:W-:Y:S01]  /*af80*/  MOV R149, R148 ;  /* 0x0000009400957202 */ /* 0x000fe20000000f00 */
[----:B------:R2:W-:Y:S01]  /*af90*/  MUFU.EX2 R163, R92 ;  /* 0x0000005c00a37308 */ /* 0x0005e20000000800 */
[----:B------:R-:W-:Y:S02]  /*afa0*/  F2FP.BF16.PACK_AB R78, R124, R127 ;  /* 0x0000007f7c4e723e */ /* 0x000fe400000010ff */
[----:B------:R-:W-:Y:S02]  /*afb0*/  F2FP.BF16.PACK_AB R77, R251, R252 ;  /* 0x000000fcfb4d723e */ /* 0x000fe400000010ff */
[----:B------:R-:W-:Y:S02]  /*afc0*/  F2FP.BF16.PACK_AB R79, R249, R248 ;  /* 0x000000f8f94f723e */ /* 0x000fe400000010ff */
[----:B------:R-:W-:Y:S02]  /*afd0*/  F2FP.BF16.PACK_AB R82, R221, R220 ;  /* 0x000000dcdd52723e */ /* 0x000fe400000010ff */
[----:B---3--:R-:W-:Y:S02]  /*afe0*/  F2FP.BF16.PACK_AB R81, R154, R144 ;  /* 0x000000909a51723e */ /* 0x008fe400000010ff */
[----:B------:R-:W-:Y:S01]  /*aff0*/  F2FP.BF16.PACK_AB R83, R153, R152 ;  /* 0x000000989953723e */ /* 0x000fe200000010ff */
[--C-:B-1----:R-:W-:Y:S01]  /*b000*/  FFMA.FTZ R88, R160, c[0x0][0x2d0], -R107.reuse ;  /* 0x0000b400a0587a23 */ /* 0x102fe2000001086b */
[----:B------:R-:W-:Y:S02]  /*b010*/  MOV R160, R208 ;  /* 0x000000d000a07202 */ /* 0x000fe40000000f00 */
[----:B------:R-:W-:Y:S01]  /*b020*/  MOV R208, R157 ;  /* 0x0000009d00d07202 */ /* 0x000fe20000000f00 */
[----:B------:R1:W-:Y:S01]  /*b030*/  MUFU.EX2 R158, R88 ;  /* 0x00000058009e7308 */ /* 0x0003e20000000800 */
[----:B------:R-:W-:Y:S02]  /*b040*/  MOV R157, R151 ;  /* 0x00000097009d7202 */ /* 0x000fe40000000f00 */
[----:B------:R-:W-:Y:S02]  /*b050*/  MOV R161, R160 ;  /* 0x000000a000a17202 */ /* 0x000fe40000000f00 */
[----:B------:R-:W-:Y:S02]  /*b060*/  MOV R160, R203 ;  /* 0x000000cb00a07202 */ /* 0x000fe40000000f00 */
[----:B------:R-:W-:Y:S01]  /*b070*/  MOV R203, R208 ;  /* 0x000000d000cb7202 */ /* 0x000fe20000000f00 */
[----:B--2---:R-:W-:Y:S01]  /*b080*/  FFMA.FTZ R92, R161, c[0x0][0x2d0], -R107 ;  /* 0x0000b400a15c7a23 */ /* 0x004fe2000001086b */
[----:B------:R-:W-:Y:S01]  /*b090*/  MOV R208, R157 ;  /* 0x0000009d00d07202 */ /* 0x000fe20000000f00 */
[--C-:B------:R-:W-:Y:S01]  /*b0a0*/  FFMA.FTZ R84, R160, c[0x0][0x2d0], -R3.reuse ;  /* 0x0000b400a0547a23 */ /* 0x100fe20000010803 */
[----:B------:R-:W-:Y:S01]  /*b0b0*/  MOV R160, R203 ;  /* 0x000000cb00a07202 */ /* 0x000fe20000000f00 */
[----:B------:R2:W3:Y:S01]  /*b0c0*/  MUFU.EX2 R162, R92 ;  /* 0x0000005c00a27308 */ /* 0x0004e20000000800 */
[----:B------:R-:W-:Y:S02]  /*b0d0*/  MOV R203, R208 ;  /* 0x000000d000cb7202 */ /* 0x000fe40000000f00 */
[----:B------:R-:W-:Y:S01]  /*b0e0*/  MOV R151, R149 ;  /* 0x0000009500977202 */ /* 0x000fe20000000f00 */
[--C-:B------:R-:W-:Y:S01]  /*b0f0*/  FFMA.FTZ R80, R160, c[0x0][0x2d0], -R3.reuse ;  /* 0x0000b400a0507a23 */ /* 0x100fe20000010803 */
[----:B------:R-:W-:Y:S02]  /*b100*/  MOV R160, R203 ;  /* 0x000000cb00a07202 */ /* 0x000fe40000000f00 */
[----:B------:R-:W-:Y:S02]  /*b110*/  MOV R203, R156 ;  /* 0x0000009c00cb7202 */ /* 0x000fe40000000f00 */
[----:B------:R-:W-:Y:S01]  /*b120*/  MOV R157, R151 ;  /* 0x00000097009d7202 */ /* 0x000fe20000000f00 */
[----:B------:R3:W-:Y:S01]  /*b130*/  MUFU.EX2 R156, R80 ;  /* 0x00000050009c7308 */ /* 0x0007e20000000800 */
[----:B------:R-:W-:Y:S01]  /*b140*/  MOV R137, R136 ;  /* 0x0000008800897202 */ /* 0x000fe20000000f00 */
[----:B-1----:R-:W1:Y:S01]  /*b150*/  LDSM.16.MT88.4 R88, [R224+0x1100] ;  /* 0x00110000e058783b */ /* 0x002e620000004200 */
[----:B------:R-:W-:Y:S02]  /*b160*/  MOV R208, R157 ;  /* 0x0000009d00d07202 */ /* 0x000fe40000000f00 */
[----:B------:R-:W-:Y:S04]  /*b170*/  MOV R136, R239 ;  /* 0x000000ef00887202 */ /* 0x000fe80000000f00 */
[----:B------:R-:W-:Y:S01]  /*b180*/  MOV R201, R136 ;  /* 0x0000008800c97202 */ /* 0x000fe20000000f00 */
[----:B------:R4:W1:Y:S01]  /*b190*/  MUFU.EX2 R157, R84 ;  /* 0x00000054009d7308 */ /* 0x0008620000000800 */
[----:B------:R1:W5:Y:S01]  /*b1a0*/  LDL.LU R239, [R1+0x54] ;  /* 0x0000540001ef7983 */ /* 0x0003620000300800 */
[----:B------:R-:W-:Y:S01]  /*b1b0*/  MOV R136, R135 ;  /* 0x0000008700887202 */ /* 0x000fe20000000f00 */
[--C-:B--2---:R-:W-:Y:S01]  /*b1c0*/  FFMA.FTZ R92, R208, c[0x0][0x2d0], -R3.reuse ;  /* 0x0000b400d05c7a23 */ /* 0x104fe20000010803 */
[----:B------:R-:W-:Y:S02]  /*b1d0*/  MOV R135, R133 ;  /* 0x0000008500877202 */ /* 0x000fe40000000f00 */
[----:B------:R-:W-:Y:S02]  /*b1e0*/  MOV R133, R240 ;  /* 0x000000f000857202 */ /* 0x000fe40000000f00 */
[----:B------:R2:W5:Y:S01]  /*b1f0*/  LDL.LU R240, [R1+0x50] ;  /* 0x0000500001f07983 */ /* 0x0005620000300800 */
[----:B------:R-:W-:Y:S02]  /*b200*/  MOV R148, R201 ;  /* 0x000000c900947202 */ /* 0x000fe40000000f00 */
[----:B------:R-:W-:Y:S01]  /*b210*/  MOV R201, R136 ;  /* 0x0000008800c97202 */ /* 0x000fe20000000f00 */
[----:B---3--:R-:W-:Y:S01]  /*b220*/  FFMA.FTZ R80, R160, c[0x0][0x2d0], -R3 ;  /* 0x0000b400a0507a23 */ /* 0x008fe20000010803 */
[----:B------:R-:W-:Y:S02]  /*b230*/  MOV R149, R148 ;  /* 0x0000009400957202 */ /* 0x000fe40000000f00 */
[----:B------:R-:W-:Y:S01]  /*b240*/  MOV R148, R201 ;  /* 0x000000c900947202 */ /* 0x000fe20000000f00 */
[----:B------:R3:W-:Y:S01]  /*b250*/  MUFU.EX2 R160, R80 ;  /* 0x0000005000a07308 */ /* 0x0007e20000000800 */
[----:B------:R-:W-:Y:S02]  /*b260*/  MOV R151, R149 ;  /* 0x0000009500977202 */ /* 0x000fe40000000f00 */
[----:B------:R-:W-:Y:S02]  /*b270*/  MOV R149, R148 ;  /* 0x0000009400957202 */ /* 0x000fe40000000f00 */
[----:B------:R-:W-:Y:S01]  /*b280*/  MOV R148, R143 ;  /* 0x0000008f00947202 */ /* 0x000fe20000000f00 */
[----:B----4-:R-:W4:Y:S01]  /*b290*/  LDSM.16.MT88.4 R84, [R227+0x1100] ;  /* 0x00110000e354783b */ /* 0x010f220000004200 */
[----:B------:R-:W-:Y:S02]  /*b2a0*/  MOV R208, R151 ;  /* 0x0000009700d07202 */ /* 0x000fe40000000f00 */
[----:B------:R-:W-:Y:S02]  /*b2b0*/  MOV R143, R139 ;  /* 0x0000008b008f7202 */ /* 0x000fe40000000f00 */
[----:B------:R-:W-:Y:S02]  /*b2c0*/  MOV R139, R118 ;  /* 0x00000076008b7202 */ /* 0x000fe40000000f00 */
[----:B------:R-:W-:Y:S01]  /*b2d0*/  MOV R118, R119 ;  /* 0x0000007700767202 */ /* 0x000fe20000000f00 */
[-C--:B-1----:R-:W-:Y:S03]  /*b2e0*/  HMMA.16816.F32.BF16 R4, R76, R88.reuse, R4 ;  /* 0x000000584c04723c */ /* 0x082fe60000041804 */
[----:B------:R-:W-:Y:S02]  /*b2f0*/  MOV R151, R139 ;  /* 0x0000008b00977202 */ /* 0x000fe40000000f00 */
[----:B------:R-:W-:Y:S02]  /*b300*/  MOV R139, R118 ;  /* 0x00000076008b7202 */ /* 0x000fe40000000f00 */
[----:B------:R1:W1:Y:S01]  /*b310*/  MUFU.EX2 R118, R92 ;  /* 0x0000005c00767308 */ /* 0x0002620000000800 */
[----:B------:R-:W-:Y:S04]  /*b320*/  MOV R136, R135 ;  /* 0x0000008700887202 */ /* 0x000fe80000000f00 */
[----:B---3--:R-:W-:Y:S02]  /*b330*/  F2FP.BF16.PACK_AB R80, R223, R145 ;  /* 0x00000091df50723e */ /* 0x008fe400000010ff */
[----:B------:R-:W-:Y:S02]  /*b340*/  MOV R201, R136 ;  /* 0x0000008800c97202 */ /* 0x000fe40000000f00 */
[----:B------:R-:W-:Y:S02]  /*b350*/  MOV R135, R134 ;  /* 0x0000008600877202 */ /* 0x000fe40000000f00 */
[----:B------:R-:W-:Y:S01]  /*b360*/  MOV R134, R106 ;  /* 0x0000006a00867202 */ /* 0x000fe20000000f00 */
[C---:B------:R-:W-:Y:S04]  /*b370*/  HMMA.16816.F32.BF16 R8, R80.reuse, R88, R8 ;  /* 0x000000585008723c */ /* 0x040fe80000041808 */
[----:B------:R-:W-:Y:S02]  /*b380*/  MOV R106, R233 ;  /* 0x000000e9006a7202 */ /* 0x000fe40000000f00 */
[----:B------:R2:W5:Y:S01]  /*b390*/  LDL.LU R233, [R1+0x4c] ;  /* 0x00004c0001e97983 */ /* 0x0005620000300800 */
[--C-:B------:R-:W-:Y:S01]  /*b3a0*/  FFMA.FTZ R88, R203, c[0x0][0x2d0], -R105.reuse ;  /* 0x0000b400cb587a23 */ /* 0x100fe20000010869 */
[-C--:B------:R-:W-:Y:S03]  /*b3b0*/  HMMA.16816.F32.BF16 R12, R80, R90.reuse, R12 ;  /* 0x0000005a500c723c */ /* 0x080fe6000004180c */
[----:B------:R3:W-:Y:S01]  /*b3c0*/  MUFU.EX2 R161, R88 ;  /* 0x0000005800a17308 */ /* 0x0007e20000000800 */
[----:B-1----:R-:W1:Y:S01]  /*b3d0*/  LDSM.16.MT88.4 R92, [R225+0x1100] ;  /* 0x00110000e15c783b */ /* 0x002e620000004200 */
[--C-:B------:R-:W-:Y:S01]  /*b3e0*/  FFMA.FTZ R106, R106, c[0x0][0x2d0], -R100.reuse ;  /* 0x0000b4006a6a7a23 */ /* 0x100fe20000010864 */
[----:B------:R-:W-:Y:S02]  /*b3f0*/  MOV R136, R135 ;  /* 0x0000008700887202 */ /* 0x000fe40000000f00 */
[C---:B------:R-:W-:Y:S04]  /*b400*/  HMMA.16816.F32.BF16 R16, R76.reuse, R90, R16 ;  /* 0x0000005a4c10723c */ /* 0x040fe80000041810 */
[----:B------:R-:W-:Y:S02]  /*b410*/  MOV R135, R193 ;  /* 0x000000c100877202 */ /* 0x000fe40000000f00 */
[----:B------:R-:W-:Y:S02]  /*b420*/  MOV R193, R194 ;  /* 0x000000c200c17202 */ /* 0x000fe40000000f00 */
[-C--:B----4-:R-:W-:Y:S04]  /*b430*/  HMMA.16816.F32.BF16 R20, R76, R84.reuse, R20 ;  /* 0x000000544c14723c */ /* 0x090fe80000041814 */
[----:B------:R-:W-:Y:S02]  /*b440*/  MOV R194, R234 ;  /* 0x000000ea00c27202 */ /* 0x000fe40000000f00 */
[----:B------:R2:W5:Y:S02]  /*b450*/  LDL.LU R234, [R1+0x48] ;  /* 0x0000480001ea7983 */ /* 0x0005640000300800 */
[C---:B------:R-:W-:Y:S02]  /*b460*/  HMMA.16816.F32.BF16 R24, R80.reuse, R84, R24 ;  /* 0x000000545018723c */ /* 0x040fe40000041818 */
[----:B------:R2:W5:Y:S02]  /*b470*/  LDL.LU R119, [R1+0x44] ;  /* 0x0000440001777983 */ /* 0x0005640000300800 */
[--C-:B---3--:R-:W-:Y:S03]  /*b480*/  FFMA.FTZ R88, R208, c[0x0][0x2d0], -R105.reuse ;  /* 0x0000b400d0587a23 */ /* 0x108fe60000010869 */
[--C-:B------:R-:W-:Y:S01]  /*b490*/  FFMA.FTZ R84, R149, c[0x0][0x2d0], -R100.reuse ;  /* 0x0000b40095547a23 */ /* 0x100fe20000010864 */
[-C--:B------:R-:W-:Y:S01]  /*b4a0*/  HMMA.16816.F32.BF16 R28, R80, R86.reuse, R28 ;  /* 0x00000056501c723c */ /* 0x080fe2000004181c */
[----:B------:R3:W-:Y:S03]  /*b4b0*/  MUFU.EX2 R211, R88 ;  /* 0x0000005800d37308 */ /* 0x0007e60000000800 */
[----:B------:R-:W-:Y:S02]  /*b4c0*/  MOV R149, R132 ;  /* 0x0000008400957202 */ /* 0x000fe40000000f00 */
[----:B------:R-:W-:Y:S02]  /*b4d0*/  MOV R132, R186 ;  /* 0x000000ba00847202 */ /* 0x000fe40000000f00 */
[C---:B------:R-:W-:Y:S03]  /*b4e0*/  HMMA.16816.F32.BF16 R32, R76.reuse, R86, R32 ;  /* 0x000000564c20723c */ /* 0x040fe60000041820 */
[----:B------:R4:W-:Y:S05]  /*b4f0*/  MUFU.EX2 R209, R84 ;  /* 0x0000005400d17308 */ /* 0x0009ea0000000800 */
[-C--:B-1----:R-:W-:Y:S08]  /*b500*/  HMMA.16816.F32.BF16 R36, R76, R92.reuse, R36 ;  /* 0x0000005c4c24723c */ /* 0x082ff00000041824 */
[C---:B------:R-:W-:Y:S04]  /*b510*/  HMMA.16816.F32.BF16 R40, R80.reuse, R92, R40 ;  /* 0x0000005c5028723c */ /* 0x040fe80000041828 */
[----:B---3--:R-:W-:Y:S01]  /*b520*/  FFMA.FTZ R88, R151, c[0x0][0x2d0], -R105 ;  /* 0x0000b40097587a23 */ /* 0x008fe20000010869 */
[----:B------:R-:W-:Y:S03]  /*b530*/  MOV R151, R111 ;  /* 0x0000006f00977202 */ /* 0x000fe60000000f00 */
[-C--:B------:R-:W-:Y:S01]  /*b540*/  HMMA.16816.F32.BF16 R44, R80, R94.reuse, R44 ;  /* 0x0000005e502c723c */ /* 0x080fe2000004182c */
[----:B------:R1:W-:Y:S03]  /*b550*/  MUFU.EX2 R212, R88 ;  /* 0x0000005800d47308 */ /* 0x0003e60000000800 */
[--C-:B----4-:R-:W-:Y:S01]  /*b560*/  FFMA.FTZ R84, R198, c[0x0][0x2d0], -R100.reuse ;  /* 0x0000b400c6547a23 */ /* 0x110fe20000010864 */
[----:B------:R-:W-:Y:S03]  /*b570*/  MOV R198, R207 ;  /* 0x000000cf00c67202 */ /* 0x000fe60000000f00 */
[C---:B------:R-:W-:Y:S03]  /*b580*/  HMMA.16816.F32.BF16 R48, R76.reuse, R94, R48 ;  /* 0x0000005e4c30723c */ /* 0x040fe60000041830 */
[----:B------:R3:W-:Y:S01]  /*b590*/  MUFU.EX2 R207, R84 ;  /* 0x0000005400cf7308 */ /* 0x0007e20000000800 */
[----:B------:R-:W-:Y:S09]  /*b5a0*/  FFMA.FTZ R92, R198, c[0x0][0x2d0], -R107 ;  /* 0x0000b400c65c7a23 */ /* 0x000ff2000001086b */
[----:B------:R4:W-:Y:S01]  /*b5b0*/  MUFU.EX2 R169, R92 ;  /* 0x0000005c00a97308 */ /* 0x0009e20000000800 */
[----:B-1----:R-:W-:Y:S01]  /*b5c0*/  FFMA.FTZ R88, R150, c[0x0][0x2d0], -R105 ;  /* 0x0000b40096587a23 */ /* 0x002fe20000010869 */
[----:B------:R-:W-:Y:S02]  /*b5d0*/  MOV R150, R131 ;  /* 0x0000008300967202 */ /* 0x000fe40000000f00 */
[----:B------:R-:W-:Y:S06]  /*b5e0*/  MOV R131, R184 ;  /* 0x000000b800837202 */ /* 0x000fec0000000f00 */
[----:B------:R1:W-:Y:S01]  /*b5f0*/  MUFU.EX2 R210, R88 ;  /* 0x0000005800d27308 */ /* 0x0003e20000000800 */
[--C-:B---3--:R-:W-:Y:S09]  /*b600*/  FFMA.FTZ R84, R148, c[0x0][0x2d0], -R100.reuse ;  /* 0x0000b40094547a23 */ /* 0x108ff20000010864 */
[----:B------:R3:W-:Y:S01]  /*b610*/  MUFU.EX2 R208, R84 ;  /* 0x0000005400d07308 */ /* 0x0007e20000000800 */
[----:B----4-:R-:W-:Y:S09]  /*b620*/  FFMA.FTZ R92, R143, c[0x0][0x2d0], -R107 ;  /* 0x0000b4008f5c7a23 */ /* 0x010ff2000001086b */
[----:B------:R4:W-:Y:S01]  /*b630*/  MUFU.EX2 R170, R92 ;  /* 0x0000005c00aa7308 */ /* 0x0009e20000000800 */
[----:B-1----:R-:W1:Y:S09]  /*b640*/  LDSM.16.MT88.4 R88, [R226+0x1100] ;  /* 0x00110000e258783b */ /* 0x002e720000004200 */
[----:B------:R-:W-:Y:S01]  /*b650*/  MUFU.EX2 R184, R104 ;  /* 0x0000006800b87308 */ /* 0x000fe20000000800 */
[--C-:B---3--:R-:W-:Y:S01]  /*b660*/  FFMA.FTZ R84, R138, c[0x0][0x2d0], -R100.reuse ;  /* 0x0000b4008a547a23 */ /* 0x108fe20000010864 */
[----:B------:R-:W-:Y:S02]  /*b670*/  MOV R138, R137 ;  /* 0x00000089008a7202 */ /* 0x000fe40000000f00 */
[----:B------:R-:W-:Y:S02]  /*b680*/  MOV R137, R192 ;  /* 0x000000c000897202 */ /* 0x000fe40000000f00 */
[----:B------:R-:W-:Y:S02]  /*b690*/  MOV R192, R117 ;  /* 0x0000007500c07202 */ /* 0x000fe40000000f00 */
[----:B------:R-:W-:Y:S02]  /*b6a0*/  MOV R117, R206 ;  /* 0x000000ce00757202 */ /* 0x000fe40000000f00 */
[----:B------:R3:W-:Y:S01]  /*b6b0*/  MUFU.EX2 R206, R84 ;  /* 0x0000005400ce7308 */ /* 0x0007e20000000800 */
[----:B----4-:R-:W-:Y:S02]  /*b6c0*/  FFMA.FTZ R92, R230, c[0x0][0x2d0], -R3 ;  /* 0x0000b400e65c7a23 */ /* 0x010fe40000010803 */
[----:B------:R2:W5:Y:S01]  /*b6d0*/  LDL.LU R230, [R1+0x40] ;  /* 0x0000400001e67983 */ /* 0x0005620000300800 */
[-C--:B-1----:R-:W-:Y:S03]  /*b6e0*/  HMMA.16816.F32.BF16 R52, R76, R88.reuse, R52 ;  /* 0x000000584c34723c */ /* 0x082fe60000041834 */
[--C-:B---3--:R-:W-:Y:S04]  /*b6f0*/  FFMA.FTZ R84, R201, c[0x0][0x2d0], -R107.reuse ;  /* 0x0000b400c9547a23 */ /* 0x108fe8000001086b */
[----:B------:R1:W-:Y:S01]  /*b700*/  MUFU.EX2 R171, R84 ;  /* 0x0000005400ab7308 */ /* 0x0003e20000000800 */
[C---:B------:R-:W-:Y:S07]  /*b710*/  HMMA.16816.F32.BF16 R56, R80.reuse, R88, R56 ;  /* 0x000000585038723c */ /* 0x040fee0000041838 */
[----:B------:R-:W-:Y:S01]  /*b720*/  FFMA.FTZ R88, R139, c[0x0][0x2d0], -R107 ;  /* 0x0000b4008b587a23 */ /* 0x000fe2000001086b */
[-C--:B------:R-:W-:Y:S03]  /*b730*/  HMMA.16816.F32.BF16 R60, R80, R90.reuse, R60 ;  /* 0x0000005a503c723c */ /* 0x080fe6000004183c */
[----:B------:R3:W-:Y:S01]  /*b740*/  MUFU.EX2 R168, R88 ;  /* 0x0000005800a87308 */ /* 0x0007e20000000800 */
[----:B------:R-:W-:Y:S02]  /*b750*/  MOV R139, R137 ;  /* 0x00000089008b7202 */ /* 0x000fe40000000f00 */
[----:B------:R-:W-:Y:S01]  /*b760*/  MOV R137, R135 ;  /* 0x0000008700897202 */ /* 0x000fe20000000f00 */
[--C-:B------:R-:W-:Y:S01]  /*b770*/  FFMA.FTZ R80, R138, c[0x0][0x2d0], -R3.reuse ;  /* 0x0000b4008a507a23 */ /* 0x100fe20000010803 */
[----:B------:R-:W-:Y:S04]  /*b780*/  HMMA.16816.F32.BF16 R64, R76, R90, R64 ;  /* 0x0000005a4c40723c */ /* 0x000fe80000041840 */
[----:B------:R-:W-:Y:S02]  /*b790*/  MOV R138, R192 ;  /* 0x000000c0008a7202 */ /* 0x000fe40000000f00 */
[----:B------:R-:W-:Y:S01]  /*b7a0*/  MOV R192, R117 ;  /* 0x0000007500c07202 */ /* 0x000fe20000000f00 */
[----:B-1----:R-:W1:Y:S01]  /*b7b0*/  LDSM.16.MT88.4 R84, [R224+0x1900] ;  /* 0x00190000e054783b */ /* 0x002e620000004200 */
[----:B------:R4:W-:Y:S01]  /*b7c0*/  MUFU.EX2 R117, R80 ;  /* 0x0000005000757308 */ /* 0x0009e20000000800 */
[----:B------:R-:W-:Y:S03]  /*b7d0*/  MOV R135, R114 ;  /* 0x0000007200877202 */ /* 0x000fe60000000f00 */
[----:B------:R-:W-:Y:S02]  /*b7e0*/  F2FP.BF16.PACK_AB R76, R219, R217 ;  /* 0x000000d9db4c723e */ /* 0x000fe400000010ff */
[----:B------:R-:W-:Y:S02]  /*b7f0*/  F2FP.BF16.PACK_AB R78, R218, R216 ;  /* 0x000000d8da4e723e */ /* 0x000fe400000010ff */
[----:B------:R-:W-:Y:S02]  /*b800*/  F2FP.BF16.PACK_AB R77, R215, R213 ;  /* 0x000000d5d74d723e */ /* 0x000fe400000010ff */
[----:B------:R-:W-:Y:S01]  /*b810*/  F2FP.BF16.PACK_AB R79, R214, R159 ;  /* 0x0000009fd64f723e */ /* 0x000fe200000010ff */
[----:B---3--:R-:W3:Y:S01]  /*b820*/  LDSM.16.MT88.4 R88, [R227+0x1900] ;  /* 0x00190000e358783b */ /* 0x008ee20000004200 */
[----:B------:R-:W-:Y:S02]  /*b830*/  F2FP.BF16.PACK_AB R82, R162, R163 ;  /* 0x000000a3a252723e */ /* 0x000fe400000010ff */
[----:B------:R-:W-:Y:S02]  /*b840*/  F2FP.BF16.PACK_AB R81, R156, R157 ;  /* 0x0000009d9c51723e */ /* 0x000fe400000010ff */
[----:B------:R-:W-:Y:S01]  /*b850*/  F2FP.BF16.PACK_AB R83, R118, R160 ;  /* 0x000000a07653723e */ /* 0x000fe200000010ff */
[--C-:B----4-:R-:W-:Y:S01]  /*b860*/  FFMA.FTZ R80, R136, c[0x0][0x2d0], -R3.reuse ;  /* 0x0000b40088507a23 */ /* 0x110fe20000010803 */
[----:B------:R-:W-:Y:S02]  /*b870*/  MOV R136, R115 ;  /* 0x0000007300887202 */ /* 0x000fe40000000f00 */
[----:B------:R4:W-:Y:S10]  /*b880*/  MUFU.EX2 R115, R92 ;  /* 0x0000005c00737308 */ /* 0x0009f40000000800 */
[----:B------:R2:W-:Y:S01]  /*b890*/  MUFU.EX2 R114, R80 ;  /* 0x0000005000727308 */ /* 0x0005e20000000800 */
[-C--:B-1----:R-:W-:Y:S01]  /*b8a0*/  HMMA.16816.F32.BF16 R4, R76, R84.reuse, R4 ;  /* 0x000000544c04723c */ /* 0x082fe20000041804 */
[----:B----4-:R-:W1:Y:S02]  /*b8b0*/  LDSM.16.MT88.4 R92, [R225+0x1900] ;  /* 0x00190000e15c783b */ /* 0x010e640000004200 */
[----:B--2---:R-:W-:Y:S07]  /*b8c0*/  F2FP.BF16.PACK_AB R80, R158, R155 ;  /* 0x0000009b9e50723e */ /* 0x004fee00000010ff */
[C---:B------:R-:W-:Y:S07]  /*b8d0*/  HMMA.16816.F32.BF16 R8, R80.reuse, R84, R8 ;  /* 0x000000545008723c */ /* 0x040fee0000041808 */
[----:B------:R-:W-:Y:S01]  /*b8e0*/  FFMA.FTZ R84, R139, c[0x0][0x2d0], -R3 ;  /* 0x0000b4008b547a23 */ /* 0x000fe20000010803 */
[-C--:B------:R-:W-:Y:S04]  /*b8f0*/  HMMA.16816.F32.BF16 R12, R80, R86.reuse, R12 ;  /* 0x00000056500c723c */ /* 0x080fe8000004180c */
[----:B------:R-:W-:Y:S02]  /*b900*/  MOV R139, R138 ;  /* 0x0000008a008b7202 */ /* 0x000fe40000000f00 */
[----:B------:R-:W-:Y:S02]  /*b910*/  MOV R138, R116 ;  /* 0x00000074008a7202 */ /* 0x000fe40000000f00 */
[C---:B------:R-:W-:Y:S01]  /*b920*/  HMMA.16816.F32.BF16 R16, R76.reuse, R86, R16 ;  /* 0x000000564c10723c */ /* 0x040fe20000041810 */
[----:B------:R2:W-:Y:S07]  /*b930*/  MUFU.EX2 R116, R84 ;  /* 0x0000005400747308 */ /* 0x0005ee0000000800 */
[-C--:B---3--:R-:W-:Y:S08]  /*b940*/  HMMA.16816.F32.BF16 R20, R76, R88.reuse, R20 ;  /* 0x000000584c14723c */ /* 0x088ff00000041814 */
[C---:B------:R-:W-:Y:S07]  /*b950*/  HMMA.16816.F32.BF16 R24, R80.reuse, R88, R24 ;  /* 0x000000585018723c */ /* 0x040fee0000041818 */
[--C-:B------:R-:W-:Y:S01]  /*b960*/  FFMA.FTZ R88, R139, c[0x0][0x2d0], -R100.reuse ;  /* 0x0000b4008b587a23 */ /* 0x100fe20000010864 */
[-C--:B------:R-:W-:Y:S01]  /*b970*/  HMMA.16816.F32.BF16 R28, R80, R90.reuse, R28 ;  /* 0x0000005a501c723c */ /* 0x080fe2000004181c */
[----:B------:R-:W3:Y:S02]  /*b980*/  LDL.LU R139, [R1+0x10] ;  /* 0x00001000018b7983 */ /* 0x000ee40000300800 */
[----:B------:R4:W-:Y:S01]  /*b990*/  MUFU.EX2 R174, R88 ;  /* 0x0000005800ae7308 */ /* 0x0009e20000000800 */
[--C-:B--2---:R-:W-:Y:S04]  /*b9a0*/  FFMA.FTZ R84, R205, c[0x0][0x2d0], -R105.reuse ;  /* 0x0000b400cd547a23 */ /* 0x104fe80000010869 */
[C---:B------:R-:W-:Y:S05]  /*b9b0*/  HMMA.16816.F32.BF16 R32, R76.reuse, R90, R32 ;  /* 0x0000005a4c20723c */ /* 0x040fea0000041820 */
[----:B------:R2:W-:Y:S03]  /*b9c0*/  MUFU.EX2 R205, R84 ;  /* 0x0000005400cd7308 */ /* 0x0005e60000000800 */
[-C--:B-1----:R-:W-:Y:S08]  /*b9d0*/  HMMA.16816.F32.BF16 R36, R76, R92.reuse, R36 ;  /* 0x0000005c4c24723c */ /* 0x082ff00000041824 */
[C---:B------:R-:W-:Y:S04]  /*b9e0*/  HMMA.16816.F32.BF16 R40, R80.reuse, R92, R40 ;  /* 0x0000005c5028723c */ /* 0x040fe80000041828 */
[--C-:B----4-:R-:W-:Y:S02]  /*b9f0*/  FFMA.FTZ R88, R138, c[0x0][0x2d0], -R100.reuse ;  /* 0x0000b4008a587a23 */ /* 0x110fe40000010864 */
[----:B------:R-:W4:Y:S02]  /*ba00*/  LDL.LU R138, [R1+0x14] ;  /* 0x00001400018a7983 */ /* 0x000f240000300800 */
[-C--:B------:R-:W-:Y:S01]  /*ba10*/  HMMA.16816.F32.BF16 R44, R80, R94.reuse, R44 ;  /* 0x0000005e502c723c */ /* 0x080fe2000004182c */
[----:B------:R1:W-:Y:S03]  /*ba20*/  MUFU.EX2 R173, R88 ;  /* 0x0000005800ad7308 */ /* 0x0003e60000000800 */
[----:B--2---:R-:W-:Y:S01]  /*ba30*/  FFMA.FTZ R84, R137, c[0x0][0x2d0], -R105 ;  /* 0x0000b40089547a23 */ /* 0x004fe20000010869 */
[----:B------:R-:W-:Y:S03]  /*ba40*/  MOV R137, R136 ;  /* 0x0000008800897202 */ /* 0x000fe60000000f00 */
[C---:B------:R-:W-:Y:S03]  /*ba50*/  HMMA.16816.F32.BF16 R48, R76.reuse, R94, R48 ;  /* 0x0000005e4c30723c */ /* 0x040fe60000041830 */
[----:B------:R2:W-:Y:S01]  /*ba60*/  MUFU.EX2 R175, R84 ;  /* 0x0000005400af7308 */ /* 0x0005e20000000800 */
[----:B------:R-:W-:Y:S02]  /*ba70*/  MOV R136, R135 ;  /* 0x0000008700887202 */ /* 0x000fe40000000f00 */
[----:B------:R-:W-:Y:S06]  /*ba80*/  MOV R135, R204 ;  /* 0x000000cc00877202 */ /* 0x000fec0000000f00 */
[----:B------:R-:W-:Y:S01]  /*ba90*/  FFMA.FTZ R92, R135, c[0x0][0x2d0], -R107 ;  /* 0x0000b400875c7a23 */ /* 0x000fe2000001086b */
[----:B------:R-:W-:Y:S02]  /*baa0*/  MOV R135, R134 ;  /* 0x0000008600877202 */ /* 0x000fe40000000f00 */
[----:B------:R-:W-:Y:S01]  /*bab0*/  MOV R134, R133 ;  /* 0x0000008500867202 */ /* 0x000fe20000000f00 */
[--C-:B-1----:R-:W-:Y:S01]  /*bac0*/  FFMA.FTZ R88, R98, c[0x0][0x2d0], -R100.reuse ;  /* 0x0000b40062587a23 */ /* 0x102fe20000010864 */
[----:B------:R-:W-:Y:S02]  /*bad0*/  MOV R133, R194 ;  /* 0x000000c200857202 */ /* 0x000fe40000000f00 */
[----:B------:R1:W-:Y:S01]  /*bae0*/  MUFU.EX2 R194, R92 ;  /* 0x0000005c00c27308 */ /* 0x0003e20000000800 */
[----:B------:R-:W-:Y:S02]  /*baf0*/  MOV R143, R134 ;  /* 0x00000086008f7202 */ /* 0x000fe40000000f00 */
[----:B------:R-:W-:Y:S02]  /*bb00*/  MOV R148, R133 ;  /* 0x0000008500947202 */ /* 0x000fe40000000f00 */
[----:B------:R-:W-:Y:S01]  /*bb10*/  MOV R133, R187 ;  /* 0x000000bb00857202 */ /* 0x000fe20000000f00 */
[----:B--2---:R-:W-:Y:S01]  /*bb20*/  FFMA.FTZ R84, R96, c[0x0][0x2d0], -R105 ;  /* 0x0000b40060547a23 */ /* 0x004fe20000010869 */
[----:B------:R-:W-:Y:S03]  /*bb30*/  MOV R134, R185 ;  /* 0x000000b900867202 */ /* 0x000fe60000000f00 */
[----:B------:R2:W-:Y:S01]  /*bb40*/  MUFU.EX2 R198, R88 ;  /* 0x0000005800c67308 */ /* 0x0005e20000000800 */
[----:B------:R-:W-:Y:S05]  /*bb50*/  MOV R185, R110 ;  /* 0x0000006e00b97202 */ /* 0x000fea0000000f00 */
[--C-:B------:R-:W-:Y:S04]  /*bb60*/  FFMA.FTZ R104, R185, c[0x0][0x2d0], -R107.reuse ;  /* 0x0000b400b9687a23 */ /* 0x100fe8000001086b */
[----:B------:R2:W-:Y:S01]  /*bb70*/  MUFU.EX2 R204, R84 ;  /* 0x0000005400cc7308 */ /* 0x0005e20000000800 */
[----:B-1----:R-:W-:Y:S09]  /*bb80*/  FFMA.FTZ R92, R193, c[0x0][0x2d0], -R107 ;  /* 0x0000b400c15c7a23 */ /* 0x002ff2000001086b */
[----:B------:R1:W-:Y:S01]  /*bb90*/  MUFU.EX2 R193, R92 ;  /* 0x0000005c00c17308 */ /* 0x0003e20000000800 */
[--C-:B--2---:R-:W-:Y:S09]  /*bba0*/  FFMA.FTZ R88, R99, c[0x0][0x2d0], -R100.reuse ;  /* 0x0000b40063587a23 */ /* 0x104ff20000010864 */
[----:B------:R2:W-:Y:S01]  /*bbb0*/  MUFU.EX2 R201, R88 ;  /* 0x0000005800c97308 */ /* 0x0005e20000000800 */
[--C-:B------:R-:W-:Y:S02]  /*bbc0*/  FFMA.FTZ R84, R97, c[0x0][0x2d0], -R105.reuse ;  /* 0x0000b40061547a23 */ /* 0x100fe40000010869 */
[----:B------:R-:W-:Y:S01]  /*bbd0*/  FFMA.FTZ R105, R113, c[0x0][0x2d0], -R105 ;  /* 0x0000b40071697a23 */ /* 0x000fe20000010869 */
[----:B------:R-:W-:Y:S01]  /*bbe0*/  LDSM.16.MT88.4 R96, [R225+0x2100] ;  /* 0x00210000e160783b */ /* 0x000fe20000004200 */
[----:B------:R-:W-:Y:S05]  /*bbf0*/  FFMA.FTZ R113, R112, c[0x0][0x2d0], -R100 ;  /* 0x0000b40070717a23 */ /* 0x000fea0000010864 */
[----:B------:R2:W-:Y:S01]  /*bc00*/  MUFU.EX2 R203, R84 ;  /* 0x0000005400cb7308 */ /* 0x0005e20000000800 */
[----:B------:R-:W-:Y:S01]  /*bc10*/  FFMA.FTZ R100, R189, c[0x0][0x2d0], -R3 ;  /* 0x0000b400bd647a23 */ /* 0x000fe20000010803 */
[----:B-1----:R-:W-:Y:S08]  /*bc20*/  LDSM.16.MT88.4 R92, [R227+0x2100] ;  /* 0x00210000e35c783b */ /* 0x002ff00000004200 */
[----:B------:R1:W-:Y:S01]  /*bc30*/  MUFU.EX2 R110, R100 ;  /* 0x00000064006e7308 */ /* 0x0003e20000000800 */
[----:B--2---:R-:W-:Y:S02]  /*bc40*/  FFMA.FTZ R88, R137, c[0x0][0x2d0], -R107 ;  /* 0x0000b40089587a23 */ /* 0x004fe4000001086b */
[----:B------:R-:W4:Y:S07]  /*bc50*/  LDL.LU R137, [R1+0x1c] ;  /* 0x00001c0001897983 */ /* 0x000f2e0000300800 */
[----:B------:R1:W-:Y:S01]  /*bc60*/  MUFU.EX2 R172, R88 ;  /* 0x0000005800ac7308 */ /* 0x0003e20000000800 */
[----:B------:R-:W1:Y:S09]  /*bc70*/  LDSM.16.MT88.4 R84, [R226+0x1900] ;  /* 0x00190000e254783b */ /* 0x000e720000004200 */
[----:B------:R1:W-:Y:S02]  /*bc80*/  MUFU.EX2 R186, R105 ;  /* 0x0000006900ba7308 */ /* 0x0003e40000000800 */
[----:B-1----:R-:W-:Y:S08]  /*bc90*/  FFMA.FTZ R100, R148, c[0x0][0x2d0], -R3 ;  /* 0x0000b40094647a23 */ /* 0x002ff00000010803 */
[----:B------:R1:W1:Y:S01]  /*bca0*/  MUFU.EX2 R185, R106 ;  /* 0x0000006a00b97308 */ /* 0x0002620000000800 */
[----:B------:R-:W1:Y:S09]  /*bcb0*/  LDSM.16.MT88.4 R88, [R224+0x2100] ;  /* 0x00210000e058783b */ /* 0x000e720000004200 */
[----:B------:R-:W1:Y:S01]  /*bcc0*/  MUFU.EX2 R113, R113 ;  /* 0x0000007100717308 */ /* 0x000e620000000800 */
[--C-:B------:R-:W-:Y:S09]  /*bcd0*/  FFMA.FTZ R105, R151, c[0x0][0x2d0], -R107.reuse ;  /* 0x0000b40097697a23 */ /* 0x100ff2000001086b */
[----:B------:R-:W1:Y:S01]  /*bce0*/  MUFU.EX2 R187, R103 ;  /* 0x0000006700bb7308 */ /* 0x000e620000000800 */
[-C--:B------:R-:W-:Y:S03]  /*bcf0*/  HMMA.16816.F32.BF16 R52, R76, R84.reuse, R52 ;  /* 0x000000544c34723c */ /* 0x080fe60000041834 */
[--C-:B-1----:R-:W-:Y:S01]  /*bd00*/  FFMA.FTZ R106, R150, c[0x0][0x2d0], -R107.reuse ;  /* 0x0000b400966a7a23 */ /* 0x102fe2000001086b */
[----:B------:R-:W-:Y:S05]  /*bd10*/  F2FP.BF16.PACK_AB R181, R185, R184 ;  /* 0x000000b8b9b5723e */ /* 0x000fea00000010ff */
[----:B------:R-:W-:Y:S01]  /*bd20*/  MUFU.EX2 R105, R105 ;  /* 0x0000006900697308 */ /* 0x000fe20000000800 */
[C---:B------:R-:W-:Y:S04]  /*bd30*/  HMMA.16816.F32.BF16 R56, R80.reuse, R84, R56 ;  /* 0x000000545038723c */ /* 0x040fe80000041838 */
[----:B------:R-:W-:Y:S03]  /*bd40*/  F2FP.BF16.PACK_AB R183, R113, R108 ;  /* 0x0000006c71b7723e */ /* 0x000fe600000010ff */
[--C-:B------:R-:W-:Y:S01]  /*bd50*/  FFMA.FTZ R84, R192, c[0x0][0x2d0], -R107.reuse ;  /* 0x0000b400c0547a23 */ /* 0x100fe2000001086b */
[-C--:B------:R-:W-:Y:S01]  /*bd60*/  HMMA.16816.F32.BF16 R60, R80, R86.reuse, R60 ;  /* 0x00000056503c723c */ /* 0x080fe2000004183c */
[----:B------:R-:W-:Y:S03]  /*bd70*/  MUFU.EX2 R106, R106 ;  /* 0x0000006a006a7308 */ /* 0x000fe60000000800 */
[----:B------:R-:W-:Y:S01]  /*bd80*/  FFMA.FTZ R107, R149, c[0x0][0x2d0], -R107 ;  /* 0x0000b400956b7a23 */ /* 0x000fe2000001086b */
[----:B------:R-:W-:Y:S01]  /*bd90*/  F2FP.BF16.PACK_AB R182, R186, R187 ;  /* 0x000000bbbab6723e */ /* 0x000fe200000010ff */
[----:B------:R-:W-:Y:S01]  /*bda0*/  LDSM.16.MT88.4 R148, [R227+0x3100] ;  /* 0x00310000e394783b */ /* 0x000fe20000004200 */
[--C-:B------:R-:W-:Y:S01]  /*bdb0*/  FFMA.FTZ R80, R109, c[0x0][0x2d0], -R3.reuse ;  /* 0x0000b4006d507a23 */ /* 0x100fe20000010803 */
[----:B------:R-:W-:Y:S03]  /*bdc0*/  HMMA.16816.F32.BF16 R64, R76, R86, R64 ;  /* 0x000000564c40723c */ /* 0x000fe60000041840 */
[----:B------:R1:W-:Y:S01]  /*bdd0*/  MUFU.EX2 R109, R80 ;  /* 0x00000050006d7308 */ /* 0x0003e20000000800 */
[----:B------:R-:W-:Y:S02]  /*bde0*/  F2FP.BF16.PACK_AB R82, R168, R170 ;  /* 0x000000aaa852723e */ /* 0x000fe400000010ff */
[----:B------:R-:W-:Y:S02]  /*bdf0*/  F2FP.BF16.PACK_AB R81, R114, R117 ;  /* 0x000000757251723e */ /* 0x000fe400000010ff */
[----:B------:R-:W-:Y:S04]  /*be00*/  F2FP.BF16.PACK_AB R76, R211, R161 ;  /* 0x000000a1d34c723e */ /* 0x000fe800000010ff */
[----:B------:R-:W-:Y:S01]  /*be10*/  F2FP.BF16.PACK_AB R78, R210, R212 ;  /* 0x000000d4d24e723e */ /* 0x000fe200000010ff */
[----:B------:R1:W-:Y:S01]  /*be20*/  MUFU.EX2 R192, R84 ;  /* 0x0000005400c07308 */ /* 0x0003e20000000800 */
[----:B------:R-:W-:Y:S02]  /*be30*/  F2FP.BF16.PACK_AB R77, R207, R209 ;  /* 0x000000d1cf4d723e */ /* 0x000fe400000010ff */
[----:B------:R-:W-:Y:S02]  /*be40*/  F2FP.BF16.PACK_AB R79, R206, R208 ;  /* 0x000000d0ce4f723e */ /* 0x000fe400000010ff */
[----:B------:R-:W-:Y:S05]  /*be50*/  F2FP.BF16.PACK_AB R83, R116, R115 ;  /* 0x000000737453723e */ /* 0x000fea00000010ff */
[-C--:B------:R-:W-:Y:S01]  /*be60*/  HMMA.16816.F32.BF16 R4, R76, R88.reuse, R4 ;  /* 0x000000584c04723c */ /* 0x080fe20000041804 */
[----:B------:R-:W1:Y:S02]  /*be70*/  MUFU.EX2 R107, R107 ;  /* 0x0000006b006b7308 */ /* 0x000e640000000800 */
[--C-:B-1----:R-:W-:Y:S02]  /*be80*/  FFMA.FTZ R80, R136, c[0x0][0x2d0], -R3.reuse ;  /* 0x0000b40088507a23 */ /* 0x102fe40000010803 */
[----:B------:R-:W2:Y:S06]  /*be90*/  LDL.LU R136, [R1+0x18] ;  /* 0x0000180001887983 */ /* 0x000eac0000300800 */
[----:B------:R1:W-:Y:S01]  /*bea0*/  MUFU.EX2 R112, R80 ;  /* 0x0000005000707308 */ /* 0x0003e20000000800 */
[----:B------:R-:W3:Y:S09]  /*beb0*/  LDSM.16.MT88.4 R84, [R226+0x2100] ;  /* 0x00210000e254783b */ /* 0x000ef20000004200 */
[----:B------:R1:W-:Y:S01]  /*bec0*/  MUFU.EX2 R189, R101 ;  /* 0x0000006500bd7308 */ /* 0x0003e20000000800 */
[----:B------:R-:W-:Y:S09]  /*bed0*/  F2FP.BF16.PACK_AB R178, R107, R106 ;  /* 0x0000006a6bb2723e */ /* 0x000ff200000010ff */
[----:B------:R-:W1:Y:S02]  /*bee0*/  MUFU.EX2 R104, R104 ;  /* 0x0000006800687308 */ /* 0x000e640000000800 */
[----:B-1----:R-:W-:Y:S08]  /*bef0*/  F2FP.BF16.PACK_AB R80, R169, R171 ;  /* 0x000000aba950723e */ /* 0x002ff000000010ff */
[----:B------:R-:W-:Y:S01]  /*bf00*/  MUFU.EX2 R100, R100 ;  /* 0x0000006400647308 */ /* 0x000fe20000000800 */
[C---:B------:R-:W-:Y:S04]  /*bf10*/  HMMA.16816.F32.BF16 R8, R80.reuse, R88, R8 ;  /* 0x000000585008723c */ /* 0x040fe80000041808 */
[--C-:B------:R-:W-:Y:S03]  /*bf20*/  FFMA.FTZ R101, R143, c[0x0][0x2d0], -R3.reuse ;  /* 0x0000b4008f657a23 */ /* 0x100fe60000010803 */
[--C-:B------:R-:W-:Y:S01]  /*bf30*/  FFMA.FTZ R88, R188, c[0x0][0x2d0], -R3.reuse ;  /* 0x0000b400bc587a23 */ /* 0x100fe20000010803 */
[-C--:B------:R-:W-:Y:S01]  /*bf40*/  HMMA.16816.F32.BF16 R12, R80, R90.reuse, R12 ;  /* 0x0000005a500c723c */ /* 0x080fe2000004180c */
[----:B------:R-:W1:Y:S03]  /*bf50*/  MUFU.EX2 R188, R102 ;  /* 0x0000006600bc7308 */ /* 0x000e660000000800 */
[----:B------:R-:W-:Y:S04]  /*bf60*/  F2FP.BF16.PACK_AB R176, R105, R104 ;  /* 0x0000006869b0723e */ /* 0x000fe800000010ff */
[C---:B------:R-:W-:Y:S03]  /*bf70*/  HMMA.16816.F32.BF16 R16, R76.reuse, R90, R16 ;  /* 0x0000005a4c10723c */ /* 0x040fe60000041810 */
[----:B------:R3:W-:Y:S05]  /*bf80*/  MUFU.EX2 R111, R88 ;  /* 0x00000058006f7308 */ /* 0x0007ea0000000800 */
[-C--:B------:R-:W-:Y:S05]  /*bf90*/  HMMA.16816.F32.BF16 R20, R76, R92.reuse, R20 ;  /* 0x0000005c4c14723c */ /* 0x080fea0000041814 */
[----:B------:R-:W3:Y:S03]  /*bfa0*/  MUFU.EX2 R101, R101 ;  /* 0x0000006500657308 */ /* 0x000ee60000000800 */
[C---:B------:R-:W-:Y:S04]  /*bfb0*/  HMMA.16816.F32.BF16 R24, R80.reuse, R92, R24 ;  /* 0x0000005c5018723c */ /* 0x040fe80000041818 */
[----:B-1----:R-:W-:Y:S01]  /*bfc0*/  F2FP.BF16.PACK_AB R180, R188, R189 ;  /* 0x000000bdbcb4723e */ /* 0x002fe200000010ff */
[----:B------:R-:W-:Y:S01]  /*bfd0*/  FFMA.FTZ R102, R75, c[0x0][0x2d0], -R3 ;  /* 0x0000b4004b667a23 */ /* 0x000fe20000010803 */
[----:B------:R-:W-:Y:S01]  /*bfe0*/  F2FP.BF16.PACK_AB R75, R201, R198 ;  /* 0x000000c6c94b723e */ /* 0x000fe200000010ff */
[----:B---3--:R-:W-:Y:S01]  /*bff0*/  FFMA.FTZ R73, R73, R139, R245 ;  /* 0x0000008b49497223 */ /* 0x008fe200000100f5 */
[-C--:B------:R-:W-:Y:S01]  /*c000*/  HMMA.16816.F32.BF16 R28, R80, R94.reuse, R28 ;  /* 0x0000005e501c723c */ /* 0x080fe2000004181c */
[----:B------:R-:W1:Y:S03]  /*c010*/  LDSM.16.MT88.4 R88, [R224+0x2900] ;  /* 0x00290000e058783b */ /* 0x000e660000004200 */
[----:B------:R-:W-:Y:S01]  /*c020*/  FFMA.FTZ R3, R74, c[0x0][0x2d0], -R3 ;  /* 0x0000b4004a037a23 */ /* 0x000fe20000010803 */
[----:B------:R-:W-:Y:S02]  /*c030*/  F2FP.BF16.PACK_AB R74, R203, R204 ;  /* 0x000000cccb4a723e */ /* 0x000fe400000010ff */
[----:B------:R-:W-:Y:S01]  /*c040*/  MOV R245, R124 ;  /* 0x0000007c00f57202 */ /* 0x000fe20000000f00 */
[C---:B------:R-:W-:Y:S01]  /*c050*/  HMMA.16816.F32.BF16 R32, R76.reuse, R94, R32 ;  /* 0x0000005e4c20723c */ /* 0x040fe20000041820 */
[----:B------:R-:W3:Y:S03]  /*c060*/  LDSM.16.MT88.4 R92, [R227+0x2900] ;  /* 0x00290000e35c783b */ /* 0x000ee60000004200 */
[----:B------:R-:W-:Y:S04]  /*c070*/  F2FP.BF16.PACK_AB R177, R101, R100 ;  /* 0x0000006465b1723e */ /* 0x000fe800000010ff */
[-C--:B------:R-:W-:Y:S08]  /*c080*/  HMMA.16816.F32.BF16 R36, R76, R96.reuse, R36 ;  /* 0x000000604c24723c */ /* 0x080ff00000041824 */
[C---:B------:R-:W-:Y:S04]  /*c090*/  HMMA.16816.F32.BF16 R40, R80.reuse, R96, R40 ;  /* 0x000000605028723c */ /* 0x040fe80000041828 */
[----:B----4-:R-:W-:Y:S01]  /*c0a0*/  FFMA.FTZ R71, R71, R138, R244 ;  /* 0x0000008a47477223 */ /* 0x010fe200000100f4 */
[----:B------:R-:W-:Y:S02]  /*c0b0*/  MOV R138, R135 ;  /* 0x00000087008a7202 */ /* 0x000fe40000000f00 */
[----:B------:R-:W-:Y:S01]  /*c0c0*/  MOV R244, R127 ;  /* 0x0000007f00f47202 */ /* 0x000fe20000000f00 */
[-C--:B------:R-:W-:Y:S04]  /*c0d0*/  HMMA.16816.F32.BF16 R44, R80, R98.reuse, R44 ;  /* 0x00000062502c723c */ /* 0x080fe8000004182c */
[----:B------:R-:W-:Y:S04]  /*c0e0*/  FADD.FTZ R71, R246, R71 ;  /* 0x00000047f6477221 */ /* 0x000fe80000010000 */
[C---:B------:R-:W-:Y:S01]  /*c0f0*/  HMMA.16816.F32.BF16 R48, R76.reuse, R98, R48 ;  /* 0x000000624c30723c */ /* 0x040fe20000041830 */
[----:B------:R-:W4:Y:S07]  /*c100*/  LDSM.16.MT88.4 R96, [R225+0x2900] ;  /* 0x00290000e160783b */ /* 0x000f2e0000004200 */
[-C--:B------:R-:W-:Y:S08]  /*c110*/  HMMA.16816.F32.BF16 R52, R76, R84.reuse, R52 ;  /* 0x000000544c34723c */ /* 0x080ff00000041834 */
[C---:B------:R-:W-:Y:S07]  /*c120*/  HMMA.16816.F32.BF16 R56, R80.reuse, R84, R56 ;  /* 0x000000545038723c */ /* 0x040fee0000041838 */
[----:B------:R-:W-:Y:S01]  /*c130*/  FADD.FTZ R84, R247, R73 ;  /* 0x00000049f7547221 */ /* 0x000fe20000010000 */
[-C--:B------:R-:W-:Y:S01]  /*c140*/  HMMA.16816.F32.BF16 R60, R80, R86.reuse, R60 ;  /* 0x00000056503c723c */ /* 0x080fe2000004183c */
[----:B------:R-:W1:Y:S03]  /*c150*/  LDSM.16.MT88.4 R80, [R226+0x2900] ;  /* 0x00290000e250783b */ /* 0x000e660000004200 */
[----:B------:R-:W-:Y:S01]  /*c160*/  FADD.FTZ R84, R134, R84 ;  /* 0x0000005486547221 */ /* 0x000fe20000010000 */
[----:B------:R-:W-:Y:S01]  /*c170*/  F2FP.BF16.PACK_AB R73, R173, R174 ;  /* 0x000000aead49723e */ /* 0x000fe200000010ff */
[----:B------:R-:W-:Y:S02]  /*c180*/  FADD.FTZ R85, R250, R71 ;  /* 0x00000047fa557221 */ /* 0x000fe40000010000 */
[----:B------:R-:W-:Y:S01]  /*c190*/  HMMA.16816.F32.BF16 R64, R76, R86, R64 ;  /* 0x000000564c40723c */ /* 0x000fe20000041840 */
[----:B------:R-:W-:Y:S06]  /*c1a0*/  MUFU.EX2 R86, R3 ;  /* 0x0000000300567308 */ /* 0x000fec0000000800 */
[----:B------:R-:W-:Y:S02]  /*c1b0*/  F2FP.BF16.PACK_AB R76, R194, R172 ;  /* 0x000000acc24c723e */ /* 0x000fe400000010ff */
[----:B------:R-:W-:Y:S02]  /*c1c0*/  F2FP.BF16.PACK_AB R78, R192, R193 ;  /* 0x000000c1c04e723e */ /* 0x000fe400000010ff */
[----:B------:R-:W1:Y:S01]  /*c1d0*/  MUFU.EX2 R87, R102 ;  /* 0x0000006600577308 */ /* 0x000e620000000800 */
[----:B------:R-:W-:Y:S02]  /*c1e0*/  F2FP.BF16.PACK_AB R77, R112, R109 ;  /* 0x0000006d704d723e */ /* 0x000fe400000010ff */
[----:B------:R-:W-:Y:S02]  /*c1f0*/  F2FP.BF16.PACK_AB R79, R111, R110 ;  /* 0x0000006e6f4f723e */ /* 0x000fe400000010ff */
[----:B-1----:R-:W-:Y:S01]  /*c200*/  F2FP.BF16.PACK_AB R179, R86, R87 ;  /* 0x0000005756b3723e */ /* 0x002fe200000010ff */
[----:B------:R-:W-:Y:S01]  /*c210*/  FFMA.FTZ R72, R72, R137, R222 ;  /* 0x0000008948487223 */ /* 0x000fe200000100de */
[----:B------:R-:W-:Y:S02]  /*c220*/  MOV R137, R133 ;  /* 0x0000008500897202 */ /* 0x000fe40000000f00 */
[----:B------:R-:W-:Y:S01]  /*c230*/  MOV R222, R128 ;  /* 0x0000008000de7202 */ /* 0x000fe20000000f00 */
[----:B------:R-:W-:Y:S01]  /*c240*/  FADD.FTZ R103, R243, R72 ;  /* 0x00000048f3677221 */ /* 0x000fe20000010000 */
[----:B------:R-:W-:Y:S03]  /*c250*/  F2FP.BF16.PACK_AB R72, R175, R205 ;  /* 0x000000cdaf48723e */ /* 0x000fe600000010ff */
[----:B------:R-:W-:Y:S04]  /*c260*/  FADD.FTZ R71, R138, R103 ;  /* 0x000000678a477221 */ /* 0x000fe80000010000 */
[-C--:B------:R-:W-:Y:S08]  /*c270*/  HMMA.16816.F32.BF16 R4, R72, R88.reuse, R4 ;  /* 0x000000584804723c */ /* 0x080ff00000041804 */
[C---:B------:R-:W-:Y:S08]  /*c280*/  HMMA.16816.F32.BF16 R8, R76.reuse, R88, R8 ;  /* 0x000000584c08723c */ /* 0x040ff00000041808 */
[-C--:B------:R-:W-:Y:S08]  /*c290*/  HMMA.16816.F32.BF16 R12, R76, R90.reuse, R12 ;  /* 0x0000005a4c0c723c */ /* 0x080ff0000004180c */
[C---:B------:R-:W-:Y:S08]  /*c2a0*/  HMMA.16816.F32.BF16 R16, R72.reuse, R90, R16 ;  /* 0x0000005a4810723c */ /* 0x040ff00000041810 */
[-C--:B---3--:R-:W-:Y:S08]  /*c2b0*/  HMMA.16816.F32.BF16 R20, R72, R92.reuse, R20 ;  /* 0x0000005c4814723c */ /* 0x088ff00000041814 */
[C---:B------:R-:W-:Y:S08]  /*c2c0*/  HMMA.16816.F32.BF16 R24, R76.reuse, R92, R24 ;  /* 0x0000005c4c18723c */ /* 0x040ff00000041818 */
[-C--:B------:R-:W-:Y:S08]  /*c2d0*/  HMMA.16816.F32.BF16 R28, R76, R94.reuse, R28 ;  /* 0x0000005e4c1c723c */ /* 0x080ff0000004181c */
[C---:B------:R-:W-:Y:S08]  /*c2e0*/  HMMA.16816.F32.BF16 R32, R72.reuse, R94, R32 ;  /* 0x0000005e4820723c */ /* 0x040ff00000041820 */
[-C--:B----4-:R-:W-:Y:S08]  /*c2f0*/  HMMA.16816.F32.BF16 R36, R72, R96.reuse, R36 ;  /* 0x000000604824723c */ /* 0x090ff00000041824 */
[C---:B------:R-:W-:Y:S08]  /*c300*/  HMMA.16816.F32.BF16 R40, R76.reuse, R96, R40 ;  /* 0x000000604c28723c */ /* 0x040ff00000041828 */
[-C--:B------:R-:W-:Y:S08]  /*c310*/  HMMA.16816.F32.BF16 R44, R76, R98.reuse, R44 ;  /* 0x000000624c2c723c */ /* 0x080ff0000004182c */
[C---:B------:R-:W-:Y:S04]  /*c320*/  HMMA.16816.F32.BF16 R48, R72.reuse, R98, R48 ;  /* 0x000000624830723c */ /* 0x040fe80000041830 */
[----:B--2---:R-:W-:Y:S01]  /*c330*/  FFMA.FTZ R0, R0, R136, R190 ;  /* 0x0000008800007223 */ /* 0x004fe200000100be */
[----:B------:R-:W-:Y:S02]  /*c340*/  MOV R136, R132 ;  /* 0x0000008400887202 */ /* 0x000fe40000000f00 */
[----:B------:R-:W1:Y:S01]  /*c350*/  LDSM.16.MT88.4 R132, [R224+0x3100] ;  /* 0x00310000e084783b */ /* 0x000e620000004200 */
[----:B------:R-:W-:Y:S01]  /*c360*/  FADD.FTZ R0, R191, R0 ;  /* 0x00000000bf007221 */ /* 0x000fe20000010000 */
[-C--:B------:R-:W-:Y:S03]  /*c370*/  HMMA.16816.F32.BF16 R52, R72, R80.reuse, R52 ;  /* 0x000000504834723c */ /* 0x080fe60000041834 */
[----:B------:R-:W-:Y:S02]  /*c380*/  FADD.FTZ R85, R136, R85 ;  /* 0x0000005588557221 */ /* 0x000fe40000010000 */
[----:B------:R-:W-:Y:S02]  /*c390*/  FADD.FTZ R0, R200, R0 ;  /* 0x00000000c8007221 */ /* 0x000fe40000010000 */
[----:B------:R-:W-:Y:S01]  /*c3a0*/  FADD.FTZ R3, R129, R85 ;  /* 0x0000005581037221 */ /* 0x000fe20000010000 */
[C---:B------:R-:W-:Y:S04]  /*c3b0*/  HMMA.16816.F32.BF16 R56, R76.reuse, R80, R56 ;  /* 0x000000504c38723c */ /* 0x040fe80000041838 */
[----:B------:R-:W-:Y:S03]  /*c3c0*/  FADD.FTZ R3, R121, R3 ;  /* 0x0000000379037221 */ /* 0x000fe60000010000 */
[----:B------:R-:W-:Y:S01]  /*c3d0*/  FADD.FTZ R80, R137, R84 ;  /* 0x0000005489507221 */ /* 0x000fe20000010000 */
[-C--:B------:R-:W-:Y:S04]  /*c3e0*/  HMMA.16816.F32.BF16 R60, R76, R82.reuse, R60 ;  /* 0x000000524c3c723c */ /* 0x080fe8000004183c */
[----:B------:R-:W-:Y:S02]  /*c3f0*/  FADD.FTZ R84, R131, R71 ;  /* 0x0000004783547221 */ /* 0x000fe40000010000 */
[----:B------:R-:W-:Y:S02]  /*c400*/  FADD.FTZ R71, R130, R80 ;  /* 0x0000005082477221 */ /* 0x000fe40000010000 */
[----:B------:R-:W-:Y:S01]  /*c410*/  FADD.FTZ R81, R202, R0 ;  /* 0x00000000ca517221 */ /* 0x000fe20000010000 */
[----:B------:R-:W-:Y:S04]  /*c420*/  HMMA.16816.F32.BF16 R64, R72, R82, R64 ;  /* 0x000000524840723c */ /* 0x000fe80000041840 */
[----:B------:R-:W-:Y:S02]  /*c430*/  FADD.FTZ R0, R123, R84 ;  /* 0x000000547b007221 */ /* 0x000fe40000010000 */
[----:B------:R-:W-:Y:S02]  /*c440*/  FADD.FTZ R71, R122, R71 ;  /* 0x000000477a477221 */ /* 0x000fe40000010000 */
[----:B------:R-:W-:Y:S04]  /*c450*/  FADD.FTZ R76, R120, R0 ;  /* 0x00000000784c7221 */ /* 0x000fe80000010000 */
[----:B------:R-:W-:Y:S02]  /*c460*/  FADD.FTZ R0, R126, R71 ;  /* 0x000000477e007221 */ /* 0x000fe40000010000 */
[----:B------:R-:W-:Y:S02]  /*c470*/  FADD.FTZ R71, R125, R3 ;  /* 0x000000037d477221 */ /* 0x000fe40000010000 */
[----:B------:R-:W-:Y:S01]  /*c480*/  FADD.FTZ R81, R195, R81 ;  /* 0x00000051c3517221 */ /* 0x000fe20000010000 */
[-C--:B-1----:R-:W-:Y:S05]  /*c490*/  HMMA.16816.F32.BF16 R124, R180, R132.reuse, R4 ;  /* 0x00000084b47c723c */ /* 0x082fea0000041804 */
[----:B------:R-:W-:Y:S02]  /*c4a0*/  FADD.FTZ R81, R196, R81 ;  /* 0x00000051c4517221 */ /* 0x000fe40000010000 */
[----:B------:R-:W-:Y:S01]  /*c4b0*/  FADD.FTZ R4, R142, R76 ;  /* 0x0000004c8e047221 */ /* 0x000fe20000010000 */
[C---:B------:R-:W-:Y:S04]  /*c4c0*/  HMMA.16816.F32.BF16 R120, R176.reuse, R132, R8 ;  /* 0x00000084b078723c */ /* 0x040fe80000041808 */
[----:B------:R-:W-:Y:S02]  /*c4d0*/  FADD.FTZ R3, R197, R81 ;  /* 0x00000051c5037221 */ /* 0x000fe40000010000 */
[----:B------:R-:W-:Y:S02]  /*c4e0*/  FADD.FTZ R0, R141, R0 ;  /* 0x000000008d007221 */ /* 0x000fe40000010000 */
[----:B------:R-:W-:Y:S01]  /*c4f0*/  FADD.FTZ R8, R140, R71 ;  /* 0x000000478c087221 */ /* 0x000fe20000010000 */
[-C--:B------:R-:W-:Y:S03]  /*c500*/  HMMA.16816.F32.BF16 R128, R176, R134.reuse, R12 ;  /* 0x00000086b080723c */ /* 0x080fe6000004180c */
[----:B------:R-:W-:Y:S02]  /*c510*/  FADD.FTZ R4, R222, R4 ;  /* 0x00000004de047221 */ /* 0x000fe40000010000 */
        /* <DEDUP_REMOVED lines=14> */
[-C--:B------:R-:W-:Y:S01]  /*c600*/  HMMA.16816.F32.BF16 R144, R176, R150.reuse, R28 ;  /* 0x00000096b090723c */ /* 0x080fe2000004181c */
[----:B------:R-:W1:Y:S02]  /*c610*/  LDSM.16.MT88.4 R4, [R226+0x3100] ;  /* 0x00310000e204783b */ /* 0x000e640000004200 */
[----:B------:R-:W-:Y:S02]  /*c620*/  FADD.FTZ R10, R220, R3 ;  /* 0x00000003dc0a7221 */ /* 0x000fe40000010000 */
[----:B------:R-:W-:Y:S02]  /*c630*/  FADD.FTZ R9, R152, R0 ;  /* 0x0000000098097221 */ /* 0x000fe40000010000 */
[----:B------:R-:W-:Y:S01]  /*c640*/  FADD.FTZ R8, R245, R8 ;  /* 0x00000008f5087221 */ /* 0x000fe20000010000 */
[C---:B------:R-:W-:Y:S04]  /*c650*/  HMMA.16816.F32.BF16 R148, R180.reuse, R150, R32 ;  /* 0x00000096b494723c */ /* 0x040fe80000041820 */
[----:B------:R-:W-:Y:S02]  /*c660*/  FADD.FTZ R3, R249, R11 ;  /* 0x0000000bf9037221 */ /* 0x000fe40000010000 */
[----:B------:R-:W-:Y:S02]  /*c670*/  FADD.FTZ R0, R221, R10 ;  /* 0x0000000add007221 */ /* 0x000fe40000010000 */
[----:B------:R-:W-:Y:S04]  /*c680*/  FADD.FTZ R12, R153, R9 ;  /* 0x00000009990c7221 */ /* 0x000fe80000010000 */
[----:B------:R-:W-:Y:S02]  /*c690*/  FADD.FTZ R11, R217, R8 ;  /* 0x00000008d90b7221 */ /* 0x000fe40000010000 */
[----:B------:R-:W-:Y:S02]  /*c6a0*/  FADD.FTZ R10, R213, R3 ;  /* 0x00000003d50a7221 */ /* 0x000fe40000010000 */
[----:B------:R-:W-:Y:S02]  /*c6b0*/  FADD.FTZ R9, R155, R0 ;  /* 0x000000009b097221 */ /* 0x000fe40000010000 */
[----:B------:R-:W-:Y:S01]  /*c6c0*/  FADD.FTZ R8, R157, R12 ;  /* 0x0000000c9d087221 */ /* 0x000fe20000010000 */
[-C--:B------:R-:W-:Y:S03]  /*c6d0*/  HMMA.16816.F32.BF16 R152, R180, R164.reuse, R36 ;  /* 0x000000a4b498723c */ /* 0x080fe60000041824 */
[----:B------:R-:W-:Y:S02]  /*c6e0*/  FADD.FTZ R3, R219, R11 ;  /* 0x0000000bdb037221 */ /* 0x000fe40000010000 */
[----:B------:R-:W-:Y:S02]  /*c6f0*/  FADD.FTZ R0, R215, R10 ;  /* 0x0000000ad7007221 */ /* 0x000fe40000010000 */
[----:B------:R-:W-:Y:S02]  /*c700*/  FADD.FTZ R12, R158, R9 ;  /* 0x000000099e0c7221 */ /* 0x000fe40000010000 */
[----:B------:R-:W-:Y:S03]  /*c710*/  FADD.FTZ R11, R156, R8 ;  /* 0x000000089c0b7221 */ /* 0x000fe60000010000 */
        /* <DEDUP_REMOVED lines=9> */
[----:B------:R-:W-:Y:S01]  /*c7b0*/  FADD.FTZ R10, R118, R3 ;  /* 0x00000003760a7221 */ /* 0x000fe20000010000 */
[-C--:B------:R-:W-:Y:S03]  /*c7c0*/  HMMA.16816.F32.BF16 R160, R176, R166.reuse, R44 ;  /* 0x000000a6b0a0723c */ /* 0x080fe6000004182c */
[----:B------:R-:W-:Y:S01]  /*c7d0*/  FADD.FTZ R8, R209, R12 ;  /* 0x0000000cd1087221 */ /* 0x000fe20000010000 */
[----:B------:R-:W-:Y:S01]  /*c7e0*/  MOV R118, R2 ;  /* 0x0000000200767202 */ /* 0x000fe20000000f00 */
[----:B------:R-:W-:Y:S02]  /*c7f0*/  FADD.FTZ R3, R171, R11 ;  /* 0x0000000bab037221 */ /* 0x000fe40000010000 */
[----:B------:R-:W-:Y:S01]  /*c800*/  FADD.FTZ R0, R117, R10 ;  /* 0x0000000a75007221 */ /* 0x000fe20000010000 */
[C---:B------:R-:W-:Y:S04]  /*c810*/  HMMA.16816.F32.BF16 R164, R180.reuse, R166, R48 ;  /* 0x000000a6b4a4723c */ /* 0x040fe80000041830 */
[----:B------:R-:W-:Y:S01]  /*c820*/  FADD.FTZ R12, R211, R9 ;  /* 0x00000009d30c7221 */ /* 0x000fe20000010000 */
[----:B------:R-:W-:Y:S01]  /*c830*/  MOV R117, R68 ;  /* 0x0000004400757202 */ /* 0x000fe20000000f00 */
[----:B------:R-:W-:Y:S02]  /*c840*/  FADD.FTZ R11, R207, R8 ;  /* 0x00000008cf0b7221 */ /* 0x000fe40000010000 */
[----:B------:R-:W-:Y:S04]  /*c850*/  FADD.FTZ R10, R169, R3 ;  /* 0x00000003a90a7221 */ /* 0x000fe80000010000 */
[----:B------:R-:W-:Y:S02]  /*c860*/  FADD.FTZ R9, R114, R0 ;  /* 0x0000000072097221 */ /* 0x000fe40000010000 */
[----:B------:R-:W-:Y:S02]  /*c870*/  FADD.FTZ R8, R212, R12 ;  /* 0x0000000cd4087221 */ /* 0x000fe40000010000 */
[----:B------:R-:W-:Y:S02]  /*c880*/  FADD.FTZ R3, R208, R11 ;  /* 0x0000000bd0037221 */ /* 0x000fe40000010000 */
[----:B------:R-:W-:Y:S02]  /*c890*/  FADD.FTZ R0, R170, R10 ;  /* 0x0000000aaa007221 */ /* 0x000fe40000010000 */
[----:B------:R-:W-:Y:S02]  /*c8a0*/  FADD.FTZ R12, R115, R9 ;  /* 0x00000009730c7221 */ /* 0x000fe40000010000 */
[----:B------:R-:W-:Y:S02]  /*c8b0*/  FADD.FTZ R11, R210, R8 ;  /* 0x00000008d20b7221 */ /* 0x000fe40000010000 */
[----:B------:R-:W-:Y:S02]  /*c8c0*/  FADD.FTZ R10, R206, R3 ;  /* 0x00000003ce0a7221 */ /* 0x000fe40000010000 */
[----:B------:R-:W-:Y:S02]  /*c8d0*/  FADD.FTZ R9, R168, R0 ;  /* 0x00000000a8097221 */ /* 0x000fe40000010000 */
[----:B------:R-:W-:Y:S01]  /*c8e0*/  FADD.FTZ R8, R116, R12 ;  /* 0x0000000c74087221 */ /* 0x000fe20000010000 */
[-C--:B-1----:R-:W-:Y:S03]  /*c8f0*/  HMMA.16816.F32.BF16 R168, R180, R4.reuse, R52 ;  /* 0x00000004b4a8723c */ /* 0x082fe60000041834 */
[----:B------:R-:W-:Y:S01]  /*c900*/  FADD.FTZ R3, R205, R11 ;  /* 0x0000000bcd037221 */ /* 0x000fe20000010000 */
[----:B------:R-:W-:Y:S01]  /*c910*/  MOV R116, R69 ;  /* 0x0000004500747202 */ /* 0x000fe20000000f00 */
        /* <DEDUP_REMOVED lines=30> */
[----:B------:R-:W-:Y:S01]  /*cb00*/  STL [R1+0x10], R5 ;  /* 0x0000100501007387 */ /* 0x000fe20000100800 */
[----:B------:R-:W-:Y:S02]  /*cb10*/  FADD.FTZ R3, R107, R3 ;  /* 0x000000036b037221 */ /* 0x000fe40000010000 */
[----:B------:R-:W-:Y:S02]  /*cb20*/  FADD.FTZ R4, R113, R4 ;  /* 0x0000000471047221 */ /* 0x000fe40000010000 */
[----:B------:R-:W-:Y:S03]  /*cb30*/  FADD.FTZ R0, R87, R7 ;  /* 0x0000000757007221 */ /* 0x000fe60000010000 */
[----:B------:R-:W-:Y:S01]  /*cb40*/  STL [R1+0x14], R4 ;  /* 0x0000140401007387 */ /* 0x000fe20000100800 */
[----:B------:R-:W-:Y:S03]  /*cb50*/  FADD.FTZ R0, R86, R0 ;  /* 0x0000000056007221 */ /* 0x000fe60000010000 */
[----:B------:R1:W-:Y:S04]  /*cb60*/  STL [R1+0x1c], R3 ;  /* 0x00001c0301007387 */ /* 0x0003e80000100800 */
[----:B------:R2:W-:Y:S01]  /*cb70*/  STL [R1+0x18], R0 ;  /* 0x0000180001007387 */ /* 0x0005e20000100800 */
[----:B-1----:R-:W-:Y:S01]  /*cb80*/  MOV R3, R70 ;  /* 0x0000004600037202 */ /* 0x002fe20000000f00 */
[----:B------:R-:W-:-:S05]  /*cb90*/  @P0 BRA `(.L_x_20) ;  /* 0xffffa82000000947 */ /* 0x000fca000383ffff */
.L_x_19:
[----:B-12---:R-:W2:Y:S04]  /*cba0*/  LDL.LU R0, [R1+0x10] ;  /* 0x0000100001007983 */ /* 0x006ea80000300800 */
[----:B------:R-:W3:Y:S04]  /*cbb0*/  LDL.LU R4, [R1+0x14] ;  /* 0x0000140001047983 */ /* 0x000ee80000300800 */
[----:B------:R-:W4:Y:S04]  /*cbc0*/  LDL.LU R10, [R1+0x1c] ;  /* 0x00001c00010a7983 */ /* 0x000f280000300800 */
[----:B------:R-:W4:Y:S01]  /*cbd0*/  LDL.LU R8, [R1+0x18] ;  /* 0x0000180001087983 */ /* 0x000f220000300800 */
[----:B------:R-:W-:-:S02]  /*cbe0*/  MOV R20, 0xff800000 ;  /* 0xff80000000147802 */ /* 0x000fc40000000f00 */
[----:B------:R-:W-:Y:S02]  /*cbf0*/  MOV R21, 0xff800000 ;  /* 0xff80000000157802 */ /* 0x000fe40000000f00 */
[----:B------:R-:W-:Y:S02]  /*cc00*/  MOV R22, 0xff800000 ;  /* 0xff80000000167802 */ /* 0x000fe40000000f00 */
[----:B------:R-:W-:Y:S02]  /*cc10*/  MOV R23, 0xff800000 ;  /* 0xff80000000177802 */ /* 0x000fe40000000f00 */
[----:B------:R-:W-:Y:S01]  /*cc20*/  PLOP3.LUT P4, PT, PT, PT, PT, 0x8, 0x0 ;  /* 0x000000000000781c */ /* 0x000fe20003f8e170 */
[----:B--2---:R-:W1:Y:S04]  /*cc30*/  SHFL.BFLY PT, R5, R0, 0x2, 0x1f ;  /* 0x0c401f0000057f89 */ /* 0x004e6800000e0000 */
[----:B---3--:R-:W2:Y:S04]  /*cc40*/  SHFL.BFLY PT, R9, R4, 0x2, 0x1f ;  /* 0x0c401f0004097f89 */ /* 0x008ea800000e0000 */
[----:B----4-:R-:W3:Y:S04]  /*cc50*/  SHFL.BFLY PT, R7, R10, 0x2, 0x1f ;  /* 0x0c401f000a077f89 */ /* 0x010ee800000e0000 */
[----:B------:R-:W4:Y:S01]  /*cc60*/  SHFL.BFLY PT, R6, R8, 0x2, 0x1f ;  /* 0x0c401f0008067f89 */ /* 0x000f2200000e0000 */
[----:B-1----:R-:W-:-:S02]  /*cc70*/  FADD.FTZ R5, R5, R0 ;  /* 0x0000000005057221 */ /* 0x002fc40000010000 */
[----:B--2---:R-:W-:-:S03]  /*cc80*/  FADD.FTZ R9, R9, R4 ;  /* 0x0000000409097221 */ /* 0x004fc60000010000 */
[----:B------:R-:W1:Y:S01]  /*cc90*/  SHFL.BFLY PT, R0, R5, 0x1, 0x1f ;  /* 0x0c201f0005007f89 */ /* 0x000e6200000e0000 */
[----:B---3--:R-:W-:-:S03]  /*cca0*/  FADD.FTZ R7, R7, R10 ;  /* 0x0000000a07077221 */ /* 0x008fc60000010000 */
[----:B------:R-:W2:Y:S01]  /*ccb0*/  SHFL.BFLY PT, R4, R9, 0x1, 0x1f ;  /* 0x0c201f0009047f89 */ /* 0x000ea200000e0000 */
[----:B----4-:R-:W-:-:S03]  /*ccc0*/  FADD.FTZ R6, R6, R8 ;  /* 0x0000000806067221 */ /* 0x010fc60000010000 */
[----:B------:R-:W3:Y:S04]  /*ccd0*/  SHFL.BFLY PT, R3, R7, 0x1, 0x1f ;  /* 0x0c201f0007037f89 */ /* 0x000ee800000e0000 */
[----:B------:R-:W4:Y:S01]  /*cce0*/  SHFL.BFLY PT, R8, R6, 0x1, 0x1f ;  /* 0x0c201f0006087f89 */ /* 0x000f2200000e0000 */
[----:B-1----:R-:W-:Y:S01]  /*ccf0*/  FADD.FTZ R5, R5, R0 ;  /* 0x0000000005057221 */ /* 0x002fe20000010000 */
[----:B------:R-:W-:Y:S01]  /*cd00*/  MOV R0, RZ ;  /* 0x000000ff00007202 */ /* 0x000fe20000000f00 */
[----:B--2---:R-:W-:-:S03]  /*cd10*/  FADD.FTZ R9, R9, R4 ;  /* 0x0000000409097221 */ /* 0x004fc60000010000 */
[----:B------:R-:W-:Y:S02]  /*cd20*/  FSETP.NE.FTZ.AND P3, PT, R5, RZ, PT ;  /* 0x000000ff0500720b */ /* 0x000fe40003f75000 */
[----:B------:R-:W-:Y:S01]  /*cd30*/  MOV R4, RZ ;  /* 0x000000ff00047202 */ /* 0x000fe20000000f00 */
[----:B---3--:R-:W-:Y:S01]  /*cd40*/  FADD.FTZ R7, R7, R3 ;  /* 0x0000000307077221 */ /* 0x008fe20000010000 */
[----:B------:R-:W-:Y:S02]  /*cd50*/  FSETP.NE.FTZ.AND P2, PT, R9, RZ, PT ;  /* 0x000000ff0900720b */ /* 0x000fe40003f55000 */
[----:B------:R-:W-:Y:S01]  /*cd60*/  MOV R3, RZ ;  /* 0x000000ff00037202 */ /* 0x000fe20000000f00 */
[----:B----4-:R-:W-:Y:S01]  /*cd70*/  FADD.FTZ R6, R8, R6 ;  /* 0x0000000608067221 */ /* 0x010fe20000010000 */
[----:B------:R-:W-:-:S04]  /*cd80*/  FSETP.NE.FTZ.AND P1, PT, R7, RZ, PT ;  /* 0x000000ff0700720b */ /* 0x000fc80003f35000 */
[----:B------:R-:W-:Y:S01]  /*cd90*/  FSETP.NE.FTZ.AND P0, PT, R6, RZ, PT ;  /* 0x000000ff0600720b */ /* 0x000fe20003f15000 */
[----:B------:R-:W1:Y:S08]  /*cda0*/  @P3 MUFU.RCP R0, R5 ;  /* 0x0000000500003308 */ /* 0x000e700000001000 */
[----:B------:R-:W2:Y:S04]  /*cdb0*/  @P1 MUFU.RCP R3, R7 ;  /* 0x0000000700031308 */ /* 0x000ea80000001000 */
[----:B------:R-:W-:Y:S01]  /*cdc0*/  @P0 MOV R8, 0x3f317218 ;  /* 0x3f31721800080802 */ /* 0x000fe20000000f00 */
[----:B-1----:R-:W-:-:S03]  /*cdd0*/  FMUL.FTZ R124, R0, R124 ;  /* 0x0000007c007c7220 */ /* 0x002fc60000410000 */
[----:B------:R-:W1:Y:S01]  /*cde0*/  @P2 MUFU.RCP R4, R9 ;  /* 0x0000000900042308 */ /* 0x000e620000001000 */
[C---:B------:R-:W-:Y:S02]  /*cdf0*/  FMUL.FTZ R125, R0.reuse, R125 ;  /* 0x0000007d007d7220 */ /* 0x040fe40000410000 */
[C---:B------:R-:W-:Y:S02]  /*ce00*/  FMUL.FTZ R132, R0.reuse, R132 ;  /* 0x0000008400847220 */ /* 0x040fe40000410000 */
[C---:B------:R-:W-:Y:S02]  /*ce10*/  FMUL.FTZ R133, R0.reuse, R133 ;  /* 0x0000008500857220 */ /* 0x040fe40000410000 */
[C---:B------:R-:W-:Y:S01]  /*ce20*/  FMUL.FTZ R136, R0.reuse, R136 ;  /* 0x0000008800887220 */ /* 0x040fe20000410000 */
[----:B------:R-:W-:Y:S01]  /*ce30*/  @P3 MUFU.LG2 R11, R5 ;  /* 0x00000005000b3308 */ /* 0x000fe20000000c00 */
[C---:B------:R-:W-:Y:S02]  /*ce40*/  FMUL.FTZ R137, R0.reuse, R137 ;  /* 0x0000008900897220 */ /* 0x040fe40000410000 */
[----:B------:R-:W-:-:S02]  /*ce50*/  FMUL.FTZ R148, R0, R148 ;  /* 0x0000009400947220 */ /* 0x000fc40000410000 */
[C---:B------:R-:W-:Y:S02]  /*ce60*/  FMUL.FTZ R149, R0.reuse, R149 ;  /* 0x0000009500957220 */ /* 0x040fe40000410000 */
[C---:B------:R-:W-:Y:S01]  /*ce70*/  FMUL.FTZ R152, R0.reuse, R152 ;  /* 0x0000009800987220 */ /* 0x040fe20000410000 */
[----:B------:R-:W-:Y:S01]  /*ce80*/  @P2 MUFU.LG2 R9, R9 ;  /* 0x0000000900092308 */ /* 0x000fe20000000c00 */
[C---:B------:R-:W-:Y:S02]  /*ce90*/  FMUL.FTZ R153, R0.reuse, R153 ;  /* 0x0000009900997220 */ /* 0x040fe40000410000 */
[C---:B------:R-:W-:Y:S02]  /*cea0*/  FMUL.FTZ R164, R0.reuse, R164 ;  /* 0x000000a400a47220 */ /* 0x040fe40000410000 */
[C---:B------:R-:W-:Y:S02]  /*ceb0*/  FMUL.FTZ R165, R0.reuse, R165 ;  /* 0x000000a500a57220 */ /* 0x040fe40000410000 */
[C---:B------:R-:W-:Y:S01]  /*cec0*/  FMUL.FTZ R168, R0.reuse, R168 ;  /* 0x000000a800a87220 */ /* 0x040fe20000410000 */
[----:B------:R-:W-:Y:S01]  /*ced0*/  @P1 MUFU.LG2 R7, R7 ;  /* 0x0000000700071308 */ /* 0x000fe20000000c00 */
[----:B------:R-:W-:-:S02]  /*cee0*/  FMUL.FTZ R169, R0, R169 ;  /* 0x000000a900a97220 */ /* 0x000fc40000410000 */
[C---:B------:R-:W-:Y:S02]  /*cef0*/  FMUL.FTZ R180, R0.reuse, R180 ;  /* 0x000000b400b47220 */ /* 0x040fe40000410000 */
[----:B------:R-:W-:Y:S01]  /*cf00*/  FMUL.FTZ R181, R0, R181 ;  /* 0x000000b500b57220 */ /* 0x000fe20000410000 */
[----:B------:R-:W-:Y:S01]  /*cf10*/  MOV R0, RZ ;  /* 0x000000ff00007202 */ /* 0x000fe20000000f00 */
[C---:B--2---:R-:W-:Y:S02]  /*cf20*/  FMUL.FTZ R120, R3.reuse, R120 ;  /* 0x0000007803787220 */ /* 0x044fe40000410000 */
[C---:B------:R-:W-:Y:S02]  /*cf30*/  FMUL.FTZ R121, R3.reuse, R121 ;  /* 0x0000007903797220 */ /* 0x040fe40000410000 */
[C---:B------:R-:W-:Y:S01]  /*cf40*/  FMUL.FTZ R128, R3.reuse, R128 ;  /* 0x0000008003807220 */ /* 0x040fe20000410000 */
[----:B------:R-:W2:Y:S01]  /*cf50*/  @P0 MUFU.RCP R0, R6 ;  /* 0x0000000600000308 */ /* 0x000ea20000001000 */
[----:B------:R-:W-:-:S02]  /*cf60*/  FMUL.FTZ R129, R3, R129 ;  /* 0x0000008103817220 */ /* 0x000fc40000410000 */
[C---:B------:R-:W-:Y:S02]  /*cf70*/  FMUL.FTZ R140, R3.reuse, R140 ;  /* 0x0000008c038c7220 */ /* 0x040fe40000410000 */
[C---:B------:R-:W-:Y:S02]  /*cf80*/  FMUL.FTZ R141, R3.reuse, R141 ;  /* 0x0000008d038d7220 */ /* 0x040fe40000410000 */
[C---:B------:R-:W-:Y:S01]  /*cf90*/  FMUL.FTZ R144, R3.reuse, R144 ;  /* 0x0000009003907220 */ /* 0x040fe20000410000 */
[----:B------:R-:W3:Y:S01]  /*cfa0*/  @P0 MUFU.LG2 R6, R6 ;  /* 0x0000000600060308 */ /* 0x000ee20000000c00 */
[C---:B------:R-:W-:Y:S02]  /*cfb0*/  FMUL.FTZ R145, R3.reuse, R145 ;  /* 0x0000009103917220 */ /* 0x040fe40000410000 */
[C---:B------:R-:W-:Y:S02]  /*cfc0*/  FMUL.FTZ R156, R3.reuse, R156 ;  /* 0x0000009c039c7220 */ /* 0x040fe40000410000 */
[----:B------:R-:W-:-:S02]  /*cfd0*/  FMUL.FTZ R157, R3, R157 ;  /* 0x0000009d039d7220 */ /* 0x000fc40000410000 */
[C---:B------:R-:W-:Y:S02]  /*cfe0*/  FMUL.FTZ R160, R3.reuse, R160 ;  /* 0x000000a003a07220 */ /* 0x040fe40000410000 */
[C---:B------:R-:W-:Y:S02]  /*cff0*/  FMUL.FTZ R161, R3.reuse, R161 ;  /* 0x000000a103a17220 */ /* 0x040fe40000410000 */
[C---:B------:R-:W-:Y:S02]  /*d000*/  FMUL.FTZ R172, R3.reuse, R172 ;  /* 0x000000ac03ac7220 */ /* 0x040fe40000410000 */
[C---:B------:R-:W-:Y:S02]  /*d010*/  FMUL.FTZ R173, R3.reuse, R173 ;  /* 0x000000ad03ad7220 */ /* 0x040fe40000410000 */
[C---:B------:R-:W-:Y:S02]  /*d020*/  FMUL.FTZ R176, R3.reuse, R176 ;  /* 0x000000b003b07220 */ /* 0x040fe40000410000 */
[----:B------:R-:W-:Y:S01]  /*d030*/  FMUL.FTZ R177, R3, R177 ;  /* 0x000000b103b17220 */ /* 0x000fe20000410000 */
[----:B------:R-:W-:Y:S01]  /*d040*/  @P2 MOV R3, 0x3f317218 ;  /* 0x3f31721800032802 */ /* 0x000fe20000000f00 */
[----:B-1----:R-:W-:-:S02]  /*d050*/  FMUL.FTZ R126, R4, R126 ;  /* 0x0000007e047e7220 */ /* 0x002fc40000410000 */
[C---:B------:R-:W-:Y:S02]  /*d060*/  FMUL.FTZ R127, R4.reuse, R127 ;  /* 0x0000007f047f7220 */ /* 0x040fe40000410000 */
[C---:B------:R-:W-:Y:S02]  /*d070*/  FMUL.FTZ R134, R4.reuse, R134 ;  /* 0x0000008604867220 */ /* 0x040fe40000410000 */
[C---:B------:R-:W-:Y:S02]  /*d080*/  FMUL.FTZ R135, R4.reuse, R135 ;  /* 0x0000008704877220 */ /* 0x040fe40000410000 */
        /* <DEDUP_REMOVED lines=11> */
[----:B------:R-:W-:Y:S01]  /*d140*/  FMUL.FTZ R183, R4, R183 ;  /* 0x000000b704b77220 */ /* 0x000fe20000410000 */
[----:B------:R-:W-:Y:S01]  /*d150*/  @P3 MOV R4, 0x3f317218 ;  /* 0x3f31721800043802 */ /* 0x000fe20000000f00 */
[C---:B--2---:R-:W-:Y:S02]  /*d160*/  FMUL.FTZ R122, R0.reuse, R122 ;  /* 0x0000007a007a7220 */ /* 0x044fe40000410000 */
        /* <DEDUP_REMOVED lines=14> */
[----:B------:R-:W-:Y:S01]  /*d250*/  FMUL.FTZ R179, R0, R179 ;  /* 0x000000b300b37220 */ /* 0x000fe20000410000 */
[----:B------:R-:W-:Y:S01]  /*d260*/  @P1 MOV R0, 0x3f317218 ;  /* 0x3f31721800001802 */ /* 0x000fe20000000f00 */
[----:B------:R-:W-:Y:S02]  /*d270*/  @P2 FMUL.FTZ R5, R3, c[0x0][0x2d0] ;  /* 0x0000b40003052a20 */ /* 0x000fe40000410000 */
[----:B------:R-:W-:Y:S02]  /*d280*/  @P3 FMUL.FTZ R10, R4, c[0x0][0x2d0] ;  /* 0x0000b400040a3a20 */ /* 0x000fe40000410000 */
[----:B------:R-:W-:Y:S02]  /*d290*/  @P1 FMUL.FTZ R3, R0, c[0x0][0x2d0] ;  /* 0x0000b40000031a20 */ /* 0x000fe40000410000 */
[----:B------:R-:W-:Y:S02]  /*d2a0*/  @P3 FMUL.FTZ R11, R11, 0.69314718246459960938 ;  /* 0x3f3172180b0b3820 */ /* 0x000fe40000410000 */
[----:B------:R-:W-:-:S02]  /*d2b0*/  @P2 FMUL.FTZ R9, R9, 0.69314718246459960938 ;  /* 0x3f31721809092820 */ /* 0x000fc40000410000 */
[----:B------:R-:W-:Y:S02]  /*d2c0*/  @P1 FMUL.FTZ R7, R7, 0.69314718246459960938 ;  /* 0x3f31721807071820 */ /* 0x000fe40000410000 */
[----:B---3--:R-:W-:Y:S02]  /*d2d0*/  @P0 FMUL.FTZ R4, R6, 0.69314718246459960938 ;  /* 0x3f31721806040820 */ /* 0x008fe40000410000 */
[----:B------:R-:W-:Y:S02]  /*d2e0*/  @P0 FMUL.FTZ R0, R8, c[0x0][0x2d0] ;  /* 0x0000b40008000a20 */ /* 0x000fe40000410000 */
[----:B------:R-:W-:Y:S02]  /*d2f0*/  @P3 FFMA.FTZ R20, R10, R70, R11 ;  /* 0x000000460a143223 */ /* 0x000fe4000001000b */
[----:B------:R-:W-:Y:S02]  /*d300*/  @P2 FFMA.FTZ R21, R5, R69, R9 ;  /* 0x0000004505152223 */ /* 0x000fe40000010009 */
[----:B------:R-:W-:-:S02]  /*d310*/  @P1 FFMA.FTZ R22, R3, R68, R7 ;  /* 0x0000004403161223 */ /* 0x000fc40000010007 */
[----:B------:R-:W-:Y:S02]  /*d320*/  @P0 FFMA.FTZ R23, R0, R2, R4 ;  /* 0x0000000200170223 */ /* 0x000fe40000010004 */
.L_x_3:
[----:B-1----:R-:W-:Y:S05]  /*d330*/  @P4 BRA `(.L_x_21) ;  /* 0x0000142000004947 */ /* 0x002fea0003800000 */
[----:B------:R-:W2:Y:S01]  /*d340*/  LDL.LU R14, [R1+0x30] ;  /* 0x00003000010e7983 */ /* 0x000ea20000300800 */
[----:B------:R-:W-:Y:S01]  /*d350*/  MOV R24, c[0x0][0x4e8] ;  /* 0x00013a0000187a02 */ /* 0x000fe20000000f00 */
[----:B------:R-:W-:Y:S02]  /*d360*/  BSSY B0, `(.L_x_22) ;  /* 0x00000a9000007945 */ /* 0x000fe40003800000 */
[----:B------:R-:W1:Y:S01]  /*d370*/  S2R R16, SR_TID.X ;  /* 0x0000000000107919 */ /* 0x000e620000002100 */
[C---:B------:R-:W-:Y:S01]  /*d380*/  ISETP.NE.AND P0, PT, R24.reuse, 0x1, PT ;  /* 0x000000011800780c */ /* 0x040fe20003f05270 */
[----:B------:R-:W-:Y:S02]  /*d390*/  IMAD R24, R24, c[0x0][0x388], RZ ;  /* 0x0000e20018187a24 */ /* 0x000fe400078e02ff */
[----:B------:R-:W3:Y:S04]  /*d3a0*/  S2R R12, SR_CTAID.Y ;  /* 0x00000000000c7919 */ /* 0x000ee80000002600 */
[----:B------:R-:W4:Y:S04]  /*d3b0*/  S2R R13, SR_CTAID.Z ;  /* 0x00000000000d7919 */ /* 0x000f280000002700 */
[----:B------:R-:W2:Y:S01]  /*d3c0*/  S2R R15, SR_CTAID.X ;  /* 0x00000000000f7919 */ /* 0x000ea20000002500 */
[----:B-1----:R-:W-:-:S04]  /*d3d0*/  SHF.R.S32.HI R11, RZ, 0x1f, R16 ;  /* 0x0000001fff0b7819 */ /* 0x002fc80000011410 */
[CC--:B------:R-:W-:Y:S02]  /*d3e0*/  LEA.HI R6, R11.reuse, R16.reuse, RZ, 0x2 ;  /* 0x000000100b067211 */ /* 0x0c0fe400078f10ff */
[----:B------:R-:W-:Y:S02]  /*d3f0*/  LEA.HI R11, R11, R16, RZ, 0x5 ;  /* 0x000000100b0b7211 */ /* 0x000fe400078f28ff */
[----:B------:R-:W-:Y:S02]  /*d400*/  LOP3.LUT R6, R6, 0xfffffffc, RZ, 0xc0, !PT ;  /* 0xfffffffc06067812 */ /* 0x000fe400078ec0ff */
[----:B------:R-:W-:-:S03]  /*d410*/  SHF.R.S32.HI R7, RZ, 0x5, R11 ;  /* 0x00000005ff077819 */ /* 0x000fc6000001140b */
[----:B------:R-:W-:Y:S01]  /*d420*/  IMAD.IADD R6, R16, 0x1, -R6 ;  /* 0x0000000110067824 */ /* 0x000fe200078e0a06 */
[----:B------:R-:W-:Y:S01]  /*d430*/  BAR.SYNC.DEFER_BLOCKING 0x1, 0x80 ;  /* 0x0042000000007b1d */ /* 0x000fe20000010000 */
[----:B--2---:R-:W-:Y:S01]  /*d440*/  SHF.R.S32.HI R10, RZ, 0x1f, R14 ;  /* 0x0000001fff0a7819 */ /* 0x004fe2000001140e */
[----:B------:R-:W-:-:S04]  /*d450*/  IMAD.WIDE.U32 R2, R14, c[0x0][0x4d0], RZ ;  /* 0x000134000e027a25 */ /* 0x000fc800078e00ff */
[----:B------:R-:W-:Y:S02]  /*d460*/  IMAD R0, R10, c[0x0][0x4d0], RZ ;  /* 0x000134000a007a24 */ /* 0x000fe400078e02ff */
[----:B------:R-:W-:Y:S02]  /*d470*/  IMAD.MOV R9, RZ, RZ, -R14 ;  /* 0x000000ffff097224 */ /* 0x000fe400078e0a0e */
[----:B------:R-:W-:Y:S01]  /*d480*/  IMAD R4, R14, c[0x0][0x4d4], R0 ;  /* 0x000135000e047a24 */ /* 0x000fe200078e0200 */
[----:B------:R-:W-:Y:S01]  /*d490*/  SHF.R.S32.HI R0, RZ, 0x1f, R11 ;  /* 0x0000001fff007819 */ /* 0x000fe2000001140b */
[----:B---3--:R-:W-:Y:S01]  /*d4a0*/  IMAD R12, R9, c[0x0][0x550], R12 ;  /* 0x00015400090c7a24 */ /* 0x008fe200078e020c */
[----:B------:R-:W-:Y:S01]  /*d4b0*/  LOP3.LUT R11, R11, 0xffffffe0, RZ, 0xc0, !PT ;  /* 0xffffffe00b0b7812 */ /* 0x000fe200078ec0ff */
[----:B------:R-:W-:Y:S01]  /*d4c0*/  IMAD.IADD R5, R3, 0x1, R4 ;  /* 0x0000000103057824 */ /* 0x000fe200078e0204 */
[----:B------:R-:W-:Y:S01]  /*d4d0*/  LEA.HI R8, R0, R7, RZ, 0x2 ;  /* 0x0000000700087211 */ /* 0x000fe200078f10ff */
[----:B------:R-:W-:Y:S01]  /*d4e0*/  IMAD.MOV.U32 R4, RZ, RZ, R2 ;  /* 0x000000ffff047224 */ /* 0x000fe200078e0002 */
[----:B------:R-:W-:Y:S01]  /*d4f0*/  LEA.HI R0, R6, R6, RZ, 0x1 ;  /* 0x0000000606007211 */ /* 0x000fe200078f08ff */
[----:B------:R-:W-:Y:S01]  /*d500*/  IMAD R2, R10, c[0x0][0x438], RZ ;  /* 0x00010e000a027a24 */ /* 0x000fe200078e02ff */
[----:B------:R-:W-:Y:S01]  /*d510*/  LOP3.LUT R8, R8, 0xffffffc, RZ, 0xc0, !PT ;  /* 0x0ffffffc08087812 */ /* 0x000fe200078ec0ff */
[----:B----4-:R-:W-:Y:S01]  /*d520*/  IMAD.WIDE.U32 R4, R13, c[0x0][0x4d8], R4 ;  /* 0x000136000d047a25 */ /* 0x010fe200078e0004 */
[----:B------:R-:W-:-:S02]  /*d530*/  LOP3.LUT R3, R0, 0x1ffffffe, RZ, 0xc0, !PT ;  /* 0x1ffffffe00037812 */ /* 0x000fc400078ec0ff */
[----:B------:R-:W-:Y:S01]  /*d540*/  IADD3 R16, -R11, R16, RZ ;  /* 0x000000100b107210 */ /* 0x000fe20007ffe1ff */
[----:B------:R-:W-:Y:S01]  /*d550*/  IMAD.SHL.U32 R0, R0, 0x20, RZ ;  /* 0x0000002000007824 */ /* 0x000fe200078e00ff */
[----:B------:R-:W-:Y:S01]  /*d560*/  SHF.R.S32.HI R10, RZ, 0x1f, R13 ;  /* 0x0000001fff0a7819 */ /* 0x000fe2000001140d */
[----:B------:R-:W-:Y:S01]  /*d570*/  IMAD.IADD R9, R7, 0x1, -R8 ;  /* 0x0000000107097824 */ /* 0x000fe200078e0a08 */
[----:B------:R-:W-:Y:S02]  /*d580*/  SHF.R.S32.HI R8, RZ, 0x1f, R16 ;  /* 0x0000001fff087819 */ /* 0x000fe40000011410 */
[----:B------:R-:W-:Y:S01]  /*d590*/  IADD3 R7, R6, -R3, RZ ;  /* 0x8000000306077210 */ /* 0x000fe20007ffe0ff */
[----:B------:R-:W-:Y:S01]  /*d5a0*/  IMAD R6, R14, c[0x0][0x43c], R2 ;  /* 0x00010f000e067a24 */ /* 0x000fe200078e0202 */
[----:B------:R-:W-:Y:S01]  /*d5b0*/  LOP3.LUT R0, R0, 0xffffffc0, RZ, 0xc0, !PT ;  /* 0xffffffc000007812 */ /* 0x000fe200078ec0ff */
[----:B------:R-:W-:Y:S01]  /*d5c0*/  IMAD.WIDE.U32 R2, R14, c[0x0][0x438], RZ ;  /* 0x00010e000e027a25 */ /* 0x000fe200078e00ff */
[----:B------:R-:W-:-:S02]  /*d5d0*/  LEA.HI R19, R8, R16, RZ, 0x2 ;  /* 0x0000001008137211 */ /* 0x000fc400078f10ff */
[----:B------:R-:W-:Y:S01]  /*d5e0*/  LOP3.LUT P1, RZ, R16, 0x3, RZ, 0xc0, !PT ;  /* 0x0000000310ff7812 */ /* 0x000fe2000782c0ff */
[----:B------:R-:W-:Y:S01]  /*d5f0*/  IMAD R8, R7, 0x8, R0 ;  /* 0x0000000807087824 */ /* 0x000fe200078e0200 */
[----:B------:R-:W-:Y:S01]  /*d600*/  SHF.R.S32.HI R7, RZ, 0x2, R19 ;  /* 0x00000002ff077819 */ /* 0x000fe20000011413 */
[C---:B------:R-:W-:Y:S02]  /*d610*/  IMAD R11, R10.reuse, c[0x0][0x4d8], RZ ;  /* 0x000136000a0b7a24 */ /* 0x040fe400078e02ff */
[----:B------:R-:W-:Y:S02]  /*d620*/  IMAD.IADD R3, R3, 0x1, R6 ;  /* 0x0000000103037824 */ /* 0x000fe400078e0206 */
[----:B------:R-:W-:Y:S02]  /*d630*/  IMAD R14, R9, 0x10, R7 ;  /* 0x00000010090e7824 */ /* 0x000fe400078e0207 */
[----:B------:R-:W-:Y:S02]  /*d640*/  IMAD R6, R10, c[0x0][0x440], RZ ;  /* 0x000110000a067a24 */ /* 0x000fe400078e02ff */
[----:B------:R-:W-:-:S02]  /*d650*/  IMAD.IADD R8, R14, 0x1, R8 ;  /* 0x000000010e087824 */ /* 0x000fc400078e0208 */
[----:B------:R-:W-:Y:S02]  /*d660*/  IMAD R0, R13, c[0x0][0x4dc], R11 ;  /* 0x000137000d007a24 */ /* 0x000fe400078e020b */
[----:B------:R-:W-:Y:S02]  /*d670*/  IMAD R8, R15, 0x80, R8 ;  /* 0x000000800f087824 */ /* 0x000fe400078e0208 */
[----:B------:R-:W-:Y:S01]  /*d680*/  IMAD R6, R13, c[0x0][0x444], R6 ;  /* 0x000111000d067a24 */ /* 0x000fe200078e0206 */
[----:B------:R-:W-:Y:S01]  /*d690*/  IADD3 R5, R5, R0, RZ ;  /* 0x0000000005057210 */ /* 0x000fe20007ffe0ff */
[----:B------:R-:W-:Y:S01]  /*d6a0*/  IMAD.WIDE.U32 R2, R13, c[0x0][0x440], R2 ;  /* 0x000110000d027a25 */ /* 0x000fe200078e0002 */
[----:B------:R-:W-:-:S03]  /*d6b0*/  SHF.R.S32.HI R0, RZ, 0x1f, R12 ;  /* 0x0000001fff007819 */ /* 0x000fc6000001140c */
[----:B------:R-:W-:Y:S01]  /*d6c0*/  @P0 IMAD.HI.U32 R11, R8, c[0x0][0x4ec], RZ ;  /* 0x00013b00080b0a27 */ /* 0x000fe200078e00ff */
[----:B------:R-:W-:-:S03]  /*d6d0*/  IADD3 R3, R3, R6, RZ ;  /* 0x0000000603037210 */ /* 0x000fc60007ffe0ff */
[----:B------:R-:W-:-:S04]  /*d6e0*/  @P0 IMAD.HI.U32 R10, R8, c[0x0][0x4ec], RZ ;  /* 0x00013b00080a0a27 */ /* 0x000fc800078e00ff */
[--C-:B------:R-:W-:Y:S01]  /*d6f0*/  IMAD.MOV.U32 R6, RZ, RZ, R8.reuse ;  /* 0x000000ffff067224 */ /* 0x100fe200078e0008 */
[----:B------:R-:W-:Y:S01]  /*d700*/  @P0 SHF.R.U32.HI R6, RZ, c[0x0][0x4f0], R11 ;  /* 0x00013c00ff060a19 */ /* 0x000fe2000001160b */
[----:B------:R-:W-:Y:S01]  /*d710*/  IMAD.MOV.U32 R7, RZ, RZ, R8 ;  /* 0x000000ffff077224 */ /* 0x000fe200078e0008 */
[----:B------:R-:W-:Y:S01]  /*d720*/  @P0 SHF.R.U32.HI R7, RZ, c[0x0][0x4f0], R10 ;  /* 0x00013c00ff070a19 */ /* 0x000fe2000001160a */
[----:B------:R-:W-:Y:S01]  /*d730*/  IMAD R9, R0, c[0x0][0x448], RZ ;  /* 0x0001120000097a24 */ /* 0x000fe200078e02ff */
[----:B------:R-:W-:Y:S01]  /*d740*/  IADD3 R10, -R6, RZ, RZ ;  /* 0x000000ff060a7210 */ /* 0x000fe20007ffe1ff */
[----:B------:R-:W-:Y:S02]  /*d750*/  IMAD R0, R0, c[0x0][0x4e0], RZ ;  /* 0x0001380000007a24 */ /* 0x000fe400078e02ff */
[C---:B------:R-:W-:Y:S01]  /*d760*/  IMAD R11, R12.reuse, c[0x0][0x44c], R9 ;  /* 0x000113000c0b7a24 */ /* 0x040fe200078e0209 */
[----:B------:R-:W-:Y:S01]  /*d770*/  SHF.R.S32.HI R9, RZ, 0x1f, R7 ;  /* 0x0000001fff097819 */ /* 0x000fe20000011407 */
[----:B------:R-:W-:-:S02]  /*d780*/  IMAD R13, R12, c[0x0][0x4e4], R0 ;  /* 0x000139000c0d7a24 */ /* 0x000fc400078e0200 */
[----:B------:R-:W-:-:S04]  /*d790*/  IMAD.WIDE.U32 R4, R12, c[0x0][0x4e0], R4 ;  /* 0x000138000c047a25 */ /* 0x000fc800078e0004 */
[----:B------:R-:W-:Y:S01]  /*d7a0*/  IMAD R0, R10, c[0x0][0x4e8], R8 ;  /* 0x00013a000a007a24 */ /* 0x000fe200078e0208 */
[----:B------:R-:W-:Y:S01]  /*d7b0*/  SHF.R.S32.HI R10, RZ, 0x1f, R6 ;  /* 0x0000001fff0a7819 */ /* 0x000fe20000011406 */
[----:B------:R-:W-:Y:S01]  /*d7c0*/  IMAD R9, R9, c[0x0][0x430], RZ ;  /* 0x00010c0009097a24 */ /* 0x000fe200078e02ff */
[----:B------:R-:W-:Y:S01]  /*d7d0*/  IADD3 R4, P0, R6, R4, RZ ;  /* 0x0000000406047210 */ /* 0x000fe20007f1e0ff */
[----:B------:R-:W-:Y:S01]  /*d7e0*/  IMAD.WIDE.U32 R2, R12, c[0x0][0x448], R2 ;  /* 0x000112000c027a25 */ /* 0x000fe200078e0002 */
[----:B------:R-:W-:Y:S02]  /*d7f0*/  SHF.R.S32.HI R6, RZ, 0x1f, R0 ;  /* 0x0000001fff067819 */ /* 0x000fe40000011400 */
[----:B------:R-:W-:Y:S01]  /*d800*/  IADD3.X R5, R10, R5, R13, P0, !PT ;  /* 0x000000050a057210 */ /* 0x000fe200007fe40d */
[----:B------:R-:W-:Y:S02]  /*d810*/  IMAD R10, R7, c[0x0][0x434], R9 ;  /* 0x00010d00070a7a24 */ /* 0x000fe400078e0209 */
[----:B------:R-:W-:-:S02]  /*d820*/  IMAD R9, R6, c[0x0][0x4c8], RZ ;  /* 0x0001320006097a24 */ /* 0x000fc400078e02ff */
[----:B------:R-:W-:Y:S02]  /*d830*/  IMAD.MOV R6, RZ, RZ, -R7 ;  /* 0x000000ffff067224 */ /* 0x000fe400078e0a07 */
[----:B------:R-:W-:-:S04]  /*d840*/  IMAD.WIDE.U32 R4, R0, c[0x0][0x4c8], R4 ;  /* 0x0001320000047a25 */ /* 0x000fc800078e0004 */
[----:B------:R-:W-:Y:S02]  /*d850*/  IMAD R0, R0, c[0x0][0x4cc], R9 ;  /* 0x0001330000007a24 */ /* 0x000fe400078e0209 */
[----:B------:R-:W-:Y:S02]  /*d860*/  IMAD.IADD R3, R3, 0x1, R11 ;  /* 0x0000000103037824 */ /* 0x000fe400078e020b */
[----:B------:R-:W-:Y:S01]  /*d870*/  IMAD R13, R6, c[0x0][0x4e8], R8 ;  /* 0x00013a00060d7a24 */ /* 0x000fe200078e0208 */
[C---:B------:R-:W-:Y:S01]  /*d880*/  LEA R6, P0, R4.reuse, c[0x0][0x4a8], 0x2 ;  /* 0x00012a0004067a11 */ /* 0x040fe200078010ff */
[----:B------:R-:W-:Y:S02]  /*d890*/  IMAD.IADD R0, R5, 0x1, R0 ;  /* 0x0000000105007824 */ /* 0x000fe400078e0200 */
[----:B------:R-:W-:Y:S01]  /*d8a0*/  IMAD.WIDE.U32 R2, R7, c[0x0][0x430], R2 ;  /* 0x00010c0007027a25 */ /* 0x000fe200078e0002 */
[----:B------:R-:W-:Y:S01]  /*d8b0*/  SHF.R.S32.HI R7, RZ, 0x1f, R13 ;  /* 0x0000001fff077819 */ /* 0x000fe2000001140d */
[----:B------:R-:W-:Y:S01]  /*d8c0*/  SHFL.IDX PT, R8, R6, 0x2, 0x1c1f ;  /* 0x005c1f0006087f89 */ /* 0x000fe200000e0000 */
[----:B------:R-:W-:Y:S01]  /*d8d0*/  LEA.HI.X R0, R4, c[0x0][0x4ac], R0, 0x2, P0 ;  /* 0x00012b0004007a11 */ /* 0x000fe200000f1400 */
[----:B------:R-:W-:Y:S01]  /*d8e0*/  IMAD R12, R15, 0x80, R14 ;  /* 0x000000800f0c7824 */ /* 0x000fe200078e020e */
[----:B------:R-:W-:Y:S01]  /*d8f0*/  IADD3 R3, R3, R10, RZ ;  /* 0x0000000a03037210 */ /* 0x000fe20007ffe0ff */
[----:B------:R-:W-:Y:S01]  /*d900*/  IMAD R7, R7, c[0x0][0x428], RZ ;  /* 0x00010a0007077a24 */ /* 0x000fe200078e02ff */
[----:B------:R-:W-:Y:S02]  /*d910*/  SHFL.IDX PT, R4, R6, RZ, 0x1c1f ;  /* 0x001c1fff06047589 */ /* 0x000fe400000e0000 */
[C---:B------:R-:W-:Y:S01]  /*d920*/  IADD3 R14, R12.reuse, 0x40, RZ ;  /* 0x000000400c0e7810 */ /* 0x040fe20007ffe0ff */
[C---:B------:R-:W-:Y:S01]  /*d930*/  IMAD R15, R13.reuse, c[0x0][0x42c], R7 ;  /* 0x00010b000d0f7a24 */ /* 0x040fe200078e0207 */
[----:B------:R-:W1:Y:S01]  /*d940*/  SHFL.IDX PT, R5, R0, RZ, 0x1c1f ;  /* 0x001c1fff00057589 */ /* 0x000e6200000e0000 */
[----:B------:R-:W-:Y:S01]  /*d950*/  IMAD.WIDE.U32 R2, R13, c[0x0][0x428], R2 ;  /* 0x00010a000d027a25 */ /* 0x000fe200078e0002 */
[----:B------:R-:W-:-:S02]  /*d960*/  IADD3 R13, R12, 0x48, RZ ;  /* 0x000000480c0d7810 */ /* 0x000fc40007ffe0ff */
[----:B------:R-:W-:Y:S01]  /*d970*/  SHFL.IDX PT, R10, R6, 0x1, 0x1c1f ;  /* 0x003c1f00060a7f89 */ /* 0x000fe200000e0000 */
[-C--:B------:R-:W-:Y:S02]  /*d980*/  ISETP.GE.OR P4, PT, R12, R24.reuse, P1 ;  /* 0x000000180c00720c */ /* 0x080fe40000f86670 */
[-C--:B------:R-:W-:Y:S01]  /*d990*/  ISETP.GE.OR P2, PT, R14, R24.reuse, P1 ;  /* 0x000000180e00720c */ /* 0x080fe20000f46670 */
[----:B------:R-:W2:Y:S01]  /*d9a0*/  SHFL.IDX PT, R11, R0, 0x1, 0x1c1f ;  /* 0x003c1f00000b7f89 */ /* 0x000ea200000e0000 */
[----:B------:R-:W-:Y:S02]  /*d9b0*/  IADD3 R3, R3, R15, RZ ;  /* 0x0000000f03037210 */ /* 0x000fe40007ffe0ff */
[----:B------:R-:W-:Y:S01]  /*d9c0*/  LEA R18, P0, R2, c[0x0][0x400], 0x2 ;  /* 0x0001000002127a11 */ /* 0x000fe200078010ff */
[----:B------:R-:W3:Y:S01]  /*d9d0*/  SHFL.IDX PT, R9, R0, 0x2, 0x1c1f ;  /* 0x005c1f0000097f89 */ /* 0x000ee200000e0000 */
[-C--:B------:R-:W-:Y:S02]  /*d9e0*/  ISETP.GE.AND P5, PT, R14, R24.reuse, PT ;  /* 0x000000180e00720c */ /* 0x080fe40003fa6270 */
[----:B------:R-:W-:Y:S01]  /*d9f0*/  LEA.HI.X R17, R2, c[0x0][0x404], R3, 0x2, P0 ;  /* 0x0001010002117a11 */ /* 0x000fe200000f1403 */
[----:B------:R-:W-:Y:S01]  /*da00*/  SHFL.IDX PT, R6, R6, 0x3, 0x1c1f ;  /* 0x007c1f0006067f89 */ /* 0x000fe200000e0000 */
[----:B------:R-:W-:-:S03]  /*da10*/  ISETP.GE.AND P6, PT, R13, R24, PT ;  /* 0x000000180d00720c */ /* 0x000fc60003fc6270 */
[----:B------:R4:W2:Y:S04]  /*da20*/  SHFL.IDX PT, R7, R0, 0x3, 0x1c1f ;  /* 0x007c1f0000077f89 */ /* 0x0008a800000e0000 */
[----:B-1----:R1:W-:Y:S04]  /*da30*/  @!P4 ST.E [R4.64], R20 ;  /* 0x000000140400c985 */ /* 0x0023e8000c101908 */
[----:B------:R1:W1:Y:S04]  /*da40*/  SHFL.IDX PT, R2, R18, RZ, 0x1c1f ;  /* 0x001c1fff12027589 */ /* 0x00026800000e0000 */
[----:B------:R1:W1:Y:S01]  /*da50*/  SHFL.IDX PT, R3, R17, RZ, 0x1c1f ;  /* 0x001c1fff11037589 */ /* 0x00026200000e0000 */
[----:B----4-:R-:W-:-:S04]  /*da60*/  IADD3 R0, R12, 0x8, RZ ;  /* 0x000000080c007810 */ /* 0x010fc80007ffe0ff */
[CC--:B------:R-:W-:Y:S02]  /*da70*/  ISETP.GE.OR P3, PT, R0.reuse, R24.reuse, P1 ;  /* 0x000000180000720c */ /* 0x0c0fe40000f66670 */
[-C--:B------:R-:W-:Y:S02]  /*da80*/  ISETP.GE.OR P1, PT, R13, R24.reuse, P1 ;  /* 0x000000180d00720c */ /* 0x080fe40000f26670 */
[----:B------:R-:W-:Y:S02]  /*da90*/  ISETP.GE.AND P0, PT, R0, R24, PT ;  /* 0x000000180000720c */ /* 0x000fe40003f06270 */
[----:B------:R-:W-:-:S05]  /*daa0*/  LOP3.LUT R0, R19, 0x7ffffffc, RZ, 0xc0, !PT ;  /* 0x7ffffffc13007812 */ /* 0x000fca00078ec0ff */
[----:B------:R-:W-:Y:S02]  /*dab0*/  IMAD.IADD R0, R16, 0x1, -R0 ;  /* 0x0000000110007824 */ /* 0x000fe400078e0a00 */
[----:B--2---:R2:W-:Y:S03]  /*dac0*/  @!P3 ST.E [R10.64], R21 ;  /* 0x000000150a00b985 */ /* 0x0045e6000c101908 */
[----:B------:R-:W-:Y:S01]  /*dad0*/  SHF.L.U32 R0, R0, 0x1, RZ ;  /* 0x0000000100007819 */ /* 0x000fe200000006ff */
[----:B---3--:R2:W-:Y:S04]  /*dae0*/  @!P2 ST.E [R8.64], R22 ;  /* 0x000000160800a985 */ /* 0x0085e8000c101908 */
[----:B------:R2:W-:Y:S01]  /*daf0*/  @!P1 ST.E [R6.64], R23 ;  /* 0x0000001706009985 */ /* 0x0005e2000c101908 */
[----:B------:R-:W-:-:S13]  /*db00*/  ISETP.GE.AND P1, PT, R12, R24, PT ;  /* 0x000000180c00720c */ /* 0x000fda0003f26270 */
[----:B------:R-:W-:Y:S05]  /*db10*/  @P1 BRA `(.L_x_23) ;  /* 0x000002d000001947 */ /* 0x000fea0003800000 */
[C---:B-12---:R-:W-:Y:S02]  /*db20*/  IADD3 R6, R0.reuse, 0x8, RZ ;  /* 0x0000000800067810 */ /* 0x046fe40007ffe0ff */
[C---:B------:R-:W-:Y:S02]  /*db30*/  IADD3 R5, R0.reuse, 0x10, RZ ;  /* 0x0000001000057810 */ /* 0x040fe40007ffe0ff */
[----:B------:R-:W-:Y:S02]  /*db40*/  IADD3 R4, R0, 0x18, RZ ;  /* 0x0000001800047810 */ /* 0x000fe40007ffe0ff */
[----:B------:R-:W-:Y:S02]  /*db50*/  ISETP.GE.AND P3, PT, R6, c[0x0][0x3c8], PT ;  /* 0x0000f20006007a0c */ /* 0x000fe40003f66270 */
[----:B------:R-:W-:Y:S02]  /*db60*/  ISETP.GE.AND P2, PT, R5, c[0x0][0x3c8], PT ;  /* 0x0000f20005007a0c */ /* 0x000fe40003f46270 */
[----:B------:R-:W-:-:S02]  /*db70*/  ISETP.GE.AND P1, PT, R4, c[0x0][0x3c8], PT ;  /* 0x0000f20004007a0c */ /* 0x000fc40003f26270 */
[----:B------:R-:W-:-:S07]  /*db80*/  ISETP.GE.AND P4, PT, R0, c[0x0][0x3c8], PT ;  /* 0x0000f20000007a0c */ /* 0x000fce0003f86270 */
[----:B------:R-:W-:Y:S02]  /*db90*/  @!P3 LEA.HI R8, R6, R6, RZ, 0x1 ;  /* 0x000000060608b211 */ /* 0x000fe400078f08ff */
[----:B------:R-:W-:Y:S02]  /*dba0*/  @!P2 LEA.HI R5, R5, R5, RZ, 0x1 ;  /* 0x000000050505a211 */ /* 0x000fe400078f08ff */
[----:B------:R-:W-:Y:S02]  /*dbb0*/  @!P1 LEA.HI R6, R4, R4, RZ, 0x1 ;  /* 0x0000000404069211 */ /* 0x000fe400078f08ff */
[----:B------:R-:W-:Y:S02]  /*dbc0*/  @!P3 LOP3.LUT R8, R8, 0xfffffffe, RZ, 0xc0, !PT ;  /* 0xfffffffe0808b812 */ /* 0x000fe400078ec0ff */
[----:B------:R-:W-:Y:S01]  /*dbd0*/  @!P2 LOP3.LUT R7, R5, 0xfffffffe, RZ, 0xc0, !PT ;  /* 0xfffffffe0507a812 */ /* 0x000fe200078ec0ff */
[----:B------:R-:W-:Y:S01]  /*dbe0*/  @!P4 IMAD.WIDE R4, R0, 0x4, R2 ;  /* 0x000000040004c825 */ /* 0x000fe200078e0202 */
[----:B------:R-:W-:-:S03]  /*dbf0*/  @!P1 LOP3.LUT R10, R6, 0xfffffffe, RZ, 0xc0, !PT ;  /* 0xfffffffe060a9812 */ /* 0x000fc600078ec0ff */
[--C-:B------:R-:W-:Y:S01]  /*dc00*/  @!P3 IMAD.WIDE R8, R8, 0x4, R2.reuse ;  /* 0x000000040808b825 */ /* 0x100fe200078e0202 */
[----:B------:R1:W-:Y:S03]  /*dc10*/  @!P4 ST.E.64 [R4.64], R124 ;  /* 0x0000007c0400c985 */ /* 0x0003e6000c101b08 */
[--C-:B------:R-:W-:Y:S01]  /*dc20*/  @!P2 IMAD.WIDE R6, R7, 0x4, R2.reuse ;  /* 0x000000040706a825 */ /* 0x100fe200078e0202 */
[----:B------:R2:W-:Y:S04]  /*dc30*/  @!P3 ST.E.64 [R8.64], R132 ;  /* 0x000000840800b985 */ /* 0x0005e8000c101b08 */
[----:B------:R3:W-:Y:S01]  /*dc40*/  @!P2 ST.E.64 [R6.64], R136 ;  /* 0x000000880600a985 */ /* 0x0007e2000c101b08 */
[----:B-1----:R-:W-:Y:S01]  /*dc50*/  @!P1 IMAD.WIDE R4, R10, 0x4, R2 ;  /* 0x000000040a049825 */ /* 0x002fe200078e0202 */
[----:B--2---:R-:W-:-:S04]  /*dc60*/  IADD3 R8, R0, 0x20, RZ ;  /* 0x0000002000087810 */ /* 0x004fc80007ffe0ff */
[----:B------:R1:W-:Y:S01]  /*dc70*/  @!P1 ST.E.64 [R4.64], R148 ;  /* 0x0000009404009985 */ /* 0x0003e2000c101b08 */
[----:B---3--:R-:W-:Y:S02]  /*dc80*/  IADD3 R6, R0, 0x28, RZ ;  /* 0x0000002800067810 */ /* 0x008fe40007ffe0ff */
[----:B------:R-:W-:Y:S02]  /*dc90*/  ISETP.GE.AND P4, PT, R8, c[0x0][0x3c8], PT ;  /* 0x0000f20008007a0c */ /* 0x000fe40003f86270 */
[----:B------:R-:W-:-:S11]  /*dca0*/  ISETP.GE.AND P3, PT, R6, c[0x0][0x3c8], PT ;  /* 0x0000f20006007a0c */ /* 0x000fd60003f66270 */
[----:B------:R-:W-:Y:S02]  /*dcb0*/  @!P4 LEA.HI R8, R8, R8, RZ, 0x1 ;  /* 0x000000080808c211 */ /* 0x000fe400078f08ff */
[----:B------:R-:W-:-:S04]  /*dcc0*/  @!P3 LEA.HI R7, R6, R6, RZ, 0x1 ;  /* 0x000000060607b211 */ /* 0x000fc800078f08ff */
[----:B------:R-:W-:Y:S02]  /*dcd0*/  @!P3 LOP3.LUT R7, R7, 0xfffffffe, RZ, 0xc0, !PT ;  /* 0xfffffffe0707b812 */ /* 0x000fe400078ec0ff */
[C---:B-1----:R-:W-:Y:S02]  /*dce0*/  IADD3 R5, R0.reuse, 0x30, RZ ;  /* 0x0000003000057810 */ /* 0x042fe40007ffe0ff */
[----:B------:R-:W-:Y:S02]  /*dcf0*/  IADD3 R4, R0, 0x38, RZ ;  /* 0x0000003800047810 */ /* 0x000fe40007ffe0ff */
[----:B------:R-:W-:Y:S02]  /*dd00*/  ISETP.GE.AND P2, PT, R5, c[0x0][0x3c8], PT ;  /* 0x0000f20005007a0c */ /* 0x000fe40003f46270 */
[----:B------:R-:W-:-:S11]  /*dd10*/  ISETP.GE.AND P1, PT, R4, c[0x0][0x3c8], PT ;  /* 0x0000f20004007a0c */ /* 0x000fd60003f26270 */
[----:B------:R-:W-:Y:S02]  /*dd20*/  @!P2 LEA.HI R6, R5, R5, RZ, 0x1 ;  /* 0x000000050506a211 */ /* 0x000fe400078f08ff */
[----:B------:R-:W-:Y:S02]  /*dd30*/  @!P1 LEA.HI R4, R4, R4, RZ, 0x1 ;  /* 0x0000000404049211 */ /* 0x000fe400078f08ff */
[----:B------:R-:W-:Y:S02]  /*dd40*/  @!P4 LOP3.LUT R5, R8, 0xfffffffe, RZ, 0xc0, !PT ;  /* 0xfffffffe0805c812 */ /* 0x000fe400078ec0ff */
[----:B------:R-:W-:Y:S01]  /*dd50*/  @!P2 LOP3.LUT R10, R6, 0xfffffffe, RZ, 0xc0, !PT ;  /* 0xfffffffe060aa812 */ /* 0x000fe200078ec0ff */
[----:B------:R-:W-:Y:S01]  /*dd60*/  @!P3 IMAD.WIDE R6, R7, 0x4, R2 ;  /* 0x000000040706b825 */ /* 0x000fe200078e0202 */
[----:B------:R-:W-:-:S03]  /*dd70*/  @!P1 LOP3.LUT R11, R4, 0xfffffffe, RZ, 0xc0, !PT ;  /* 0xfffffffe040b9812 */ /* 0x000fc600078ec0ff */
[----:B------:R-:W-:-:S04]  /*dd80*/  @!P4 IMAD.WIDE R8, R5, 0x4, R2 ;  /* 0x000000040508c825 */ /* 0x000fc800078e0202 */
[--C-:B------:R-:W-:Y:S01]  /*dd90*/  @!P2 IMAD.WIDE R4, R10, 0x4, R2.reuse ;  /* 0x000000040a04a825 */ /* 0x100fe200078e0202 */
[----:B------:R1:W-:Y:S03]  /*dda0*/  @!P4 ST.E.64 [R8.64], R152 ;  /* 0x000000980800c985 */ /* 0x0003e6000c101b08 */
[----:B------:R-:W-:Y:S01]  /*ddb0*/  @!P1 IMAD.WIDE R2, R11, 0x4, R2 ;  /* 0x000000040b029825 */ /* 0x000fe200078e0202 */
[----:B------:R1:W-:Y:S04]  /*ddc0*/  @!P3 ST.E.64 [R6.64], R164 ;  /* 0x000000a40600b985 */ /* 0x0003e8000c101b08 */
[----:B------:R1:W-:Y:S04]  /*ddd0*/  @!P2 ST.E.64 [R4.64], R168 ;  /* 0x000000a80400a985 */ /* 0x0003e8000c101b08 */
[----:B------:R1:W-:Y:S02]  /*dde0*/  @!P1 ST.E.64 [R2.64], R180 ;  /* 0x000000b402009985 */ /* 0x0003e4000c101b08 */
.L_x_23:
[----:B-1----:R-:W-:Y:S05]  /*ddf0*/  BSYNC B0 ;  /* 0x0000000000007941 */ /* 0x002fea0003800000 */
.L_x_22:
[----:B------:R1:W3:Y:S01]  /*de00*/  SHFL.IDX PT, R3, R17, 0x1, 0x1c1f ;  /* 0x003c1f0011037f89 */ /* 0x0002e200000e0000 */
[----:B------:R-:W-:Y:S03]  /*de10*/  BSSY B0, `(.L_x_24) ;  /* 0x0000030000007945 */ /* 0x000fe60003800000 */
[----:B------:R1:W4:Y:S01]  /*de20*/  SHFL.IDX PT, R2, R18, 0x1, 0x1c1f ;  /* 0x003c1f0012027f89 */ /* 0x00032200000e0000 */
[----:B------:R-:W-:Y:S05]  /*de30*/  @P0 BRA `(.L_x_25) ;  /* 0x000002d000000947 */ /* 0x000fea0003800000 */
[C---:B------:R-:W-:Y:S02]  /*de40*/  IADD3 R5, R0.reuse, 0x8, RZ ;  /* 0x0000000800057810 */ /* 0x040fe40007ffe0ff */
[----:B------:R-:W-:-:S02]  /*de50*/  IADD3 R4, R0, 0x10, RZ ;  /* 0x0000001000047810 */ /* 0x000fc40007ffe0ff */
[----:B------:R-:W-:Y:S02]  /*de60*/  ISETP.GE.AND P1, PT, R5, c[0x0][0x3c8], PT ;  /* 0x0000f20005007a0c */ /* 0x000fe40003f26270 */
[----:B------:R-:W-:Y:S02]  /*de70*/  ISETP.GE.AND P0, PT, R4, c[0x0][0x3c8], PT ;  /* 0x0000f20004007a0c */ /* 0x000fe40003f06270 */
[C---:B------:R-:W-:Y:S02]  /*de80*/  ISETP.GE.AND P2, PT, R0.reuse, c[0x0][0x3c8], PT ;  /* 0x0000f20000007a0c */ /* 0x040fe40003f46270 */
[----:B--2---:R-:W-:-:S04]  /*de90*/  IADD3 R10, R0, 0x18, RZ ;  /* 0x00000018000a7810 */ /* 0x004fc80007ffe0ff */
[----:B------:R-:W-:-:S03]  /*dea0*/  ISETP.GE.AND P4, PT, R10, c[0x0][0x3c8], PT ;  /* 0x0000f2000a007a0c */ /* 0x000fc60003f86270 */
[----:B------:R-:W-:Y:S02]  /*deb0*/  @!P1 LEA.HI R5, R5, R5, RZ, 0x1 ;  /* 0x0000000505059211 */ /* 0x000fe400078f08ff */
[----:B------:R-:W-:Y:S02]  /*dec0*/  @!P0 LEA.HI R4, R4, R4, RZ, 0x1 ;  /* 0x0000000404048211 */ /* 0x000fe400078f08ff */
[----:B------:R-:W-:Y:S01]  /*ded0*/  @!P1 LOP3.LUT R5, R5, 0xfffffffe, RZ, 0xc0, !PT ;  /* 0xfffffffe05059812 */ /* 0x000fe200078ec0ff */
[----:B---34-:R-:W-:Y:S01]  /*dee0*/  @!P2 IMAD.WIDE R6, R0, 0x4, R2 ;  /* 0x000000040006a825 */ /* 0x018fe200078e0202 */
[----:B------:R-:W-:-:S03]  /*def0*/  @!P0 LOP3.LUT R8, R4, 0xfffffffe, RZ, 0xc0, !PT ;  /* 0xfffffffe04088812 */ /* 0x000fc600078ec0ff */
[--C-:B------:R-:W-:Y:S01]  /*df00*/  @!P1 IMAD.WIDE R4, R5, 0x4, R2.reuse ;  /* 0x0000000405049825 */ /* 0x100fe200078e0202 */
[----:B------:R2:W-:Y:S01]  /*df10*/  @!P2 ST.E.64 [R6.64], R126 ;  /* 0x0000007e0600a985 */ /* 0x0005e2000c101b08 */
[----:B------:R-:W-:Y:S02]  /*df20*/  @!P4 LEA.HI R10, R10, R10, RZ, 0x1 ;  /* 0x0000000a0a0ac211 */ /* 0x000fe400078f08ff */
[----:B------:R-:W-:Y:S01]  /*df30*/  @!P0 IMAD.WIDE R8, R8, 0x4, R2 ;  /* 0x0000000408088825 */ /* 0x000fe200078e0202 */
[----:B------:R3:W-:Y:S04]  /*df40*/  @!P1 ST.E.64 [R4.64], R134 ;  /* 0x0000008604009985 */ /* 0x0007e8000c101b08 */
[----:B------:R4:W-:Y:S01]  /*df50*/  @!P0 ST.E.64 [R8.64], R138 ;  /* 0x0000008a08008985 */ /* 0x0009e2000c101b08 */
[----:B--2---:R-:W-:-:S02]  /*df60*/  IADD3 R7, R0, 0x20, RZ ;  /* 0x0000002000077810 */ /* 0x004fc40007ffe0ff */
[C---:B------:R-:W-:Y:S02]  /*df70*/  IADD3 R6, R0.reuse, 0x28, RZ ;  /* 0x0000002800067810 */ /* 0x040fe40007ffe0ff */
[C---:B---3--:R-:W-:Y:S02]  /*df80*/  IADD3 R5, R0.reuse, 0x30, RZ ;  /* 0x0000003000057810 */ /* 0x048fe40007ffe0ff */
[----:B------:R-:W-:Y:S02]  /*df90*/  IADD3 R4, R0, 0x38, RZ ;  /* 0x0000003800047810 */ /* 0x000fe40007ffe0ff */
[----:B------:R-:W-:Y:S02]  /*dfa0*/  ISETP.GE.AND P3, PT, R7, c[0x0][0x3c8], PT ;  /* 0x0000f20007007a0c */ /* 0x000fe40003f66270 */
[----:B------:R-:W-:Y:S02]  /*dfb0*/  ISETP.GE.AND P2, PT, R6, c[0x0][0x3c8], PT ;  /* 0x0000f20006007a0c */ /* 0x000fe40003f46270 */
[----:B------:R-:W-:-:S02]  /*dfc0*/  ISETP.GE.AND P1, PT, R5, c[0x0][0x3c8], PT ;  /* 0x0000f20005007a0c */ /* 0x000fc40003f26270 */
[----:B------:R-:W-:-:S07]  /*dfd0*/  ISETP.GE.AND P0, PT, R4, c[0x0][0x3c8], PT ;  /* 0x0000f20004007a0c */ /* 0x000fce0003f06270 */
[----:B----4-:R-:W-:Y:S02]  /*dfe0*/  @!P3 LEA.HI R8, R7, R7, RZ, 0x1 ;  /* 0x000000070708b211 */ /* 0x010fe400078f08ff */
[----:B------:R-:W-:Y:S02]  /*dff0*/  @!P2 LEA.HI R7, R6, R6, RZ, 0x1 ;  /* 0x000000060607a211 */ /* 0x000fe400078f08ff */
[----:B------:R-:W-:Y:S02]  /*e000*/  @!P1 LEA.HI R6, R5, R5, RZ, 0x1 ;  /* 0x0000000505069211 */ /* 0x000fe400078f08ff */
[----:B------:R-:W-:Y:S02]  /*e010*/  @!P0 LEA.HI R4, R4, R4, RZ, 0x1 ;  /* 0x0000000404048211 */ /* 0x000fe400078f08ff */
[----:B------:R-:W-:Y:S02]  /*e020*/  @!P4 LOP3.LUT R5, R10, 0xfffffffe, RZ, 0xc0, !PT ;  /* 0xfffffffe0a05c812 */ /* 0x000fe400078ec0ff */
[----:B------:R-:W-:-:S02]  /*e030*/  @!P3 LOP3.LUT R8, R8, 0xfffffffe, RZ, 0xc0, !PT ;  /* 0xfffffffe0808b812 */ /* 0x000fc400078ec0ff */
[----:B------:R-:W-:Y:S01]  /*e040*/  @!P2 LOP3.LUT R7, R7, 0xfffffffe, RZ, 0xc0, !PT ;  /* 0xfffffffe0707a812 */ /* 0x000fe200078ec0ff */
[--C-:B------:R-:W-:Y:S01]  /*e050*/  @!P4 IMAD.WIDE R10, R5, 0x4, R2.reuse ;  /* 0x00000004050ac825 */ /* 0x100fe200078e0202 */
[----:B------:R-:W-:Y:S02]  /*e060*/  @!P1 LOP3.LUT R12, R6, 0xfffffffe, RZ, 0xc0, !PT ;  /* 0xfffffffe060c9812 */ /* 0x000fe400078ec0ff */
[----:B------:R-:W-:Y:S01]  /*e070*/  @!P0 LOP3.LUT R13, R4, 0xfffffffe, RZ, 0xc0, !PT ;  /* 0xfffffffe040d8812 */ /* 0x000fe200078ec0ff */
[--C-:B------:R-:W-:Y:S01]  /*e080*/  @!P3 IMAD.WIDE R8, R8, 0x4, R2.reuse ;  /* 0x000000040808b825 */ /* 0x100fe200078e0202 */
[----:B------:R2:W-:Y:S03]  /*e090*/  @!P4 ST.E.64 [R10.64], R150 ;  /* 0x000000960a00c985 */ /* 0x0005e6000c101b08 */
[--C-:B------:R-:W-:Y:S01]  /*e0a0*/  @!P2 IMAD.WIDE R6, R7, 0x4, R2.reuse ;  /* 0x000000040706a825 */ /* 0x100fe200078e0202 */
[----:B------:R2:W-:Y:S03]  /*e0b0*/  @!P3 ST.E.64 [R8.64], R154 ;  /* 0x0000009a0800b985 */ /* 0x0005e6000c101b08 */
[--C-:B------:R-:W-:Y:S01]  /*e0c0*/  @!P1 IMAD.WIDE R4, R12, 0x4, R2.reuse ;  /* 0x000000040c049825 */ /* 0x100fe200078e0202 */
[----:B------:R2:W-:Y:S03]  /*e0d0*/  @!P2 ST.E.64 [R6.64], R166 ;  /* 0x000000a60600a985 */ /* 0x0005e6000c101b08 */
[----:B------:R-:W-:Y:S01]  /*e0e0*/  @!P0 IMAD.WIDE R2, R13, 0x4, R2 ;  /* 0x000000040d028825 */ /* 0x000fe200078e0202 */
[----:B------:R2:W-:Y:S04]  /*e0f0*/  @!P1 ST.E.64 [R4.64], R170 ;  /* 0x000000aa04009985 */ /* 0x0005e8000c101b08 */
[----:B------:R2:W-:Y:S02]  /*e100*/  @!P0 ST.E.64 [R2.64], R182 ;  /* 0x000000b602008985 */ /* 0x0005e4000c101b08 */
.L_x_25:
[----:B------:R-:W-:Y:S05]  /*e110*/  BSYNC B0 ;  /* 0x0000000000007941 */ /* 0x000fea0003800000 */
.L_x_24:
[----:B--23--:R2:W3:Y:S01]  /*e120*/  SHFL.IDX PT, R3, R17, 0x2, 0x1c1f ;  /* 0x005c1f0011037f89 */ /* 0x00c4e200000e0000 */
[----:B------:R-:W-:Y:S03]  /*e130*/  BSSY B0, `(.L_x_26) ;  /* 0x0000030000007945 */ /* 0x000fe60003800000 */
[----:B----4-:R2:W4:Y:S01]  /*e140*/  SHFL.IDX PT, R2, R18, 0x2, 0x1c1f ;  /* 0x005c1f0012027f89 */ /* 0x01052200000e0000 */
[----:B------:R-:W-:Y:S05]  /*e150*/  @P5 BRA `(.L_x_27) ;  /* 0x000002d000005947 */ /* 0x000fea0003800000 */
[C---:B------:R-:W-:Y:S02]  /*e160*/  IADD3 R4, R0.reuse, 0x8, RZ ;  /* 0x0000000800047810 */ /* 0x040fe40007ffe0ff */
[----:B------:R-:W-:-:S02]  /*e170*/  ISETP.GE.AND P1, PT, R0, c[0x0][0x3c8], PT ;  /* 0x0000f20000007a0c */ /* 0x000fc40003f26270 */
[----:B------:R-:W-:Y:S02]  /*e180*/  ISETP.GE.AND P0, PT, R4, c[0x0][0x3c8], PT ;  /* 0x0000f20004007a0c */ /* 0x000fe40003f06270 */
[C---:B------:R-:W-:Y:S02]  /*e190*/  IADD3 R9, R0.reuse, 0x10, RZ ;  /* 0x0000001000097810 */ /* 0x040fe40007ffe0ff */
[----:B------:R-:W-:Y:S02]  /*e1a0*/  IADD3 R8, R0, 0x18, RZ ;  /* 0x0000001800087810 */ /* 0x000fe40007ffe0ff */
[----:B------:R-:W-:Y:S02]  /*e1b0*/  ISETP.GE.AND P5, PT, R9, c[0x0][0x3c8], PT ;  /* 0x0000f20009007a0c */ /* 0x000fe40003fa6270 */
[----:B------:R-:W-:-:S03]  /*e1c0*/  ISETP.GE.AND P4, PT, R8, c[0x0][0x3c8], PT ;  /* 0x0000f20008007a0c */ /* 0x000fc60003f86270 */
[----:B---34-:R-:W-:Y:S02]  /*e1d0*/  @!P1 IMAD.WIDE R6, R0, 0x4, R2 ;  /* 0x0000000400069825 */ /* 0x018fe400078e0202 */
[----:B------:R-:W-:-:S03]  /*e1e0*/  @!P0 LEA.HI R4, R4, R4, RZ, 0x1 ;  /* 0x0000000404048211 */ /* 0x000fc600078f08ff */
[----:B------:R3:W-:Y:S01]  /*e1f0*/  @!P1 ST.E.64 [R6.64], R120 ;  /* 0x0000007806009985 */ /* 0x0007e2000c101b08 */
[----:B------:R-:W-:Y:S02]  /*e200*/  @!P0 LOP3.LUT R4, R4, 0xfffffffe, RZ, 0xc0, !PT ;  /* 0xfffffffe04048812 */ /* 0x000fe400078ec0ff */
[----:B------:R-:W-:Y:S02]  /*e210*/  @!P5 LEA.HI R9, R9, R9, RZ, 0x1 ;  /* 0x000000090909d211 */ /* 0x000fe400078f08ff */
[----:B------:R-:W-:Y:S01]  /*e220*/  @!P4 LEA.HI R10, R8, R8, RZ, 0x1 ;  /* 0x00000008080ac211 */ /* 0x000fe200078f08ff */
[----:B------:R-:W-:-:S03]  /*e230*/  @!P0 IMAD.WIDE R4, R4, 0x4, R2 ;  /* 0x0000000404048825 */ /* 0x000fc600078e0202 */
[----:B------:R-:W-:Y:S02]  /*e240*/  @!P4 LOP3.LUT R10, R10, 0xfffffffe, RZ, 0xc0, !PT ;  /* 0xfffffffe0a0ac812 */ /* 0x000fe400078ec0ff */
[----:B------:R4:W-:Y:S03]  /*e250*/  @!P0 ST.E.64 [R4.64], R128 ;  /* 0x0000008004008985 */ /* 0x0009e6000c101b08 */
[----:B------:R-:W-:Y:S01]  /*e260*/  @!P4 IMAD.WIDE R10, R10, 0x4, R2 ;  /* 0x000000040a0ac825 */ /* 0x000fe200078e0202 */
[C---:B---3--:R-:W-:Y:S02]  /*e270*/  IADD3 R7, R0.reuse, 0x20, RZ ;  /* 0x0000002000077810 */ /* 0x048fe40007ffe0ff */
[----:B------:R-:W-:Y:S02]  /*e280*/  IADD3 R6, R0, 0x28, RZ ;  /* 0x0000002800067810 */ /* 0x000fe40007ffe0ff */
[----:B------:R-:W-:-:S02]  /*e290*/  ISETP.GE.AND P3, PT, R7, c[0x0][0x3c8], PT ;  /* 0x0000f20007007a0c */ /* 0x000fc40003f66270 */
[----:B------:R-:W-:Y:S02]  /*e2a0*/  ISETP.GE.AND P2, PT, R6, c[0x0][0x3c8], PT ;  /* 0x0000f20006007a0c */ /* 0x000fe40003f46270 */
[C---:B----4-:R-:W-:Y:S02]  /*e2b0*/  IADD3 R5, R0.reuse, 0x30, RZ ;  /* 0x0000003000057810 */ /* 0x050fe40007ffe0ff */
[----:B------:R-:W-:Y:S02]  /*e2c0*/  IADD3 R4, R0, 0x38, RZ ;  /* 0x0000003800047810 */ /* 0x000fe40007ffe0ff */
[----:B------:R-:W-:Y:S02]  /*e2d0*/  ISETP.GE.AND P1, PT, R5, c[0x0][0x3c8], PT ;  /* 0x0000f20005007a0c */ /* 0x000fe40003f26270 */
[----:B------:R-:W-:-:S03]  /*e2e0*/  ISETP.GE.AND P0, PT, R4, c[0x0][0x3c8], PT ;  /* 0x0000f20004007a0c */ /* 0x000fc60003f06270 */
[----:B------:R-:W-:Y:S02]  /*e2f0*/  @!P3 LEA.HI R8, R7, R7, RZ, 0x1 ;  /* 0x000000070708b211 */ /* 0x000fe400078f08ff */
[----:B------:R-:W-:Y:S02]  /*e300*/  @!P2 LEA.HI R7, R6, R6, RZ, 0x1 ;  /* 0x000000060607a211 */ /* 0x000fe400078f08ff */
[----:B------:R-:W-:Y:S02]  /*e310*/  @!P3 LOP3.LUT R8, R8, 0xfffffffe, RZ, 0xc0, !PT ;  /* 0xfffffffe0808b812 */ /* 0x000fe400078ec0ff */
[----:B------:R-:W-:Y:S02]  /*e320*/  @!P2 LOP3.LUT R7, R7, 0xfffffffe, RZ, 0xc0, !PT ;  /* 0xfffffffe0707a812 */ /* 0x000fe400078ec0ff */
[----:B------:R-:W-:Y:S02]  /*e330*/  @!P1 LEA.HI R6, R5, R5, RZ, 0x1 ;  /* 0x0000000505069211 */ /* 0x000fe400078f08ff */
[----:B------:R-:W-:Y:S01]  /*e340*/  @!P5 LOP3.LUT R5, R9, 0xfffffffe, RZ, 0xc0, !PT ;  /* 0xfffffffe0905d812 */ /* 0x000fe200078ec0ff */
[----:B------:R-:W-:Y:S01]  /*e350*/  @!P3 IMAD.WIDE R8, R8, 0x4, R2 ;  /* 0x000000040808b825 */ /* 0x000fe200078e0202 */
[----:B------:R-:W-:-:S02]  /*e360*/  @!P0 LEA.HI R4, R4, R4, RZ, 0x1 ;  /* 0x0000000404048211 */ /* 0x000fc400078f08ff */
[----:B------:R-:W-:Y:S01]  /*e370*/  @!P1 LOP3.LUT R14, R6, 0xfffffffe, RZ, 0xc0, !PT ;  /* 0xfffffffe060e9812 */ /* 0x000fe200078ec0ff */
[----:B------:R-:W-:Y:S01]  /*e380*/  @!P5 IMAD.WIDE R12, R5, 0x4, R2 ;  /* 0x00000004050cd825 */ /* 0x000fe200078e0202 */
[----:B------:R-:W-:-:S03]  /*e390*/  @!P0 LOP3.LUT R15, R4, 0xfffffffe, RZ, 0xc0, !PT ;  /* 0xfffffffe040f8812 */ /* 0x000fc600078ec0ff */
[--C-:B------:R-:W-:Y:S01]  /*e3a0*/  @!P2 IMAD.WIDE R6, R7, 0x4, R2.reuse ;  /* 0x000000040706a825 */ /* 0x100fe200078e0202 */
[----:B------:R3:W-:Y:S03]  /*e3b0*/  @!P5 ST.E.64 [R12.64], R140 ;  /* 0x0000008c0c00d985 */ /* 0x0007e6000c101b08 */
[--C-:B------:R-:W-:Y:S01]  /*e3c0*/  @!P1 IMAD.WIDE R4, R14, 0x4, R2.reuse ;  /* 0x000000040e049825 */ /* 0x100fe200078e0202 */
[----:B------:R3:W-:Y:S03]  /*e3d0*/  @!P4 ST.E.64 [R10.64], R144 ;  /* 0x000000900a00c985 */ /* 0x0007e6000c101b08 */
[----:B------:R-:W-:Y:S01]  /*e3e0*/  @!P0 IMAD.WIDE R2, R15, 0x4, R2 ;  /* 0x000000040f028825 */ /* 0x000fe200078e0202 */
[----:B------:R3:W-:Y:S04]  /*e3f0*/  @!P3 ST.E.64 [R8.64], R156 ;  /* 0x0000009c0800b985 */ /* 0x0007e8000c101b08 */
[----:B------:R3:W-:Y:S04]  /*e400*/  @!P2 ST.E.64 [R6.64], R160 ;  /* 0x000000a00600a985 */ /* 0x0007e8000c101b08 */
[----:B------:R3:W-:Y:S04]  /*e410*/  @!P1 ST.E.64 [R4.64], R172 ;  /* 0x000000ac04009985 */ /* 0x0007e8000c101b08 */
[----:B------:R3:W-:Y:S02]  /*e420*/  @!P0 ST.E.64 [R2.64], R176 ;  /* 0x000000b002008985 */ /* 0x0007e4000c101b08 */
.L_x_27:
[----:B------:R-:W-:Y:S05]  /*e430*/  BSYNC B0 ;  /* 0x0000000000007941 */ /* 0x000fea0003800000 */
.L_x_26:
[----:B---3--:R3:W1:Y:S04]  /*e440*/  SHFL.IDX PT, R3, R17, 0x3, 0x1c1f ;  /* 0x007c1f0011037f89 */ /* 0x00866800000e0000 */
[----:B----4-:R3:W4:Y:S01]  /*e450*/  SHFL.IDX PT, R2, R18, 0x3, 0x1c1f ;  /* 0x007c1f0012027f89 */ /* 0x01072200000e0000 */
[----:B------:R-:W-:Y:S05]  /*e460*/  @P6 EXIT ;  /* 0x000000000000694d */ /* 0x000fea0003800000 */
[C---:B------:R-:W-:Y:S02]  /*e470*/  IADD3 R4, R0.reuse, 0x8, RZ ;  /* 0x0000000800047810 */ /* 0x040fe40007ffe0ff */
[----:B------:R-:W-:-:S02]  /*e480*/  ISETP.GE.AND P6, PT, R0, c[0x0][0x3c8], PT ;  /* 0x0000f20000007a0c */ /* 0x000fc40003fc6270 */
[----:B------:R-:W-:Y:S02]  /*e490*/  ISETP.GE.AND P5, PT, R4, c[0x0][0x3c8], PT ;  /* 0x0000f20004007a0c */ /* 0x000fe40003fa6270 */
[C---:B------:R-:W-:Y:S02]  /*e4a0*/  IADD3 R9, R0.reuse, 0x10, RZ ;  /* 0x0000001000097810 */ /* 0x040fe40007ffe0ff */
[C---:B------:R-:W-:Y:S02]  /*e4b0*/  IADD3 R8, R0.reuse, 0x18, RZ ;  /* 0x0000001800087810 */ /* 0x040fe40007ffe0ff */
[C---:B------:R-:W-:Y:S02]  /*e4c0*/  IADD3 R10, R0.reuse, 0x20, RZ ;  /* 0x00000020000a7810 */ /* 0x040fe40007ffe0ff */
[C---:B------:R-:W-:Y:S02]  /*e4d0*/  IADD3 R11, R0.reuse, 0x28, RZ ;  /* 0x00000028000b7810 */ /* 0x040fe40007ffe0ff */
[C---:B------:R-:W-:Y:S01]  /*e4e0*/  IADD3 R13, R0.reuse, 0x30, RZ ;  /* 0x00000030000d7810 */ /* 0x040fe20007ffe0ff */
[----:B-1--4-:R-:W-:Y:S01]  /*e4f0*/  @!P6 IMAD.WIDE R6, R0, 0x4, R2 ;  /* 0x000000040006e825 */ /* 0x012fe200078e0202 */
[----:B------:R-:W-:-:S02]  /*e500*/  ISETP.GE.AND P4, PT, R9, c[0x0][0x3c8], PT ;  /* 0x0000f20009007a0c */ /* 0x000fc40003f86270 */
[----:B------:R-:W-:Y:S02]  /*e510*/  @!P5 LEA.HI R4, R4, R4, RZ, 0x1 ;  /* 0x000000040404d211 */ /* 0x000fe400078f08ff */
[----:B------:R-:W-:Y:S01]  /*e520*/  ISETP.GE.AND P3, PT, R8, c[0x0][0x3c8], PT ;  /* 0x0000f20008007a0c */ /* 0x000fe20003f66270 */
[----:B------:R1:W-:Y:S01]  /*e530*/  @!P6 ST.E.64 [R6.64], R122 ;  /* 0x0000007a0600e985 */ /* 0x0003e2000c101b08 */
[----:B------:R-:W-:Y:S02]  /*e540*/  ISETP.GE.AND P2, PT, R10, c[0x0][0x3c8], PT ;  /* 0x0000f2000a007a0c */ /* 0x000fe40003f46270 */
[----:B------:R-:W-:Y:S02]  /*e550*/  ISETP.GE.AND P1, PT, R11, c[0x0][0x3c8], PT ;  /* 0x0000f2000b007a0c */ /* 0x000fe40003f26270 */
[----:B------:R-:W-:Y:S02]  /*e560*/  ISETP.GE.AND P0, PT, R13, c[0x0][0x3c8], PT ;  /* 0x0000f2000d007a0c */ /* 0x000fe40003f06270 */
[----:B------:R-:W-:-:S02]  /*e570*/  @!P5 LOP3.LUT R4, R4, 0xfffffffe, RZ, 0xc0, !PT ;  /* 0xfffffffe0404d812 */ /* 0x000fc400078ec0ff */
[----:B------:R-:W-:Y:S02]  /*e580*/  @!P4 LEA.HI R12, R9, R9, RZ, 0x1 ;  /* 0x00000009090cc211 */ /* 0x000fe400078f08ff */
[----:B------:R-:W-:Y:S01]  /*e590*/  IADD3 R0, R0, 0x38, RZ ;  /* 0x0000003800007810 */ /* 0x000fe20007ffe0ff */
[----:B------:R-:W-:Y:S01]  /*e5a0*/  @!P5 IMAD.WIDE R4, R4, 0x4, R2 ;  /* 0x000000040404d825 */ /* 0x000fe200078e0202 */
[----:B------:R-:W-:Y:S02]  /*e5b0*/  @!P3 LEA.HI R8, R8, R8, RZ, 0x1 ;  /* 0x000000080808b211 */ /* 0x000fe400078f08ff */
[----:B------:R-:W-:Y:S02]  /*e5c0*/  @!P4 LOP3.LUT R12, R12, 0xfffffffe, RZ, 0xc0, !PT ;  /* 0xfffffffe0c0cc812 */ /* 0x000fe400078ec0ff */
[----:B------:R4:W-:Y:S01]  /*e5d0*/  @!P5 ST.E.64 [R4.64], R130 ;  /* 0x000000820400d985 */ /* 0x0009e2000c101b08 */
[----:B------:R-:W-:Y:S02]  /*e5e0*/  @!P3 LOP3.LUT R8, R8, 0xfffffffe, RZ, 0xc0, !PT ;  /* 0xfffffffe0808b812 */ /* 0x000fe400078ec0ff */
[----:B-1----:R-:W-:-:S04]  /*e5f0*/  @!P2 LEA.HI R6, R10, R10, RZ, 0x1 ;  /* 0x0000000a0a06a211 */ /* 0x002fc800078f08ff */
[----:B------:R-:W-:Y:S02]  /*e600*/  @!P2 LOP3.LUT R6, R6, 0xfffffffe, RZ, 0xc0, !PT ;  /* 0xfffffffe0606a812 */ /* 0x000fe400078ec0ff */
[----:B----4-:R-:W-:Y:S01]  /*e610*/  @!P1 LEA.HI R5, R11, R11, RZ, 0x1 ;  /* 0x0000000b0b059211 */ /* 0x010fe200078f08ff */
[--C-:B------:R-:W-:Y:S01]  /*e620*/  @!P3 IMAD.WIDE R10, R8, 0x4, R2.reuse ;  /* 0x00000004080ab825 */ /* 0x100fe200078e0202 */
[----:B------:R-:W-:Y:S02]  /*e630*/  @!P0 LEA.HI R4, R13, R13, RZ, 0x1 ;  /* 0x0000000d0d048211 */ /* 0x000fe400078f08ff */
        /* <DEDUP_REMOVED lines=10> */
[----:B------:R1:W-:Y:S01]  /*e6e0*/  @!P0 ST.E.64 [R4.64], R174 ;  /* 0x000000ae04008985 */ /* 0x0003e2000c101b08 */
[----:B------:R-:W-:-:S13]  /*e6f0*/  ISETP.GE.AND P0, PT, R0, c[0x0][0x3c8], PT ;  /* 0x0000f20000007a0c */ /* 0x000fda0003f06270 */
[----:B------:R-:W-:Y:S05]  /*e700*/  @P0 EXIT ;  /* 0x000000000000094d */ /* 0x000fea0003800000 */
[----:B------:R-:W-:-:S04]  /*e710*/  LEA.HI R0, R0, R0, RZ, 0x1 ;  /* 0x0000000000007211 */ /* 0x000fc800078f08ff */
[----:B------:R-:W-:-:S05]  /*e720*/  LOP3.LUT R0, R0, 0xfffffffe, RZ, 0xc0, !PT ;  /* 0xfffffffe00007812 */ /* 0x000fca00078ec0ff */
[----:B------:R-:W-:-:S05]  /*e730*/  IMAD.WIDE R2, R0, 0x4, R2 ;  /* 0x0000000400027825 */ /* 0x000fca00078e0202 */
[----:B------:R-:W-:Y:S01]  /*e740*/  ST.E.64 [R2.64], R178 ;  /* 0x000000b202007985 */ /* 0x000fe2000c101b08 */
[----:B------:R-:W-:Y:S05]  /*e750*/  EXIT ;  /* 0x000000000000794d */ /* 0x000fea0003800000 */
.L_x_21:
[----:B------:R-:W1:Y:S02]  /*e760*/  S2R R0, SR_TID.X ;  /* 0x0000000000007919 */ /* 0x000e640000002100 */
[----:B-1----:R-:W-:-:S13]  /*e770*/  ISETP.GT.AND P0, PT, R0, 0x7f, PT ;  /* 0x0000007f0000780c */ /* 0x002fda0003f04270 */
[----:B------:R-:W-:Y:S05]  /*e780*/  @P0 EXIT ;  /* 0x000000000000094d */ /* 0x000fea0003800000 */
[----:B------:R-:W1:Y:S01]  /*e790*/  S2R R8, SR_CTAID.X ;  /* 0x0000000000087919 */ /* 0x000e620000002500 */
[----:B------:R-:W-:-:S05]  /*e7a0*/  MOV R3, c[0x0][0x4e8] ;  /* 0x00013a0000037a02 */ /* 0x000fca0000000f00 */
[----:B------:R-:W-:Y:S01]  /*e7b0*/  IMAD R2, R3, c[0x0][0x388], RZ ;  /* 0x0000e20003027a24 */ /* 0x000fe200078e02ff */
[----:B-1----:R-:W-:-:S04]  /*e7c0*/  LEA R8, R8, R0, 0x7 ;  /* 0x0000000008087211 */ /* 0x002fc800078e38ff */
[----:B------:R-:W-:-:S13]  /*e7d0*/  ISETP.GE.AND P0, PT, R8, R2, PT ;  /* 0x000000020800720c */ /* 0x000fda0003f06270 */
[----:B------:R-:W-:Y:S05]  /*e7e0*/  @P0 EXIT ;  /* 0x000000000000094d */ /* 0x000fea0003800000 */
[----:B------:R-:W2:Y:S01]  /*e7f0*/  LDL.LU R4, [R1+0x30] ;  /* 0x0000300001047983 */ /* 0x000ea20000300800 */
[----:B------:R-:W-:-:S03]  /*e800*/  ISETP.NE.AND P0, PT, R3, 0x1, PT ;  /* 0x000000010300780c */ /* 0x000fc60003f05270 */
[----:B------:R-:W1:Y:S04]  /*e810*/  S2R R9, SR_CTAID.Z ;  /* 0x0000000000097919 */ /* 0x000e680000002700 */
[----:B------:R-:W3:Y:S06]  /*e820*/  S2R R10, SR_CTAID.Y ;  /* 0x00000000000a7919 */ /* 0x000eec0000002600 */
[----:B------:R-:W-:Y:S01]  /*e830*/  @P0 IMAD.HI.U32 R6, R8, c[0x0][0x4ec], RZ ;  /* 0x00013b0008060a27 */ /* 0x000fe200078e00ff */
[----:B-1----:R-:W-:-:S02]  /*e840*/  SHF.R.S32.HI R7, RZ, 0x1f, R9 ;  /* 0x0000001fff077819 */ /* 0x002fc40000011409 */
[----:B--2---:R-:W-:Y:S01]  /*e850*/  SHF.R.S32.HI R0, RZ, 0x1f, R4 ;  /* 0x0000001fff007819 */ /* 0x004fe20000011404 */
[C---:B------:R-:W-:Y:S01]  /*e860*/  IMAD.WIDE.U32 R2, R4.reuse, c[0x0][0x4d0], RZ ;  /* 0x0001340004027a25 */ /* 0x040fe200078e00ff */
[----:B------:R-:W-:-:S03]  /*e870*/  IADD3 R5, -R4, RZ, RZ ;  /* 0x000000ff04057210 */ /* 0x000fc60007ffe1ff */
[----:B------:R-:W-:-:S04]  /*e880*/  IMAD R0, R0, c[0x0][0x4d0], RZ ;  /* 0x0001340000007a24 */ /* 0x000fc800078e02ff */
[----:B------:R-:W-:Y:S01]  /*e890*/  IMAD R0, R4, c[0x0][0x4d4], R0 ;  /* 0x0001350004007a24 */ /* 0x000fe200078e0200 */
[----:B------:R-:W-:Y:S02]  /*e8a0*/  MOV R4, R8 ;  /* 0x0000000800047202 */ /* 0x000fe40000000f00 */
[----:B------:R-:W-:Y:S02]  /*e8b0*/  @P0 SHF.R.U32.HI R4, RZ, c[0x0][0x4f0], R6 ;  /* 0x00013c00ff040a19 */ /* 0x000fe40000011606 */
[----:B------:R-:W-:Y:S01]  /*e8c0*/  IADD3 R3, R3, R0, RZ ;  /* 0x0000000003037210 */ /* 0x000fe20007ffe0ff */
[----:B------:R-:W-:Y:S02]  /*e8d0*/  IMAD R0, R7, c[0x0][0x4d8], RZ ;  /* 0x0001360007007a24 */ /* 0x000fe400078e02ff */
[----:B---3--:R-:W-:Y:S01]  /*e8e0*/  IMAD R7, R5, c[0x0][0x550], R10 ;  /* 0x0001540005077a24 */ /* 0x008fe200078e020a */
[----:B------:R-:W-:Y:S01]  /*e8f0*/  IADD3 R5, -R4, RZ, RZ ;  /* 0x000000ff04057210 */ /* 0x000fe20007ffe1ff */
[----:B------:R-:W-:-:S02]  /*e900*/  IMAD R0, R9, c[0x0][0x4dc], R0 ;  /* 0x0001370009007a24 */ /* 0x000fc400078e0200 */
[----:B------:R-:W-:Y:S01]  /*e910*/  IMAD.WIDE.U32 R2, R9, c[0x0][0x4d8], R2 ;  /* 0x0001360009027a25 */ /* 0x000fe200078e0002 */
[----:B------:R-:W-:-:S03]  /*e920*/  SHF.R.S32.HI R6, RZ, 0x1f, R7 ;  /* 0x0000001fff067819 */ /* 0x000fc60000011407 */
[----:B------:R-:W-:Y:S01]  /*e930*/  IMAD R5, R5, c[0x0][0x4e8], R8 ;  /* 0x00013a0005057a24 */ /* 0x000fe200078e0208 */
[----:B------:R-:W-:Y:S01]  /*e940*/  IADD3 R3, R0, R3, RZ ;  /* 0x0000000300037210 */ /* 0x000fe20007ffe0ff */
[----:B------:R-:W-:-:S03]  /*e950*/  IMAD R6, R6, c[0x0][0x4e0], RZ ;  /* 0x0001380006067a24 */ /* 0x000fc600078e02ff */
[----:B------:R-:W-:Y:S01]  /*e960*/  SHF.R.S32.HI R0, RZ, 0x1f, R5 ;  /* 0x0000001fff007819 */ /* 0x000fe20000011405 */
[----:B------:R-:W-:-:S04]  /*e970*/  IMAD.WIDE.U32 R2, R7, c[0x0][0x4e0], R2 ;  /* 0x0001380007027a25 */ /* 0x000fc800078e0002 */
[----:B------:R-:W-:Y:S01]  /*e980*/  IMAD R7, R7, c[0x0][0x4e4], R6 ;  /* 0x0001390007077a24 */ /* 0x000fe200078e0206 */
[----:B------:R-:W-:Y:S01]  /*e990*/  SHF.R.S32.HI R6, RZ, 0x1f, R4 ;  /* 0x0000001fff067819 */ /* 0x000fe20000011404 */
[----:B------:R-:W-:Y:S01]  /*e9a0*/  IMAD R0, R0, c[0x0][0x4c8], RZ ;  /* 0x0001320000007a24 */ /* 0x000fe200078e02ff */
[----:B------:R-:W-:-:S03]  /*e9b0*/  IADD3 R2, P0, R4, R2, RZ ;  /* 0x0000000204027210 */ /* 0x000fc60007f1e0ff */
[----:B------:R-:W-:Y:S01]  /*e9c0*/  IMAD R0, R5, c[0x0][0x4cc], R0 ;  /* 0x0001330005007a24 */ /* 0x000fe200078e0200 */
[----:B------:R-:W-:-:S05]  /*e9d0*/  IADD3.X R3, R6, R3, R7, P0, !PT ;  /* 0x0000000306037210 */ /* 0x000fca00007fe407 */
[----:B------:R-:W-:-:S05]  /*e9e0*/  IMAD.WIDE.U32 R2, R5, c[0x0][0x4c8], R2 ;  /* 0x0001320005027a25 */ /* 0x000fca00078e0002 */
[----:B------:R-:W-:Y:S02]  /*e9f0*/  IADD3 R0, R3, R0, RZ ;  /* 0x0000000003007210 */ /* 0x000fe40007ffe0ff */
[----:B------:R-:W-:-:S04]  /*ea00*/  LEA R4, P0, R2, c[0x0][0x4a8], 0x2 ;  /* 0x00012a0002047a11 */ /* 0x000fc800078010ff */
[----:B------:R-:W-:Y:S02]  /*ea10*/  LEA.HI.X R5, R2, c[0x0][0x4ac], R0, 0x2, P0 ;  /* 0x00012b0002057a11 */ /* 0x000fe400000f1400 */
[----:B------:R-:W-:-:S05]  /*ea20*/  MOV R0, 0xff800000 ;  /* 0xff80000000007802 */ /* 0x000fca0000000f00 */
[----:B------:R-:W-:Y:S01]  /*ea30*/  STG.E [R4.64], R0 ;  /* 0x0000000004007986 */ /* 0x000fe2000c101908 */
[----:B------:R-:W-:Y:S05]  /*ea40*/  EXIT ;  /* 0x000000000000794d */ /* 0x000fea0003800000 */
.L_x_28:
[----:B------:R-:W-:-:S00]  /*ea50*/  BRA `(.L_x_28) ;  /* 0xfffffff000007947 */ /* 0x000fc0000383ffff */
[----:B------:R-:W-:-:S00]  /*ea60*/  NOP ;  /* 0x0000000000007918 */ /* 0x000fc00000000000 */
        /* <DEDUP_REMOVED lines=9> */
.L_x_3228:


//--------------------- .text._ZN7cutlass13device_kernelIN5flash19enable_sm80_to_sm89INS1_16FlashAttnFwdSm80INS1_25CollectiveMainloopFwdSm80ILi4ELi1ELb0EN4cute5tupleIJNS5_1CILi128EEENS7_ILi80EEENS7_ILi64EEEEEELi64ENS_10bfloat16_tEfNS_4arch4Sm80ELb0ELb0ELb1ELb1ELb0ELb0ELb1ELb1EEENS1_21CollectiveEpilogueFwdINS6_IJS8_SA_S9_EEENS6_IJNS7_ILi1EEESI_SI_EEESC_SE_Li128ELb1ELb1ELb1ELb0EEENS1_36VarlenDynamicPersistentTileSchedulerILi128ELi80ELi128ELi128ELb1ELb1ELb0ELb0ELb1ELb1EEEEEEEEEvNT_6ParamsE --------------------------
	.section	.text._ZN7cutlass13device_kernelIN5flash19enable_sm80_to_sm89INS1_16FlashAttnFwdSm80INS1_25CollectiveMainloopFwdSm80ILi4ELi1ELb0EN4cute5tupleIJNS5_1CILi128EEENS7_ILi80EEENS7_ILi64EEEEEELi64ENS_10bfloat16_tEfNS_4arch4Sm80ELb0ELb0ELb1ELb1ELb0ELb0ELb1ELb1EEENS1_21CollectiveEpilogueFwdINS6_IJS8_SA_S9_EEENS6_IJNS7_ILi1EEESI_SI_EEESC_SE_Li128ELb1ELb1ELb1ELb0EEENS1_36VarlenDynamicPersistentTileSchedulerILi128ELi80ELi128ELi128ELb1ELb1ELb0ELb0ELb1ELb1EEEEEEEEEvNT_6ParamsE,"ax",@progbits
	.sectioninfo	@"SHI_REGISTERS=255"
	.align	128
.text._ZN7cutlass13device_kernelIN5flash19enable_sm80_to_sm89INS1_16FlashAttnFwdSm80INS1_25CollectiveMainloopFwdSm80ILi4ELi1ELb0EN4cute5tupleIJNS5_1CILi128EEENS7_ILi80EEENS7_ILi64EEEEEELi64ENS_10bfloat16_tEfNS_4arch4Sm80ELb0ELb0ELb1ELb1ELb0ELb0ELb1ELb1EEENS1_21CollectiveEpilogueFwdINS6_IJS8_SA_S9_EEENS6_IJNS7_ILi1EEESI_SI_EEESC_SE_Li128ELb1ELb1ELb1ELb0EEENS1_36VarlenDynamicPersistentTileSchedulerILi128ELi80ELi128ELi128ELb1ELb1ELb0ELb0ELb1ELb1EEEEEEEEEvNT_6ParamsE:
        .type           _ZN7cutlass13device_kernelIN5flash19enable_sm80_to_sm89INS1_16FlashAttnFwdSm80INS1_25CollectiveMainloopFwdSm80ILi4ELi1ELb0EN4cute5tupleIJNS5_1CILi128EEENS7_ILi80EEENS7_ILi64EEEEEELi64ENS_10bfloat16_tEfNS_4arch4Sm80ELb0ELb0ELb1ELb1ELb0ELb0ELb1ELb1EEENS1_21CollectiveEpilogueFwdINS6_IJS8_SA_S9_EEENS6_IJNS7_ILi1EEESI_SI_EEESC_SE_Li128ELb1ELb1ELb1ELb0EEENS1_36VarlenDynamicPersistentTileSchedulerILi128ELi80ELi128ELi128ELb1ELb1ELb0ELb0ELb1ELb1EEEEEEEEEvNT_6ParamsE,@function
        .size           _ZN7cutlass13device_kernelIN5flash19enable_sm80_to_sm89INS1_16FlashAttnFwdSm80INS1_25CollectiveMainloopFwdSm80ILi4ELi1ELb0EN4cute5tupleIJNS5_1CILi128EEENS7_ILi80EEENS7_ILi64EEEEEELi64ENS_10bfloat16_tEfNS_4arch4Sm80ELb0ELb0ELb1ELb1ELb0ELb0ELb1ELb1EEENS1_21CollectiveEpilogueFwdINS6_IJS8_SA_S9_EEENS6_IJNS7_ILi1EEESI_SI_EEESC_SE_Li128ELb1ELb1ELb1ELb0EEENS1_36VarlenDynamicPersistentTileSchedulerILi128ELi80ELi128ELi128ELb1ELb1ELb0ELb0ELb1ELb1EEEEEEEEEvNT_6ParamsE,(.L_x_3229 - _ZN7cutlass13device_kernelIN5flash19enable_sm80_to_sm89INS1_16FlashAttnFwdSm80INS1_25CollectiveMainloopFwdSm80ILi4ELi1ELb0EN4cute5tupleIJNS5_1CILi128EEENS7_ILi80EEENS7_ILi64EEEEEELi64ENS_10bfloat16_tEfNS_4arch4Sm80ELb0ELb0ELb1ELb1ELb0ELb0ELb1ELb1EEENS1_21CollectiveEpilogueFwdINS6_IJS8_SA_S9_EEENS6_IJNS7_ILi1EEESI_SI_EEESC_SE_Li128ELb1ELb1ELb1ELb0EEENS1_36VarlenDynamicPersistentTileSchedulerILi128ELi80ELi128ELi128ELb1ELb1ELb0ELb0ELb1ELb1EEEEEEEEEvNT_6ParamsE)
        .other          _ZN7cutlass13device_kernelIN5flash19enable_sm80_to_sm89INS1_16FlashAttnFwdSm80INS1_25CollectiveMainloopFwdSm80ILi4ELi1ELb0EN4cute5tupleIJNS5_1CILi128EEENS7_ILi80EEENS7_ILi64EEEEEELi64ENS_10bfloat16_tEfNS_4arch4Sm80ELb0ELb0ELb1ELb1ELb0ELb0ELb1ELb1EEENS1_21CollectiveEpilogueFwdINS6_IJS8_SA_S9_EEENS6_IJNS7_ILi1EEESI_SI_EEESC_SE_Li128ELb1ELb1ELb1ELb0EEENS1_36VarlenDynamicPersistentTileSchedulerILi128ELi80ELi128ELi128ELb1ELb1ELb0ELb0ELb1ELb1EEEEEEEEEvNT_6ParamsE,@"STO_CUDA_ENTRY STV_DEFAULT"
_ZN7cutlass13device_kernelIN5flash19enable_sm80_to_sm89INS1_16FlashAttnFwdSm80INS1_25CollectiveMainloopFwdSm80ILi4ELi1ELb0EN4cute5tupleIJNS5_1CILi128EEENS7_ILi80EEENS7_ILi64EEEEEELi64ENS_10bfloat16_tEfNS_4arch4Sm80ELb0ELb0ELb1ELb1ELb0ELb0ELb1ELb1EEENS1_21CollectiveEpilogueFwdINS6_IJS8_SA_S9_EEENS6_IJNS7_ILi1EEESI_SI_EEESC_SE_Li128ELb1ELb1ELb1ELb0EEENS1_36VarlenDynamicPersistentTileSchedulerILi128ELi80ELi128ELi128ELb1ELb1ELb0ELb0ELb1ELb1EEEEEEEEEvNT_6ParamsE:
[----:B------:R-:W-:-:S03]  /*0000*/  MOV R1, c[0x0][0x28] ;  /* 0x00000a0000017a02 */ /* 0x000fc60000000f00 */
[----:B------:R-:W1:Y:S01]  /*0010*/  S2R R2, SR_TID.X ;  /* 0x0000000000027919 */ /* 0x000e620000002100 */
[----:B------:R-:W-:Y:S01]  /*0020*/  IADD3 R1, R1, -0x90, RZ ;  /* 0xffffff7001017810 */ /* 0x000fe20007ffe0ff */
[----:B------:R-:W-:Y:S01]  /*0030*/  ULDC.64 UR8, c[0x0][0x118] ;  /* 0x0000460000087ab9 */ /* 0x000fe20000000a00 */
[----:B-1----:R-:W-:-:S05]  /*0040*/  SHF.R.U32.HI R0, RZ, 0x5, R2 ;  /* 0x00000005ff007819 */ /* 0x002fca0000011602 */
[----:B------:R-:W1:Y:S02]  /*0050*/  SHFL.IDX PT, R3, R0, RZ, 0x1f ;  /* 0x00001fff00037589 */ /* 0x000e6400000e0000 */
[----:B-1----:R-:W-:Y:S02]  /*0060*/  ISETP.NE.AND P0, PT, R3, RZ, PT ;  /* 0x000000ff0300720c */ /* 0x002fe40003f05270 */
[----:B------:R-:W-:Y:S11]  /*0070*/  STL [R1+0x80], R3 ;  /* 0x0000800301007387 */ /* 0x000ff60000100800 */
[----:B------:R-:W-:Y:S06]  /*0080*/  @P0 BAR.SYNC.DEFER_BLOCKING 0x5, 0x80 ;  /* 0x0142000000000b1d */ /* 0x000fec0000010000 */
[----:B------:R-:W1:Y:S04]  /*0090*/  @P0 LDS.128 R4, [0x9100] ;  /* 0x00910000ff040984 */ /* 0x000e680000000c00 */
[----:B-1----:R1:W-:Y:S04]  /*00a0*/  @P0 STL.64 [R1+0x20], R4 ;  /* 0x0000200401000387 */ /* 0x0023e80000100a00 */
[----:B------:R1:W-:Y:S04]  /*00b0*/  @P0 STL.64 [R1+0x28], R6 ;  /* 0x0000280601000387 */ /* 0x0003e80000100a00 */
[----:B------:R-:W-:Y:S06]  /*00c0*/  @P0 BAR.ARV 0x4, 0x80 ;  /* 0x0102000000000b1d */ /* 0x000fec0000002000 */
[----:B------:R-:W-:Y:S05]  /*00d0*/  @P0 BRA `(.L_x_29) ;  /* 0x00000b2000000947 */ /* 0x000fea0003800000 */
[----:B------:R-:W-:Y:S01]  /*00e0*/  LOP3.LUT R15, R2, 0x1f, RZ, 0xc0, !PT ;  /* 0x0000001f020f7812 */ /* 0x000fe200078ec0ff */
[----:B------:R-:W-:-:S02]  /*00f0*/  IMAD.MOV.U32 R8, RZ, RZ, RZ ;  /* 0x000000ffff087224 */ /* 0x000fc400078e00ff */
[----:B-1----:R-:W-:Y:S01]  /*0100*/  IMAD.MOV.U32 R7, RZ, RZ, RZ ;  /* 0x000000ffff077224 */ /* 0x002fe200078e00ff */
[----:B------:R-:W-:-:S04]  /*0110*/  ISETP.NE.AND P6, PT, R15, 0x1f, PT ;  /* 0x0000001f0f00780c */ /* 0x000fc80003fc5270 */
[----:B------:R-:W-:-:S13]  /*0120*/  ISETP.GE.OR P0, PT, R15, c[0x0][0x53c], !P6 ;  /* 0x00014f000f007a0c */ /* 0x000fda0007706670 */
[----:B------:R-:W-:Y:S02]  /*0130*/  @!P0 IMAD.MOV.U32 R4, RZ, RZ, 0x4 ;  /* 0x00000004ff048424 */ /* 0x000fe400078e00ff */
[----:B------:R-:W-:Y:S02]  /*0140*/  @!P0 IMAD.MOV.U32 R2, RZ, RZ, 0x4 ;  /* 0x00000004ff028424 */ /* 0x000fe400078e00ff */
[----:B------:R-:W-:-:S04]  /*0150*/  @!P0 IMAD.WIDE.U32 R4, R15, R4, c[0x0][0x580] ;  /* 0x000160000f048625 */ /* 0x000fc800078e0004 */
[C---:B------:R-:W-:Y:S01]  /*0160*/  @!P0 IMAD.WIDE.U32 R2, R15.reuse, R2, c[0x0][0x578] ;  /* 0x00015e000f028625 */ /* 0x040fe200078e0002 */
[----:B------:R-:W2:Y:S04]  /*0170*/  @!P0 LDG.E R8, [R4.64] ;  /* 0x0000000804088981 */ /* 0x000ea8000c1e1900 */
[----:B------:R-:W2:Y:S01]  /*0180*/  @!P0 LDG.E R7, [R2.64] ;  /* 0x0000000802078981 */ /* 0x000ea2000c1e1900 */
[C---:B------:R-:W-:Y:S01]  /*0190*/  ISETP.NE.AND P5, PT, R15.reuse, RZ, PT ;  /* 0x000000ff0f00720c */ /* 0x040fe20003fa5270 */
[----:B------:R-:W1:Y:S01]  /*01a0*/  S2UR UR4, SR_CTAID.X ;  /* 0x00000000000479c3 */ /* 0x000e620000002500 */
[C---:B------:R-:W-:Y:S02]  /*01b0*/  ISETP.GE.U32.AND P4, PT, R15.reuse, 0x2, PT ;  /* 0x000000020f00780c */ /* 0x040fe40003f86070 */
[----:B------:R-:W-:-:S02]  /*01c0*/  ISETP.GE.U32.AND P3, PT, R15, 0x4, PT ;  /* 0x000000040f00780c */ /* 0x000fc40003f66070 */
[C---:B------:R-:W-:Y:S02]  /*01d0*/  ISETP.GE.U32.AND P2, PT, R15.reuse, 0x8, PT ;  /* 0x000000080f00780c */ /* 0x040fe40003f46070 */
[----:B------:R-:W-:Y:S02]  /*01e0*/  ISETP.GE.U32.AND P1, PT, R15, 0x10, PT ;  /* 0x000000100f00780c */ /* 0x000fe40003f26070 */
[----:B------:R-:W-:Y:S01]  /*01f0*/  MOV R10, RZ ;  /* 0x000000ff000a7202 */ /* 0x000fe20000000f00 */
[----:B--2---:R-:W-:-:S05]  /*0200*/  IMAD R4, R8, R7, RZ ;  /* 0x0000000708047224 */ /* 0x004fca00078e02ff */
[----:B------:R-:W2:Y:S02]  /*0210*/  SHFL.UP PT, R0, R4, 0x1, RZ ;  /* 0x0420000004007989 */ /* 0x000ea400000e00ff */
[----:B--2---:R-:W-:-:S05]  /*0220*/  SEL R0, R0, RZ, P5 ;  /* 0x000000ff00007207 */ /* 0x004fca0002800000 */
[----:B------:R-:W-:-:S05]  /*0230*/  IMAD.IADD R4, R4, 0x1, R0 ;  /* 0x0000000104047824 */ /* 0x000fca00078e0200 */
[----:B------:R-:W2:Y:S02]  /*0240*/  SHFL.UP PT, R0, R4, 0x2, RZ ;  /* 0x0440000004007989 */ /* 0x000ea400000e00ff */
[----:B--2---:R-:W-:-:S04]  /*0250*/  SEL R0, R0, RZ, P4 ;  /* 0x000000ff00007207 */ /* 0x004fc80002000000 */
[----:B------:R-:W-:-:S05]  /*0260*/  IADD3 R4, R4, R0, RZ ;  /* 0x0000000004047210 */ /* 0x000fca0007ffe0ff */
[----:B------:R-:W2:Y:S02]  /*0270*/  SHFL.UP PT, R0, R4, 0x4, RZ ;  /* 0x0480000004007989 */ /* 0x000ea400000e00ff */
[----:B--2---:R-:W-:-:S05]  /*0280*/  SEL R0, R0, RZ, P3 ;  /* 0x000000ff00007207 */ /* 0x004fca0001800000 */
[----:B------:R-:W-:-:S05]  /*0290*/  IMAD.IADD R4, R4, 0x1, R0 ;  /* 0x0000000104047824 */ /* 0x000fca00078e0200 */
[----:B------:R-:W2:Y:S02]  /*02a0*/  SHFL.UP PT, R0, R4, 0x8, RZ ;  /* 0x0500000004007989 */ /* 0x000ea400000e00ff */
[----:B--2---:R-:W-:-:S05]  /*02b0*/  SEL R0, R0, RZ, P2 ;  /* 0x000000ff00007207 */ /* 0x004fca0001000000 */
[----:B------:R-:W-:-:S05]  /*02c0*/  IMAD.IADD R4, R4, 0x1, R0 ;  /* 0x0000000104047824 */ /* 0x000fca00078e0200 */
[----:B------:R-:W2:Y:S02]  /*02d0*/  SHFL.UP PT, R0, R4, 0x10, RZ ;  /* 0x0600000004007989 */ /* 0x000ea400000e00ff */
[----:B--2---:R-:W-:-:S05]  /*02e0*/  SEL R0, R0, RZ, P1 ;  /* 0x000000ff00007207 */ /* 0x004fca0000800000 */
[----:B------:R-:W-:-:S05]  /*02f0*/  IMAD.IADD R4, R4, 0x1, R0 ;  /* 0x0000000104047824 */ /* 0x000fca00078e0200 */
[----:B------:R-:W2:Y:S02]  /*0300*/  SHFL.IDX PT, R6, R4, 0x1f, 0x1f ;  /* 0x03e01f0004067f89 */ /* 0x000ea400000e0000 */
[----:B--2---:R-:W-:-:S04]  /*0310*/  IMAD R6, R6, c[0x0][0x538], RZ ;  /* 0x00014e0006067a24 */ /* 0x004fc800078e02ff */
[----:B------:R-:W-:Y:S01]  /*0320*/  IMAD.MOV.U32 R0, RZ, RZ, R6 ;  /* 0x000000ffff007224 */ /* 0x000fe200078e0006 */
[----:B-1----:R-:W-:-:S13]  /*0330*/  ISETP.GT.AND P0, PT, R6, UR4, PT ;  /* 0x0000000406007c0c */ /* 0x002fda000bf04270 */
[----:B------:R-:W-:Y:S05]  /*0340*/  @P0 BRA `(.L_x_30) ;  /* 0x0000027000000947 */ /* 0x000fea0003800000 */
[----:B------:R-:W-:Y:S02]  /*0350*/  MOV R6, R0 ;  /* 0x0000000000067202 */ /* 0x000fe40000000f00 */
[----:B------:R-:W-:-:S04]  /*0360*/  MOV R10, RZ ;  /* 0x000000ff000a7202 */ /* 0x000fc80000000f00 */
.L_x_34:
[----:B------:R-:W-:-:S04]  /*0370*/  IADD3 R0, R10, 0x1f, RZ ;  /* 0x0000001f0a007810 */ /* 0x000fc80007ffe0ff */
[----:B------:R-:W-:-:S13]  /*0380*/  ISETP.GE.AND P0, PT, R0, c[0x0][0x53c], PT ;  /* 0x00014f0000007a0c */ /* 0x000fda0003f06270 */
[----:B------:R-:W-:Y:S05]  /*0390*/  @P0 BRA `(.L_x_31) ;  /* 0x0000078000000947 */ /* 0x000fea0003800000 */
[----:B------:R-:W-:Y:S01]  /*03a0*/  MOV R10, R0 ;  /* 0x00000000000a7202 */ /* 0x000fe20000000f00 */
[----:B------:R-:W-:Y:S01]  /*03b0*/  IMAD.MOV.U32 R7, RZ, RZ, RZ ;  /* 0x000000ffff077224 */ /* 0x000fe200078e00ff */
[----:B------:R-:W-:Y:S02]  /*03c0*/  MOV R8, RZ ;  /* 0x000000ff00087202 */ /* 0x000fe40000000f00 */
[----:B------:R-:W-:-:S04]  /*03d0*/  IADD3 R0, R15, R10, RZ ;  /* 0x0000000a0f007210 */ /* 0x000fc80007ffe0ff */
[----:B------:R-:W-:-:S13]  /*03e0*/  ISETP.GE.OR P0, PT, R0, c[0x0][0x53c], !P6 ;  /* 0x00014f0000007a0c */ /* 0x000fda0007706670 */
[----:B------:R-:W-:Y:S01]  /*03f0*/  @!P0 MOV R2, 0x4 ;  /* 0x0000000400028802 */ /* 0x000fe20000000f00 */
[----:B------:R-:W-:-:S04]  /*0400*/  @!P0 IMAD.MOV.U32 R3, RZ, RZ, 0x4 ;  /* 0x00000004ff038424 */ /* 0x000fc800078e00ff */
[----:B------:R-:W-:-:S04]  /*0410*/  @!P0 IMAD.WIDE R4, R0, R2, c[0x0][0x580] ;  /* 0x0001600000048625 */ /* 0x000fc800078e0202 */
[----:B------:R-:W-:Y:S01]  /*0420*/  @!P0 IMAD.WIDE R2, R0, R3, c[0x0][0x578] ;  /* 0x00015e0000028625 */ /* 0x000fe200078e0203 */
[----:B------:R-:W2:Y:S04]  /*0430*/  @!P0 LDG.E R8, [R4.64] ;  /* 0x0000000804088981 */ /* 0x000ea8000c1e1900 */
[----:B------:R-:W2:Y:S02]  /*0440*/  @!P0 LDG.E R7, [R2.64] ;  /* 0x0000000802078981 */ /* 0x000ea4000c1e1900 */
[----:B--2---:R-:W-:Y:S01]  /*0450*/  IMAD R5, R8, R7, RZ ;  /* 0x0000000708057224 */ /* 0x004fe200078e02ff */
[----:B------:R-:W-:Y:S05]  /*0460*/  BRA.DIV ~URZ, `(.L_x_32) ;  /* 0x0000e1327f007947 */ /* 0x000fea000b800000 */
[----:B------:R1:W2:Y:S02]  /*0470*/  SHFL.UP PT, R0, R5, 0x1, RZ ;  /* 0x0420000005007989 */ /* 0x0002a400000e00ff */
.L_x_143:
[----:B--2---:R-:W-:-:S04]  /*0480*/  SEL R0, R0, RZ, P5 ;  /* 0x000000ff00007207 */ /* 0x004fc80002800000 */
[----:B-1----:R-:W-:Y:S01]  /*0490*/  IADD3 R5, R5, R0, RZ ;  /* 0x0000000005057210 */ /* 0x002fe20007ffe0ff */
[----:B------:R-:W-:Y:S05]  /*04a0*/  BRA.DIV ~URZ, `(.L_x_33) ;  /* 0x0000e1527f007947 */ /* 0x000fea000b800000 */
[----:B------:R-:W1:Y:S02]  /*04b0*/  SHFL.UP PT, R0, R5, 0x2, RZ ;  /* 0x0440000005007989 */ /* 0x000e6400000e00ff */
[----:B-1----:R-:W-:-:S05]  /*04c0*/  SEL R0, R0, RZ, P4 ;  /* 0x000000ff00007207 */ /* 0x002fca0002000000 */
[----:B------:R-:W-:-:S05]  /*04d0*/  IMAD.IADD R0, R5, 0x1, R0 ;  /* 0x0000000105007824 */ /* 0x000fca00078e0200 */
        /* <DEDUP_REMOVED lines=9> */
[----:B------:R1:W2:Y:S02]  /*0570*/  SHFL.IDX PT, R0, R4, 0x1f, 0x1f ;  /* 0x03e01f0004007f89 */ /* 0x0002a400000e0000 */
.L_x_144:
[----:B--2---:R-:W-:-:S05]  /*0580*/  IMAD R0, R0, c[0x0][0x538], RZ ;  /* 0x00014e0000007a24 */ /* 0x004fca00078e02ff */
[----:B------:R-:W-:-:S04]  /*0590*/  IADD3 R6, R0, R6, RZ ;  /* 0x0000000600067210 */ /* 0x000fc80007ffe0ff */
[----:B------:R-:W-:-:S13]  /*05a0*/  ISETP.GT.AND P0, PT, R6, UR4, PT ;  /* 0x0000000406007c0c */ /* 0x000fda000bf04270 */
[----:B-1----:R-:W-:Y:S05]  /*05b0*/  @!P0 BRA `(.L_x_34) ;  /* 0xfffffdb000008947 */ /* 0x002fea000383ffff */
.L_x_30:
[----:B------:R-:W-:-:S05]  /*05c0*/  IADD3 R13, -R0, R6, RZ ;  /* 0x00000006000d7210 */ /* 0x000fca0007ffe1ff */
[----:B------:R-:W-:-:S05]  /*05d0*/  IMAD R0, R4, c[0x0][0x538], R13 ;  /* 0x00014e0004007a24 */ /* 0x000fca00078e020d */
[----:B------:R-:W-:Y:S01]  /*05e0*/  ISETP.GT.AND P0, PT, R0, UR4, PT ;  /* 0x0000000400007c0c */ /* 0x000fe2000bf04270 */
[----:B------:R-:W-:-:S12]  /*05f0*/  BRA.DIV ~URZ, `(.L_x_35) ;  /* 0x0000e1c27f007947 */ /* 0x000fd8000b800000 */
[----:B------:R-:W-:-:S04]  /*0600*/  VOTE.ANY R0, PT, !P0 ;  /* 0x0000000000007806 */ /* 0x000fc800040e0100 */
.L_x_145:
[----:B------:R1:W2:Y:S01]  /*0610*/  POPC R14, R0 ;  /* 0x00000000000e7309 */ /* 0x0002a20000000000 */
[----:B------:R-:W-:Y:S05]  /*0620*/  BRA.DIV ~URZ, `(.L_x_36) ;  /* 0x0000e1d27f007947 */ /* 0x000fea000b800000 */
[----:B--2---:R2:W3:Y:S01]  /*0630*/  SHFL.IDX PT, R12, R8, R14, 0x1f ;  /* 0x00001f0e080c7589 */ /* 0x0044e200000e0000 */
[----:B------:R-:W-:-:S03]  /*0640*/  MOV R6, RZ ;  /* 0x000000ff00067202 */ /* 0x000fc60000000f00 */
[----:B------:R2:W4:Y:S04]  /*0650*/  SHFL.IDX PT, R11, R7, R14, 0x1f ;  /* 0x00001f0e070b7589 */ /* 0x00052800000e0000 */
.L_x_146:
[----:B------:R-:W-:Y:S01]  /*0660*/  ISETP.NE.AND P0, PT, R0, RZ, PT ;  /* 0x000000ff0000720c */ /* 0x000fe20003f05270 */
[----:B------:R-:W-:-:S12]  /*0670*/  BSSY B0, `(.L_x_37) ;  /* 0x0000005000007945 */ /* 0x000fd80003800000 */
[----:B------:R-:W-:Y:S05]  /*0680*/  @!P0 BRA `(.L_x_38) ;  /* 0x0000003000008947 */ /* 0x000fea0003800000 */
[----:B------:R-:W-:Y:S01]  /*0690*/  IADD3 R5, R14, -0x1, RZ ;  /* 0xffffffff0e057810 */ /* 0x000fe20007ffe0ff */
[----:B------:R-:W-:Y:S05]  /*06a0*/  BRA.DIV ~URZ, `(.L_x_39) ;  /* 0x0000e2327f007947 */ /* 0x000fea000b800000 */
[----:B------:R1:W2:Y:S02]  /*06b0*/  SHFL.IDX PT, R6, R4, R5, 0x1f ;  /* 0x00001f0504067589 */ /* 0x0002a400000e0000 */
.L_x_38:
[----:B------:R-:W-:Y:S05]  /*06c0*/  BSYNC B0 ;  /* 0x0000000000007941 */ /* 0x000fea0003800000 */
.L_x_37:
[----:B-1-3--:R-:W-:Y:S01]  /*06d0*/  IABS R0, R12 ;  /* 0x0000000c00007213 */ /* 0x00afe20000000000 */
[----:B--2---:R-:W-:-:S04]  /*06e0*/  IMAD R4, R6, c[0x0][0x538], R13 ;  /* 0x00014e0006047a24 */ /* 0x004fc800078e020d */
[----:B------:R-:W-:Y:S01]  /*06f0*/  IMAD.MOV.U32 R5, RZ, RZ, R0 ;  /* 0x000000ffff057224 */ /* 0x000fe200078e0000 */
[----:B----4-:R-:W-:Y:S01]  /*0700*/  IABS R0, R11 ;  /* 0x0000000b00007213 */ /* 0x010fe20000000000 */
[----:B------:R1:W-:Y:S01]  /*0710*/  STL [R1+0x20], R4 ;  /* 0x0000200401007387 */ /* 0x0003e20000100800 */
[----:B------:R-:W-:Y:S01]  /*0720*/  IADD3 R9, -R4, UR4, RZ ;  /* 0x0000000404097c10 */ /* 0x000fe2000fffe1ff */
[----:B------:R-:W2:Y:S02]  /*0730*/  I2F.RP R2, R5 ;  /* 0x0000000500027306 */ /* 0x000ea40000209400 */
[----:B------:R-:W-:Y:S01]  /*0740*/  IMAD.MOV.U32 R7, RZ, RZ, R0 ;  /* 0x000000ffff077224 */ /* 0x000fe200078e0000 */
[----:B------:R-:W-:Y:S02]  /*0750*/  IABS R6, R9 ;  /* 0x0000000900067213 */ /* 0x000fe40000000000 */
[----:B------:R-:W-:-:S03]  /*0760*/  IABS R0, R12 ;  /* 0x0000000c00007213 */ /* 0x000fc60000000000 */
[----:B------:R-:W-:Y:S01]  /*0770*/  I2F.RP R8, R7 ;  /* 0x0000000700087306 */ /* 0x000fe20000209400 */
[----:B------:R-:W-:-:S07]  /*0780*/  IADD3 R0, RZ, -R0, RZ ;  /* 0x80000000ff007210 */ /* 0x000fce0007ffe0ff */
[----:B--2---:R-:W2:Y:S02]  /*0790*/  MUFU.RCP R2, R2 ;  /* 0x0000000200027308 */ /* 0x004ea40000001000 */
[----:B--2---:R-:W-:-:S06]  /*07a0*/  IADD3 R2, R2, 0xffffffe, RZ ;  /* 0x0ffffffe02027810 */ /* 0x004fcc0007ffe0ff */
[----:B------:R-:W2:Y:S02]  /*07b0*/  F2I.FTZ.U32.TRUNC.NTZ R3, R2 ;  /* 0x0000000200037305 */ /* 0x000ea4000021f000 */
[----:B--2---:R-:W-:-:S04]  /*07c0*/  IMAD.MOV R2, RZ, RZ, -R3 ;  /* 0x000000ffff027224 */ /* 0x004fc800078e0a03 */
[----:B-1----:R-:W-:Y:S02]  /*07d0*/  IMAD R4, R2, R5, RZ ;  /* 0x0000000502047224 */ /* 0x002fe400078e02ff */
[----:B------:R-:W-:-:S04]  /*07e0*/  IMAD.MOV.U32 R2, RZ, RZ, RZ ;  /* 0x000000ffff027224 */ /* 0x000fc800078e00ff */
[----:B------:R-:W-:-:S04]  /*07f0*/  IMAD.HI.U32 R2, R3, R4, R2 ;  /* 0x0000000403027227 */ /* 0x000fc800078e0002 */
[----:B------:R-:W-:-:S04]  /*0800*/  IMAD.MOV.U32 R3, RZ, RZ, R6 ;  /* 0x000000ffff037224 */ /* 0x000fc800078e0006 */
[----:B------:R-:W-:-:S04]  /*0810*/  IMAD.HI.U32 R2, R2, R3, RZ ;  /* 0x0000000302027227 */ /* 0x000fc800078e00ff */
[----:B------:R-:W-:Y:S02]  /*0820*/  IMAD R0, R2, R0, R3 ;  /* 0x0000000002007224 */ /* 0x000fe400078e0203 */
[----:B------:R-:W1:Y:S03]  /*0830*/  MUFU.RCP R3, R8 ;  /* 0x0000000800037308 */ /* 0x000e660000001000 */
[----:B------:R-:W-:-:S13]  /*0840*/  ISETP.GT.U32.AND P1, PT, R5, R0, PT ;  /* 0x000000000500720c */ /* 0x000fda0003f24070 */
[----:B------:R-:W-:Y:S01]  /*0850*/  @!P1 IMAD.IADD R0, R0, 0x1, -R5 ;  /* 0x0000000100009824 */ /* 0x000fe200078e0a05 */
[----:B-1----:R-:W-:Y:S02]  /*0860*/  IADD3 R3, R3, 0xffffffe, RZ ;  /* 0x0ffffffe03037810 */ /* 0x002fe40007ffe0ff */
[----:B------:R-:W-:Y:S02]  /*0870*/  @!P1 IADD3 R2, R2, 0x1, RZ ;  /* 0x0000000102029810 */ /* 0x000fe40007ffe0ff */
[----:B------:R-:W-:Y:S02]  /*0880*/  ISETP.GE.U32.AND P2, PT, R0, R5, PT ;  /* 0x000000050000720c */ /* 0x000fe40003f46070 */
[----:B------:R-:W1:Y:S01]  /*0890*/  F2I.FTZ.U32.TRUNC.NTZ R3, R3 ;  /* 0x0000000300037305 */ /* 0x000e62000021f000 */
[----:B------:R-:W-:Y:S02]  /*08a0*/  LOP3.LUT R0, R9, R12, RZ, 0x3c, !PT ;  /* 0x0000000c09007212 */ /* 0x000fe400078e3cff */
[----:B------:R-:W-:-:S02]  /*08b0*/  ISETP.NE.AND P1, PT, R12, RZ, PT ;  /* 0x000000ff0c00720c */ /* 0x000fc40003f25270 */
[----:B------:R-:W-:-:S06]  /*08c0*/  ISETP.GE.AND P0, PT, R0, RZ, PT ;  /* 0x000000ff0000720c */ /* 0x000fcc0003f06270 */
[----:B------:R-:W-:Y:S02]  /*08d0*/  @P2 IADD3 R2, R2, 0x1, RZ ;  /* 0x0000000102022810 */ /* 0x000fe40007ffe0ff */
[----:B-1----:R-:W-:-:S03]  /*08e0*/  IADD3 R0, RZ, -R3, RZ ;  /* 0x80000003ff007210 */ /* 0x002fc60007ffe0ff */
[----:B------:R-:W-:Y:S01]  /*08f0*/  IMAD.MOV.U32 R4, RZ, RZ, R2 ;  /* 0x000000ffff047224 */ /* 0x000fe200078e0002 */
[----:B------:R-:W-:-:S03]  /*0900*/  MOV R2, RZ ;  /* 0x000000ff00027202 */ /* 0x000fc60000000f00 */
[----:B------:R-:W-:Y:S01]  /*0910*/  @!P0 IMAD.MOV R4, RZ, RZ, -R4 ;  /* 0x000000ffff048224 */ /* 0x000fe200078e0a04 */
[----:B------:R-:W-:Y:S01]  /*0920*/  @!P1 LOP3.LUT R4, RZ, R12, RZ, 0x33, !PT ;  /* 0x0000000cff049212 */ /* 0x000fe200078e33ff */
[----:B------:R-:W-:Y:S01]  /*0930*/  IMAD.MOV.U32 R5, RZ, RZ, R0 ;  /* 0x000000ffff057224 */ /* 0x000fe200078e0000 */
[----:B------:R-:W-:Y:S02]  /*0940*/  IABS R0, R11 ;  /* 0x0000000b00007213 */ /* 0x000fe40000000000 */
[----:B------:R-:W-:Y:S01]  /*0950*/  IABS R8, R4 ;  /* 0x0000000400087213 */ /* 0x000fe20000000000 */
[----:B------:R-:W-:Y:S02]  /*0960*/  IMAD R5, R5, R7, RZ ;  /* 0x0000000705057224 */ /* 0x000fe400078e02ff */
[----:B------:R-:W-:Y:S02]  /*0970*/  IMAD.MOV R6, RZ, RZ, -R0 ;  /* 0x000000ffff067224 */ /* 0x000fe400078e0a00 */
[----:B------:R-:W-:-:S04]  /*0980*/  IMAD.HI.U32 R0, R3, R5, R2 ;  /* 0x0000000503007227 */ /* 0x000fc800078e0002 */
[----:B------:R-:W-:Y:S02]  /*0990*/  IMAD.MOV.U32 R2, RZ, RZ, R8 ;  /* 0x000000ffff027224 */ /* 0x000fe400078e0008 */
[----:B------:R-:W-:Y:S02]  /*09a0*/  IMAD.MOV.U32 R3, RZ, RZ, R6 ;  /* 0x000000ffff037224 */ /* 0x000fe400078e0006 */
[----:B------:R-:W-:-:S04]  /*09b0*/  IMAD.HI.U32 R0, R0, R2, RZ ;  /* 0x0000000200007227 */ /* 0x000fc800078e00ff */
[----:B------:R-:W-:Y:S02]  /*09c0*/  IMAD R2, R0, R3, R2 ;  /* 0x0000000300027224 */ /* 0x000fe400078e0202 */
[----:B------:R-:W-:-:S03]  /*09d0*/  IMAD R3, R4, R12, RZ ;  /* 0x0000000c04037224 */ /* 0x000fc600078e02ff */
[----:B------:R-:W-:Y:S02]  /*09e0*/  ISETP.GT.U32.AND P1, PT, R7, R2, PT ;  /* 0x000000020700720c */ /* 0x000fe40003f24070 */
[----:B------:R-:W-:-:S11]  /*09f0*/  IADD3 R3, R9, -R3, RZ ;  /* 0x8000000309037210 */ /* 0x000fd60007ffe0ff */
[----:B------:R-:W-:Y:S01]  /*0a00*/  @!P1 IMAD.IADD R2, R2, 0x1, -R7 ;  /* 0x0000000102029824 */ /* 0x000fe200078e0a07 */
[----:B------:R-:W-:Y:S02]  /*0a10*/  @!P1 IADD3 R0, R0, 0x1, RZ ;  /* 0x0000000100009810 */ /* 0x000fe40007ffe0ff */
[----:B------:R-:W-:Y:S02]  /*0a20*/  ISETP.NE.AND P1, PT, R11, RZ, PT ;  /* 0x000000ff0b00720c */ /* 0x000fe40003f25270 */
[----:B------:R-:W-:Y:S02]  /*0a30*/  ISETP.GE.U32.AND P2, PT, R2, R7, PT ;  /* 0x000000070200720c */ /* 0x000fe40003f46070 */
[----:B------:R-:W-:-:S04]  /*0a40*/  LOP3.LUT R2, R4, R11, RZ, 0x3c, !PT ;  /* 0x0000000b04027212 */ /* 0x000fc800078e3cff */
[----:B------:R-:W-:-:S07]  /*0a50*/  ISETP.GE.AND P0, PT, R2, RZ, PT ;  /* 0x000000ff0200720c */ /* 0x000fce0003f06270 */
[----:B------:R-:W-:-:S06]  /*0a60*/  @P2 IADD3 R0, R0, 0x1, RZ ;  /* 0x0000000100002810 */ /* 0x000fcc0007ffe0ff */
[----:B------:R-:W-:Y:S02]  /*0a70*/  @!P0 IADD3 R0, -R0, RZ, RZ ;  /* 0x000000ff00008210 */ /* 0x000fe40007ffe1ff */
[----:B------:R-:W-:-:S05]  /*0a80*/  @!P1 LOP3.LUT R0, RZ, R11, RZ, 0x33, !PT ;  /* 0x0000000bff009212 */ /* 0x000fca00078e33ff */
[--C-:B------:R-:W-:Y:S02]  /*0a90*/  IMAD.MOV R2, RZ, RZ, -R0.reuse ;  /* 0x000000ffff027224 */ /* 0x100fe400078e0a00 */
[C---:B------:R-:W-:Y:S02]  /*0aa0*/  IMAD R0, R11.reuse, 0x1000000, R0 ;  /* 0x010000000b007824 */ /* 0x040fe400078e0200 */
[----:B------:R-:W-:Y:S02]  /*0ab0*/  IMAD R2, R11, R2, R4 ;  /* 0x000000020b027224 */ /* 0x000fe400078e0204 */
[----:B------:R-:W-:Y:S02]  /*0ac0*/  IMAD.IADD R4, R14, 0x1, R10 ;  /* 0x000000010e047824 */ /* 0x000fe400078e020a */
[----:B------:R-:W-:-:S03]  /*0ad0*/  IMAD R0, R2, 0x10000, R0 ;  /* 0x0001000002007824 */ /* 0x000fc600078e0200 */
[----:B------:R1:W-:Y:S04]  /*0ae0*/  STL [R1+0x2c], R4 ;  /* 0x00002c0401007387 */ /* 0x0003e80000100800 */
[----:B------:R1:W-:Y:S04]  /*0af0*/  STL [R1+0x28], R0 ;  /* 0x0000280001007387 */ /* 0x0003e80000100800 */
[----:B------:R1:W-:Y:S01]  /*0b00*/  STL [R1+0x24], R3 ;  /* 0x0000240301007387 */ /* 0x0003e20000100800 */
[----:B------:R-:W-:Y:S05]  /*0b10*/  BRA `(.L_x_40) ;  /* 0x0000006000007947 */ /* 0x000fea0003800000 */
.L_x_31:
[----:B------:R-:W-:Y:S01]  /*0b20*/  MOV R0, UR4 ;  /* 0x0000000400007c02 */ /* 0x000fe20008000f00 */
[----:B------:R-:W-:Y:S04]  /*0b30*/  STL [R1+0x24], RZ ;  /* 0x000024ff01007387 */ /* 0x000fe80000100800 */
[----:B------:R-:W-:Y:S04]  /*0b40*/  STL [R1+0x28], RZ ;  /* 0x000028ff01007387 */ /* 0x000fe80000100800 */
[----:B------:R1:W-:Y:S02]  /*0b50*/  STL [R1+0x20], R0 ;  /* 0x0000200001007387 */ /* 0x0003e40000100800 */
[----:B-1----:R-:W-:-:S05]  /*0b60*/  MOV R0, c[0x0][0x53c] ;  /* 0x00014f0000007a02 */ /* 0x002fca0000000f00 */
[----:B------:R1:W-:Y:S02]  /*0b70*/  STL [R1+0x2c], R0 ;  /* 0x00002c0001007387 */ /* 0x0003e40000100800 */
.L_x_40:
[----:B-1----:R-:W2:Y:S04]  /*0b80*/  LDL R4, [R1+0x20] ;  /* 0x0000200001047983 */ /* 0x002ea80000100800 */
[----:B------:R-:W2:Y:S04]  /*0b90*/  LDL R5, [R1+0x24] ;  /* 0x0000240001057983 */ /* 0x000ea80000100800 */
[----:B------:R-:W2:Y:S04]  /*0ba0*/  LDL R6, [R1+0x28] ;  /* 0x0000280001067983 */ /* 0x000ea80000100800 */
[----:B------:R-:W2:Y:S01]  /*0bb0*/  LDL R7, [R1+0x2c] ;  /* 0x00002c0001077983 */ /* 0x000ea20000100800 */
[----:B------:R-:W-:Y:S01]  /*0bc0*/  ISETP.NE.AND P0, PT, R15, RZ, PT ;  /* 0x000000ff0f00720c */ /* 0x000fe20003f05270 */
[----:B------:R-:W-:-:S12]  /*0bd0*/  WARPSYNC 0xffffffff ;  /* 0xffffffff00007948 */ /* 0x000fd80003800000 */
[----:B--2---:R1:W-:Y:S04]  /*0be0*/  @!P0 STS.128 [0x9100], R4 ;  /* 0x00910004ff008388 */ /* 0x0043e80000000c00 */
[----:B------:R-:W-:Y:S06]  /*0bf0*/  BAR.ARV 0x5, 0x80 ;  /* 0x0142000000007b1d */ /* 0x000fec0000002000 */
.L_x_29:
[----:B------:R-:W2:Y:S02]  /*0c00*/  LDL R0, [R1+0x2c] ;  /* 0x00002c0001007983 */ /* 0x000ea40000100800 */
[----:B--2---:R-:W-:-:S13]  /*0c10*/  ISETP.GE.AND P0, PT, R0, c[0x0][0x53c], PT ;  /* 0x00014f0000007a0c */ /* 0x004fda0003f06270 */
[----:B------:R-:W-:Y:S05]  /*0c20*/  @P0 EXIT ;  /* 0x000000000000094d */ /* 0x000fea0003800000 */
[----:B------:R-:W2:Y:S02]  /*0c30*/  S2R R16, SR_TID.X ;  /* 0x0000000000107919 */ /* 0x000ea40000002100 */
[----:B--2---:R-:W-:-:S04]  /*0c40*/  SHF.R.S32.HI R11, RZ, 0x1f, R16 ;  /* 0x0000001fff0b7819 */ /* 0x004fc80000011410 */
[CC--:B------:R-:W-:Y:S02]  /*0c50*/  LEA.HI R2, R11.reuse, R16.reuse, RZ, 0x4 ;  /* 0x000000100b027211 */ /* 0x0c0fe400078f20ff */
[CC--:B------:R-:W-:Y:S02]  /*0c60*/  LEA.HI R10, R11.reuse, R16.reuse, RZ, 0x3 ;  /* 0x000000100b0a7211 */ /* 0x0c0fe400078f18ff */
[----:B------:R-:W-:Y:S02]  /*0c70*/  SHF.R.S32.HI R3, RZ, 0x4, R2 ;  /* 0x00000004ff037819 */ /* 0x000fe40000011402 */
[----:B------:R-:W-:Y:S02]  /*0c80*/  LEA.HI R13, R11, R16, RZ, 0x2 ;  /* 0x000000100b0d7211 */ /* 0x000fe400078f10ff */
[----:B------:R-:W-:Y:S02]  /*0c90*/  LEA.HI R0, R2, R3, RZ, 0x1 ;  /* 0x0000000302007211 */ /* 0x000fe400078f08ff */
[----:B------:R-:W-:-:S02]  /*0ca0*/  SHF.R.S32.HI R18, RZ, 0x3, R10 ;  /* 0x00000003ff127819 */ /* 0x000fc4000001140a */
[----:B------:R-:W-:Y:S02]  /*0cb0*/  LOP3.LUT R0, R0, 0xfffffffe, RZ, 0xc0, !PT ;  /* 0xfffffffe00007812 */ /* 0x000fe400078ec0ff */
[----:B------:R-:W-:Y:S01]  /*0cc0*/  LOP3.LUT R8, R10, 0xfffffff8, RZ, 0xc0, !PT ;  /* 0xfffffff80a087812 */ /* 0x000fe200078ec0ff */
[----:B-1----:R-:W-:Y:S01]  /*0cd0*/  IMAD.SHL.U32 R4, R18, 0x40, RZ ;  /* 0x0000004012047824 */ /* 0x002fe200078e00ff */
[--C-:B------:R-:W-:Y:S01]  /*0ce0*/  SHF.R.S32.HI R9, RZ, 0x2, R13.reuse ;  /* 0x00000002ff097819 */ /* 0x100fe2000001140d */
[----:B------:R-:W-:Y:S01]  /*0cf0*/  IMAD.IADD R14, R3, 0x1, -R0 ;  /* 0x00000001030e7824 */ /* 0x000fe200078e0a00 */
[----:B------:R-:W-:Y:S01]  /*0d00*/  LOP3.LUT R0, R2, 0xfffffff0, RZ, 0xc0, !PT ;  /* 0xfffffff002007812 */ /* 0x000fe200078ec0ff */
[----:B------:R-:W-:Y:S01]  /*0d10*/  IMAD.IADD R8, R16, 0x1, -R8 ;  /* 0x0000000110087824 */ /* 0x000fe200078e0a08 */
[----:B------:R-:W-:-:S03]  /*0d20*/  SHF.R.S32.HI R3, RZ, 0x1f, R13 ;  /* 0x0000001fff037819 */ /* 0x000fc6000001140d */
[----:B------:R-:W-:Y:S01]  /*0d30*/  IMAD.IADD R2, R16, 0x1, -R0 ;  /* 0x0000000110027824 */ /* 0x000fe200078e0a00 */
[----:B------:R-:W-:Y:S01]  /*0d40*/  LEA.HI R3, R3, R9, RZ, 0x3 ;  /* 0x0000000903037211 */ /* 0x000fe200078f18ff */
[----:B------:R-:W-:Y:S01]  /*0d50*/  IMAD.SHL.U32 R20, R8, 0x8, RZ ;  /* 0x0000000808147824 */ /* 0x000fe200078e00ff */
[----:B------:R-:W-:Y:S01]  /*0d60*/  LOP3.LUT R0, R4, 0x1c0, RZ, 0xc0, !PT ;  /* 0x000001c004007812 */ /* 0x000fe200078ec0ff */
[----:B------:R-:W-:Y:S01]  /*0d70*/  IMAD.SHL.U32 R7, R8, 0x40, RZ ;  /* 0x0000004008077824 */ /* 0x000fe200078e00ff */
[----:B------:R-:W-:Y:S02]  /*0d80*/  SHF.R.S32.HI R6, RZ, 0x1f, R2 ;  /* 0x0000001fff067819 */ /* 0x000fe40000011402 */
[----:B------:R-:W-:Y:S01]  /*0d90*/  LOP3.LUT R3, R3, 0xfffffff8, RZ, 0xc0, !PT ;  /* 0xfffffff803037812 */ /* 0x000fe200078ec0ff */
[----:B------:R-:W-:Y:S01]  /*0da0*/  STL [R1+0x18], R20 ;  /* 0x0000181401007387 */ /* 0x000fe20000100800 */
[----:B------:R-:W-:Y:S02]  /*0db0*/  SHF.R.U32.HI R5, RZ, 0x3, R0 ;  /* 0x00000003ff057819 */ /* 0x000fe40000011600 */
[----:B------:R-:W-:Y:S01]  /*0dc0*/  LOP3.LUT R4, R0, 0x38, R20, 0xf8, !PT ;  /* 0x0000003800047812 */ /* 0x000fe200078ef814 */
[----:B------:R-:W-:Y:S01]  /*0dd0*/  IMAD.IADD R9, R9, 0x1, -R3 ;  /* 0x0000000109097824 */ /* 0x000fe200078e0a03 */
[----:B------:R-:W-:-:S02]  /*0de0*/  LEA.HI R12, R6, R2, RZ, 0x3 ;  /* 0x00000002060c7211 */ /* 0x000fc400078f18ff */
[----:B------:R-:W-:Y:S02]  /*0df0*/  LOP3.LUT R0, R7, 0x1c0, RZ, 0xc0, !PT ;  /* 0x000001c007007812 */ /* 0x000fe400078ec0ff */
[----:B------:R-:W-:Y:S02]  /*0e00*/  LOP3.LUT R5, R4, R5, RZ, 0x3c, !PT ;  /* 0x0000000504057212 */ /* 0x000fe400078e3cff */
[----:B------:R-:W-:Y:S02]  /*0e10*/  LOP3.LUT R3, R12, 0xfffffff8, RZ, 0xc0, !PT ;  /* 0xfffffff80c037812 */ /* 0x000fe400078ec0ff */
[CC--:B------:R-:W-:Y:S02]  /*0e20*/  LEA.HI R6, R11.reuse, R16.reuse, RZ, 0x6 ;  /* 0x000000100b067211 */ /* 0x0c0fe400078f30ff */
[----:B------:R-:W-:Y:S01]  /*0e30*/  LOP3.LUT R4, R0, 0x8, R10, 0xf8, !PT ;  /* 0x0000000800047812 */ /* 0x000fe200078ef80a */
[----:B------:R-:W-:Y:S01]  /*0e40*/  IMAD.IADD R10, R2, 0x1, -R3 ;  /* 0x00000001020a7824 */ /* 0x000fe200078e0a03 */
[----:B------:R-:W-:Y:S01]  /*0e50*/  SHF.R.U32.HI R0, RZ, 0x3, R0 ;  /* 0x00000003ff007819 */ /* 0x000fe20000011600 */
[----:B------:R-:W-:Y:S01]  /*0e60*/  IMAD.SHL.U32 R3, R6, 0x8, RZ ;  /* 0x0000000806037824 */ /* 0x000fe200078e00ff */
[----:B------:R-:W-:-:S02]  /*0e70*/  LEA.HI R11, R11, R16, RZ, 0x5 ;  /* 0x000000100b0b7211 */ /* 0x000fc400078f28ff */
[----:B------:R-:W-:Y:S02]  /*0e80*/  LOP3.LUT R15, R4, R0, RZ, 0x3c, !PT ;  /* 0x00000000040f7212 */ /* 0x000fe400078e3cff */
[----:B------:R-:W-:Y:S02]  /*0e90*/  LOP3.LUT R2, R13, 0xfffffffc, RZ, 0xc0, !PT ;  /* 0xfffffffc0d027812 */ /* 0x000fe400078ec0ff */
[----:B------:R-:W-:Y:S02]  /*0ea0*/  LOP3.LUT R0, R11, 0xffffffe0, RZ, 0xc0, !PT ;  /* 0xffffffe00b007812 */ /* 0x000fe400078ec0ff */
[----:B------:R-:W-:Y:S01]  /*0eb0*/  LOP3.LUT R213, R5, 0x7ffffe00, R3, 0xf8, !PT ;  /* 0x7ffffe0005d57812 */ /* 0x000fe200078ef803 */
[C---:B------:R-:W-:Y:S01]  /*0ec0*/  IMAD.IADD R7, R16.reuse, 0x1, -R2 ;  /* 0x0000000110077824 */ /* 0x040fe200078e0a02 */
[----:B------:R-:W-:Y:S01]  /*0ed0*/  LOP3.LUT R3, R9, 0x1, RZ, 0xc0, !PT ;  /* 0x0000000109037812 */ /* 0x000fe200078ec0ff */
[----:B------:R-:W-:Y:S01]  /*0ee0*/  IMAD.IADD R17, R16, 0x1, -R0 ;  /* 0x0000000110117824 */ /* 0x000fe200078e0a00 */
[--C-:B------:R-:W-:Y:S01]  /*0ef0*/  SHF.R.S32.HI R6, RZ, 0x5, R11.reuse ;  /* 0x00000005ff067819 */ /* 0x100fe2000001140b */
[----:B------:R-:W-:Y:S01]  /*0f00*/  IMAD.SHL.U32 R213, R213, 0x2, RZ ;  /* 0x00000002d5d57824 */ /* 0x000fe200078e00ff */
[----:B------:R-:W-:-:S02]  /*0f10*/  SHF.R.S32.HI R2, RZ, 0x1f, R11 ;  /* 0x0000001fff027819 */ /* 0x000fc4000001140b */
[----:B------:R-:W-:Y:S02]  /*0f20*/  LEA.HI R0, R7, R7, RZ, 0x1 ;  /* 0x0000000707007211 */ /* 0x000fe400078f08ff */
[----:B------:R-:W-:Y:S02]  /*0f30*/  ISETP.NE.U32.AND P0, PT, R3, 0x1, PT ;  /* 0x000000010300780c */ /* 0x000fe40003f05070 */
[----:B------:R-:W-:Y:S02]  /*0f40*/  LEA.HI R3, R2, R6, RZ, 0x2 ;  /* 0x0000000602037211 */ /* 0x000fe400078f10ff */
[----:B------:R-:W-:Y:S02]  /*0f50*/  SHF.R.S32.HI R11, RZ, 0x1f, R17 ;  /* 0x0000001fff0b7819 */ /* 0x000fe40000011411 */
[C---:B------:R-:W-:Y:S01]  /*0f60*/  LOP3.LUT R2, R0.reuse, 0x1ffffffe, RZ, 0xc0, !PT ;  /* 0x1ffffffe00027812 */ /* 0x040fe200078ec0ff */
[----:B------:R-:W-:Y:S01]  /*0f70*/  IMAD.SHL.U32 R0, R0, 0x20, RZ ;  /* 0x0000002000007824 */ /* 0x000fe200078e00ff */
[----:B------:R-:W-:-:S02]  /*0f80*/  LOP3.LUT R3, R3, 0xffffffc, RZ, 0xc0, !PT ;  /* 0x0ffffffc03037812 */ /* 0x000fc400078ec0ff */
[----:B------:R-:W-:Y:S01]  /*0f90*/  LEA.HI R11, R11, R17, RZ, 0x2 ;  /* 0x000000110b0b7211 */ /* 0x000fe200078f10ff */
[----:B------:R-:W-:Y:S01]  /*0fa0*/  IMAD.IADD R2, R7, 0x1, -R2 ;  /* 0x0000000107027824 */ /* 0x000fe200078e0a02 */
[----:B------:R-:W-:Y:S01]  /*0fb0*/  LOP3.LUT R0, R0, 0xffffffc0, RZ, 0xc0, !PT ;  /* 0xffffffc000007812 */ /* 0x000fe200078ec0ff */
[----:B------:R-:W-:Y:S01]  /*0fc0*/  IMAD.IADD R5, R6, 0x1, -R3 ;  /* 0x0000000106057824 */ /* 0x000fe200078e0a03 */
[----:B------:R-:W-:Y:S01]  /*0fd0*/  SHF.R.S32.HI R4, RZ, 0x2, R11 ;  /* 0x00000002ff047819 */ /* 0x000fe2000001140b */
[----:B------:R-:W-:Y:S01]  /*0fe0*/  IMAD.SHL.U32 R3, R10, 0x40, RZ ;  /* 0x000000400a037824 */ /* 0x000fe200078e00ff */
[----:B------:R-:W-:Y:S01]  /*0ff0*/  R2P PR, R9, 0x6 ;  /* 0x0000000609007804 */ /* 0x000fe20000000000 */
[----:B------:R-:W-:Y:S01]  /*1000*/  IMAD R13, R2, 0x8, R0 ;  /* 0x00000008020d7824 */ /* 0x000fe200078e0200 */
[----:B------:R-:W-:Y:S01]  /*1010*/  LOP3.LUT P4, RZ, R8, 0x2, RZ, 0xc0, !PT ;  /* 0x0000000208ff7812 */ /* 0x000fe2000788c0ff */
[----:B------:R-:W-:Y:S01]  /*1020*/  IMAD R16, R5, 0x10, R4 ;  /* 0x0000001005107824 */ /* 0x000fe200078e0204 */
[----:B------:R-:W-:Y:S01]  /*1030*/  LOP3.LUT R0, R3, 0x1c0, RZ, 0xc0, !PT ;  /* 0x000001c003007812 */ /* 0x000fe200078ec0ff */
[----:B------:R-:W-:Y:S01]  /*1040*/  IMAD.SHL.U32 R4, R9, 0x40, RZ ;  /* 0x0000004009047824 */ /* 0x000fe200078e00ff */
[----:B------:R-:W-:Y:S01]  /*1050*/  LOP3.LUT P6, RZ, R10, 0x2, RZ, 0xc0, !PT ;  /* 0x000000020aff7812 */ /* 0x000fe200078cc0ff */
[----:B------:R-:W-:Y:S01]  /*1060*/  IMAD.SHL.U32 R2, R14, 0x8, RZ ;  /* 0x000000080e027824 */ /* 0x000fe200078e00ff */
[----:B------:R-:W-:Y:S01]  /*1070*/  LOP3.LUT P5, RZ, R10, 0x4, RZ, 0xc0, !PT ;  /* 0x000000040aff7812 */ /* 0x000fe200078ac0ff */
[----:B------:R-:W-:Y:S01]  /*1080*/  IMAD.SHL.U32 R3, R6, 0x400, RZ ;  /* 0x0000040006037824 */ /* 0x000fe200078e00ff */
[----:B------:R-:W-:Y:S01]  /*1090*/  LOP3.LUT R4, R4, 0x1c0, RZ, 0xc0, !PT ;  /* 0x000001c004047812 */ /* 0x000fe200078ec0ff */
[----:B------:R-:W-:Y:S01]  /*10a0*/  IMAD.SHL.U32 R5, R12, 0x40, RZ ;  /* 0x000000400c057824 */ /* 0x000fe200078e00ff */
[----:B------:R-:W-:Y:S01]  /*10b0*/  LOP3.LUT R2, R0, 0x8, R2, 0xf8, !PT ;  /* 0x0000000800027812 */ /* 0x000fe200078ef802 */
[----:B------:R-:W-:Y:S01]  /*10c0*/  IMAD R6, R7, 0x2, R3 ;  /* 0x0000000207067824 */ /* 0x000fe200078e0203 */
[----:B------:R-:W-:Y:S01]  /*10d0*/  SHF.R.U32.HI R0, RZ, 0x3, R0 ;  /* 0x00000003ff007819 */ /* 0x000fe20000011600 */
[----:B------:R-:W-:Y:S01]  /*10e0*/  IMAD.MOV.U32 R7, RZ, RZ, -0x10 ;  /* 0xfffffff0ff077424 */ /* 0x000fe200078e00ff */
[----:B------:R-:W-:Y:S01]  /*10f0*/  LEA.HI R4, R4, R4, RZ, 0x1d ;  /* 0x0000000404047211 */ /* 0x000fe200078fe8ff */
[----:B------:R-:W-:Y:S01]  /*1100*/  IMAD.MOV.U32 R10, RZ, RZ, 0x20 ;  /* 0x00000020ff0a7424 */ /* 0x000fe200078e00ff */
[----:B------:R-:W-:Y:S01]  /*1110*/  LOP3.LUT R2, R2, R0, RZ, 0x3c, !PT ;  /* 0x0000000002027212 */ /* 0x000fe200078e3cff */
[----:B------:R-:W-:Y:S01]  /*1120*/  IMAD R0, R14, 0x200, R15 ;  /* 0x000002000e007824 */ /* 0x000fe200078e020f */
[----:B------:R-:W-:Y:S01]  /*1130*/  LOP3.LUT R5, R5, 0xfffffe00, RZ, 0xc0, !PT ;  /* 0xfffffe0005057812 */ /* 0x000fe200078ec0ff */
[----:B------:R-:W-:Y:S01]  /*1140*/  IMAD.IADD R9, R6, 0x1, R4 ;  /* 0x0000000106097824 */ /* 0x000fe200078e0204 */
[C---:B------:R-:W-:Y:S01]  /*1150*/  LOP3.LUT P3, RZ, R8.reuse, 0x4, RZ, 0xc0, !PT ;  /* 0x0000000408ff7812 */ /* 0x040fe2000786c0ff */
[----:B------:R-:W-:Y:S01]  /*1160*/  IMAD R6, R8, 0x10, R18 ;  /* 0x0000001008067824 */ /* 0x000fe200078e0212 */
[-C--:B------:R-:W-:Y:S01]  /*1170*/  IADD3 R4, R2, R5.reuse, R3 ;  /* 0x0000000502047210 */ /* 0x080fe20007ffe003 */
[----:B------:R-:W-:Y:S01]  /*1180*/  IMAD.MOV.U32 R12, RZ, RZ, 0x40 ;  /* 0x00000040ff0c7424 */ /* 0x000fe200078e00ff */
[----:B------:R-:W-:Y:S01]  /*1190*/  LOP3.LUT R3, R11, 0x7ffffffc, RZ, 0xc0, !PT ;  /* 0x7ffffffc0b037812 */ /* 0x000fe200078ec0ff */
[----:B------:R-:W-:Y:S01]  /*11a0*/  IMAD.IADD R8, R16, 0x1, R13 ;  /* 0x0000000110087824 */ /* 0x000fe200078e020d */
[----:B------:R-:W-:Y:S01]  /*11b0*/  LEA R196, R0, 0x2900, 0x1 ;  /* 0x0000290000c47811 */ /* 0x000fe200078e08ff */
[----:B------:R-:W-:Y:S01]  /*11c0*/  STL [R1+0x84], R16 ;  /* 0x0000841001007387 */ /* 0x000fe20000100800 */
[----:B------:R-:W-:Y:S01]  /*11d0*/  SEL R7, R7, 0x10, !P0 ;  /* 0x0000001007077807 */ /* 0x000fe20004000000 */
[----:B------:R-:W-:Y:S01]  /*11e0*/  IMAD.IADD R3, R17, 0x1, -R3 ;  /* 0x0000000111037824 */ /* 0x000fe200078e0a03 */
[----:B------:R-:W-:Y:S01]  /*11f0*/  LEA R9, R9, 0x80, 0x1 ;  /* 0x0000008009097811 */ /* 0x000fe200078e08ff */
[----:B------:R1:W-:Y:S01]  /*1200*/  STL [R1+0x74], R6 ;  /* 0x0000740601007387 */ /* 0x0003e20000100800 */
[----:B------:R-:W-:Y:S01]  /*1210*/  LOP3.LUT R5, R2, R5, RZ, 0xfc, !PT ;  /* 0x0000000502057212 */ /* 0x000fe200078efcff */
[----:B------:R-:W-:Y:S01]  /*1220*/  IMAD.SHL.U32 R3, R3, 0x2, RZ ;  /* 0x0000000203037824 */ /* 0x000fe200078e00ff */
[----:B------:R-:W-:Y:S01]  /*1230*/  IADD3 R207, R196, 0x20, RZ ;  /* 0x00000020c4cf7810 */ /* 0x000fe20007ffe0ff */
[----:B------:R2:W-:Y:S01]  /*1240*/  STL [R1+0x88], R8 ;  /* 0x0000880801007387 */ /* 0x0005e20000100800 */
[----:B------:R-:W-:-:S02]  /*1250*/  SEL R2, R12, 0xffffffc0, !P3 ;  /* 0xffffffc00c027807 */ /* 0x000fc40005800000 */
[----:B------:R-:W-:Y:S01]  /*1260*/  @P4 IADD3 R207, R196, -0x20, RZ ;  /* 0xffffffe0c4cf4810 */ /* 0x000fe20007ffe0ff */
[----:B------:R3:W-:Y:S01]  /*1270*/  STL [R1+0x4c], R3 ;  /* 0x00004c0301007387 */ /* 0x0007e20000100800 */
[----:B------:R-:W-:Y:S01]  /*1280*/  SEL R0, R10, 0xffffffe0, !P6 ;  /* 0xffffffe00a007807 */ /* 0x000fe20007000000 */
[----:B------:R-:W-:Y:S01]  /*1290*/  IMAD.IADD R202, R196, 0x1, R2 ;  /* 0x00000001c4ca7824 */ /* 0x000fe200078e0202 */
[C---:B------:R-:W-:Y:S01]  /*12a0*/  IADD3 R11, R9.reuse, 0x40, RZ ;  /* 0x00000040090b7810 */ /* 0x040fe20007ffe0ff */
[----:B------:R-:W-:Y:S01]  /*12b0*/  IMAD.IADD R199, R2, 0x1, R207 ;  /* 0x0000000102c77824 */ /* 0x000fe200078e02cf */
[----:B------:R-:W-:Y:S01]  /*12c0*/  @P2 IADD3 R11, R9, -0x40, RZ ;  /* 0xffffffc0090b2810 */ /* 0x000fe20007ffe0ff */
[----:B------:R-:W-:Y:S01]  /*12d0*/  STL [R1+0x58], R9 ;  /* 0x0000580901007387 */ /* 0x000fe20000100800 */
[----:B------:R-:W-:Y:S02]  /*12e0*/  LEA R203, R4, 0x5100, 0x1 ;  /* 0x0000510004cb7811 */ /* 0x000fe400078e08ff */
[----:B------:R-:W-:-:S02]  /*12f0*/  LEA R197, R5, 0x100, 0x1 ;  /* 0x0000010005c57811 */ /* 0x000fc400078e08ff */
[----:B------:R-:W-:Y:S01]  /*1300*/  IADD3 R211, R207, 0x800, RZ ;  /* 0x00000800cfd37810 */ /* 0x000fe20007ffe0ff */
[----:B------:R-:W-:Y:S01]  /*1310*/  IMAD.IADD R206, R203, 0x1, R0 ;  /* 0x00000001cbce7824 */ /* 0x000fe200078e0200 */
[C---:B------:R-:W-:Y:S01]  /*1320*/  IADD3 R210, R207.reuse, 0x1000, RZ ;  /* 0x00001000cfd27810 */ /* 0x040fe20007ffe0ff */
[----:B------:R-:W-:Y:S01]  /*1330*/  IMAD.IADD R201, R0, 0x1, R197 ;  /* 0x0000000100c97824 */ /* 0x000fe200078e02c5 */
[C---:B------:R-:W-:Y:S02]  /*1340*/  IADD3 R209, R207.reuse, 0x1800, RZ ;  /* 0x00001800cfd17810 */ /* 0x040fe40007ffe0ff */
[----:B-1----:R-:W-:Y:S02]  /*1350*/  SEL R6, R10, 0xffffffe0, !P1 ;  /* 0xffffffe00a067807 */ /* 0x002fe40004800000 */
[----:B------:R-:W-:Y:S01]  /*1360*/  IADD3 R208, R207, 0x2000, RZ ;  /* 0x00002000cfd07810 */ /* 0x000fe20007ffe0ff */
[C---:B--2---:R-:W-:Y:S02]  /*1370*/  IMAD.IADD R8, R9.reuse, 0x1, R7 ;  /* 0x0000000109087824 */ /* 0x044fe400078e0207 */
[----:B------:R-:W-:-:S02]  /*1380*/  IMAD.IADD R10, R9, 0x1, R6 ;  /* 0x00000001090a7824 */ /* 0x000fc400078e0206 */
[----:B------:R-:W-:Y:S01]  /*1390*/  IMAD.IADD R2, R8, 0x1, R6 ;  /* 0x0000000108027824 */ /* 0x000fe200078e0206 */
[----:B---3--:R-:W-:Y:S02]  /*13a0*/  SEL R3, R12, 0xffffffc0, !P5 ;  /* 0xffffffc00c037807 */ /* 0x008fe40006800000 */
[----:B------:R-:W-:Y:S03]  /*13b0*/  STL [R1+0x70], R10 ;  /* 0x0000700a01007387 */ /* 0x000fe60000100800 */
[----:B------:R-:W-:Y:S01]  /*13c0*/  IMAD.IADD R204, R203, 0x1, R3 ;  /* 0x00000001cbcc7824 */ /* 0x000fe200078e0203 */
[----:B------:R1:W-:Y:S01]  /*13d0*/  STL [R1+0x68], R8 ;  /* 0x0000680801007387 */ /* 0x0003e20000100800 */
[----:B------:R-:W-:Y:S02]  /*13e0*/  IMAD.IADD R198, R3, 0x1, R197 ;  /* 0x0000000103c67824 */ /* 0x000fe400078e02c5 */
[C---:B------:R-:W-:Y:S01]  /*13f0*/  IMAD.IADD R205, R0.reuse, 0x1, R204 ;  /* 0x0000000100cd7824 */ /* 0x040fe200078e02cc */
[----:B------:R2:W-:Y:S01]  /*1400*/  STL [R1+0x6c], R2 ;  /* 0x00006c0201007387 */ /* 0x0005e20000100800 */
[----:B------:R-:W-:-:S03]  /*1410*/  IMAD.IADD R200, R0, 0x1, R198 ;  /* 0x0000000100c87824 */ /* 0x000fc600078e02c6 */
[----:B------:R-:W-:Y:S01]  /*1420*/  STL [R1+0x5c], R11 ;  /* 0x00005c0b01007387 */ /* 0x000fe20000100800 */
[--C-:B-1----:R-:W-:Y:S02]  /*1430*/  IMAD.IADD R8, R6, 0x1, R11.reuse ;  /* 0x0000000106087824 */ /* 0x102fe400078e020b */
[----:B--2---:R-:W-:-:S03]  /*1440*/  IMAD.IADD R2, R7, 0x1, R11 ;  /* 0x0000000107027824 */ /* 0x004fc600078e020b */
[----:B------:R-:W-:Y:S01]  /*1450*/  STL [R1+0x60], R8 ;  /* 0x0000600801007387 */ /* 0x000fe20000100800 */
[----:B------:R-:W-:-:S03]  /*1460*/  IMAD.IADD R3, R7, 0x1, R8 ;  /* 0x0000000107037824 */ /* 0x000fc600078e0208 */
[----:B------:R1:W-:Y:S04]  /*1470*/  STL [R1+0x64], R2 ;  /* 0x0000640201007387 */ /* 0x0003e80000100800 */
[----:B------:R2:W-:Y:S01]  /*1480*/  STL [R1+0x7c], R3 ;  /* 0x00007c0301007387 */ /* 0x0005e20000100800 */
[----:B-1----:R-:W-:-:S05]  /*1490*/  IMAD.IADD R2, R6, 0x1, R2 ;  /* 0x0000000106027824 */ /* 0x002fca00078e0202 */
[----:B------:R2:W-:Y:S02]  /*14a0*/  STL [R1+0x78], R2 ;  /* 0x0000780201007387 */ /* 0x0005e40000100800 */
.L_x_142:
[----:B------:R-:W3:Y:S01]  /*14b0*/  LDL R0, [R1+0x2c] ;  /* 0x00002c0001007983 */ /* 0x000ee20000100800 */
[----:B------:R-:W-:Y:S01]  /*14c0*/  IMAD.MOV.U32 R14, RZ, RZ, 0x4 ;  /* 0x00000004ff0e7424 */ /* 0x000fe200078e00ff */
[----:B------:R-:W-:Y:S02]  /*14d0*/  ISETP.NE.U32.AND P0, PT, RZ, c[0x0][0x370], PT ;  /* 0x0000dc00ff007a0c */ /* 0x000fe40003f05070 */
[----:B------:R-:W4:Y:S02]  /*14e0*/  LDL R10, [R1+0x28] ;  /* 0x00002800010a7983 */ /* 0x000f240000100800 */
[----:B------:R-:W-:Y:S01]  /*14f0*/  ISETP.NE.AND.EX P0, PT, RZ, c[0x0][0x374], PT, P0 ;  /* 0x0000dd00ff007a0c */ /* 0x000fe20003f05300 */
[----:B--23--:R-:W-:-:S05]  /*1500*/  IMAD.WIDE R2, R0, R14, c[0x0][0x588] ;  /* 0x0001620000027625 */ /* 0x00cfca00078e020e */
[----:B------:R-:W2:Y:S01]  /*1510*/  LDG.E R21, [R2.64] ;  /* 0x0000000802157981 */ /* 0x000ea2000c1e1900 */
[----:B------:R-:W-:Y:S01]  /*1520*/  ISETP.NE.U32.AND P3, PT, RZ, c[0x0][0x360], PT ;  /* 0x0000d800ff007a0c */ /* 0x000fe20003f65070 */
[----:B------:R-:W-:Y:S01]  /*1530*/  CS2R R8, SRZ ;  /* 0x0000000000087805 */ /* 0x000fe2000001ff00 */
[----:B------:R-:W-:Y:S02]  /*1540*/  ISETP.NE.U32.AND P5, PT, RZ, c[0x0][0x348], PT ;  /* 0x0000d200ff007a0c */ /* 0x000fe40003fa5070 */
[----:B------:R-:W-:Y:S02]  /*1550*/  ISETP.NE.AND.EX P3, PT, RZ, c[0x0][0x364], PT, P3 ;  /* 0x0000d900ff007a0c */ /* 0x000fe40003f65330 */
[----:B------:R-:W-:Y:S02]  /*1560*/  ISETP.NE.U32.AND P4, PT, RZ, c[0x0][0x350], PT ;  /* 0x0000d400ff007a0c */ /* 0x000fe40003f85070 */
[----:B------:R-:W-:Y:S02]  /*1570*/  ISETP.NE.AND.EX P5, PT, RZ, c[0x0][0x34c], PT, P5 ;  /* 0x0000d300ff007a0c */ /* 0x000fe40003fa5350 */
[----:B------:R-:W-:Y:S01]  /*1580*/  ISETP.NE.AND.EX P4, PT, RZ, c[0x0][0x354], PT, P4 ;  /* 0x0000d500ff007a0c */ /* 0x000fe20003f85340 */
[----:B------:R-:W-:Y:S01]  /*1590*/  IMAD.MOV.U32 R11, RZ, RZ, RZ ;  /* 0x000000ffff0b7224 */ /* 0x000fe200078e00ff */
[----:B--2---:R-:W-:Y:S01]  /*15a0*/  SHF.R.S32.HI R12, RZ, 0x1f, R21 ;  /* 0x0000001fff0c7819 */ /* 0x004fe20000011415 */
[----:B------:R1:W-:Y:S01]  /*15b0*/  STL [R1+0x10], R21 ;  /* 0x0000101501007387 */ /* 0x0003e20000100800 */
[----:B------:R-:W-:-:S04]  /*15c0*/  @P0 LEA R2, P1, R21, c[0x0][0x370], 0x2 ;  /* 0x0000dc0015020a11 */ /* 0x000fc800078210ff */
[C---:B------:R-:W-:Y:S02]  /*15d0*/  @P0 LEA.HI.X R3, R21.reuse, c[0x0][0x374], R12, 0x2, P1 ;  /* 0x0000dd0015030a11 */ /* 0x040fe400008f140c */
[----:B------:R-:W-:-:S03]  /*15e0*/  LEA R4, P2, R21, c[0x0][0x348], 0x2 ;  /* 0x0000d20015047a11 */ /* 0x000fc600078410ff */
[----:B------:R2:W5:Y:S01]  /*15f0*/  @P0 LDG.E R8, [R2.64] ;  /* 0x0000000802080981 */ /* 0x000562000c1e1900 */
[C---:B------:R-:W-:Y:S02]  /*1600*/  @P3 LEA R6, P0, R21.reuse, c[0x0][0x360], 0x2 ;  /* 0x0000d80015063a11 */ /* 0x040fe400078010ff */
[C-C-:B------:R-:W-:Y:S02]  /*1610*/  LEA.HI.X R5, R21.reuse, c[0x0][0x34c], R12.reuse, 0x2, P2 ;  /* 0x0000d30015057a11 */ /* 0x140fe400010f140c */
[----:B------:R-:W-:-:S03]  /*1620*/  @P3 LEA.HI.X R7, R21, c[0x0][0x364], R12, 0x2, P0 ;  /* 0x0000d90015073a11 */ /* 0x000fc600000f140c */
[----:B------:R1:W5:Y:S04]  /*1630*/  @P5 LDG.E R11, [R4.64] ;  /* 0x00000008040b5981 */ /* 0x000368000c1e1900 */
[----:B------:R1:W5:Y:S01]  /*1640*/  @P3 LDG.E R17, [R6.64] ;  /* 0x0000000806113981 */ /* 0x000362000c1e1900 */
[----:B--2---:R-:W-:-:S04]  /*1650*/  LEA R2, P1, R21, c[0x0][0x350], 0x2 ;  /* 0x0000d40015027a11 */ /* 0x004fc800078210ff */
[----:B------:R-:W-:-:S05]  /*1660*/  LEA.HI.X R3, R21, c[0x0][0x354], R12, 0x2, P1 ;  /* 0x0000d50015037a11 */ /* 0x000fca00008f140c */
[----:B------:R1:W5:Y:S01]  /*1670*/  @P4 LDG.E R9, [R2.64] ;  /* 0x0000000802094981 */ /* 0x000362000c1e1900 */
[----:B----4-:R-:W-:-:S05]  /*1680*/  LOP3.LUT R27, R10, 0xffff, RZ, 0xc0, !PT ;  /* 0x0000ffff0a1b7812 */ /* 0x010fca00078ec0ff */
[----:B------:R1:W-:Y:S01]  /*1690*/  STL [R1+0x48], R27 ;  /* 0x0000481b01007387 */ /* 0x0003e20000100800 */
[----:B------:R-:W-:Y:S01]  /*16a0*/  YIELD ;  /* 0x0000000000007946 */ /* 0x000fe20003800000 */
[----:B------:R-:W-:Y:S05]  /*16b0*/  @P3 BRA `(.L_x_41) ;  /* 0x0000005000003947 */ /* 0x000fea0003800000 */
[----:B-----5:R-:W-:Y:S01]  /*16c0*/  MOV R17, c[0x0][0x168] ;  /* 0x00005a0000117a02 */ /* 0x020fe20000000f00 */
[----:B------:R-:W-:Y:S05]  /*16d0*/  @!P5 BRA `(.L_x_41) ;  /* 0x000000300000d947 */ /* 0x000fea0003800000 */
[----:B-1----:R-:W2:Y:S04]  /*16e0*/  LDG.E R6, [R4.64] ;  /* 0x0000000804067981 */ /* 0x002ea8000c1e1900 */
[----:B------:R-:W2:Y:S02]  /*16f0*/  LDG.E R0, [R4.64+0x4] ;  /* 0x0000040804007981 */ /* 0x000ea4000c1e1900 */
[----:B--2---:R-:W-:Y:S02]  /*1700*/  IADD3 R17, -R6, R0, RZ ;  /* 0x0000000006117210 */ /* 0x004fe40007ffe1ff */
.L_x_41:
[----:B------:R-:W-:-:S04]  /*1710*/  ISETP.NE.U32.AND P0, PT, RZ, c[0x0][0x368], PT ;  /* 0x0000da00ff007a0c */ /* 0x000fc80003f05070 */
[----:B------:R-:W-:-:S13]  /*1720*/  ISETP.NE.AND.EX P0, PT, RZ, c[0x0][0x36c], PT, P0 ;  /* 0x0000db00ff007a0c */ /* 0x000fda0003f05300 */
[----:B------:R-:W-:Y:S05]  /*1730*/  @!P0 BRA `(.L_x_42) ;  /* 0x0000004000008947 */ /* 0x000fea0003800000 */
[----:B-1----:R-:W-:-:S04]  /*1740*/  LEA R2, P0, R21, c[0x0][0x368], 0x2 ;  /* 0x0000da0015027a11 */ /* 0x002fc800078010ff */
[----:B------:R-:W-:-:S05]  /*1750*/  LEA.HI.X R3, R21, c[0x0][0x36c], R12, 0x2, P0 ;  /* 0x0000db0015037a11 */ /* 0x000fca00000f140c */
[----:B------:R1:W5:Y:S01]  /*1760*/  LDG.E R0, [R2.64] ;  /* 0x0000000802007981 */ /* 0x000362000c1e1900 */
[----:B------:R-:W-:Y:S05]  /*1770*/  BRA `(.L_x_43) ;  /* 0x0000005000007947 */ /* 0x000fea0003800000 */
.L_x_42:
[----:B------:R-:W-:Y:S01]  /*1780*/  MOV R0, c[0x0][0x1d0] ;  /* 0x0000740000007a02 */ /* 0x000fe20000000f00 */
[----:B------:R-:W-:Y:S05]  /*1790*/  @!P4 BRA `(.L_x_43) ;  /* 0x000000300000c947 */ /* 0x000fea0003800000 */
[----:B-1----:R-:W2:Y:S04]  /*17a0*/  LDG.E R4, [R2.64] ;  /* 0x0000000802047981 */ /* 0x002ea8000c1e1900 */
[----:B------:R-:W2:Y:S02]  /*17b0*/  LDG.E R0, [R2.64+0x4] ;  /* 0x0000040802007981 */ /* 0x000ea4000c1e1900 */
[----:B--2---:R-:W-:-:S04]  /*17c0*/  IADD3 R0, -R4, R0, RZ ;  /* 0x0000000004007210 */ /* 0x004fc80007ffe1ff */
.L_x_43:
[----:B-1----:R-:W-:Y:S01]  /*17d0*/  LOP3.LUT R2, R10, 0xff000000, RZ, 0xc0, !PT ;  /* 0xff0000000a027812 */ /* 0x002fe200078ec0ff */
[----:B-----5:R-:W-:Y:S01]  /*17e0*/  IMAD.IADD R89, R0, 0x1, -R8 ;  /* 0x0000000100597824 */ /* 0x020fe200078e0a08 */
[----:B------:R-:W-:Y:S01]  /*17f0*/  LOP3.LUT R3, R10, 0xff0000, RZ, 0xc0, !PT ;  /* 0x00ff00000a037812 */ /* 0x000fe200078ec0ff */
[----:B------:R-:W-:Y:S01]  /*1800*/  BSSY B0, `(.L_x_44) ;  /* 0x000002d000007945 */ /* 0x000fe20003800000 */
[----:B------:R-:W-:Y:S01]  /*1810*/  SHF.R.U32.HI R4, RZ, 0x8, R2 ;  /* 0x00000008ff047819 */ /* 0x000fe20000011602 */
[----:B------:R-:W-:Y:S01]  /*1820*/  IMAD.IADD R13, R9, 0x1, R8 ;  /* 0x00000001090d7824 */ /* 0x000fe200078e0208 */
[----:B------:R-:W-:-:S02]  /*1830*/  IADD3 R0, R89, 0x4f, RZ ;  /* 0x0000004f59007810 */ /* 0x000fc40007ffe0ff */
[----:B------:R-:W-:Y:S02]  /*1840*/  LEA.HI R3, R3, R4, RZ, 0x10 ;  /* 0x0000000403037211 */ /* 0x000fe400078f80ff */
[----:B------:R-:W-:Y:S01]  /*1850*/  ISETP.GE.AND P0, PT, R89, 0x1, PT ;  /* 0x000000015900780c */ /* 0x000fe20003f06270 */
[----:B------:R-:W-:Y:S01]  /*1860*/  IMAD.HI R0, R0, 0x66666667, RZ ;  /* 0x6666666700007827 */ /* 0x000fe200078e02ff */
[----:B------:R-:W-:Y:S02]  /*1870*/  LOP3.LUT R15, R3, 0xff, RZ, 0xc0, !PT ;  /* 0x000000ff030f7812 */ /* 0x000fe400078ec0ff */
[----:B------:R-:W-:Y:S02]  /*1880*/  SHF.R.U32.HI R5, RZ, 0x10, R3 ;  /* 0x00000010ff057819 */ /* 0x000fe40000011603 */
[----:B------:R-:W-:Y:S01]  /*1890*/  SHF.R.U32.HI R2, RZ, 0x1f, R0 ;  /* 0x0000001fff027819 */ /* 0x000fe20000011600 */
[----:B------:R1:W-:Y:S03]  /*18a0*/  STL [R1+0x54], R15 ;  /* 0x0000540f01007387 */ /* 0x0003e60000100800 */
[----:B------:R-:W-:Y:S01]  /*18b0*/  LEA.HI.SX32 R8, R0, R2, 0x1b ;  /* 0x0000000200087211 */ /* 0x000fe200078fdaff */
[----:B------:R1:W-:Y:S01]  /*18c0*/  STL [R1+0x50], R5 ;  /* 0x0000500501007387 */ /* 0x0003e20000100800 */
[----:B------:R-:W-:Y:S01]  /*18d0*/  IMAD.MOV.U32 R2, RZ, RZ, RZ ;  /* 0x000000ffff027224 */ /* 0x000fe200078e00ff */
[----:B------:R-:W-:Y:S05]  /*18e0*/  @!P0 BRA `(.L_x_45) ;  /* 0x000001e000008947 */ /* 0x000fea0003800000 */
[----:B------:R-:W-:Y:S01]  /*18f0*/  ISETP.NE.AND P0, PT, R5, RZ, PT ;  /* 0x000000ff0500720c */ /* 0x000fe20003f05270 */
[----:B------:R-:W-:-:S03]  /*1900*/  IMAD.MOV.U32 R4, RZ, RZ, RZ ;  /* 0x000000ffff047224 */ /* 0x000fc600078e00ff */
[----:B------:R-:W-:-:S04]  /*1910*/  SEL R0, R5, c[0x0][0x338], P0 ;  /* 0x0000ce0005007a07 */ /* 0x000fc80000000000 */
[----:B------:R-:W-:Y:S02]  /*1920*/  IABS R3, R0 ;  /* 0x0000000000037213 */ /* 0x000fe40000000000 */
[----:B------:R-:W-:Y:S02]  /*1930*/  IADD3 R6, R8, -0x1, R0 ;  /* 0xffffffff08067810 */ /* 0x000fe40007ffe000 */
[----:B------:R-:W2:Y:S02]  /*1940*/  I2F.RP R2, R3 ;  /* 0x0000000300027306 */ /* 0x000ea40000209400 */
[----:B------:R-:W-:-:S06]  /*1950*/  IABS R10, R6 ;  /* 0x00000006000a7213 */ /* 0x000fcc0000000000 */
[----:B--2---:R-:W2:Y:S02]  /*1960*/  MUFU.RCP R2, R2 ;  /* 0x0000000200027308 */ /* 0x004ea40000001000 */
[----:B--2---:R-:W-:-:S06]  /*1970*/  IADD3 R2, R2, 0xffffffe, RZ ;  /* 0x0ffffffe02027810 */ /* 0x004fcc0007ffe0ff */
[----:B-1----:R-:W1:Y:S02]  /*1980*/  F2I.FTZ.U32.TRUNC.NTZ R5, R2 ;  /* 0x0000000200057305 */ /* 0x002e64000021f000 */
[----:B-1----:R-:W-:-:S04]  /*1990*/  IMAD.MOV R2, RZ, RZ, -R5 ;  /* 0x000000ffff027224 */ /* 0x002fc800078e0a05 */
        /* <DEDUP_REMOVED lines=19> */
.L_x_45:
[----:B------:R-:W-:Y:S05]  /*1ad0*/  BSYNC B0 ;  /* 0x0000000000007941 */ /* 0x000fea0003800000 */
.L_x_44:
[----:B------:R-:W-:Y:S01]  /*1ae0*/  IMAD R3, R15, R2, RZ ;  /* 0x000000020f037224 */ /* 0x000fe200078e02ff */
[----:B------:R-:W-:Y:S01]  /*1af0*/  PRMT R0, RZ, 0x7610, R0 ;  /* 0x00007610ff007816 */ /* 0x000fe20000000000 */
[----:B------:R-:W-:Y:S01]  /*1b00*/  IMAD.MOV.U32 R26, RZ, RZ, RZ ;  /* 0x000000ffff1a7224 */ /* 0x000fe200078e00ff */
[----:B------:R-:W-:Y:S01]  /*1b10*/  MOV R19, RZ ;  /* 0x000000ff00137202 */ /* 0x000fe20000000f00 */
        /* <DEDUP_REMOVED lines=38> */
[----:B--2---:R-:W2:Y:S04]  /*1d80*/  LDL R4, [R1+0x74] ;  /* 0x0000740001047983 */ /* 0x004ea80000100800 */
[----:B------:R-:W2:Y:S01]  /*1d90*/  LDL R18, [R1+0x24] ;  /* 0x0000240001127983 */ /* 0x000ea20000100800 */
[----:B------:R-:W-:-:S03]  /*1da0*/  ISETP.NE.U32.AND P1, PT, RZ, c[0x0][0x340], PT ;  /* 0x0000d000ff007a0c */ /* 0x000fc60003f25070 */
[----:B------:R-:W3:Y:S04]  /*1db0*/  LDL.64 R8, [R1+0x18] ;  /* 0x0000180001087983 */ /* 0x000ee80000100a00 */
[----:B------:R4:W3:Y:S01]  /*1dc0*/  LDL.64 R22, [R1+0x18] ;  /* 0x0000180001167983 */ /* 0x0008e20000100a00 */
[----:B------:R-:W-:-:S13]  /*1dd0*/  ISETP.NE.AND.EX P1, PT, RZ, c[0x0][0x344], PT, P1 ;  /* 0x0000d100ff007a0c */ /* 0x000fda0003f25310 */
[----:B------:R-:W-:-:S05]  /*1de0*/  @P1 IMAD.WIDE R2, R21, R14, c[0x0][0x340] ;  /* 0x0000d00015021625 */ /* 0x000fca00078e020e */
[----:B------:R5:W4:Y:S04]  /*1df0*/  @P1 LDG.E R14, [R2.64] ;  /* 0x00000008020e1981 */ /* 0x000b28000c1e1900 */
[----:B------:R-:W1:Y:S01]  /*1e00*/  S2R R6, SR_TID.X ;  /* 0x0000000000067919 */ /* 0x000e620000002100 */
[----:B------:R-:W-:-:S04]  /*1e10*/  MOV R0, c[0x0][0x2c4] ;  /* 0x0000b10000007a02 */ /* 0x000fc80000000f00 */
[----:B------:R-:W-:Y:S02]  /*1e20*/  ISETP.NE.AND P0, PT, R0, 0x1, PT ;  /* 0x000000010000780c */ /* 0x000fe40003f05270 */
[----:B------:R-:W-:-:S05]  /*1e30*/  SHF.R.S32.HI R0, RZ, 0x1f, R11 ;  /* 0x0000001fff007819 */ /* 0x000fca000001140b */
[----:B------:R-:W-:Y:S01]  /*1e40*/  IMAD R0, R0, c[0x0][0x178], RZ ;  /* 0x00005e0000007a24 */ /* 0x000fe200078e02ff */
[----:B-1----:R-:W-:-:S03]  /*1e50*/  SHF.R.S32.HI R20, RZ, 0x1f, R6 ;  /* 0x0000001fff147819 */ /* 0x002fc60000011406 */
[----:B-----5:R-:W-:Y:S01]  /*1e60*/  IMAD R2, R11, c[0x0][0x17c], R0 ;  /* 0x00005f000b027a24 */ /* 0x020fe200078e0200 */
[----:B------:R-:W-:-:S04]  /*1e70*/  LEA.HI R20, R20, R6, RZ, 0x3 ;  /* 0x0000000614147211 */ /* 0x000fc800078f18ff */
[----:B------:R-:W-:Y:S02]  /*1e80*/  SHF.R.S32.HI R20, RZ, 0x3, R20 ;  /* 0x00000003ff147819 */ /* 0x000fe40000011414 */
[----:B------:R-:W-:-:S05]  /*1e90*/  SEL R6, R12, RZ, !P5 ;  /* 0x000000ff0c067207 */ /* 0x000fca0006800000 */
[----:B------:R-:W-:Y:S01]  /*1ea0*/  IMAD R16, R6, c[0x0][0x1c0], RZ ;  /* 0x0000700006107a24 */ /* 0x000fe200078e02ff */
[----:B------:R-:W-:Y:S02]  /*1eb0*/  IADD3 R88, R246, -0x1, RZ ;  /* 0xfffffffff6587810 */ /* 0x000fe40007ffe0ff */
[----:B--2---:R-:W-:Y:S01]  /*1ec0*/  LEA R10, R18, R4, 0x7 ;  /* 0x00000004120a7211 */ /* 0x004fe200078e38ff */
[----:B------:R-:W-:-:S04]  /*1ed0*/  IMAD.WIDE.U32 R4, R11, c[0x0][0x178], RZ ;  /* 0x00005e000b047a25 */ /* 0x000fc800078e00ff */
[----:B------:R-:W-:Y:S01]  /*1ee0*/  @P0 IMAD.HI.U32 R3, R10, c[0x0][0x2c8], RZ ;  /* 0x0000b2000a030a27 */ /* 0x000fe200078e00ff */
[----:B------:R-:W-:-:S03]  /*1ef0*/  IADD3 R5, R5, R2, RZ ;  /* 0x0000000205057210 */ /* 0x000fc60007ffe0ff */
[----:B------:R-:W-:Y:S01]  /*1f00*/  IMAD.MOV.U32 R0, RZ, RZ, R10 ;  /* 0x000000ffff007224 */ /* 0x000fe200078e000a */
[----:B------:R-:W-:Y:S02]  /*1f10*/  @P0 SHF.R.U32.HI R0, RZ, c[0x0][0x2cc], R3 ;  /* 0x0000b300ff000a19 */ /* 0x000fe40000011603 */
[----:B------:R-:W-:Y:S02]  /*1f20*/  SHF.R.S32.HI R3, RZ, 0x1f, R13 ;  /* 0x0000001fff037819 */ /* 0x000fe4000001140d */
[C---:B------:R-:W-:Y:S02]  /*1f30*/  IADD3 R2, P0, R20.reuse, R13, RZ ;  /* 0x0000000d14027210 */ /* 0x040fe40007f1e0ff */
[----:B---3--:R-:W-:Y:S02]  /*1f40*/  MOV R22, R8 ;  /* 0x0000000800167202 */ /* 0x008fe40000000f00 */
[----:B------:R-:W-:Y:S01]  /*1f50*/  LEA.HI.X.SX32 R3, R20, R3, 0x1, P0 ;  /* 0x0000000314037211 */ /* 0x000fe200000f0eff */
[----:B------:R-:W-:Y:S01]  /*1f60*/  IMAD.WIDE.U32 R4, R27, c[0x0][0x1b8], R4 ;  /* 0x00006e001b047a25 */ /* 0x000fe200078e0004 */
[----:B------:R-:W-:-:S03]  /*1f70*/  SHF.R.S32.HI R23, RZ, 0x1f, R22 ;  /* 0x0000001fff177819 */ /* 0x000fc60000011416 */
[C---:B------:R-:W-:Y:S02]  /*1f80*/  IMAD R15, R3.reuse, c[0x0][0x1e0], RZ ;  /* 0x00007800030f7a24 */ /* 0x040fe400078e02ff */
[----:B------:R-:W-:Y:S02]  /*1f90*/  IMAD R13, R3, c[0x0][0x208], RZ ;  /* 0x00008200030d7a24 */ /* 0x000fe400078e02ff */
[----:B------:R-:W-:Y:S01]  /*1fa0*/  IMAD R3, R27, c[0x0][0x1bc], R5 ;  /* 0x00006f001b037a24 */ /* 0x000fe200078e0205 */
[----:B------:R-:W-:Y:S01]  /*1fb0*/  SEL R11, R21, RZ, !P5 ;  /* 0x000000ff150b7207 */ /* 0x000fe20006800000 */
[C---:B------:R-:W-:Y:S02]  /*1fc0*/  IMAD R5, R2.reuse, c[0x0][0x1e4], R15 ;  /* 0x0000790002057a24 */ /* 0x040fe400078e020f */
[----:B------:R-:W-:-:S04]  /*1fd0*/  IMAD.WIDE.U32 R6, R2, c[0x0][0x1e0], R22 ;  /* 0x0000780002067a25 */ /* 0x000fc800078e0016 */
[----:B------:R-:W-:-:S04]  /*1fe0*/  IMAD.WIDE.U32 R8, R2, c[0x0][0x208], R22 ;  /* 0x0000820002087a25 */ /* 0x000fc800078e0016 */
[----:B------:R-:W-:Y:S02]  /*1ff0*/  IMAD R15, R2, c[0x0][0x20c], R13 ;  /* 0x00008300020f7a24 */ /* 0x000fe400078e020d */
[----:B------:R-:W-:Y:S02]  /*2000*/  IMAD.MOV.U32 R2, RZ, RZ, R4 ;  /* 0x000000ffff027224 */ /* 0x000fe400078e0004 */
[C---:B------:R-:W-:Y:S02]  /*2010*/  IMAD R13, R11.reuse, c[0x0][0x1c4], R16 ;  /* 0x000071000b0d7a24 */ /* 0x040fe400078e0210 */
[----:B------:R-:W-:Y:S01]  /*2020*/  IMAD.WIDE.U32 R2, R11, c[0x0][0x1c0], R2 ;  /* 0x000070000b027a25 */ /* 0x000fe200078e0002 */
[----:B------:R-:W-:Y:S02]  /*2030*/  SHF.R.S32.HI R11, RZ, 0x1f, R0 ;  /* 0x0000001fff0b7819 */ /* 0x000fe40000011400 */
[----:B------:R-:W-:Y:S02]  /*2040*/  IADD3 R4, -R0, RZ, RZ ;  /* 0x000000ff00047210 */ /* 0x000fe40007ffe1ff */
[----:B------:R-:W-:Y:S01]  /*2050*/  IADD3 R7, R7, R5, RZ ;  /* 0x0000000507077210 */ /* 0x000fe20007ffe0ff */
[----:B------:R-:W-:Y:S01]  /*2060*/  IMAD.IADD R5, R9, 0x1, R15 ;  /* 0x0000000109057824 */ /* 0x000fe200078e020f */
[----:B------:R-:W-:Y:S01]  /*2070*/  IADD3 R3, R3, R13, RZ ;  /* 0x0000000d03037210 */ /* 0x000fe20007ffe0ff */
[----:B------:R-:W-:-:S02]  /*2080*/  IMAD R9, R11, c[0x0][0x1b0], RZ ;  /* 0x00006c000b097a24 */ /* 0x000fc400078e02ff */
[----:B------:R-:W-:Y:S02]  /*2090*/  IMAD R10, R4, c[0x0][0x2c4], R10 ;  /* 0x0000b100040a7a24 */ /* 0x000fe400078e020a */
[----:B------:R-:W-:Y:S01]  /*20a0*/  IMAD.WIDE.U32 R6, R27, c[0x0][0x1e8], R6 ;  /* 0x00007a001b067a25 */ /* 0x000fe200078e0006 */
[----:B------:R-:W-:-:S03]  /*20b0*/  MOV R4, R8 ;  /* 0x0000000800047202 */ /* 0x000fc60000000f00 */
[C---:B------:R-:W-:Y:S02]  /*20c0*/  IMAD R11, R0.reuse, c[0x0][0x1b4], R9 ;  /* 0x00006d00000b7a24 */ /* 0x040fe400078e0209 */
[----:B------:R-:W-:Y:S01]  /*20d0*/  IMAD.WIDE.U32 R2, R0, c[0x0][0x1b0], R2 ;  /* 0x00006c0000027a25 */ /* 0x000fe200078e0002 */
[----:B----4-:R-:W-:Y:S02]  /*20e0*/  @P1 SHF.R.S32.HI R0, RZ, 0x1f, R14 ;  /* 0x0000001fff001819 */ /* 0x010fe4000001140e */
[----:B------:R-:W-:Y:S01]  /*20f0*/  @!P1 MOV R0, R12 ;  /* 0x0000000c00009202 */ /* 0x000fe20000000f00 */
[----:B------:R-:W-:Y:S01]  /*2100*/  IMAD R9, R27, c[0x0][0x1ec], R7 ;  /* 0x00007b001b097a24 */ /* 0x000fe200078e0207 */
[----:B------:R-:W-:Y:S01]  /*2110*/  SHF.R.S32.HI R7, RZ, 0x1f, R10 ;  /* 0x0000001fff077819 */ /* 0x000fe2000001140a */
[----:B------:R-:W-:Y:S01]  /*2120*/  IMAD.MOV.U32 R8, RZ, RZ, R6 ;  /* 0x000000ffff087224 */ /* 0x000fe200078e0006 */
[----:B------:R-:W-:Y:S02]  /*2130*/  IADD3 R3, R3, R11, RZ ;  /* 0x0000000b03037210 */ /* 0x000fe40007ffe0ff */
[----:B------:R-:W-:Y:S01]  /*2140*/  SEL R6, R0, RZ, !P4 ;  /* 0x000000ff00067207 */ /* 0x000fe20006000000 */
[----:B------:R-:W-:Y:S01]  /*2150*/  IMAD R7, R7, c[0x0][0x1a8], RZ ;  /* 0x00006a0007077a24 */ /* 0x000fe200078e02ff */
[----:B------:R-:W-:Y:S01]  /*2160*/  @!P1 MOV R14, R21 ;  /* 0x00000015000e9202 */ /* 0x000fe20000000f00 */
[----:B------:R-:W-:-:S03]  /*2170*/  IMAD.WIDE.U32 R4, R27, c[0x0][0x210], R4 ;  /* 0x000084001b047a25 */ /* 0x000fc600078e0004 */
[----:B------:R-:W-:Y:S01]  /*2180*/  SEL R0, R14, RZ, !P4 ;  /* 0x000000ff0e007207 */ /* 0x000fe20006000000 */
[C---:B------:R-:W-:Y:S02]  /*2190*/  IMAD R7, R10.reuse, c[0x0][0x1ac], R7 ;  /* 0x00006b000a077a24 */ /* 0x040fe400078e0207 */
[----:B------:R-:W-:-:S04]  /*21a0*/  IMAD.WIDE.U32 R2, R10, c[0x0][0x1a8], R2 ;  /* 0x00006a000a027a25 */ /* 0x000fc800078e0002 */
[C---:B------:R-:W-:Y:S02]  /*21b0*/  IMAD R11, R6.reuse, c[0x0][0x1f0], RZ ;  /* 0x00007c00060b7a24 */ /* 0x040fe400078e02ff */
[----:B------:R-:W-:Y:S02]  /*21c0*/  IMAD R5, R27, c[0x0][0x214], R5 ;  /* 0x000085001b057a24 */ /* 0x000fe400078e0205 */
[----:B------:R-:W-:Y:S02]  /*21d0*/  IMAD R6, R6, c[0x0][0x218], RZ ;  /* 0x0000860006067a24 */ /* 0x000fe400078e02ff */
[----:B------:R-:W-:Y:S01]  /*21e0*/  IMAD.IADD R3, R3, 0x1, R7 ;  /* 0x0000000103037824 */ /* 0x000fe200078e0207 */
[----:B------:R-:W-:Y:S01]  /*21f0*/  LEA R7, P0, R2, c[0x0][0x160], 0x1 ;  /* 0x0000580002077a11 */ /* 0x000fe200078008ff */
[C---:B------:R-:W-:Y:S02]  /*2200*/  IMAD R10, R0.reuse, c[0x0][0x21c], R6 ;  /* 0x00008700000a7a24 */ /* 0x040fe400078e0206 */
[----:B------:R-:W-:Y:S01]  /*2210*/  IMAD.WIDE.U32 R4, R0, c[0x0][0x218], R4 ;  /* 0x0000860000047a25 */ /* 0x000fe200078e0004 */
[----:B------:R-:W-:-:S03]  /*2220*/  LEA.HI.X R6, R2, c[0x0][0x164], R3, 0x1, P0 ;  /* 0x0000590002067a11 */ /* 0x000fc600000f0c03 */
[C---:B------:R-:W-:Y:S02]  /*2230*/  IMAD R11, R0.reuse, c[0x0][0x1f4], R11 ;  /* 0x00007d00000b7a24 */ /* 0x040fe400078e020b */
[----:B------:R-:W-:Y:S01]  /*2240*/  IMAD.WIDE.U32 R8, R0, c[0x0][0x1f0], R8 ;  /* 0x00007c0000087a25 */ /* 0x000fe200078e0008 */
[----:B------:R-:W-:Y:S01]  /*2250*/  IADD3 R2, R5, R10, RZ ;  /* 0x0000000a05027210 */ /* 0x000fe20007ffe0ff */
[----:B------:R1:W-:Y:S03]  /*2260*/  STL [R1+0x1c], R23 ;  /* 0x00001c1701007387 */ /* 0x0003e60000100800 */
[----:B------:R-:W-:Y:S01]  /*2270*/  IADD3 R3, R9, R11, RZ ;  /* 0x0000000b09037210 */ /* 0x000fe20007ffe0ff */
[----:B------:R1:W-:Y:S04]  /*2280*/  STL.64 [R1+0x30], R8 ;  /* 0x0000300801007387 */ /* 0x0003e80000100a00 */
[----:B------:R1:W-:Y:S04]  /*2290*/  STL.64 [R1+0x38], R4 ;  /* 0x0000380401007387 */ /* 0x0003e80000100a00 */
[----:B------:R1:W-:Y:S04]  /*22a0*/  STL [R1+0x44], R2 ;  /* 0x0000440201007387 */ /* 0x0003e80000100800 */
[----:B------:R1:W-:Y:S01]  /*22b0*/  STL [R1+0x40], R3 ;  /* 0x0000400301007387 */ /* 0x0003e20000100800 */
[----:B------:R-:W-:-:S02]  /*22c0*/  ISETP.GE.AND P1, PT, R22, c[0x0][0x1d4], PT ;  /* 0x0000750016007a0c */ /* 0x000fc40003f26270 */
[----:B------:R-:W-:Y:S02]  /*22d0*/  ISETP.GE.AND P3, PT, R22, c[0x0][0x198], PT ;  /* 0x0000660016007a0c */ /* 0x000fe40003f66270 */
[----:B------:R-:W-:Y:S01]  /*22e0*/  LEA R0, R18, R20, 0x7 ;  /* 0x0000001412007211 */ /* 0x000fe200078e38ff */
[----:B------:R-:W-:Y:S08]  /*22f0*/  BRA.DIV ~URZ, `(.L_x_47) ;  /* 0x0000c6427f007947 */ /* 0x000ff0000b800000 */
[----:B-1----:R1:W2:Y:S02]  /*2300*/  SHFL.IDX PT, R8, R6, RZ, 0x181f ;  /* 0x00181fff06087589 */ /* 0x0022a400000e0000 */
.L_x_147:
[----:B------:R-:W-:Y:S05]  /*2310*/  BRA.DIV ~URZ, `(.L_x_48) ;  /* 0x0000c6927f007947 */ /* 0x000fea000b800000 */
[----:B------:R3:W4:Y:S02]  /*2320*/  SHFL.IDX PT, R2, R7, RZ, 0x181f ;  /* 0x00181fff07027589 */ /* 0x00072400000e0000 */
.L_x_148:
[----:B------:R-:W-:Y:S01]  /*2330*/  IMAD R4, R17, c[0x0][0x2c4], RZ ;  /* 0x0000b10011047a24 */ /* 0x000fe200078e02ff */
[----:B------:R-:W-:Y:S04]  /*2340*/  BSSY B0, `(.L_x_49) ;  /* 0x000000a000007945 */ /* 0x000fe80003800000 */
[----:B------:R-:W-:-:S13]  /*2350*/  ISETP.GE.AND P0, PT, R0, R4, PT ;  /* 0x000000040000720c */ /* 0x000fda0003f06270 */
[----:B------:R-:W-:Y:S05]  /*2360*/  @P0 BRA `(.L_x_50) ;  /* 0x0000007000000947 */ /* 0x000fea0003800000 */
[----:B------:R-:W5:Y:S02]  /*2370*/  LDL.64 R10, [R1+0x18] ;  /* 0x00001800010a7983 */ /* 0x000f640000100a00 */
[----:B----45:R-:W-:-:S04]  /*2380*/  LEA R2, P0, R10, R2, 0x1 ;  /* 0x000000020a027211 */ /* 0x030fc800078008ff */
[----:B--2---:R-:W-:-:S05]  /*2390*/  LEA.HI.X R3, R10, R8, R11, 0x1, P0 ;  /* 0x000000080a037211 */ /* 0x004fca00000f0c0b */
[----:B------:R-:W-:Y:S01]  /*23a0*/  @!PT LDS RZ, [RZ] ;  /* 0x00000000fffff984 */ /* 0x000fe20000000800 */
[----:B------:R-:W-:Y:S01]  /*23b0*/  @!PT LDS RZ, [RZ] ;  /* 0x00000000fffff984 */ /* 0x000fe20000000800 */
[----:B------:R-:W-:Y:S01]  /*23c0*/  @!PT LDS RZ, [RZ] ;  /* 0x00000000fffff984 */ /* 0x000fe20000000800 */
[----:B------:R2:W-:Y:S04]  /*23d0*/  LDGSTS.E.BYPASS.LTC128B.128 [R213+0x5100], [R2.64], !P3 ;  /* 0x0510000002d57fae */ /* 0x0005e8000d901d48 */
.L_x_50:
[----:B------:R-:W-:Y:S05]  /*23e0*/  BSYNC B0 ;  /* 0x0000000000007941 */ /* 0x000fea0003800000 */
.L_x_49:
[----:B------:R-:W-:Y:S05]  /*23f0*/  BRA.DIV ~URZ, `(.L_x_51) ;  /* 0x0000c6227f007947 */ /* 0x000fea000b800000 */
[----:B--2---:R2:W1:Y:S04]  /*2400*/  SHFL.IDX PT, R8, R6, 0x1, 0x181f ;  /* 0x00381f0006087f89 */ /* 0x00446800000e0000 */
[----:B----4-:R2:W4:Y:S02]  /*2410*/  SHFL.IDX PT, R2, R7, 0x1, 0x181f ;  /* 0x00381f0007027f89 */ /* 0x01052400000e0000 */
.L_x_149:
[----:B------:R-:W-:Y:S01]  /*2420*/  IADD3 R3, R0, 0x10, RZ ;  /* 0x0000001000037810 */ /* 0x000fe20007ffe0ff */
[----:B------:R-:W-:Y:S03]  /*2430*/  BSSY B0, `(.L_x_52) ;  /* 0x000000a000007945 */ /* 0x000fe60003800000 */
[----:B------:R-:W-:-:S13]  /*2440*/  ISETP.GE.AND P0, PT, R3, R4, PT ;  /* 0x000000040300720c */ /* 0x000fda0003f06270 */
[----:B------:R-:W-:Y:S05]  /*2450*/  @P0 BRA `(.L_x_53) ;  /* 0x0000007000000947 */ /* 0x000fea0003800000 */
[----:B------:R-:W5:Y:S02]  /*2460*/  LDL.64 R10, [R1+0x18] ;  /* 0x00001800010a7983 */ /* 0x000f640000100a00 */
[----:B----45:R-:W-:-:S04]  /*2470*/  LEA R2, P0, R10, R2, 0x1 ;  /* 0x000000020a027211 */ /* 0x030fc800078008ff */
[----:B-1----:R-:W-:-:S05]  /*2480*/  LEA.HI.X R3, R10, R8, R11, 0x1, P0 ;  /* 0x000000080a037211 */ /* 0x002fca00000f0c0b */
[----:B------:R-:W-:Y:S01]  /*2490*/  @!PT LDS RZ, [RZ] ;  /* 0x00000000fffff984 */ /* 0x000fe20000000800 */
[----:B------:R-:W-:Y:S01]  /*24a0*/  @!PT LDS RZ, [RZ] ;  /* 0x00000000fffff984 */ /* 0x000fe20000000800 */
[----:B------:R-:W-:Y:S01]  /*24b0*/  @!PT LDS RZ, [RZ] ;  /* 0x00000000fffff984 */ /* 0x000fe20000000800 */
[----:B------:R1:W-:Y:S04]  /*24c0*/  LDGSTS.E.BYPASS.LTC128B.128 [R213+0x5900], [R2.64], !P3 ;  /* 0x0590000002d57fae */ /* 0x0003e8000d901d48 */
.L_x_53:
[----:B------:R-:W-:Y:S05]  /*24d0*/  BSYNC B0 ;  /* 0x0000000000007941 */ /* 0x000fea0003800000 */
.L_x_52:
[----:B------:R-:W-:Y:S05]  /*24e0*/  BRA.DIV ~URZ, `(.L_x_54) ;  /* 0x0000c6027f007947 */ /* 0x000fea000b800000 */
[----:B-1----:R1:W2:Y:S02]  /*24f0*/  SHFL.IDX PT, R8, R6, 0x2, 0x181f ;  /* 0x00581f0006087f89 */ /* 0x0022a400000e0000 */
.L_x_150:
[----:B------:R-:W-:Y:S05]  /*2500*/  BRA.DIV ~URZ, `(.L_x_55) ;  /* 0x0000c6527f007947 */ /* 0x000fea000b800000 */
[----:B----4-:R4:W1:Y:S02]  /*2510*/  SHFL.IDX PT, R2, R7, 0x2, 0x181f ;  /* 0x00581f0007027f89 */ /* 0x01086400000e0000 */
.L_x_151:
[----:B------:R-:W-:Y:S01]  /*2520*/  IADD3 R3, R0, 0x20, RZ ;  /* 0x0000002000037810 */ /* 0x000fe20007ffe0ff */
[----:B------:R-:W-:Y:S03]  /*2530*/  BSSY B0, `(.L_x_56) ;  /* 0x000000a000007945 */ /* 0x000fe60003800000 */
[----:B------:R-:W-:-:S13]  /*2540*/  ISETP.GE.AND P0, PT, R3, R4, PT ;  /* 0x000000040300720c */ /* 0x000fda0003f06270 */
[----:B------:R-:W-:Y:S05]  /*2550*/  @P0 BRA `(.L_x_57) ;  /* 0x0000007000000947 */ /* 0x000fea0003800000 */
[----:B------:R-:W5:Y:S02]  /*2560*/  LDL.64 R10, [R1+0x18] ;  /* 0x00001800010a7983 */ /* 0x000f640000100a00 */
[----:B-1---5:R-:W-:-:S04]  /*2570*/  LEA R2, P0, R10, R2, 0x1 ;  /* 0x000000020a027211 */ /* 0x022fc800078008ff */
[----:B--2---:R-:W-:-:S05]  /*2580*/  LEA.HI.X R3, R10, R8, R11, 0x1, P0 ;  /* 0x000000080a037211 */ /* 0x004fca00000f0c0b */
[----:B------:R-:W-:Y:S01]  /*2590*/  @!PT LDS RZ, [RZ] ;  /* 0x00000000fffff984 */ /* 0x000fe20000000800 */
[----:B------:R-:W-:Y:S01]  /*25a0*/  @!PT LDS RZ, [RZ] ;  /* 0x00000000fffff984 */ /* 0x000fe20000000800 */
[----:B------:R-:W-:Y:S01]  /*25b0*/  @!PT LDS RZ, [RZ] ;  /* 0x00000000fffff984 */ /* 0x000fe20000000800 */
[----:B------:R1:W-:Y:S04]  /*25c0*/  LDGSTS.E.BYPASS.LTC128B.128 [R213+0x6100], [R2.64], !P3 ;  /* 0x0610000002d57fae */ /* 0x0003e8000d901d48 */
.L_x_57:
[----:B------:R-:W-:Y:S05]  /*25d0*/  BSYNC B0 ;  /* 0x0000000000007941 */ /* 0x000fea0003800000 */
.L_x_56:
[----:B------:R-:W-:Y:S05]  /*25e0*/  BRA.DIV ~URZ, `(.L_x_58) ;  /* 0x0000c5e27f007947 */ /* 0x000fea000b800000 */
[----:B--2---:R2:W3:Y:S04]  /*25f0*/  SHFL.IDX PT, R8, R6, 0x3, 0x181f ;  /* 0x00781f0006087f89 */ /* 0x0044e800000e0000 */
[----:B-1----:R2:W1:Y:S02]  /*2600*/  SHFL.IDX PT, R2, R7, 0x3, 0x181f ;  /* 0x00781f0007027f89 */ /* 0x00246400000e0000 */
.L_x_152:
[----:B------:R-:W-:Y:S01]  /*2610*/  IADD3 R3, R0, 0x30, RZ ;  /* 0x0000003000037810 */ /* 0x000fe20007ffe0ff */
[----:B------:R-:W-:Y:S03]  /*2620*/  BSSY B0, `(.L_x_59) ;  /* 0x000000a000007945 */ /* 0x000fe60003800000 */
[----:B------:R-:W-:-:S13]  /*2630*/  ISETP.GE.AND P0, PT, R3, R4, PT ;  /* 0x000000040300720c */ /* 0x000fda0003f06270 */
[----:B------:R-:W-:Y:S05]  /*2640*/  @P0 BRA `(.L_x_60) ;  /* 0x0000007000000947 */ /* 0x000fea0003800000 */
[----:B------:R-:W5:Y:S02]  /*2650*/  LDL.64 R10, [R1+0x18] ;  /* 0x00001800010a7983 */ /* 0x000f640000100a00 */
[----:B-1---5:R-:W-:-:S04]  /*2660*/  LEA R2, P0, R10, R2, 0x1 ;  /* 0x000000020a027211 */ /* 0x022fc800078008ff */
[----:B---3--:R-:W-:-:S05]  /*2670*/  LEA.HI.X R3, R10, R8, R11, 0x1, P0 ;  /* 0x000000080a037211 */ /* 0x008fca00000f0c0b */
[----:B------:R-:W-:Y:S01]  /*2680*/  @!PT LDS RZ, [RZ] ;  /* 0x00000000fffff984 */ /* 0x000fe20000000800 */
[----:B------:R-:W-:Y:S01]  /*2690*/  @!PT LDS RZ, [RZ] ;  /* 0x00000000fffff984 */ /* 0x000fe20000000800 */
[----:B------:R-:W-:Y:S01]  /*26a0*/  @!PT LDS RZ, [RZ] ;  /* 0x00000000fffff984 */ /* 0x000fe20000000800 */
[----:B------:R1:W-:Y:S04]  /*26b0*/  LDGSTS.E.BYPASS.LTC128B.128 [R213+0x6900], [R2.64], !P3 ;  /* 0x0690000002d57fae */ /* 0x0003e8000d901d48 */
.L_x_60:
[----:B------:R-:W-:Y:S05]  /*26c0*/  BSYNC B0 ;  /* 0x0000000000007941 */ /* 0x000fea0003800000 */
.L_x_59:
[----:B------:R-:W-:Y:S05]  /*26d0*/  BRA.DIV ~URZ, `(.L_x_61) ;  /* 0x0000c5c27f007947 */ /* 0x000fea000b800000 */
[----:B---3--:R3:W2:Y:S02]  /*26e0*/  SHFL.IDX PT, R8, R6, 0x4, 0x181f ;  /* 0x00981f0006087f89 */ /* 0x0086a400000e0000 */
.L_x_153:
[----:B------:R-:W-:Y:S05]  /*26f0*/  BRA.DIV ~URZ, `(.L_x_62) ;  /* 0x0000c6127f007947 */ /* 0x000fea000b800000 */
[----:B-1----:R1:W3:Y:S02]  /*2700*/  SHFL.IDX PT, R2, R7, 0x4, 0x181f ;  /* 0x00981f0007027f89 */ /* 0x0022e400000e0000 */
.L_x_154:
[----:B------:R-:W-:Y:S01]  /*2710*/  IADD3 R3, R0, 0x40, RZ ;  /* 0x0000004000037810 */ /* 0x000fe20007ffe0ff */
[----:B------:R-:W-:Y:S03]  /*2720*/  BSSY B0, `(.L_x_63) ;  /* 0x000000a000007945 */ /* 0x000fe60003800000 */
[----:B------:R-:W-:-:S13]  /*2730*/  ISETP.GE.AND P0, PT, R3, R4, PT ;  /* 0x000000040300720c */ /* 0x000fda0003f06270 */
[----:B------:R-:W-:Y:S05]  /*2740*/  @P0 BRA `(.L_x_64) ;  /* 0x0000007000000947 */ /* 0x000fea0003800000 */
[----:B------:R-:W5:Y:S02]  /*2750*/  LDL.64 R10, [R1+0x18] ;  /* 0x00001800010a7983 */ /* 0x000f640000100a00 */
[----:B---3-5:R-:W-:-:S04]  /*2760*/  LEA R2, P0, R10, R2, 0x1 ;  /* 0x000000020a027211 */ /* 0x028fc800078008ff */
[----:B--2---:R-:W-:-:S05]  /*2770*/  LEA.HI.X R3, R10, R8, R11, 0x1, P0 ;  /* 0x000000080a037211 */ /* 0x004fca00000f0c0b */
[----:B------:R-:W-:Y:S01]  /*2780*/  @!PT LDS RZ, [RZ] ;  /* 0x00000000fffff984 */ /* 0x000fe20000000800 */
[----:B------:R-:W-:Y:S01]  /*2790*/  @!PT LDS RZ, [RZ] ;  /* 0x00000000fffff984 */ /* 0x000fe20000000800 */
[----:B------:R-:W-:Y:S01]  /*27a0*/  @!PT LDS RZ, [RZ] ;  /* 0x00000000fffff984 */ /* 0x000fe20000000800 */
[----:B------:R2:W-:Y:S04]  /*27b0*/  LDGSTS.E.BYPASS.LTC128B.128 [R213+0x7100], [R2.64], !P3 ;  /* 0x0710000002d57fae */ /* 0x0005e8000d901d48 */
.L_x_64:
[----:B------:R-:W-:Y:S05]  /*27c0*/  BSYNC B0 ;  /* 0x0000000000007941 */ /* 0x000fea0003800000 */
.L_x_63:
[----:B------:R-:W-:Y:S05]  /*27d0*/  BRA.DIV ~URZ, `(.L_x_65) ;  /* 0x0000c5a27f007947 */ /* 0x000fea000b800000 */
[----:B--2---:R2:W1:Y:S04]  /*27e0*/  SHFL.IDX PT, R8, R6, 0x5, 0x181f ;  /* 0x00b81f0006087f89 */ /* 0x00446800000e0000 */
[----:B---3--:R2:W3:Y:S02]  /*27f0*/  SHFL.IDX PT, R2, R7, 0x5, 0x181f ;  /* 0x00b81f0007027f89 */ /* 0x0084e400000e0000 */
.L_x_155:
[----:B------:R-:W-:Y:S01]  /*2800*/  IADD3 R3, R0, 0x50, RZ ;  /* 0x0000005000037810 */ /* 0x000fe20007ffe0ff */
[----:B------:R-:W-:Y:S03]  /*2810*/  BSSY B0, `(.L_x_66) ;  /* 0x000000a000007945 */ /* 0x000fe60003800000 */
[----:B------:R-:W-:-:S13]  /*2820*/  ISETP.GE.AND P0, PT, R3, R4, PT ;  /* 0x000000040300720c */ /* 0x000fda0003f06270 */
[----:B------:R-:W-:Y:S05]  /*2830*/  @P0 BRA `(.L_x_67) ;  /* 0x0000007000000947 */ /* 0x000fea0003800000 */
[----:B------:R-:W5:Y:S02]  /*2840*/  LDL.64 R10, [R1+0x18] ;  /* 0x00001800010a7983 */ /* 0x000f640000100a00 */
[----:B---3-5:R-:W-:-:S04]  /*2850*/  LEA R2, P0, R10, R2, 0x1 ;  /* 0x000000020a027211 */ /* 0x028fc800078008ff */
[----:B-1----:R-:W-:-:S05]  /*2860*/  LEA.HI.X R3, R10, R8, R11, 0x1, P0 ;  /* 0x000000080a037211 */ /* 0x002fca00000f0c0b */
[----:B------:R-:W-:Y:S01]  /*2870*/  @!PT LDS RZ, [RZ] ;  /* 0x00000000fffff984 */ /* 0x000fe20000000800 */
[----:B------:R-:W-:Y:S01]  /*2880*/  @!PT LDS RZ, [RZ] ;  /* 0x00000000fffff984 */ /* 0x000fe20000000800 */
[----:B------:R-:W-:Y:S01]  /*2890*/  @!PT LDS RZ, [RZ] ;  /* 0x00000000fffff984 */ /* 0x000fe20000000800 */
[----:B------:R1:W-:Y:S04]  /*28a0*/  LDGSTS.E.BYPASS.LTC128B.128 [R213+0x7900], [R2.64], !P3 ;  /* 0x0790000002d57fae */ /* 0x0003e8000d901d48 */
.L_x_67:
[----:B------:R-:W-:Y:S05]  /*28b0*/  BSYNC B0 ;  /* 0x0000000000007941 */ /* 0x000fea0003800000 */
.L_x_66:
[----:B------:R-:W-:Y:S05]  /*28c0*/  BRA.DIV ~URZ, `(.L_x_68) ;  /* 0x0000c5827f007947 */ /* 0x000fea000b800000 */
[----:B-1----:R1:W2:Y:S02]  /*28d0*/  SHFL.IDX PT, R8, R6, 0x6, 0x181f ;  /* 0x00d81f0006087f89 */ /* 0x0022a400000e0000 */
.L_x_156:
[----:B------:R-:W-:Y:S05]  /*28e0*/  BRA.DIV ~URZ, `(.L_x_69) ;  /* 0x0000c5d27f007947 */ /* 0x000fea000b800000 */
[----:B---3--:R3:W1:Y:S02]  /*28f0*/  SHFL.IDX PT, R2, R7, 0x6, 0x181f ;  /* 0x00d81f0007027f89 */ /* 0x00866400000e0000 */
.L_x_157:
        /* <DEDUP_REMOVED lines=11> */
.L_x_71:
[----:B------:R-:W-:Y:S05]  /*29b0*/  BSYNC B0 ;  /* 0x0000000000007941 */ /* 0x000fea0003800000 */
.L_x_70:
[----:B------:R-:W-:Y:S05]  /*29c0*/  BRA.DIV ~URZ, `(.L_x_72) ;  /* 0x0000c5627f007947 */ /* 0x000fea000b800000 */
[----:B-12---:R-:W1:Y:S04]  /*29d0*/  SHFL.IDX PT, R6, R6, 0x7, 0x181f ;  /* 0x00f81f0006067f89 */ /* 0x006e6800000e0000 */
[----:B------:R2:W3:Y:S02]  /*29e0*/  SHFL.IDX PT, R2, R7, 0x7, 0x181f ;  /* 0x00f81f0007027f89 */ /* 0x0004e400000e0000 */
.L_x_158:
[----:B------:R-:W5:Y:S01]  /*29f0*/  LDL.64 R14, [R1+0x18] ;  /* 0x00001800010e7983 */ /* 0x000f620000100a00 */
[----:B------:R-:W-:-:S04]  /*2a00*/  IADD3 R0, R0, 0x70, RZ ;  /* 0x0000007000007810 */ /* 0x000fc80007ffe0ff */
[----:B------:R-:W-:-:S13]  /*2a10*/  ISETP.GE.AND P2, PT, R0, R4, PT ;  /* 0x000000040000720c */ /* 0x000fda0003f46270 */
[----:B---3-5:R-:W-:-:S04]  /*2a20*/  @!P2 LEA R2, P0, R14, R2, 0x1 ;  /* 0x000000020e02a211 */ /* 0x028fc800078008ff */
[----:B-1----:R-:W-:-:S05]  /*2a30*/  @!P2 LEA.HI.X R3, R14, R6, R15, 0x1, P0 ;  /* 0x000000060e03a211 */ /* 0x002fca00000f0c0f */
[----:B------:R-:W-:Y:S01]  /*2a40*/  @!PT LDS RZ, [RZ] ;  /* 0x00000000fffff984 */ /* 0x000fe20000000800 */
[----:B------:R-:W-:Y:S01]  /*2a50*/  @!PT LDS RZ, [RZ] ;  /* 0x00000000fffff984 */ /* 0x000fe20000000800 */
[----:B------:R-:W-:Y:S01]  /*2a60*/  @!PT LDS RZ, [RZ] ;  /* 0x00000000fffff984 */ /* 0x000fe20000000800 */
[----:B------:R1:W-:Y:S04]  /*2a70*/  @!P2 LDGSTS.E.BYPASS.LTC128B.128 [R213+0x8900], [R2.64], !P3 ;  /* 0x0890000002d5afae */ /* 0x0003e8000d901d48 */
[----:B------:R-:W0:Y:S01]  /*2a80*/  LDGDEPBAR ;  /* 0x00000000000079af */ /* 0x000e220000000000 */
[----:B------:R-:W-:Y:S02]  /*2a90*/  WARPSYNC 0xffffffff ;  /* 0xffffffff00007948 */ /* 0x000fe40003800000 */
[----:B------:R-:W3:Y:S04]  /*2aa0*/  LDL R5, [R1+0x40] ;  /* 0x0000400001057983 */ /* 0x000ee80000100800 */
[----:B------:R-:W5:Y:S04]  /*2ab0*/  LDL.64 R8, [R1+0x30] ;  /* 0x0000300001087983 */ /* 0x000f680000100a00 */
[----:B--2---:R-:W2:Y:S04]  /*2ac0*/  LDL R18, [R1+0x44] ;  /* 0x0000440001127983 */ /* 0x004ea80000100800 */
[----:B----4-:R-:W4:Y:S04]  /*2ad0*/  LDL.64 R16, [R1+0x38] ;  /* 0x0000380001107983 */ /* 0x010f280000100a00 */
[----:B------:R-:W1:Y:S01]  /*2ae0*/  S2R R10, SR_TID.X ;  /* 0x00000000000a7919 */ /* 0x000e620000002100 */
[----:B------:R-:W-:-:S02]  /*2af0*/  MOV R90, 0xffffffb0 ;  /* 0xffffffb0005a7802 */ /* 0x000fc40000000f00 */
[----:B------:R-:W-:Y:S01]  /*2b00*/  SHF.R.S32.HI R12, RZ, 0x1f, R88 ;  /* 0x0000001fff0c7819 */ /* 0x000fe20000011458 */
[----:B-1----:R-:W-:Y:S01]  /*2b10*/  IMAD.WIDE.U32 R2, R88, c[0x0][0x1e0], RZ ;  /* 0x0000780058027a25 */ /* 0x002fe200078e00ff */
[----:B------:R-:W-:Y:S01]  /*2b20*/  MOV R152, c[0x0][0x1e0] ;  /* 0x0000780000987a02 */ /* 0x000fe20000000f00 */
[----:B------:R-:W-:Y:S01]  /*2b30*/  ULDC.64 UR4, c[0x0][0x208] ;  /* 0x0000820000047ab9 */ /* 0x000fe20000000a00 */
[----:B------:R-:W-:Y:S01]  /*2b40*/  MOV R153, c[0x0][0x1e4] ;  /* 0x0000790000997a02 */ /* 0x000fe20000000f00 */
[----:B------:R-:W-:Y:S01]  /*2b50*/  IMAD R90, R246, R90, 0x50 ;  /* 0x00000050f65a7424 */ /* 0x000fe200078e025a */
[----:B------:R-:W-:Y:S01]  /*2b60*/  UMOV UR6, 0x5 ;  /* 0x0000000500067882 */ /* 0x000fe20000000000 */
[----:B------:R-:W-:Y:S01]  /*2b70*/  IMAD R4, R12, c[0x0][0x1e0], RZ ;  /* 0x000078000c047a24 */ /* 0x000fe200078e02ff */
[----:B------:R-:W2:Y:S01]  /*2b80*/  LDL R247, [R1+0x28] ;  /* 0x0000280001f77983 */ /* 0x000ea20000100800 */
[----:B------:R-:W-:-:S04]  /*2b90*/  SHF.R.S32.HI R7, RZ, 0x1f, R10 ;  /* 0x0000001fff077819 */ /* 0x000fc8000001140a */
[----:B------:R-:W-:-:S04]  /*2ba0*/  LEA.HI R7, R7, R10, RZ, 0x3 ;  /* 0x0000000a07077211 */ /* 0x000fc800078f18ff */
[----:B------:R-:W-:Y:S01]  /*2bb0*/  SHF.R.S32.HI R7, RZ, 0x3, R7 ;  /* 0x00000003ff077819 */ /* 0x000fe20000011407 */
[----:B------:R-:W-:-:S03]  /*2bc0*/  IMAD R4, R88, c[0x0][0x1e4], R4 ;  /* 0x0000790058047a24 */ /* 0x000fc600078e0204 */
[----:B------:R-:W-:-:S04]  /*2bd0*/  IADD3 R0, R90, R89, -R7 ;  /* 0x000000595a007210 */ /* 0x000fc80007ffe807 */
[C---:B------:R-:W-:Y:S02]  /*2be0*/  ISETP.GE.AND P2, PT, R0.reuse, 0x1, PT ;  /* 0x000000010000780c */ /* 0x040fe40003f46270 */
[C---:B------:R-:W-:Y:S02]  /*2bf0*/  ISETP.GE.AND P6, PT, R0.reuse, 0x11, PT ;  /* 0x000000110000780c */ /* 0x040fe40003fc6270 */
[----:B------:R-:W-:Y:S01]  /*2c00*/  IADD3 R4, R3, R4, RZ ;  /* 0x0000000403047210 */ /* 0x000fe20007ffe0ff */
[----:B------:R-:W-:Y:S01]  /*2c10*/  BAR.SYNC.DEFER_BLOCKING 0x0 ;  /* 0x0000000000007b1d */ /* 0x000fe20000010000 */
[----:B------:R-:W-:Y:S01]  /*2c20*/  ISETP.GE.AND P5, PT, R0, 0x21, PT ;  /* 0x000000210000780c */ /* 0x000fe20003fa6270 */
[----:B------:R-:W-:Y:S02]  /*2c30*/  USHF.L.U32 UR7, UR4, 0x5, URZ ;  /* 0x0000000504077899 */ /* 0x000fe4000800063f */
[----:B------:R-:W-:Y:S01]  /*2c40*/  USHF.L.U64.HI UR5, UR4, UR6, UR5 ;  /* 0x0000000604057299 */ /* 0x000fe20008010205 */
[----:B---3--:R-:W-:-:S02]  /*2c50*/  MOV R113, R5 ;  /* 0x0000000500717202 */ /* 0x008fc40000000f00 */
[----:B-----5:R-:W-:Y:S01]  /*2c60*/  MOV R112, R8 ;  /* 0x0000000800707202 */ /* 0x020fe20000000f00 */
[----:B------:R-:W-:-:S04]  /*2c70*/  IMAD R5, R4, 0x50, RZ ;  /* 0x0000005004057824 */ /* 0x000fc800078e02ff */
[----:B------:R-:W-:-:S05]  /*2c80*/  IMAD.WIDE.U32 R2, R2, 0x50, R112 ;  /* 0x0000005002027825 */ /* 0x000fca00078e0070 */
[----:B------:R-:W-:Y:S02]  /*2c90*/  @P2 LEA R4, P4, R2, c[0x0][0x1c8], 0x1 ;  /* 0x0000720002042a11 */ /* 0x000fe400078808ff */
[C---:B------:R-:W-:Y:S02]  /*2ca0*/  @P6 LEA R6, P3, R152.reuse, R2, 0x4 ;  /* 0x0000000298066211 */ /* 0x040fe400078620ff */
[----:B------:R-:W-:Y:S01]  /*2cb0*/  IADD3 R3, R3, R5, RZ ;  /* 0x0000000503037210 */ /* 0x000fe20007ffe0ff */
[----:B------:R-:W-:-:S03]  /*2cc0*/  IMAD.WIDE.U32 R8, R152, 0x20, RZ ;  /* 0x0000002098087825 */ /* 0x000fc600078e00ff */
[----:B------:R-:W-:Y:S02]  /*2cd0*/  @P2 LEA.HI.X R5, R2, c[0x0][0x1cc], R3, 0x1, P4 ;  /* 0x0000730002052a11 */ /* 0x000fe400020f0c03 */
[----:B------:R-:W-:Y:S02]  /*2ce0*/  @P6 LEA.HI.X R7, R152, R3, R153, 0x4, P3 ;  /* 0x0000000398076211 */ /* 0x000fe400018f2499 */
[C---:B------:R-:W-:Y:S01]  /*2cf0*/  ISETP.GE.AND P4, PT, R0.reuse, 0x31, PT ;  /* 0x000000310000780c */ /* 0x040fe20003f86270 */
[----:B------:R-:W-:Y:S01]  /*2d00*/  @!PT LDS RZ, [RZ] ;  /* 0x00000000fffff984 */ /* 0x000fe20000000800 */
[----:B------:R-:W-:Y:S01]  /*2d10*/  @!PT LDS RZ, [RZ] ;  /* 0x00000000fffff984 */ /* 0x000fe20000000800 */
[----:B------:R-:W-:Y:S01]  /*2d20*/  @!PT LDS RZ, [RZ] ;  /* 0x00000000fffff984 */ /* 0x000fe20000000800 */
[----:B------:R1:W-:Y:S01]  /*2d30*/  @P2 LDGSTS.E.BYPASS.LTC128B.128 [R213+0x2900], [R4.64], !P1 ;  /* 0x0290000004d52fae */ /* 0x0003e2000c901d48 */
[----:B------:R-:W-:Y:S02]  /*2d40*/  ISETP.GE.AND P3, PT, R0, 0x41, PT ;  /* 0x000000410000780c */ /* 0x000fe40003f66270 */
[----:B------:R-:W-:-:S04]  /*2d50*/  @P6 LEA R10, P0, R6, c[0x0][0x1c8], 0x1 ;  /* 0x00007200060a6a11 */ /* 0x000fc800078008ff */
[----:B------:R-:W-:Y:S02]  /*2d60*/  @P6 LEA.HI.X R11, R6, c[0x0][0x1cc], R7, 0x1, P0 ;  /* 0x00007300060b6a11 */ /* 0x000fe400000f0c07 */
[C---:B------:R-:W-:Y:S02]  /*2d70*/  SHF.L.U32 R7, R153.reuse, 0x5, RZ ;  /* 0x0000000599077819 */ /* 0x040fe400000006ff */
[----:B------:R-:W-:Y:S01]  /*2d80*/  @P5 IADD3 R6, P0, R2, R8, RZ ;  /* 0x0000000802065210 */ /* 0x000fe20007f1e0ff */
[----:B------:R-:W-:Y:S01]  /*2d90*/  @P4 IMAD R13, R153, 0x30, RZ ;  /* 0x00000030990d4824 */ /* 0x000fe200078e02ff */
[----:B------:R3:W-:Y:S02]  /*2da0*/  @P6 LDGSTS.E.BYPASS.LTC128B.128 [R213+0x3100], [R10.64], !P1 ;  /* 0x031000000ad56fae */ /* 0x0007e4000c901d48 */
[----:B------:R-:W-:Y:S02]  /*2db0*/  @P5 IADD3.X R9, R3, R9, R7, P0, !PT ;  /* 0x0000000903095210 */ /* 0x000fe400007fe407 */
[----:B------:R-:W-:-:S02]  /*2dc0*/  @P5 LEA R8, P0, R6, c[0x0][0x1c8], 0x1 ;  /* 0x0000720006085a11 */ /* 0x000fc400078008ff */
[----:B------:R-:W-:Y:S02]  /*2dd0*/  @P3 LEA R7, P2, R152, R2, 0x6 ;  /* 0x0000000298073211 */ /* 0x000fe400078430ff */
[----:B------:R-:W-:-:S05]  /*2de0*/  @P5 LEA.HI.X R9, R6, c[0x0][0x1cc], R9, 0x1, P0 ;  /* 0x0000730006095a11 */ /* 0x000fca00000f0c09 */
[----:B------:R5:W-:Y:S01]  /*2df0*/  @P5 LDGSTS.E.BYPASS.LTC128B.128 [R213+0x3900], [R8.64], !P1 ;  /* 0x0390000008d55fae */ /* 0x000be2000c901d48 */
[C---:B-1----:R-:W-:Y:S01]  /*2e00*/  @P4 IMAD.WIDE.U32 R4, R152.reuse, 0x30, R2 ;  /* 0x0000003098044825 */ /* 0x042fe200078e0002 */
[----:B------:R-:W-:Y:S02]  /*2e10*/  @P3 LEA R2, P0, R7, c[0x0][0x1c8], 0x1 ;  /* 0x0000720007023a11 */ /* 0x000fe400078008ff */
[----:B------:R-:W-:Y:S02]  /*2e20*/  @P3 LEA.HI.X R3, R152, R3, R153, 0x6, P2 ;  /* 0x0000000398033211 */ /* 0x000fe400010f3499 */
[----:B------:R-:W-:Y:S02]  /*2e30*/  @P4 IADD3 R5, R5, R13, RZ ;  /* 0x0000000d05054210 */ /* 0x000fe40007ffe0ff */
[----:B------:R-:W-:Y:S02]  /*2e40*/  @P4 LEA R6, P2, R4, c[0x0][0x1c8], 0x1 ;  /* 0x0000720004064a11 */ /* 0x000fe400078408ff */
[----:B------:R-:W-:-:S02]  /*2e50*/  @P3 LEA.HI.X R3, R7, c[0x0][0x1cc], R3, 0x1, P0 ;  /* 0x0000730007033a11 */ /* 0x000fc400000f0c03 */
[----:B------:R-:W-:-:S05]  /*2e60*/  @P4 LEA.HI.X R7, R4, c[0x0][0x1cc], R5, 0x1, P2 ;  /* 0x0000730004074a11 */ /* 0x000fca00010f0c05 */
[----:B------:R4:W-:Y:S04]  /*2e70*/  @P4 LDGSTS.E.BYPASS.LTC128B.128 [R213+0x4100], [R6.64], !P1 ;  /* 0x0410000006d54fae */ /* 0x0009e8000c901d48 */
[----:B------:R1:W-:Y:S04]  /*2e80*/  @P3 LDGSTS.E.BYPASS.LTC128B.128 [R213+0x4900], [R2.64], !P1 ;  /* 0x0490000002d53fae */ /* 0x0003e8000c901d48 */
[----:B------:R-:W0:Y:S01]  /*2e90*/  LDGDEPBAR ;  /* 0x00000000000079af */ /* 0x000e220000000000 */
[----:B------:R-:W-:-:S04]  /*2ea0*/  DEPBAR.LE SB0, 0x1 ;  /* 0x000080400000791a */ /* 0x000fc80000000000 */
[----:B------:R-:W-:-:S04]  /*2eb0*/  DEPBAR.LE SB0, 0x0 ;  /* 0x000080000000791a */ /* 0x000fc80000000000 */
[----:B------:R-:W-:Y:S01]  /*2ec0*/  BAR.SYNC.DEFER_BLOCKING 0x0 ;  /* 0x0000000000007b1d */ /* 0x000fe20000010000 */
[----:B------:R-:W-:Y:S02]  /*2ed0*/  IMAD R4, R12, c[0x0][0x208], RZ ;  /* 0x000082000c047a24 */ /* 0x000fe400078e02ff */
[----:B-1----:R-:W-:-:S04]  /*2ee0*/  IMAD.WIDE.U32 R2, R88, c[0x0][0x208], RZ ;  /* 0x0000820058027a25 */ /* 0x002fc800078e00ff */
[----:B------:R-:W-:Y:S01]  /*2ef0*/  IMAD R4, R88, c[0x0][0x20c], R4 ;  /* 0x0000830058047a24 */ /* 0x000fe200078e0204 */
[----:B----4-:R-:W-:Y:S02]  /*2f00*/  MOV R6, R16 ;  /* 0x0000001000067202 */ /* 0x010fe40000000f00 */
[----:B--2---:R-:W-:Y:S02]  /*2f10*/  MOV R7, R18 ;  /* 0x0000001200077202 */ /* 0x004fe40000000f00 */
[----:B------:R-:W-:Y:S01]  /*2f20*/  IADD3 R4, R3, R4, RZ ;  /* 0x0000000403047210 */ /* 0x000fe20007ffe0ff */
[----:B------:R-:W-:Y:S04]  /*2f30*/  LDSM.16.M88.4 R32, [R203] ;  /* 0x00000000cb20783b */ /* 0x000fe80000000200 */
[----:B------:R-:W1:Y:S01]  /*2f40*/  LDSM.16.M88.4 R48, [R196] ;  /* 0x00000000c430783b */ /* 0x000e620000000200 */
[----:B------:R-:W-:-:S03]  /*2f50*/  IMAD.WIDE.U32 R2, R2, 0x50, R6 ;  /* 0x0000005002027825 */ /* 0x000fc600078e0006 */
[----:B------:R-:W2:Y:S01]  /*2f60*/  LDSM.16.M88.4 R28, [R203+0x2000] ;  /* 0x00200000cb1c783b */ /* 0x000ea20000000200 */
[----:B------:R-:W-:Y:S01]  /*2f70*/  IMAD R4, R4, 0x50, RZ ;  /* 0x0000005004047824 */ /* 0x000fe200078e02ff */
[----:B-----5:R-:W-:Y:S02]  /*2f80*/  LEA R8, P0, R2, c[0x0][0x1f8], 0x1 ;  /* 0x00007e0002087a11 */ /* 0x020fe400078008ff */
[----:B------:R-:W-:Y:S01]  /*2f90*/  ISETP.GE.AND P2, PT, R14, c[0x0][0x1d4], PT ;  /* 0x000075000e007a0c */ /* 0x000fe20003f46270 */
[----:B------:R-:W-:Y:S01]  /*2fa0*/  LDSM.16.M88.4 R24, [R206] ;  /* 0x00000000ce18783b */ /* 0x000fe20000000200 */
[----:B------:R-:W-:-:S03]  /*2fb0*/  IADD3 R3, R3, R4, RZ ;  /* 0x0000000403037210 */ /* 0x000fc60007ffe0ff */
[----:B------:R-:W4:Y:S01]  /*2fc0*/  LDSM.16.M88.4 R44, [R207] ;  /* 0x00000000cf2c783b */ /* 0x000f220000000200 */
[----:B------:R-:W-:Y:S02]  /*2fd0*/  IADD3 R6, P3, R8, UR7, RZ ;  /* 0x0000000708067c10 */ /* 0x000fe4000ff7e0ff */
[----:B------:R-:W-:Y:S01]  /*2fe0*/  LEA.HI.X R9, R2, c[0x0][0x1fc], R3, 0x1, P0 ;  /* 0x00007f0002097a11 */ /* 0x000fe200000f0c03 */
[----:B------:R-:W-:Y:S01]  /*2ff0*/  LDSM.16.M88.4 R68, [R196+0x800] ;  /* 0x00080000c444783b */ /* 0x000fe20000000200 */
[----:B------:R-:W-:Y:S02]  /*3000*/  ISETP.LT.OR P6, PT, R0, 0x1, P2 ;  /* 0x000000010000780c */ /* 0x000fe400017c1670 */
[----:B------:R-:W-:Y:S01]  /*3010*/  IADD3 R4, P0, R6, UR7, RZ ;  /* 0x0000000706047c10 */ /* 0x000fe2000ff1e0ff */
[----:B------:R-:W-:Y:S01]  /*3020*/  LDSM.16.M88.4 R84, [R196+0x1000] ;  /* 0x00100000c454783b */ /* 0x000fe20000000200 */
[----:B------:R-:W-:Y:S02]  /*3030*/  IADD3.X R7, R9, UR5, RZ, P3, !PT ;  /* 0x0000000509077c10 */ /* 0x000fe40009ffe4ff */
[C---:B------:R-:W-:Y:S01]  /*3040*/  ISETP.LT.OR P5, PT, R0.reuse, 0x11, P2 ;  /* 0x000000110000780c */ /* 0x040fe200017a1670 */
[----:B------:R-:W-:Y:S01]  /*3050*/  LDSM.16.M88.4 R96, [R196+0x1800] ;  /* 0x00180000c460783b */ /* 0x000fe20000000200 */
[----:B------:R-:W-:-:S02]  /*3060*/  ISETP.LT.OR P4, PT, R0, 0x21, P2 ;  /* 0x000000210000780c */ /* 0x000fc40001781670 */
[----:B------:R-:W-:Y:S01]  /*3070*/  IADD3.X R5, R7, UR5, RZ, P0, !PT ;  /* 0x0000000507057c10 */ /* 0x000fe200087fe4ff */
[----:B------:R-:W-:Y:S01]  /*3080*/  LDSM.16.M88.4 R104, [R196+0x2000] ;  /* 0x00200000c468783b */ /* 0x000fe20000000200 */
[----:B------:R-:W-:Y:S02]  /*3090*/  ISETP.LT.OR P3, PT, R0, 0x31, P2 ;  /* 0x000000310000780c */ /* 0x000fe40001761670 */
[----:B------:R-:W-:Y:S01]  /*30a0*/  IADD3 R2, P0, R4, UR7, RZ ;  /* 0x0000000704027c10 */ /* 0x000fe2000ff1e0ff */
[----:B------:R-:W5:Y:S01]  /*30b0*/  LDSM.16.M88.4 R20, [R206+0x2000] ;  /* 0x00200000ce14783b */ /* 0x000f620000000200 */
[----:B------:R-:W-:Y:S02]  /*30c0*/  ISETP.LT.OR P2, PT, R0, 0x41, P2 ;  /* 0x000000410000780c */ /* 0x000fe40001741670 */
[----:B------:R-:W-:Y:S01]  /*30d0*/  IADD3.X R3, R5, UR5, RZ, P0, !PT ;  /* 0x0000000505037c10 */ /* 0x000fe200087fe4ff */
[----:B------:R-:W-:Y:S04]  /*30e0*/  LDSM.16.M88.4 R80, [R211] ;  /* 0x00000000d350783b */ /* 0x000fe80000000200 */
[----:B------:R-:W-:Y:S01]  /*30f0*/  LDSM.16.M88.4 R92, [R210] ;  /* 0x00000000d25c783b */ /* 0x000fe20000000200 */
[----:B-1----:R-:W-:Y:S03]  /*3100*/  HMMA.16816.F32.BF16 R12, R32, R48, RZ ;  /* 0x00000030200c723c */ /* 0x002fe600000418ff */
[----:B------:R-:W-:Y:S04]  /*3110*/  LDSM.16.M88.4 R100, [R209] ;  /* 0x00000000d164783b */ /* 0x000fe80000000200 */
[----:B------:R-:W-:Y:S04]  /*3120*/  LDSM.16.M88.4 R108, [R208] ;  /* 0x00000000d06c783b */ /* 0x000fe80000000200 */
[----:B------:R-:W-:Y:S01]  /*3130*/  @!PT LDS RZ, [RZ] ;  /* 0x00000000fffff984 */ /* 0x000fe20000000800 */
[----:B------:R-:W-:Y:S01]  /*3140*/  @!PT LDS RZ, [RZ] ;  /* 0x00000000fffff984 */ /* 0x000fe20000000800 */
[----:B------:R-:W-:Y:S01]  /*3150*/  @!PT LDS RZ, [RZ] ;  /* 0x00000000fffff984 */ /* 0x000fe20000000800 */
[----:B------:R1:W-:Y:S04]  /*3160*/  LDGSTS.E.BYPASS.LTC128B.128 [R213+0x100], [R8.64], !P6 ;  /* 0x0010000008d57fae */ /* 0x0003e8000f101d48 */
[----:B------:R2:W-:Y:S04]  /*3170*/  LDGSTS.E.BYPASS.LTC128B.128 [R213+0x900], [R6.64], !P5 ;  /* 0x0090000006d57fae */ /* 0x0005e8000e901d48 */
[----:B------:R2:W-:Y:S04]  /*3180*/  LDGSTS.E.BYPASS.LTC128B.128 [R213+0x1100], [R4.64], !P4 ;  /* 0x0110000004d57fae */ /* 0x0005e8000e101d48 */
[----:B------:R2:W-:Y:S01]  /*3190*/  LDGSTS.E.BYPASS.LTC128B.128 [R213+0x1900], [R2.64], !P3 ;  /* 0x0190000002d57fae */ /* 0x0005e2000d901d48 */
[----:B-1----:R-:W-:-:S04]  /*31a0*/  IADD3 R8, P0, R2, UR7, RZ ;  /* 0x0000000702087c10 */ /* 0x002fc8000ff1e0ff */
[----:B------:R-:W-:-:S05]  /*31b0*/  IADD3.X R9, R3, UR5, RZ, P0, !PT ;  /* 0x0000000503097c10 */ /* 0x000fca00087fe4ff */
[----:B------:R3:W-:Y:S04]  /*31c0*/  LDGSTS.E.BYPASS.LTC128B.128 [R213+0x2100], [R8.64], !P2 ;  /* 0x0210000008d57fae */ /* 0x0007e8000d101d48 */
[----:B------:R-:W-:Y:S04]  /*31d0*/  LDSM.16.M88.4 R36, [R202] ;  /* 0x00000000ca24783b */ /* 0x000fe80000000200 */
[----:B------:R-:W1:Y:S01]  /*31e0*/  LDSM.16.M88.4 R16, [R204] ;  /* 0x00000000cc10783b */ /* 0x000e620000000200 */
[----:B--2---:R-:W-:Y:S03]  /*31f0*/  HMMA.16816.F32.BF16 R52, R28, R48, RZ ;  /* 0x000000301c34723c */ /* 0x004fe600000418ff */
[----:B------:R-:W-:Y:S04]  /*3200*/  LDSM.16.M88.4 R40, [R199] ;  /* 0x00000000c728783b */ /* 0x000fe80000000200 */
[----:B------:R-:W-:Y:S01]  /*3210*/  LDSM.16.M88.4 R4, [R205+0x2000] ;  /* 0x00200000cd04783b */ /* 0x000fe20000000200 */
[----:B----4-:R-:W-:Y:S03]  /*3220*/  HMMA.16816.F32.BF16 R56, R24, R44, R12 ;  /* 0x0000002c1838723c */ /* 0x010fe6000004180c */
[----:B------:R-:W2:Y:S04]  /*3230*/  LDSM.16.M88.4 R12, [R204+0x2000] ;  /* 0x00200000cc0c783b */ /* 0x000ea80000000200 */
[----:B------:R-:W0:Y:S04]  /*3240*/  LDGDEPBAR ;  /* 0x00000000000079af */ /* 0x000e280000000000 */
[----:B---3--:R-:W3:Y:S01]  /*3250*/  LDSM.16.M88.4 R8, [R205] ;  /* 0x00000000cd08783b */ /* 0x008ee20000000200 */
[----:B------:R-:W-:Y:S08]  /*3260*/  HMMA.16816.F32.BF16 R64, R32, R50, RZ ;  /* 0x000000322040723c */ /* 0x000ff000000418ff */
[----:B-----5:R-:W-:Y:S08]  /*3270*/  HMMA.16816.F32.BF16 R52, R20, R44, R52 ;  /* 0x0000002c1434723c */ /* 0x020ff00000041834 */
[----:B-1----:R-:W-:Y:S08]  /*3280*/  HMMA.16816.F32.BF16 R60, R16, R36, R56 ;  /* 0x00000024103c723c */ /* 0x002ff00000041838 */
[----:B------:R-:W-:Y:S08]  /*3290*/  HMMA.16816.F32.BF16 R56, R28, R50, RZ ;  /* 0x000000321c38723c */ /* 0x000ff000000418ff */
[----:B--2---:R-:W-:Y:S08]  /*32a0*/  HMMA.16816.F32.BF16 R48, R12, R36, R52 ;  /* 0x000000240c30723c */ /* 0x004ff00000041834 */
[----:B------:R-:W-:Y:S08]  /*32b0*/  HMMA.16816.F32.BF16 R52, R24, R46, R64 ;  /* 0x0000002e1834723c */ /* 0x000ff00000041840 */
[----:B---3--:R-:W-:Y:S08]  /*32c0*/  HMMA.16816.F32.BF16 R64, R8, R40, R60 ;  /* 0x000000280840723c */ /* 0x008ff0000004183c */
[----:B------:R-:W-:Y:S01]  /*32d0*/  HMMA.16816.F32.BF16 R60, R20, R46, R56 ;  /* 0x0000002e143c723c */ /* 0x000fe20000041838 */
[----:B------:R-:W1:Y:S07]  /*32e0*/  LDSM.16.M88.4 R44, [R202+0x800] ;  /* 0x00080000ca2c783b */ /* 0x000e6e0000000200 */
[----:B------:R-:W-:Y:S08]  /*32f0*/  HMMA.16816.F32.BF16 R56, R32, R68, RZ ;  /* 0x000000442038723c */ /* 0x000ff000000418ff */
[----:B------:R-:W-:Y:S08]  /*3300*/  HMMA.16816.F32.BF16 R76, R4, R40, R48 ;  /* 0x00000028044c723c */ /* 0x000ff00000041830 */
[----:B------:R-:W-:Y:S01]  /*3310*/  HMMA.16816.F32.BF16 R48, R16, R38, R52 ;  /* 0x000000261030723c */ /* 0x000fe20000041834 */
[----:B------:R-:W-:-:S07]  /*3320*/  FMUL.FTZ R0, R64, c[0x0][0x320] ;  /* 0x0000c80040007a20 */ /* 0x000fce0000410000 */
[----:B------:R-:W-:Y:S01]  /*3330*/  HMMA.16816.F32.BF16 R52, R28, R68, RZ ;  /* 0x000000441c34723c */ /* 0x000fe200000418ff */
[----:B------:R2:W3:Y:S07]  /*3340*/  MUFU.TANH R151, R0 ;  /* 0x0000000000977308 */ /* 0x0004ee0000002400 */
[----:B------:R-:W-:Y:S01]  /*3350*/  HMMA.16816.F32.BF16 R56, R24, R80, R56 ;  /* 0x000000501838723c */ /* 0x000fe20000041838 */
[----:B--2---:R-:W-:-:S07]  /*3360*/  FMUL.FTZ R0, R65, c[0x0][0x320] ;  /* 0x0000c80041007a20 */ /* 0x004fce0000410000 */
[----:B------:R-:W-:Y:S01]  /*3370*/  HMMA.16816.F32.BF16 R60, R12, R38, R60 ;  /* 0x000000260c3c723c */ /* 0x000fe2000004183c */
[----:B------:R-:W2:Y:S01]  /*3380*/  LDSM.16.M88.4 R36, [R199+0x800] ;  /* 0x00080000c724783b */ /* 0x000ea20000000200 */
[----:B------:R4:W1:Y:S02]  /*3390*/  MUFU.TANH R150, R0 ;  /* 0x0000000000967308 */ /* 0x0008640000002400 */
[----:B----4-:R-:W-:-:S06]  /*33a0*/  FMUL.FTZ R0, R66, c[0x0][0x320] ;  /* 0x0000c80042007a20 */ /* 0x010fcc0000410000 */
[----:B------:R4:W1:Y:S02]  /*33b0*/  MUFU.TANH R149, R0 ;  /* 0x0000000000957308 */ /* 0x0008640000002400 */
[----:B----4-:R-:W-:Y:S02]  /*33c0*/  FMUL.FTZ R0, R67, c[0x0][0x320] ;  /* 0x0000c80043007a20 */ /* 0x010fe40000410000 */
[----:B------:R-:W-:Y:S04]  /*33d0*/  HMMA.16816.F32.BF16 R64, R8, R42, R48 ;  /* 0x0000002a0840723c */ /* 0x000fe80000041830 */
[----:B------:R4:W1:Y:S04]  /*33e0*/  MUFU.TANH R148, R0 ;  /* 0x0000000000947308 */ /* 0x0008680000002400 */
[----:B------:R-:W-:Y:S01]  /*33f0*/  HMMA.16816.F32.BF16 R48, R20, R80, R52 ;  /* 0x000000501430723c */ /* 0x000fe20000041834 */
[----:B----4-:R-:W-:-:S07]  /*3400*/  FMUL.FTZ R0, R76, c[0x0][0x320] ;  /* 0x0000c8004c007a20 */ /* 0x010fce0000410000 */
[----:B------:R-:W-:Y:S01]  /*3410*/  HMMA.16816.F32.BF16 R52, R32, R70, RZ ;  /* 0x000000462034723c */ /* 0x000fe200000418ff */
[----:B------:R4:W2:Y:S07]  /*3420*/  MUFU.TANH R147, R0 ;  /* 0x0000000000937308 */ /* 0x0008ae0000002400 */
[----:B-1----:R-:W-:Y:S01]  /*3430*/  HMMA.16816.F32.BF16 R56, R16, R44, R56 ;  /* 0x0000002c1038723c */ /* 0x002fe20000041838 */
[----:B----4-:R-:W-:-:S04]  /*3440*/  FMUL.FTZ R0, R77, c[0x0][0x320] ;  /* 0x0000c8004d007a20 */ /* 0x010fc80000410000 */
[----:B------:R1:W4:Y:S03]  /*3450*/  MUFU.TANH R146, R0 ;  /* 0x0000000000927308 */ /* 0x0003260000002400 */
[----:B------:R-:W-:Y:S01]  /*3460*/  HMMA.16816.F32.BF16 R72, R4, R42, R60 ;  /* 0x0000002a0448723c */ /* 0x000fe2000004183c */
[----:B-1----:R-:W-:-:S04]  /*3470*/  FMUL.FTZ R0, R78, c[0x0][0x320] ;  /* 0x0000c8004e007a20 */ /* 0x002fc80000410000 */
[----:B------:R1:W1:Y:S03]  /*3480*/  MUFU.TANH R141, R0 ;  /* 0x00000000008d7308 */ /* 0x0002660000002400 */
[----:B------:R-:W-:Y:S01]  /*3490*/  HMMA.16816.F32.BF16 R60, R28, R70, RZ ;  /* 0x000000461c3c723c */ /* 0x000fe200000418ff */
[----:B-1----:R-:W-:-:S04]  /*34a0*/  FMUL.FTZ R0, R79, c[0x0][0x320] ;  /* 0x0000c8004f007a20 */ /* 0x002fc80000410000 */
[----:B------:R1:W1:Y:S03]  /*34b0*/  MUFU.TANH R142, R0 ;  /* 0x00000000008e7308 */ /* 0x0002660000002400 */
[----:B------:R-:W-:Y:S01]  /*34c0*/  HMMA.16816.F32.BF16 R40, R12, R44, R48 ;  /* 0x0000002c0c28723c */ /* 0x000fe20000041830 */
[----:B-1----:R-:W-:-:S04]  /*34d0*/  FMUL.FTZ R0, R64, c[0x0][0x320] ;  /* 0x0000c80040007a20 */ /* 0x002fc80000410000 */
[----:B------:R1:W1:Y:S03]  /*34e0*/  MUFU.TANH R145, R0 ;  /* 0x0000000000917308 */ /* 0x0002660000002400 */
[----:B------:R-:W-:Y:S01]  /*34f0*/  HMMA.16816.F32.BF16 R48, R24, R82, R52 ;  /* 0x000000521830723c */ /* 0x000fe20000041834 */
[----:B-1----:R-:W-:-:S04]  /*3500*/  FMUL.FTZ R0, R65, c[0x0][0x320] ;  /* 0x0000c80041007a20 */ /* 0x002fc80000410000 */
[----:B------:R1:W1:Y:S03]  /*3510*/  MUFU.TANH R143, R0 ;  /* 0x00000000008f7308 */ /* 0x0002660000002400 */
[----:B------:R-:W-:Y:S01]  /*3520*/  HMMA.16816.F32.BF16 R60, R20, R82, R60 ;  /* 0x00000052143c723c */ /* 0x000fe2000004183c */
[----:B-1----:R-:W-:-:S04]  /*3530*/  FMUL.FTZ R0, R66, c[0x0][0x320] ;  /* 0x0000c80042007a20 */ /* 0x002fc80000410000 */
[----:B------:R1:W1:Y:S02]  /*3540*/  MUFU.TANH R140, R0 ;  /* 0x00000000008c7308 */ /* 0x0002640000002400 */
[----:B-1----:R-:W-:Y:S02]  /*3550*/  FMUL.FTZ R0, R67, c[0x0][0x320] ;  /* 0x0000c80043007a20 */ /* 0x002fe40000410000 */
[----:B--2---:R-:W-:Y:S04]  /*3560*/  HMMA.16816.F32.BF16 R64, R8, R36, R56 ;  /* 0x000000240840723c */ /* 0x004fe80000041838 */
[----:B------:R1:W2:Y:S04]  /*3570*/  MUFU.TANH R139, R0 ;  /* 0x00000000008b7308 */ /* 0x0002a80000002400 */
[----:B------:R-:W-:Y:S01]  /*3580*/  HMMA.16816.F32.BF16 R56, R32, R84, RZ ;  /* 0x000000542038723c */ /* 0x000fe200000418ff */
[----:B-1----:R-:W-:-:S04]  /*3590*/  FMUL.FTZ R0, R72, c[0x0][0x320] ;  /* 0x0000c80048007a20 */ /* 0x002fc80000410000 */
[----:B------:R1:W1:Y:S03]  /*35a0*/  MUFU.TANH R136, R0 ;  /* 0x0000000000887308 */ /* 0x0002660000002400 */
[----:B------:R-:W-:Y:S01]  /*35b0*/  HMMA.16816.F32.BF16 R76, R4, R36, R40 ;  /* 0x00000024044c723c */ /* 0x000fe20000041828 */
[----:B------:R-:W5:Y:S07]  /*35c0*/  LDSM.16.M88.4 R40, [R202+0x1000] ;  /* 0x00100000ca28783b */ /* 0x000f6e0000000200 */
[----:B------:R-:W-:Y:S01]  /*35d0*/  HMMA.16816.F32.BF16 R48, R16, R46, R48 ;  /* 0x0000002e1030723c */ /* 0x000fe20000041830 */
[----:B-1----:R-:W-:-:S04]  /*35e0*/  FMUL.FTZ R0, R73, c[0x0][0x320] ;  /* 0x0000c80049007a20 */ /* 0x002fc80000410000 */
[----:B------:R1:W1:Y:S03]  /*35f0*/  MUFU.TANH R135, R0 ;  /* 0x0000000000877308 */ /* 0x0002660000002400 */
[----:B------:R-:W-:Y:S01]  /*3600*/  HMMA.16816.F32.BF16 R52, R28, R84, RZ ;  /* 0x000000541c34723c */ /* 0x000fe200000418ff */
[----:B-1----:R-:W-:-:S04]  /*3610*/  FMUL.FTZ R0, R74, c[0x0][0x320] ;  /* 0x0000c8004a007a20 */ /* 0x002fc80000410000 */
[----:B------:R1:W1:Y:S03]  /*3620*/  MUFU.TANH R125, R0 ;  /* 0x00000000007d7308 */ /* 0x0002660000002400 */
[----:B------:R-:W-:Y:S01]  /*3630*/  HMMA.16816.F32.BF16 R60, R12, R46, R60 ;  /* 0x0000002e0c3c723c */ /* 0x000fe2000004183c */
[----:B------:R-:W2:Y:S01]  /*3640*/  LDSM.16.M88.4 R44, [R199+0x1000] ;  /* 0x00100000c72c783b */ /* 0x000ea20000000200 */
[----:B-1----:R-:W-:-:S04]  /*3650*/  FMUL.FTZ R0, R75, c[0x0][0x320] ;  /* 0x0000c8004b007a20 */ /* 0x002fc80000410000 */
[----:B------:R1:W1:Y:S02]  /*3660*/  MUFU.TANH R128, R0 ;  /* 0x0000000000807308 */ /* 0x0002640000002400 */
[----:B------:R-:W-:Y:S01]  /*3670*/  HMMA.16816.F32.BF16 R56, R24, R92, R56 ;  /* 0x0000005c1838723c */ /* 0x000fe20000041838 */
[----:B-1----:R-:W-:-:S05]  /*3680*/  FMUL.FTZ R0, R64, c[0x0][0x320] ;  /* 0x0000c80040007a20 */ /* 0x002fca0000410000 */
[----:B------:R1:W1:Y:S02]  /*3690*/  MUFU.TANH R132, R0 ;  /* 0x0000000000847308 */ /* 0x0002640000002400 */
[----:B-1----:R-:W-:-:S06]  /*36a0*/  FMUL.FTZ R0, R65, c[0x0][0x320] ;  /* 0x0000c80041007a20 */ /* 0x002fcc0000410000 */
[----:B------:R1:W1:Y:S02]  /*36b0*/  MUFU.TANH R129, R0 ;  /* 0x0000000000817308 */ /* 0x0002640000002400 */
[----:B-1----:R-:W-:-:S06]  /*36c0*/  FMUL.FTZ R0, R66, c[0x0][0x320] ;  /* 0x0000c80042007a20 */ /* 0x002fcc0000410000 */
[----:B------:R1:W1:Y:S02]  /*36d0*/  MUFU.TANH R124, R0 ;  /* 0x00000000007c7308 */ /* 0x0002640000002400 */
[----:B-1----:R-:W-:Y:S02]  /*36e0*/  FMUL.FTZ R0, R67, c[0x0][0x320] ;  /* 0x0000c80043007a20 */ /* 0x002fe40000410000 */
[----:B------:R-:W-:Y:S04]  /*36f0*/  HMMA.16816.F32.BF16 R64, R8, R38, R48 ;  /* 0x000000260840723c */ /* 0x000fe80000041830 */
[----:B------:R1:W1:Y:S04]  /*3700*/  MUFU.TANH R119, R0 ;  /* 0x0000000000777308 */ /* 0x0002680000002400 */
[----:B------:R-:W-:Y:S01]  /*3710*/  HMMA.16816.F32.BF16 R48, R20, R92, R52 ;  /* 0x0000005c1430723c */ /* 0x000fe20000041834 */
[----:B-1----:R-:W-:-:S07]  /*3720*/  FMUL.FTZ R0, R76, c[0x0][0x320] ;  /* 0x0000c8004c007a20 */ /* 0x002fce0000410000 */
[----:B------:R-:W-:Y:S01]  /*3730*/  HMMA.16816.F32.BF16 R52, R32, R86, RZ ;  /* 0x000000562034723c */ /* 0x000fe200000418ff */
[----:B------:R1:W1:Y:S07]  /*3740*/  MUFU.TANH R118, R0 ;  /* 0x0000000000767308 */ /* 0x00026e0000002400 */
[----:B------:R-:W-:Y:S01]  /*3750*/  HMMA.16816.F32.BF16 R68, R4, R38, R60 ;  /* 0x000000260444723c */ /* 0x000fe2000004183c */
[----:B-1----:R-:W-:-:S07]  /*3760*/  FMUL.FTZ R0, R77, c[0x0][0x320] ;  /* 0x0000c8004d007a20 */ /* 0x002fce0000410000 */
[----:B-----5:R-:W-:Y:S01]  /*3770*/  HMMA.16816.F32.BF16 R56, R16, R40, R56 ;  /* 0x000000281038723c */ /* 0x020fe20000041838 */
[----:B------:R1:W1:Y:S07]  /*3780*/  MUFU.TANH R117, R0 ;  /* 0x0000000000757308 */ /* 0x00026e0000002400 */
        /* <DEDUP_REMOVED lines=12> */
[----:B-1----:R-:W-:-:S06]  /*3850*/  FMUL.FTZ R0, R66, c[0x0][0x320] ;  /* 0x0000c80042007a20 */ /* 0x002fcc0000410000 */
[----:B------:R1:W1:Y:S02]  /*3860*/  MUFU.TANH R91, R0 ;  /* 0x00000000005b7308 */ /* 0x0002640000002400 */
[----:B-1----:R-:W-:Y:S02]  /*3870*/  FMUL.FTZ R0, R67, c[0x0][0x320] ;  /* 0x0000c80043007a20 */ /* 0x002fe40000410000 */
[----:B--2---:R-:W-:Y:S04]  /*3880*/  HMMA.16816.F32.BF16 R64, R8, R44, R56 ;  /* 0x0000002c0840723c */ /* 0x004fe80000041838 */
[----:B------:R1:W2:Y:S04]  /*3890*/  MUFU.TANH R120, R0 ;  /* 0x0000000000787308 */ /* 0x0002a80000002400 */
[----:B------:R-:W-:Y:S01]  /*38a0*/  HMMA.16816.F32.BF16 R56, R32, R96, RZ ;  /* 0x000000602038723c */ /* 0x000fe200000418ff */
[----:B-1----:R-:W-:-:S04]  /*38b0*/  FMUL.FTZ R0, R68, c[0x0][0x320] ;  /* 0x0000c80044007a20 */ /* 0x002fc80000410000 */
[----:B------:R1:W1:Y:S03]  /*38c0*/  MUFU.TANH R87, R0 ;  /* 0x0000000000577308 */ /* 0x0002660000002400 */
[----:B------:R-:W-:Y:S08]  /*38d0*/  HMMA.16816.F32.BF16 R72, R4, R44, R36 ;  /* 0x0000002c0448723c */ /* 0x000ff00000041824 */
[----:B------:R-:W-:Y:S01]  /*38e0*/  HMMA.16816.F32.BF16 R36, R16, R42, R48 ;  /* 0x0000002a1024723c */ /* 0x000fe20000041830 */
[----:B------:R-:W5:Y:S01]  /*38f0*/  LDSM.16.M88.4 R48, [R202+0x1800] ;  /* 0x00180000ca30783b */ /* 0x000f620000000200 */
[----:B-1----:R-:W-:-:S04]  /*3900*/  FMUL.FTZ R0, R69, c[0x0][0x320] ;  /* 0x0000c80045007a20 */ /* 0x002fc80000410000 */
[----:B------:R1:W1:Y:S02]  /*3910*/  MUFU.TANH R86, R0 ;  /* 0x0000000000567308 */ /* 0x0002640000002400 */
[----:B------:R-:W-:Y:S01]  /*3920*/  HMMA.16816.F32.BF16 R60, R12, R42, R60 ;  /* 0x0000002a0c3c723c */ /* 0x000fe2000004183c */
[----:B-1----:R-:W-:-:S05]  /*3930*/  FMUL.FTZ R0, R70, c[0x0][0x320] ;  /* 0x0000c80046007a20 */ /* 0x002fca0000410000 */
[----:B------:R1:W1:Y:S02]  /*3940*/  MUFU.TANH R85, R0 ;  /* 0x0000000000557308 */ /* 0x0002640000002400 */
[----:B------:R-:W-:Y:S01]  /*3950*/  HMMA.16816.F32.BF16 R52, R28, R96, RZ ;  /* 0x000000601c34723c */ /* 0x000fe200000418ff */
[----:B-1----:R-:W-:-:S05]  /*3960*/  FMUL.FTZ R0, R71, c[0x0][0x320] ;  /* 0x0000c80047007a20 */ /* 0x002fca0000410000 */
[----:B------:R1:W1:Y:S02]  /*3970*/  MUFU.TANH R92, R0 ;  /* 0x00000000005c7308 */ /* 0x0002640000002400 */
[----:B------:R-:W-:Y:S01]  /*3980*/  HMMA.16816.F32.BF16 R56, R24, R100, R56 ;  /* 0x000000641838723c */ /* 0x000fe20000041838 */
[----:B-1----:R-:W-:-:S05]  /*3990*/  FMUL.FTZ R0, R64, c[0x0][0x320] ;  /* 0x0000c80040007a20 */ /* 0x002fca0000410000 */
[----:B------:R1:W1:Y:S02]  /*39a0*/  MUFU.TANH R121, R0 ;  /* 0x0000000000797308 */ /* 0x0002640000002400 */
[----:B-1----:R-:W-:-:S06]  /*39b0*/  FMUL.FTZ R0, R65, c[0x0][0x320] ;  /* 0x0000c80041007a20 */ /* 0x002fcc0000410000 */
[----:B------:R1:W1:Y:S01]  /*39c0*/  MUFU.TANH R130, R0 ;  /* 0x0000000000827308 */ /* 0x0002620000002400 */
[----:B------:R-:W-:Y:S01]  /*39d0*/  HMMA.16816.F32.BF16 R68, R4, R46, R60 ;  /* 0x0000002e0444723c */ /* 0x000fe2000004183c */
[----:B-1----:R-:W-:-:S06]  /*39e0*/  FMUL.FTZ R0, R66, c[0x0][0x320] ;  /* 0x0000c80042007a20 */ /* 0x002fcc0000410000 */
[----:B------:R1:W1:Y:S01]  /*39f0*/  MUFU.TANH R134, R0 ;  /* 0x0000000000867308 */ /* 0x0002620000002400 */
[----:B------:R-:W-:Y:S01]  /*3a00*/  HMMA.16816.F32.BF16 R40, R20, R100, R52 ;  /* 0x000000641428723c */ /* 0x000fe20000041834 */
[----:B-1----:R-:W-:-:S07]  /*3a10*/  FMUL.FTZ R0, R67, c[0x0][0x320] ;  /* 0x0000c80043007a20 */ /* 0x002fce0000410000 */
[----:B------:R-:W-:Y:S01]  /*3a20*/  HMMA.16816.F32.BF16 R64, R8, R46, R36 ;  /* 0x0000002e0840723c */ /* 0x000fe20000041824 */
[----:B------:R-:W1:Y:S01]  /*3a30*/  LDSM.16.M88.4 R36, [R199+0x1800] ;  /* 0x00180000c724783b */ /* 0x000e620000000200 */
[----:B------:R2:W1:Y:S06]  /*3a40*/  MUFU.TANH R137, R0 ;  /* 0x0000000000897308 */ /* 0x00046c0000002400 */
[----:B------:R-:W-:Y:S01]  /*3a50*/  HMMA.16816.F32.BF16 R44, R32, R98, RZ ;  /* 0x00000062202c723c */ /* 0x000fe200000418ff */
[----:B--2---:R-:W-:-:S04]  /*3a60*/  FMUL.FTZ R0, R72, c[0x0][0x320] ;  /* 0x0000c80048007a20 */ /* 0x004fc80000410000 */
[----:B------:R2:W1:Y:S03]  /*3a70*/  MUFU.TANH R122, R0 ;  /* 0x00000000007a7308 */ /* 0x0004660000002400 */
[----:B-----5:R-:W-:Y:S01]  /*3a80*/  HMMA.16816.F32.BF16 R52, R16, R48, R56 ;  /* 0x000000301034723c */ /* 0x020fe20000041838 */
[----:B--2---:R-:W-:-:S04]  /*3a90*/  FMUL.FTZ R0, R73, c[0x0][0x320] ;  /* 0x0000c80049007a20 */ /* 0x004fc80000410000 */
[----:B------:R2:W1:Y:S03]  /*3aa0*/  MUFU.TANH R123, R0 ;  /* 0x00000000007b7308 */ /* 0x0004660000002400 */
[----:B------:R-:W-:Y:S01]  /*3ab0*/  HMMA.16816.F32.BF16 R56, R28, R98, RZ ;  /* 0x000000621c38723c */ /* 0x000fe200000418ff */
[----:B--2---:R-:W-:-:S04]  /*3ac0*/  FMUL.FTZ R0, R74, c[0x0][0x320] ;  /* 0x0000c8004a007a20 */ /* 0x004fc80000410000 */
[----:B------:R2:W1:Y:S03]  /*3ad0*/  MUFU.TANH R126, R0 ;  /* 0x00000000007e7308 */ /* 0x0004660000002400 */
[----:B------:R-:W-:Y:S01]  /*3ae0*/  HMMA.16816.F32.BF16 R40, R12, R48, R40 ;  /* 0x000000300c28723c */ /* 0x000fe20000041828 */
[----:B--2---:R-:W-:-:S04]  /*3af0*/  FMUL.FTZ R0, R75, c[0x0][0x320] ;  /* 0x0000c8004b007a20 */ /* 0x004fc80000410000 */
[----:B------:R2:W1:Y:S03]  /*3b00*/  MUFU.TANH R127, R0 ;  /* 0x00000000007f7308 */ /* 0x0004660000002400 */
[----:B------:R-:W-:Y:S01]  /*3b10*/  HMMA.16816.F32.BF16 R44, R24, R102, R44 ;  /* 0x00000066182c723c */ /* 0x000fe2000004182c */
[----:B--2---:R-:W-:-:S04]  /*3b20*/  FMUL.FTZ R0, R64, c[0x0][0x320] ;  /* 0x0000c80040007a20 */ /* 0x004fc80000410000 */
[----:B------:R2:W1:Y:S02]  /*3b30*/  MUFU.TANH R131, R0 ;  /* 0x0000000000837308 */ /* 0x0004640000002400 */
[----:B--2---:R-:W-:-:S06]  /*3b40*/  FMUL.FTZ R0, R65, c[0x0][0x320] ;  /* 0x0000c80041007a20 */ /* 0x004fcc0000410000 */
[----:B------:R2:W1:Y:S01]  /*3b50*/  MUFU.TANH R133, R0 ;  /* 0x0000000000857308 */ /* 0x0004620000002400 */
[----:B------:R-:W-:Y:S01]  /*3b60*/  HMMA.16816.F32.BF16 R60, R20, R102, R56 ;  /* 0x00000066143c723c */ /* 0x000fe20000041838 */
[----:B--2---:R-:W-:-:S06]  /*3b70*/  FMUL.FTZ R0, R66, c[0x0][0x320] ;  /* 0x0000c80042007a20 */ /* 0x004fcc0000410000 */
[----:B------:R2:W1:Y:S01]  /*3b80*/  MUFU.TANH R138, R0 ;  /* 0x00000000008a7308 */ /* 0x0004620000002400 */
[----:B------:R-:W-:Y:S01]  /*3b90*/  HMMA.16816.F32.BF16 R56, R32, R104, RZ ;  /* 0x000000682038723c */ /* 0x000fe200000418ff */
[----:B--2---:R-:W-:-:S07]  /*3ba0*/  FMUL.FTZ R0, R67, c[0x0][0x320] ;  /* 0x0000c80043007a20 */ /* 0x004fce0000410000 */
[----:B-1----:R-:W-:Y:S01]  /*3bb0*/  HMMA.16816.F32.BF16 R64, R8, R36, R52 ;  /* 0x000000240840723c */ /* 0x002fe20000041834 */
[----:B------:R1:W2:Y:S02]  /*3bc0*/  MUFU.TANH R144, R0 ;  /* 0x0000000000907308 */ /* 0x0002a40000002400 */
[----:B-1----:R-:W-:-:S06]  /*3bd0*/  FMUL.FTZ R0, R68, c[0x0][0x320] ;  /* 0x0000c80044007a20 */ /* 0x002fcc0000410000 */
[----:B------:R1:W1:Y:S01]  /*3be0*/  MUFU.TANH R84, R0 ;  /* 0x0000000000547308 */ /* 0x0002620000002400 */
        /* <DEDUP_REMOVED lines=15> */
[----:B------:R1:W1:Y:S01]  /*3ce0*/  MUFU.TANH R82, R0 ;  /* 0x0000000000527308 */ /* 0x0002620000002400 */
[----:B------:R-:W-:Y:S01]  /*3cf0*/  HMMA.16816.F32.BF16 R32, R32, R106, RZ ;  /* 0x0000006a2020723c */ /* 0x000fe200000418ff */
[----:B-1----:R-:W-:-:S06]  /*3d00*/  FMUL.FTZ R0, R66, c[0x0][0x320] ;  /* 0x0000c80042007a20 */ /* 0x002fcc0000410000 */
[----:B------:R1:W1:Y:S01]  /*3d10*/  MUFU.TANH R78, R0 ;  /* 0x00000000004e7308 */ /* 0x0002620000002400 */
[----:B------:R-:W-:Y:S01]  /*3d20*/  HMMA.16816.F32.BF16 R52, R20, R108, R52 ;  /* 0x0000006c1434723c */ /* 0x000fe20000041834 */
[----:B-1----:R-:W-:-:S07]  /*3d30*/  FMUL.FTZ R0, R67, c[0x0][0x320] ;  /* 0x0000c80043007a20 */ /* 0x002fce0000410000 */
[----:B------:R-:W-:Y:S01]  /*3d40*/  HMMA.16816.F32.BF16 R64, R8, R38, R44 ;  /* 0x000000260840723c */ /* 0x000fe2000004182c */
[----:B------:R-:W1:Y:S01]  /*3d50*/  LDSM.16.M88.4 R44, [R199+0x2000] ;  /* 0x00200000c72c783b */ /* 0x000e620000000200 */
[----:B------:R2:W1:Y:S01]  /*3d60*/  MUFU.TANH R77, R0 ;  /* 0x00000000004d7308 */ /* 0x0004620000002400 */
[----:B------:R-:W-:Y:S01]  /*3d70*/  ISETP.GT.AND P0, PT, R88, R247, PT ;  /* 0x000000f75800720c */ /* 0x000fe20003f04270 */
[----:B------:R-:W-:-:S04]  /*3d80*/  DEPBAR.LE SB0, 0x0 ;  /* 0x000080000000791a */ /* 0x000fc80000000000 */
[----:B--2---:R-:W-:-:S04]  /*3d90*/  FMUL.FTZ R0, R72, c[0x0][0x320] ;  /* 0x0000c80048007a20 */ /* 0x004fc80000410000 */
[----:B------:R2:W1:Y:S01]  /*3da0*/  MUFU.TANH R76, R0 ;  /* 0x00000000004c7308 */ /* 0x0004620000002400 */
[----:B------:R-:W-:Y:S08]  /*3db0*/  HMMA.16816.F32.BF16 R60, R4, R38, R48 ;  /* 0x00000026043c723c */ /* 0x000ff00000041830 */
        /* <DEDUP_REMOVED lines=11> */
[----:B------:R2:W2:Y:S03]  /*3e70*/  MUFU.TANH R57, R0 ;  /* 0x0000000000397308 */ /* 0x0004a60000002400 */
[----:B-1----:R-:W-:Y:S01]  /*3e80*/  HMMA.16816.F32.BF16 R36, R8, R44, R36 ;  /* 0x0000002c0824723c */ /* 0x002fe20000041824 */
[----:B--2---:R-:W-:-:S04]  /*3e90*/  FMUL.FTZ R0, R65, c[0x0][0x320] ;  /* 0x0000c80041007a20 */ /* 0x004fc80000410000 */
[----:B------:R1:W2:Y:S02]  /*3ea0*/  MUFU.TANH R56, R0 ;  /* 0x0000000000387308 */ /* 0x0002a40000002400 */
[----:B-1----:R-:W-:-:S06]  /*3eb0*/  FMUL.FTZ R0, R66, c[0x0][0x320] ;  /* 0x0000c80042007a20 */ /* 0x002fcc0000410000 */
[----:B------:R1:W1:Y:S01]  /*3ec0*/  MUFU.TANH R58, R0 ;  /* 0x00000000003a7308 */ /* 0x0002620000002400 */
[----:B------:R-:W-:Y:S01]  /*3ed0*/  HMMA.16816.F32.BF16 R32, R20, R110, R48 ;  /* 0x0000006e1420723c */ /* 0x000fe20000041830 */
[----:B-1----:R-:W-:-:S06]  /*3ee0*/  FMUL.FTZ R0, R67, c[0x0][0x320] ;  /* 0x0000c80043007a20 */ /* 0x002fcc0000410000 */
[----:B------:R1:W1:Y:S01]  /*3ef0*/  MUFU.TANH R54, R0 ;  /* 0x0000000000367308 */ /* 0x0002620000002400 */
[----:B------:R-:W-:Y:S01]  /*3f00*/  HMMA.16816.F32.BF16 R16, R16, R42, R24 ;  /* 0x0000002a1010723c */ /* 0x000fe20000041818 */
[----:B-1----:R-:W-:-:S06]  /*3f10*/  FMUL.FTZ R0, R60, c[0x0][0x320] ;  /* 0x0000c8003c007a20 */ /* 0x002fcc0000410000 */
[----:B------:R1:W1:Y:S01]  /*3f20*/  MUFU.TANH R52, R0 ;  /* 0x0000000000347308 */ /* 0x0002620000002400 */
[----:B------:R-:W-:Y:S01]  /*3f30*/  HMMA.16816.F32.BF16 R20, R4, R44, R28 ;  /* 0x0000002c0414723c */ /* 0x000fe2000004181c */
[----:B-1----:R-:W-:-:S06]  /*3f40*/  FMUL.FTZ R0, R61, c[0x0][0x320] ;  /* 0x0000c8003d007a20 */ /* 0x002fcc0000410000 */
[----:B------:R1:W1:Y:S02]  /*3f50*/  MUFU.TANH R53, R0 ;  /* 0x0000000000357308 */ /* 0x0002640000002400 */
[----:B-1----:R-:W-:-:S06]  /*3f60*/  FMUL.FTZ R0, R62, c[0x0][0x320] ;  /* 0x0000c8003e007a20 */ /* 0x002fcc0000410000 */
[----:B------:R1:W1:Y:S02]  /*3f70*/  MUFU.TANH R40, R0 ;  /* 0x0000000000287308 */ /* 0x0002640000002400 */
        /* <DEDUP_REMOVED lines=35> */
[----:B------:R-:W-:Y:S01]  /*41b0*/  BSSY B0, `(.L_x_73) ;  /* 0x0000022000007945 */ /* 0x000fe20003800000 */
[----:B-1----:R-:W-:-:S06]  /*41c0*/  FMUL.FTZ R0, R7, c[0x0][0x320] ;  /* 0x0000c80007007a20 */ /* 0x002fcc0000410000 */
[----:B------:R1:W1:Y:S01]  /*41d0*/  MUFU.TANH R22, R0 ;  /* 0x0000000000167308 */ /* 0x0002620000002400 */
[----:B------:R-:W-:Y:S06]  /*41e0*/  BAR.SYNC.DEFER_BLOCKING 0x0 ;  /* 0x0000000000007b1d */ /* 0x000fec0000010000 */
[----:B------:R-:W-:Y:S05]  /*41f0*/  @!P0 BRA `(.L_x_74) ;  /* 0x000001d000008947 */ /* 0x000fea0003800000 */
[----:B-1234-:R-:W-:Y:S01]  /*4200*/  IADD3 R0, R246, -0x2, RZ ;  /* 0xfffffffef6007810 */ /* 0x01efe20007ffe0ff */
[C---:B------:R-:W-:Y:S01]  /*4210*/  IMAD.SHL.U32 R10, R152.reuse, 0x20, RZ ;  /* 0x00000020980a7824 */ /* 0x040fe200078e00ff */
[----:B------:R-:W-:Y:S02]  /*4220*/  SHF.L.U64.HI R11, R152, 0x5, R153 ;  /* 0x00000005980b7819 */ /* 0x000fe40000010299 */
[----:B------:R-:W-:-:S05]  /*4230*/  SHF.R.S32.HI R2, RZ, 0x1f, R0 ;  /* 0x0000001fff027819 */ /* 0x000fca0000011400 */
[----:B------:R-:W-:Y:S02]  /*4240*/  IMAD R4, R2, c[0x0][0x1e0], RZ ;  /* 0x0000780002047a24 */ /* 0x000fe400078e02ff */
[----:B------:R-:W-:-:S04]  /*4250*/  IMAD.WIDE.U32 R2, R0, c[0x0][0x1e0], RZ ;  /* 0x0000780000027a25 */ /* 0x000fc800078e00ff */
[----:B------:R-:W-:-:S04]  /*4260*/  IMAD R0, R0, c[0x0][0x1e4], R4 ;  /* 0x0000790000007a24 */ /* 0x000fc800078e0204 */
[----:B------:R-:W-:Y:S02]  /*4270*/  IMAD.IADD R0, R3, 0x1, R0 ;  /* 0x0000000103007824 */ /* 0x000fe400078e0200 */
[----:B------:R-:W-:-:S04]  /*4280*/  IMAD.WIDE.U32 R2, R2, 0x50, R112 ;  /* 0x0000005002027825 */ /* 0x000fc800078e0070 */
[----:B------:R-:W-:Y:S01]  /*4290*/  IMAD R0, R0, 0x50, RZ ;  /* 0x0000005000007824 */ /* 0x000fe200078e02ff */
[----:B------:R-:W-:-:S04]  /*42a0*/  LEA R8, P0, R2, c[0x0][0x1c8], 0x1 ;  /* 0x0000720002087a11 */ /* 0x000fc800078008ff */
[----:B------:R-:W-:Y:S02]  /*42b0*/  IADD3 R0, R3, R0, RZ ;  /* 0x0000000003007210 */ /* 0x000fe40007ffe0ff */
[----:B------:R-:W-:Y:S02]  /*42c0*/  IADD3 R6, P2, R10, R8, RZ ;  /* 0x000000080a067210 */ /* 0x000fe40007f5e0ff */
[----:B------:R-:W-:Y:S02]  /*42d0*/  LEA.HI.X R9, R2, c[0x0][0x1cc], R0, 0x1, P0 ;  /* 0x0000730002097a11 */ /* 0x000fe400000f0c00 */
[----:B------:R-:W-:-:S03]  /*42e0*/  IADD3 R4, P0, R6, R10, RZ ;  /* 0x0000000a06047210 */ /* 0x000fc60007f1e0ff */
[----:B------:R-:W-:Y:S01]  /*42f0*/  IMAD.X R7, R11, 0x1, R9, P2 ;  /* 0x000000010b077824 */ /* 0x000fe200010e0609 */
[-C--:B------:R-:W-:Y:S01]  /*4300*/  IADD3 R2, P2, R4, R10.reuse, RZ ;  /* 0x0000000a04027210 */ /* 0x080fe20007f5e0ff */
[----:B------:R-:W-:Y:S01]  /*4310*/  @!PT LDS RZ, [RZ] ;  /* 0x00000000fffff984 */ /* 0x000fe20000000800 */
[----:B------:R-:W-:Y:S01]  /*4320*/  @!PT LDS RZ, [RZ] ;  /* 0x00000000fffff984 */ /* 0x000fe20000000800 */
[----:B------:R-:W-:Y:S01]  /*4330*/  @!PT LDS RZ, [RZ] ;  /* 0x00000000fffff984 */ /* 0x000fe20000000800 */
[----:B------:R1:W-:Y:S03]  /*4340*/  LDGSTS.E.BYPASS.LTC128B.128 [R213+0x2900], [R8.64], !P1 ;  /* 0x0290000008d57fae */ /* 0x0003e6000c901d48 */
[----:B------:R-:W-:Y:S01]  /*4350*/  IADD3.X R5, R7, R11, RZ, P0, !PT ;  /* 0x0000000b07057210 */ /* 0x000fe200007fe4ff */
[----:B------:R1:W-:Y:S01]  /*4360*/  LDGSTS.E.BYPASS.LTC128B.128 [R213+0x3100], [R6.64], !P1 ;  /* 0x0310000006d57fae */ /* 0x0003e2000c901d48 */
[----:B------:R-:W-:-:S03]  /*4370*/  IADD3 R10, P0, R2, R10, RZ ;  /* 0x0000000a020a7210 */ /* 0x000fc60007f1e0ff */
[----:B------:R-:W-:Y:S01]  /*4380*/  IMAD.X R3, R5, 0x1, R11, P2 ;  /* 0x0000000105037824 */ /* 0x000fe200010e060b */
[----:B------:R1:W-:Y:S04]  /*4390*/  LDGSTS.E.BYPASS.LTC128B.128 [R213+0x3900], [R4.64], !P1 ;  /* 0x0390000004d57fae */ /* 0x0003e8000c901d48 */
[----:B------:R-:W-:Y:S01]  /*43a0*/  IADD3.X R11, R3, R11, RZ, P0, !PT ;  /* 0x0000000b030b7210 */ /* 0x000fe200007fe4ff */
[----:B------:R1:W-:Y:S04]  /*43b0*/  LDGSTS.E.BYPASS.LTC128B.128 [R213+0x4100], [R2.64], !P1 ;  /* 0x0410000002d57fae */ /* 0x0003e8000c901d48 */
[----:B------:R1:W-:Y:S02]  /*43c0*/  LDGSTS.E.BYPASS.LTC128B.128 [R213+0x4900], [R10.64], !P1 ;  /* 0x049000000ad57fae */ /* 0x0003e4000c901d48 */
.L_x_74:
[----:B--234-:R-:W-:Y:S05]  /*43d0*/  BSYNC B0 ;  /* 0x0000000000007941 */ /* 0x01cfea0003800000 */
.L_x_73:
[----:B-1----:R-:W2:Y:S04]  /*43e0*/  LDL R0, [R1+0x4c] ;  /* 0x00004c0001007983 */ /* 0x002ea80000100800 */
[----:B------:R-:W0:Y:S01]  /*43f0*/  LDGDEPBAR ;  /* 0x00000000000079af */ /* 0x000e220000000000 */
[----:B--2---:R-:W-:-:S04]  /*4400*/  IADD3 R0, -R0, R89, R90 ;  /* 0x0000005900007210 */ /* 0x004fc80007ffe15a */
[C---:B------:R-:W-:Y:S02]  /*4410*/  ISETP.GT.AND P2, PT, R0.reuse, RZ, PT ;  /* 0x000000ff0000720c */ /* 0x040fe40003f44270 */
[C---:B------:R-:W-:Y:S02]  /*4420*/  ISETP.GT.AND P0, PT, R0.reuse, 0x1, PT ;  /* 0x000000010000780c */ /* 0x040fe40003f04270 */
[----:B------:R-:W-:Y:S02]  /*4430*/  ISETP.GT.AND P6, PT, R0, 0x8, PT ;  /* 0x000000080000780c */ /* 0x000fe40003fc4270 */
[----:B------:R-:W-:Y:S02]  /*4440*/  FSEL R8, R151, -INF , P2 ;  /* 0xff80000097087808 */ /* 0x000fe40001000000 */
[----:B------:R-:W-:Y:S02]  /*4450*/  FSEL R25, R150, -INF , P0 ;  /* 0xff80000096197808 */ /* 0x000fe40000000000 */
[----:B------:R-:W-:-:S02]  /*4460*/  ISETP.GT.AND P5, PT, R0, 0x9, PT ;  /* 0x000000090000780c */ /* 0x000fc40003fa4270 */
[----:B------:R-:W-:Y:S02]  /*4470*/  FSEL R9, R147, -INF , P2 ;  /* 0xff80000093097808 */ /* 0x000fe40001000000 */
[----:B------:R-:W-:Y:S02]  /*4480*/  FSEL R10, R146, -INF , P0 ;  /* 0xff800000920a7808 */ /* 0x000fe40000000000 */
[----:B------:R-:W-:Y:S02]  /*4490*/  FSEL R26, R145, -INF , P6 ;  /* 0xff800000911a7808 */ /* 0x000fe40003000000 */
[----:B------:R-:W-:Y:S02]  /*44a0*/  FMNMX.FTZ R2, R8, R25, !PT ;  /* 0x0000001908027209 */ /* 0x000fe40007810000 */
[----:B------:R-:W-:Y:S02]  /*44b0*/  ISETP.GT.AND P4, PT, R0, 0x10, PT ;  /* 0x000000100000780c */ /* 0x000fe40003f84270 */
[----:B------:R-:W-:-:S02]  /*44c0*/  FSEL R11, R136, -INF , P6 ;  /* 0xff800000880b7808 */ /* 0x000fc40003000000 */
[----:B------:R-:W-:Y:S02]  /*44d0*/  FSEL R27, R143, -INF , P5 ;  /* 0xff8000008f1b7808 */ /* 0x000fe40002800000 */
[----:B------:R-:W-:Y:S02]  /*44e0*/  FMNMX.FTZ R3, R9, R10, !PT ;  /* 0x0000000a09037209 */ /* 0x000fe40007810000 */
[----:B------:R-:W-:Y:S02]  /*44f0*/  FMNMX.FTZ R2, R26, R2, !PT ;  /* 0x000000021a027209 */ /* 0x000fe40007810000 */
[----:B------:R-:W-:Y:S02]  /*4500*/  FSEL R71, R93, -INF , P4 ;  /* 0xff8000005d477808 */ /* 0x000fe40002000000 */
[----:B------:R-:W-:Y:S02]  /*4510*/  ISETP.GT.AND P3, PT, R0, 0x11, PT ;  /* 0x000000110000780c */ /* 0x000fe40003f64270 */
[----:B------:R-:W-:-:S02]  /*4520*/  FSEL R12, R135, -INF , P5 ;  /* 0xff800000870c7808 */ /* 0x000fc40002800000 */
[----:B------:R-:W-:Y:S02]  /*4530*/  FSEL R93, R132, -INF , P4 ;  /* 0xff800000845d7808 */ /* 0x000fe40002000000 */
[----:B------:R-:W-:Y:S02]  /*4540*/  FMNMX.FTZ R3, R11, R3, !PT ;  /* 0x000000030b037209 */ /* 0x000fe40007810000 */
[----:B------:R-:W-:Y:S02]  /*4550*/  FMNMX.FTZ R2, R27, R2, !PT ;  /* 0x000000021b027209 */ /* 0x000fe40007810000 */
[----:B------:R-:W-:Y:S02]  /*4560*/  FSEL R13, R141, -INF , P2 ;  /* 0xff8000008d0d7808 */ /* 0x000fe40001000000 */
[----:B------:R-:W-:Y:S02]  /*4570*/  FSEL R32, R149, -INF , P2 ;  /* 0xff80000095207808 */ /* 0x000fe40001000000 */
[----:B------:R-:W-:-:S02]  /*4580*/  ISETP.GT.AND P2, PT, R0, 0x18, PT ;  /* 0x000000180000780c */ /* 0x000fc40003f44270 */
[----:B------:R-:W-:Y:S02]  /*4590*/  FSEL R14, R142, -INF , P0 ;  /* 0xff8000008e0e7808 */ /* 0x000fe40000000000 */
[----:B------:R-:W-:Y:S02]  /*45a0*/  FSEL R33, R148, -INF , P0 ;  /* 0xff80000094217808 */ /* 0x000fe40000000000 */
[----:B------:R-:W-:Y:S02]  /*45b0*/  FSEL R36, R118, -INF , P4 ;  /* 0xff80000076247808 */ /* 0x000fe40002000000 */
[----:B------:R-:W-:Y:S02]  /*45c0*/  FSEL R94, R129, -INF , P3 ;  /* 0xff800000815e7808 */ /* 0x000fe40001800000 */
[----:B------:R-:W-:Y:S02]  /*45d0*/  FMNMX.FTZ R3, R12, R3, !PT ;  /* 0x000000030c037209 */ /* 0x000fe40007810000 */
[----:B------:R-:W-:-:S02]  /*45e0*/  FMNMX.FTZ R2, R93, R2, !PT ;  /* 0x000000025d027209 */ /* 0x000fc40007810000 */
[----:B------:R-:W-:Y:S02]  /*45f0*/  ISETP.GT.AND P0, PT, R0, 0x19, PT ;  /* 0x000000190000780c */ /* 0x000fe40003f04270 */
[----:B------:R-:W-:Y:S02]  /*4600*/  FSEL R37, R117, -INF , P3 ;  /* 0xff80000075257808 */ /* 0x000fe40001800000 */
[----:B------:R-:W-:Y:S02]  /*4610*/  FSEL R95, R116, -INF , P2 ;  /* 0xff800000745f7808 */ /* 0x000fe40001000000 */
[----:B------:R-:W-:Y:S02]  /*4620*/  FMNMX.FTZ R3, R36, R3, !PT ;  /* 0x0000000324037209 */ /* 0x000fe40007810000 */
[----:B------:R-:W-:Y:S02]  /*4630*/  FMNMX.FTZ R2, R94, R2, !PT ;  /* 0x000000025e027209 */ /* 0x000fe40007810000 */
[----:B------:R-:W-:-:S02]  /*4640*/  FSEL R15, R125, -INF , P6 ;  /* 0xff8000007d0f7808 */ /* 0x000fc40003000000 */
[----:B------:R-:W-:Y:S02]  /*4650*/  FSEL R34, R140, -INF , P6 ;  /* 0xff8000008c227808 */ /* 0x000fe40003000000 */
[----:B------:R-:W-:Y:S02]  /*4660*/  FSEL R24, R128, -INF , P5 ;  /* 0xff80000080187808 */ /* 0x000fe40002800000 */
[----:B------:R-:W-:Y:S02]  /*4670*/  FSEL R35, R139, -INF , P5 ;  /* 0xff8000008b237808 */ /* 0x000fe40002800000 */
[----:B------:R-:W-:Y:S02]  /*4680*/  FSEL R101, R124, -INF , P4 ;  /* 0xff8000007c657808 */ /* 0x000fe40002000000 */
[----:B------:R-:W-:Y:S02]  /*4690*/  FSEL R72, R114, -INF , P3 ;  /* 0xff80000072487808 */ /* 0x000fe40001800000 */
        /* <DEDUP_REMOVED lines=8> */
[C---:B------:R-:W-:Y:S02]  /*4720*/  ISETP.GT.AND P6, PT, R0.reuse, 0x20, PT ;  /* 0x000000200000780c */ /* 0x040fe40003fc4270 */
[C---:B------:R-:W-:Y:S02]  /*4730*/  ISETP.GT.AND P5, PT, R0.reuse, 0x21, PT ;  /* 0x000000210000780c */ /* 0x040fe40003fa4270 */
[C---:B------:R-:W-:Y:S02]  /*4740*/  ISETP.GT.AND P4, PT, R0.reuse, 0x28, PT ;  /* 0x000000280000780c */ /* 0x040fe40003f84270 */
[C---:B------:R-:W-:Y:S02]  /*4750*/  ISETP.GT.AND P3, PT, R0.reuse, 0x29, PT ;  /* 0x000000290000780c */ /* 0x040fe40003f64270 */
[----:B------:R-:W-:-:S02]  /*4760*/  ISETP.GT.AND P2, PT, R0, 0x30, PT ;  /* 0x000000300000780c */ /* 0x000fc40003f44270 */
[----:B------:R-:W-:Y:S02]  /*4770*/  ISETP.GT.AND P0, PT, R0, 0x31, PT ;  /* 0x000000310000780c */ /* 0x000fe40003f04270 */
[----:B------:R-:W-:Y:S02]  /*4780*/  FMNMX.FTZ R3, R37, R3, !PT ;  /* 0x0000000325037209 */ /* 0x000fe40007810000 */
[----:B------:R-:W-:Y:S02]  /*4790*/  FMNMX.FTZ R2, R95, R2, !PT ;  /* 0x000000025f027209 */ /* 0x000fe40007810000 */
        /* <DEDUP_REMOVED lines=24> */
[C---:B------:R-:W-:Y:S02]  /*4920*/  ISETP.GT.AND P6, PT, R0.reuse, 0x38, PT ;  /* 0x000000380000780c */ /* 0x040fe40003fc4270 */
[C---:B------:R-:W-:Y:S02]  /*4930*/  ISETP.GT.AND P5, PT, R0.reuse, 0x39, PT ;  /* 0x000000390000780c */ /* 0x040fe40003fa4270 */
[----:B------:R-:W-:-:S02]  /*4940*/  ISETP.GT.AND P4, PT, R0, 0x40, PT ;  /* 0x000000400000780c */ /* 0x000fc40003f84270 */
[C---:B------:R-:W-:Y:S02]  /*4950*/  ISETP.GT.AND P3, PT, R0.reuse, 0x41, PT ;  /* 0x000000410000780c */ /* 0x040fe40003f64270 */
[C---:B------:R-:W-:Y:S02]  /*4960*/  ISETP.GT.AND P2, PT, R0.reuse, 0x48, PT ;  /* 0x000000480000780c */ /* 0x040fe40003f44270 */
[----:B------:R-:W-:Y:S02]  /*4970*/  ISETP.GT.AND P0, PT, R0, 0x49, PT ;  /* 0x000000490000780c */ /* 0x000fe40003f04270 */
        /* <DEDUP_REMOVED lines=18> */
[----:B------:R-:W-:Y:S02]  /*4aa0*/  FSEL R135, R57, -INF , P6 ;  /* 0xff80000039877808 */ /* 0x000fe40003000000 */
[----:B------:R-:W-:Y:S02]  /*4ab0*/  FMNMX.FTZ R0, R148, R0, !PT ;  /* 0x0000000094007209 */ /* 0x000fe40007810000 */
[----:B------:R-:W-:-:S02]  /*4ac0*/  FMNMX.FTZ R2, R136, R2, !PT ;  /* 0x0000000288027209 */ /* 0x000fc40007810000 */
[----:B------:R-:W-:Y:S02]  /*4ad0*/  FMNMX.FTZ R3, R92, R3, !PT ;  /* 0x000000035c037209 */ /* 0x000fe40007810000 */
[----:B------:R-:W-:Y:S02]  /*4ae0*/  FSEL R146, R52, -INF , P6 ;  /* 0xff80000034927808 */ /* 0x000fe40003000000 */
[----:B------:R-:W-:Y:S02]  /*4af0*/  FSEL R152, R56, -INF , P5 ;  /* 0xff80000038987808 */ /* 0x000fe40002800000 */
[----:B------:R-:W-:Y:S02]  /*4b00*/  FMNMX.FTZ R0, R147, R0, !PT ;  /* 0x0000000093007209 */ /* 0x000fe40007810000 */
[----:B------:R-:W-:Y:S02]  /*4b10*/  FMNMX.FTZ R2, R135, R2, !PT ;  /* 0x0000000287027209 */ /* 0x000fe40007810000 */
[----:B------:R-:W-:-:S02]  /*4b20*/  FMNMX.FTZ R3, R126, R3, !PT ;  /* 0x000000037e037209 */ /* 0x000fc40007810000 */
[----:B------:R-:W-:Y:S02]  /*4b30*/  FSEL R145, R53, -INF , P5 ;  /* 0xff80000035917808 */ /* 0x000fe40002800000 */
[----:B------:R-:W-:Y:S02]  /*4b40*/  FSEL R174, R30, -INF , P4 ;  /* 0xff8000001eae7808 */ /* 0x000fe40002000000 */
[----:B------:R-:W-:Y:S02]  /*4b50*/  FMNMX.FTZ R0, R146, R0, !PT ;  /* 0x0000000092007209 */ /* 0x000fe40007810000 */
[----:B------:R-:W-:Y:S02]  /*4b60*/  FMNMX.FTZ R2, R152, R2, !PT ;  /* 0x0000000298027209 */ /* 0x000fe40007810000 */
[----:B------:R-:W-:Y:S02]  /*4b70*/  FMNMX.FTZ R3, R127, R3, !PT ;  /* 0x000000037f037209 */ /* 0x000fe40007810000 */
[----:B------:R-:W-:-:S02]  /*4b80*/  FSEL R215, R20, -INF , P4 ;  /* 0xff80000014d77808 */ /* 0x000fc40002000000 */
[----:B------:R-:W-:Y:S02]  /*4b90*/  FSEL R177, R31, -INF , P3 ;  /* 0xff8000001fb17808 */ /* 0x000fe40001800000 */
[----:B------:R-:W-:Y:S02]  /*4ba0*/  FMNMX.FTZ R0, R145, R0, !PT ;  /* 0x0000000091007209 */ /* 0x000fe40007810000 */
[----:B------:R-:W-:Y:S02]  /*4bb0*/  FMNMX.FTZ R2, R174, R2, !PT ;  /* 0x00000002ae027209 */ /* 0x000fe40007810000 */
[----:B------:R-:W-:Y:S02]  /*4bc0*/  FMNMX.FTZ R3, R128, R3, !PT ;  /* 0x0000000380037209 */ /* 0x000fe40007810000 */
[----:B------:R-:W-:Y:S02]  /*4bd0*/  FSEL R218, R21, -INF , P3 ;  /* 0xff80000015da7808 */ /* 0x000fe40001800000 */
[----:B------:R-:W-:-:S02]  /*4be0*/  FSEL R176, R18, -INF , P2 ;  /* 0xff80000012b07808 */ /* 0x000fc40001000000 */
[----:B------:R-:W-:Y:S02]  /*4bf0*/  FMNMX.FTZ R0, R215, R0, !PT ;  /* 0x00000000d7007209 */ /* 0x000fe40007810000 */
[----:B------:R-:W-:Y:S02]  /*4c00*/  FMNMX.FTZ R2, R177, R2, !PT ;  /* 0x00000002b1027209 */ /* 0x000fe40007810000 */
[----:B------:R-:W-:Y:S02]  /*4c10*/  FMNMX.FTZ R4, R129, R3, !PT ;  /* 0x0000000381047209 */ /* 0x000fe40007810000 */
[----:B------:R-:W-:Y:S02]  /*4c20*/  FSEL R212, R16, -INF , P2 ;  /* 0xff80000010d47808 */ /* 0x000fe40001000000 */
[----:B------:R-:W-:Y:S02]  /*4c30*/  FSEL R182, R19, -INF , P0 ;  /* 0xff80000013b67808 */ /* 0x000fe40000000000 */
[----:B------:R-:W-:-:S02]  /*4c40*/  FMNMX.FTZ R0, R218, R0, !PT ;  /* 0x00000000da007209 */ /* 0x000fc40007810000 */
[----:B------:R-:W-:Y:S02]  /*4c50*/  FMNMX.FTZ R3, R176, R2, !PT ;  /* 0x00000002b0037209 */ /* 0x000fe40007810000 */
[----:B------:R-:W-:Y:S02]  /*4c60*/  FMNMX.FTZ R2, R153, R4, !PT ;  /* 0x0000000499027209 */ /* 0x000fe40007810000 */
[----:B------:R-:W-:Y:S02]  /*4c70*/  FSEL R189, R17, -INF , P0 ;  /* 0xff80000011bd7808 */ /* 0x000fe40000000000 */
[----:B------:R-:W-:Y:S01]  /*4c80*/  FMNMX.FTZ R0, R212, R0, !PT ;  /* 0x00000000d4007209 */ /* 0x000fe20007810000 */
[----:B------:R-:W-:Y:S01]  /*4c90*/  LDSM.16.MT88.4 R16, [R197] ;  /* 0x00000000c510783b */ /* 0x000fe20000004200 */
[----:B------:R-:W-:Y:S02]  /*4ca0*/  FMNMX.FTZ R4, R182, R3, !PT ;  /* 0x00000003b6047209 */ /* 0x000fe40007810000 */
[----:B------:R-:W-:-:S02]  /*4cb0*/  FMNMX.FTZ R5, R32, R33, !PT ;  /* 0x0000002120057209 */ /* 0x000fc40007810000 */
[----:B------:R-:W-:Y:S01]  /*4cc0*/  FMNMX.FTZ R3, R189, R0, !PT ;  /* 0x00000000bd037209 */ /* 0x000fe20007810000 */
[----:B------:R-:W1:Y:S01]  /*4cd0*/  SHFL.BFLY PT, R7, R4, 0x2, 0x1f ;  /* 0x0c401f0004077f89 */ /* 0x000e6200000e0000 */
[----:B------:R-:W-:Y:S02]  /*4ce0*/  FMNMX.FTZ R0, R34, R5, !PT ;  /* 0x0000000522007209 */ /* 0x000fe40007810000 */
[----:B------:R-:W-:Y:S01]  /*4cf0*/  FSEL R151, R40, -INF , P6 ;  /* 0xff80000028977808 */ /* 0x000fe20003000000 */
[----:B------:R-:W2:Y:S01]  /*4d00*/  SHFL.BFLY PT, R6, R3, 0x2, 0x1f ;  /* 0x0c401f0003067f89 */ /* 0x000ea200000e0000 */
[----:B------:R-:W-:Y:S02]  /*4d10*/  FMNMX.FTZ R0, R35, R0, !PT ;  /* 0x0000000023007209 */ /* 0x000fe40007810000 */
[----:B------:R-:W-:Y:S02]  /*4d20*/  FMNMX.FTZ R2, R154, R2, !PT ;  /* 0x000000029a027209 */ /* 0x000fe40007810000 */
[----:B------:R-:W-:-:S02]  /*4d30*/  FMNMX.FTZ R0, R101, R0, !PT ;  /* 0x0000000065007209 */ /* 0x000fc40007810000 */
[----:B------:R-:W-:Y:S02]  /*4d40*/  FSEL R139, R48, -INF , P5 ;  /* 0xff800000308b7808 */ /* 0x000fe40002800000 */
[----:B------:R-:W-:Y:S02]  /*4d50*/  FMNMX.FTZ R0, R102, R0, !PT ;  /* 0x0000000066007209 */ /* 0x000fe40007810000 */
[----:B------:R-:W-:Y:S02]  /*4d60*/  FMNMX.FTZ R2, R151, R2, !PT ;  /* 0x0000000297027209 */ /* 0x000fe40007810000 */
[----:B------:R-:W-:Y:S02]  /*4d70*/  FMNMX.FTZ R0, R103, R0, !PT ;  /* 0x0000000067007209 */ /* 0x000fe40007810000 */
[----:B------:R-:W-:Y:S02]  /*4d80*/  FSEL R188, R29, -INF , P4 ;  /* 0xff8000001dbc7808 */ /* 0x000fe40002000000 */
[----:B------:R-:W-:-:S02]  /*4d90*/  FMNMX.FTZ R2, R139, R2, !PT ;  /* 0x000000028b027209 */ /* 0x000fc40007810000 */
[----:B------:R-:W-:Y:S02]  /*4da0*/  FMNMX.FTZ R5, R120, R0, !PT ;  /* 0x0000000078057209 */ /* 0x000fe40007810000 */
[----:B------:R-:W-:Y:S02]  /*4db0*/  FSEL R191, R28, -INF , P3 ;  /* 0xff8000001cbf7808 */ /* 0x000fe40001800000 */
[----:B------:R-:W-:Y:S01]  /*4dc0*/  FMNMX.FTZ R2, R188, R2, !PT ;  /* 0x00000002bc027209 */ /* 0x000fe20007810000 */
[----:B------:R-:W-:Y:S01]  /*4dd0*/  LDSM.16.MT88.4 R28, [R198] ;  /* 0x00000000c61c783b */ /* 0x000fe20000004200 */
[----:B-1----:R-:W-:Y:S02]  /*4de0*/  FMNMX.FTZ R0, R4, R7, !PT ;  /* 0x0000000704007209 */ /* 0x002fe40007810000 */
[----:B------:R-:W-:Y:S02]  /*4df0*/  FMNMX.FTZ R4, R134, R5, !PT ;  /* 0x0000000586047209 */ /* 0x000fe40007810000 */
[----:B------:R-:W-:-:S02]  /*4e00*/  FSEL R216, R23, -INF , P2 ;  /* 0xff80000017d87808 */ /* 0x000fc40001000000 */
[----:B------:R-:W-:Y:S02]  /*4e10*/  FMNMX.FTZ R2, R191, R2, !PT ;  /* 0x00000002bf027209 */ /* 0x000fe40007810000 */
[----:B--2---:R-:W-:Y:S02]  /*4e20*/  FMNMX.FTZ R3, R3, R6, !PT ;  /* 0x0000000603037209 */ /* 0x004fe40007810000 */
[----:B------:R-:W1:Y:S01]  /*4e30*/  SHFL.BFLY PT, R6, R0, 0x1, 0x1f ;  /* 0x0c201f0000067f89 */ /* 0x000e6200000e0000 */
[----:B------:R-:W-:Y:S02]  /*4e40*/  FMNMX.FTZ R4, R137, R4, !PT ;  /* 0x0000000489047209 */ /* 0x000fe40007810000 */
[----:B------:R-:W-:Y:S01]  /*4e50*/  FSEL R220, R22, -INF , P0 ;  /* 0xff80000016dc7808 */ /* 0x000fe20000000000 */
[----:B------:R-:W-:Y:S01]  /*4e60*/  SHFL.BFLY PT, R7, R3, 0x1, 0x1f ;  /* 0x0c201f0003077f89 */ /* 0x000fe200000e0000 */
[----:B------:R-:W-:Y:S02]  /*4e70*/  FMNMX.FTZ R2, R216, R2, !PT ;  /* 0x00000002d8027209 */ /* 0x000fe40007810000 */
[----:B------:R-:W-:Y:S01]  /*4e80*/  FMNMX.FTZ R4, R138, R4, !PT ;  /* 0x000000048a047209 */ /* 0x000fe20007810000 */
[----:B------:R-:W-:Y:S01]  /*4e90*/  LDSM.16.MT88.4 R20, [R201] ;  /* 0x00000000c914783b */ /* 0x000fe20000004200 */
[----:B------:R-:W-:-:S02]  /*4ea0*/  FMNMX.FTZ R2, R220, R2, !PT ;  /* 0x00000002dc027209 */ /* 0x000fc40007810000 */
[----:B------:R-:W-:Y:S02]  /*4eb0*/  FMNMX.FTZ R4, R144, R4, !PT ;  /* 0x0000000490047209 */ /* 0x000fe40007810000 */
[----:B------:R-:W-:Y:S01]  /*4ec0*/  FSEL R149, R58, -INF , P6 ;  /* 0xff8000003a957808 */ /* 0x000fe20003000000 */
[----:B------:R-:W2:Y:S01]  /*4ed0*/  SHFL.BFLY PT, R5, R2, 0x2, 0x1f ;  /* 0x0c401f0002057f89 */ /* 0x000ea200000e0000 */
[----:B------:R-:W-:Y:S02]  /*4ee0*/  FMNMX.FTZ R4, R219, R4, !PT ;  /* 0x00000004db047209 */ /* 0x000fe40007810000 */
[----:B------:R-:W-:Y:S02]  /*4ef0*/  FSEL R150, R54, -INF , P5 ;  /* 0xff80000036967808 */ /* 0x000fe40002800000 */
[----:B------:R-:W-:Y:S02]  /*4f00*/  FMNMX.FTZ R4, R192, R4, !PT ;  /* 0x00000004c0047209 */ /* 0x000fe40007810000 */
[----:B------:R-:W-:-:S02]  /*4f10*/  FSEL R214, R44, -INF , P4 ;  /* 0xff8000002cd67808 */ /* 0x000fc40002000000 */
[----:B------:R-:W-:Y:S02]  /*4f20*/  FMNMX.FTZ R4, R149, R4, !PT ;  /* 0x0000000495047209 */ /* 0x000fe40007810000 */
[----:B-1----:R-:W-:Y:S02]  /*4f30*/  FMNMX.FTZ R70, R0, R6, !PT ;  /* 0x0000000600467209 */ /* 0x002fe40007810000 */
[----:B------:R-:W-:Y:S02]  /*4f40*/  FMNMX.FTZ R0, R150, R4, !PT ;  /* 0x0000000496007209 */ /* 0x000fe40007810000 */
[----:B------:R-:W-:Y:S02]  /*4f50*/  FSEL R190, R43, -INF , P3 ;  /* 0xff8000002bbe7808 */ /* 0x000fe40001800000 */
[----:B------:R-:W-:Y:S02]  /*4f60*/  FMNMX.FTZ R0, R214, R0, !PT ;  /* 0x00000000d6007209 */ /* 0x000fe40007810000 */
[----:B------:R-:W-:-:S02]  /*4f70*/  FSEL R221, R41, -INF , P2 ;  /* 0xff80000029dd7808 */ /* 0x000fc40001000000 */
[----:B------:R-:W-:Y:S02]  /*4f80*/  FMNMX.FTZ R0, R190, R0, !PT ;  /* 0x00000000be007209 */ /* 0x000fe40007810000 */
[----:B------:R-:W-:Y:S02]  /*4f90*/  FSEL R222, R42, -INF , P0 ;  /* 0xff8000002ade7808 */ /* 0x000fe40000000000 */
[----:B--2---:R-:W-:Y:S01]  /*4fa0*/  FMNMX.FTZ R5, R2, R5, !PT ;  /* 0x0000000502057209 */ /* 0x004fe20007810000 */
[----:B------:R-:W-:Y:S01]  /*4fb0*/  LDSM.16.MT88.4 R40, [R200] ;  /* 0x00000000c828783b */ /* 0x000fe20000004200 */
[----:B------:R-:W-:Y:S02]  /*4fc0*/  FMNMX.FTZ R4, R221, R0, !PT ;  /* 0x00000000dd047209 */ /* 0x000fe40007810000 */
[----:B------:R-:W-:Y:S01]  /*4fd0*/  FMNMX.FTZ R68, R3, R7, !PT ;  /* 0x0000000703447209 */ /* 0x000fe20007810000 */
[----:B------:R-:W1:Y:S01]  /*4fe0*/  SHFL.BFLY PT, R6, R5, 0x1, 0x1f ;  /* 0x0c201f0005067f89 */ /* 0x000e6200000e0000 */
[----:B------:R-:W-:Y:S01]  /*4ff0*/  FMNMX.FTZ R4, R222, R4, !PT ;  /* 0x00000004de047209 */ /* 0x000fe20007810000 */
[C---:B------:R-:W-:Y:S01]  /*5000*/  FMUL.FTZ R3, R70.reuse, c[0x0][0x2d0] ;  /* 0x0000b40046037a20 */ /* 0x040fe20000410000 */
[----:B------:R-:W-:Y:S01]  /*5010*/  FSETP.NEU.FTZ.AND P3, PT, R70, -INF , PT ;  /* 0xff8000004600780b */ /* 0x000fe20003f7d000 */
[C---:B------:R-:W-:Y:S01]  /*5020*/  FMUL.FTZ R2, R68.reuse, c[0x0][0x2d0] ;  /* 0x0000b40044027a20 */ /* 0x040fe20000410000 */
[----:B------:R-:W-:Y:S01]  /*5030*/  FSETP.NEU.FTZ.AND P2, PT, R68, -INF , PT ;  /* 0xff8000004400780b */ /* 0x000fe20003f5d000 */
[----:B------:R-:W2:Y:S01]  /*5040*/  SHFL.BFLY PT, R7, R4, 0x2, 0x1f ;  /* 0x0c401f0004077f89 */ /* 0x000ea200000e0000 */
[----:B------:R-:W-:-:S02]  /*5050*/  FSEL R3, R3, RZ, P3 ;  /* 0x000000ff03037208 */ /* 0x000fc40001800000 */
[----:B------:R-:W-:-:S03]  /*5060*/  FSEL R2, R2, RZ, P2 ;  /* 0x000000ff02027208 */ /* 0x000fc60001000000 */
[----:B------:R-:W-:-:S04]  /*5070*/  FFMA.FTZ R0, R8, c[0x0][0x2d0], -R3 ;  /* 0x0000b40008007a23 */ /* 0x000fc80000010803 */
[----:B------:R3:W-:Y:S01]  /*5080*/  MUFU.EX2 R243, R0 ;  /* 0x0000000000f37308 */ /* 0x0007e20000000800 */
[----:B-1----:R-:W-:Y:S01]  /*5090*/  FMNMX.FTZ R5, R5, R6, !PT ;  /* 0x0000000605057209 */ /* 0x002fe20007810000 */
[----:B------:R-:W-:-:S03]  /*50a0*/  FFMA.FTZ R6, R11, c[0x0][0x2d0], -R2 ;  /* 0x0000b4000b067a23 */ /* 0x000fc60000010802 */
[----:B------:R-:W-:-:S03]  /*50b0*/  FSETP.NEU.FTZ.AND P0, PT, R5, -INF , PT ;  /* 0xff8000000500780b */ /* 0x000fc60003f1d000 */
[----:B------:R1:W-:Y:S01]  /*50c0*/  MUFU.EX2 R244, R6 ;  /* 0x0000000600f47308 */ /* 0x0003e20000000800 */
[----:B--2---:R-:W-:Y:S01]  /*50d0*/  FMNMX.FTZ R4, R4, R7, !PT ;  /* 0x0000000704047209 */ /* 0x004fe20007810000 */
[----:B---3--:R-:W-:-:S04]  /*50e0*/  FFMA.FTZ R0, R9, c[0x0][0x2d0], -R2 ;  /* 0x0000b40009007a23 */ /* 0x008fc80000010802 */
[----:B------:R-:W2:Y:S02]  /*50f0*/  SHFL.BFLY PT, R7, R4, 0x1, 0x1f ;  /* 0x0c201f0004077f89 */ /* 0x000ea400000e0000 */
[----:B------:R3:W-:Y:S01]  /*5100*/  MUFU.EX2 R242, R0 ;  /* 0x0000000000f27308 */ /* 0x0007e20000000800 */
[----:B-1----:R-:W-:-:S07]  /*5110*/  FFMA.FTZ R6, R12, c[0x0][0x2d0], -R2 ;  /* 0x0000b4000c067a23 */ /* 0x002fce0000010802 */
[----:B------:R-:W1:Y:S01]  /*5120*/  MUFU.EX2 R245, R6 ;  /* 0x0000000600f57308 */ /* 0x000e620000000800 */
[----:B---3--:R-:W-:-:S07]  /*5130*/  FFMA.FTZ R0, R10, c[0x0][0x2d0], -R2 ;  /* 0x0000b4000a007a23 */ /* 0x008fce0000010802 */
[----:B------:R3:W4:Y:S01]  /*5140*/  MUFU.EX2 R241, R0 ;  /* 0x0000000000f17308 */ /* 0x0007220000000800 */
[----:B--2---:R-:W-:Y:S01]  /*5150*/  FMNMX.FTZ R69, R4, R7, !PT ;  /* 0x0000000704457209 */ /* 0x004fe20007810000 */
[----:B------:R-:W-:-:S06]  /*5160*/  FFMA.FTZ R4, R26, c[0x0][0x2d0], -R3 ;  /* 0x0000b4001a047a23 */ /* 0x000fcc0000010803 */
[----:B------:R-:W-:Y:S01]  /*5170*/  MUFU.EX2 R230, R4 ;  /* 0x0000000400e67308 */ /* 0x000fe20000000800 */
[----:B-1----:R-:W-:Y:S01]  /*5180*/  F2FP.BF16.PACK_AB R10, R245, R244 ;  /* 0x000000f4f50a723e */ /* 0x002fe200000010ff */
[----:B---3--:R-:W-:Y:S01]  /*5190*/  FMUL.FTZ R0, R5, c[0x0][0x2d0] ;  /* 0x0000b40005007a20 */ /* 0x008fe20000410000 */
[----:B----4-:R-:W-:-:S04]  /*51a0*/  F2FP.BF16.PACK_AB R8, R241, R242 ;  /* 0x000000f2f108723e */ /* 0x010fc800000010ff */
[----:B------:R-:W-:Y:S02]  /*51b0*/  FSEL R0, R0, RZ, P0 ;  /* 0x000000ff00007208 */ /* 0x000fe40000000000 */
[----:B------:R-:W-:-:S03]  /*51c0*/  FSETP.NEU.FTZ.AND P0, PT, R69, -INF , PT ;  /* 0xff8000004500780b */ /* 0x000fc60003f1d000 */
[----:B------:R-:W-:-:S04]  /*51d0*/  FFMA.FTZ R6, R13, c[0x0][0x2d0], -R0 ;  /* 0x0000b4000d067a23 */ /* 0x000fc80000010800 */
[----:B------:R1:W-:Y:S02]  /*51e0*/  MUFU.EX2 R238, R6 ;  /* 0x0000000600ee7308 */ /* 0x0003e40000000800 */
[----:B-1----:R-:W-:-:S06]  /*51f0*/  FFMA.FTZ R6, R14, c[0x0][0x2d0], -R0 ;  /* 0x0000b4000e067a23 */ /* 0x002fcc0000010800 */
[----:B------:R1:W2:Y:S02]  /*5200*/  MUFU.EX2 R237, R6 ;  /* 0x0000000600ed7308 */ /* 0x0002a40000000800 */
[----:B-1----:R-:W-:Y:S01]  /*5210*/  FFMA.FTZ R6, R15, c[0x0][0x2d0], -R0 ;  /* 0x0000b4000f067a23 */ /* 0x002fe20000010800 */
[----:B--2---:R-:W-:-:S05]  /*5220*/  F2FP.BF16.PACK_AB R9, R237, R238 ;  /* 0x000000eeed09723e */ /* 0x004fca00000010ff */
[----:B------:R1:W-:Y:S02]  /*5230*/  MUFU.EX2 R239, R6 ;  /* 0x0000000600ef7308 */ /* 0x0003e40000000800 */
[----:B-1----:R-:W-:-:S06]  /*5240*/  FFMA.FTZ R6, R24, c[0x0][0x2d0], -R0 ;  /* 0x0000b40018067a23 */ /* 0x002fcc0000010800 */
[----:B------:R1:W2:Y:S02]  /*5250*/  MUFU.EX2 R240, R6 ;  /* 0x0000000600f07308 */ /* 0x0002a40000000800 */
[----:B-1----:R-:W-:Y:S01]  /*5260*/  FFMA.FTZ R6, R25, c[0x0][0x2d0], -R3 ;  /* 0x0000b40019067a23 */ /* 0x002fe20000010803 */
[----:B--2---:R-:W-:-:S05]  /*5270*/  F2FP.BF16.PACK_AB R11, R240, R239 ;  /* 0x000000eff00b723e */ /* 0x004fca00000010ff */
[----:B------:R1:W2:Y:S02]  /*5280*/  MUFU.EX2 R231, R6 ;  /* 0x0000000600e77308 */ /* 0x0002a40000000800 */
[C---:B------:R-:W-:Y:S08]  /*5290*/  HMMA.16816.F32.BF16 R80, R8.reuse, R16, RZ ;  /* 0x000000100850723c */ /* 0x040ff000000418ff */
[----:B------:R-:W-:Y:S01]  /*52a0*/  HMMA.16816.F32.BF16 R64, R8, R18, RZ ;  /* 0x000000120840723c */ /* 0x000fe200000418ff */
[----:B-1----:R-:W-:Y:S01]  /*52b0*/  FMUL.FTZ R6, R69, c[0x0][0x2d0] ;  /* 0x0000b40045067a20 */ /* 0x002fe20000410000 */
[----:B--2---:R-:W-:-:S06]  /*52c0*/  F2FP.BF16.PACK_AB R12, R231, R243 ;  /* 0x000000f3e70c723e */ /* 0x004fcc00000010ff */
[C---:B------:R-:W-:Y:S01]  /*52d0*/  HMMA.16816.F32.BF16 R76, R8.reuse, R20, RZ ;  /* 0x00000014084c723c */ /* 0x040fe200000418ff */
[----:B------:R-:W-:Y:S01]  /*52e0*/  FSEL R4, R6, RZ, P0 ;  /* 0x000000ff06047208 */ /* 0x000fe20000000000 */
[----:B------:R-:W-:Y:S02]  /*52f0*/  FFMA.FTZ R6, R27, c[0x0][0x2d0], -R3 ;  /* 0x0000b4001b067a23 */ /* 0x000fe40000010803 */
[----:B------:R-:W1:Y:S02]  /*5300*/  LDSM.16.MT88.4 R24, [R197+0x800] ;  /* 0x00080000c518783b */ /* 0x000e640000004200 */
[----:B------:R2:W3:Y:S02]  /*5310*/  MUFU.EX2 R233, R6 ;  /* 0x0000000600e97308 */ /* 0x0004e40000000800 */
[C---:B------:R-:W-:Y:S08]  /*5320*/  HMMA.16816.F32.BF16 R56, R8.reuse, R28, RZ ;  /* 0x0000001c0838723c */ /* 0x040ff000000418ff */
[----:B------:R-:W-:Y:S01]  /*5330*/  HMMA.16816.F32.BF16 R48, R8, R40, RZ ;  /* 0x000000280830723c */ /* 0x000fe200000418ff */
[----:B--2---:R-:W-:Y:S01]  /*5340*/  FFMA.FTZ R6, R32, c[0x0][0x2d0], -R4 ;  /* 0x0000b40020067a23 */ /* 0x004fe20000010804 */
[----:B---3--:R-:W-:-:S06]  /*5350*/  F2FP.BF16.PACK_AB R14, R233, R230 ;  /* 0x000000e6e90e723e */ /* 0x008fcc00000010ff */
[C---:B------:R-:W-:Y:S01]  /*5360*/  HMMA.16816.F32.BF16 R60, R8.reuse, R22, RZ ;  /* 0x00000016083c723c */ /* 0x040fe200000418ff */
[----:B------:R2:W-:Y:S07]  /*5370*/  MUFU.EX2 R228, R6 ;  /* 0x0000000600e47308 */ /* 0x0005ee0000000800 */
[C---:B------:R-:W-:Y:S08]  /*5380*/  HMMA.16816.F32.BF16 R52, R8.reuse, R30, RZ ;  /* 0x0000001e0834723c */ /* 0x040ff000000418ff */
[----:B------:R-:W-:Y:S01]  /*5390*/  HMMA.16816.F32.BF16 R44, R8, R42, RZ ;  /* 0x0000002a082c723c */ /* 0x000fe200000418ff */
[----:B--2---:R-:W-:-:S04]  /*53a0*/  FFMA.FTZ R6, R33, c[0x0][0x2d0], -R4 ;  /* 0x0000b40021067a23 */ /* 0x004fc80000010804 */
[----:B------:R2:W3:Y:S02]  /*53b0*/  MUFU.EX2 R7, R6 ;  /* 0x0000000600077308 */ /* 0x0004e40000000800 */
[----:B--2---:R-:W-:Y:S01]  /*53c0*/  FFMA.FTZ R6, R34, c[0x0][0x2d0], -R4 ;  /* 0x0000b40022067a23 */ /* 0x004fe20000010804 */
[----:B---3--:R-:W-:-:S05]  /*53d0*/  F2FP.BF16.PACK_AB R13, R7, R228 ;  /* 0x000000e4070d723e */ /* 0x008fca00000010ff */
[----:B------:R2:W-:Y:S02]  /*53e0*/  MUFU.EX2 R227, R6 ;  /* 0x0000000600e37308 */ /* 0x0005e40000000800 */
[----:B--2---:R-:W-:Y:S02]  /*53f0*/  FFMA.FTZ R6, R35, c[0x0][0x2d0], -R4 ;  /* 0x0000b40023067a23 */ /* 0x004fe40000010804 */
[----:B------:R-:W-:Y:S04]  /*5400*/  LDSM.16.MT88.4 R32, [R200+0x800] ;  /* 0x00080000c820783b */ /* 0x000fe80000004200 */
[----:B------:R2:W3:Y:S02]  /*5410*/  MUFU.EX2 R229, R6 ;  /* 0x0000000600e57308 */ /* 0x0004e40000000800 */
[----:B--2---:R-:W-:Y:S01]  /*5420*/  FFMA.FTZ R6, R36, c[0x0][0x2d0], -R2 ;  /* 0x0000b40024067a23 */ /* 0x004fe20000010802 */
[----:B---3--:R-:W-:-:S05]  /*5430*/  F2FP.BF16.PACK_AB R15, R229, R227 ;  /* 0x000000e3e50f723e */ /* 0x008fca00000010ff */
[----:B------:R2:W-:Y:S02]  /*5440*/  MUFU.EX2 R232, R6 ;  /* 0x0000000600e87308 */ /* 0x0005e40000000800 */
[C---:B------:R-:W-:Y:S08]  /*5450*/  HMMA.16816.F32.BF16 R88, R12.reuse, R16, RZ ;  /* 0x000000100c58723c */ /* 0x040ff000000418ff */
[----:B------:R-:W-:Y:S01]  /*5460*/  HMMA.16816.F32.BF16 R104, R12, R18, RZ ;  /* 0x000000120c68723c */ /* 0x000fe200000418ff */
[----:B------:R-:W3:Y:S01]  /*5470*/  LDSM.16.MT88.4 R16, [R198+0x800] ;  /* 0x00080000c610783b */ /* 0x000ee20000004200 */
[----:B--2---:R-:W-:-:S04]  /*5480*/  FFMA.FTZ R6, R37, c[0x0][0x2d0], -R2 ;  /* 0x0000b40025067a23 */ /* 0x004fc80000010802 */
[----:B------:R2:W4:Y:S02]  /*5490*/  MUFU.EX2 R236, R6 ;  /* 0x0000000600ec7308 */ /* 0x0005240000000800 */
[C---:B------:R-:W-:Y:S08]  /*54a0*/  HMMA.16816.F32.BF16 R84, R12.reuse, R20, RZ ;  /* 0x000000140c54723c */ /* 0x040ff000000418ff */
[----:B------:R-:W-:Y:S01]  /*54b0*/  HMMA.16816.F32.BF16 R112, R12, R22, RZ ;  /* 0x000000160c70723c */ /* 0x000fe200000418ff */
[----:B--2---:R-:W-:-:S07]  /*54c0*/  FFMA.FTZ R6, R38, c[0x0][0x2d0], -R2 ;  /* 0x0000b40026067a23 */ /* 0x004fce0000010802 */
[C---:B------:R-:W-:Y:S01]  /*54d0*/  HMMA.16816.F32.BF16 R20, R12.reuse, R40, RZ ;  /* 0x000000280c14723c */ /* 0x040fe200000418ff */
[----:B----4-:R-:W-:Y:S01]  /*54e0*/  F2FP.BF16.PACK_AB R8, R236, R232 ;  /* 0x000000e8ec08723e */ /* 0x010fe200000010ff */
[----:B------:R2:W-:Y:S06]  /*54f0*/  MUFU.EX2 R235, R6 ;  /* 0x0000000600eb7308 */ /* 0x0005ec0000000800 */
[C---:B------:R-:W-:Y:S08]  /*5500*/  HMMA.16816.F32.BF16 R96, R12.reuse, R42, RZ ;  /* 0x0000002a0c60723c */ /* 0x040ff000000418ff */
[----:B------:R-:W-:Y:S01]  /*5510*/  HMMA.16816.F32.BF16 R116, R12, R30, RZ ;  /* 0x0000001e0c74723c */ /* 0x000fe200000418ff */
[----:B--2---:R-:W-:-:S02]  /*5520*/  FFMA.FTZ R6, R39, c[0x0][0x2d0], -R2 ;  /* 0x0000b40027067a23 */ /* 0x004fc40000010802 */
[----:B------:R-:W2:Y:S02]  /*5530*/  LDSM.16.MT88.4 R36, [R201+0x800] ;  /* 0x00080000c924783b */ /* 0x000ea40000004200 */
[----:B------:R4:W5:Y:S02]  /*5540*/  MUFU.EX2 R234, R6 ;  /* 0x0000000600ea7308 */ /* 0x0009640000000800 */
[----:B----4-:R-:W-:Y:S01]  /*5550*/  FFMA.FTZ R6, R71, c[0x0][0x2d0], -R0 ;  /* 0x0000b40047067a23 */ /* 0x010fe20000010800 */
[----:B-----5:R-:W-:-:S05]  /*5560*/  F2FP.BF16.PACK_AB R10, R234, R235 ;  /* 0x000000ebea0a723e */ /* 0x020fca00000010ff */
[----:B------:R4:W-:Y:S02]  /*5570*/  MUFU.EX2 R224, R6 ;  /* 0x0000000600e07308 */ /* 0x0009e40000000800 */
[----:B----4-:R-:W-:-:S06]  /*5580*/  FFMA.FTZ R6, R72, c[0x0][0x2d0], -R0 ;  /* 0x0000b40048067a23 */ /* 0x010fcc0000010800 */
[----:B------:R4:W5:Y:S02]  /*5590*/  MUFU.EX2 R223, R6 ;  /* 0x0000000600df7308 */ /* 0x0009640000000800 */
[--C-:B----4-:R-:W-:Y:S01]  /*55a0*/  FFMA.FTZ R6, R73, c[0x0][0x2d0], -R0.reuse ;  /* 0x0000b40049067a23 */ /* 0x110fe20000010800 */
[----:B-----5:R-:W-:Y:S01]  /*55b0*/  F2FP.BF16.PACK_AB R9, R223, R224 ;  /* 0x000000e0df09723e */ /* 0x020fe200000010ff */
[----:B------:R-:W-:Y:S01]  /*55c0*/  HMMA.16816.F32.BF16 R72, R12, R28, RZ ;  /* 0x0000001c0c48723c */ /* 0x000fe200000418ff */
[----:B------:R-:W4:Y:S03]  /*55d0*/  LDSM.16.MT88.4 R28, [R198+0x1000] ;  /* 0x00100000c61c783b */ /* 0x000f260000004200 */
[----:B------:R5:W-:Y:S01]  /*55e0*/  MUFU.EX2 R226, R6 ;  /* 0x0000000600e27308 */ /* 0x000be20000000800 */
[----:B------:R-:W-:Y:S01]  /*55f0*/  LDSM.16.MT88.4 R12, [R197+0x1000] ;  /* 0x00100000c50c783b */ /* 0x000fe20000004200 */
[----:B-----5:R-:W-:-:S06]  /*5600*/  FFMA.FTZ R6, R92, c[0x0][0x2d0], -R0 ;  /* 0x0000b4005c067a23 */ /* 0x020fcc0000010800 */
[----:B------:R5:W1:Y:S02]  /*5610*/  MUFU.EX2 R225, R6 ;  /* 0x0000000600e17308 */ /* 0x000a640000000800 */
[----:B-----5:R-:W-:Y:S01]  /*5620*/  FFMA.FTZ R6, R93, c[0x0][0x2d0], -R3 ;  /* 0x0000b4005d067a23 */ /* 0x020fe20000010803 */
[----:B-1----:R-:W-:-:S05]  /*5630*/  F2FP.BF16.PACK_AB R11, R225, R226 ;  /* 0x000000e2e10b723e */ /* 0x002fca00000010ff */
[----:B------:R1:W-:Y:S02]  /*5640*/  MUFU.EX2 R195, R6 ;  /* 0x0000000600c37308 */ /* 0x0003e40000000800 */
[C---:B------:R-:W-:Y:S08]  /*5650*/  HMMA.16816.F32.BF16 R108, R8.reuse, R24, R80 ;  /* 0x00000018086c723c */ /* 0x040ff00000041850 */
[----:B---3--:R-:W-:Y:S01]  /*5660*/  HMMA.16816.F32.BF16 R80, R8, R16, R56 ;  /* 0x000000100850723c */ /* 0x008fe20000041838 */
[----:B-1----:R-:W-:-:S04]  /*5670*/  FFMA.FTZ R6, R94, c[0x0][0x2d0], -R3 ;  /* 0x0000b4005e067a23 */ /* 0x002fc80000010803 */
[----:B------:R1:W3:Y:S03]  /*5680*/  MUFU.EX2 R194, R6 ;  /* 0x0000000600c27308 */ /* 0x0002e60000000800 */
[C---:B------:R-:W-:Y:S08]  /*5690*/  HMMA.16816.F32.BF16 R64, R8.reuse, R26, R64 ;  /* 0x0000001a0840723c */ /* 0x040ff00000041840 */
[----:B--2---:R-:W-:Y:S01]  /*56a0*/  HMMA.16816.F32.BF16 R60, R8, R38, R60 ;  /* 0x00000026083c723c */ /* 0x004fe2000004183c */
[----:B-1----:R-:W-:-:S07]  /*56b0*/  FFMA.FTZ R6, R95, c[0x0][0x2d0], -R3 ;  /* 0x0000b4005f067a23 */ /* 0x002fce0000010803 */
[C---:B------:R-:W-:Y:S01]  /*56c0*/  HMMA.16816.F32.BF16 R56, R8.reuse, R18, R52 ;  /* 0x000000120838723c */ /* 0x040fe20000041834 */
[----:B------:R1:W-:Y:S07]  /*56d0*/  MUFU.EX2 R217, R6 ;  /* 0x0000000600d97308 */ /* 0x0003ee0000000800 */
[C---:B------:R-:W-:Y:S08]  /*56e0*/  HMMA.16816.F32.BF16 R92, R8.reuse, R36, R76 ;  /* 0x00000024085c723c */ /* 0x040ff0000004184c */
[----:B------:R-:W-:Y:S01]  /*56f0*/  HMMA.16816.F32.BF16 R76, R8, R32, R48 ;  /* 0x00000020084c723c */ /* 0x000fe20000041830 */
[----:B-1----:R-:W-:-:S04]  /*5700*/  FFMA.FTZ R6, R100, c[0x0][0x2d0], -R3 ;  /* 0x0000b40064067a23 */ /* 0x002fc80000010803 */
[----:B------:R1:W2:Y:S03]  /*5710*/  MUFU.EX2 R193, R6 ;  /* 0x0000000600c17308 */ /* 0x0002a60000000800 */
[----:B------:R-:W-:Y:S07]  /*5720*/  HMMA.16816.F32.BF16 R44, R8, R34, R44 ;  /* 0x00000022082c723c */ /* 0x000fee000004182c */
[----:B---3--:R-:W-:Y:S01]  /*5730*/  F2FP.BF16.PACK_AB R8, R194, R195 ;  /* 0x000000c3c208723e */ /* 0x008fe200000010ff */
[----:B-1----:R-:W-:Y:S01]  /*5740*/  FFMA.FTZ R6, R101, c[0x0][0x2d0], -R4 ;  /* 0x0000b40065067a23 */ /* 0x002fe20000010804 */
[----:B--2---:R-:W-:-:S03]  /*5750*/  F2FP.BF16.PACK_AB R10, R193, R217 ;  /* 0x000000d9c10a723e */ /* 0x004fc600000010ff */
        /* <DEDUP_REMOVED lines=10> */
[----:B------:R1:W-:Y:S02]  /*5800*/  MUFU.EX2 R183, R6 ;  /* 0x0000000600b77308 */ /* 0x0003e40000000800 */
[C---:B------:R-:W-:Y:S08]  /*5810*/  HMMA.16816.F32.BF16 R52, R8.reuse, R24, R88 ;  /* 0x000000180834723c */ /* 0x040ff00000041858 */
[----:B------:R-:W-:Y:S01]  /*5820*/  HMMA.16816.F32.BF16 R40, R8, R26, R104 ;  /* 0x0000001a0828723c */ /* 0x000fe20000041868 */
[----:B-1----:R-:W-:-:S04]  /*5830*/  FFMA.FTZ R6, R122, c[0x0][0x2d0], -R2 ;  /* 0x0000b4007a067a23 */ /* 0x002fc80000010802 */
[----:B------:R1:W-:Y:S03]  /*5840*/  MUFU.EX2 R180, R6 ;  /* 0x0000000600b47308 */ /* 0x0003e60000000800 */
[C---:B------:R-:W-:Y:S08]  /*5850*/  HMMA.16816.F32.BF16 R48, R8.reuse, R36, R84 ;  /* 0x000000240830723c */ /* 0x040ff00000041854 */
[----:B------:R-:W-:Y:S01]  /*5860*/  HMMA.16816.F32.BF16 R24, R8, R38, R112 ;  /* 0x000000260818723c */ /* 0x000fe20000041870 */
[----:B------:R-:W2:Y:S01]  /*5870*/  LDSM.16.MT88.4 R36, [R200+0x1000] ;  /* 0x00100000c824783b */ /* 0x000ea20000004200 */
[----:B-1----:R-:W-:-:S06]  /*5880*/  FFMA.FTZ R6, R123, c[0x0][0x2d0], -R2 ;  /* 0x0000b4007b067a23 */ /* 0x002fcc0000010802 */
[C---:B------:R-:W-:Y:S01]  /*5890*/  HMMA.16816.F32.BF16 R100, R8.reuse, R32, R20 ;  /* 0x000000200864723c */ /* 0x040fe20000041814 */
[----:B------:R-:W1:Y:S01]  /*58a0*/  LDSM.16.MT88.4 R20, [R201+0x1000] ;  /* 0x00100000c914783b */ /* 0x000e620000004200 */
[----:B------:R3:W5:Y:S06]  /*58b0*/  MUFU.EX2 R181, R6 ;  /* 0x0000000600b57308 */ /* 0x00076c0000000800 */
[C---:B------:R-:W-:Y:S08]  /*58c0*/  HMMA.16816.F32.BF16 R72, R8.reuse, R16, R72 ;  /* 0x000000100848723c */ /* 0x040ff00000041848 */
[----:B------:R-:W-:Y:S01]  /*58d0*/  HMMA.16816.F32.BF16 R16, R8, R18, R116 ;  /* 0x000000120810723c */ /* 0x000fe20000041874 */
[----:B------:R-:W-:Y:S01]  /*58e0*/  LDSM.16.MT88.4 R116, [R201+0x2000] ;  /* 0x00200000c974783b */ /* 0x000fe20000004200 */
[----:B---3--:R-:W-:-:S04]  /*58f0*/  FFMA.FTZ R6, R124, c[0x0][0x2d0], -R2 ;  /* 0x0000b4007c067a23 */ /* 0x008fc80000010802 */
[----:B------:R3:W-:Y:S02]  /*5900*/  MUFU.EX2 R179, R6 ;  /* 0x0000000600b37308 */ /* 0x0007e40000000800 */
[----:B------:R-:W-:Y:S07]  /*5910*/  HMMA.16816.F32.BF16 R84, R8, R34, R96 ;  /* 0x000000220854723c */ /* 0x000fee0000041860 */
[----:B-----5:R-:W-:Y:S01]  /*5920*/  F2FP.BF16.PACK_AB R8, R181, R180 ;  /* 0x000000b4b508723e */ /* 0x020fe200000010ff */
[----:B---3--:R-:W-:-:S04]  /*5930*/  FFMA.FTZ R6, R125, c[0x0][0x2d0], -R2 ;  /* 0x0000b4007d067a23 */ /* 0x008fc80000010802 */
[----:B------:R3:W5:Y:S02]  /*5940*/  MUFU.EX2 R178, R6 ;  /* 0x0000000600b27308 */ /* 0x0007640000000800 */
[----:B---3--:R-:W-:Y:S01]  /*5950*/  FFMA.FTZ R6, R126, c[0x0][0x2d0], -R0 ;  /* 0x0000b4007e067a23 */ /* 0x008fe20000010800 */
[----:B-----5:R-:W-:-:S05]  /*5960*/  F2FP.BF16.PACK_AB R10, R178, R179 ;  /* 0x000000b3b20a723e */ /* 0x020fca00000010ff */
[----:B------:R3:W-:Y:S02]  /*5970*/  MUFU.EX2 R175, R6 ;  /* 0x0000000600af7308 */ /* 0x0007e40000000800 */
[----:B---3--:R-:W-:-:S06]  /*5980*/  FFMA.FTZ R6, R127, c[0x0][0x2d0], -R0 ;  /* 0x0000b4007f067a23 */ /* 0x008fcc0000010800 */
        /* <DEDUP_REMOVED lines=8> */
[----:B------:R3:W5:Y:S02]  /*5a10*/  MUFU.EX2 R170, R6 ;  /* 0x0000000600aa7308 */ /* 0x0007640000000800 */
[C---:B----4-:R-:W-:Y:S08]  /*5a20*/  HMMA.16816.F32.BF16 R88, R8.reuse, R28, R80 ;  /* 0x0000001c0858723c */ /* 0x050ff00000041850 */
[----:B--2---:R-:W-:Y:S01]  /*5a30*/  HMMA.16816.F32.BF16 R140, R8, R36, R76 ;  /* 0x00000024088c723c */ /* 0x004fe2000004184c */
[----:B---3--:R-:W-:-:S04]  /*5a40*/  FFMA.FTZ R6, R131, c[0x0][0x2d0], -R3 ;  /* 0x0000b40083067a23 */ /* 0x008fc80000010803 */
[----:B------:R2:W-:Y:S03]  /*5a50*/  MUFU.EX2 R169, R6 ;  /* 0x0000000600a97308 */ /* 0x0005e60000000800 */
[C---:B------:R-:W-:Y:S08]  /*5a60*/  HMMA.16816.F32.BF16 R80, R8.reuse, R14, R64 ;  /* 0x0000000e0850723c */ /* 0x040ff00000041840 */
[----:B-1----:R-:W-:Y:S01]  /*5a70*/  HMMA.16816.F32.BF16 R76, R8, R22, R60 ;  /* 0x00000016084c723c */ /* 0x002fe2000004183c */
[----:B--2---:R-:W-:-:S07]  /*5a80*/  FFMA.FTZ R6, R133, c[0x0][0x2d0], -R3 ;  /* 0x0000b40085067a23 */ /* 0x004fce0000010803 */
[C---:B------:R-:W-:Y:S01]  /*5a90*/  HMMA.16816.F32.BF16 R108, R8.reuse, R12, R108 ;  /* 0x0000000c086c723c */ /* 0x040fe2000004186c */
[----:B------:R1:W2:Y:S07]  /*5aa0*/  MUFU.EX2 R168, R6 ;  /* 0x0000000600a87308 */ /* 0x0002ae0000000800 */
[C---:B------:R-:W-:Y:S08]  /*5ab0*/  HMMA.16816.F32.BF16 R92, R8.reuse, R20, R92 ;  /* 0x00000014085c723c */ /* 0x040ff0000004185c */
[----:B------:R-:W-:Y:S01]  /*5ac0*/  HMMA.16816.F32.BF16 R64, R8, R30, R56 ;  /* 0x0000001e0840723c */ /* 0x000fe20000041838 */
[----:B-1----:R-:W-:-:S04]  /*5ad0*/  FFMA.FTZ R6, R132, c[0x0][0x2d0], -R3 ;  /* 0x0000b40084067a23 */ /* 0x002fc80000010803 */
[----:B------:R1:W-:Y:S03]  /*5ae0*/  MUFU.EX2 R167, R6 ;  /* 0x0000000600a77308 */ /* 0x0003e60000000800 */
[----:B------:R-:W-:Y:S07]  /*5af0*/  HMMA.16816.F32.BF16 R60, R8, R38, R44 ;  /* 0x00000026083c723c */ /* 0x000fee000004182c */
[----:B-----5:R-:W-:-:S02]  /*5b00*/  F2FP.BF16.PACK_AB R8, R170, R183 ;  /* 0x000000b7aa08723e */ /* 0x020fc400000010ff */
[----:B--2---:R-:W-:Y:S01]  /*5b10*/  F2FP.BF16.PACK_AB R10, R168, R169 ;  /* 0x000000a9a80a723e */ /* 0x004fe200000010ff */
[----:B-1----:R-:W-:-:S04]  /*5b20*/  FFMA.FTZ R6, R134, c[0x0][0x2d0], -R4 ;  /* 0x0000b40086067a23 */ /* 0x002fc80000010804 */
        /* <DEDUP_REMOVED lines=11> */
[C---:B------:R-:W-:Y:S01]  /*5be0*/  HMMA.16816.F32.BF16 R32, R8.reuse, R22, R24 ;  /* 0x000000160820723c */ /* 0x040fe20000041818 */
[----:B------:R-:W2:Y:S07]  /*5bf0*/  LDSM.16.MT88.4 R24, [R197+0x1800] ;  /* 0x00180000c518783b */ /* 0x000eae0000004200 */
[----:B------:R-:W-:Y:S01]  /*5c00*/  HMMA.16816.F32.BF16 R48, R8, R20, R48 ;  /* 0x000000140830723c */ /* 0x000fe20000041830 */
[----:B------:R-:W3:Y:S01]  /*5c10*/  LDSM.16.MT88.4 R20, [R201+0x1800] ;  /* 0x00180000c914783b */ /* 0x000ee20000004200 */
[----:B-1----:R-:W-:-:S03]  /*5c20*/  FFMA.FTZ R6, R135, c[0x0][0x2d0], -R3 ;  /* 0x0000b40087067a23 */ /* 0x002fc60000010803 */
[----:B------:R-:W-:Y:S01]  /*5c30*/  LDSM.16.MT88.4 R132, [R198+0x2000] ;  /* 0x00200000c684783b */ /* 0x000fe20000004200 */
[----:B------:R1:W-:Y:S02]  /*5c40*/  MUFU.EX2 R161, R6 ;  /* 0x0000000600a17308 */ /* 0x0003e40000000800 */
[C---:B------:R-:W-:Y:S08]  /*5c50*/  HMMA.16816.F32.BF16 R56, R8.reuse, R12, R52 ;  /* 0x0000000c0838723c */ /* 0x040ff00000041834 */
[----:B------:R-:W-:Y:S01]  /*5c60*/  HMMA.16816.F32.BF16 R44, R8, R36, R100 ;  /* 0x00000024082c723c */ /* 0x000fe20000041864 */
[----:B------:R-:W-:Y:S01]  /*5c70*/  LDSM.16.MT88.4 R100, [R197+0x2000] ;  /* 0x00200000c564783b */ /* 0x000fe20000004200 */
[----:B-1----:R-:W-:-:S06]  /*5c80*/  FFMA.FTZ R6, R148, c[0x0][0x2d0], -R2 ;  /* 0x0000b40094067a23 */ /* 0x002fcc0000010802 */
[C---:B------:R-:W-:Y:S01]  /*5c90*/  HMMA.16816.F32.BF16 R52, R8.reuse, R14, R40 ;  /* 0x0000000e0834723c */ /* 0x040fe20000041828 */
[----:B------:R-:W-:Y:S01]  /*5ca0*/  LDSM.16.MT88.4 R12, [R200+0x1800] ;  /* 0x00180000c80c783b */ /* 0x000fe20000004200 */
[----:B------:R1:W-:Y:S06]  /*5cb0*/  MUFU.EX2 R160, R6 ;  /* 0x0000000600a07308 */ /* 0x0003ec0000000800 */
[C---:B------:R-:W-:Y:S08]  /*5cc0*/  HMMA.16816.F32.BF16 R36, R8.reuse, R38, R84 ;  /* 0x000000260824723c */ /* 0x040ff00000041854 */
[----:B------:R-:W-:Y:S01]  /*5cd0*/  HMMA.16816.F32.BF16 R40, R8, R28, R72 ;  /* 0x0000001c0828723c */ /* 0x000fe20000041848 */
[----:B-1----:R-:W-:-:S04]  /*5ce0*/  FFMA.FTZ R6, R147, c[0x0][0x2d0], -R2 ;  /* 0x0000b40093067a23 */ /* 0x002fc80000010802 */
[----:B------:R1:W4:Y:S03]  /*5cf0*/  MUFU.EX2 R159, R6 ;  /* 0x00000006009f7308 */ /* 0x0003260000000800 */
[----:B------:R-:W-:Y:S01]  /*5d00*/  HMMA.16816.F32.BF16 R28, R8, R30, R16 ;  /* 0x0000001e081c723c */ /* 0x000fe20000041810 */
[----:B------:R-:W5:Y:S01]  /*5d10*/  LDSM.16.MT88.4 R16, [R198+0x1800] ;  /* 0x00180000c610783b */ /* 0x000f620000004200 */
[----:B-1----:R-:W-:-:S05]  /*5d20*/  FFMA.FTZ R6, R146, c[0x0][0x2d0], -R2 ;  /* 0x0000b40092067a23 */ /* 0x002fca0000010802 */
[----:B----4-:R-:W-:Y:S01]  /*5d30*/  F2FP.BF16.PACK_AB R8, R159, R160 ;  /* 0x000000a09f08723e */ /* 0x010fe200000010ff */
[----:B------:R1:W-:Y:S02]  /*5d40*/  MUFU.EX2 R158, R6 ;  /* 0x00000006009e7308 */ /* 0x0003e40000000800 */
[----:B-1----:R-:W-:-:S06]  /*5d50*/  FFMA.FTZ R6, R145, c[0x0][0x2d0], -R2 ;  /* 0x0000b40091067a23 */ /* 0x002fcc0000010802 */
[----:B------:R1:W4:Y:S02]  /*5d60*/  MUFU.EX2 R157, R6 ;  /* 0x00000006009d7308 */ /* 0x0003240000000800 */
[----:B-1----:R-:W-:Y:S01]  /*5d70*/  FFMA.FTZ R6, R153, c[0x0][0x2d0], -R0 ;  /* 0x0000b40099067a23 */ /* 0x002fe20000010800 */
[----:B----4-:R-:W-:-:S05]  /*5d80*/  F2FP.BF16.PACK_AB R10, R157, R158 ;  /* 0x0000009e9d0a723e */ /* 0x010fca00000010ff */
        /* <DEDUP_REMOVED lines=11> */
[C---:B--2---:R-:W-:Y:S08]  /*5e40*/  HMMA.16816.F32.BF16 R96, R8.reuse, R26, R80 ;  /* 0x0000001a0860723c */ /* 0x044ff00000041850 */
[----:B---3--:R-:W-:Y:S01]  /*5e50*/  HMMA.16816.F32.BF16 R112, R8, R22, R76 ;  /* 0x000000160870723c */ /* 0x008fe2000004184c */
[----:B-1----:R-:W-:-:S04]  /*5e60*/  FFMA.FTZ R6, R174, c[0x0][0x2d0], -R3 ;  /* 0x0000b400ae067a23 */ /* 0x002fc80000010803 */
[----:B------:R1:W-:Y:S03]  /*5e70*/  MUFU.EX2 R85, R6 ;  /* 0x0000000600557308 */ /* 0x0003e60000000800 */
[C---:B------:R-:W-:Y:S08]  /*5e80*/  HMMA.16816.F32.BF16 R108, R8.reuse, R24, R108 ;  /* 0x00000018086c723c */ /* 0x040ff0000004186c */
[----:B------:R-:W-:Y:S01]  /*5e90*/  HMMA.16816.F32.BF16 R92, R8, R20, R92 ;  /* 0x00000014085c723c */ /* 0x000fe2000004185c */
[----:B-1----:R-:W-:-:S07]  /*5ea0*/  FFMA.FTZ R6, R177, c[0x0][0x2d0], -R3 ;  /* 0x0000b400b1067a23 */ /* 0x002fce0000010803 */
[C---:B-----5:R-:W-:Y:S01]  /*5eb0*/  HMMA.16816.F32.BF16 R124, R8.reuse, R16, R88 ;  /* 0x00000010087c723c */ /* 0x060fe20000041858 */
[----:B------:R1:W2:Y:S07]  /*5ec0*/  MUFU.EX2 R84, R6 ;  /* 0x0000000600547308 */ /* 0x0002ae0000000800 */
[C---:B------:R-:W-:Y:S08]  /*5ed0*/  HMMA.16816.F32.BF16 R64, R8.reuse, R18, R64 ;  /* 0x000000120840723c */ /* 0x040ff00000041840 */
[----:B------:R-:W-:Y:S01]  /*5ee0*/  HMMA.16816.F32.BF16 R140, R8, R12, R140 ;  /* 0x0000000c088c723c */ /* 0x000fe2000004188c */
[--C-:B-1----:R-:W-:Y:S01]  /*5ef0*/  FFMA.FTZ R6, R176, c[0x0][0x2d0], -R3.reuse ;  /* 0x0000b400b0067a23 */ /* 0x102fe20000010803 */
[----:B--2---:R-:W-:Y:S01]  /*5f00*/  F2FP.BF16.PACK_AB R148, R84, R85 ;  /* 0x000000555494723e */ /* 0x004fe200000010ff */
[----:B------:R-:W-:-:S02]  /*5f10*/  FFMA.FTZ R3, R182, c[0x0][0x2d0], -R3 ;  /* 0x0000b400b6037a23 */ /* 0x000fc40000010803 */
[----:B------:R1:W-:Y:S03]  /*5f20*/  MUFU.EX2 R81, R6 ;  /* 0x0000000600517308 */ /* 0x0003e60000000800 */
[----:B------:R-:W-:Y:S05]  /*5f30*/  HMMA.16816.F32.BF16 R60, R8, R14, R60 ;  /* 0x0000000e083c723c */ /* 0x000fea000004183c */
[----:B------:R2:W-:Y:S02]  /*5f40*/  MUFU.EX2 R77, R3 ;  /* 0x00000003004d7308 */ /* 0x0005e40000000800 */
[----:B------:R-:W-:-:S02]  /*5f50*/  F2FP.BF16.PACK_AB R8, R165, R167 ;  /* 0x000000a7a508723e */ /* 0x000fc400000010ff */
[----:B------:R-:W-:Y:S01]  /*5f60*/  F2FP.BF16.PACK_AB R10, R152, R161 ;  /* 0x000000a1980a723e */ /* 0x000fe200000010ff */
[----:B-1----:R-:W-:-:S04]  /*5f70*/  FFMA.FTZ R6, R219, c[0x0][0x2d0], -R4 ;  /* 0x0000b400db067a23 */ /* 0x002fc80000010804 */
[----:B------:R1:W-:Y:S01]  /*5f80*/  MUFU.EX2 R80, R6 ;  /* 0x0000000600507308 */ /* 0x0003e20000000800 */
[----:B--2---:R-:W-:-:S07]  /*5f90*/  FFMA.FTZ R3, R215, c[0x0][0x2d0], -R2 ;  /* 0x0000b400d7037a23 */ /* 0x004fce0000010802 */
[----:B------:R2:W-:Y:S01]  /*5fa0*/  MUFU.EX2 R71, R3 ;  /* 0x0000000300477308 */ /* 0x0005e20000000800 */
[----:B-1----:R-:W-:-:S07]  /*5fb0*/  FFMA.FTZ R6, R192, c[0x0][0x2d0], -R4 ;  /* 0x0000b400c0067a23 */ /* 0x002fce0000010804 */
[----:B------:R1:W3:Y:S01]  /*5fc0*/  MUFU.EX2 R76, R6 ;  /* 0x00000006004c7308 */ /* 0x0002e20000000800 */
[----:B--2---:R-:W-:-:S07]  /*5fd0*/  FFMA.FTZ R3, R218, c[0x0][0x2d0], -R2 ;  /* 0x0000b400da037a23 */ /* 0x004fce0000010802 */
[----:B------:R2:W4:Y:S01]  /*5fe0*/  MUFU.EX2 R73, R3 ;  /* 0x0000000300497308 */ /* 0x0005220000000800 */
[----:B-1----:R-:W-:Y:S01]  /*5ff0*/  FFMA.FTZ R6, R149, c[0x0][0x2d0], -R4 ;  /* 0x0000b40095067a23 */ /* 0x002fe20000010804 */
[----:B---3--:R-:W-:-:S06]  /*6000*/  F2FP.BF16.PACK_AB R9, R76, R80 ;  /* 0x000000504c09723e */ /* 0x008fcc00000010ff */
[----:B------:R1:W-:Y:S01]  /*6010*/  MUFU.EX2 R75, R6 ;  /* 0x00000006004b7308 */ /* 0x0003e20000000800 */
[--C-:B--2---:R-:W-:Y:S01]  /*6020*/  FFMA.FTZ R3, R212, c[0x0][0x2d0], -R2.reuse ;  /* 0x0000b400d4037a23 */ /* 0x104fe20000010802 */
[----:B----4-:R-:W-:Y:S01]  /*6030*/  F2FP.BF16.PACK_AB R144, R73, R71 ;  /* 0x000000474990723e */ /* 0x010fe200000010ff */
[----:B------:R-:W-:-:S05]  /*6040*/  FFMA.FTZ R2, R189, c[0x0][0x2d0], -R2 ;  /* 0x0000b400bd027a23 */ /* 0x000fca0000010802 */
[----:B------:R2:W-:Y:S01]  /*6050*/  MUFU.EX2 R72, R3 ;  /* 0x0000000300487308 */ /* 0x0005e20000000800 */
[----:B-1----:R-:W-:Y:S01]  /*6060*/  FFMA.FTZ R6, R150, c[0x0][0x2d0], -R4 ;  /* 0x0000b40096067a23 */ /* 0x002fe20000010804 */
[----:B------:R-:W-:-:S06]  /*6070*/  F2FP.BF16.PACK_AB R150, R77, R81 ;  /* 0x000000514d96723e */ /* 0x000fcc00000010ff */
[----:B------:R-:W1:Y:S01]  /*6080*/  MUFU.EX2 R74, R6 ;  /* 0x00000006004a7308 */ /* 0x000e620000000800 */
[----:B--2---:R-:W-:-:S04]  /*6090*/  FADD.FTZ R3, R242, R241 ;  /* 0x000000f1f2037221 */ /* 0x004fc80000010000 */
[----:B------:R-:W-:Y:S01]  /*60a0*/  FADD.FTZ R3, R244, R3 ;  /* 0x00000003f4037221 */ /* 0x000fe20000010000 */
[----:B-1----:R-:W-:-:S07]  /*60b0*/  F2FP.BF16.PACK_AB R11, R74, R75 ;  /* 0x0000004b4a0b723e */ /* 0x002fce00000010ff */
[C---:B------:R-:W-:Y:S01]  /*60c0*/  HMMA.16816.F32.BF16 R56, R8.reuse, R24, R56 ;  /* 0x000000180838723c */ /* 0x040fe20000041838 */
[----:B------:R1:W2:Y:S07]  /*60d0*/  MUFU.EX2 R25, R2 ;  /* 0x0000000200197308 */ /* 0x0002ae0000000800 */
[C---:B------:R-:W-:Y:S08]  /*60e0*/  HMMA.16816.F32.BF16 R32, R8.reuse, R22, R32 ;  /* 0x000000160820723c */ /* 0x040ff00000041820 */
[----:B------:R-:W-:Y:S01]  /*60f0*/  HMMA.16816.F32.BF16 R48, R8, R20, R48 ;  /* 0x000000140830723c */ /* 0x000fe20000041830 */
[----:B-1----:R-:W-:Y:S01]  /*6100*/  FFMA.FTZ R2, R188, c[0x0][0x2d0], -R0 ;  /* 0x0000b400bc027a23 */ /* 0x002fe20000010800 */
[----:B--2---:R-:W-:-:S03]  /*6110*/  F2FP.BF16.PACK_AB R146, R25, R72 ;  /* 0x000000481992723e */ /* 0x004fc600000010ff */
[----:B------:R1:W-:Y:S03]  /*6120*/  MUFU.EX2 R24, R2 ;  /* 0x0000000200187308 */ /* 0x0003e60000000800 */
[C---:B------:R-:W-:Y:S08]  /*6130*/  HMMA.16816.F32.BF16 R44, R8.reuse, R12, R44 ;  /* 0x0000000c082c723c */ /* 0x040ff0000004182c */
[----:B------:R-:W-:Y:S01]  /*6140*/  HMMA.16816.F32.BF16 R52, R8, R26, R52 ;  /* 0x0000001a0834723c */ /* 0x000fe20000041834 */
[----:B-1----:R-:W-:-:S07]  /*6150*/  FFMA.FTZ R2, R191, c[0x0][0x2d0], -R0 ;  /* 0x0000b400bf027a23 */ /* 0x002fce0000010800 */
[C---:B------:R-:W-:Y:S01]  /*6160*/  HMMA.16816.F32.BF16 R40, R8.reuse, R16, R40 ;  /* 0x000000100828723c */ /* 0x040fe20000041828 */
[----:B------:R1:W2:Y:S07]  /*6170*/  MUFU.EX2 R22, R2 ;  /* 0x0000000200167308 */ /* 0x0002ae0000000800 */
[C---:B------:R-:W-:Y:S01]  /*6180*/  HMMA.16816.F32.BF16 R28, R8.reuse, R18, R28 ;  /* 0x00000012081c723c */ /* 0x040fe2000004181c */
[----:B------:R-:W3:Y:S07]  /*6190*/  LDSM.16.MT88.4 R16, [R200+0x2000] ;  /* 0x00200000c810783b */ /* 0x000eee0000004200 */
[----:B------:R-:W-:Y:S01]  /*61a0*/  HMMA.16816.F32.BF16 R36, R8, R14, R36 ;  /* 0x0000000e0824723c */ /* 0x000fe20000041824 */
[--C-:B-1----:R-:W-:Y:S01]  /*61b0*/  FFMA.FTZ R2, R216, c[0x0][0x2d0], -R0.reuse ;  /* 0x0000b400d8027a23 */ /* 0x102fe20000010800 */
[----:B--2---:R-:W-:Y:S01]  /*61c0*/  F2FP.BF16.PACK_AB R145, R22, R24 ;  /* 0x000000181691723e */ /* 0x004fe200000010ff */
[----:B------:R-:W-:-:S02]  /*61d0*/  FFMA.FTZ R0, R220, c[0x0][0x2d0], -R0 ;  /* 0x0000b400dc007a23 */ /* 0x000fc40000010800 */
[----:B------:R1:W-:Y:S08]  /*61e0*/  MUFU.EX2 R21, R2 ;  /* 0x0000000200157308 */ /* 0x0003f00000000800 */
[----:B------:R2:W4:Y:S01]  /*61f0*/  MUFU.EX2 R20, R0 ;  /* 0x0000000000147308 */ /* 0x0005220000000800 */
[----:B-1----:R-:W-:-:S04]  /*6200*/  FADD.FTZ R2, R243, R231 ;  /* 0x000000e7f3027221 */ /* 0x002fc80000010000 */
[----:B------:R-:W-:Y:S02]  /*6210*/  FADD.FTZ R6, R230, R2 ;  /* 0x00000002e6067221 */ /* 0x000fe40000010000 */
[----:B--2---:R-:W-:Y:S01]  /*6220*/  FFMA.FTZ R0, R214, c[0x0][0x2d0], -R4 ;  /* 0x0000b400d6007a23 */ /* 0x004fe20000010804 */
[----:B----4-:R-:W-:-:S03]  /*6230*/  F2FP.BF16.PACK_AB R147, R20, R21 ;  /* 0x000000151493723e */ /* 0x010fc600000010ff */
[----:B------:R1:W-:Y:S04]  /*6240*/  MUFU.EX2 R12, R0 ;  /* 0x00000000000c7308 */ /* 0x0003e80000000800 */
[C---:B------:R-:W-:Y:S08]  /*6250*/  HMMA.16816.F32.BF16 R88, R144.reuse, R100, R108 ;  /* 0x000000649058723c */ /* 0x040ff0000004186c */
[----:B------:R-:W-:Y:S01]  /*6260*/  HMMA.16816.F32.BF16 R108, R144, R116, R92 ;  /* 0x00000074906c723c */ /* 0x000fe2000004185c */
[----:B-1----:R-:W-:-:S04]  /*6270*/  FFMA.FTZ R0, R190, c[0x0][0x2d0], -R4 ;  /* 0x0000b400be007a23 */ /* 0x002fc80000010804 */
[----:B------:R1:W2:Y:S03]  /*6280*/  MUFU.EX2 R9, R0 ;  /* 0x0000000000097308 */ /* 0x0002a60000000800 */
[C---:B------:R-:W-:Y:S08]  /*6290*/  HMMA.16816.F32.BF16 R96, R144.reuse, R102, R96 ;  /* 0x000000669060723c */ /* 0x040ff00000041860 */
[----:B------:R-:W-:Y:S01]  /*62a0*/  HMMA.16816.F32.BF16 R112, R144, R118, R112 ;  /* 0x000000769070723c */ /* 0x000fe20000041870 */
[----:B-1----:R-:W-:Y:S01]  /*62b0*/  FFMA.FTZ R0, R221, c[0x0][0x2d0], -R4 ;  /* 0x0000b400dd007a23 */ /* 0x002fe20000010804 */
[----:B--2---:R-:W-:-:S06]  /*62c0*/  F2FP.BF16.PACK_AB R149, R9, R12 ;  /* 0x0000000c0995723e */ /* 0x004fcc00000010ff */
[C---:B------:R-:W-:Y:S01]  /*62d0*/  HMMA.16816.F32.BF16 R124, R144.reuse, R132, R124 ;  /* 0x00000084907c723c */ /* 0x040fe2000004187c */
[----:B------:R1:W-:Y:S07]  /*62e0*/  MUFU.EX2 R10, R0 ;  /* 0x00000000000a7308 */ /* 0x0003ee0000000800 */
[C---:B------:R-:W-:Y:S08]  /*62f0*/  HMMA.16816.F32.BF16 R128, R144.reuse, R134, R64 ;  /* 0x000000869080723c */ /* 0x040ff00000041840 */
[----:B---3--:R-:W-:Y:S01]  /*6300*/  HMMA.16816.F32.BF16 R140, R144, R16, R140 ;  /* 0x00000010908c723c */ /* 0x008fe2000004188c */
[----:B-1----:R-:W-:-:S04]  /*6310*/  FFMA.FTZ R0, R222, c[0x0][0x2d0], -R4 ;  /* 0x0000b400de007a23 */ /* 0x002fc80000010804 */
[----:B------:R1:W2:Y:S03]  /*6320*/  MUFU.EX2 R11, R0 ;  /* 0x00000000000b7308 */ /* 0x0002a60000000800 */
[----:B------:R-:W-:Y:S01]  /*6330*/  HMMA.16816.F32.BF16 R144, R144, R18, R60 ;  /* 0x000000129090723c */ /* 0x000fe2000004183c */
[----:B-1----:R-:W-:Y:S01]  /*6340*/  FADD.FTZ R0, R228, R7 ;  /* 0x00000007e4007221 */ /* 0x002fe20000010000 */
[----:B--2---:R-:W-:Y:S01]  /*6350*/  F2FP.BF16.PACK_AB R151, R11, R10 ;  /* 0x0000000a0b97723e */ /* 0x004fe200000010ff */
        /* <DEDUP_REMOVED lines=69> */
[----:B------:R-:W-:Y:S01]  /*67b0*/  FADD.FTZ R2, R73, R0 ;  /* 0x0000000049027221 */ /* 0x000fe20000010000 */
[----:B------:R-:W-:Y:S01]  /*67c0*/  IADD3 R0, R246, -0x2, RZ ;  /* 0xfffffffef6007810 */ /* 0x000fe20007ffe0ff */
[----:B------:R-:W-:-:S02]  /*67d0*/  FADD.FTZ R6, R22, R6 ;  /* 0x0000000616067221 */ /* 0x000fc40000010000 */
[----:B------:R-:W-:Y:S01]  /*67e0*/  FADD.FTZ R4, R81, R4 ;  /* 0x0000000451047221 */ /* 0x000fe20000010000 */
[----:B------:R-:W-:Y:S01]  /*67f0*/  ISETP.GE.AND P0, PT, R0, R247, PT ;  /* 0x000000f70000720c */ /* 0x000fe20003f06270 */
[----:B------:R-:W-:Y:S02]  /*6800*/  FADD.FTZ R3, R10, R3 ;  /* 0x000000030a037221 */ /* 0x000fe40000010000 */
[----:B------:R-:W-:Y:S02]  /*6810*/  FADD.FTZ R2, R72, R2 ;  /* 0x0000000248027221 */ /* 0x000fe40000010000 */
[----:B------:R-:W-:Y:S02]  /*6820*/  FADD.FTZ R6, R21, R6 ;  /* 0x0000000615067221 */ /* 0x000fe40000010000 */
[----:B------:R-:W-:Y:S02]  /*6830*/  FADD.FTZ R7, R77, R4 ;  /* 0x000000044d077221 */ /* 0x000fe40000010000 */
[----:B------:R-:W-:-:S02]  /*6840*/  FADD.FTZ R4, R11, R3 ;  /* 0x000000030b047221 */ /* 0x000fc40000010000 */
[----:B------:R-:W-:Y:S01]  /*6850*/  FADD.FTZ R3, R25, R2 ;  /* 0x0000000219037221 */ /* 0x000fe20000010000 */
[----:B------:R1:W-:Y:S01]  /*6860*/  STL [R1], R7 ;  /* 0x0000000701007387 */ /* 0x0003e20000100800 */
[----:B------:R-:W-:-:S03]  /*6870*/  FADD.FTZ R2, R20, R6 ;  /* 0x0000000614027221 */ /* 0x000fc60000010000 */
[----:B------:R1:W-:Y:S04]  /*6880*/  STL [R1+0x4], R4 ;  /* 0x0000040401007387 */ /* 0x0003e80000100800 */
[----:B------:R1:W-:Y:S04]  /*6890*/  STL [R1+0xc], R2 ;  /* 0x00000c0201007387 */ /* 0x0003e80000100800 */
[----:B------:R1:W-:Y:S01]  /*68a0*/  STL [R1+0x8], R3 ;  /* 0x0000080301007387 */ /* 0x0003e20000100800 */
[----:B------:R-:W-:Y:S05]  /*68b0*/  @!P0 BRA `(.L_x_75) ;  /* 0x00003ae000008947 */ /* 0x000fea0003800000 */
[----:B------:R-:W-:Y:S01]  /*68c0*/  MOV R212, R0 ;  /* 0x0000000000d47202 */ /* 0x000fe20000000f00 */
[----:B-1----:R-:W-:Y:S01]  /*68d0*/  IMAD.MOV.U32 R2, RZ, RZ, R70 ;  /* 0x000000ffff027224 */ /* 0x002fe200078e0046 */
[----:B------:R-:W-:Y:S01]  /*68e0*/  MOV R3, R69 ;  /* 0x0000004500037202 */ /* 0x000fe20000000f00 */
[----:B------:R-:W-:Y:S01]  /*68f0*/  IMAD.MOV.U32 R84, RZ, RZ, R68 ;  /* 0x000000ffff547224 */ /* 0x000fe200078e0044 */
[----:B------:R-:W-:-:S02]  /*6900*/  MOV R85, R5 ;  /* 0x0000000500557202 */ /* 0x000fc40000000f00 */
.L_x_76:
[----:B------:R-:W5:Y:S01]  /*6910*/  LDL R174, [R1+0x44] ;  /* 0x0000440001ae7983 */ /* 0x000f620000100800 */
[----:B------:R-:W-:Y:S04]  /*6920*/  DEPBAR.LE SB0, 0x0 ;  /* 0x000080000000791a */ /* 0x000fe80000000000 */
[----:B------:R-:W5:Y:S01]  /*6930*/  LDL.64 R172, [R1+0x38] ;  /* 0x0000380001ac7983 */ /* 0x000f620000100a00 */
[----:B------:R-:W-:Y:S01]  /*6940*/  WARPSYNC 0xffffffff ;  /* 0xffffffff00007948 */ /* 0x000fe20003800000 */
[----:B---3--:R-:W-:Y:S01]  /*6950*/  SHF.R.S32.HI R0, RZ, 0x1f, R212 ;  /* 0x0000001fff007819 */ /* 0x008fe200000114d4 */
[----:B------:R-:W-:Y:S01]  /*6960*/  IMAD.WIDE.U32 R86, R212, c[0x0][0x208], RZ ;  /* 0x00008200d4567a25 */ /* 0x000fe200078e00ff */
[----:B------:R-:W-:Y:S02]  /*6970*/  MOV R178, c[0x0][0x208] ;  /* 0x0000820000b27a02 */ /* 0x000fe40000000f00 */
[----:B------:R-:W-:Y:S01]  /*6980*/  BAR.SYNC.DEFER_BLOCKING 0x0 ;  /* 0x0000000000007b1d */ /* 0x000fe20000010000 */
[----:B------:R-:W-:Y:S01]  /*6990*/  IMAD R0, R0, c[0x0][0x208], RZ ;  /* 0x0000820000007a24 */ /* 0x000fe200078e02ff */
[----:B------:R-:W-:Y:S03]  /*69a0*/  SHF.L.U32 R179, R178, 0x5, RZ ;  /* 0x00000005b2b37819 */ /* 0x000fe600000006ff */
[----:B------:R-:W-:Y:S05]  /*69b0*/  IMAD R0, R212, c[0x0][0x20c], R0 ;  /* 0x00008300d4007a24 */ /* 0x000fea00078e0200 */
[----:B------:R-:W-:Y:S02]  /*69c0*/  IADD3 R0, R87, R0, RZ ;  /* 0x0000000057007210 */ /* 0x000fe40007ffe0ff */
[----:B------:R-:W-:Y:S03]  /*69d0*/  MOV R87, 0x5 ;  /* 0x0000000500577802 */ /* 0x000fe60000000f00 */
[----:B------:R-:W-:Y:S01]  /*69e0*/  IMAD R0, R0, 0x50, RZ ;  /* 0x0000005000007824 */ /* 0x000fe200078e02ff */
[----:B------:R-:W-:Y:S01]  /*69f0*/  SHF.L.U64.HI R178, R178, R87, c[0x0][0x20c] ;  /* 0x00008300b2b27619 */ /* 0x000fe20000010257 */
[----:B------:R-:W-:Y:S08]  /*6a00*/  LDSM.16.M88.4 R80, [R203] ;  /* 0x00000000cb50783b */ /* 0x000ff00000000200 */
[----:B------:R-:W1:Y:S08]  /*6a10*/  LDSM.16.M88.4 R16, [R196] ;  /* 0x00000000c410783b */ /* 0x000e700000000200 */
[----:B------:R-:W3:Y:S08]  /*6a20*/  LDSM.16.M88.4 R76, [R203+0x2000] ;  /* 0x00200000cb4c783b */ /* 0x000ef00000000200 */
[----:B------:R-:W4:Y:S08]  /*6a30*/  LDSM.16.M88.4 R32, [R196+0x800] ;  /* 0x00080000c420783b */ /* 0x000f300000000200 */
[----:B------:R-:W5:Y:S08]  /*6a40*/  LDSM.16.M88.4 R48, [R196+0x1000] ;  /* 0x00100000c430783b */ /* 0x000f700000000200 */
[----:B------:R-:W1:Y:S08]  /*6a50*/  LDSM.16.M88.4 R64, [R196+0x1800] ;  /* 0x00180000c440783b */ /* 0x000e700000000200 */
[----:B------:R-:W1:Y:S08]  /*6a60*/  LDSM.16.M88.4 R152, [R196+0x2000] ;  /* 0x00200000c498783b */ /* 0x000e700000000200 */
[----:B------:R-:W-:Y:S08]  /*6a70*/  LDSM.16.M88.4 R156, [R206] ;  /* 0x00000000ce9c783b */ /* 0x000ff00000000200 */
[----:B------:R-:W3:Y:S08]  /*6a80*/  LDSM.16.M88.4 R160, [R207] ;  /* 0x00000000cfa0783b */ /* 0x000ef00000000200 */
[----:B------:R-:W4:Y:S08]  /*6a90*/  LDSM.16.M88.4 R164, [R206+0x2000] ;  /* 0x00200000cea4783b */ /* 0x000f300000000200 */
[----:B------:R-:W5:Y:S08]  /*6aa0*/  LDSM.16.M88.4 R168, [R211] ;  /* 0x00000000d3a8783b */ /* 0x000f700000000200 */
[----:B------:R-:W2:Y:S04]  /*6ab0*/  LDL R223, [R1+0x28] ;  /* 0x0000280001df7983 */ /* 0x000ea80000100800 */
[----:B------:R-:W2:Y:S04]  /*6ac0*/  LDL R222, [R1+0x40] ;  /* 0x0000400001de7983 */ /* 0x000ea80000100800 */
[----:B------:R-:W2:Y:S01]  /*6ad0*/  LDL.64 R220, [R1+0x30] ;  /* 0x0000300001dc7983 */ /* 0x000ea20000100a00 */
[-C--:B-1----:R-:W-:Y:S08]  /*6ae0*/  HMMA.16816.F32.BF16 R4, R80, R16.reuse, RZ ;  /* 0x000000105004723c */ /* 0x082ff000000418ff */
[C---:B---3--:R-:W-:Y:S08]  /*6af0*/  HMMA.16816.F32.BF16 R8, R76.reuse, R16, RZ ;  /* 0x000000104c08723c */ /* 0x048ff000000418ff */
[-C--:B------:R-:W-:Y:S08]  /*6b00*/  HMMA.16816.F32.BF16 R12, R76, R18.reuse, RZ ;  /* 0x000000124c0c723c */ /* 0x080ff000000418ff */
[C---:B------:R-:W-:Y:S08]  /*6b10*/  HMMA.16816.F32.BF16 R16, R80.reuse, R18, RZ ;  /* 0x000000125010723c */ /* 0x040ff000000418ff */
[-C--:B----4-:R-:W-:Y:S08]  /*6b20*/  HMMA.16816.F32.BF16 R20, R80, R32.reuse, RZ ;  /* 0x000000205014723c */ /* 0x090ff000000418ff */
[C---:B------:R-:W-:Y:S08]  /*6b30*/  HMMA.16816.F32.BF16 R24, R76.reuse, R32, RZ ;  /* 0x000000204c18723c */ /* 0x040ff000000418ff */
[-C--:B------:R-:W-:Y:S08]  /*6b40*/  HMMA.16816.F32.BF16 R28, R76, R34.reuse, RZ ;  /* 0x000000224c1c723c */ /* 0x080ff000000418ff */
[C---:B------:R-:W-:Y:S08]  /*6b50*/  HMMA.16816.F32.BF16 R32, R80.reuse, R34, RZ ;  /* 0x000000225020723c */ /* 0x040ff000000418ff */
[-C--:B-----5:R-:W-:Y:S08]  /*6b60*/  HMMA.16816.F32.BF16 R36, R80, R48.reuse, RZ ;  /* 0x000000305024723c */ /* 0x0a0ff000000418ff */
        /* <DEDUP_REMOVED lines=10> */
[----:B------:R-:W-:Y:S01]  /*6c10*/  HMMA.16816.F32.BF16 R80, R80, R154, RZ ;  /* 0x0000009a5050723c */ /* 0x000fe200000418ff */
[----:B------:R-:W1:Y:S07]  /*6c20*/  LDSM.16.M88.4 R152, [R210] ;  /* 0x00000000d298783b */ /* 0x000e6e0000000200 */
[-C--:B------:R-:W-:Y:S08]  /*6c30*/  HMMA.16816.F32.BF16 R4, R156, R160.reuse, R4 ;  /* 0x000000a09c04723c */ /* 0x080ff00000041804 */
[C---:B------:R-:W-:Y:S04]  /*6c40*/  HMMA.16816.F32.BF16 R8, R164.reuse, R160, R8 ;  /* 0x000000a0a408723c */ /* 0x040fe80000041808 */
[----:B------:R-:W-:Y:S04]  /*6c50*/  MOV R173, R174 ;  /* 0x000000ae00ad7202 */ /* 0x000fe80000000f00 */
[-C--:B------:R-:W-:Y:S04]  /*6c60*/  HMMA.16816.F32.BF16 R12, R164, R162.reuse, R12 ;  /* 0x000000a2a40c723c */ /* 0x080fe8000004180c */
[----:B------:R-:W-:Y:S04]  /*6c70*/  IMAD.WIDE.U32 R172, R86, 0x50, R172 ;  /* 0x0000005056ac7825 */ /* 0x000fe800078e00ac */
[C---:B------:R-:W-:Y:S01]  /*6c80*/  HMMA.16816.F32.BF16 R16, R156.reuse, R162, R16 ;  /* 0x000000a29c10723c */ /* 0x040fe20000041810 */
[----:B------:R-:W3:Y:S03]  /*6c90*/  LDSM.16.M88.4 R160, [R209] ;  /* 0x00000000d1a0783b */ /* 0x000ee60000000200 */
[C---:B------:R-:W-:Y:S02]  /*6ca0*/  LEA R86, P0, R172.reuse, c[0x0][0x1f8], 0x1 ;  /* 0x00007e00ac567a11 */ /* 0x040fe400078008ff */
[----:B------:R-:W-:Y:S02]  /*6cb0*/  IADD3 R0, R173, R0, RZ ;  /* 0x00000000ad007210 */ /* 0x000fe40007ffe0ff */
[-C--:B------:R-:W-:Y:S04]  /*6cc0*/  HMMA.16816.F32.BF16 R20, R156, R168.reuse, R20 ;  /* 0x000000a89c14723c */ /* 0x080fe80000041814 */
[----:B------:R-:W-:Y:S02]  /*6cd0*/  LEA.HI.X R87, R172, c[0x0][0x1fc], R0, 0x1, P0 ;  /* 0x00007f00ac577a11 */ /* 0x000fe400000f0c00 */
[-C--:B------:R-:W-:Y:S02]  /*6ce0*/  IADD3 R176, P2, R86, R179.reuse, RZ ;  /* 0x000000b356b07210 */ /* 0x080fe40007f5e0ff */
[C---:B------:R-:W-:Y:S04]  /*6cf0*/  HMMA.16816.F32.BF16 R24, R164.reuse, R168, R24 ;  /* 0x000000a8a418723c */ /* 0x040fe80000041818 */
[-C--:B------:R-:W-:Y:S02]  /*6d00*/  IADD3.X R177, R87, R178.reuse, RZ, P2, !PT ;  /* 0x000000b257b17210 */ /* 0x080fe400017fe4ff */
[-C--:B------:R-:W-:Y:S02]  /*6d10*/  IADD3 R174, P0, R176, R179.reuse, RZ ;  /* 0x000000b3b0ae7210 */ /* 0x080fe40007f1e0ff */
[-C--:B------:R-:W-:Y:S04]  /*6d20*/  HMMA.16816.F32.BF16 R28, R164, R170.reuse, R28 ;  /* 0x000000aaa41c723c */ /* 0x080fe8000004181c */
[-C--:B------:R-:W-:Y:S02]  /*6d30*/  IADD3.X R175, R177, R178.reuse, RZ, P0, !PT ;  /* 0x000000b2b1af7210 */ /* 0x080fe400007fe4ff */
[-C--:B------:R-:W-:Y:S02]  /*6d40*/  IADD3 R172, P2, R174, R179.reuse, RZ ;  /* 0x000000b3aeac7210 */ /* 0x080fe40007f5e0ff */
[C---:B------:R-:W-:Y:S01]  /*6d50*/  HMMA.16816.F32.BF16 R32, R156.reuse, R170, R32 ;  /* 0x000000aa9c20723c */ /* 0x040fe20000041820 */
[----:B------:R-:W4:Y:S03]  /*6d60*/  LDSM.16.M88.4 R168, [R208] ;  /* 0x00000000d0a8783b */ /* 0x000f260000000200 */
[-C--:B------:R-:W-:Y:S04]  /*6d70*/  IADD3.X R173, R175, R178.reuse, RZ, P2, !PT ;  /* 0x000000b2afad7210 */ /* 0x080fe800017fe4ff */
[-C--:B-1----:R-:W-:Y:S01]  /*6d80*/  HMMA.16816.F32.BF16 R36, R156, R152.reuse, R36 ;  /* 0x000000989c24723c */ /* 0x082fe20000041824 */
[----:B------:R-:W-:Y:S01]  /*6d90*/  @!PT LDS RZ, [RZ] ;  /* 0x00000000fffff984 */ /* 0x000fe20000000800 */
[----:B------:R-:W-:Y:S01]  /*6da0*/  @!PT LDS RZ, [RZ] ;  /* 0x00000000fffff984 */ /* 0x000fe20000000800 */
[----:B------:R-:W-:Y:S01]  /*6db0*/  @!PT LDS RZ, [RZ] ;  /* 0x00000000fffff984 */ /* 0x000fe20000000800 */
[----:B------:R1:W-:Y:S07]  /*6dc0*/  LDGSTS.E.BYPASS.LTC128B.128 [R213+0x100], [R86.64], !P1 ;  /* 0x0010000056d57fae */ /* 0x0003ee000c901d48 */
[C---:B------:R-:W-:Y:S01]  /*6dd0*/  HMMA.16816.F32.BF16 R40, R164.reuse, R152, R40 ;  /* 0x00000098a428723c */ /* 0x040fe20000041828 */
[----:B------:R5:W-:Y:S07]  /*6de0*/  LDGSTS.E.BYPASS.LTC128B.128 [R213+0x900], [R176.64], !P1 ;  /* 0x00900000b0d57fae */ /* 0x000bee000c901d48 */
[-C--:B------:R-:W-:Y:S01]  /*6df0*/  HMMA.16816.F32.BF16 R44, R164, R154.reuse, R44 ;  /* 0x0000009aa42c723c */ /* 0x080fe2000004182c */
[----:B------:R4:W-:Y:S07]  /*6e00*/  LDGSTS.E.BYPASS.LTC128B.128 [R213+0x1100], [R174.64], !P1 ;  /* 0x01100000aed57fae */ /* 0x0009ee000c901d48 */
[C---:B------:R-:W-:Y:S01]  /*6e10*/  HMMA.16816.F32.BF16 R48, R156.reuse, R154, R48 ;  /* 0x0000009a9c30723c */ /* 0x040fe20000041830 */
[----:B------:R4:W-:Y:S03]  /*6e20*/  LDGSTS.E.BYPASS.LTC128B.128 [R213+0x1900], [R172.64], !P1 ;  /* 0x01900000acd57fae */ /* 0x0009e6000c901d48 */
[----:B-1----:R-:W-:Y:S04]  /*6e30*/  IADD3 R86, P0, R172, R179, RZ ;  /* 0x000000b3ac567210 */ /* 0x002fe80007f1e0ff */
[-C--:B---3--:R-:W-:Y:S04]  /*6e40*/  HMMA.16816.F32.BF16 R52, R156, R160.reuse, R52 ;  /* 0x000000a09c34723c */ /* 0x088fe80000041834 */
[----:B------:R-:W-:Y:S04]  /*6e50*/  IADD3.X R87, R173, R178, RZ, P0, !PT ;  /* 0x000000b2ad577210 */ /* 0x000fe800007fe4ff */
[C---:B------:R-:W-:Y:S01]  /*6e60*/  HMMA.16816.F32.BF16 R56, R164.reuse, R160, R56 ;  /* 0x000000a0a438723c */ /* 0x040fe20000041838 */
[----:B------:R1:W-:Y:S07]  /*6e70*/  LDGSTS.E.BYPASS.LTC128B.128 [R213+0x2100], [R86.64], !P1 ;  /* 0x0210000056d57fae */ /* 0x0003ee000c901d48 */
[-C--:B------:R-:W-:Y:S01]  /*6e80*/  HMMA.16816.F32.BF16 R60, R164, R162.reuse, R60 ;  /* 0x000000a2a43c723c */ /* 0x080fe2000004183c */
[----:B-----5:R-:W-:Y:S07]  /*6e90*/  LDSM.16.M88.4 R176, [R202] ;  /* 0x00000000cab0783b */ /* 0x020fee0000000200 */
[C---:B------:R-:W-:Y:S01]  /*6ea0*/  HMMA.16816.F32.BF16 R64, R156.reuse, R162, R64 ;  /* 0x000000a29c40723c */ /* 0x040fe20000041840 */
[----:B----4-:R-:W3:Y:S07]  /*6eb0*/  LDSM.16.M88.4 R172, [R204] ;  /* 0x00000000ccac783b */ /* 0x010eee0000000200 */
[-C--:B------:R-:W-:Y:S01]  /*6ec0*/  HMMA.16816.F32.BF16 R68, R156, R168.reuse, R68 ;  /* 0x000000a89c44723c */ /* 0x080fe20000041844 */
[----:B------:R-:W4:Y:S02]  /*6ed0*/  LDSM.16.M88.4 R180, [R204+0x2000] ;  /* 0x00200000ccb4783b */ /* 0x000f240000000200 */
[C---:B--2---:R-:W-:Y:S02]  /*6ee0*/  ISETP.GT.AND P0, PT, R212.reuse, R223, PT ;  /* 0x000000dfd400720c */ /* 0x044fe40003f04270 */
[----:B------:R-:W-:Y:S03]  /*6ef0*/  IADD3 R212, R212, -0x1, RZ ;  /* 0xffffffffd4d47810 */ /* 0x000fe60007ffe0ff */
[C---:B------:R-:W-:Y:S01]  /*6f00*/  HMMA.16816.F32.BF16 R72, R164.reuse, R168, R72 ;  /* 0x000000a8a448723c */ /* 0x040fe20000041848 */
[----:B------:R-:W2:Y:S07]  /*6f10*/  LDSM.16.M88.4 R152, [R202+0x800] ;  /* 0x00080000ca98783b */ /* 0x000eae0000000200 */
[-C--:B------:R-:W-:Y:S01]  /*6f20*/  HMMA.16816.F32.BF16 R76, R164, R170.reuse, R76 ;  /* 0x000000aaa44c723c */ /* 0x080fe2000004184c */
[----:B------:R-:W5:Y:S07]  /*6f30*/  LDSM.16.M88.4 R160, [R202+0x1000] ;  /* 0x00100000caa0783b */ /* 0x000f6e0000000200 */
[----:B------:R-:W-:Y:S01]  /*6f40*/  HMMA.16816.F32.BF16 R80, R156, R170, R80 ;  /* 0x000000aa9c50723c */ /* 0x000fe20000041850 */
[----:B------:R-:W1:Y:S07]  /*6f50*/  LDSM.16.M88.4 R184, [R202+0x1800] ;  /* 0x00180000cab8783b */ /* 0x000e6e0000000200 */
[-C--:B---3--:R-:W-:Y:S01]  /*6f60*/  HMMA.16816.F32.BF16 R4, R172, R176.reuse, R4 ;  /* 0x000000b0ac04723c */ /* 0x088fe20000041804 */
[----:B------:R-:W3:Y:S07]  /*6f70*/  LDSM.16.M88.4 R188, [R202+0x2000] ;  /* 0x00200000cabc783b */ /* 0x000eee0000000200 */
[C---:B----4-:R-:W-:Y:S01]  /*6f80*/  HMMA.16816.F32.BF16 R8, R180.reuse, R176, R8 ;  /* 0x000000b0b408723c */ /* 0x050fe20000041808 */
[----:B------:R-:W-:Y:S07]  /*6f90*/  LDSM.16.M88.4 R164, [R205] ;  /* 0x00000000cda4783b */ /* 0x000fee0000000200 */
[-C--:B------:R-:W-:Y:S01]  /*6fa0*/  HMMA.16816.F32.BF16 R12, R180, R178.reuse, R12 ;  /* 0x000000b2b40c723c */ /* 0x080fe2000004180c */
[----:B------:R-:W4:Y:S07]  /*6fb0*/  LDSM.16.M88.4 R192, [R199] ;  /* 0x00000000c7c0783b */ /* 0x000f2e0000000200 */
[C---:B------:R-:W-:Y:S01]  /*6fc0*/  HMMA.16816.F32.BF16 R16, R172.reuse, R178, R16 ;  /* 0x000000b2ac10723c */ /* 0x040fe20000041810 */
[----:B------:R-:W0:Y:S07]  /*6fd0*/  LDGDEPBAR ;  /* 0x00000000000079af */ /* 0x000e2e0000000000 */
[-C--:B--2---:R-:W-:Y:S08]  /*6fe0*/  HMMA.16816.F32.BF16 R20, R172, R152.reuse, R20 ;  /* 0x00000098ac14723c */ /* 0x084ff00000041814 */
[C---:B------:R-:W-:Y:S08]  /*6ff0*/  HMMA.16816.F32.BF16 R24, R180.reuse, R152, R24 ;  /* 0x00000098b418723c */ /* 0x040ff00000041818 */
[-C--:B------:R-:W-:Y:S08]  /*7000*/  HMMA.16816.F32.BF16 R28, R180, R154.reuse, R28 ;  /* 0x0000009ab41c723c */ /* 0x080ff0000004181c */
[C---:B------:R-:W-:Y:S01]  /*7010*/  HMMA.16816.F32.BF16 R32, R172.reuse, R154, R32 ;  /* 0x0000009aac20723c */ /* 0x040fe20000041820 */
[----:B------:R-:W2:Y:S07]  /*7020*/  LDSM.16.M88.4 R152, [R205+0x2000] ;  /* 0x00200000cd98783b */ /* 0x000eae0000000200 */
[-C--:B-----5:R-:W-:Y:S08]  /*7030*/  HMMA.16816.F32.BF16 R36, R172, R160.reuse, R36 ;  /* 0x000000a0ac24723c */ /* 0x0a0ff00000041824 */
[C---:B------:R-:W-:Y:S08]  /*7040*/  HMMA.16816.F32.BF16 R40, R180.reuse, R160, R40 ;  /* 0x000000a0b428723c */ /* 0x040ff00000041828 */
[-C--:B------:R-:W-:Y:S08]  /*7050*/  HMMA.16816.F32.BF16 R44, R180, R162.reuse, R44 ;  /* 0x000000a2b42c723c */ /* 0x080ff0000004182c */
[C---:B------:R-:W-:Y:S08]  /*7060*/  HMMA.16816.F32.BF16 R48, R172.reuse, R162, R48 ;  /* 0x000000a2ac30723c */ /* 0x040ff00000041830 */
[-C--:B-1----:R-:W-:Y:S08]  /*7070*/  HMMA.16816.F32.BF16 R52, R172, R184.reuse, R52 ;  /* 0x000000b8ac34723c */ /* 0x082ff00000041834 */
[C---:B------:R-:W-:Y:S08]  /*7080*/  HMMA.16816.F32.BF16 R56, R180.reuse, R184, R56 ;  /* 0x000000b8b438723c */ /* 0x040ff00000041838 */
[-C--:B------:R-:W-:Y:S08]  /*7090*/  HMMA.16816.F32.BF16 R60, R180, R186.reuse, R60 ;  /* 0x000000bab43c723c */ /* 0x080ff0000004183c */
[C---:B------:R-:W-:Y:S08]  /*70a0*/  HMMA.16816.F32.BF16 R64, R172.reuse, R186, R64 ;  /* 0x000000baac40723c */ /* 0x040ff00000041840 */
[-C--:B---3--:R-:W-:Y:S08]  /*70b0*/  HMMA.16816.F32.BF16 R68, R172, R188.reuse, R68 ;  /* 0x000000bcac44723c */ /* 0x088ff00000041844 */
[C---:B------:R-:W-:Y:S08]  /*70c0*/  HMMA.16816.F32.BF16 R72, R180.reuse, R188, R72 ;  /* 0x000000bcb448723c */ /* 0x040ff00000041848 */
[-C--:B------:R-:W-:Y:S08]  /*70d0*/  HMMA.16816.F32.BF16 R76, R180, R190.reuse, R76 ;  /* 0x000000beb44c723c */ /* 0x080ff0000004184c */
[----:B------:R-:W-:Y:S08]  /*70e0*/  HMMA.16816.F32.BF16 R80, R172, R190, R80 ;  /* 0x000000beac50723c */ /* 0x000ff00000041850 */
[-C--:B----4-:R-:W-:Y:S08]  /*70f0*/  HMMA.16816.F32.BF16 R4, R164, R192.reuse, R4 ;  /* 0x000000c0a404723c */ /* 0x090ff00000041804 */
[C---:B--2---:R-:W-:Y:S08]  /*7100*/  HMMA.16816.F32.BF16 R8, R152.reuse, R192, R8 ;  /* 0x000000c09808723c */ /* 0x044ff00000041808 */
[-C--:B------:R-:W-:Y:S08]  /*7110*/  HMMA.16816.F32.BF16 R12, R152, R194.reuse, R12 ;  /* 0x000000c2980c723c */ /* 0x080ff0000004180c */
[----:B------:R-:W-:Y:S01]  /*7120*/  FMUL.FTZ R0, R4, c[0x0][0x320] ;  /* 0x0000c80004007a20 */ /* 0x000fe20000410000 */
[C---:B------:R-:W-:Y:S03]  /*7130*/  HMMA.16816.F32.BF16 R16, R164.reuse, R194, R16 ;  /* 0x000000c2a410723c */ /* 0x040fe60000041810 */
[----:B------:R1:W-:Y:S04]  /*7140*/  MUFU.TANH R160, R0 ;  /* 0x0000000000a07308 */ /* 0x0003e80000002400 */
[----:B------:R-:W-:Y:S02]  /*7150*/  FMUL.FTZ R10, R10, c[0x0][0x320] ;  /* 0x0000c8000a0a7a20 */ /* 0x000fe40000410000 */
[----:B------:R-:W-:Y:S04]  /*7160*/  FMUL.FTZ R11, R11, c[0x0][0x320] ;  /* 0x0000c8000b0b7a20 */ /* 0x000fe80000410000 */
[----:B------:R-:W-:Y:S10]  /*7170*/  MUFU.TANH R169, R10 ;  /* 0x0000000a00a97308 */ /* 0x000ff40000002400 */
[----:B------:R-:W-:Y:S01]  /*7180*/  MUFU.TANH R168, R11 ;  /* 0x0000000b00a87308 */ /* 0x000fe20000002400 */
[----:B-1----:R-:W-:Y:S09]  /*7190*/  FMUL.FTZ R0, R5, c[0x0][0x320] ;  /* 0x0000c80005007a20 */ /* 0x002ff20000410000 */
[----:B------:R1:W-:Y:S02]  /*71a0*/  MUFU.TANH R159, R0 ;  /* 0x00000000009f7308 */ /* 0x0003e40000002400 */
[----:B-1----:R-:W-:Y:S08]  /*71b0*/  FMUL.FTZ R0, R6, c[0x0][0x320] ;  /* 0x0000c80006007a20 */ /* 0x002ff00000410000 */
[----:B------:R1:W2:Y:S02]  /*71c0*/  MUFU.TANH R163, R0 ;  /* 0x0000000000a37308 */ /* 0x0002a40000002400 */
[----:B-1----:R-:W-:Y:S02]  /*71d0*/  FMUL.FTZ R0, R7, c[0x0][0x320] ;  /* 0x0000c80007007a20 */ /* 0x002fe40000410000 */
[----:B------:R-:W1:Y:S06]  /*71e0*/  LDSM.16.M88.4 R4, [R199+0x800] ;  /* 0x00080000c704783b */ /* 0x000e6c0000000200 */
[----:B------:R3:W4:Y:S02]  /*71f0*/  MUFU.TANH R161, R0 ;  /* 0x0000000000a17308 */ /* 0x0007240000002400 */
[----:B---3--:R-:W-:Y:S08]  /*7200*/  FMUL.FTZ R0, R8, c[0x0][0x320] ;  /* 0x0000c80008007a20 */ /* 0x008ff00000410000 */
[----:B------:R3:W-:Y:S01]  /*7210*/  MUFU.TANH R171, R0 ;  /* 0x0000000000ab7308 */ /* 0x0007e20000002400 */
[-C--:B-1----:R-:W-:Y:S08]  /*7220*/  HMMA.16816.F32.BF16 R20, R164, R4.reuse, R20 ;  /* 0x00000004a414723c */ /* 0x082ff00000041814 */
[C---:B------:R-:W-:Y:S04]  /*7230*/  HMMA.16816.F32.BF16 R24, R152.reuse, R4, R24 ;  /* 0x000000049818723c */ /* 0x040fe80000041818 */
[----:B---3--:R-:W-:Y:S02]  /*7240*/  FMUL.FTZ R0, R9, c[0x0][0x320] ;  /* 0x0000c80009007a20 */ /* 0x008fe40000410000 */
[----:B------:R-:W1:Y:S02]  /*7250*/  LDSM.16.M88.4 R8, [R199+0x1000] ;  /* 0x00100000c708783b */ /* 0x000e640000000200 */
[-C--:B------:R-:W-:Y:S01]  /*7260*/  HMMA.16816.F32.BF16 R28, R152, R6.reuse, R28 ;  /* 0x00000006981c723c */ /* 0x080fe2000004181c */
[----:B------:R3:W-:Y:S07]  /*7270*/  MUFU.TANH R162, R0 ;  /* 0x0000000000a27308 */ /* 0x0007ee0000002400 */
[C---:B------:R-:W-:Y:S08]  /*7280*/  HMMA.16816.F32.BF16 R32, R164.reuse, R6, R32 ;  /* 0x00000006a420723c */ /* 0x040ff00000041820 */
[----:B------:R-:W-:Y:S04]  /*7290*/  FMUL.FTZ R5, R26, c[0x0][0x320] ;  /* 0x0000c8001a057a20 */ /* 0x000fe80000410000 */
[----:B------:R-:W-:Y:S01]  /*72a0*/  FMUL.FTZ R4, R27, c[0x0][0x320] ;  /* 0x0000c8001b047a20 */ /* 0x000fe20000410000 */
[----:B------:R-:W-:Y:S01]  /*72b0*/  MUFU.TANH R173, R5 ;  /* 0x0000000500ad7308 */ /* 0x000fe20000002400 */
[----:B---3--:R-:W-:Y:S09]  /*72c0*/  FMUL.FTZ R0, R12, c[0x0][0x320] ;  /* 0x0000c8000c007a20 */ /* 0x008ff20000410000 */
[----:B------:R3:W-:Y:S10]  /*72d0*/  MUFU.TANH R156, R0 ;  /* 0x00000000009c7308 */ /* 0x0007f40000002400 */
[----:B------:R5:W-:Y:S01]  /*72e0*/  MUFU.TANH R180, R4 ;  /* 0x0000000400b47308 */ /* 0x000be20000002400 */
[-C--:B-1----:R-:W-:Y:S08]  /*72f0*/  HMMA.16816.F32.BF16 R36, R164, R8.reuse, R36 ;  /* 0x00000008a424723c */ /* 0x082ff00000041824 */
[C---:B------:R-:W-:Y:S04]  /*7300*/  HMMA.16816.F32.BF16 R40, R152.reuse, R8, R40 ;  /* 0x000000089828723c */ /* 0x040fe80000041828 */
[----:B---3--:R-:W-:Y:S04]  /*7310*/  FMUL.FTZ R0, R13, c[0x0][0x320] ;  /* 0x0000c8000d007a20 */ /* 0x008fe80000410000 */
[-C--:B------:R-:W-:Y:S01]  /*7320*/  HMMA.16816.F32.BF16 R44, R152, R10.reuse, R44 ;  /* 0x0000000a982c723c */ /* 0x080fe2000004182c */
[----:B------:R1:W-:Y:S01]  /*7330*/  MUFU.TANH R87, R0 ;  /* 0x0000000000577308 */ /* 0x0003e20000002400 */
[----:B-----5:R-:W3:Y:S06]  /*7340*/  LDSM.16.M88.4 R4, [R199+0x1800] ;  /* 0x00180000c704783b */ /* 0x020eec0000000200 */
[C---:B------:R-:W-:Y:S08]  /*7350*/  HMMA.16816.F32.BF16 R48, R164.reuse, R10, R48 ;  /* 0x0000000aa430723c */ /* 0x040ff00000041830 */
[----:B------:R-:W-:Y:S04]  /*7360*/  FMUL.FTZ R9, R41, c[0x0][0x320] ;  /* 0x0000c80029097a20 */ /* 0x000fe80000410000 */
[----:B------:R-:W-:Y:S01]  /*7370*/  MUFU.TANH R188, R9 ;  /* 0x0000000900bc7308 */ /* 0x000fe20000002400 */
[----:B------:R-:W-:Y:S02]  /*7380*/  FMUL.FTZ R8, R42, c[0x0][0x320] ;  /* 0x0000c8002a087a20 */ /* 0x000fe40000410000 */
[----:B-1----:R-:W-:Y:S07]  /*7390*/  FMUL.FTZ R0, R14, c[0x0][0x320] ;  /* 0x0000c8000e007a20 */ /* 0x002fee0000410000 */
[----:B------:R1:W-:Y:S10]  /*73a0*/  MUFU.TANH R157, R0 ;  /* 0x00000000009d7308 */ /* 0x0003f40000002400 */
[----:B------:R5:W-:Y:S01]  /*73b0*/  MUFU.TANH R189, R8 ;  /* 0x0000000800bd7308 */ /* 0x000be20000002400 */
[-C--:B---3--:R-:W-:Y:S03]  /*73c0*/  HMMA.16816.F32.BF16 R52, R164, R4.reuse, R52 ;  /* 0x00000004a434723c */ /* 0x088fe60000041834 */
[----:B-1----:R-:W-:Y:S05]  /*73d0*/  FMUL.FTZ R0, R15, c[0x0][0x320] ;  /* 0x0000c8000f007a20 */ /* 0x002fea0000410000 */
[C---:B------:R-:W-:Y:S01]  /*73e0*/  HMMA.16816.F32.BF16 R56, R152.reuse, R4, R56 ;  /* 0x000000049838723c */ /* 0x040fe20000041838 */
[----:B------:R1:W-:Y:S07]  /*73f0*/  MUFU.TANH R158, R0 ;  /* 0x00000000009e7308 */ /* 0x0003ee0000002400 */
[-C--:B------:R-:W-:Y:S01]  /*7400*/  HMMA.16816.F32.BF16 R60, R152, R6.reuse, R60 ;  /* 0x00000006983c723c */ /* 0x080fe2000004183c */
[----:B-----5:R-:W3:Y:S01]  /*7410*/  LDSM.16.M88.4 R8, [R199+0x2000] ;  /* 0x00200000c708783b */ /* 0x020ee20000000200 */
[----:B------:R-:W-:Y:S06]  /*7420*/  DEPBAR.LE SB0, 0x0 ;  /* 0x000080000000791a */ /* 0x000fec0000000000 */
[C---:B------:R-:W-:Y:S01]  /*7430*/  HMMA.16816.F32.BF16 R64, R164.reuse, R6, R64 ;  /* 0x00000006a440723c */ /* 0x040fe20000041840 */
[----:B------:R-:W-:Y:S07]  /*7440*/  BAR.SYNC.DEFER_BLOCKING 0x0 ;  /* 0x0000000000007b1d */ /* 0x000fee0000010000 */
[----:B------:R-:W-:Y:S04]  /*7450*/  FMUL.FTZ R4, R57, c[0x0][0x320] ;  /* 0x0000c80039047a20 */ /* 0x000fe80000410000 */
[----:B-1----:R-:W-:Y:S02]  /*7460*/  FMUL.FTZ R0, R16, c[0x0][0x320] ;  /* 0x0000c80010007a20 */ /* 0x002fe40000410000 */
[----:B------:R-:W-:Y:S02]  /*7470*/  FMUL.FTZ R5, R56, c[0x0][0x320] ;  /* 0x0000c80038057a20 */ /* 0x000fe40000410000 */
[----:B------:R1:W-:Y:S01]  /*7480*/  MUFU.TANH R86, R0 ;  /* 0x0000000000567308 */ /* 0x0003e20000002400 */
[-C--:B---3--:R-:W-:Y:S03]  /*7490*/  HMMA.16816.F32.BF16 R68, R164, R8.reuse, R68 ;  /* 0x00000008a444723c */ /* 0x088fe60000041844 */
[----:B-1----:R-:W-:Y:S05]  /*74a0*/  FMUL.FTZ R0, R17, c[0x0][0x320] ;  /* 0x0000c80011007a20 */ /* 0x002fea0000410000 */
[C---:B------:R-:W-:Y:S01]  /*74b0*/  HMMA.16816.F32.BF16 R72, R152.reuse, R8, R72 ;  /* 0x000000089848723c */ /* 0x040fe20000041848 */
[----:B------:R1:W-:Y:S06]  /*74c0*/  MUFU.TANH R12, R0 ;  /* 0x00000000000c7308 */ /* 0x0003ec0000002400 */
[----:B------:R-:W-:Y:S01]  /*74d0*/  FMUL.FTZ R8, R62, c[0x0][0x320] ;  /* 0x0000c8003e087a20 */ /* 0x000fe20000410000 */
[-C--:B------:R-:W-:Y:S04]  /*74e0*/  HMMA.16816.F32.BF16 R76, R152, R10.reuse, R76 ;  /* 0x0000000a984c723c */ /* 0x080fe8000004184c */
[----:B------:R-:W-:Y:S04]  /*74f0*/  FMUL.FTZ R9, R63, c[0x0][0x320] ;  /* 0x0000c8003f097a20 */ /* 0x000fe80000410000 */
[----:B------:R-:W-:Y:S01]  /*7500*/  MUFU.TANH R155, R9 ;  /* 0x00000009009b7308 */ /* 0x000fe20000002400 */
[----:B------:R-:W-:Y:S07]  /*7510*/  HMMA.16816.F32.BF16 R80, R164, R10, R80 ;  /* 0x0000000aa450723c */ /* 0x000fee0000041850 */
[----:B------:R-:W-:Y:S02]  /*7520*/  FMUL.FTZ R6, R73, c[0x0][0x320] ;  /* 0x0000c80049067a20 */ /* 0x000fe40000410000 */
[----:B------:R-:W-:Y:S03]  /*7530*/  MUFU.TANH R164, R8 ;  /* 0x0000000800a47308 */ /* 0x000fe60000002400 */
[----:B-1----:R-:W-:Y:S02]  /*7540*/  FMUL.FTZ R0, R18, c[0x0][0x320] ;  /* 0x0000c80012007a20 */ /* 0x002fe40000410000 */
[----:B------:R-:W-:Y:S02]  /*7550*/  FMUL.FTZ R11, R75, c[0x0][0x320] ;  /* 0x0000c8004b0b7a20 */ /* 0x000fe40000410000 */
[----:B------:R-:W-:Y:S03]  /*7560*/  FMUL.FTZ R7, R76, c[0x0][0x320] ;  /* 0x0000c8004c077a20 */ /* 0x000fe60000410000 */
[----:B------:R1:W3:Y:S10]  /*7570*/  MUFU.TANH R16, R0 ;  /* 0x0000000000107308 */ /* 0x0002f40000002400 */
[----:B------:R-:W-:Y:S10]  /*7580*/  MUFU.TANH R195, R11 ;  /* 0x0000000b00c37308 */ /* 0x000ff40000002400 */
[----:B------:R5:W-:Y:S01]  /*7590*/  MUFU.TANH R193, R7 ;  /* 0x0000000700c17308 */ /* 0x000be20000002400 */
[----:B-1----:R-:W-:Y:S09]  /*75a0*/  FMUL.FTZ R0, R19, c[0x0][0x320] ;  /* 0x0000c80013007a20 */ /* 0x002ff20000410000 */
[----:B------:R1:W1:Y:S01]  /*75b0*/  MUFU.TANH R15, R0 ;  /* 0x00000000000f7308 */ /* 0x0002620000002400 */
[----:B-----5:R-:W-:Y:S09]  /*75c0*/  FMUL.FTZ R7, R77, c[0x0][0x320] ;  /* 0x0000c8004d077a20 */ /* 0x020ff20000410000 */
[----:B------:R-:W-:Y:S01]  /*75d0*/  MUFU.TANH R190, R7 ;  /* 0x0000000700be7308 */ /* 0x000fe20000002400 */
[----:B-1----:R-:W-:Y:S09]  /*75e0*/  FMUL.FTZ R0, R20, c[0x0][0x320] ;  /* 0x0000c80014007a20 */ /* 0x002ff20000410000 */
[----:B------:R1:W-:Y:S02]  /*75f0*/  MUFU.TANH R19, R0 ;  /* 0x0000000000137308 */ /* 0x0003e40000002400 */
[----:B-1----:R-:W-:Y:S08]  /*7600*/  FMUL.FTZ R0, R21, c[0x0][0x320] ;  /* 0x0000c80015007a20 */ /* 0x002ff00000410000 */
[----:B------:R1:W-:Y:S02]  /*7610*/  MUFU.TANH R20, R0 ;  /* 0x0000000000147308 */ /* 0x0003e40000002400 */
[----:B-1----:R-:W-:Y:S08]  /*7620*/  FMUL.FTZ R0, R22, c[0x0][0x320] ;  /* 0x0000c80016007a20 */ /* 0x002ff00000410000 */
[----:B------:R1:W5:Y:S02]  /*7630*/  MUFU.TANH R21, R0 ;  /* 0x0000000000157308 */ /* 0x0003640000002400 */
[----:B-1----:R-:W-:Y:S08]  /*7640*/  FMUL.FTZ R0, R23, c[0x0][0x320] ;  /* 0x0000c80017007a20 */ /* 0x002ff00000410000 */
[----:B------:R1:W1:Y:S02]  /*7650*/  MUFU.TANH R170, R0 ;  /* 0x0000000000aa7308 */ /* 0x0002640000002400 */
[----:B-1----:R-:W-:Y:S08]  /*7660*/  FMUL.FTZ R0, R24, c[0x0][0x320] ;  /* 0x0000c80018007a20 */ /* 0x002ff00000410000 */
[----:B------:R1:W-:Y:S02]  /*7670*/  MUFU.TANH R24, R0 ;  /* 0x0000000000187308 */ /* 0x0003e40000002400 */
[----:B-1----:R-:W-:Y:S08]  /*7680*/  FMUL.FTZ R0, R25, c[0x0][0x320] ;  /* 0x0000c80019007a20 */ /* 0x002ff00000410000 */
[----:B------:R1:W-:Y:S02]  /*7690*/  MUFU.TANH R172, R0 ;  /* 0x0000000000ac7308 */ /* 0x0003e40000002400 */
[----:B-1----:R-:W-:Y:S08]  /*76a0*/  FMUL.FTZ R0, R28, c[0x0][0x320] ;  /* 0x0000c8001c007a20 */ /* 0x002ff00000410000 */
[----:B------:R1:W-:Y:S02]  /*76b0*/  MUFU.TANH R25, R0 ;  /* 0x0000000000197308 */ /* 0x0003e40000002400 */
[----:B-1----:R-:W-:Y:S08]  /*76c0*/  FMUL.FTZ R0, R29, c[0x0][0x320] ;  /* 0x0000c8001d007a20 */ /* 0x002ff00000410000 */
[----:B------:R1:W-:Y:S02]  /*76d0*/  MUFU.TANH R26, R0 ;  /* 0x00000000001a7308 */ /* 0x0003e40000002400 */
[----:B-1----:R-:W-:Y:S08]  /*76e0*/  FMUL.FTZ R0, R30, c[0x0][0x320] ;  /* 0x0000c8001e007a20 */ /* 0x002ff00000410000 */
[----:B------:R1:W-:Y:S10]  /*76f0*/  MUFU.TANH R30, R6 ;  /* 0x00000006001e7308 */ /* 0x0003f40000002400 */
[----:B------:R2:W-:Y:S01]  /*7700*/  MUFU.TANH R28, R0 ;  /* 0x00000000001c7308 */ /* 0x0005e20000002400 */
[----:B-1----:R-:W-:Y:S09]  /*7710*/  FMUL.FTZ R6, R80, c[0x0][0x320] ;  /* 0x0000c80050067a20 */ /* 0x002ff20000410000 */
[----:B------:R1:W-:Y:S01]  /*7720*/  MUFU.TANH R194, R6 ;  /* 0x0000000600c27308 */ /* 0x0003e20000002400 */
[----:B--2---:R-:W-:Y:S09]  /*7730*/  FMUL.FTZ R0, R31, c[0x0][0x320] ;  /* 0x0000c8001f007a20 */ /* 0x004ff20000410000 */
        /* <DEDUP_REMOVED lines=8> */
[----:B------:R2:W-:Y:S10]  /*77c0*/  MUFU.TANH R13, R0 ;  /* 0x00000000000d7308 */ /* 0x0005f40000002400 */
[----:B------:R3:W-:Y:S01]  /*77d0*/  MUFU.TANH R33, R5 ;  /* 0x0000000500217308 */ /* 0x0007e20000002400 */
[----:B-1----:R-:W-:Y:S09]  /*77e0*/  FMUL.FTZ R6, R83, c[0x0][0x320] ;  /* 0x0000c80053067a20 */ /* 0x002ff20000410000 */
[----:B------:R1:W-:Y:S01]  /*77f0*/  MUFU.TANH R219, R6 ;  /* 0x0000000600db7308 */ /* 0x0003e20000002400 */
[----:B--2---:R-:W-:Y:S09]  /*7800*/  FMUL.FTZ R0, R34, c[0x0][0x320] ;  /* 0x0000c80022007a20 */ /* 0x004ff20000410000 */
[----:B------:R2:W2:Y:S01]  /*7810*/  MUFU.TANH R18, R0 ;  /* 0x0000000000127308 */ /* 0x0004a20000002400 */
[----:B---3--:R-:W-:Y:S04]  /*7820*/  FMNMX.FTZ R5, R163, R3, !PT ;  /* 0x00000003a3057209 */ /* 0x008fe80007810000 */
[----:B----4-:R-:W-:Y:S04]  /*7830*/  FMNMX.FTZ R5, R161, R5, !PT ;  /* 0x00000005a1057209 */ /* 0x010fe80007810000 */
[----:B------:R-:W-:Y:S02]  /*7840*/  FMNMX.FTZ R5, R16, R5, !PT ;  /* 0x0000000510057209 */ /* 0x000fe40007810000 */
[----:B-1----:R-:W-:Y:S02]  /*7850*/  FMNMX.FTZ R6, R169, R85, !PT ;  /* 0x00000055a9067209 */ /* 0x002fe40007810000 */
[----:B------:R-:W-:Y:S02]  /*7860*/  FMNMX.FTZ R5, R15, R5, !PT ;  /* 0x000000050f057209 */ /* 0x000fe40007810000 */
[----:B------:R-:W-:Y:S02]  /*7870*/  FMNMX.FTZ R6, R168, R6, !PT ;  /* 0x00000006a8067209 */ /* 0x000fe40007810000 */
[----:B-----5:R-:W-:Y:S02]  /*7880*/  FMNMX.FTZ R5, R21, R5, !PT ;  /* 0x0000000515057209 */ /* 0x020fe40007810000 */
[----:B------:R-:W-:Y:S01]  /*7890*/  FMNMX.FTZ R7, R157, R6, !PT ;  /* 0x000000069d077209 */ /* 0x000fe20007810000 */
[----:B--2---:R-:W-:Y:S01]  /*78a0*/  FMUL.FTZ R0, R35, c[0x0][0x320] ;  /* 0x0000c80023007a20 */ /* 0x004fe20000410000 */
[----:B------:R-:W-:Y:S01]  /*78b0*/  FMNMX.FTZ R5, R170, R5, !PT ;  /* 0x00000005aa057209 */ /* 0x000fe20007810000 */
[----:B------:R1:W-:Y:S03]  /*78c0*/  MUFU.TANH R35, R4 ;  /* 0x0000000400237308 */ /* 0x0003e60000002400 */
[----:B------:R-:W-:Y:S07]  /*78d0*/  FMNMX.FTZ R5, R18, R5, !PT ;  /* 0x0000000512057209 */ /* 0x000fee0007810000 */
[----:B------:R2:W3:Y:S01]  /*78e0*/  MUFU.TANH R17, R0 ;  /* 0x0000000000117308 */ /* 0x0004e20000002400 */
[----:B-1----:R-:W-:Y:S09]  /*78f0*/  FMUL.FTZ R4, R72, c[0x0][0x320] ;  /* 0x0000c80048047a20 */ /* 0x002ff20000410000 */
[----:B------:R1:W-:Y:S01]  /*7900*/  MUFU.TANH R31, R4 ;  /* 0x00000004001f7308 */ /* 0x0003e20000002400 */
[----:B--2---:R-:W-:Y:S01]  /*7910*/  FMUL.FTZ R0, R36, c[0x0][0x320] ;  /* 0x0000c80024007a20 */ /* 0x004fe20000410000 */
[----:B---3--:R-:W-:Y:S08]  /*7920*/  FMNMX.FTZ R5, R17, R5, !PT ;  /* 0x0000000511057209 */ /* 0x008ff00007810000 */
[----:B------:R2:W-:Y:S01]  /*7930*/  MUFU.TANH R179, R0 ;  /* 0x0000000000b37308 */ /* 0x0005e20000002400 */
[----:B-1----:R-:W-:Y:S04]  /*7940*/  FMNMX.FTZ R4, R171, R84, !PT ;  /* 0x00000054ab047209 */ /* 0x002fe80007810000 */
[----:B------:R-:W-:Y:S04]  /*7950*/  FMNMX.FTZ R4, R162, R4, !PT ;  /* 0x00000004a2047209 */ /* 0x000fe80007810000 */
[----:B------:R-:W-:Y:S01]  /*7960*/  FMNMX.FTZ R4, R156, R4, !PT ;  /* 0x000000049c047209 */ /* 0x000fe20007810000 */
[----:B--2---:R-:W-:Y:S03]  /*7970*/  FMUL.FTZ R0, R37, c[0x0][0x320] ;  /* 0x0000c80025007a20 */ /* 0x004fe60000410000 */
[----:B------:R-:W-:Y:S01]  /*7980*/  FMNMX.FTZ R4, R87, R4, !PT ;  /* 0x0000000457047209 */ /* 0x000fe20007810000 */
[----:B------:R1:W-:Y:S03]  /*7990*/  MUFU.TANH R182, R0 ;  /* 0x0000000000b67308 */ /* 0x0003e60000002400 */
[----:B------:R-:W-:Y:S04]  /*79a0*/  FMNMX.FTZ R4, R24, R4, !PT ;  /* 0x0000000418047209 */ /* 0x000fe80007810000 */
[----:B------:R-:W-:Y:S04]  /*79b0*/  FMNMX.FTZ R4, R172, R4, !PT ;  /* 0x00000004ac047209 */ /* 0x000fe80007810000 */
[----:B------:R-:W-:Y:S04]  /*79c0*/  FMNMX.FTZ R4, R25, R4, !PT ;  /* 0x0000000419047209 */ /* 0x000fe80007810000 */
[----:B------:R-:W-:Y:S01]  /*79d0*/  FMNMX.FTZ R4, R26, R4, !PT ;  /* 0x000000041a047209 */ /* 0x000fe20007810000 */
[----:B-1----:R-:W-:Y:S04]  /*79e0*/  FMUL.FTZ R0, R38, c[0x0][0x320] ;  /* 0x0000c80026007a20 */ /* 0x002fe80000410000 */
[----:B------:R1:W2:Y:S02]  /*79f0*/  MUFU.TANH R185, R0 ;  /* 0x0000000000b97308 */ /* 0x0002a40000002400 */
[----:B-1----:R-:W-:Y:S01]  /*7a00*/  FMUL.FTZ R0, R39, c[0x0][0x320] ;  /* 0x0000c80027007a20 */ /* 0x002fe20000410000 */
[----:B--2---:R-:W-:Y:S07]  /*7a10*/  FMNMX.FTZ R5, R185, R5, !PT ;  /* 0x00000005b9057209 */ /* 0x004fee0007810000 */
[----:B------:R1:W2:Y:S02]  /*7a20*/  MUFU.TANH R186, R0 ;  /* 0x0000000000ba7308 */ /* 0x0002a40000002400 */
[----:B-1----:R-:W-:Y:S01]  /*7a30*/  FMUL.FTZ R0, R40, c[0x0][0x320] ;  /* 0x0000c80028007a20 */ /* 0x002fe20000410000 */
[----:B--2---:R-:W-:Y:S07]  /*7a40*/  FMNMX.FTZ R5, R186, R5, !PT ;  /* 0x00000005ba057209 */ /* 0x004fee0007810000 */
[----:B------:R1:W2:Y:S02]  /*7a50*/  MUFU.TANH R187, R0 ;  /* 0x0000000000bb7308 */ /* 0x0002a40000002400 */
[----:B-1----:R-:W-:Y:S01]  /*7a60*/  FMUL.FTZ R0, R43, c[0x0][0x320] ;  /* 0x0000c8002b007a20 */ /* 0x002fe20000410000 */
[----:B--2---:R-:W-:Y:S07]  /*7a70*/  FMNMX.FTZ R4, R187, R4, !PT ;  /* 0x00000004bb047209 */ /* 0x004fee0007810000 */
[----:B------:R1:W-:Y:S01]  /*7a80*/  MUFU.TANH R245, R0 ;  /* 0x0000000000f57308 */ /* 0x0003e20000002400 */
[----:B------:R-:W-:Y:S01]  /*7a90*/  FMNMX.FTZ R4, R188, R4, !PT ;  /* 0x00000004bc047209 */ /* 0x000fe20007810000 */
[----:B-1----:R-:W-:Y:S08]  /*7aa0*/  FMUL.FTZ R0, R44, c[0x0][0x320] ;  /* 0x0000c8002c007a20 */ /* 0x002ff00000410000 */
[----:B------:R1:W2:Y:S02]  /*7ab0*/  MUFU.TANH R243, R0 ;  /* 0x0000000000f37308 */ /* 0x0002a40000002400 */
[----:B-1----:R-:W-:Y:S01]  /*7ac0*/  FMUL.FTZ R0, R45, c[0x0][0x320] ;  /* 0x0000c8002d007a20 */ /* 0x002fe20000410000 */
[----:B--2---:R-:W-:Y:S07]  /*7ad0*/  FMNMX.FTZ R4, R243, R4, !PT ;  /* 0x00000004f3047209 */ /* 0x004fee0007810000 */
[----:B------:R1:W2:Y:S02]  /*7ae0*/  MUFU.TANH R247, R0 ;  /* 0x0000000000f77308 */ /* 0x0002a40000002400 */
[----:B-1----:R-:W-:Y:S01]  /*7af0*/  FMUL.FTZ R0, R46, c[0x0][0x320] ;  /* 0x0000c8002e007a20 */ /* 0x002fe20000410000 */
[----:B--2---:R-:W-:Y:S07]  /*7b00*/  FMNMX.FTZ R4, R247, R4, !PT ;  /* 0x00000004f7047209 */ /* 0x004fee0007810000 */
[----:B------:R1:W-:Y:S01]  /*7b10*/  MUFU.TANH R251, R0 ;  /* 0x0000000000fb7308 */ /* 0x0003e20000002400 */
[----:B------:R-:W-:Y:S04]  /*7b20*/  FMNMX.FTZ R4, R33, R4, !PT ;  /* 0x0000000421047209 */ /* 0x000fe80007810000 */
[----:B------:R-:W-:Y:S01]  /*7b30*/  FMNMX.FTZ R4, R35, R4, !PT ;  /* 0x0000000423047209 */ /* 0x000fe20007810000 */
[----:B-1----:R-:W-:Y:S04]  /*7b40*/  FMUL.FTZ R0, R47, c[0x0][0x320] ;  /* 0x0000c8002f007a20 */ /* 0x002fe80000410000 */
[----:B------:R1:W-:Y:S02]  /*7b50*/  MUFU.TANH R214, R0 ;  /* 0x0000000000d67308 */ /* 0x0003e40000002400 */
[----:B-1----:R-:W-:Y:S08]  /*7b60*/  FMUL.FTZ R0, R48, c[0x0][0x320] ;  /* 0x0000c80030007a20 */ /* 0x002ff00000410000 */
[----:B------:R1:W-:Y:S02]  /*7b70*/  MUFU.TANH R44, R0 ;  /* 0x00000000002c7308 */ /* 0x0003e40000002400 */
[----:B-1----:R-:W-:Y:S08]  /*7b80*/  FMUL.FTZ R0, R49, c[0x0][0x320] ;  /* 0x0000c80031007a20 */ /* 0x002ff00000410000 */
[----:B------:R1:W-:Y:S02]  /*7b90*/  MUFU.TANH R174, R0 ;  /* 0x0000000000ae7308 */ /* 0x0003e40000002400 */
[----:B-1----:R-:W-:Y:S08]  /*7ba0*/  FMUL.FTZ R0, R50, c[0x0][0x320] ;  /* 0x0000c80032007a20 */ /* 0x002ff00000410000 */
[----:B------:R1:W2:Y:S02]  /*7bb0*/  MUFU.TANH R183, R0 ;  /* 0x0000000000b77308 */ /* 0x0002a40000002400 */
[----:B-1----:R-:W-:Y:S01]  /*7bc0*/  FMUL.FTZ R0, R51, c[0x0][0x320] ;  /* 0x0000c80033007a20 */ /* 0x002fe20000410000 */
[----:B--2---:R-:W-:Y:S07]  /*7bd0*/  FMNMX.FTZ R5, R183, R5, !PT ;  /* 0x00000005b7057209 */ /* 0x004fee0007810000 */
[----:B------:R1:W2:Y:S02]  /*7be0*/  MUFU.TANH R184, R0 ;  /* 0x0000000000b87308 */ /* 0x0002a40000002400 */
[----:B-1----:R-:W-:Y:S01]  /*7bf0*/  FMUL.FTZ R0, R52, c[0x0][0x320] ;  /* 0x0000c80034007a20 */ /* 0x002fe20000410000 */
[----:B--2---:R-:W-:Y:S07]  /*7c00*/  FMNMX.FTZ R5, R184, R5, !PT ;  /* 0x00000005b8057209 */ /* 0x004fee0007810000 */
        /* <DEDUP_REMOVED lines=21> */
[----:B------:R-:W-:Y:S02]  /*7d60*/  FMNMX.FTZ R6, R31, R4, !PT ;  /* 0x000000041f067209 */ /* 0x000fe40007810000 */
[----:B------:R-:W-:Y:S01]  /*7d70*/  FMNMX.FTZ R4, R158, R7, !PT ;  /* 0x000000079e047209 */ /* 0x000fe20007810000 */
[----:B------:R-:W-:Y:S01]  /*7d80*/  FMUL.FTZ R7, R74, c[0x0][0x320] ;  /* 0x0000c8004a077a20 */ /* 0x000fe20000410000 */
[----:B------:R-:W-:Y:S02]  /*7d90*/  FMNMX.FTZ R6, R30, R6, !PT ;  /* 0x000000061e067209 */ /* 0x000fe40007810000 */
[----:B------:R-:W-:Y:S02]  /*7da0*/  FMNMX.FTZ R4, R173, R4, !PT ;  /* 0x00000004ad047209 */ /* 0x000fe40007810000 */
[----:B------:R-:W-:Y:S01]  /*7db0*/  FMNMX.FTZ R6, R193, R6, !PT ;  /* 0x00000006c1067209 */ /* 0x000fe20007810000 */
[----:B------:R2:W-:Y:S01]  /*7dc0*/  MUFU.TANH R192, R7 ;  /* 0x0000000700c07308 */ /* 0x0005e20000002400 */
[----:B------:R-:W-:Y:S02]  /*7dd0*/  FMNMX.FTZ R4, R180, R4, !PT ;  /* 0x00000004b4047209 */ /* 0x000fe40007810000 */
[----:B------:R-:W-:Y:S02]  /*7de0*/  FMNMX.FTZ R6, R190, R6, !PT ;  /* 0x00000006be067209 */ /* 0x000fe40007810000 */
[----:B------:R-:W-:Y:S03]  /*7df0*/  FMNMX.FTZ R4, R28, R4, !PT ;  /* 0x000000041c047209 */ /* 0x000fe60007810000 */
[----:B------:R-:W3:Y:S01]  /*7e00*/  SHFL.BFLY PT, R9, R6, 0x2, 0x1f ;  /* 0x0c401f0006097f89 */ /* 0x000ee200000e0000 */
[----:B-1----:R-:W-:Y:S04]  /*7e10*/  FMUL.FTZ R0, R65, c[0x0][0x320] ;  /* 0x0000c80041007a20 */ /* 0x002fe80000410000 */
[----:B------:R1:W-:Y:S01]  /*7e20*/  MUFU.TANH R246, R0 ;  /* 0x0000000000f67308 */ /* 0x0003e20000002400 */
[----:B--2---:R-:W-:Y:S02]  /*7e30*/  FMNMX.FTZ R7, R181, R4, !PT ;  /* 0x00000004b5077209 */ /* 0x004fe40007810000 */
[----:B---3--:R-:W-:Y:S05]  /*7e40*/  FMNMX.FTZ R6, R6, R9, !PT ;  /* 0x0000000906067209 */ /* 0x008fea0007810000 */
[----:B------:R-:W2:Y:S01]  /*7e50*/  SHFL.BFLY PT, R9, R6, 0x1, 0x1f ;  /* 0x0c201f0006097f89 */ /* 0x000ea200000e0000 */
[----:B-1----:R-:W-:Y:S04]  /*7e60*/  FMUL.FTZ R0, R66, c[0x0][0x320] ;  /* 0x0000c80042007a20 */ /* 0x002fe80000410000 */
[----:B------:R1:W3:Y:S02]  /*7e70*/  MUFU.TANH R249, R0 ;  /* 0x0000000000f97308 */ /* 0x0002e40000002400 */
[----:B-1----:R-:W-:Y:S01]  /*7e80*/  FMUL.FTZ R0, R67, c[0x0][0x320] ;  /* 0x0000c80043007a20 */ /* 0x002fe20000410000 */
[----:B---3--:R-:W-:Y:S07]  /*7e90*/  FMNMX.FTZ R5, R249, R5, !PT ;  /* 0x00000005f9057209 */ /* 0x008fee0007810000 */
[----:B------:R1:W3:Y:S02]  /*7ea0*/  MUFU.TANH R252, R0 ;  /* 0x0000000000fc7308 */ /* 0x0002e40000002400 */
[----:B-1----:R-:W-:Y:S01]  /*7eb0*/  FMUL.FTZ R0, R68, c[0x0][0x320] ;  /* 0x0000c80044007a20 */ /* 0x002fe20000410000 */
[----:B--2---:R-:W-:Y:S02]  /*7ec0*/  FMNMX.FTZ R68, R6, R9, !PT ;  /* 0x0000000906447209 */ /* 0x004fe40007810000 */
[----:B---3--:R-:W-:Y:S05]  /*7ed0*/  FMNMX.FTZ R5, R252, R5, !PT ;  /* 0x00000005fc057209 */ /* 0x008fea0007810000 */
        /* <DEDUP_REMOVED lines=8> */
[----:B-1----:R-:W-:Y:S02]  /*7f60*/  FMNMX.FTZ R0, R160, R2, !PT ;  /* 0x00000002a0007209 */ /* 0x002fe40007810000 */
[----:B--2---:R-:W-:Y:S02]  /*7f70*/  FMNMX.FTZ R5, R29, R5, !PT ;  /* 0x000000051d057209 */ /* 0x004fe40007810000 */
[----:B------:R-:W-:Y:S02]  /*7f80*/  FMNMX.FTZ R0, R159, R0, !PT ;  /* 0x000000009f007209 */ /* 0x000fe40007810000 */
[----:B------:R-:W-:Y:S02]  /*7f90*/  FMNMX.FTZ R5, R191, R5, !PT ;  /* 0x00000005bf057209 */ /* 0x000fe40007810000 */
[----:B------:R-:W-:Y:S02]  /*7fa0*/  FMNMX.FTZ R0, R86, R0, !PT ;  /* 0x0000000056007209 */ /* 0x000fe40007810000 */
[----:B------:R-:W-:Y:S02]  /*7fb0*/  FMNMX.FTZ R5, R219, R5, !PT ;  /* 0x00000005db057209 */ /* 0x000fe40007810000 */
[----:B------:R-:W-:Y:S03]  /*7fc0*/  FMNMX.FTZ R0, R12, R0, !PT ;  /* 0x000000000c007209 */ /* 0x000fe60007810000 */
[----:B------:R-:W1:Y:S01]  /*7fd0*/  SHFL.BFLY PT, R8, R5, 0x2, 0x1f ;  /* 0x0c401f0005087f89 */ /* 0x000e6200000e0000 */
[----:B------:R-:W-:Y:S04]  /*7fe0*/  FMNMX.FTZ R0, R19, R0, !PT ;  /* 0x0000000013007209 */ /* 0x000fe80007810000 */
[----:B------:R-:W-:Y:S04]  /*7ff0*/  FMNMX.FTZ R0, R20, R0, !PT ;  /* 0x0000000014007209 */ /* 0x000fe80007810000 */
[----:B------:R-:W-:Y:S04]  /*8000*/  FMNMX.FTZ R0, R14, R0, !PT ;  /* 0x000000000e007209 */ /* 0x000fe80007810000 */
[----:B------:R-:W-:Y:S04]  /*8010*/  FMNMX.FTZ R0, R13, R0, !PT ;  /* 0x000000000d007209 */ /* 0x000fe80007810000 */
[----:B------:R-:W-:Y:S04]  /*8020*/  FMNMX.FTZ R0, R179, R0, !PT ;  /* 0x00000000b3007209 */ /* 0x000fe80007810000 */
[----:B------:R-:W-:Y:S02]  /*8030*/  FMNMX.FTZ R0, R182, R0, !PT ;  /* 0x00000000b6007209 */ /* 0x000fe40007810000 */
[----:B-1----:R-:W-:Y:S02]  /*8040*/  FMNMX.FTZ R5, R5, R8, !PT ;  /* 0x0000000805057209 */ /* 0x002fe40007810000 */
        /* <DEDUP_REMOVED lines=9> */
[----:B------:R-:W-:Y:S02]  /*80e0*/  FMNMX.FTZ R0, R40, R0, !PT ;  /* 0x0000000028007209 */ /* 0x000fe40007810000 */
[----:B------:R-:W-:Y:S01]  /*80f0*/  @P0 MOV R5, R222 ;  /* 0x000000de00050202 */ /* 0x000fe20000000f00 */
[----:B------:R-:W-:Y:S01]  /*8100*/  FMUL.FTZ R154, R69, c[0x0][0x2d0] ;  /* 0x0000b400459a7a20 */ /* 0x000fe20000410000 */
[----:B------:R-:W-:Y:S04]  /*8110*/  FMNMX.FTZ R0, R194, R0, !PT ;  /* 0x00000000c2007209 */ /* 0x000fe80007810000 */
[----:B------:R-:W-:Y:S05]  /*8120*/  FMNMX.FTZ R0, R165, R0, !PT ;  /* 0x00000000a5007209 */ /* 0x000fea0007810000 */
[----:B------:R-:W1:Y:S02]  /*8130*/  SHFL.BFLY PT, R10, R0, 0x2, 0x1f ;  /* 0x0c401f00000a7f89 */ /* 0x000e6400000e0000 */
[----:B-1----:R-:W-:Y:S02]  /*8140*/  FMNMX.FTZ R4, R0, R10, !PT ;  /* 0x0000000a00047209 */ /* 0x002fe40007810000 */
[----:B------:R-:W-:Y:S01]  /*8150*/  FMNMX.FTZ R0, R189, R7, !PT ;  /* 0x00000007bd007209 */ /* 0x000fe20007810000 */
[----:B------:R-:W-:Y:S03]  /*8160*/  FMUL.FTZ R7, R78, c[0x0][0x320] ;  /* 0x0000c8004e077a20 */ /* 0x000fe60000410000 */
[----:B------:R-:W1:Y:S01]  /*8170*/  SHFL.BFLY PT, R10, R4, 0x1, 0x1f ;  /* 0x0c201f00040a7f89 */ /* 0x000e6200000e0000 */
[----:B------:R-:W-:Y:S01]  /*8180*/  FMNMX.FTZ R0, R245, R0, !PT ;  /* 0x00000000f5007209 */ /* 0x000fe20007810000 */
[----:B------:R2:W3:Y:S03]  /*8190*/  MUFU.TANH R74, R7 ;  /* 0x00000007004a7308 */ /* 0x0004e60000002400 */
[----:B------:R-:W-:Y:S04]  /*81a0*/  FMNMX.FTZ R0, R251, R0, !PT ;  /* 0x00000000fb007209 */ /* 0x000fe80007810000 */
[----:B------:R-:W-:Y:S02]  /*81b0*/  FMNMX.FTZ R0, R214, R0, !PT ;  /* 0x00000000d6007209 */ /* 0x000fe40007810000 */
[----:B-1----:R-:W-:Y:S02]  /*81c0*/  FMNMX.FTZ R70, R4, R10, !PT ;  /* 0x0000000a04467209 */ /* 0x002fe40007810000 */
[----:B--2---:R-:W-:Y:S01]  /*81d0*/  FMNMX.FTZ R7, R215, R0, !PT ;  /* 0x00000000d7077209 */ /* 0x004fe20007810000 */
[----:B------:R-:W-:Y:S02]  /*81e0*/  FMUL.FTZ R0, R79, c[0x0][0x320] ;  /* 0x0000c8004f007a20 */ /* 0x000fe40000410000 */
[----:B------:R-:W-:Y:S01]  /*81f0*/  FMUL.FTZ R153, R70, c[0x0][0x2d0] ;  /* 0x0000b40046997a20 */ /* 0x000fe20000410000 */
[----:B------:R-:W-:Y:S01]  /*8200*/  FMNMX.FTZ R7, R34, R7, !PT ;  /* 0x0000000722077209 */ /* 0x000fe20007810000 */
[----:B------:R1:W2:Y:S02]  /*8210*/  MUFU.TANH R75, R0 ;  /* 0x00000000004b7308 */ /* 0x0002a40000002400 */
[--C-:B------:R-:W-:Y:S08]  /*8220*/  FFMA.FTZ R9, R20, c[0x0][0x2d0], -R153.reuse ;  /* 0x0000b40014097a23 */ /* 0x100ff00000010899 */
[----:B------:R-:W-:Y:S01]  /*8230*/  MUFU.EX2 R228, R9 ;  /* 0x0000000900e47308 */ /* 0x000fe20000000800 */
[----:B-1----:R-:W-:Y:S01]  /*8240*/  FMNMX.FTZ R0, R164, R7, !PT ;  /* 0x00000007a4007209 */ /* 0x002fe20007810000 */
[----:B------:R-:W-:Y:S03]  /*8250*/  @P0 IMAD.WIDE.U32 R6, R212, c[0x0][0x1e0], RZ ;  /* 0x00007800d4060a25 */ /* 0x000fe600078e00ff */
[----:B------:R-:W-:Y:S01]  /*8260*/  FMNMX.FTZ R4, R155, R0, !PT ;  /* 0x000000009b047209 */ /* 0x000fe20007810000 */
[----:B------:R-:W-:Y:S03]  /*8270*/  FADD.FTZ R0, -R70, R2 ;  /* 0x0000000246007221 */ /* 0x000fe60000010100 */
[----:B------:R-:W-:Y:S01]  /*8280*/  FMNMX.FTZ R4, R192, R4, !PT ;  /* 0x00000004c0047209 */ /* 0x000fe20007810000 */
[----:B------:R-:W-:Y:S03]  /*8290*/  FMUL.FTZ R2, R0, c[0x0][0x2d0] ;  /* 0x0000b40000027a20 */ /* 0x000fe60000410000 */
[----:B------:R-:W-:Y:S01]  /*82a0*/  FMNMX.FTZ R0, R195, R4, !PT ;  /* 0x00000004c3007209 */ /* 0x000fe20007810000 */
[----:B------:R1:W4:Y:S01]  /*82b0*/  MUFU.EX2 R73, R2 ;  /* 0x0000000200497308 */ /* 0x0003220000000800 */
[----:B------:R-:W-:Y:S01]  /*82c0*/  FFMA.FTZ R4, R160, c[0x0][0x2d0], -R153 ;  /* 0x0000b400a0047a23 */ /* 0x000fe20000010899 */
[----:B------:R-:W-:Y:S02]  /*82d0*/  MOV R160, R193 ;  /* 0x000000c100a07202 */ /* 0x000fe40000000f00 */
[----:B---3--:R-:W-:Y:S04]  /*82e0*/  FMNMX.FTZ R0, R74, R0, !PT ;  /* 0x000000004a007209 */ /* 0x008fe80007810000 */
[----:B--2---:R-:W-:Y:S02]  /*82f0*/  FMNMX.FTZ R0, R75, R0, !PT ;  /* 0x000000004b007209 */ /* 0x004fe40007810000 */
[----:B------:R-:W-:Y:S01]  /*8300*/  MUFU.EX2 R233, R4 ;  /* 0x0000000400e97308 */ /* 0x000fe20000000800 */
[----:B-1----:R-:W-:Y:S02]  /*8310*/  FADD.FTZ R2, -R69, R3 ;  /* 0x0000000345027221 */ /* 0x002fe40000010100 */
[----:B------:R-:W1:Y:S01]  /*8320*/  SHFL.BFLY PT, R3, R0, 0x2, 0x1f ;  /* 0x0c401f0000037f89 */ /* 0x000e6200000e0000 */
[C---:B----4-:R-:W-:Y:S02]  /*8330*/  FMUL.FTZ R48, R73.reuse, R132 ;  /* 0x0000008449307220 */ /* 0x050fe40000410000 */
[----:B------:R-:W-:Y:S02]  /*8340*/  FMUL.FTZ R2, R2, c[0x0][0x2d0] ;  /* 0x0000b40002027a20 */ /* 0x000fe40000410000 */
[----:B------:R-:W-:Y:S02]  /*8350*/  FMUL.FTZ R49, R73, R133 ;  /* 0x0000008549317220 */ /* 0x000fe40000410000 */
[----:B------:R2:W3:Y:S01]  /*8360*/  MUFU.EX2 R72, R2 ;  /* 0x0000000200487308 */ /* 0x0004e20000000800 */
[----:B-1----:R-:W-:Y:S01]  /*8370*/  FMNMX.FTZ R0, R0, R3, !PT ;  /* 0x0000000300007209 */ /* 0x002fe20007810000 */
[--C-:B------:R-:W-:Y:S08]  /*8380*/  FFMA.FTZ R3, R12, c[0x0][0x2d0], -R153.reuse ;  /* 0x0000b4000c037a23 */ /* 0x100ff00000010899 */
[----:B------:R1:W-:Y:S01]  /*8390*/  MUFU.EX2 R241, R3 ;  /* 0x0000000300f17308 */ /* 0x0003e20000000800 */
[----:B--2---:R-:W-:Y:S02]  /*83a0*/  FADD.FTZ R2, -R68, R84 ;  /* 0x0000005444027221 */ /* 0x004fe40000010100 */
[----:B---3--:R-:W-:Y:S02]  /*83b0*/  FMUL.FTZ R50, R72, R134 ;  /* 0x0000008648327220 */ /* 0x008fe40000410000 */
[----:B------:R-:W-:Y:S02]  /*83c0*/  FMUL.FTZ R2, R2, c[0x0][0x2d0] ;  /* 0x0000b40002027a20 */ /* 0x000fe40000410000 */
[----:B------:R-:W-:Y:S03]  /*83d0*/  FMUL.FTZ R51, R72, R135 ;  /* 0x0000008748337220 */ /* 0x000fe60000410000 */
[----:B------:R2:W3:Y:S01]  /*83e0*/  MUFU.EX2 R71, R2 ;  /* 0x0000000200477308 */ /* 0x0004e20000000800 */
[--C-:B-1----:R-:W-:Y:S01]  /*83f0*/  FFMA.FTZ R3, R163, c[0x0][0x2d0], -R154.reuse ;  /* 0x0000b400a3037a23 */ /* 0x102fe2000001089a */
[----:B------:R-:W-:Y:S08]  /*8400*/  MOV R163, R219 ;  /* 0x000000db00a37202 */ /* 0x000ff00000000f00 */
[----:B------:R1:W-:Y:S01]  /*8410*/  MUFU.EX2 R234, R3 ;  /* 0x0000000300ea7308 */ /* 0x0003e20000000800 */
[--C-:B--2---:R-:W-:Y:S02]  /*8420*/  FFMA.FTZ R2, R159, c[0x0][0x2d0], -R153.reuse ;  /* 0x0000b4009f027a23 */ /* 0x104fe40000010899 */
[----:B------:R-:W-:Y:S07]  /*8430*/  FMUL.FTZ R159, R68, c[0x0][0x2d0] ;  /* 0x0000b400449f7a20 */ /* 0x000fee0000410000 */
[----:B------:R2:W4:Y:S01]  /*8440*/  MUFU.EX2 R240, R2 ;  /* 0x0000000200f07308 */ /* 0x0005220000000800 */
[C---:B---3--:R-:W-:Y:S02]  /*8450*/  FMUL.FTZ R41, R71.reuse, R125 ;  /* 0x0000007d47297220 */ /* 0x048fe40000410000 */
[C---:B------:R-:W-:Y:S02]  /*8460*/  FMUL.FTZ R45, R71.reuse, R129 ;  /* 0x00000081472d7220 */ /* 0x040fe40000410000 */
[C---:B------:R-:W-:Y:S02]  /*8470*/  FMUL.FTZ R57, R71.reuse, R141 ;  /* 0x0000008d47397220 */ /* 0x040fe40000410000 */
[C---:B------:R-:W-:Y:S02]  /*8480*/  FMUL.FTZ R56, R71.reuse, R140 ;  /* 0x0000008c47387220 */ /* 0x040fe40000410000 */
[C---:B------:R-:W-:Y:S02]  /*8490*/  FMUL.FTZ R60, R71.reuse, R144 ;  /* 0x00000090473c7220 */ /* 0x040fe40000410000 */
[----:B------:R-:W-:Y:S02]  /*84a0*/  FMUL.FTZ R61, R71, R145 ;  /* 0x00000091473d7220 */ /* 0x000fe40000410000 */
[--C-:B-1----:R-:W-:Y:S01]  /*84b0*/  FFMA.FTZ R3, R161, c[0x0][0x2d0], -R154.reuse ;  /* 0x0000b400a1037a23 */ /* 0x102fe2000001089a */
[----:B------:R-:W-:Y:S03]  /*84c0*/  MOV R161, R31 ;  /* 0x0000001f00a17202 */ /* 0x000fe60000000f00 */
[----:B------:R1:W3:Y:S01]  /*84d0*/  MUFU.EX2 R236, R3 ;  /* 0x0000000300ec7308 */ /* 0x0002e20000000800 */
[----:B--2---:R-:W-:Y:S01]  /*84e0*/  FFMA.FTZ R2, R86, c[0x0][0x2d0], -R153 ;  /* 0x0000b40056027a23 */ /* 0x004fe20000010899 */
[----:B----4-:R-:W-:Y:S08]  /*84f0*/  F2FP.BF16.PACK_AB R76, R240, R233 ;  /* 0x000000e9f04c723e */ /* 0x010ff000000010ff */
[----:B------:R2:W4:Y:S01]  /*8500*/  MUFU.EX2 R239, R2 ;  /* 0x0000000200ef7308 */ /* 0x0005220000000800 */
[--C-:B-1----:R-:W-:Y:S01]  /*8510*/  FFMA.FTZ R3, R16, c[0x0][0x2d0], -R154.reuse ;  /* 0x0000b40010037a23 */ /* 0x102fe2000001089a */
[----:B---3--:R-:W-:Y:S01]  /*8520*/  F2FP.BF16.PACK_AB R77, R236, R234 ;  /* 0x000000eaec4d723e */ /* 0x008fe200000010ff */
[----:B------:R-:W-:Y:S01]  /*8530*/  FMUL.FTZ R16, R73, R100 ;  /* 0x0000006449107220 */ /* 0x000fe20000410000 */
[----:B------:R-:W-:Y:S06]  /*8540*/  MOV R100, R40 ;  /* 0x0000002800647202 */ /* 0x000fec0000000f00 */
[----:B------:R1:W-:Y:S01]  /*8550*/  MUFU.EX2 R237, R3 ;  /* 0x0000000300ed7308 */ /* 0x0003e20000000800 */
[----:B------:R-:W-:Y:S01]  /*8560*/  FMUL.FTZ R40, R71, R124 ;  /* 0x0000007c47287220 */ /* 0x000fe20000410000 */
[----:B--2---:R-:W2:Y:S01]  /*8570*/  SHFL.BFLY PT, R2, R0, 0x1, 0x1f ;  /* 0x0c201f0000027f89 */ /* 0x004ea200000e0000 */
[----:B----4-:R-:W-:Y:S01]  /*8580*/  F2FP.BF16.PACK_AB R78, R241, R239 ;  /* 0x000000eff14e723e */ /* 0x010fe200000010ff */
[--C-:B-1----:R-:W-:Y:S01]  /*8590*/  FFMA.FTZ R3, R171, c[0x0][0x2d0], -R159.reuse ;  /* 0x0000b400ab037a23 */ /* 0x102fe2000001089f */
[----:B------:R-:W-:Y:S01]  /*85a0*/  MOV R171, R32 ;  /* 0x0000002000ab7202 */ /* 0x000fe20000000f00 */
[----:B------:R-:W-:Y:S04]  /*85b0*/  FMUL.FTZ R32, R73, R116 ;  /* 0x0000007449207220 */ /* 0x000fe80000410000 */
[----:B------:R1:W-:Y:S01]  /*85c0*/  MUFU.EX2 R230, R3 ;  /* 0x0000000300e67308 */ /* 0x0003e20000000800 */
[----:B--2---:R-:W-:Y:S01]  /*85d0*/  FMNMX.FTZ R2, R0, R2, !PT ;  /* 0x0000000200027209 */ /* 0x004fe20007810000 */
[----:B------:R-:W-:Y:S04]  /*85e0*/  FFMA.FTZ R0, R15, c[0x0][0x2d0], -R154 ;  /* 0x0000b4000f007a23 */ /* 0x000fe8000001089a */
[----:B------:R-:W-:Y:S04]  /*85f0*/  FMUL.FTZ R152, R2, c[0x0][0x2d0] ;  /* 0x0000b40002987a20 */ /* 0x000fe80000410000 */
[----:B------:R2:W3:Y:S01]  /*8600*/  MUFU.EX2 R238, R0 ;  /* 0x0000000000ee7308 */ /* 0x0004e20000000800 */
[--C-:B------:R-:W-:Y:S01]  /*8610*/  FFMA.FTZ R4, R157, c[0x0][0x2d0], -R152.reuse ;  /* 0x0000b4009d047a23 */ /* 0x100fe20000010898 */
[----:B------:R-:W-:Y:S08]  /*8620*/  MOV R157, R190 ;  /* 0x000000be009d7202 */ /* 0x000ff00000000f00 */
[----:B------:R4:W-:Y:S01]  /*8630*/  MUFU.EX2 R177, R4 ;  /* 0x0000000400b17308 */ /* 0x0009e20000000800 */
[----:B-1----:R-:W-:Y:S01]  /*8640*/  FFMA.FTZ R3, R162, c[0x0][0x2d0], -R159 ;  /* 0x0000b400a2037a23 */ /* 0x002fe2000001089f */
[----:B------:R-:W-:Y:S08]  /*8650*/  MOV R162, R30 ;  /* 0x0000001e00a27202 */ /* 0x000ff00000000f00 */
[----:B------:R1:W5:Y:S01]  /*8660*/  MUFU.EX2 R231, R3 ;  /* 0x0000000300e77308 */ /* 0x0003620000000800 */
[----:B--2---:R-:W-:Y:S01]  /*8670*/  FADD.FTZ R0, -R2, R85 ;  /* 0x0000005502007221 */ /* 0x004fe20000010100 */
[----:B---3--:R-:W-:Y:S03]  /*8680*/  F2FP.BF16.PACK_AB R79, R238, R237 ;  /* 0x000000edee4f723e */ /* 0x008fe600000010ff */
[----:B------:R-:W-:Y:S06]  /*8690*/  FMUL.FTZ R0, R0, c[0x0][0x2d0] ;  /* 0x0000b40000007a20 */ /* 0x000fec0000410000 */
[----:B------:R-:W2:Y:S01]  /*86a0*/  MUFU.EX2 R0, R0 ;  /* 0x0000000000007308 */ /* 0x000ea20000000800 */
[----:B----4-:R-:W-:Y:S01]  /*86b0*/  FFMA.FTZ R4, R158, c[0x0][0x2d0], -R152 ;  /* 0x0000b4009e047a23 */ /* 0x010fe20000010898 */
[----:B------:R-:W-:Y:S01]  /*86c0*/  MOV R158, R34 ;  /* 0x00000022009e7202 */ /* 0x000fe20000000f00 */
[----:B------:R-:W-:Y:S07]  /*86d0*/  FMUL.FTZ R34, R72, R118 ;  /* 0x0000007648227220 */ /* 0x000fee0000410000 */
[----:B------:R3:W4:Y:S01]  /*86e0*/  MUFU.EX2 R178, R4 ;  /* 0x0000000400b27308 */ /* 0x0007220000000800 */
[----:B-1----:R-:W-:Y:S01]  /*86f0*/  FFMA.FTZ R3, R156, c[0x0][0x2d0], -R159 ;  /* 0x0000b4009c037a23 */ /* 0x002fe2000001089f */
[----:B------:R-:W-:Y:S02]  /*8700*/  MOV R156, R191 ;  /* 0x000000bf009c7202 */ /* 0x000fe40000000f00 */
[----:B-----5:R-:W-:Y:S06]  /*8710*/  F2FP.BF16.PACK_AB R64, R231, R230 ;  /* 0x000000e6e740723e */ /* 0x020fec00000010ff */
[----:B------:R1:W-:Y:S01]  /*8720*/  MUFU.EX2 R232, R3 ;  /* 0x0000000300e87308 */ /* 0x0003e20000000800 */
[C---:B--2---:R-:W-:Y:S01]  /*8730*/  FMUL.FTZ R15, R0.reuse, R99 ;  /* 0x00000063000f7220 */ /* 0x044fe20000410000 */
[----:B------:R-:W-:Y:S01]  /*8740*/  MOV R99, R218 ;  /* 0x000000da00637202 */ /* 0x000fe20000000f00 */
[C---:B------:R-:W-:Y:S02]  /*8750*/  FMUL.FTZ R30, R0.reuse, R114 ;  /* 0x00000072001e7220 */ /* 0x040fe40000410000 */
[C---:B------:R-:W-:Y:S02]  /*8760*/  FMUL.FTZ R31, R0.reuse, R115 ;  /* 0x00000073001f7220 */ /* 0x040fe40000410000 */
[C---:B------:R-:W-:Y:S02]  /*8770*/  FMUL.FTZ R42, R0.reuse, R126 ;  /* 0x0000007e002a7220 */ /* 0x040fe40000410000 */
[C---:B------:R-:W-:Y:S01]  /*8780*/  FMUL.FTZ R43, R0.reuse, R127 ;  /* 0x0000007f002b7220 */ /* 0x040fe20000410000 */
[----:B---3--:R-:W-:Y:S01]  /*8790*/  @P0 MOV R4, R220 ;  /* 0x000000dc00040202 */ /* 0x008fe20000000f00 */
[----:B------:R-:W-:Y:S01]  /*87a0*/  FMUL.FTZ R46, R0, R130 ;  /* 0x00000082002e7220 */ /* 0x000fe20000410000 */
[----:B----4-:R-:W-:Y:S01]  /*87b0*/  F2FP.BF16.PACK_AB R67, R178, R177 ;  /* 0x000000b1b243723e */ /* 0x010fe200000010ff */
[----:B------:R-:W-:Y:S02]  /*87c0*/  FMUL.FTZ R47, R0, R131 ;  /* 0x00000083002f7220 */ /* 0x000fe40000410000 */
[----:B------:R-:W-:Y:S04]  /*87d0*/  @P0 IMAD.WIDE.U32 R4, R6, 0x50, R4 ;  /* 0x0000005006040825 */ /* 0x000fe800078e0004 */
[----:B------:R-:W-:Y:S01]  /*87e0*/  FFMA.FTZ R6, R19, c[0x0][0x2d0], -R153 ;  /* 0x0000b40013067a23 */ /* 0x000fe20000010899 */
[----:B------:R-:W-:Y:S01]  /*87f0*/  @P0 LEA R10, P2, R4, c[0x0][0x1c8], 0x1 ;  /* 0x00007200040a0a11 */ /* 0x000fe200078408ff */
[----:B-1----:R-:W-:Y:S02]  /*8800*/  FFMA.FTZ R3, R87, c[0x0][0x2d0], -R159 ;  /* 0x0000b40057037a23 */ /* 0x002fe4000001089f */
[----:B------:R-:W-:Y:S01]  /*8810*/  MUFU.EX2 R229, R6 ;  /* 0x0000000600e57308 */ /* 0x000fe20000000800 */
[C---:B------:R-:W-:Y:S01]  /*8820*/  FMUL.FTZ R19, R72.reuse, R103 ;  /* 0x0000006748137220 */ /* 0x040fe20000410000 */
[----:B------:R-:W-:Y:S01]  /*8830*/  MOV R103, R35 ;  /* 0x0000002300677202 */ /* 0x000fe20000000f00 */
[----:B------:R-:W-:Y:S02]  /*8840*/  FMUL.FTZ R35, R72, R119 ;  /* 0x0000007748237220 */ /* 0x000fe40000410000 */
[C---:B------:R-:W-:Y:S02]  /*8850*/  FMUL.FTZ R59, R0.reuse, R143 ;  /* 0x0000008f003b7220 */ /* 0x040fe40000410000 */
[C---:B------:R-:W-:Y:S02]  /*8860*/  FMUL.FTZ R58, R0.reuse, R142 ;  /* 0x0000008e003a7220 */ /* 0x040fe40000410000 */
[C---:B------:R-:W-:Y:S01]  /*8870*/  FMUL.FTZ R62, R0.reuse, R146 ;  /* 0x00000092003e7220 */ /* 0x040fe20000410000 */
[----:B------:R1:W2:Y:S01]  /*8880*/  MUFU.EX2 R235, R3 ;  /* 0x0000000300eb7308 */ /* 0x0002a20000000800 */
[----:B------:R-:W-:Y:S02]  /*8890*/  FMUL.FTZ R63, R0, R147 ;  /* 0x00000093003f7220 */ /* 0x000fe40000410000 */
[--C-:B-1----:R-:W-:Y:S01]  /*88a0*/  FFMA.FTZ R3, R169, c[0x0][0x2d0], -R152.reuse ;  /* 0x0000b400a9037a23 */ /* 0x102fe20000010898 */
[----:B--2---:R-:W-:Y:S06]  /*88b0*/  F2FP.BF16.PACK_AB R66, R235, R232 ;  /* 0x000000e8eb42723e */ /* 0x004fec00000010ff */
[----:B------:R1:W-:Y:S02]  /*88c0*/  MUFU.EX2 R175, R3 ;  /* 0x0000000300af7308 */ /* 0x0003e40000000800 */
[----:B-1----:R-:W-:Y:S08]  /*88d0*/  FFMA.FTZ R3, R168, c[0x0][0x2d0], -R152 ;  /* 0x0000b400a8037a23 */ /* 0x002ff00000010898 */
[----:B------:R1:W2:Y:S02]  /*88e0*/  MUFU.EX2 R176, R3 ;  /* 0x0000000300b07308 */ /* 0x0002a40000000800 */
[----:B-1----:R-:W-:Y:S02]  /*88f0*/  @P0 SHF.R.S32.HI R3, RZ, 0x1f, R212 ;  /* 0x0000001fff030819 */ /* 0x002fe400000114d4 */
[----:B--2---:R-:W-:Y:S03]  /*8900*/  F2FP.BF16.PACK_AB R65, R176, R175 ;  /* 0x000000afb041723e */ /* 0x004fe600000010ff */
[----:B------:R-:W-:Y:S04]  /*8910*/  @P0 IMAD R3, R3, c[0x0][0x1e0], RZ ;  /* 0x0000780003030a24 */ /* 0x000fe800078e02ff */
[----:B------:R-:W-:Y:S05]  /*8920*/  @P0 IMAD R3, R212, c[0x0][0x1e4], R3 ;  /* 0x00007900d4030a24 */ /* 0x000fea00078e0203 */
[----:B------:R-:W-:Y:S02]  /*8930*/  @P0 IADD3 R3, R7, R3, RZ ;  /* 0x0000000307030210 */ /* 0x000fe40007ffe0ff */
[----:B------:R-:W-:Y:S03]  /*8940*/  @P0 MOV R7, c[0x0][0x1e0] ;  /* 0x0000780000070a02 */ /* 0x000fe60000000f00 */
[----:B------:R-:W-:Y:S01]  /*8950*/  @P0 IMAD R6, R3, 0x50, RZ ;  /* 0x0000005003060824 */ /* 0x000fe200078e02ff */
[----:B------:R-:W-:Y:S04]  /*8960*/  @P0 SHF.L.U32 R3, R7, 0x5, RZ ;  /* 0x0000000507030819 */ /* 0x000fe800000006ff */
[----:B------:R-:W-:Y:S02]  /*8970*/  @P0 IADD3 R6, R5, R6, RZ ;  /* 0x0000000605060210 */ /* 0x000fe40007ffe0ff */
[-C--:B------:R-:W-:Y:S02]  /*8980*/  @P0 IADD3 R8, P4, R10, R3.reuse, RZ ;  /* 0x000000030a080210 */ /* 0x080fe40007f9e0ff */
[----:B------:R-:W-:Y:S02]  /*8990*/  @P0 LEA.HI.X R11, R4, c[0x0][0x1cc], R6, 0x1, P2 ;  /* 0x00007300040b0a11 */ /* 0x000fe400010f0c06 */
[----:B------:R-:W-:Y:S02]  /*89a0*/  @P0 MOV R5, c[0x0][0x1e4] ;  /* 0x0000790000050a02 */ /* 0x000fe40000000f00 */
[-C--:B------:R-:W-:Y:S01]  /*89b0*/  @P0 IADD3 R6, P3, R8, R3.reuse, RZ ;  /* 0x0000000308060210 */ /* 0x080fe20007f7e0ff */
[----:B------:R1:W-:Y:S01]  /*89c0*/  @P0 LDGSTS.E.BYPASS.LTC128B.128 [R213+0x2900], [R10.64], !P1 ;  /* 0x029000000ad50fae */ /* 0x0003e2000c901d48 */
[----:B------:R-:W-:Y:S01]  /*89d0*/  @P0 SHF.L.U64.HI R12, R7, 0x5, R5 ;  /* 0x00000005070c0819 */ /* 0x000fe20000010205 */
[--C-:B------:R-:W-:Y:S01]  /*89e0*/  FFMA.FTZ R5, R14, c[0x0][0x2d0], -R153.reuse ;  /* 0x0000b4000e057a23 */ /* 0x100fe20000010899 */
[----:B------:R-:W-:Y:S01]  /*89f0*/  @P0 IADD3 R4, P2, R6, R3, RZ ;  /* 0x0000000306040210 */ /* 0x000fe20007f5e0ff */
[C---:B------:R-:W-:Y:S01]  /*8a00*/  FMUL.FTZ R14, R0.reuse, R98 ;  /* 0x00000062000e7220 */ /* 0x040fe20000410000 */
[-C--:B------:R-:W-:Y:S01]  /*8a10*/  @P0 IADD3.X R9, R11, R12.reuse, RZ, P4, !PT ;  /* 0x0000000c0b090210 */ /* 0x080fe200027fe4ff */
[----:B------:R2:W-:Y:S01]  /*8a20*/  MUFU.EX2 R227, R5 ;  /* 0x0000000500e37308 */ /* 0x0005e20000000800 */
[----:B------:R-:W-:Y:S01]  /*8a30*/  MOV R98, R27 ;  /* 0x0000001b00627202 */ /* 0x000fe20000000f00 */
[----:B------:R-:W-:Y:S01]  /*8a40*/  FMUL.FTZ R27, R0, R111 ;  /* 0x0000006f001b7220 */ /* 0x000fe20000410000 */
[-C--:B------:R-:W-:Y:S01]  /*8a50*/  @P0 IADD3.X R7, R9, R12.reuse, RZ, P3, !PT ;  /* 0x0000000c09070210 */ /* 0x080fe20001ffe4ff */
[----:B------:R3:W-:Y:S08]  /*8a60*/  @P0 LDGSTS.E.BYPASS.LTC128B.128 [R213+0x3100], [R8.64], !P1 ;  /* 0x0310000008d50fae */ /* 0x0007f0000c901d48 */
[----:B------:R4:W-:Y:S01]  /*8a70*/  @P0 LDGSTS.E.BYPASS.LTC128B.128 [R213+0x3900], [R6.64], !P1 ;  /* 0x0390000006d50fae */ /* 0x0009e2000c901d48 */
[----:B-1----:R-:W-:Y:S01]  /*8a80*/  @P0 IADD3 R10, P3, R4, R3, RZ ;  /* 0x00000003040a0210 */ /* 0x002fe20007f7e0ff */
[--C-:B------:R-:W-:Y:S02]  /*8a90*/  FFMA.FTZ R3, R21, c[0x0][0x2d0], -R154.reuse ;  /* 0x0000b40015037a23 */ /* 0x100fe4000001089a */
[----:B------:R-:W-:Y:S01]  /*8aa0*/  FFMA.FTZ R11, R13, c[0x0][0x2d0], -R153 ;  /* 0x0000b4000d0b7a23 */ /* 0x000fe20000010899 */
[----:B--2---:R-:W-:Y:S01]  /*8ab0*/  @P0 IADD3.X R5, R7, R12, RZ, P2, !PT ;  /* 0x0000000c07050210 */ /* 0x004fe200017fe4ff */
[----:B------:R1:W-:Y:S01]  /*8ac0*/  MUFU.EX2 R222, R3 ;  /* 0x0000000300de7308 */ /* 0x0003e20000000800 */
[C---:B------:R-:W-:Y:S01]  /*8ad0*/  FMUL.FTZ R13, R71.reuse, R97 ;  /* 0x00000061470d7220 */ /* 0x040fe20000410000 */
[----:B------:R-:W-:Y:S02]  /*8ae0*/  MOV R97, R194 ;  /* 0x000000c200617202 */ /* 0x000fe40000000f00 */
[----:B------:R2:W-:Y:S01]  /*8af0*/  @P0 LDGSTS.E.BYPASS.LTC128B.128 [R213+0x4100], [R4.64], !P1 ;  /* 0x0410000004d50fae */ /* 0x0005e2000c901d48 */
[C---:B---3--:R-:W-:Y:S02]  /*8b00*/  FMUL.FTZ R8, R71.reuse, R88 ;  /* 0x0000005847087220 */ /* 0x048fe40000410000 */
[----:B------:R-:W-:Y:S03]  /*8b10*/  FMUL.FTZ R9, R71, R89 ;  /* 0x0000005947097220 */ /* 0x000fe60000410000 */
[----:B------:R3:W-:Y:S01]  /*8b20*/  MUFU.EX2 R226, R11 ;  /* 0x0000000b00e27308 */ /* 0x0007e20000000800 */
[C---:B----4-:R-:W-:Y:S02]  /*8b30*/  FMUL.FTZ R6, R72.reuse, R94 ;  /* 0x0000005e48067220 */ /* 0x050fe40000410000 */
[----:B------:R-:W-:Y:S02]  /*8b40*/  FMUL.FTZ R7, R72, R95 ;  /* 0x0000005f48077220 */ /* 0x000fe40000410000 */
[--C-:B-1----:R-:W-:Y:S01]  /*8b50*/  FFMA.FTZ R3, R170, c[0x0][0x2d0], -R154.reuse ;  /* 0x0000b400aa037a23 */ /* 0x102fe2000001089a */
[----:B------:R-:W-:Y:S04]  /*8b60*/  MOV R170, R192 ;  /* 0x000000c000aa7202 */ /* 0x000fe80000000f00 */
[----:B------:R1:W-:Y:S01]  /*8b70*/  MUFU.EX2 R223, R3 ;  /* 0x0000000300df7308 */ /* 0x0003e20000000800 */
[----:B--2---:R-:W-:Y:S01]  /*8b80*/  FMUL.FTZ R4, R73, R92 ;  /* 0x0000005c49047220 */ /* 0x004fe20000410000 */
[----:B---3--:R-:W-:Y:S01]  /*8b90*/  @P0 IADD3.X R11, R5, R12, RZ, P3, !PT ;  /* 0x0000000c050b0210 */ /* 0x008fe20001ffe4ff */
[----:B------:R-:W-:Y:S02]  /*8ba0*/  FMUL.FTZ R5, R73, R93 ;  /* 0x0000005d49057220 */ /* 0x000fe40000410000 */
[----:B------:R-:W-:Y:S01]  /*8bb0*/  FMUL.FTZ R12, R71, R96 ;  /* 0x00000060470c7220 */ /* 0x000fe20000410000 */
[----:B------:R-:W-:Y:S01]  /*8bc0*/  MOV R96, R195 ;  /* 0x000000c300607202 */ /* 0x000fe20000000f00 */
[----:B------:R2:W-:Y:S08]  /*8bd0*/  @P0 LDGSTS.E.BYPASS.LTC128B.128 [R213+0x4900], [R10.64], !P1 ;  /* 0x049000000ad50fae */ /* 0x0005f0000c901d48 */
[----:B------:R-:W3:Y:S01]  /*8be0*/  LDSM.16.MT88.4 R20, [R197] ;  /* 0x00000000c514783b */ /* 0x000ee20000004200 */
[--C-:B-1----:R-:W-:Y:S02]  /*8bf0*/  FFMA.FTZ R3, R18, c[0x0][0x2d0], -R154.reuse ;  /* 0x0000b40012037a23 */ /* 0x102fe4000001089a */
[----:B------:R-:W-:Y:S05]  /*8c00*/  FMUL.FTZ R18, R72, R102 ;  /* 0x0000006648127220 */ /* 0x000fea0000410000 */
[----:B------:R-:W1:Y:S01]  /*8c10*/  LDSM.16.MT88.4 R36, [R201] ;  /* 0x00000000c924783b */ /* 0x000e620000004200 */
[----:B------:R4:W-:Y:S01]  /*8c20*/  MUFU.EX2 R224, R3 ;  /* 0x0000000300e07308 */ /* 0x0009e20000000800 */
[----:B------:R-:W-:Y:S06]  /*8c30*/  MOV R102, R215 ;  /* 0x000000d700667202 */ /* 0x000fec0000000f00 */
[----:B------:R-:W5:Y:S01]  /*8c40*/  LDSM.16.MT88.4 R52, [R198] ;  /* 0x00000000c634783b */ /* 0x000f620000004200 */
[C---:B--2---:R-:W-:Y:S02]  /*8c50*/  FMUL.FTZ R10, R0.reuse, R90 ;  /* 0x0000005a000a7220 */ /* 0x044fe40000410000 */
[----:B------:R-:W-:Y:S05]  /*8c60*/  FMUL.FTZ R11, R0, R91 ;  /* 0x0000005b000b7220 */ /* 0x000fea0000410000 */
[----:B------:R-:W2:Y:S08]  /*8c70*/  LDSM.16.MT88.4 R80, [R200] ;  /* 0x00000000c850783b */ /* 0x000eb00000004200 */
[----:B------:R-:W1:Y:S01]  /*8c80*/  LDSM.16.MT88.4 R84, [R197+0x800] ;  /* 0x00080000c554783b */ /* 0x000e620000004200 */
[----:B----4-:R-:W-:Y:S02]  /*8c90*/  FFMA.FTZ R3, R17, c[0x0][0x2d0], -R154 ;  /* 0x0000b40011037a23 */ /* 0x010fe4000001089a */
[C---:B------:R-:W-:Y:S01]  /*8ca0*/  FMUL.FTZ R17, R73.reuse, R101 ;  /* 0x0000006549117220 */ /* 0x040fe20000410000 */
[----:B------:R-:W-:Y:S01]  /*8cb0*/  MOV R101, R216 ;  /* 0x000000d800657202 */ /* 0x000fe20000000f00 */
[----:B------:R4:W-:Y:S01]  /*8cc0*/  MUFU.EX2 R225, R3 ;  /* 0x0000000300e17308 */ /* 0x0009e20000000800 */
[-C--:B---3--:R-:W-:Y:S02]  /*8cd0*/  HMMA.16816.F32.BF16 R4, R76, R20.reuse, R4 ;  /* 0x000000144c04723c */ /* 0x088fe40000041804 */
[----:B------:R-:W3:Y:S06]  /*8ce0*/  LDSM.16.MT88.4 R88, [R201+0x800] ;  /* 0x00080000c958783b */ /* 0x000eec0000004200 */
[C---:B------:R-:W-:Y:S02]  /*8cf0*/  HMMA.16816.F32.BF16 R8, R64.reuse, R20, R8 ;  /* 0x000000144008723c */ /* 0x040fe40000041808 */
[----:B------:R-:W2:Y:S05]  /*8d00*/  LDSM.16.MT88.4 R92, [R198+0x800] ;  /* 0x00080000c65c783b */ /* 0x000eaa0000004200 */
[C---:B------:R-:W-:Y:S01]  /*8d10*/  FMUL.FTZ R20, R73.reuse, R104 ;  /* 0x0000006849147220 */ /* 0x040fe20000410000 */
[-C--:B------:R-:W-:Y:S02]  /*8d20*/  HMMA.16816.F32.BF16 R12, R64, R22.reuse, R12 ;  /* 0x00000016400c723c */ /* 0x080fe4000004180c */
[----:B------:R-:W-:Y:S02]  /*8d30*/  LDSM.16.MT88.4 R132, [R198+0x2000] ;  /* 0x00200000c684783b */ /* 0x000fe40000004200 */
[----:B------:R-:W-:Y:S01]  /*8d40*/  MOV R104, R217 ;  /* 0x000000d900687202 */ /* 0x000fe20000000f00 */
[--C-:B----4-:R-:W-:Y:S02]  /*8d50*/  FFMA.FTZ R3, R24, c[0x0][0x2d0], -R159.reuse ;  /* 0x0000b40018037a23 */ /* 0x110fe4000001089f */
[----:B------:R-:W-:Y:S01]  /*8d60*/  FMUL.FTZ R21, R73, R105 ;  /* 0x0000006949157220 */ /* 0x000fe20000410000 */
[C---:B------:R-:W-:Y:S01]  /*8d70*/  HMMA.16816.F32.BF16 R16, R76.reuse, R22, R16 ;  /* 0x000000164c10723c */ /* 0x040fe20000041810 */
[----:B------:R4:W-:Y:S01]  /*8d80*/  MUFU.EX2 R221, R3 ;  /* 0x0000000300dd7308 */ /* 0x0009e20000000800 */
[----:B------:R-:W0:Y:S02]  /*8d90*/  LDGDEPBAR ;  /* 0x00000000000079af */ /* 0x000e240000000000 */
[----:B------:R-:W-:Y:S01]  /*8da0*/  MOV R105, R214 ;  /* 0x000000d600697202 */ /* 0x000fe20000000f00 */
[C---:B------:R-:W-:Y:S02]  /*8db0*/  FMUL.FTZ R24, R71.reuse, R108 ;  /* 0x0000006c47187220 */ /* 0x040fe40000410000 */
[C---:B------:R-:W-:Y:S02]  /*8dc0*/  FMUL.FTZ R22, R72.reuse, R106 ;  /* 0x0000006a48167220 */ /* 0x040fe40000410000 */
[----:B------:R-:W-:Y:S07]  /*8dd0*/  FMUL.FTZ R23, R72, R107 ;  /* 0x0000006b48177220 */ /* 0x000fee0000410000 */
[-C--:B-1----:R-:W-:Y:S03]  /*8de0*/  HMMA.16816.F32.BF16 R20, R76, R36.reuse, R20 ;  /* 0x000000244c14723c */ /* 0x082fe60000041814 */
[--C-:B----4-:R-:W-:Y:S01]  /*8df0*/  FFMA.FTZ R3, R172, c[0x0][0x2d0], -R159.reuse ;  /* 0x0000b400ac037a23 */ /* 0x110fe2000001089f */
[----:B------:R-:W-:Y:S03]  /*8e00*/  MOV R172, R29 ;  /* 0x0000001d00ac7202 */ /* 0x000fe60000000f00 */
[----:B------:R1:W4:Y:S01]  /*8e10*/  MUFU.EX2 R220, R3 ;  /* 0x0000000300dc7308 */ /* 0x0003220000000800 */
[----:B------:R-:W-:Y:S04]  /*8e20*/  FMUL.FTZ R29, R71, R113 ;  /* 0x00000071471d7220 */ /* 0x000fe80000410000 */
[--C-:B-1----:R-:W-:Y:S02]  /*8e30*/  FFMA.FTZ R3, R25, c[0x0][0x2d0], -R159.reuse ;  /* 0x0000b40019037a23 */ /* 0x102fe4000001089f */
[----:B------:R-:W-:Y:S03]  /*8e40*/  FMUL.FTZ R25, R71, R109 ;  /* 0x0000006d47197220 */ /* 0x000fe60000410000 */
[----:B------:R1:W-:Y:S02]  /*8e50*/  MUFU.EX2 R219, R3 ;  /* 0x0000000300db7308 */ /* 0x0003e40000000800 */
[----:B-1----:R-:W-:Y:S02]  /*8e60*/  FFMA.FTZ R3, R26, c[0x0][0x2d0], -R159 ;  /* 0x0000b4001a037a23 */ /* 0x002fe4000001089f */
[----:B------:R-:W-:Y:S06]  /*8e70*/  FMUL.FTZ R26, R0, R110 ;  /* 0x0000006e001a7220 */ /* 0x000fec0000410000 */
[----:B------:R1:W-:Y:S01]  /*8e80*/  MUFU.EX2 R218, R3 ;  /* 0x0000000300da7308 */ /* 0x0003e20000000800 */
[C---:B------:R-:W-:Y:S07]  /*8e90*/  HMMA.16816.F32.BF16 R24, R64.reuse, R36, R24 ;  /* 0x000000244018723c */ /* 0x040fee0000041818 */
[C---:B------:R-:W-:Y:S02]  /*8ea0*/  FMUL.FTZ R36, R73.reuse, R120 ;  /* 0x0000007849247220 */ /* 0x040fe40000410000 */
[----:B------:R-:W-:Y:S03]  /*8eb0*/  FMUL.FTZ R37, R73, R121 ;  /* 0x0000007949257220 */ /* 0x000fe60000410000 */
[--C-:B-1----:R-:W-:Y:S01]  /*8ec0*/  FFMA.FTZ R3, R173, c[0x0][0x2d0], -R152.reuse ;  /* 0x0000b400ad037a23 */ /* 0x102fe20000010898 */
[----:B------:R-:W-:Y:S01]  /*8ed0*/  MOV R173, R33 ;  /* 0x0000002100ad7202 */ /* 0x000fe20000000f00 */
[----:B------:R-:W-:Y:S02]  /*8ee0*/  FMUL.FTZ R33, R73, R117 ;  /* 0x0000007549217220 */ /* 0x000fe40000410000 */
[----:B------:R1:W-:Y:S01]  /*8ef0*/  MUFU.EX2 R169, R3 ;  /* 0x0000000300a97308 */ /* 0x0003e20000000800 */
[----:B------:R-:W-:Y:S01]  /*8f00*/  LDSM.16.MT88.4 R116, [R201+0x2000] ;  /* 0x00200000c974783b */ /* 0x000fe20000004200 */
[--C-:B-1----:R-:W-:Y:S08]  /*8f10*/  FFMA.FTZ R3, R180, c[0x0][0x2d0], -R152.reuse ;  /* 0x0000b400b4037a23 */ /* 0x102ff00000010898 */
[----:B------:R1:W1:Y:S02]  /*8f20*/  MUFU.EX2 R168, R3 ;  /* 0x0000000300a87308 */ /* 0x0002640000000800 */
[--C-:B-1----:R-:W-:Y:S02]  /*8f30*/  FFMA.FTZ R3, R28, c[0x0][0x2d0], -R152.reuse ;  /* 0x0000b4001c037a23 */ /* 0x102fe40000010898 */
[----:B------:R-:W-:Y:S06]  /*8f40*/  FMUL.FTZ R28, R71, R112 ;  /* 0x00000070471c7220 */ /* 0x000fec0000410000 */
[----:B------:R1:W-:Y:S01]  /*8f50*/  MUFU.EX2 R167, R3 ;  /* 0x0000000300a77308 */ /* 0x0003e20000000800 */
[-C--:B------:R-:W-:Y:S08]  /*8f60*/  HMMA.16816.F32.BF16 R28, R64, R38.reuse, R28 ;  /* 0x00000026401c723c */ /* 0x080ff0000004181c */
[C---:B------:R-:W-:Y:S07]  /*8f70*/  HMMA.16816.F32.BF16 R32, R76.reuse, R38, R32 ;  /* 0x000000264c20723c */ /* 0x040fee0000041820 */
[C---:B------:R-:W-:Y:S02]  /*8f80*/  FMUL.FTZ R38, R72.reuse, R122 ;  /* 0x0000007a48267220 */ /* 0x040fe40000410000 */
[----:B------:R-:W-:Y:S03]  /*8f90*/  FMUL.FTZ R39, R72, R123 ;  /* 0x0000007b48277220 */ /* 0x000fe60000410000 */
[----:B-1----:R-:W-:Y:S04]  /*8fa0*/  FFMA.FTZ R3, R181, c[0x0][0x2d0], -R152 ;  /* 0x0000b400b5037a23 */ /* 0x002fe80000010898 */
[-C--:B-----5:R-:W-:Y:S01]  /*8fb0*/  HMMA.16816.F32.BF16 R36, R76, R52.reuse, R36 ;  /* 0x000000344c24723c */ /* 0x0a0fe20000041824 */
[----:B------:R1:W5:Y:S07]  /*8fc0*/  MUFU.EX2 R166, R3 ;  /* 0x0000000300a67308 */ /* 0x00036e0000000800 */
[C---:B------:R-:W-:Y:S07]  /*8fd0*/  HMMA.16816.F32.BF16 R40, R64.reuse, R52, R40 ;  /* 0x000000344028723c */ /* 0x040fee0000041828 */
[C---:B------:R-:W-:Y:S02]  /*8fe0*/  FMUL.FTZ R53, R73.reuse, R137 ;  /* 0x0000008949357220 */ /* 0x040fe40000410000 */
[----:B------:R-:W-:Y:S03]  /*8ff0*/  FMUL.FTZ R52, R73, R136 ;  /* 0x0000008849347220 */ /* 0x000fe60000410000 */
[--C-:B-1----:R-:W-:Y:S04]  /*9000*/  FFMA.FTZ R3, R179, c[0x0][0x2d0], -R153.reuse ;  /* 0x0000b400b3037a23 */ /* 0x102fe80000010899 */
[----:B------:R1:W-:Y:S02]  /*9010*/  MUFU.EX2 R217, R3 ;  /* 0x0000000300d97308 */ /* 0x0003e40000000800 */
        /* <DEDUP_REMOVED lines=10> */
[-C--:B--2---:R-:W-:Y:S01]  /*90c0*/  HMMA.16816.F32.BF16 R52, R76, R80.reuse, R52 ;  /* 0x000000504c34723c */ /* 0x084fe20000041834 */
[----:B------:R1:W2:Y:S07]  /*90d0*/  MUFU.EX2 R214, R3 ;  /* 0x0000000300d67308 */ /* 0x0002ae0000000800 */
[C---:B------:R-:W-:Y:S07]  /*90e0*/  HMMA.16816.F32.BF16 R56, R64.reuse, R80, R56 ;  /* 0x000000504038723c */ /* 0x040fee0000041838 */
[----:B----4-:R-:W-:Y:S01]  /*90f0*/  F2FP.BF16.PACK_AB R80, R220, R221 ;  /* 0x000000dddc50723e */ /* 0x010fe200000010ff */
[-C--:B------:R-:W-:Y:S04]  /*9100*/  HMMA.16816.F32.BF16 R60, R64, R82.reuse, R60 ;  /* 0x00000052403c723c */ /* 0x080fe8000004183c */
[----:B------:R-:W-:Y:S03]  /*9110*/  F2FP.BF16.PACK_AB R81, R168, R169 ;  /* 0x000000a9a851723e */ /* 0x000fe600000010ff */
[----:B------:R-:W-:Y:S02]  /*9120*/  FMUL.FTZ R64, R73, R148 ;  /* 0x0000009449407220 */ /* 0x000fe40000410000 */
[--C-:B-1----:R-:W-:Y:S03]  /*9130*/  FFMA.FTZ R3, R185, c[0x0][0x2d0], -R154.reuse ;  /* 0x0000b400b9037a23 */ /* 0x102fe6000001089a */
[----:B------:R-:W-:Y:S01]  /*9140*/  FMUL.FTZ R65, R73, R149 ;  /* 0x0000009549417220 */ /* 0x000fe20000410000 */
[----:B------:R1:W-:Y:S01]  /*9150*/  MUFU.EX2 R195, R3 ;  /* 0x0000000300c37308 */ /* 0x0003e20000000800 */
[C---:B------:R-:W-:Y:S02]  /*9160*/  FMUL.FTZ R66, R72.reuse, R150 ;  /* 0x0000009648427220 */ /* 0x040fe40000410000 */
[----:B------:R-:W-:Y:S07]  /*9170*/  FMUL.FTZ R67, R72, R151 ;  /* 0x0000009748437220 */ /* 0x000fee0000410000 */
[----:B------:R-:W-:Y:S07]  /*9180*/  HMMA.16816.F32.BF16 R64, R76, R82, R64 ;  /* 0x000000524c40723c */ /* 0x000fee0000041840 */
[----:B------:R-:W-:Y:S02]  /*9190*/  F2FP.BF16.PACK_AB R76, R228, R229 ;  /* 0x000000e5e44c723e */ /* 0x000fe400000010ff */
[----:B------:R-:W-:Y:S03]  /*91a0*/  F2FP.BF16.PACK_AB R78, R226, R227 ;  /* 0x000000e3e24e723e */ /* 0x000fe600000010ff */
[----:B------:R-:W-:Y:S01]  /*91b0*/  F2FP.BF16.PACK_AB R77, R223, R222 ;  /* 0x000000dedf4d723e */ /* 0x000fe200000010ff */
[--C-:B-1----:R-:W-:Y:S01]  /*91c0*/  FFMA.FTZ R3, R186, c[0x0][0x2d0], -R154.reuse ;  /* 0x0000b400ba037a23 */ /* 0x102fe2000001089a */
[----:B------:R-:W-:Y:S02]  /*91d0*/  F2FP.BF16.PACK_AB R79, R225, R224 ;  /* 0x000000e0e14f723e */ /* 0x000fe400000010ff */
[----:B------:R-:W-:Y:S01]  /*91e0*/  F2FP.BF16.PACK_AB R82, R218, R219 ;  /* 0x000000dbda52723e */ /* 0x000fe200000010ff */
[----:B------:R1:W4:Y:S01]  /*91f0*/  MUFU.EX2 R194, R3 ;  /* 0x0000000300c27308 */ /* 0x0003220000000800 */
[----:B-----5:R-:W-:Y:S03]  /*9200*/  F2FP.BF16.PACK_AB R83, R166, R167 ;  /* 0x000000a7a653723e */ /* 0x020fe600000010ff */
[-C--:B------:R-:W-:Y:S08]  /*9210*/  HMMA.16816.F32.BF16 R4, R76, R84.reuse, R4 ;  /* 0x000000544c04723c */ /* 0x080ff00000041804 */
[C---:B------:R-:W-:Y:S08]  /*9220*/  HMMA.16816.F32.BF16 R8, R80.reuse, R84, R8 ;  /* 0x000000545008723c */ /* 0x040ff00000041808 */
[-C--:B------:R-:W-:Y:S04]  /*9230*/  HMMA.16816.F32.BF16 R12, R80, R86.reuse, R12 ;  /* 0x00000056500c723c */ /* 0x080fe8000004180c */
[--C-:B-1----:R-:W-:Y:S04]  /*9240*/  FFMA.FTZ R3, R183, c[0x0][0x2d0], -R154.reuse ;  /* 0x0000b400b7037a23 */ /* 0x102fe8000001089a */
[C---:B------:R-:W-:Y:S01]  /*9250*/  HMMA.16816.F32.BF16 R16, R76.reuse, R86, R16 ;  /* 0x000000564c10723c */ /* 0x040fe20000041810 */
[----:B------:R1:W-:Y:S01]  /*9260*/  MUFU.EX2 R193, R3 ;  /* 0x0000000300c17308 */ /* 0x0003e20000000800 */
[----:B------:R-:W5:Y:S06]  /*9270*/  LDSM.16.MT88.4 R84, [R200+0x800] ;  /* 0x00080000c854783b */ /* 0x000f6c0000004200 */
[-C--:B---3--:R-:W-:Y:S08]  /*9280*/  HMMA.16816.F32.BF16 R20, R76, R88.reuse, R20 ;  /* 0x000000584c14723c */ /* 0x088ff00000041814 */
[C---:B------:R-:W-:Y:S08]  /*9290*/  HMMA.16816.F32.BF16 R24, R80.reuse, R88, R24 ;  /* 0x000000585018723c */ /* 0x040ff00000041818 */
[-C--:B------:R-:W-:Y:S04]  /*92a0*/  HMMA.16816.F32.BF16 R28, R80, R90.reuse, R28 ;  /* 0x0000005a501c723c */ /* 0x080fe8000004181c */
[--C-:B-1----:R-:W-:Y:S04]  /*92b0*/  FFMA.FTZ R3, R184, c[0x0][0x2d0], -R154.reuse ;  /* 0x0000b400b8037a23 */ /* 0x102fe8000001089a */
[C---:B------:R-:W-:Y:S01]  /*92c0*/  HMMA.16816.F32.BF16 R32, R76.reuse, R90, R32 ;  /* 0x0000005a4c20723c */ /* 0x040fe20000041820 */
[----:B------:R1:W3:Y:S01]  /*92d0*/  MUFU.EX2 R192, R3 ;  /* 0x0000000300c07308 */ /* 0x0002e20000000800 */
[----:B------:R-:W2:Y:S06]  /*92e0*/  LDSM.16.MT88.4 R88, [R197+0x1000] ;  /* 0x00100000c558783b */ /* 0x000eac0000004200 */
[-C--:B------:R-:W-:Y:S08]  /*92f0*/  HMMA.16816.F32.BF16 R36, R76, R92.reuse, R36 ;  /* 0x0000005c4c24723c */ /* 0x080ff00000041824 */
[C---:B------:R-:W-:Y:S07]  /*9300*/  HMMA.16816.F32.BF16 R40, R80.reuse, R92, R40 ;  /* 0x0000005c5028723c */ /* 0x040fee0000041828 */
[----:B------:R-:W-:Y:S01]  /*9310*/  FFMA.FTZ R92, R250, c[0x0][0x2d0], -R154 ;  /* 0x0000b400fa5c7a23 */ /* 0x000fe2000001089a */
[-C--:B------:R-:W-:Y:S03]  /*9320*/  HMMA.16816.F32.BF16 R44, R80, R94.reuse, R44 ;  /* 0x0000005e502c723c */ /* 0x080fe6000004182c */
[----:B------:R2:W-:Y:S01]  /*9330*/  MUFU.EX2 R186, R92 ;  /* 0x0000005c00ba7308 */ /* 0x0005e20000000800 */
[--C-:B-1----:R-:W-:Y:S04]  /*9340*/  FFMA.FTZ R3, R187, c[0x0][0x2d0], -R159.reuse ;  /* 0x0000b400bb037a23 */ /* 0x102fe8000001089f */
[C---:B------:R-:W-:Y:S05]  /*9350*/  HMMA.16816.F32.BF16 R48, R76.reuse, R94, R48 ;  /* 0x0000005e4c30723c */ /* 0x040fea0000041830 */
[----:B------:R1:W-:Y:S03]  /*9360*/  MUFU.EX2 R191, R3 ;  /* 0x0000000300bf7308 */ /* 0x0003e60000000800 */
[-C--:B-----5:R-:W-:Y:S08]  /*9370*/  HMMA.16816.F32.BF16 R52, R76, R84.reuse, R52 ;  /* 0x000000544c34723c */ /* 0x0a0ff00000041834 */
[C---:B------:R-:W-:Y:S01]  /*9380*/  HMMA.16816.F32.BF16 R56, R80.reuse, R84, R56 ;  /* 0x000000545038723c */ /* 0x040fe20000041838 */
[----:B--2---:R-:W-:Y:S07]  /*9390*/  LDSM.16.MT88.4 R92, [R198+0x1000] ;  /* 0x00100000c65c783b */ /* 0x004fee0000004200 */
[-C--:B------:R-:W-:Y:S04]  /*93a0*/  HMMA.16816.F32.BF16 R60, R80, R86.reuse, R60 ;  /* 0x00000056503c723c */ /* 0x080fe8000004183c */
[--C-:B-1----:R-:W-:Y:S04]  /*93b0*/  FFMA.FTZ R3, R188, c[0x0][0x2d0], -R159.reuse ;  /* 0x0000b400bc037a23 */ /* 0x102fe8000001089f */
[----:B------:R-:W-:Y:S01]  /*93c0*/  HMMA.16816.F32.BF16 R64, R76, R86, R64 ;  /* 0x000000564c40723c */ /* 0x000fe20000041840 */
[----:B------:R1:W2:Y:S01]  /*93d0*/  MUFU.EX2 R190, R3 ;  /* 0x0000000300be7308 */ /* 0x0002a20000000800 */
[----:B------:R-:W5:Y:S05]  /*93e0*/  LDSM.16.MT88.4 R84, [R201+0x1000] ;  /* 0x00100000c954783b */ /* 0x000f6a0000004200 */
[----:B------:R-:W-:Y:S02]  /*93f0*/  F2FP.BF16.PACK_AB R76, R216, R217 ;  /* 0x000000d9d84c723e */ /* 0x000fe400000010ff */
[----:B------:R-:W-:Y:S03]  /*9400*/  F2FP.BF16.PACK_AB R78, R214, R215 ;  /* 0x000000d7d64e723e */ /* 0x000fe600000010ff */
[----:B----4-:R-:W-:Y:S02]  /*9410*/  F2FP.BF16.PACK_AB R77, R194, R195 ;  /* 0x000000c3c24d723e */ /* 0x010fe400000010ff */
[----:B---3--:R-:W-:Y:S07]  /*9420*/  F2FP.BF16.PACK_AB R79, R192, R193 ;  /* 0x000000c1c04f723e */ /* 0x008fee00000010ff */
[-C--:B------:R-:W-:Y:S03]  /*9430*/  HMMA.16816.F32.BF16 R4, R76, R88.reuse, R4 ;  /* 0x000000584c04723c */ /* 0x080fe60000041804 */
[--C-:B-1----:R-:W-:Y:S01]  /*9440*/  FFMA.FTZ R3, R189, c[0x0][0x2d0], -R152.reuse ;  /* 0x0000b400bd037a23 */ /* 0x102fe20000010898 */
[----:B--2---:R-:W-:Y:S03]  /*9450*/  F2FP.BF16.PACK_AB R80, R190, R191 ;  /* 0x000000bfbe50723e */ /* 0x004fe600000010ff */
[----:B------:R1:W-:Y:S02]  /*9460*/  MUFU.EX2 R138, R3 ;  /* 0x00000003008a7308 */ /* 0x0003e40000000800 */
[--C-:B-1----:R-:W-:Y:S08]  /*9470*/  FFMA.FTZ R3, R245, c[0x0][0x2d0], -R152.reuse ;  /* 0x0000b400f5037a23 */ /* 0x102ff00000010898 */
        /* <DEDUP_REMOVED lines=13> */
[----:B------:R1:W-:Y:S01]  /*9550*/  MUFU.EX2 R188, R3 ;  /* 0x0000000300bc7308 */ /* 0x0003e20000000800 */
[C---:B------:R-:W-:Y:S08]  /*9560*/  HMMA.16816.F32.BF16 R8, R80.reuse, R88, R8 ;  /* 0x000000585008723c */ /* 0x040ff00000041808 */
[-C--:B------:R-:W-:Y:S08]  /*9570*/  HMMA.16816.F32.BF16 R12, R80, R90.reuse, R12 ;  /* 0x0000005a500c723c */ /* 0x080ff0000004180c */
[C---:B------:R-:W-:Y:S01]  /*9580*/  HMMA.16816.F32.BF16 R16, R76.reuse, R90, R16 ;  /* 0x0000005a4c10723c */ /* 0x040fe20000041810 */
[----:B------:R-:W2:Y:S03]  /*9590*/  LDSM.16.MT88.4 R88, [R200+0x1000] ;  /* 0x00100000c858783b */ /* 0x000ea60000004200 */
[----:B-1----:R-:W-:Y:S04]  /*95a0*/  FFMA.FTZ R3, R248, c[0x0][0x2d0], -R153 ;  /* 0x0000b400f8037a23 */ /* 0x002fe80000010899 */
[-C--:B-----5:R-:W-:Y:S01]  /*95b0*/  HMMA.16816.F32.BF16 R20, R76, R84.reuse, R20 ;  /* 0x000000544c14723c */ /* 0x0a0fe20000041814 */
[----:B------:R1:W3:Y:S07]  /*95c0*/  MUFU.EX2 R187, R3 ;  /* 0x0000000300bb7308 */ /* 0x0002ee0000000800 */
[C---:B------:R-:W-:Y:S07]  /*95d0*/  HMMA.16816.F32.BF16 R24, R80.reuse, R84, R24 ;  /* 0x000000545018723c */ /* 0x040fee0000041818 */
[----:B------:R-:W-:Y:S01]  /*95e0*/  FFMA.FTZ R84, R98, c[0x0][0x2d0], -R159 ;  /* 0x0000b40062547a23 */ /* 0x000fe2000001089f */
[-C--:B------:R-:W-:Y:S03]  /*95f0*/  HMMA.16816.F32.BF16 R28, R80, R86.reuse, R28 ;  /* 0x00000056501c723c */ /* 0x080fe6000004181c */
[----:B------:R4:W-:Y:S01]  /*9600*/  MUFU.EX2 R180, R84 ;  /* 0x0000005400b47308 */ /* 0x0009e20000000800 */
[----:B------:R-:W-:Y:S04]  /*9610*/  MOV R98, R157 ;  /* 0x0000009d00627202 */ /* 0x000fe80000000f00 */
[C---:B------:R-:W-:Y:S04]  /*9620*/  HMMA.16816.F32.BF16 R32, R76.reuse, R86, R32 ;  /* 0x000000564c20723c */ /* 0x040fe80000041820 */
[--C-:B-1----:R-:W-:Y:S04]  /*9630*/  FFMA.FTZ R3, R104, c[0x0][0x2d0], -R154.reuse ;  /* 0x0000b40068037a23 */ /* 0x102fe8000001089a */
[-C--:B------:R-:W-:Y:S01]  /*9640*/  HMMA.16816.F32.BF16 R36, R76, R92.reuse, R36 ;  /* 0x0000005c4c24723c */ /* 0x080fe20000041824 */
[----:B------:R1:W5:Y:S07]  /*9650*/  MUFU.EX2 R143, R3 ;  /* 0x00000003008f7308 */ /* 0x00036e0000000800 */
[C---:B------:R-:W-:Y:S01]  /*9660*/  HMMA.16816.F32.BF16 R40, R80.reuse, R92, R40 ;  /* 0x0000005c5028723c */ /* 0x040fe20000041828 */
[----:B----4-:R-:W4:Y:S06]  /*9670*/  LDSM.16.MT88.4 R84, [R197+0x1800] ;  /* 0x00180000c554783b */ /* 0x010f2c0000004200 */
[--C-:B------:R-:W-:Y:S01]  /*9680*/  FFMA.FTZ R92, R100, c[0x0][0x2d0], -R153.reuse ;  /* 0x0000b400645c7a23 */ /* 0x100fe20000010899 */
[-C--:B------:R-:W-:Y:S04]  /*9690*/  HMMA.16816.F32.BF16 R44, R80, R94.reuse, R44 ;  /* 0x0000005e502c723c */ /* 0x080fe8000004182c */
[----:B------:R-:W-:Y:S04]  /*96a0*/  MOV R100, R98 ;  /* 0x0000006200647202 */ /* 0x000fe80000000f00 */
[C---:B------:R-:W-:Y:S04]  /*96b0*/  HMMA.16816.F32.BF16 R48, R76.reuse, R94, R48 ;  /* 0x0000005e4c30723c */ /* 0x040fe80000041830 */
[--C-:B-1----:R-:W-:Y:S04]  /*96c0*/  FFMA.FTZ R3, R242, c[0x0][0x2d0], -R153.reuse ;  /* 0x0000b400f2037a23 */ /* 0x102fe80000010899 */
[-C--:B--2---:R-:W-:Y:S01]  /*96d0*/  HMMA.16816.F32.BF16 R52, R76, R88.reuse, R52 ;  /* 0x000000584c34723c */ /* 0x084fe20000041834 */
[----:B------:R1:W-:Y:S07]  /*96e0*/  MUFU.EX2 R185, R3 ;  /* 0x0000000300b97308 */ /* 0x0003ee0000000800 */
[C---:B------:R-:W-:Y:S08]  /*96f0*/  HMMA.16816.F32.BF16 R56, R80.reuse, R88, R56 ;  /* 0x000000585038723c */ /* 0x040ff00000041838 */
[-C--:B------:R-:W-:Y:S08]  /*9700*/  HMMA.16816.F32.BF16 R60, R80, R90.reuse, R60 ;  /* 0x0000005a503c723c */ /* 0x080ff0000004183c */
[----:B------:R-:W-:Y:S01]  /*9710*/  HMMA.16816.F32.BF16 R64, R76, R90, R64 ;  /* 0x0000005a4c40723c */ /* 0x000fe20000041840 */
[----:B------:R-:W2:Y:S03]  /*9720*/  LDSM.16.MT88.4 R88, [R201+0x1800] ;  /* 0x00180000c958783b */ /* 0x000ea60000004200 */
[----:B-1----:R-:W-:Y:S03]  /*9730*/  FFMA.FTZ R3, R246, c[0x0][0x2d0], -R153 ;  /* 0x0000b400f6037a23 */ /* 0x002fe60000010899 */
[----:B---3--:R-:W-:Y:S01]  /*9740*/  F2FP.BF16.PACK_AB R76, R187, R188 ;  /* 0x000000bcbb4c723e */ /* 0x008fe200000010ff */
[----:B------:R1:W3:Y:S01]  /*9750*/  MUFU.EX2 R184, R3 ;  /* 0x0000000300b87308 */ /* 0x0002e20000000800 */
[----:B-----5:R-:W-:Y:S03]  /*9760*/  F2FP.BF16.PACK_AB R77, R143, R186 ;  /* 0x000000ba8f4d723e */ /* 0x020fe600000010ff */
[--C-:B-1----:R-:W-:Y:S01]  /*9770*/  FFMA.FTZ R3, R249, c[0x0][0x2d0], -R154.reuse ;  /* 0x0000b400f9037a23 */ /* 0x102fe2000001089a */
[----:B---3--:R-:W-:Y:S05]  /*9780*/  F2FP.BF16.PACK_AB R78, R184, R185 ;  /* 0x000000b9b84e723e */ /* 0x008fea00000010ff */
[----:B------:R1:W-:Y:S02]  /*9790*/  MUFU.EX2 R183, R3 ;  /* 0x0000000300b77308 */ /* 0x0003e40000000800 */
[----:B-1----:R-:W-:Y:S08]  /*97a0*/  FFMA.FTZ R3, R252, c[0x0][0x2d0], -R154 ;  /* 0x0000b400fc037a23 */ /* 0x002ff0000001089a */
[----:B------:R1:W3:Y:S02]  /*97b0*/  MUFU.EX2 R182, R3 ;  /* 0x0000000300b67308 */ /* 0x0002e40000000800 */
[--C-:B-1----:R-:W-:Y:S01]  /*97c0*/  FFMA.FTZ R3, R173, c[0x0][0x2d0], -R159.reuse ;  /* 0x0000b400ad037a23 */ /* 0x102fe2000001089f */
[----:B---3--:R-:W-:Y:S07]  /*97d0*/  F2FP.BF16.PACK_AB R79, R182, R183 ;  /* 0x000000b7b64f723e */ /* 0x008fee00000010ff */
[----:B------:R1:W-:Y:S01]  /*97e0*/  MUFU.EX2 R173, R92 ;  /* 0x0000005c00ad7308 */ /* 0x0003e20000000800 */
[-C--:B----4-:R-:W-:Y:S09]  /*97f0*/  HMMA.16816.F32.BF16 R4, R76, R84.reuse, R4 ;  /* 0x000000544c04723c */ /* 0x090ff20000041804 */
[----:B------:R3:W-:Y:S01]  /*9800*/  MUFU.EX2 R142, R3 ;  /* 0x00000003008e7308 */ /* 0x0007e20000000800 */
[----:B-1----:R-:W1:Y:S02]  /*9810*/  LDSM.16.MT88.4 R92, [R198+0x1800] ;  /* 0x00180000c65c783b */ /* 0x002e640000004200 */
[--C-:B---3--:R-:W-:Y:S07]  /*9820*/  FFMA.FTZ R3, R103, c[0x0][0x2d0], -R159.reuse ;  /* 0x0000b40067037a23 */ /* 0x108fee000001089f */
[----:B------:R3:W4:Y:S02]  /*9830*/  MUFU.EX2 R181, R3 ;  /* 0x0000000300b57308 */ /* 0x0007240000000800 */
[--C-:B---3--:R-:W-:Y:S01]  /*9840*/  FFMA.FTZ R3, R102, c[0x0][0x2d0], -R152.reuse ;  /* 0x0000b40066037a23 */ /* 0x108fe20000010898 */
[----:B----4-:R-:W-:Y:S07]  /*9850*/  F2FP.BF16.PACK_AB R80, R181, R142 ;  /* 0x0000008eb550723e */ /* 0x010fee00000010ff */
[----:B------:R3:W-:Y:S02]  /*9860*/  MUFU.EX2 R140, R3 ;  /* 0x00000003008c7308 */ /* 0x0007e40000000800 */
[--C-:B---3--:R-:W-:Y:S08]  /*9870*/  FFMA.FTZ R3, R158, c[0x0][0x2d0], -R152.reuse ;  /* 0x0000b4009e037a23 */ /* 0x108ff00000010898 */
[----:B------:R3:W4:Y:S02]  /*9880*/  MUFU.EX2 R158, R3 ;  /* 0x00000003009e7308 */ /* 0x0007240000000800 */
[----:B---3--:R-:W-:Y:S01]  /*9890*/  FFMA.FTZ R3, R99, c[0x0][0x2d0], -R159 ;  /* 0x0000b40063037a23 */ /* 0x008fe2000001089f */
[----:B------:R-:W-:Y:S02]  /*98a0*/  MOV R99, R156 ;  /* 0x0000009c00637202 */ /* 0x000fe40000000f00 */
[----:B----4-:R-:W-:Y:S05]  /*98b0*/  F2FP.BF16.PACK_AB R81, R158, R140 ;  /* 0x0000008c9e51723e */ /* 0x010fea00000010ff */
[----:B------:R3:W4:Y:S02]  /*98c0*/  MUFU.EX2 R179, R3 ;  /* 0x0000000300b37308 */ /* 0x0007240000000800 */
[--C-:B---3--:R-:W-:Y:S01]  /*98d0*/  FFMA.FTZ R3, R164, c[0x0][0x2d0], -R152.reuse ;  /* 0x0000b400a4037a23 */ /* 0x108fe20000010898 */
[----:B----4-:R-:W-:Y:S07]  /*98e0*/  F2FP.BF16.PACK_AB R82, R180, R179 ;  /* 0x000000b3b452723e */ /* 0x010fee00000010ff */
[----:B------:R3:W-:Y:S02]  /*98f0*/  MUFU.EX2 R156, R3 ;  /* 0x00000003009c7308 */ /* 0x0007e40000000800 */
[----:B---3--:R-:W-:Y:S08]  /*9900*/  FFMA.FTZ R3, R155, c[0x0][0x2d0], -R152 ;  /* 0x0000b4009b037a23 */ /* 0x008ff00000010898 */
[----:B------:R3:W4:Y:S02]  /*9910*/  MUFU.EX2 R157, R3 ;  /* 0x00000003009d7308 */ /* 0x0007240000000800 */
[--C-:B---3--:R-:W-:Y:S01]  /*9920*/  FFMA.FTZ R3, R101, c[0x0][0x2d0], -R153.reuse ;  /* 0x0000b40065037a23 */ /* 0x108fe20000010899 */
[----:B----4-:R-:W-:Y:S07]  /*9930*/  F2FP.BF16.PACK_AB R83, R157, R156 ;  /* 0x0000009c9d53723e */ /* 0x010fee00000010ff */
[----:B------:R3:W4:Y:S01]  /*9940*/  MUFU.EX2 R174, R3 ;  /* 0x0000000300ae7308 */ /* 0x0007220000000800 */
[C---:B------:R-:W-:Y:S08]  /*9950*/  HMMA.16816.F32.BF16 R8, R80.reuse, R84, R8 ;  /* 0x000000545008723c */ /* 0x040ff00000041808 */
[-C--:B------:R-:W-:Y:S08]  /*9960*/  HMMA.16816.F32.BF16 R12, R80, R86.reuse, R12 ;  /* 0x00000056500c723c */ /* 0x080ff0000004180c */
[C---:B------:R-:W-:Y:S01]  /*9970*/  HMMA.16816.F32.BF16 R16, R76.reuse, R86, R16 ;  /* 0x000000564c10723c */ /* 0x040fe20000041810 */
[----:B------:R-:W5:Y:S03]  /*9980*/  LDSM.16.MT88.4 R84, [R200+0x1800] ;  /* 0x00180000c854783b */ /* 0x000f660000004200 */
[--C-:B---3--:R-:W-:Y:S01]  /*9990*/  FFMA.FTZ R3, R171, c[0x0][0x2d0], -R154.reuse ;  /* 0x0000b400ab037a23 */ /* 0x108fe2000001089a */
[----:B----4-:R-:W-:Y:S03]  /*99a0*/  F2FP.BF16.PACK_AB R148, R173, R174 ;  /* 0x000000aead94723e */ /* 0x010fe600000010ff */
[-C--:B--2---:R-:W-:Y:S01]  /*99b0*/  HMMA.16816.F32.BF16 R20, R76, R88.reuse, R20 ;  /* 0x000000584c14723c */ /* 0x084fe20000041814 */
[----:B------:R2:W-:Y:S07]  /*99c0*/  MUFU.EX2 R171, R3 ;  /* 0x0000000300ab7308 */ /* 0x0005ee0000000800 */
[C---:B------:R-:W-:Y:S08]  /*99d0*/  HMMA.16816.F32.BF16 R24, R80.reuse, R88, R24 ;  /* 0x000000585018723c */ /* 0x040ff00000041818 */
[-C--:B------:R-:W-:Y:S08]  /*99e0*/  HMMA.16816.F32.BF16 R28, R80, R90.reuse, R28 ;  /* 0x0000005a501c723c */ /* 0x080ff0000004181c */
[C---:B------:R-:W-:Y:S04]  /*99f0*/  HMMA.16816.F32.BF16 R32, R76.reuse, R90, R32 ;  /* 0x0000005a4c20723c */ /* 0x040fe80000041820 */
[--C-:B--2---:R-:W-:Y:S04]  /*9a00*/  FFMA.FTZ R3, R172, c[0x0][0x2d0], -R154.reuse ;  /* 0x0000b400ac037a23 */ /* 0x104fe8000001089a */
[-C--:B-1----:R-:W-:Y:S01]  /*9a10*/  HMMA.16816.F32.BF16 R36, R76, R92.reuse, R36 ;  /* 0x0000005c4c24723c */ /* 0x082fe20000041824 */
[----:B------:R1:W2:Y:S07]  /*9a20*/  MUFU.EX2 R172, R3 ;  /* 0x0000000300ac7308 */ /* 0x0002ae0000000800 */
[C---:B------:R-:W-:Y:S08]  /*9a30*/  HMMA.16816.F32.BF16 R40, R80.reuse, R92, R40 ;  /* 0x0000005c5028723c */ /* 0x040ff00000041828 */
[-C--:B------:R-:W-:Y:S08]  /*9a40*/  HMMA.16816.F32.BF16 R44, R80, R94.reuse, R44 ;  /* 0x0000005e502c723c */ /* 0x080ff0000004182c */
[C---:B------:R-:W-:Y:S04]  /*9a50*/  HMMA.16816.F32.BF16 R48, R76.reuse, R94, R48 ;  /* 0x0000005e4c30723c */ /* 0x040fe80000041830 */
[--C-:B-1----:R-:W-:Y:S01]  /*9a60*/  FFMA.FTZ R3, R97, c[0x0][0x2d0], -R153.reuse ;  /* 0x0000b40061037a23 */ /* 0x102fe20000010899 */
[----:B------:R-:W-:Y:S02]  /*9a70*/  MOV R97, R170 ;  /* 0x000000aa00617202 */ /* 0x000fe40000000f00 */
[----:B--2---:R-:W-:Y:S01]  /*9a80*/  F2FP.BF16.PACK_AB R149, R172, R171 ;  /* 0x000000abac95723e */ /* 0x004fe200000010ff */
[----:B------:R1:W-:Y:S01]  /*9a90*/  MUFU.EX2 R170, R3 ;  /* 0x0000000300aa7308 */ /* 0x0003e20000000800 */
[-C--:B-----5:R-:W-:Y:S08]  /*9aa0*/  HMMA.16816.F32.BF16 R52, R76, R84.reuse, R52 ;  /* 0x000000544c34723c */ /* 0x0a0ff00000041834 */
[C---:B------:R-:W-:Y:S07]  /*9ab0*/  HMMA.16816.F32.BF16 R56, R80.reuse, R84, R56 ;  /* 0x000000545038723c */ /* 0x040fee0000041838 */
[----:B------:R-:W-:Y:S01]  /*9ac0*/  MOV R85, R2 ;  /* 0x0000000200557202 */ /* 0x000fe20000000f00 */
[-C--:B------:R-:W-:Y:S04]  /*9ad0*/  HMMA.16816.F32.BF16 R60, R80, R86.reuse, R60 ;  /* 0x00000056503c723c */ /* 0x080fe8000004183c */
[----:B------:R-:W-:Y:S01]  /*9ae0*/  MOV R84, R68 ;  /* 0x0000004400547202 */ /* 0x000fe20000000f00 */
[----:B-1----:R-:W-:Y:S03]  /*9af0*/  FFMA.FTZ R3, R165, c[0x0][0x2d0], -R153 ;  /* 0x0000b400a5037a23 */ /* 0x002fe60000010899 */
[----:B------:R-:W-:Y:S01]  /*9b00*/  HMMA.16816.F32.BF16 R64, R76, R86, R64 ;  /* 0x000000564c40723c */ /* 0x000fe20000041840 */
[----:B------:R1:W2:Y:S03]  /*9b10*/  MUFU.EX2 R165, R3 ;  /* 0x0000000300a57308 */ /* 0x0002a60000000800 */
[--C-:B-1----:R-:W-:Y:S01]  /*9b20*/  FFMA.FTZ R3, R99, c[0x0][0x2d0], -R154.reuse ;  /* 0x0000b40063037a23 */ /* 0x102fe2000001089a */
[----:B--2---:R-:W-:Y:S01]  /*9b30*/  F2FP.BF16.PACK_AB R150, R165, R170 ;  /* 0x000000aaa596723e */ /* 0x004fe200000010ff */
[----:B------:R-:W2:Y:S05]  /*9b40*/  LDL.LU R99, [R1] ;  /* 0x0000000001637983 */ /* 0x000eaa0000300800 */
[----:B------:R1:W-:Y:S01]  /*9b50*/  MUFU.EX2 R164, R3 ;  /* 0x0000000300a47308 */ /* 0x0003e20000000800 */
[----:B------:R-:W3:Y:S01]  /*9b60*/  LDL.LU R98, [R1+0x4] ;  /* 0x0000040001627983 */ /* 0x000ee20000300800 */
[----:B-1----:R-:W-:Y:S08]  /*9b70*/  FFMA.FTZ R3, R163, c[0x0][0x2d0], -R154 ;  /* 0x0000b400a3037a23 */ /* 0x002ff0000001089a */
[----:B------:R1:W4:Y:S02]  /*9b80*/  MUFU.EX2 R163, R3 ;  /* 0x0000000300a37308 */ /* 0x0003240000000800 */
[--C-:B-1----:R-:W-:Y:S01]  /*9b90*/  FFMA.FTZ R3, R161, c[0x0][0x2d0], -R159.reuse ;  /* 0x0000b400a1037a23 */ /* 0x102fe2000001089f */
[----:B----4-:R-:W-:Y:S07]  /*9ba0*/  F2FP.BF16.PACK_AB R151, R163, R164 ;  /* 0x000000a4a397723e */ /* 0x010fee00000010ff */
[----:B------:R1:W-:Y:S02]  /*9bb0*/  MUFU.EX2 R161, R3 ;  /* 0x0000000300a17308 */ /* 0x0003e40000000800 */
[--C-:B-1----:R-:W-:Y:S08]  /*9bc0*/  FFMA.FTZ R3, R162, c[0x0][0x2d0], -R159.reuse ;  /* 0x0000b400a2037a23 */ /* 0x102ff0000001089f */
[----:B------:R1:W4:Y:S02]  /*9bd0*/  MUFU.EX2 R162, R3 ;  /* 0x0000000300a27308 */ /* 0x0003240000000800 */
[--C-:B-1----:R-:W-:Y:S01]  /*9be0*/  FFMA.FTZ R3, R97, c[0x0][0x2d0], -R152.reuse ;  /* 0x0000b40061037a23 */ /* 0x102fe20000010898 */
[----:B----4-:R-:W-:Y:S01]  /*9bf0*/  F2FP.BF16.PACK_AB R144, R162, R161 ;  /* 0x000000a1a290723e */ /* 0x010fe200000010ff */
[----:B------:R-:W4:Y:S06]  /*9c00*/  LDL.LU R97, [R1+0x8] ;  /* 0x0000080001617983 */ /* 0x000f2c0000300800 */
[----:B------:R1:W-:Y:S02]  /*9c10*/  MUFU.EX2 R155, R3 ;  /* 0x00000003009b7308 */ /* 0x0003e40000000800 */
[--C-:B-1----:R-:W-:Y:S02]  /*9c20*/  FFMA.FTZ R3, R96, c[0x0][0x2d0], -R152.reuse ;  /* 0x0000b40060037a23 */ /* 0x102fe40000010898 */
[----:B------:R-:W5:Y:S06]  /*9c30*/  LDL.LU R96, [R1+0xc] ;  /* 0x00000c0001607983 */ /* 0x000f6c0000300800 */
[----:B------:R1:W1:Y:S02]  /*9c40*/  MUFU.EX2 R154, R3 ;  /* 0x00000003009a7308 */ /* 0x0002640000000800 */
[--C-:B-1----:R-:W-:Y:S01]  /*9c50*/  FFMA.FTZ R3, R160, c[0x0][0x2d0], -R159.reuse ;  /* 0x0000b400a0037a23 */ /* 0x102fe2000001089f */
[----:B------:R-:W-:Y:S07]  /*9c60*/  F2FP.BF16.PACK_AB R145, R154, R155 ;  /* 0x0000009b9a91723e */ /* 0x000fee00000010ff */
[----:B------:R1:W-:Y:S02]  /*9c70*/  MUFU.EX2 R160, R3 ;  /* 0x0000000300a07308 */ /* 0x0003e40000000800 */
[----:B-1----:R-:W-:Y:S02]  /*9c80*/  FFMA.FTZ R3, R100, c[0x0][0x2d0], -R159 ;  /* 0x0000b40064037a23 */ /* 0x002fe4000001089f */
[----:B------:R-:W1:Y:S06]  /*9c90*/  LDSM.16.MT88.4 R100, [R197+0x2000] ;  /* 0x00200000c564783b */ /* 0x000e6c0000004200 */
[----:B------:R1:W1:Y:S02]  /*9ca0*/  MUFU.EX2 R159, R3 ;  /* 0x00000003009f7308 */ /* 0x0002640000000800 */
[--C-:B-1----:R-:W-:Y:S01]  /*9cb0*/  FFMA.FTZ R3, R74, c[0x0][0x2d0], -R152.reuse ;  /* 0x0000b4004a037a23 */ /* 0x102fe20000010898 */
[----:B------:R-:W-:Y:S01]  /*9cc0*/  F2FP.BF16.PACK_AB R146, R159, R160 ;  /* 0x000000a09f92723e */ /* 0x000fe200000010ff */
[----:B------:R-:W-:Y:S06]  /*9cd0*/  FFMA.FTZ R152, R75, c[0x0][0x2d0], -R152 ;  /* 0x0000b4004b987a23 */ /* 0x000fec0000010898 */
[----:B------:R-:W-:Y:S10]  /*9ce0*/  MUFU.EX2 R153, R3 ;  /* 0x0000000300997308 */ /* 0x000ff40000000800 */
[----:B------:R-:W1:Y:S01]  /*9cf0*/  MUFU.EX2 R74, R152 ;  /* 0x00000098004a7308 */ /* 0x000e620000000800 */
[-C--:B------:R-:W-:Y:S05]  /*9d00*/  HMMA.16816.F32.BF16 R92, R148, R100.reuse, R4 ;  /* 0x00000064945c723c */ /* 0x080fea0000041804 */
[----:B-1----:R-:W-:Y:S07]  /*9d10*/  F2FP.BF16.PACK_AB R147, R74, R153 ;  /* 0x000000994a93723e */ /* 0x002fee00000010ff */
[C---:B------:R-:W-:Y:S04]  /*9d20*/  HMMA.16816.F32.BF16 R88, R144.reuse, R100, R8 ;  /* 0x000000649058723c */ /* 0x040fe80000041808 */
[----:B--2---:R-:W-:Y:S02]  /*9d30*/  FFMA.FTZ R3, R73, R99, R233 ;  /* 0x0000006349037223 */ /* 0x004fe400000100e9 */
[----:B---3--:R-:W-:Y:S02]  /*9d40*/  FFMA.FTZ R72, R72, R98, R234 ;  /* 0x0000006248487223 */ /* 0x008fe400000100ea */
[----:B------:R-:W-:Y:S04]  /*9d50*/  FADD.FTZ R3, R240, R3 ;  /* 0x00000003f0037221 */ /* 0x000fe80000010000 */
[----:B------:R-:W-:Y:S02]  /*9d60*/  FADD.FTZ R4, R236, R72 ;  /* 0x00000048ec047221 */ /* 0x000fe40000010000 */
[----:B------:R-:W-:Y:S02]  /*9d70*/  FADD.FTZ R3, R239, R3 ;  /* 0x00000003ef037221 */ /* 0x000fe40000010000 */
[----:B------:R-:W-:Y:S02]  /*9d80*/  FADD.FTZ R9, R237, R4 ;  /* 0x00000004ed097221 */ /* 0x000fe40000010000 */
[----:B------:R-:W-:Y:S02]  /*9d90*/  FADD.FTZ R8, R241, R3 ;  /* 0x00000003f1087221 */ /* 0x000fe40000010000 */
[----:B------:R-:W-:Y:S02]  /*9da0*/  FADD.FTZ R3, R238, R9 ;  /* 0x00000009ee037221 */ /* 0x000fe40000010000 */
[----:B----4-:R-:W-:Y:S04]  /*9db0*/  FFMA.FTZ R71, R71, R97, R230 ;  /* 0x0000006147477223 */ /* 0x010fe800000100e6 */
[----:B------:R-:W-:Y:S04]  /*9dc0*/  FADD.FTZ R5, R231, R71 ;  /* 0x00000047e7057221 */ /* 0x000fe80000010000 */
[----:B------:R-:W-:Y:S02]  /*9dd0*/  FADD.FTZ R11, R232, R5 ;  /* 0x00000005e80b7221 */ /* 0x000fe40000010000 */
[----:B------:R-:W1:Y:S01]  /*9de0*/  LDSM.16.MT88.4 R4, [R200+0x2000] ;  /* 0x00200000c804783b */ /* 0x000e620000004200 */
[----:B-----5:R-:W-:Y:S02]  /*9df0*/  FFMA.FTZ R0, R0, R96, R175 ;  /* 0x0000006000007223 */ /* 0x020fe400000100af */
[-C--:B------:R-:W-:Y:S03]  /*9e00*/  HMMA.16816.F32.BF16 R96, R144, R102.reuse, R12 ;  /* 0x000000669060723c */ /* 0x080fe6000004180c */
[----:B------:R-:W-:Y:S04]  /*9e10*/  FADD.FTZ R0, R176, R0 ;  /* 0x00000000b0007221 */ /* 0x000fe80000010000 */
        /* <DEDUP_REMOVED lines=42> */
[----:B------:R-:W-:Y:S01]  /*a0c0*/  FADD.FTZ R11, R214, R8 ;  /* 0x00000008d60b7221 */ /* 0x000fe20000010000 */
[-C--:B-1----:R-:W-:Y:S03]  /*a0d0*/  HMMA.16816.F32.BF16 R136, R148, R4.reuse, R52 ;  /* 0x000000049488723c */ /* 0x082fe60000041834 */
        /* <DEDUP_REMOVED lines=32> */
[----:B------:R1:W-:Y:S01]  /*a2e0*/  STL [R1], R5 ;  /* 0x0000000501007387 */ /* 0x0003e20000100800 */
[----:B------:R-:W-:Y:S02]  /*a2f0*/  FADD.FTZ R3, R159, R3 ;  /* 0x000000039f037221 */ /* 0x000fe40000010000 */
[----:B------:R-:W-:Y:S02]  /*a300*/  FADD.FTZ R4, R163, R4 ;  /* 0x00000004a3047221 */ /* 0x000fe40000010000 */
[----:B------:R-:W-:Y:S03]  /*a310*/  FADD.FTZ R0, R153, R7 ;  /* 0x0000000799007221 */ /* 0x000fe60000010000 */
[----:B------:R-:W-:Y:S01]  /*a320*/  STL [R1+0x4], R4 ;  /* 0x0000040401007387 */ /* 0x000fe20000100800 */
[----:B------:R-:W-:Y:S03]  /*a330*/  FADD.FTZ R0, R74, R0 ;  /* 0x000000004a007221 */ /* 0x000fe60000010000 */
[----:B------:R2:W-:Y:S04]  /*a340*/  STL [R1+0x8], R3 ;  /* 0x0000080301007387 */ /* 0x0005e80000100800 */
[----:B------:R3:W-:Y:S01]  /*a350*/  STL [R1+0xc], R0 ;  /* 0x00000c0001007387 */ /* 0x0007e20000100800 */
[----:B-1----:R-:W-:Y:S02]  /*a360*/  MOV R5, R2 ;  /* 0x0000000200057202 */ /* 0x002fe40000000f00 */
[----:B------:R-:W-:Y:S02]  /*a370*/  MOV R2, R70 ;  /* 0x0000004600027202 */ /* 0x000fe40000000f00 */
[----:B--2---:R-:W-:Y:S01]  /*a380*/  MOV R3, R69 ;  /* 0x0000004500037202 */ /* 0x004fe20000000f00 */
[----:B------:R-:W-:-:S05]  /*a390*/  @P0 BRA `(.L_x_76) ;  /* 0xffffc57000000947 */ /* 0x000fca000383ffff */
.L_x_75:
[----:B------:R-:W-:Y:S05]  /*a3a0*/  BRA.DIV ~URZ, `(.L_x_77) ;  /* 0x00004c527f007947 */ /* 0x000fea000b800000 */
[----:B------:R-:W2:Y:S04]  /*a3b0*/  LDL.LU R13, [R1] ;  /* 0x00000000010d7983 */ /* 0x000ea80000300800 */
[----:B------:R-:W4:Y:S04]  /*a3c0*/  LDL.LU R12, [R1+0x4] ;  /* 0x00000400010c7983 */ /* 0x000f280000300800 */
[----:B------:R-:W5:Y:S04]  /*a3d0*/  LDL.LU R11, [R1+0x8] ;  /* 0x00000800010b7983 */ /* 0x000f680000300800 */
[----:B---3--:R-:W3:Y:S04]  /*a3e0*/  LDL.LU R10, [R1+0xc] ;  /* 0x00000c00010a7983 */ /* 0x008ee80000300800 */
[----:B--2---:R-:W2:Y:S04]  /*a3f0*/  SHFL.BFLY PT, R0, R13, 0x2, 0x1f ;  /* 0x0c401f000d007f89 */ /* 0x004ea800000e0000 */
[----:B-1--4-:R-:W1:Y:S04]  /*a400*/  SHFL.BFLY PT, R2, R12, 0x2, 0x1f ;  /* 0x0c401f000c027f89 */ /* 0x012e6800000e0000 */
[----:B-----5:R-:W4:Y:S04]  /*a410*/  SHFL.BFLY PT, R3, R11, 0x2, 0x1f ;  /* 0x0c401f000b037f89 */ /* 0x020f2800000e0000 */
[----:B---3--:R-:W3:Y:S01]  /*a420*/  SHFL.BFLY PT, R8, R10, 0x2, 0x1f ;  /* 0x0c401f000a087f89 */ /* 0x008ee200000e0000 */
[----:B--2---:R-:W-:-:S02]  /*a430*/  FADD.FTZ R0, R0, R13 ;  /* 0x0000000d00007221 */ /* 0x004fc40000010000 */
[----:B-1----:R-:W-:-:S03]  /*a440*/  FADD.FTZ R2, R2, R12 ;  /* 0x0000000c02027221 */ /* 0x002fc60000010000 */
[----:B------:R-:W1:Y:S01]  /*a450*/  SHFL.BFLY PT, R4, R0, 0x1, 0x1f ;  /* 0x0c201f0000047f89 */ /* 0x000e6200000e0000 */
[----:B----4-:R-:W-:-:S03]  /*a460*/  FADD.FTZ R3, R3, R11 ;  /* 0x0000000b03037221 */ /* 0x010fc60000010000 */
[----:B------:R-:W2:Y:S01]  /*a470*/  SHFL.BFLY PT, R6, R2, 0x1, 0x1f ;  /* 0x0c201f0002067f89 */ /* 0x000ea200000e0000 */
[----:B---3--:R-:W-:-:S03]  /*a480*/  FADD.FTZ R8, R8, R10 ;  /* 0x0000000a08087221 */ /* 0x008fc60000010000 */
[----:B------:R-:W3:Y:S04]  /*a490*/  SHFL.BFLY PT, R7, R3, 0x1, 0x1f ;  /* 0x0c201f0003077f89 */ /* 0x000ee800000e0000 */
[----:B------:R4:W4:Y:S01]  /*a4a0*/  SHFL.BFLY PT, R9, R8, 0x1, 0x1f ;  /* 0x0c201f0008097f89 */ /* 0x00092200000e0000 */
[----:B-1----:R-:W-:Y:S02]  /*a4b0*/  FADD.FTZ R4, R0, R4 ;  /* 0x0000000400047221 */ /* 0x002fe40000010000 */
[----:B--2---:R-:W-:Y:S02]  /*a4c0*/  FADD.FTZ R6, R2, R6 ;  /* 0x0000000602067221 */ /* 0x004fe40000010000 */
[----:B---3--:R-:W-:Y:S02]  /*a4d0*/  FADD.FTZ R7, R3, R7 ;  /* 0x0000000703077221 */ /* 0x008fe40000010000 */
.L_x_159:
[----:B------:R-:W-:Y:S01]  /*a4e0*/  FSETP.NE.FTZ.AND P3, PT, R4, RZ, PT ;  /* 0x000000ff0400720b */ /* 0x000fe20003f75000 */
[----:B------:R-:W-:Y:S01]  /*a4f0*/  CS2R R2, SRZ ;  /* 0x0000000000027805 */ /* 0x000fe2000001ff00 */
[----:B------:R-:W-:-:S02]  /*a500*/  MOV R0, RZ ;  /* 0x000000ff00007202 */ /* 0x000fc40000000f00 */
[----:B------:R-:W-:Y:S02]  /*a510*/  FSETP.NE.FTZ.AND P1, PT, R7, RZ, PT ;  /* 0x000000ff0700720b */ /* 0x000fe40003f35000 */
[----:B------:R-:W-:Y:S02]  /*a520*/  FSETP.NE.FTZ.AND P2, PT, R6, RZ, PT ;  /* 0x000000ff0600720b */ /* 0x000fe40003f55000 */
[----:B------:R-:W-:Y:S02]  /*a530*/  MOV R26, 0xff800000 ;  /* 0xff800000001a7802 */ /* 0x000fe40000000f00 */
[----:B------:R-:W-:Y:S02]  /*a540*/  MOV R25, 0xff800000 ;  /* 0xff80000000197802 */ /* 0x000fe40000000f00 */
[----:B------:R-:W-:Y:S01]  /*a550*/  MOV R24, 0xff800000 ;  /* 0xff80000000187802 */ /* 0x000fe20000000f00 */
[----:B------:R-:W1:Y:S01]  /*a560*/  @P3 MUFU.RCP R0, R4 ;  /* 0x0000000400003308 */ /* 0x000e620000001000 */
[----:B------:R-:W-:-:S03]  /*a570*/  MOV R19, 0xff800000 ;  /* 0xff80000000137802 */ /* 0x000fc60000000f00 */
[----:B------:R-:W-:-:S04]  /*a580*/  @P1 MOV R11, 0x3f317218 ;  /* 0x3f317218000b1802 */ /* 0x000fc80000000f00 */
[----:B------:R2:W-:Y:S01]  /*a590*/  @P3 MUFU.LG2 R10, R4 ;  /* 0x00000004000a3308 */ /* 0x0005e20000000c00 */
[----:B-1----:R-:W-:-:S07]  /*a5a0*/  FMUL.FTZ R64, R0, R92 ;  /* 0x0000005c00407220 */ /* 0x002fce0000410000 */
[----:B------:R-:W1:Y:S01]  /*a5b0*/  @P2 MUFU.RCP R3, R6 ;  /* 0x0000000600032308 */ /* 0x000e620000001000 */
[C---:B------:R-:W-:Y:S02]  /*a5c0*/  FMUL.FTZ R65, R0.reuse, R93 ;  /* 0x0000005d00417220 */ /* 0x040fe40000410000 */
[C---:B------:R-:W-:Y:S02]  /*a5d0*/  FMUL.FTZ R66, R0.reuse, R100 ;  /* 0x0000006400427220 */ /* 0x040fe40000410000 */
[C---:B------:R-:W-:Y:S02]  /*a5e0*/  FMUL.FTZ R67, R0.reuse, R101 ;  /* 0x0000006500437220 */ /* 0x040fe40000410000 */
[C---:B------:R-:W-:Y:S01]  /*a5f0*/  FMUL.FTZ R72, R0.reuse, R104 ;  /* 0x0000006800487220 */ /* 0x040fe20000410000 */
[----:B------:R-:W-:Y:S01]  /*a600*/  @P1 MUFU.RCP R2, R7 ;  /* 0x0000000700021308 */ /* 0x000fe20000001000 */
        /* <DEDUP_REMOVED lines=10> */
[----:B------:R-:W-:Y:S02]  /*a6b0*/  FMUL.FTZ R57, R0, R149 ;  /* 0x0000009500397220 */ /* 0x000fe40000410000 */
[----:B------:R-:W3:Y:S01]  /*a6c0*/  @P1 MUFU.LG2 R0, R7 ;  /* 0x0000000700001308 */ /* 0x000ee20000000c00 */
[----:B--2-4-:R-:W-:Y:S02]  /*a6d0*/  FADD.FTZ R4, R9, R8 ;  /* 0x0000000809047221 */ /* 0x014fe40000010000 */
[C---:B-1----:R-:W-:Y:S02]  /*a6e0*/  FMUL.FTZ R82, R3.reuse, R94 ;  /* 0x0000005e03527220 */ /* 0x042fe40000410000 */
[C---:B------:R-:W-:Y:S01]  /*a6f0*/  FMUL.FTZ R83, R3.reuse, R95 ;  /* 0x0000005f03537220 */ /* 0x040fe20000410000 */
[----:B------:R-:W-:Y:S01]  /*a700*/  FSETP.NE.FTZ.AND P0, PT, R4, RZ, PT ;  /* 0x000000ff0400720b */ /* 0x000fe20003f15000 */
[C---:B------:R-:W-:Y:S01]  /*a710*/  FMUL.FTZ R84, R3.reuse, R102 ;  /* 0x0000006603547220 */ /* 0x040fe20000410000 */
[----:B------:R1:W2:Y:S01]  /*a720*/  @P2 MUFU.LG2 R9, R6 ;  /* 0x0000000600092308 */ /* 0x0002a20000000c00 */
[----:B------:R-:W-:-:S02]  /*a730*/  FMUL.FTZ R85, R3, R103 ;  /* 0x0000006703557220 */ /* 0x000fc40000410000 */
[C---:B------:R-:W-:Y:S02]  /*a740*/  FMUL.FTZ R86, R3.reuse, R106 ;  /* 0x0000006a03567220 */ /* 0x040fe40000410000 */
[C---:B------:R-:W-:Y:S02]  /*a750*/  FMUL.FTZ R87, R3.reuse, R107 ;  /* 0x0000006b03577220 */ /* 0x040fe40000410000 */
[C---:B------:R-:W-:Y:S02]  /*a760*/  FMUL.FTZ R92, R3.reuse, R118 ;  /* 0x00000076035c7220 */ /* 0x040fe40000410000 */
[----:B---3--:R-:W-:Y:S01]  /*a770*/  @P1 FMUL.FTZ R8, R0, 0.69314718246459960938 ;  /* 0x3f31721800081820 */ /* 0x008fe20000410000 */
[----:B------:R-:W-:Y:S01]  /*a780*/  MOV R0, RZ ;  /* 0x000000ff00007202 */ /* 0x000fe20000000f00 */
[C---:B------:R-:W-:Y:S02]  /*a790*/  FMUL.FTZ R93, R3.reuse, R119 ;  /* 0x00000077035d7220 */ /* 0x040fe40000410000 */
[----:B------:R-:W-:-:S02]  /*a7a0*/  FMUL.FTZ R100, R3, R122 ;  /* 0x0000007a03647220 */ /* 0x000fc40000410000 */
[C---:B------:R-:W-:Y:S01]  /*a7b0*/  FMUL.FTZ R101, R3.reuse, R123 ;  /* 0x0000007b03657220 */ /* 0x040fe20000410000 */
[----:B------:R-:W-:Y:S01]  /*a7c0*/  @P0 MUFU.RCP R0, R4 ;  /* 0x0000000400000308 */ /* 0x000fe20000001000 */
[C---:B------:R-:W-:Y:S01]  /*a7d0*/  FMUL.FTZ R94, R3.reuse, R134 ;  /* 0x00000086035e7220 */ /* 0x040fe20000410000 */
[----:B-1----:R-:W-:Y:S01]  /*a7e0*/  @P2 MOV R6, 0x3f317218 ;  /* 0x3f31721800062802 */ /* 0x002fe20000000f00 */
[C---:B------:R-:W-:Y:S02]  /*a7f0*/  FMUL.FTZ R95, R3.reuse, R135 ;  /* 0x00000087035f7220 */ /* 0x040fe40000410000 */
[C---:B------:R-:W-:Y:S02]  /*a800*/  FMUL.FTZ R80, R3.reuse, R138 ;  /* 0x0000008a03507220 */ /* 0x040fe40000410000 */
[C---:B------:R-:W-:Y:S02]  /*a810*/  FMUL.FTZ R81, R3.reuse, R139 ;  /* 0x0000008b03517220 */ /* 0x040fe40000410000 */
[----:B------:R-:W-:-:S02]  /*a820*/  FMUL.FTZ R62, R3, R150 ;  /* 0x00000096033e7220 */ /* 0x000fc40000410000 */
[----:B------:R-:W-:Y:S01]  /*a830*/  FMUL.FTZ R63, R3, R151 ;  /* 0x00000097033f7220 */ /* 0x000fe20000410000 */
[----:B------:R-:W-:Y:S01]  /*a840*/  @P3 MOV R3, 0x3f317218 ;  /* 0x3f31721800033802 */ /* 0x000fe20000000f00 */
        /* <DEDUP_REMOVED lines=15> */
[----:B------:R-:W-:Y:S02]  /*a940*/  FMUL.FTZ R29, R2, R145 ;  /* 0x00000091021d7220 */ /* 0x000fe40000410000 */
[----:B------:R1:W3:Y:S01]  /*a950*/  @P0 MUFU.LG2 R2, R4 ;  /* 0x0000000400020308 */ /* 0x0002e20000000c00 */
[----:B------:R-:W-:-:S02]  /*a960*/  @P3 FMUL.FTZ R7, R3, c[0x0][0x2d0] ;  /* 0x0000b40003073a20 */ /* 0x000fc40000410000 */
[----:B------:R-:W-:Y:S02]  /*a970*/  @P1 FMUL.FTZ R3, R11, c[0x0][0x2d0] ;  /* 0x0000b4000b031a20 */ /* 0x000fe40000410000 */
[----:B--2---:R-:W-:Y:S02]  /*a980*/  @P2 FMUL.FTZ R9, R9, 0.69314718246459960938 ;  /* 0x3f31721809092820 */ /* 0x004fe40000410000 */
[----:B------:R-:W-:Y:S01]  /*a990*/  @P1 FFMA.FTZ R26, R3, R68, R8 ;  /* 0x00000044031a1223 */ /* 0x000fe20000010008 */
[----:B------:R-:W-:Y:S01]  /*a9a0*/  @P0 MOV R3, 0x3f317218 ;  /* 0x3f31721800030802 */ /* 0x000fe20000000f00 */
[----:B------:R-:W-:Y:S02]  /*a9b0*/  @P2 FMUL.FTZ R6, R6, c[0x0][0x2d0] ;  /* 0x0000b40006062a20 */ /* 0x000fe40000410000 */
[----:B------:R-:W-:Y:S02]  /*a9c0*/  @P3 FMUL.FTZ R10, R10, 0.69314718246459960938 ;  /* 0x3f3172180a0a3820 */ /* 0x000fe40000410000 */
[----:B------:R-:W-:-:S02]  /*a9d0*/  @P0 FMUL.FTZ R3, R3, c[0x0][0x2d0] ;  /* 0x0000b40003030a20 */ /* 0x000fc40000410000 */
[----:B------:R-:W-:Y:S01]  /*a9e0*/  @P2 FFMA.FTZ R25, R6, R69, R9 ;  /* 0x0000004506192223 */ /* 0x000fe20000010009 */
[----:B-1----:R-:W-:Y:S01]  /*a9f0*/  MOV R4, 0x1 ;  /* 0x0000000100047802 */ /* 0x002fe20000000f00 */
[----:B---3--:R-:W-:Y:S02]  /*aa00*/  @P0 FMUL.FTZ R2, R2, 0.69314718246459960938 ;  /* 0x3f31721802020820 */ /* 0x008fe40000410000 */
        /* <DEDUP_REMOVED lines=16> */
[----:B------:R-:W-:Y:S01]  /*ab10*/  PRMT R0, R4, 0x7610, R0 ;  /* 0x0000761004007816 */ /* 0x000fe20000000000 */
[----:B------:R-:W-:-:S02]  /*ab20*/  @P3 FFMA.FTZ R24, R7, R70, R10 ;  /* 0x0000004607183223 */ /* 0x000fc4000001000a */
[----:B------:R-:W-:Y:S02]  /*ab30*/  @P0 FFMA.FTZ R19, R3, R5, R2 ;  /* 0x0000000503130223 */ /* 0x000fe40000010002 */
.L_x_46:
[----:B--2---:R2:W5:Y:S04]  /*ab40*/  LDL R6, [R1+0x20] ;  /* 0x0000200001067983 */ /* 0x0045680000100800 */
[----:B------:R-:W3:Y:S01]  /*ab50*/  S2R R2, SR_TID.X ;  /* 0x0000000000027919 */ /* 0x000ee20000002100 */
[----:B------:R-:W-:Y:S01]  /*ab60*/  BSSY B0, `(.L_x_78) ;  /* 0x0000011000007945 */ /* 0x000fe20003800000 */
[----:B---3--:R-:W-:-:S13]  /*ab70*/  LOP3.LUT P0, RZ, R2, 0x7f, RZ, 0xc0, !PT ;  /* 0x0000007f02ff7812 */ /* 0x008fda000780c0ff */
[----:B------:R-:W-:Y:S05]  /*ab80*/  @P0 BRA `(.L_x_79) ;  /* 0x000000e000000947 */ /* 0x000fea0003800000 */
[----:B--2---:R-:W2:Y:S01]  /*ab90*/  S2R R4, SR_LANEID ;  /* 0x0000000000047919 */ /* 0x004ea20000000000 */
[----:B------:R-:W-:Y:S01]  /*aba0*/  VOTEU.ANY UR4, UPT, PT ;  /* 0x0000000000047886 */ /* 0x000fe200038e0100 */
[----:B-1----:R-:W-:Y:S01]  /*abb0*/  IMAD.MOV.U32 R5, RZ, RZ, c[0x0][0x564] ;  /* 0x00015900ff057624 */ /* 0x002fe200078e00ff */
[----:B------:R-:W2:Y:S08]  /*abc0*/  FLO.U32 R3, UR4 ;  /* 0x0000000400037d00 */ /* 0x000eb000080e0000 */
[----:B------:R-:W1:Y:S01]  /*abd0*/  POPC R2, UR4 ;  /* 0x0000000400027d09 */ /* 0x000e620008000000 */
[----:B--2---:R-:W-:Y:S01]  /*abe0*/  ISETP.EQ.U32.AND P0, PT, R3, R4, PT ;  /* 0x000000040300720c */ /* 0x004fe20003f02070 */
[----:B------:R-:W-:-:S12]  /*abf0*/  IMAD.MOV.U32 R4, RZ, RZ, c[0x0][0x560] ;  /* 0x00015800ff047624 */ /* 0x000fd800078e00ff */
[----:B-1----:R1:W2:Y:S04]  /*ac00*/  @P0 ATOMG.E.ADD.STRONG.GPU PT, R2, [R4.64], R2 ;  /* 0x00000002040209a8 */ /* 0x0022a800081ee1c8 */
[----:B-1----:R-:W1:Y:S04]  /*ac10*/  S2R R4, SR_LTMASK ;  /* 0x0000000000047919 */ /* 0x002e680000003900 */
[----:B--2---:R1:W2:Y:S02]  /*ac20*/  SHFL.IDX PT, R3, R2, R3, 0x1f ;  /* 0x00001f0302037589 */ /* 0x0042a400000e0000 */
[----:B-1----:R-:W-:-:S06]  /*ac30*/  LOP3.LUT R2, R4, UR4, RZ, 0xc0, !PT ;  /* 0x0000000404027c12 */ /* 0x002fcc000f8ec0ff */
[----:B------:R-:W2:Y:S02]  /*ac40*/  POPC R2, R2 ;  /* 0x0000000200027309 */ /* 0x000ea40000000000 */
[----:B--2--5:R-:W-:-:S05]  /*ac50*/  IADD3 R6, R3, c[0x0][0xc], R2 ;  /* 0x0000030003067a10 */ /* 0x024fca0007ffe002 */
[----:B------:R1:W-:Y:S02]  /*ac60*/  STL [R1+0x20], R6 ;  /* 0x0000200601007387 */ /* 0x0003e40000100800 */
.L_x_79:
[----:B--2---:R-:W-:Y:S05]  /*ac70*/  BSYNC B0 ;  /* 0x0000000000007941 */ /* 0x004fea0003800000 */
.L_x_78:
[----:B------:R-:W2:Y:S04]  /*ac80*/  LDL.64 R2, [R1+0x18] ;  /* 0x0000180001027983 */ /* 0x000ea80000100a00 */
[----:B------:R-:W3:Y:S01]  /*ac90*/  LDL R9, [R1+0x10] ;  /* 0x0000100001097983 */ /* 0x000ee20000100800 */
[----:B------:R-:W-:Y:S01]  /*aca0*/  PRMT R0, R0, 0x9910, RZ ;  /* 0x0000991000007816 */ /* 0x000fe200000000ff */
[----:B------:R-:W-:Y:S01]  /*acb0*/  BSSY B1, `(.L_x_80) ;  /* 0x00002c6000017945 */ /* 0x000fe20003800000 */
[----:B-----5:R-:W-:Y:S02]  /*acc0*/  IMAD.MOV.U32 R70, RZ, RZ, R6 ;  /* 0x000000ffff467224 */ /* 0x020fe400078e0006 */
[----:B------:R-:W-:Y:S02]  /*acd0*/  ISETP.NE.AND P0, PT, R0, RZ, PT ;  /* 0x000000ff0000720c */ /* 0x000fe40003f05270 */
[----:B--2---:R-:W-:-:S02]  /*ace0*/  SHF.R.S32.HI R18, RZ, 0x1f, R2 ;  /* 0x0000001fff127819 */ /* 0x004fc40000011402 */
[----:B---3--:R-:W-:-:S09]  /*acf0*/  SHF.R.S32.HI R8, RZ, 0x1f, R9 ;  /* 0x0000001fff087819 */ /* 0x008fd20000011409 */
[----:B------:R-:W-:Y:S05]  /*ad00*/  @!P0 BRA `(.L_x_81) ;  /* 0x00001f9000008947 */ /* 0x000fea0003800000 */
[----:B-1----:R-:W2:Y:S04]  /*ad10*/  LDL R6, [R1+0x58] ;  /* 0x0000580001067983 */ /* 0x002ea80000100800 */
[----:B------:R-:W3:Y:S04]  /*ad20*/  LDL R5, [R1+0x68] ;  /* 0x0000680001057983 */ /* 0x000ee80000100800 */
[----:B------:R-:W4:Y:S04]  /*ad30*/  LDL R12, [R1+0x70] ;  /* 0x00007000010c7983 */ /* 0x000f280000100800 */
[----:B------:R-:W4:Y:S01]  /*ad40*/  LDL R13, [R1+0x6c] ;  /* 0x00006c00010d7983 */ /* 0x000f220000100800 */
[----:B------:R-:W-:Y:S01]  /*ad50*/  WARPSYNC 0xffffffff ;  /* 0xffffffff00007948 */ /* 0x000fe20003800000 */
[----:B------:R-:W-:-:S02]  /*ad60*/  F2FP.BF16.PACK_AB R0, R65, R64 ;  /* 0x000000404100723e */ /* 0x000fc400000010ff */
[----:B------:R-:W-:Y:S01]  /*ad70*/  BAR.SYNC.DEFER_BLOCKING 0x1, 0x80 ;  /* 0x0042000000007b1d */ /* 0x000fe20000010000 */
[----:B------:R-:W-:Y:S02]  /*ad80*/  F2FP.BF16.PACK_AB R3, R83, R82 ;  /* 0x000000525303723e */ /* 0x000fe400000010ff */
[----:B------:R-:W-:-:S03]  /*ad90*/  F2FP.BF16.PACK_AB R2, R67, R66 ;  /* 0x000000424302723e */ /* 0x000fc600000010ff */
[----:B------:R-:W4:Y:S01]  /*ada0*/  LDL R11, [R1+0x5c] ;  /* 0x00005c00010b7983 */ /* 0x000f220000100800 */
[----:B------:R-:W-:-:S03]  /*adb0*/  F2FP.BF16.PACK_AB R4, R69, R68 ;  /* 0x000000444504723e */ /* 0x000fc600000010ff */
[----:B------:R-:W4:Y:S04]  /*adc0*/  LDL R10, [R1+0x64] ;  /* 0x00006400010a7983 */ /* 0x000f280000100800 */
[----:B------:R-:W4:Y:S04]  /*add0*/  LDL R7, [R1+0x60] ;  /* 0x0000600001077983 */ /* 0x000f280000100800 */
[----:B--2---:R1:W-:Y:S04]  /*ade0*/  STS [R6], R0 ;  /* 0x0000000006007388 */ /* 0x0043e80000000800 */
[----:B------:R2:W-:Y:S04]  /*adf0*/  STS [R6+0x400], R3 ;  /* 0x0004000306007388 */ /* 0x0005e80000000800 */
[----:B---3--:R3:W-:Y:S01]  /*ae00*/  STS [R5], R2 ;  /* 0x0000000205007388 */ /* 0x0087e20000000800 */
[----:B-1----:R-:W-:-:S02]  /*ae10*/  F2FP.BF16.PACK_AB R0, R85, R84 ;  /* 0x000000545500723e */ /* 0x002fc400000010ff */
[----:B--2---:R-:W-:-:S03]  /*ae20*/  F2FP.BF16.PACK_AB R3, R45, R44 ;  /* 0x0000002c2d03723e */ /* 0x004fc600000010ff */
[----:B------:R1:W-:Y:S01]  /*ae30*/  STS [R5+0x400], R0 ;  /* 0x0004000005007388 */ /* 0x0003e20000000800 */
[----:B---3--:R-:W-:-:S03]  /*ae40*/  F2FP.BF16.PACK_AB R2, R33, R32 ;  /* 0x000000202102723e */ /* 0x008fc600000010ff */
[----:B------:R2:W-:Y:S04]  /*ae50*/  STS [R6+0x2000], R3 ;  /* 0x0020000306007388 */ /* 0x0005e80000000800 */
[----:B------:R3:W-:Y:S01]  /*ae60*/  STS [R6+0x2400], R2 ;  /* 0x0024000206007388 */ /* 0x0007e20000000800 */
[----:B-1----:R-:W-:Y:S02]  /*ae70*/  F2FP.BF16.PACK_AB R0, R35, R34 ;  /* 0x000000222300723e */ /* 0x002fe400000010ff */
[----:B--2---:R-:W-:-:S03]  /*ae80*/  F2FP.BF16.PACK_AB R3, R73, R72 ;  /* 0x000000484903723e */ /* 0x004fc600000010ff */
[----:B------:R1:W-:Y:S01]  /*ae90*/  STS [R5+0x2000], R0 ;  /* 0x0020000005007388 */ /* 0x0003e20000000800 */
[----:B---3--:R-:W-:-:S03]  /*aea0*/  F2FP.BF16.PACK_AB R2, R87, R86 ;  /* 0x000000565702723e */ /* 0x008fc600000010ff */
[----:B------:R2:W-:Y:S04]  /*aeb0*/  STS [R5+0x2400], R4 ;  /* 0x0024000405007388 */ /* 0x0005e80000000800 */
[----:B----4-:R3:W-:Y:S04]  /*aec0*/  STS [R12], R3 ;  /* 0x000000030c007388 */ /* 0x0107e80000000800 */
[----:B------:R3:W-:Y:S04]  /*aed0*/  STS [R12+0x400], R2 ;  /* 0x000400020c007388 */ /* 0x0007e80000000800 */
[----:B------:R-:W4:Y:S01]  /*aee0*/  LDL R6, [R1+0x78] ;  /* 0x0000780001067983 */ /* 0x000f220000100800 */
[----:B-1----:R-:W-:-:S02]  /*aef0*/  F2FP.BF16.PACK_AB R0, R75, R74 ;  /* 0x0000004a4b00723e */ /* 0x002fc400000010ff */
[----:B--2---:R-:W-:Y:S02]  /*af00*/  F2FP.BF16.PACK_AB R4, R37, R36 ;  /* 0x000000242504723e */ /* 0x004fe400000010ff */
[----:B---3--:R-:W-:Y:S01]  /*af10*/  F2FP.BF16.PACK_AB R3, R93, R92 ;  /* 0x0000005c5d03723e */ /* 0x008fe200000010ff */
[----:B------:R-:W-:Y:S01]  /*af20*/  STS [R13], R0 ;  /* 0x000000000d007388 */ /* 0x000fe20000000800 */
[----:B------:R-:W-:-:S03]  /*af30*/  F2FP.BF16.PACK_AB R2, R59, R58 ;  /* 0x0000003a3b02723e */ /* 0x000fc600000010ff */
[----:B------:R-:W-:Y:S04]  /*af40*/  STS [R13+0x400], R3 ;  /* 0x000400030d007388 */ /* 0x000fe80000000800 */
[----:B------:R-:W-:Y:S04]  /*af50*/  STS [R12+0x2000], R4 ;  /* 0x002000040c007388 */ /* 0x000fe80000000800 */
[----:B------:R1:W-:Y:S04]  /*af60*/  STS [R12+0x2400], R2 ;  /* 0x002400020c007388 */ /* 0x0003e80000000800 */
[----:B-1----:R-:W2:Y:S01]  /*af70*/  LDL R12, [R1+0x7c] ;  /* 0x00007c00010c7983 */ /* 0x002ea20000100800 */
[----:B------:R-:W-:-:S02]  /*af80*/  F2FP.BF16.PACK_AB R0, R39, R38 ;  /* 0x000000262700723e */ /* 0x000fc400000010ff */
[----:B------:R-:W-:Y:S02]  /*af90*/  F2FP.BF16.PACK_AB R5, R55, R54 ;  /* 0x000000363705723e */ /* 0x000fe400000010ff */
[----:B------:R-:W-:Y:S01]  /*afa0*/  F2FP.BF16.PACK_AB R4, R61, R60 ;  /* 0x0000003c3d04723e */ /* 0x000fe200000010ff */
[----:B------:R1:W-:Y:S01]  /*afb0*/  STS [R13+0x2000], R0 ;  /* 0x002000000d007388 */ /* 0x0003e20000000800 */
[----:B------:R-:W-:Y:S02]  /*afc0*/  F2FP.BF16.PACK_AB R3, R101, R100 ;  /* 0x000000646503723e */ /* 0x000fe400000010ff */
[----:B------:R-:W-:Y:S01]  /*afd0*/  F2FP.BF16.PACK_AB R2, R79, R78 ;  /* 0x0000004e4f02723e */ /* 0x000fe200000010ff */
[----:B------:R-:W-:Y:S04]  /*afe0*/  STS [R13+0x2400], R5 ;  /* 0x002400050d007388 */ /* 0x000fe80000000800 */
[----:B------:R3:W-:Y:S04]  /*aff0*/  STS [R11], R4 ;  /* 0x000000040b007388 */ /* 0x0007e80000000800 */
[----:B------:R3:W-:Y:S04]  /*b000*/  STS [R11+0x400], R3 ;  /* 0x000400030b007388 */ /* 0x0007e80000000800 */
[----:B------:R3:W-:Y:S01]  /*b010*/  STS [R10], R2 ;  /* 0x000000020a007388 */ /* 0x0007e20000000800 */
[----:B-1----:R-:W-:-:S05]  /*b020*/  F2FP.BF16.PACK_AB R0, R95, R94 ;  /* 0x0000005e5f00723e */ /* 0x002fca00000010ff */
[----:B------:R1:W-:Y:S01]  /*b030*/  STS [R10+0x400], R0 ;  /* 0x000400000a007388 */ /* 0x0003e20000000800 */
[----:B---3--:R-:W-:Y:S02]  /*b040*/  F2FP.BF16.PACK_AB R4, R51, R50 ;  /* 0x000000323304723e */ /* 0x008fe400000010ff */
[----:B------:R-:W-:-:S03]  /*b050*/  F2FP.BF16.PACK_AB R3, R53, R52 ;  /* 0x000000343503723e */ /* 0x000fc600000010ff */
[----:B------:R-:W-:Y:S01]  /*b060*/  STS [R11+0x2000], R4 ;  /* 0x002000040b007388 */ /* 0x000fe20000000800 */
[----:B------:R-:W-:-:S03]  /*b070*/  F2FP.BF16.PACK_AB R2, R47, R46 ;  /* 0x0000002e2f02723e */ /* 0x000fc600000010ff */
[----:B------:R3:W-:Y:S04]  /*b080*/  STS [R11+0x2400], R3 ;  /* 0x002400030b007388 */ /* 0x0007e80000000800 */
[----:B------:R3:W-:Y:S01]  /*b090*/  STS [R10+0x2000], R2 ;  /* 0x002000020a007388 */ /* 0x0007e20000000800 */
[----:B-1----:R-:W-:-:S05]  /*b0a0*/  F2FP.BF16.PACK_AB R0, R49, R48 ;  /* 0x000000303100723e */ /* 0x002fca00000010ff */
[----:B------:R1:W-:Y:S01]  /*b0b0*/  STS [R10+0x2400], R0 ;  /* 0x002400000a007388 */ /* 0x0003e20000000800 */
[----:B---3--:R-:W-:-:S03]  /*b0c0*/  F2FP.BF16.PACK_AB R3, R77, R76 ;  /* 0x0000004c4d03723e */ /* 0x008fc600000010ff */
[----:B------:R-:W3:Y:S01]  /*b0d0*/  LDL.LU R11, [R1+0x50] ;  /* 0x00005000010b7983 */ /* 0x000ee20000300800 */
[----:B------:R-:W-:-:S03]  /*b0e0*/  F2FP.BF16.PACK_AB R2, R81, R80 ;  /* 0x000000505102723e */ /* 0x000fc600000010ff */
[----:B------:R1:W-:Y:S04]  /*b0f0*/  STS [R7], R3 ;  /* 0x0000000307007388 */ /* 0x0003e80000000800 */
[----:B------:R1:W-:Y:S02]  /*b100*/  STS [R7+0x400], R2 ;  /* 0x0004000207007388 */ /* 0x0003e40000000800 */
[----:B-1----:R-:W-:Y:S02]  /*b110*/  F2FP.BF16.PACK_AB R0, R57, R56 ;  /* 0x000000383900723e */ /* 0x002fe400000010ff */
[----:B------:R-:W-:Y:S02]  /*b120*/  F2FP.BF16.PACK_AB R3, R63, R62 ;  /* 0x0000003e3f03723e */ /* 0x000fe400000010ff */
[----:B------:R-:W-:-:S02]  /*b130*/  F2FP.BF16.PACK_AB R2, R41, R40 ;  /* 0x000000282902723e */ /* 0x000fc400000010ff */
[----:B------:R-:W-:-:S04]  /*b140*/  ISETP.NE.U32.AND P2, PT, RZ, c[0x0][0x508], PT ;  /* 0x00014200ff007a0c */ /* 0x000fc80003f45070 */
[----:B------:R-:W-:Y:S02]  /*b150*/  ISETP.NE.AND.EX P2, PT, RZ, c[0x0][0x50c], PT, P2 ;  /* 0x00014300ff007a0c */ /* 0x000fe40003f45320 */
[----:B------:R-:W-:-:S04]  /*b160*/  ISETP.NE.U32.AND P1, PT, RZ, c[0x0][0x500], PT ;  /* 0x00014000ff007a0c */ /* 0x000fc80003f25070 */
[----:B------:R-:W-:Y:S01]  /*b170*/  ISETP.NE.AND.EX P1, PT, RZ, c[0x0][0x504], PT, P1 ;  /* 0x00014100ff007a0c */ /* 0x000fe20003f25310 */
[----:B------:R-:W-:-:S06]  /*b180*/  IMAD.MOV.U32 R10, RZ, RZ, c[0x0][0x388] ;  /* 0x0000e200ff0a7624 */ /* 0x000fcc00078e00ff */
[----:B------:R-:W-:-:S04]  /*b190*/  @P2 LEA R4, P0, R9, c[0x0][0x508], 0x2 ;  /* 0x0001420009042a11 */ /* 0x000fc800078010ff */
[----:B------:R-:W-:Y:S01]  /*b1a0*/  @P2 LEA.HI.X R5, R9, c[0x0][0x50c], R8, 0x2, P0 ;  /* 0x0001430009052a11 */ /* 0x000fe200000f1408 */
[----:B----4-:R1:W-:Y:S02]  /*b1b0*/  STS [R6], R0 ;  /* 0x0000000006007388 */ /* 0x0103e40000000800 */
[----:B-1----:R-:W-:Y:S02]  /*b1c0*/  F2FP.BF16.PACK_AB R0, R43, R42 ;  /* 0x0000002a2b00723e */ /* 0x002fe400000010ff */
[----:B--2---:R1:W-:Y:S04]  /*b1d0*/  STS [R12+0x400], R3 ;  /* 0x000400030c007388 */ /* 0x0043e80000000800 */
[----:B------:R-:W-:Y:S04]  /*b1e0*/  STS [R7+0x2000], R2 ;  /* 0x0020000207007388 */ /* 0x000fe80000000800 */
[----:B------:R2:W-:Y:S01]  /*b1f0*/  STS [R7+0x2400], R0 ;  /* 0x0024000007007388 */ /* 0x0005e20000000800 */
[----:B-1----:R-:W-:-:S02]  /*b200*/  F2FP.BF16.PACK_AB R3, R29, R28 ;  /* 0x0000001c1d03723e */ /* 0x002fc400000010ff */
[----:B--2---:R-:W-:-:S03]  /*b210*/  F2FP.BF16.PACK_AB R0, R31, R30 ;  /* 0x0000001e1f00723e */ /* 0x004fc600000010ff */
[----:B------:R1:W-:Y:S04]  /*b220*/  STS [R6+0x2000], R3 ;  /* 0x0020000306007388 */ /* 0x0003e80000000800 */
[----:B------:R2:W-:Y:S04]  /*b230*/  STS [R12+0x2400], R0 ;  /* 0x002400000c007388 */ /* 0x0005e80000000800 */
[----:B------:R-:W-:Y:S01]  /*b240*/  BAR.SYNC.DEFER_BLOCKING 0x1, 0x80 ;  /* 0x0042000000007b1d */ /* 0x000fe20000010000 */
[----:B-1----:R-:W-:Y:S02]  /*b250*/  IMAD.MOV.U32 R6, RZ, RZ, 0x4 ;  /* 0x00000004ff067424 */ /* 0x002fe400078e00ff */
[----:B------:R-:W-:-:S02]  /*b260*/  IMAD.MOV.U32 R3, RZ, RZ, RZ ;  /* 0x000000ffff037224 */ /* 0x000fc400078e00ff */
[----:B------:R-:W-:Y:S01]  /*b270*/  IMAD.WIDE R6, R9, R6, c[0x0][0x500] ;  /* 0x0001400009067625 */ /* 0x000fe200078e0206 */
[----:B------:R1:W5:Y:S04]  /*b280*/  @P2 LDG.E R10, [R4.64] ;  /* 0x00000008040a2981 */ /* 0x000368000c1e1900 */
[----:B------:R1:W5:Y:S01]  /*b290*/  @P1 LDG.E R3, [R6.64] ;  /* 0x0000000806031981 */ /* 0x000362000c1e1900 */
[----:B---3--:R-:W-:-:S04]  /*b2a0*/  ISETP.NE.AND P0, PT, R11, RZ, PT ;  /* 0x000000ff0b00720c */ /* 0x008fc80003f05270 */
[----:B--2---:R-:W-:Y:S01]  /*b2b0*/  SEL R0, R11, c[0x0][0x3d4], P0 ;  /* 0x0000f5000b007a07 */ /* 0x004fe20000000000 */
[----:B------:R-:W-:Y:S05]  /*b2c0*/  @P2 BRA `(.L_x_82) ;  /* 0x0000004000002947 */ /* 0x000fea0003800000 */
[----:B------:R-:W-:Y:S05]  /*b2d0*/  @!P1 BRA `(.L_x_82) ;  /* 0x0000003000009947 */ /* 0x000fea0003800000 */
[----:B-----5:R2:W3:Y:S04]  /*b2e0*/  LDG.E R10, [R6.64] ;  /* 0x00000008060a7981 */ /* 0x0204e8000c1e1900 */
[----:B-12---:R-:W3:Y:S02]  /*b2f0*/  LDG.E R6, [R6.64+0x4] ;  /* 0x0000040806067981 */ /* 0x006ee4000c1e1900 */
[----:B---3--:R-:W-:Y:S02]  /*b300*/  IADD3 R10, -R10, R6, RZ ;  /* 0x000000060a0a7210 */ /* 0x008fe40007ffe1ff */
.L_x_82:
[----:B-1----:R-:W2:Y:S04]  /*b310*/  LDL R4, [R1+0x88] ;  /* 0x0000880001047983 */ /* 0x002ea80000100800 */
[----:B------:R-:W2:Y:S04]  /*b320*/  LDL R71, [R1+0x24] ;  /* 0x0000240001477983 */ /* 0x000ea80000100800 */
[----:B------:R-:W3:Y:S04]  /*b330*/  LDL R27, [R1+0x48] ;  /* 0x00004800011b7983 */ /* 0x000ee80000100800 */
[----:B------:R-:W4:Y:S04]  /*b340*/  LDL R14, [R1+0x54] ;  /* 0x00005400010e7983 */ /* 0x000f280000100800 */
[----:B------:R-:W4:Y:S01]  /*b350*/  LDL R16, [R1+0x84] ;  /* 0x0000840001107983 */ /* 0x000f220000100800 */
[----:B------:R-:W-:Y:S01]  /*b360*/  IMAD.MOV.U32 R11, RZ, RZ, 0x368 ;  /* 0x00000368ff0b7424 */ /* 0x000fe200078e00ff */
[----:B------:R-:W-:-:S04]  /*b370*/  ISETP.GT.AND P3, PT, R0, 0x1, PT ;  /* 0x000000010000780c */ /* 0x000fc80003f64270 */
[----:B------:R-:W-:-:S04]  /*b380*/  SEL R11, R11, 0x328, P3 ;  /* 0x000003280b0b7807 */ /* 0x000fc80001800000 */
[----:B------:R-:W1:Y:S08]  /*b390*/  LDC.64 R6, c[0x0][R11+0x170] ;  /* 0x00005c000b067b82 */ /* 0x000e700000000a00 */
[----:B------:R1:W3:Y:S08]  /*b3a0*/  LDC.64 R12, c[0x0][R11+0x168] ;  /* 0x00005a000b0c7b82 */ /* 0x0002f00000000a00 */
[----:B------:R1:W2:Y:S08]  /*b3b0*/  LDC.64 R20, c[0x0][R11+0x178] ;  /* 0x00005e000b147b82 */ /* 0x0002b00000000a00 */
[----:B------:R1:W2:Y:S01]  /*b3c0*/  LDC.64 R22, c[0x0][R11+0x160] ;  /* 0x000058000b167b82 */ /* 0x0002a20000000a00 */
[----:B------:R-:W-:Y:S01]  /*b3d0*/  ISETP.NE.U32.AND P0, PT, RZ, c[0x0][0x500], PT ;  /* 0x00014000ff007a0c */ /* 0x000fe20003f05070 */
[----:B------:R-:W-:-:S03]  /*b3e0*/  IMAD.MOV.U32 R0, RZ, RZ, c[0x0][0x4e8] ;  /* 0x00013a00ff007624 */ /* 0x000fc600078e00ff */
[----:B------:R-:W-:Y:S02]  /*b3f0*/  ISETP.NE.AND.EX P0, PT, RZ, c[0x0][0x504], PT, P0 ;  /* 0x00014100ff007a0c */ /* 0x000fe40003f05300 */
[----:B------:R-:W-:Y:S02]  /*b400*/  ISETP.NE.AND P2, PT, R0, 0x1, PT ;  /* 0x000000010000780c */ /* 0x000fe40003f45270 */
[----:B------:R-:W-:Y:S02]  /*b410*/  SEL R2, R9, RZ, !P0 ;  /* 0x000000ff09027207 */ /* 0x000fe40004000000 */
[----:B------:R-:W-:Y:S01]  /*b420*/  SEL R5, R8, RZ, !P0 ;  /* 0x000000ff08057207 */ /* 0x000fe20004000000 */
[----:B------:R-:W1:Y:S02]  /*b430*/  S2R R88, SR_TID.X ;  /* 0x0000000000587919 */ /* 0x000e640000002100 */
[----:B-1----:R-:W-:-:S04]  /*b440*/  IMAD R0, R7, R2, RZ ;  /* 0x0000000207007224 */ /* 0x002fc800078e02ff */
[C---:B------:R-:W-:Y:S02]  /*b450*/  IMAD R11, R6.reuse, R5, R0 ;  /* 0x00000005060b7224 */ /* 0x040fe400078e0200 */
[----:B------:R-:W-:Y:S01]  /*b460*/  IMAD.WIDE.U32 R6, R6, R2, RZ ;  /* 0x0000000206067225 */ /* 0x000fe200078e00ff */
[----:B-----5:R-:W-:Y:S02]  /*b470*/  SHF.R.S32.HI R17, RZ, 0x1f, R3 ;  /* 0x0000001fff117819 */ /* 0x020fe40000011403 */
[----:B------:R-:W-:-:S04]  /*b480*/  SHF.R.S32.HI R15, RZ, 0x1f, R88 ;  /* 0x0000001fff0f7819 */ /* 0x000fc80000011458 */
[----:B------:R-:W-:-:S04]  /*b490*/  LEA.HI R15, R15, R88, RZ, 0x5 ;  /* 0x000000580f0f7211 */ /* 0x000fc800078f28ff */
[----:B------:R-:W-:-:S05]  /*b4a0*/  LOP3.LUT R15, R15, 0xffffffe0, RZ, 0xc0, !PT ;  /* 0xffffffe00f0f7812 */ /* 0x000fca00078ec0ff */
[----:B------:R-:W-:Y:S02]  /*b4b0*/  IMAD.IADD R15, R88, 0x1, -R15 ;  /* 0x00000001580f7824 */ /* 0x000fe400078e0a0f */
[----:B--2---:R-:W-:-:S04]  /*b4c0*/  IMAD R4, R71, 0x80, R4 ;  /* 0x0000008047047824 */ /* 0x004fc800078e0204 */
[----:B------:R-:W-:-:S04]  /*b4d0*/  @P2 IMAD.HI.U32 R5, R4, c[0x0][0x4ec], RZ ;  /* 0x00013b0004052a27 */ /* 0x000fc800078e00ff */
[----:B---3--:R-:W-:-:S04]  /*b4e0*/  IMAD.WIDE.U32 R8, R12, R27, RZ ;  /* 0x0000001b0c087225 */ /* 0x008fc800078e00ff */
[----:B------:R-:W-:Y:S01]  /*b4f0*/  IMAD.MOV.U32 R0, RZ, RZ, R4 ;  /* 0x000000ffff007224 */ /* 0x000fe200078e0004 */
[----:B------:R-:W-:Y:S01]  /*b500*/  @P2 SHF.R.U32.HI R0, RZ, c[0x0][0x4f0], R5 ;  /* 0x00013c00ff002a19 */ /* 0x000fe20000011605 */
[----:B------:R-:W-:Y:S01]  /*b510*/  IMAD R12, R13, R27, RZ ;  /* 0x0000001b0d0c7224 */ /* 0x000fe200078e02ff */
[----:B----4-:R-:W-:Y:S01]  /*b520*/  SEL R5, R14, RZ, P3 ;  /* 0x000000ff0e057207 */ /* 0x010fe20001800000 */
[----:B------:R-:W-:Y:S01]  /*b530*/  IMAD.IADD R13, R7, 0x1, R11 ;  /* 0x00000001070d7824 */ /* 0x000fe200078e020b */
[----:B------:R-:W-:Y:S01]  /*b540*/  IADD3 R14, P1, P0, R6, R8, R3 ;  /* 0x00000008060e7210 */ /* 0x000fe2000783e003 */
[----:B------:R-:W-:Y:S02]  /*b550*/  IMAD.IADD R8, R9, 0x1, R12 ;  /* 0x0000000109087824 */ /* 0x000fe400078e020c */
[----:B------:R-:W-:Y:S02]  /*b560*/  IMAD.MOV R9, RZ, RZ, -R0 ;  /* 0x000000ffff097224 */ /* 0x000fe400078e0a00 */
[----:B------:R-:W-:-:S02]  /*b570*/  IMAD R11, R21, R5, RZ ;  /* 0x00000005150b7224 */ /* 0x000fc400078e02ff */
[----:B------:R-:W-:Y:S01]  /*b580*/  IMAD.WIDE.U32 R6, R20, R5, RZ ;  /* 0x0000000514067225 */ /* 0x000fe200078e00ff */
[----:B------:R-:W-:-:S03]  /*b590*/  IADD3.X R13, R13, R8, R17, P1, P0 ;  /* 0x000000080d0d7210 */ /* 0x000fc60000fe0411 */
[----:B------:R-:W-:Y:S01]  /*b5a0*/  IMAD R8, R9, c[0x0][0x4e8], R4 ;  /* 0x00013a0009087a24 */ /* 0x000fe200078e0204 */
[----:B------:R-:W-:Y:S01]  /*b5b0*/  IADD3 R6, P1, P0, R0, R14, R6 ;  /* 0x0000000e00067210 */ /* 0x000fe2000783e006 */
[----:B------:R-:W-:Y:S01]  /*b5c0*/  IMAD.IADD R11, R7, 0x1, R11 ;  /* 0x00000001070b7824 */ /* 0x000fe200078e020b */
[----:B------:R-:W-:Y:S01]  /*b5d0*/  SHF.R.S32.HI R5, RZ, 0x1f, R0 ;  /* 0x0000001fff057819 */ /* 0x000fe20000011400 */
[----:B------:R-:W-:Y:S01]  /*b5e0*/  IMAD R0, R23, R8, RZ ;  /* 0x0000000817007224 */ /* 0x000fe200078e02ff */
[----:B------:R-:W-:Y:S02]  /*b5f0*/  SHF.R.S32.HI R9, RZ, 0x1f, R8 ;  /* 0x0000001fff097819 */ /* 0x000fe40000011408 */
[----:B------:R-:W-:Y:S01]  /*b600*/  IADD3.X R7, R5, R13, R11, P1, P0 ;  /* 0x0000000d05077210 */ /* 0x000fe20000fe040b */
[----:B------:R-:W-:Y:S02]  /*b610*/  IMAD.MOV.U32 R5, RZ, RZ, c[0x0][0x4a8] ;  /* 0x00012a00ff057624 */ /* 0x000fe400078e00ff */
[----:B------:R-:W-:-:S02]  /*b620*/  IMAD R0, R22, R9, R0 ;  /* 0x0000000916007224 */ /* 0x000fc400078e0200 */
[----:B------:R-:W-:Y:S01]  /*b630*/  IMAD.WIDE.U32 R8, R22, R8, R6 ;  /* 0x0000000816087225 */ /* 0x000fe200078e0006 */
[----:B------:R-:W-:-:S03]  /*b640*/  SEL R6, R5, c[0x0][0x450], P3 ;  /* 0x0001140005067a07 */ /* 0x000fc60001800000 */
[----:B------:R-:W-:Y:S01]  /*b650*/  IMAD.MOV.U32 R7, RZ, RZ, c[0x0][0x4ac] ;  /* 0x00012b00ff077624 */ /* 0x000fe200078e00ff */
[----:B------:R-:W-:Y:S01]  /*b660*/  LEA R6, P0, R8, R6, 0x2 ;  /* 0x0000000608067211 */ /* 0x000fe200078010ff */
[----:B------:R-:W-:-:S03]  /*b670*/  IMAD.IADD R5, R9, 0x1, R0 ;  /* 0x0000000109057824 */ /* 0x000fc600078e0200 */
[----:B------:R-:W-:-:S04]  /*b680*/  SEL R7, R7, c[0x0][0x454], P3 ;  /* 0x0001150007077a07 */ /* 0x000fc80001800000 */
[----:B------:R-:W-:Y:S01]  /*b690*/  LEA.HI.X R5, R8, R7, R5, 0x2, P0 ;  /* 0x0000000708057211 */ /* 0x000fe200000f1405 */
[----:B------:R-:W-:Y:S01]  /*b6a0*/  IMAD R0, R10, c[0x0][0x4e8], RZ ;  /* 0x00013a000a007a24 */ /* 0x000fe200078e02ff */
[----:B------:R-:W-:Y:S04]  /*b6b0*/  SHFL.IDX PT, R12, R6, RZ, 0x1c1f ;  /* 0x001c1fff060c7589 */ /* 0x000fe800000e0000 */
[----:B------:R-:W1:Y:S04]  /*b6c0*/  SHFL.IDX PT, R13, R5, RZ, 0x1c1f ;  /* 0x001c1fff050d7589 */ /* 0x000e6800000e0000 */
[----:B------:R-:W-:Y:S04]  /*b6d0*/  SHFL.IDX PT, R10, R6, 0x1, 0x1c1f ;  /* 0x003c1f00060a7f89 */ /* 0x000fe800000e0000 */
[----:B------:R-:W2:Y:S04]  /*b6e0*/  SHFL.IDX PT, R11, R5, 0x1, 0x1c1f ;  /* 0x003c1f00050b7f89 */ /* 0x000ea800000e0000 */
[----:B------:R-:W-:Y:S04]  /*b6f0*/  SHFL.IDX PT, R8, R6, 0x2, 0x1c1f ;  /* 0x005c1f0006087f89 */ /* 0x000fe800000e0000 */
[----:B------:R-:W3:Y:S04]  /*b700*/  SHFL.IDX PT, R9, R5, 0x2, 0x1c1f ;  /* 0x005c1f0005097f89 */ /* 0x000ee800000e0000 */
[----:B------:R4:W-:Y:S04]  /*b710*/  SHFL.IDX PT, R7, R5, 0x3, 0x1c1f ;  /* 0x007c1f0005077f89 */ /* 0x0009e800000e0000 */
[----:B------:R-:W1:Y:S01]  /*b720*/  SHFL.IDX PT, R6, R6, 0x3, 0x1c1f ;  /* 0x007c1f0006067f89 */ /* 0x000e6200000e0000 */
[----:B------:R-:W-:Y:S01]  /*b730*/  LOP3.LUT P0, RZ, R15, 0x3, RZ, 0xc0, !PT ;  /* 0x000000030fff7812 */ /* 0x000fe2000780c0ff */
[----:B----4-:R-:W-:-:S05]  /*b740*/  IMAD R5, R71, 0x80, R16 ;  /* 0x0000008047057824 */ /* 0x010fca00078e0210 */
[C---:B------:R-:W-:Y:S02]  /*b750*/  IADD3 R16, R5.reuse, 0x8, RZ ;  /* 0x0000000805107810 */ /* 0x040fe40007ffe0ff */
[C---:B------:R-:W-:Y:S02]  /*b760*/  IADD3 R15, R5.reuse, 0x40, RZ ;  /* 0x00000040050f7810 */ /* 0x040fe40007ffe0ff */
[C---:B------:R-:W-:Y:S02]  /*b770*/  IADD3 R14, R5.reuse, 0x48, RZ ;  /* 0x00000048050e7810 */ /* 0x040fe40007ffe0ff */
[-C--:B------:R-:W-:Y:S02]  /*b780*/  ISETP.GE.OR P5, PT, R5, R0.reuse, P0 ;  /* 0x000000000500720c */ /* 0x080fe400007a6670 */
[-C--:B------:R-:W-:Y:S02]  /*b790*/  ISETP.GE.OR P4, PT, R16, R0.reuse, P0 ;  /* 0x000000001000720c */ /* 0x080fe40000786670 */
[----:B------:R-:W-:-:S02]  /*b7a0*/  ISETP.GE.OR P1, PT, R15, R0, P0 ;  /* 0x000000000f00720c */ /* 0x000fc40000726670 */
[----:B------:R-:W-:-:S07]  /*b7b0*/  ISETP.GE.OR P0, PT, R14, R0, P0 ;  /* 0x000000000e00720c */ /* 0x000fce0000706670 */
[----:B-1----:R1:W-:Y:S01]  /*b7c0*/  @!P5 ST.E [R12.64], R24 ;  /* 0x000000180c00d985 */ /* 0x0023e2000c101908 */
[----:B------:R-:W-:-:S03]  /*b7d0*/  ISETP.GE.AND P5, PT, R14, R0, PT ;  /* 0x000000000e00720c */ /* 0x000fc60003fa6270 */
[----:B--2---:R1:W-:Y:S01]  /*b7e0*/  @!P4 ST.E [R10.64], R25 ;  /* 0x000000190a00c985 */ /* 0x0043e2000c101908 */
[----:B------:R-:W-:-:S03]  /*b7f0*/  ISETP.GE.AND P4, PT, R15, R0, PT ;  /* 0x000000000f00720c */ /* 0x000fc60003f86270 */
[----:B---3--:R1:W-:Y:S01]  /*b800*/  @!P1 ST.E [R8.64], R26 ;  /* 0x0000001a08009985 */ /* 0x0083e2000c101908 */
[----:B------:R-:W-:-:S03]  /*b810*/  ISETP.GE.AND P1, PT, R5, R0, PT ;  /* 0x000000000500720c */ /* 0x000fc60003f26270 */
[----:B------:R1:W-:Y:S01]  /*b820*/  @!P0 ST.E [R6.64], R19 ;  /* 0x0000001306008985 */ /* 0x0003e2000c101908 */
[----:B------:R-:W-:Y:S01]  /*b830*/  ISETP.GE.AND P0, PT, R16, R0, PT ;  /* 0x000000001000720c */ /* 0x000fe20003f06270 */
[----:B------:R-:W-:Y:S05]  /*b840*/  @P3 BRA `(.L_x_83) ;  /* 0x0000079000003947 */ /* 0x000fea0003800000 */
[----:B------:R-:W2:Y:S01]  /*b850*/  LDL R88, [R1+0x74] ;  /* 0x0000740001587983 */ /* 0x000ea20000100800 */
[----:B------:R-:W-:Y:S01]  /*b860*/  IMAD R17, R17, c[0x0][0x3a0], RZ ;  /* 0x0000e80011117a24 */ /* 0x000fe200078e02ff */
[----:B-1----:R-:W-:Y:S01]  /*b870*/  SHF.R.S32.HI R7, RZ, 0x1f, R2 ;  /* 0x0000001fff077819 */ /* 0x002fe20000011402 */
[C---:B------:R-:W-:Y:S01]  /*b880*/  IMAD.WIDE.U32 R4, R3.reuse, c[0x0][0x3a0], RZ ;  /* 0x0000e80003047a25 */ /* 0x040fe200078e00ff */
[----:B------:R1:W3:Y:S03]  /*b890*/  LDS.128 R12, [R213+0x80] ;  /* 0x00008000d50c7984 */ /* 0x0002e60000000c00 */
[----:B------:R-:W-:Y:S01]  /*b8a0*/  IMAD R3, R3, c[0x0][0x3a4], R17 ;  /* 0x0000e90003037a24 */ /* 0x000fe200078e0211 */
[----:B------:R1:W4:Y:S01]  /*b8b0*/  LDS.128 R20, [R213+0x880] ;  /* 0x00088000d5147984 */ /* 0x0003220000000c00 */
[----:B------:R-:W-:-:S03]  /*b8c0*/  IMAD R7, R7, c[0x0][0x3f0], RZ ;  /* 0x0000fc0007077a24 */ /* 0x000fc600078e02ff */
[----:B------:R-:W-:Y:S01]  /*b8d0*/  IADD3 R5, R5, R3, RZ ;  /* 0x0000000305057210 */ /* 0x000fe20007ffe0ff */
[----:B------:R1:W1:Y:S04]  /*b8e0*/  LDS.128 R28, [R213+0x1880] ;  /* 0x00188000d51c7984 */ /* 0x0002680000000c00 */
[C---:B------:R-:W-:Y:S01]  /*b8f0*/  IMAD.WIDE.U32 R4, R27.reuse, c[0x0][0x3e8], R4 ;  /* 0x0000fa001b047a25 */ /* 0x040fe200078e0004 */
[----:B------:R1:W1:Y:S03]  /*b900*/  LDS.128 R32, [R213+0x2080] ;  /* 0x00208000d5207984 */ /* 0x0002660000000c00 */
[----:B------:R-:W-:Y:S01]  /*b910*/  IMAD R5, R27, c[0x0][0x3ec], R5 ;  /* 0x0000fb001b057a24 */ /* 0x000fe200078e0205 */
[----:B------:R1:W1:Y:S03]  /*b920*/  LDS.128 R36, [R213+0x2880] ;  /* 0x00288000d5247984 */ /* 0x0002660000000c00 */
[----:B------:R-:W-:Y:S01]  /*b930*/  IMAD.WIDE.U32 R4, R2, c[0x0][0x3f0], R4 ;  /* 0x0000fc0002047a25 */ /* 0x000fe200078e0004 */
[----:B------:R1:W1:Y:S04]  /*b940*/  LDS.128 R24, [R213+0x1080] ;  /* 0x00108000d5187984 */ /* 0x0002680000000c00 */
[----:B------:R1:W1:Y:S04]  /*b950*/  LDS.128 R40, [R213+0x3080] ;  /* 0x00308000d5287984 */ /* 0x0002680000000c00 */
[----:B------:R1:W1:Y:S04]  /*b960*/  LDS.128 R44, [R213+0x3880] ;  /* 0x00388000d52c7984 */ /* 0x0002680000000c00 */
[----:B------:R-:W5:Y:S02]  /*b970*/  S2R R10, SR_TID.X ;  /* 0x00000000000a7919 */ /* 0x000f640000002100 */
[----:B-----5:R-:W-:-:S04]  /*b980*/  SHF.R.S32.HI R9, RZ, 0x1f, R10 ;  /* 0x0000001fff097819 */ /* 0x020fc8000001140a */
[----:B------:R-:W-:-:S04]  /*b990*/  LEA.HI R9, R9, R10, RZ, 0x3 ;  /* 0x0000000a09097211 */ /* 0x000fc800078f18ff */
[----:B------:R-:W-:Y:S02]  /*b9a0*/  SHF.R.S32.HI R9, RZ, 0x3, R9 ;  /* 0x00000003ff097819 */ /* 0x000fe40000011409 */
[----:B--2---:R-:W-:-:S04]  /*b9b0*/  LEA R6, R71, R88, 0x7 ;  /* 0x0000005847067211 */ /* 0x004fc800078e38ff */
[----:B------:R-:W-:Y:S01]  /*b9c0*/  MOV R3, R6 ;  /* 0x0000000600037202 */ /* 0x000fe20000000f00 */
[----:B------:R-:W-:-:S05]  /*b9d0*/  @P2 IMAD.HI.U32 R8, R6, c[0x0][0x4ec], RZ ;  /* 0x00013b0006082a27 */ /* 0x000fca00078e00ff */
[----:B------:R-:W-:Y:S01]  /*b9e0*/  @P2 SHF.R.U32.HI R3, RZ, c[0x0][0x4f0], R8 ;  /* 0x00013c00ff032a19 */ /* 0x000fe20000011608 */
[----:B------:R-:W-:-:S03]  /*b9f0*/  IMAD R8, R2, c[0x0][0x3f4], R7 ;  /* 0x0000fd0002087a24 */ /* 0x000fc600078e0207 */
[----:B------:R-:W-:Y:S02]  /*ba00*/  SHF.R.S32.HI R7, RZ, 0x1f, R3 ;  /* 0x0000001fff077819 */ /* 0x000fe40000011403 */
[----:B------:R-:W-:Y:S02]  /*ba10*/  IADD3 R2, -R3, RZ, RZ ;  /* 0x000000ff03027210 */ /* 0x000fe40007ffe1ff */
[----:B------:R-:W-:Y:S01]  /*ba20*/  IADD3 R5, R5, R8, RZ ;  /* 0x0000000805057210 */ /* 0x000fe20007ffe0ff */
[----:B------:R-:W-:Y:S02]  /*ba30*/  IMAD R7, R7, c[0x0][0x3e0], RZ ;  /* 0x0000f80007077a24 */ /* 0x000fe400078e02ff */
[----:B------:R-:W-:Y:S02]  /*ba40*/  IMAD R6, R2, c[0x0][0x4e8], R6 ;  /* 0x00013a0002067a24 */ /* 0x000fe400078e0206 */
[C---:B------:R-:W-:Y:S02]  /*ba50*/  IMAD R7, R3.reuse, c[0x0][0x3e4], R7 ;  /* 0x0000f90003077a24 */ /* 0x040fe400078e0207 */
[----:B------:R-:W-:Y:S01]  /*ba60*/  IMAD.WIDE.U32 R2, R3, c[0x0][0x3e0], R4 ;  /* 0x0000f80003027a25 */ /* 0x000fe200078e0004 */
[----:B------:R-:W-:-:S04]  /*ba70*/  SHF.R.S32.HI R4, RZ, 0x1f, R6 ;  /* 0x0000001fff047819 */ /* 0x000fc80000011406 */
[----:B------:R-:W-:Y:S01]  /*ba80*/  IADD3 R3, R3, R7, RZ ;  /* 0x0000000703037210 */ /* 0x000fe20007ffe0ff */
[----:B------:R-:W-:-:S04]  /*ba90*/  IMAD R4, R4, c[0x0][0x3d8], RZ ;  /* 0x0000f60004047a24 */ /* 0x000fc800078e02ff */
[----:B------:R-:W-:-:S04]  /*baa0*/  IMAD.WIDE.U32 R2, R6, c[0x0][0x3d8], R2 ;  /* 0x0000f60006027a25 */ /* 0x000fc800078e0002 */
[----:B------:R-:W-:Y:S01]  /*bab0*/  IMAD R6, R6, c[0x0][0x3dc], R4 ;  /* 0x0000f70006067a24 */ /* 0x000fe200078e0204 */
[----:B------:R-:W-:Y:S02]  /*bac0*/  LEA R7, P0, R2, c[0x0][0x380], 0x1 ;  /* 0x0000e00002077a11 */ /* 0x000fe400078008ff */
[----:B------:R-:W-:Y:S02]  /*bad0*/  LEA R4, R71, R9, 0x7 ;  /* 0x0000000947047211 */ /* 0x000fe400078e38ff */
[----:B------:R-:W-:-:S04]  /*bae0*/  IADD3 R3, R3, R6, RZ ;  /* 0x0000000603037210 */ /* 0x000fc80007ffe0ff */
[----:B------:R-:W-:Y:S01]  /*baf0*/  LEA.HI.X R6, R2, c[0x0][0x384], R3, 0x1, P0 ;  /* 0x0000e10002067a11 */ /* 0x000fe200000f0c03 */
[----:B------:R-:W-:Y:S05]  /*bb00*/  BRA.DIV ~URZ, `(.L_x_84) ;  /* 0x000037e27f007947 */ /* 0x000fea000b800000 */
[----:B-1-34-:R1:W2:Y:S02]  /*bb10*/  SHFL.IDX PT, R8, R6, RZ, 0x181f ;  /* 0x00181fff06087589 */ /* 0x01a2a400000e0000 */
.L_x_160:
[----:B------:R-:W-:Y:S05]  /*bb20*/  BRA.DIV ~URZ, `(.L_x_85) ;  /* 0x000038327f007947 */ /* 0x000fea000b800000 */
[----:B------:R3:W4:Y:S02]  /*bb30*/  SHFL.IDX PT, R2, R7, RZ, 0x181f ;  /* 0x00181fff07027589 */ /* 0x00072400000e0000 */
.L_x_161:
[----:B------:R-:W5:Y:S02]  /*bb40*/  LDL.64 R10, [R1+0x18] ;  /* 0x00001800010a7983 */ /* 0x000f640000100a00 */
[----:B-----5:R-:W-:-:S04]  /*bb50*/  ISETP.GE.AND P2, PT, R10, c[0x0][0x3c8], PT ;  /* 0x0000f2000a007a0c */ /* 0x020fc80003f46270 */
[----:B------:R-:W-:-:S13]  /*bb60*/  ISETP.GE.OR P1, PT, R4, R0, P2 ;  /* 0x000000000400720c */ /* 0x000fda0001726670 */
[----:B----4-:R-:W-:-:S04]  /*bb70*/  @!P1 LEA R2, P0, R10, R2, 0x1 ;  /* 0x000000020a029211 */ /* 0x010fc800078008ff */
[----:B--2---:R-:W-:-:S05]  /*bb80*/  @!P1 LEA.HI.X R3, R10, R8, R18, 0x1, P0 ;  /* 0x000000080a039211 */ /* 0x004fca00000f0c12 */
[----:B------:R2:W-:Y:S01]  /*bb90*/  @!P1 ST.E.128 [R2.64], R12 ;  /* 0x0000000c02009985 */ /* 0x0005e2000c101d08 */
[----:B------:R-:W-:Y:S05]  /*bba0*/  BRA.DIV ~URZ, `(.L_x_86) ;  /* 0x000038227f007947 */ /* 0x000fea000b800000 */
[----:B------:R4:W1:Y:S04]  /*bbb0*/  SHFL.IDX PT, R8, R6, 0x1, 0x181f ;  /* 0x00381f0006087f89 */ /* 0x00086800000e0000 */
[----:B--2---:R4:W2:Y:S02]  /*bbc0*/  SHFL.IDX PT, R2, R7, 0x1, 0x181f ;  /* 0x00381f0007027f89 */ /* 0x0048a400000e0000 */
.L_x_162:
[----:B------:R-:W5:Y:S01]  /*bbd0*/  LDL.64 R10, [R1+0x18] ;  /* 0x00001800010a7983 */ /* 0x000f620000100a00 */
[----:B------:R-:W-:-:S04]  /*bbe0*/  IADD3 R3, R4, 0x10, RZ ;  /* 0x0000001004037810 */ /* 0x000fc80007ffe0ff */
[----:B------:R-:W-:-:S13]  /*bbf0*/  ISETP.GE.OR P1, PT, R3, R0, P2 ;  /* 0x000000000300720c */ /* 0x000fda0001726670 */
[----:B--2--5:R-:W-:-:S04]  /*bc00*/  @!P1 LEA R2, P0, R10, R2, 0x1 ;  /* 0x000000020a029211 */ /* 0x024fc800078008ff */
[----:B-1----:R-:W-:-:S05]  /*bc10*/  @!P1 LEA.HI.X R3, R10, R8, R18, 0x1, P0 ;  /* 0x000000080a039211 */ /* 0x002fca00000f0c12 */
[----:B------:R1:W-:Y:S01]  /*bc20*/  @!P1 ST.E.128 [R2.64], R20 ;  /* 0x0000001402009985 */ /* 0x0003e2000c101d08 */
[----:B------:R-:W-:Y:S05]  /*bc30*/  BRA.DIV ~URZ, `(.L_x_87) ;  /* 0x000038627f007947 */ /* 0x000fea000b800000 */
[----:B------:R2:W1:Y:S02]  /*bc40*/  SHFL.IDX PT, R8, R6, 0x2, 0x181f ;  /* 0x00581f0006087f89 */ /* 0x00046400000e0000 */
.L_x_163:
[----:B------:R-:W-:Y:S05]  /*bc50*/  BRA.DIV ~URZ, `(.L_x_88) ;  /* 0x000038b27f007947 */ /* 0x000fea000b800000 */
[----:B-1----:R1:W2:Y:S02]  /*bc60*/  SHFL.IDX PT, R2, R7, 0x2, 0x181f ;  /* 0x00581f0007027f89 */ /* 0x0022a400000e0000 */
.L_x_164:
[----:B------:R-:W5:Y:S01]  /*bc70*/  LDL.64 R10, [R1+0x18] ;  /* 0x00001800010a7983 */ /* 0x000f620000100a00 */
[----:B------:R-:W-:-:S04]  /*bc80*/  IADD3 R3, R4, 0x20, RZ ;  /* 0x0000002004037810 */ /* 0x000fc80007ffe0ff */
[----:B------:R-:W-:-:S13]  /*bc90*/  ISETP.GE.OR P1, PT, R3, R0, P2 ;  /* 0x000000000300720c */ /* 0x000fda0001726670 */
[----:B--2--5:R-:W-:-:S04]  /*bca0*/  @!P1 LEA R2, P0, R10, R2, 0x1 ;  /* 0x000000020a029211 */ /* 0x024fc800078008ff */
[----:B------:R-:W-:-:S05]  /*bcb0*/  @!P1 LEA.HI.X R3, R10, R8, R18, 0x1, P0 ;  /* 0x000000080a039211 */ /* 0x000fca00000f0c12 */
[----:B------:R2:W-:Y:S01]  /*bcc0*/  @!P1 ST.E.128 [R2.64], R24 ;  /* 0x0000001802009985 */ /* 0x0005e2000c101d08 */
[----:B------:R-:W-:Y:S05]  /*bcd0*/  BRA.DIV ~URZ, `(.L_x_89) ;  /* 0x000038a27f007947 */ /* 0x000fea000b800000 */
[----:B------:R1:W2:Y:S04]  /*bce0*/  SHFL.IDX PT, R8, R6, 0x3, 0x181f ;  /* 0x00781f0006087f89 */ /* 0x0002a800000e0000 */
[----:B--2---:R1:W2:Y:S02]  /*bcf0*/  SHFL.IDX PT, R2, R7, 0x3, 0x181f ;  /* 0x00781f0007027f89 */ /* 0x0042a400000e0000 */
.L_x_165:
[----:B------:R-:W5:Y:S01]  /*bd00*/  LDL.64 R10, [R1+0x18] ;  /* 0x00001800010a7983 */ /* 0x000f620000100a00 */
[----:B------:R-:W-:-:S04]  /*bd10*/  IADD3 R3, R4, 0x30, RZ ;  /* 0x0000003004037810 */ /* 0x000fc80007ffe0ff */
[----:B------:R-:W-:-:S13]  /*bd20*/  ISETP.GE.OR P1, PT, R3, R0, P2 ;  /* 0x000000000300720c */ /* 0x000fda0001726670 */
[----:B--2--5:R-:W-:-:S04]  /*bd30*/  @!P1 LEA R2, P0, R10, R2, 0x1 ;  /* 0x000000020a029211 */ /* 0x024fc800078008ff */
[----:B------:R-:W-:-:S05]  /*bd40*/  @!P1 LEA.HI.X R3, R10, R8, R18, 0x1, P0 ;  /* 0x000000080a039211 */ /* 0x000fca00000f0c12 */
[----:B------:R2:W-:Y:S01]  /*bd50*/  @!P1 ST.E.128 [R2.64], R28 ;  /* 0x0000001c02009985 */ /* 0x0005e2000c101d08 */
[----:B------:R-:W-:Y:S05]  /*bd60*/  BRA.DIV ~URZ, `(.L_x_90) ;  /* 0x000038e27f007947 */ /* 0x000fea000b800000 */
[----:B------:R1:W2:Y:S02]  /*bd70*/  SHFL.IDX PT, R8, R6, 0x4, 0x181f ;  /* 0x00981f0006087f89 */ /* 0x0002a400000e0000 */
.L_x_166:
[----:B------:R-:W-:Y:S05]  /*bd80*/  BRA.DIV ~URZ, `(.L_x_91) ;  /* 0x000039327f007947 */ /* 0x000fea000b800000 */
[----:B--2---:R2:W1:Y:S02]  /*bd90*/  SHFL.IDX PT, R2, R7, 0x4, 0x181f ;  /* 0x00981f0007027f89 */ /* 0x00446400000e0000 */
.L_x_167:
[----:B------:R-:W5:Y:S01]  /*bda0*/  LDL.64 R10, [R1+0x18] ;  /* 0x00001800010a7983 */ /* 0x000f620000100a00 */
[----:B------:R-:W-:-:S04]  /*bdb0*/  IADD3 R3, R4, 0x40, RZ ;  /* 0x0000004004037810 */ /* 0x000fc80007ffe0ff */
[----:B------:R-:W-:-:S13]  /*bdc0*/  ISETP.GE.OR P1, PT, R3, R0, P2 ;  /* 0x000000000300720c */ /* 0x000fda0001726670 */
[----:B-1---5:R-:W-:-:S04]  /*bdd0*/  @!P1 LEA R2, P0, R10, R2, 0x1 ;  /* 0x000000020a029211 */ /* 0x022fc800078008ff */
[----:B------:R-:W-:-:S05]  /*bde0*/  @!P1 LEA.HI.X R3, R10, R8, R18, 0x1, P0 ;  /* 0x000000080a039211 */ /* 0x000fca00000f0c12 */
[----:B------:R1:W-:Y:S01]  /*bdf0*/  @!P1 ST.E.128 [R2.64], R32 ;  /* 0x0000002002009985 */ /* 0x0003e2000c101d08 */
[----:B------:R-:W-:Y:S05]  /*be00*/  BRA.DIV ~URZ, `(.L_x_92) ;  /* 0x000039227f007947 */ /* 0x000fea000b800000 */
[----:B------:R1:W2:Y:S04]  /*be10*/  SHFL.IDX PT, R8, R6, 0x5, 0x181f ;  /* 0x00b81f0006087f89 */ /* 0x0002a800000e0000 */
[----:B-1----:R1:W3:Y:S02]  /*be20*/  SHFL.IDX PT, R2, R7, 0x5, 0x181f ;  /* 0x00b81f0007027f89 */ /* 0x0022e400000e0000 */
.L_x_168:
[----:B------:R-:W5:Y:S01]  /*be30*/  LDL.64 R10, [R1+0x18] ;  /* 0x00001800010a7983 */ /* 0x000f620000100a00 */
[----:B------:R-:W-:-:S04]  /*be40*/  IADD3 R3, R4, 0x50, RZ ;  /* 0x0000005004037810 */ /* 0x000fc80007ffe0ff */
[----:B------:R-:W-:-:S13]  /*be50*/  ISETP.GE.OR P1, PT, R3, R0, P2 ;  /* 0x000000000300720c */ /* 0x000fda0001726670 */
[----:B---3-5:R-:W-:-:S04]  /*be60*/  @!P1 LEA R2, P0, R10, R2, 0x1 ;  /* 0x000000020a029211 */ /* 0x028fc800078008ff */
[----:B--2---:R-:W-:-:S05]  /*be70*/  @!P1 LEA.HI.X R3, R10, R8, R18, 0x1, P0 ;  /* 0x000000080a039211 */ /* 0x004fca00000f0c12 */
[----:B------:R2:W-:Y:S01]  /*be80*/  @!P1 ST.E.128 [R2.64], R36 ;  /* 0x0000002402009985 */ /* 0x0005e2000c101d08 */
[----:B------:R-:W-:Y:S05]  /*be90*/  BRA.DIV ~URZ, `(.L_x_93) ;  /* 0x000039627f007947 */ /* 0x000fea000b800000 */
[----:B------:R3:W1:Y:S02]  /*bea0*/  SHFL.IDX PT, R8, R6, 0x6, 0x181f ;  /* 0x00d81f0006087f89 */ /* 0x00066400000e0000 */
.L_x_169:
[----:B------:R-:W-:Y:S05]  /*beb0*/  BRA.DIV ~URZ, `(.L_x_94) ;  /* 0x000039b27f007947 */ /* 0x000fea000b800000 */
[----:B--2---:R2:W3:Y:S02]  /*bec0*/  SHFL.IDX PT, R2, R7, 0x6, 0x181f ;  /* 0x00d81f0007027f89 */ /* 0x0044e400000e0000 */
.L_x_170:
[----:B------:R-:W5:Y:S01]  /*bed0*/  LDL.64 R10, [R1+0x18] ;  /* 0x00001800010a7983 */ /* 0x000f620000100a00 */
[----:B------:R-:W-:-:S04]  /*bee0*/  IADD3 R3, R4, 0x60, RZ ;  /* 0x0000006004037810 */ /* 0x000fc80007ffe0ff */
[----:B------:R-:W-:-:S13]  /*bef0*/  ISETP.GE.OR P1, PT, R3, R0, P2 ;  /* 0x000000000300720c */ /* 0x000fda0001726670 */
[----:B---3-5:R-:W-:-:S04]  /*bf00*/  @!P1 LEA R2, P0, R10, R2, 0x1 ;  /* 0x000000020a029211 */ /* 0x028fc800078008ff */
[----:B-1----:R-:W-:-:S05]  /*bf10*/  @!P1 LEA.HI.X R3, R10, R8, R18, 0x1, P0 ;  /* 0x000000080a039211 */ /* 0x002fca00000f0c12 */
[----:B------:R1:W-:Y:S01]  /*bf20*/  @!P1 ST.E.128 [R2.64], R40 ;  /* 0x0000002802009985 */ /* 0x0003e2000c101d08 */
[----:B------:R-:W-:Y:S05]  /*bf30*/  BRA.DIV ~URZ, `(.L_x_95) ;  /* 0x000039a27f007947 */ /* 0x000fea000b800000 */
[----:B----4-:R-:W3:Y:S04]  /*bf40*/  SHFL.IDX PT, R6, R6, 0x7, 0x181f ;  /* 0x00f81f0006067f89 */ /* 0x010ee800000e0000 */
[----:B-1----:R1:W4:Y:S02]  /*bf50*/  SHFL.IDX PT, R3, R7, 0x7, 0x181f ;  /* 0x00f81f0007037f89 */ /* 0x00232400000e0000 */
.L_x_171:
[----:B------:R-:W-:-:S04]  /*bf60*/  IADD3 R2, R4, 0x70, RZ ;  /* 0x0000007004027810 */ /* 0x000fc80007ffe0ff */
[----:B------:R-:W-:-:S13]  /*bf70*/  ISETP.GE.OR P2, PT, R2, R0, P2 ;  /* 0x000000000200720c */ /* 0x000fda0001746670 */
[----:B------:R-:W-:Y:S05]  /*bf80*/  @P2 BRA `(.L_x_96) ;  /* 0x0000198000002947 */ /* 0x000fea0003800000 */
[----:B------:R-:W5:Y:S02]  /*bf90*/  LDL.64 R8, [R1+0x18] ;  /* 0x0000180001087983 */ /* 0x000f640000100a00 */
[----:B----45:R-:W-:-:S04]  /*bfa0*/  LEA R2, P0, R8, R3, 0x1 ;  /* 0x0000000308027211 */ /* 0x030fc800078008ff */
[----:B---3--:R-:W-:-:S05]  /*bfb0*/  LEA.HI.X R3, R8, R6, R18, 0x1, P0 ;  /* 0x0000000608037211 */ /* 0x008fca00000f0c12 */
[----:B------:R3:W-:Y:S01]  /*bfc0*/  ST.E.128 [R2.64], R44 ;  /* 0x0000002c02007985 */ /* 0x0007e2000c101d08 */
[----:B------:R-:W-:Y:S05]  /*bfd0*/  BRA `(.L_x_96) ;  /* 0x0000193000007947 */ /* 0x000fea0003800000 */
.L_x_83:
[----:B------:R-:W2:Y:S04]  /*bfe0*/  LDL.LU R5, [R1+0x48] ;  /* 0x0000480001057983 */ /* 0x000ea80000300800 */
[----:B-1----:R-:W3:Y:S01]  /*bff0*/  LDL.LU R9, [R1+0x54] ;  /* 0x0000540001097983 */ /* 0x002ee20000300800 */
[----:B------:R-:W-:Y:S01]  /*c000*/  IMAD R17, R17, c[0x0][0x408], RZ ;  /* 0x0001020011117a24 */ /* 0x000fe200078e02ff */
[----:B------:R-:W-:Y:S01]  /*c010*/  SHF.R.S32.HI R0, RZ, 0x1f, R2 ;  /* 0x0000001fff007819 */ /* 0x000fe20000011402 */
[----:B------:R-:W-:-:S04]  /*c020*/  IMAD.WIDE.U32 R6, R3, c[0x0][0x408], RZ ;  /* 0x0001020003067a25 */ /* 0x000fc800078e00ff */
[----:B------:R-:W-:Y:S02]  /*c030*/  IMAD R3, R3, c[0x0][0x40c], R17 ;  /* 0x0001030003037a24 */ /* 0x000fe400078e0211 */
[----:B------:R-:W-:Y:S02]  /*c040*/  IMAD R0, R0, c[0x0][0x440], RZ ;  /* 0x0001100000007a24 */ /* 0x000fe400078e02ff */
[----:B------:R-:W-:Y:S01]  /*c050*/  @P2 IMAD.HI.U32 R8, R4, c[0x0][0x4ec], RZ ;  /* 0x00013b0004082a27 */ /* 0x000fe200078e00ff */
[----:B------:R-:W-:-:S05]  /*c060*/  IADD3 R7, R7, R3, RZ ;  /* 0x0000000307077210 */ /* 0x000fca0007ffe0ff */
[----:B--2---:R-:W-:-:S04]  /*c070*/  IMAD.WIDE.U32 R6, R5, c[0x0][0x438], R6 ;  /* 0x00010e0005067a25 */ /* 0x004fc800078e0006 */
[----:B------:R-:W-:Y:S02]  /*c080*/  IMAD R7, R5, c[0x0][0x43c], R7 ;  /* 0x00010f0005077a24 */ /* 0x000fe400078e0207 */
[C---:B------:R-:W-:Y:S01]  /*c090*/  IMAD R5, R2.reuse, c[0x0][0x444], R0 ;  /* 0x0001110002057a24 */ /* 0x040fe200078e0200 */
[----:B------:R-:W-:Y:S01]  /*c0a0*/  MOV R0, R4 ;  /* 0x0000000400007202 */ /* 0x000fe20000000f00 */
[----:B------:R-:W-:Y:S01]  /*c0b0*/  IMAD.WIDE.U32 R2, R2, c[0x0][0x440], R6 ;  /* 0x0001100002027a25 */ /* 0x000fe200078e0006 */
[----:B------:R-:W-:-:S04]  /*c0c0*/  @P2 SHF.R.U32.HI R0, RZ, c[0x0][0x4f0], R8 ;  /* 0x00013c00ff002a19 */ /* 0x000fc80000011608 */
[----:B------:R-:W-:Y:S02]  /*c0d0*/  IADD3 R3, R3, R5, RZ ;  /* 0x0000000503037210 */ /* 0x000fe40007ffe0ff */
[----:B------:R-:W-:Y:S02]  /*c0e0*/  SHF.R.S32.HI R6, RZ, 0x1f, R0 ;  /* 0x0000001fff067819 */ /* 0x000fe40000011400 */
[----:B------:R-:W-:Y:S01]  /*c0f0*/  IADD3 R5, -R0, RZ, RZ ;  /* 0x000000ff00057210 */ /* 0x000fe20007ffe1ff */
[----:B---3--:R-:W-:-:S04]  /*c100*/  IMAD.WIDE.U32 R2, R9, c[0x0][0x448], R2 ;  /* 0x0001120009027a25 */ /* 0x008fc800078e0002 */
[----:B------:R-:W-:Y:S02]  /*c110*/  IMAD R6, R6, c[0x0][0x430], RZ ;  /* 0x00010c0006067a24 */ /* 0x000fe400078e02ff */
[----:B------:R-:W-:Y:S02]  /*c120*/  IMAD R3, R9, c[0x0][0x44c], R3 ;  /* 0x0001130009037a24 */ /* 0x000fe400078e0203 */
        /* <DEDUP_REMOVED lines=8> */
[----:B------:R-:W-:-:S04]  /*c1b0*/  LEA R20, P2, R2, c[0x0][0x400], 0x2 ;  /* 0x0001000002147a11 */ /* 0x000fc800078410ff */
[----:B------:R-:W-:-:S04]  /*c1c0*/  IADD3 R4, R3, R4, RZ ;  /* 0x0000000403047210 */ /* 0x000fc80007ffe0ff */
[----:B------:R-:W-:Y:S01]  /*c1d0*/  LEA.HI.X R13, R2, c[0x0][0x404], R4, 0x2, P2 ;  /* 0x00010100020d7a11 */ /* 0x000fe200010f1404 */
[----:B------:R-:W-:Y:S05]  /*c1e0*/  BRA.DIV ~URZ, `(.L_x_97) ;  /* 0x000037c27f007947 */ /* 0x000fea000b800000 */
[----:B------:R1:W2:Y:S02]  /*c1f0*/  SHFL.IDX PT, R12, R13, RZ, 0x1c1f ;  /* 0x001c1fff0d0c7589 */ /* 0x0002a400000e0000 */
.L_x_172:
[----:B------:R-:W-:Y:S05]  /*c200*/  BRA.DIV ~URZ, `(.L_x_98) ;  /* 0x000038127f007947 */ /* 0x000fea000b800000 */
[----:B------:R3:W4:Y:S02]  /*c210*/  SHFL.IDX PT, R2, R20, RZ, 0x1c1f ;  /* 0x001c1fff14027589 */ /* 0x00072400000e0000 */
.L_x_173:
[----:B------:R-:W5:Y:S01]  /*c220*/  LDL R5, [R1+0x4c] ;  /* 0x00004c0001057983 */ /* 0x000f620000100800 */
[----:B------:R-:W-:Y:S01]  /*c230*/  BSSY B0, `(.L_x_99) ;  /* 0x0000030000007945 */ /* 0x000fe20003800000 */
[C---:B-----5:R-:W-:Y:S02]  /*c240*/  IADD3 R11, R5.reuse, 0x10, RZ ;  /* 0x00000010050b7810 */ /* 0x060fe40007ffe0ff */
[C---:B------:R-:W-:Y:S02]  /*c250*/  IADD3 R10, R5.reuse, 0x18, RZ ;  /* 0x00000018050a7810 */ /* 0x040fe40007ffe0ff */
[C---:B------:R-:W-:Y:S02]  /*c260*/  IADD3 R8, R5.reuse, 0x20, RZ ;  /* 0x0000002005087810 */ /* 0x040fe40007ffe0ff */
[C---:B------:R-:W-:Y:S02]  /*c270*/  IADD3 R7, R5.reuse, 0x28, RZ ;  /* 0x0000002805077810 */ /* 0x040fe40007ffe0ff */
[----:B------:R-:W-:-:S02]  /*c280*/  IADD3 R6, R5, 0x30, RZ ;  /* 0x0000003005067810 */ /* 0x000fc40007ffe0ff */
[C---:B------:R-:W-:Y:S02]  /*c290*/  IADD3 R4, R5.reuse, 0x38, RZ ;  /* 0x0000003805047810 */ /* 0x040fe40007ffe0ff */
[----:B------:R-:W-:Y:S02]  /*c2a0*/  IADD3 R0, R5, 0x8, RZ ;  /* 0x0000000805007810 */ /* 0x000fe40007ffe0ff */
[----:B------:R-:W-:Y:S02]  /*c2b0*/  SHF.R.S32.HI R23, RZ, 0x1f, R10 ;  /* 0x0000001fff177819 */ /* 0x000fe4000001140a */
[----:B------:R-:W-:Y:S02]  /*c2c0*/  SHF.R.S32.HI R24, RZ, 0x1f, R8 ;  /* 0x0000001fff187819 */ /* 0x000fe40000011408 */
[----:B------:R-:W-:Y:S02]  /*c2d0*/  SHF.R.S32.HI R25, RZ, 0x1f, R7 ;  /* 0x0000001fff197819 */ /* 0x000fe40000011407 */
[----:B------:R-:W-:-:S02]  /*c2e0*/  SHF.R.S32.HI R26, RZ, 0x1f, R6 ;  /* 0x0000001fff1a7819 */ /* 0x000fc40000011406 */
[----:B------:R-:W-:Y:S02]  /*c2f0*/  SHF.R.S32.HI R27, RZ, 0x1f, R4 ;  /* 0x0000001fff1b7819 */ /* 0x000fe40000011404 */
[----:B------:R-:W-:Y:S02]  /*c300*/  SHF.R.S32.HI R22, RZ, 0x1f, R11 ;  /* 0x0000001fff167819 */ /* 0x000fe4000001140b */
[----:B------:R-:W-:Y:S01]  /*c310*/  SHF.R.S32.HI R21, RZ, 0x1f, R0 ;  /* 0x0000001fff157819 */ /* 0x000fe20000011400 */
[----:B------:R-:W-:Y:S05]  /*c320*/  @P1 BRA `(.L_x_100) ;  /* 0x0000020000001947 */ /* 0x000fea0003800000 */
[----:B------:R-:W-:Y:S02]  /*c330*/  ISETP.GE.AND P3, PT, R5, c[0x0][0x3c8], PT ;  /* 0x0000f20005007a0c */ /* 0x000fe40003f66270 */
[----:B------:R-:W-:Y:S02]  /*c340*/  ISETP.GE.AND P1, PT, R0, c[0x0][0x3c8], PT ;  /* 0x0000f20000007a0c */ /* 0x000fe40003f26270 */
[----:B------:R-:W-:-:S09]  /*c350*/  ISETP.GE.AND P6, PT, R11, c[0x0][0x3c8], PT ;  /* 0x0000f2000b007a0c */ /* 0x000fd20003fc6270 */
[----:B--2---:R-:W-:Y:S02]  /*c360*/  @!P3 IMAD.MOV.U32 R3, RZ, RZ, R12 ;  /* 0x000000ffff03b224 */ /* 0x004fe400078e000c */
[C---:B----4-:R-:W-:Y:S02]  /*c370*/  @!P1 LEA R14, P2, R0.reuse, R2, 0x2 ;  /* 0x00000002000e9211 */ /* 0x050fe400078410ff */
[----:B------:R-:W-:Y:S02]  /*c380*/  @!P3 IMAD.WIDE R16, R5, 0x4, R2 ;  /* 0x000000040510b825 */ /* 0x000fe400078e0202 */
[----:B------:R-:W-:Y:S02]  /*c390*/  @!P1 LEA.HI.X R15, R0, R12, R21, 0x2, P2 ;  /* 0x0000000c000f9211 */ /* 0x000fe400010f1415 */
[----:B------:R-:W-:Y:S01]  /*c3a0*/  @!P6 LEA R18, P2, R11, R2, 0x2 ;  /* 0x000000020b12e211 */ /* 0x000fe200078410ff */
[----:B------:R2:W-:Y:S01]  /*c3b0*/  @!P3 ST.E.64 [R16.64], R64 ;  /* 0x000000401000b985 */ /* 0x0005e2000c101b08 */
[----:B------:R-:W-:-:S02]  /*c3c0*/  ISETP.GE.AND P3, PT, R10, c[0x0][0x3c8], PT ;  /* 0x0000f2000a007a0c */ /* 0x000fc40003f66270 */
[----:B------:R-:W-:Y:S01]  /*c3d0*/  @!P6 LEA.HI.X R19, R11, R12, R22, 0x2, P2 ;  /* 0x0000000c0b13e211 */ /* 0x000fe200010f1416 */
[----:B------:R4:W-:Y:S01]  /*c3e0*/  @!P1 ST.E.64 [R14.64], R66 ;  /* 0x000000420e009985 */ /* 0x0009e2000c101b08 */
[----:B------:R-:W-:-:S03]  /*c3f0*/  ISETP.GE.AND P1, PT, R8, c[0x0][0x3c8], PT ;  /* 0x0000f20008007a0c */ /* 0x000fc60003f26270 */
[----:B------:R-:W-:Y:S01]  /*c400*/  @!P6 ST.E.64 [R18.64], R72 ;  /* 0x000000481200e985 */ /* 0x000fe2000c101b08 */
[----:B------:R-:W-:-:S05]  /*c410*/  ISETP.GE.AND P6, PT, R7, c[0x0][0x3c8], PT ;  /* 0x0000f20007007a0c */ /* 0x000fca0003fc6270 */
[----:B--2---:R-:W-:-:S04]  /*c420*/  @!P3 LEA R16, P2, R10, R2, 0x2 ;  /* 0x000000020a10b211 */ /* 0x004fc800078410ff */
[----:B------:R-:W-:Y:S02]  /*c430*/  @!P3 LEA.HI.X R17, R10, R12, R23, 0x2, P2 ;  /* 0x0000000c0a11b211 */ /* 0x000fe400010f1417 */
[----:B----4-:R-:W-:-:S03]  /*c440*/  @!P1 LEA R14, P2, R8, R2, 0x2 ;  /* 0x00000002080e9211 */ /* 0x010fc600078410ff */
[----:B------:R2:W-:Y:S01]  /*c450*/  @!P3 ST.E.64 [R16.64], R74 ;  /* 0x0000004a1000b985 */ /* 0x0005e2000c101b08 */
[----:B------:R-:W-:Y:S02]  /*c460*/  ISETP.GE.AND P3, PT, R6, c[0x0][0x3c8], PT ;  /* 0x0000f20006007a0c */ /* 0x000fe40003f66270 */
[----:B------:R-:W-:Y:S02]  /*c470*/  @!P1 LEA.HI.X R15, R8, R12, R24, 0x2, P2 ;  /* 0x0000000c080f9211 */ /* 0x000fe400010f1418 */
[----:B------:R-:W-:-:S03]  /*c480*/  ISETP.GE.AND P2, PT, R4, c[0x0][0x3c8], PT ;  /* 0x0000f20004007a0c */ /* 0x000fc60003f46270 */
[----:B------:R4:W-:Y:S01]  /*c490*/  @!P1 ST.E.64 [R14.64], R60 ;  /* 0x0000003c0e009985 */ /* 0x0009e2000c101b08 */
[----:B--2---:R-:W-:-:S04]  /*c4a0*/  @!P6 LEA R16, P1, R7, R2, 0x2 ;  /* 0x000000020710e211 */ /* 0x004fc800078210ff */
[----:B------:R-:W-:Y:S02]  /*c4b0*/  @!P6 LEA.HI.X R17, R7, R12, R25, 0x2, P1 ;  /* 0x0000000c0711e211 */ /* 0x000fe400008f1419 */
[----:B----4-:R-:W-:-:S03]  /*c4c0*/  @!P3 LEA R14, P1, R6, R2, 0x2 ;  /* 0x00000002060eb211 */ /* 0x010fc600078210ff */
[----:B------:R2:W-:Y:S01]  /*c4d0*/  @!P6 ST.E.64 [R16.64], R78 ;  /* 0x0000004e1000e985 */ /* 0x0005e2000c101b08 */
[----:B------:R-:W-:Y:S02]  /*c4e0*/  @!P3 LEA.HI.X R15, R6, R12, R26, 0x2, P1 ;  /* 0x0000000c060fb211 */ /* 0x000fe400008f141a */
[----:B------:R-:W-:-:S03]  /*c4f0*/  @!P2 LEA R2, P1, R4, R2, 0x2 ;  /* 0x000000020402a211 */ /* 0x000fc600078210ff */
[----:B------:R2:W-:Y:S01]  /*c500*/  @!P3 ST.E.64 [R14.64], R76 ;  /* 0x0000004c0e00b985 */ /* 0x0005e2000c101b08 */
[----:B------:R-:W-:-:S05]  /*c510*/  @!P2 LEA.HI.X R3, R4, R12, R27, 0x2, P1 ;  /* 0x0000000c0403a211 */ /* 0x000fca00008f141b */
[----:B------:R2:W-:Y:S04]  /*c520*/  @!P2 ST.E.64 [R2.64], R56 ;  /* 0x000000380200a985 */ /* 0x0005e8000c101b08 */
.L_x_100:
[----:B------:R-:W-:Y:S05]  /*c530*/  BSYNC B0 ;  /* 0x0000000000007941 */ /* 0x000fea0003800000 */
.L_x_99:
[----:B------:R-:W-:Y:S05]  /*c540*/  BRA.DIV ~URZ, `(.L_x_101) ;  /* 0x000035427f007947 */ /* 0x000fea000b800000 */
[----:B--2---:R2:W1:Y:S04]  /*c550*/  SHFL.IDX PT, R12, R13, 0x1, 0x1c1f ;  /* 0x003c1f000d0c7f89 */ /* 0x00446800000e0000 */
[----:B----4-:R2:W4:Y:S02]  /*c560*/  SHFL.IDX PT, R2, R20, 0x1, 0x1c1f ;  /* 0x003c1f0014027f89 */ /* 0x01052400000e0000 */
.L_x_174:
[----:B------:R-:W-:Y:S01]  /*c570*/  BSSY B0, `(.L_x_102) ;  /* 0x0000023000007945 */ /* 0x000fe20003800000 */
[----:B------:R-:W-:Y:S05]  /*c580*/  @P0 BRA `(.L_x_103) ;  /* 0x0000021000000947 */ /* 0x000fea0003800000 */
[----:B------:R-:W5:Y:S01]  /*c590*/  LDL R5, [R1+0x4c] ;  /* 0x00004c0001057983 */ /* 0x000f620000100800 */
[----:B------:R-:W-:Y:S02]  /*c5a0*/  ISETP.GE.AND P6, PT, R0, c[0x0][0x3c8], PT ;  /* 0x0000f20000007a0c */ /* 0x000fe40003fc6270 */
[----:B------:R-:W-:Y:S02]  /*c5b0*/  ISETP.GE.AND P1, PT, R11, c[0x0][0x3c8], PT ;  /* 0x0000f2000b007a0c */ /* 0x000fe40003f26270 */
[----:B------:R-:W-:-:S09]  /*c5c0*/  ISETP.GE.AND P0, PT, R10, c[0x0][0x3c8], PT ;  /* 0x0000f2000a007a0c */ /* 0x000fd20003f06270 */
[----:B----4-:R-:W-:-:S04]  /*c5d0*/  @!P6 LEA R14, P3, R0, R2, 0x2 ;  /* 0x00000002000ee211 */ /* 0x010fc800078610ff */
[----:B-1----:R-:W-:Y:S02]  /*c5e0*/  @!P6 LEA.HI.X R15, R0, R12, R21, 0x2, P3 ;  /* 0x0000000c000fe211 */ /* 0x002fe400018f1415 */
[----:B------:R-:W-:Y:S02]  /*c5f0*/  ISETP.GE.AND P3, PT, R8, c[0x0][0x3c8], PT ;  /* 0x0000f20008007a0c */ /* 0x000fe40003f66270 */
[----:B-----5:R-:W-:-:S13]  /*c600*/  ISETP.GE.AND P2, PT, R5, c[0x0][0x3c8], PT ;  /* 0x0000f20005007a0c */ /* 0x020fda0003f46270 */
[----:B------:R-:W-:-:S04]  /*c610*/  @!P2 IMAD.MOV.U32 R3, RZ, RZ, R12 ;  /* 0x000000ffff03a224 */ /* 0x000fc800078e000c */
[----:B------:R-:W-:-:S05]  /*c620*/  @!P2 IMAD.WIDE R16, R5, 0x4, R2 ;  /* 0x000000040510a825 */ /* 0x000fca00078e0202 */
[----:B------:R1:W-:Y:S04]  /*c630*/  @!P2 ST.E.64 [R16.64], R82 ;  /* 0x000000521000a985 */ /* 0x0003e8000c101b08 */
[----:B------:R4:W-:Y:S01]  /*c640*/  @!P6 ST.E.64 [R14.64], R84 ;  /* 0x000000540e00e985 */ /* 0x0009e2000c101b08 */
[----:B-1----:R-:W-:-:S04]  /*c650*/  @!P1 LEA R16, P2, R11, R2, 0x2 ;  /* 0x000000020b109211 */ /* 0x002fc800078410ff */
[----:B------:R-:W-:Y:S02]  /*c660*/  @!P1 LEA.HI.X R17, R11, R12, R22, 0x2, P2 ;  /* 0x0000000c0b119211 */ /* 0x000fe400010f1416 */
[C---:B----4-:R-:W-:Y:S02]  /*c670*/  @!P0 LEA R14, P6, R10.reuse, R2, 0x2 ;  /* 0x000000020a0e8211 */ /* 0x050fe400078c10ff */
[----:B------:R-:W-:Y:S01]  /*c680*/  ISETP.GE.AND P2, PT, R7, c[0x0][0x3c8], PT ;  /* 0x0000f20007007a0c */ /* 0x000fe20003f46270 */
[----:B------:R1:W-:Y:S01]  /*c690*/  @!P1 ST.E.64 [R16.64], R86 ;  /* 0x0000005610009985 */ /* 0x0003e2000c101b08 */
[----:B------:R-:W-:Y:S02]  /*c6a0*/  @!P0 LEA.HI.X R15, R10, R12, R23, 0x2, P6 ;  /* 0x0000000c0a0f8211 */ /* 0x000fe400030f1417 */
[----:B------:R-:W-:Y:S02]  /*c6b0*/  ISETP.GE.AND P1, PT, R6, c[0x0][0x3c8], PT ;  /* 0x0000f20006007a0c */ /* 0x000fe40003f26270 */
[----:B------:R-:W-:Y:S01]  /*c6c0*/  @!P3 LEA R18, P6, R8, R2, 0x2 ;  /* 0x000000020812b211 */ /* 0x000fe200078c10ff */
[----:B------:R4:W-:Y:S01]  /*c6d0*/  @!P0 ST.E.64 [R14.64], R92 ;  /* 0x0000005c0e008985 */ /* 0x0009e2000c101b08 */
[----:B------:R-:W-:-:S02]  /*c6e0*/  ISETP.GE.AND P0, PT, R4, c[0x0][0x3c8], PT ;  /* 0x0000f20004007a0c */ /* 0x000fc40003f06270 */
[----:B------:R-:W-:-:S05]  /*c6f0*/  @!P3 LEA.HI.X R19, R8, R12, R24, 0x2, P6 ;  /* 0x0000000c0813b211 */ /* 0x000fca00030f1418 */
[----:B------:R2:W-:Y:S01]  /*c700*/  @!P3 ST.E.64 [R18.64], R100 ;  /* 0x000000641200b985 */ /* 0x0005e2000c101b08 */
[----:B-1----:R-:W-:-:S04]  /*c710*/  @!P2 LEA R16, P6, R7, R2, 0x2 ;  /* 0x000000020710a211 */ /* 0x002fc800078c10ff */
        /* <DEDUP_REMOVED lines=8> */
.L_x_103:
[----:B------:R-:W-:Y:S05]  /*c7a0*/  BSYNC B0 ;  /* 0x0000000000007941 */ /* 0x000fea0003800000 */
.L_x_102:
[----:B------:R-:W-:Y:S05]  /*c7b0*/  BRA.DIV ~URZ, `(.L_x_104) ;  /* 0x000033a27f007947 */ /* 0x000fea000b800000 */
[----:B-1----:R1:W2:Y:S02]  /*c7c0*/  SHFL.IDX PT, R12, R13, 0x2, 0x1c1f ;  /* 0x005c1f000d0c7f89 */ /* 0x0022a400000e0000 */
.L_x_175:
[----:B------:R-:W-:Y:S05]  /*c7d0*/  BRA.DIV ~URZ, `(.L_x_105) ;  /* 0x000033f27f007947 */ /* 0x000fea000b800000 */
[----:B--2-4-:R2:W4:Y:S02]  /*c7e0*/  SHFL.IDX PT, R2, R20, 0x2, 0x1c1f ;  /* 0x005c1f0014027f89 */ /* 0x01452400000e0000 */
.L_x_176:
[----:B------:R-:W-:Y:S01]  /*c7f0*/  BSSY B0, `(.L_x_106) ;  /* 0x0000023000007945 */ /* 0x000fe20003800000 */
[----:B------:R-:W-:Y:S05]  /*c800*/  @P4 BRA `(.L_x_107) ;  /* 0x0000021000004947 */ /* 0x000fea0003800000 */
[----:B------:R-:W5:Y:S01]  /*c810*/  LDL R5, [R1+0x4c] ;  /* 0x00004c0001057983 */ /* 0x000f620000100800 */
[----:B------:R-:W-:Y:S02]  /*c820*/  ISETP.GE.AND P1, PT, R0, c[0x0][0x3c8], PT ;  /* 0x0000f20000007a0c */ /* 0x000fe40003f26270 */
[----:B------:R-:W-:Y:S02]  /*c830*/  ISETP.GE.AND P0, PT, R11, c[0x0][0x3c8], PT ;  /* 0x0000f2000b007a0c */ /* 0x000fe40003f06270 */
[----:B------:R-:W-:-:S09]  /*c840*/  ISETP.GE.AND P4, PT, R10, c[0x0][0x3c8], PT ;  /* 0x0000f2000a007a0c */ /* 0x000fd20003f86270 */
[CC--:B----4-:R-:W-:Y:S02]  /*c850*/  @!P1 LEA R14, P6, R0.reuse, R2.reuse, 0x2 ;  /* 0x00000002000e9211 */ /* 0x0d0fe400078c10ff */
[C---:B------:R-:W-:Y:S02]  /*c860*/  @!P0 LEA R16, P2, R11.reuse, R2, 0x2 ;  /* 0x000000020b108211 */ /* 0x040fe400078410ff */
[-C--:B------:R-:W-:Y:S02]  /*c870*/  @!P1 LEA.HI.X R15, R0, R12.reuse, R21, 0x2, P6 ;  /* 0x0000000c000f9211 */ /* 0x080fe400030f1415 */
[----:B------:R-:W-:Y:S02]  /*c880*/  @!P0 LEA.HI.X R17, R11, R12, R22, 0x2, P2 ;  /* 0x0000000c0b118211 */ /* 0x000fe400010f1416 */
[----:B------:R-:W-:Y:S02]  /*c890*/  ISETP.GE.AND P2, PT, R7, c[0x0][0x3c8], PT ;  /* 0x0000f20007007a0c */ /* 0x000fe40003f46270 */
[----:B-----5:R-:W-:-:S13]  /*c8a0*/  ISETP.GE.AND P3, PT, R5, c[0x0][0x3c8], PT ;  /* 0x0000f20005007a0c */ /* 0x020fda0003f66270 */
[----:B------:R-:W-:-:S04]  /*c8b0*/  @!P3 IMAD.MOV.U32 R3, RZ, RZ, R12 ;  /* 0x000000ffff03b224 */ /* 0x000fc800078e000c */
[----:B------:R-:W-:-:S05]  /*c8c0*/  @!P3 IMAD.WIDE R18, R5, 0x4, R2 ;  /* 0x000000040512b825 */ /* 0x000fca00078e0202 */
[----:B------:R-:W-:Y:S01]  /*c8d0*/  @!P3 ST.E.64 [R18.64], R44 ;  /* 0x0000002c1200b985 */ /* 0x000fe2000c101b08 */
[----:B------:R-:W-:-:S03]  /*c8e0*/  ISETP.GE.AND P3, PT, R8, c[0x0][0x3c8], PT ;  /* 0x0000f20008007a0c */ /* 0x000fc60003f66270 */
[----:B------:R4:W-:Y:S01]  /*c8f0*/  @!P1 ST.E.64 [R14.64], R34 ;  /* 0x000000220e009985 */ /* 0x0009e2000c101b08 */
[----:B------:R-:W-:-:S03]  /*c900*/  ISETP.GE.AND P1, PT, R6, c[0x0][0x3c8], PT ;  /* 0x0000f20006007a0c */ /* 0x000fc60003f26270 */
[----:B------:R5:W-:Y:S01]  /*c910*/  @!P0 ST.E.64 [R16.64], R36 ;  /* 0x0000002410008985 */ /* 0x000be2000c101b08 */
[----:B------:R-:W-:Y:S02]  /*c920*/  ISETP.GE.AND P0, PT, R4, c[0x0][0x3c8], PT ;  /* 0x0000f20004007a0c */ /* 0x000fe40003f06270 */
[----:B----4-:R-:W-:-:S04]  /*c930*/  @!P4 LEA R14, P6, R10, R2, 0x2 ;  /* 0x000000020a0ec211 */ /* 0x010fc800078c10ff */
[----:B------:R-:W-:Y:S02]  /*c940*/  @!P4 LEA.HI.X R15, R10, R12, R23, 0x2, P6 ;  /* 0x0000000c0a0fc211 */ /* 0x000fe400030f1417 */
[----:B------:R-:W-:-:S03]  /*c950*/  @!P3 LEA R18, P6, R8, R2, 0x2 ;  /* 0x000000020812b211 */ /* 0x000fc600078c10ff */
[----:B------:R4:W-:Y:S01]  /*c960*/  @!P4 ST.E.64 [R14.64], R38 ;  /* 0x000000260e00c985 */ /* 0x0009e2000c101b08 */
[C---:B-----5:R-:W-:Y:S02]  /*c970*/  @!P2 LEA R16, P4, R7.reuse, R2, 0x2 ;  /* 0x000000020710a211 */ /* 0x060fe400078810ff */
[-C--:B------:R-:W-:Y:S02]  /*c980*/  @!P3 LEA.HI.X R19, R8, R12.reuse, R24, 0x2, P6 ;  /* 0x0000000c0813b211 */ /* 0x080fe400030f1418 */
[----:B------:R-:W-:-:S03]  /*c990*/  @!P2 LEA.HI.X R17, R7, R12, R25, 0x2, P4 ;  /* 0x0000000c0711a211 */ /* 0x000fc600020f1419 */
[----:B------:R1:W-:Y:S04]  /*c9a0*/  @!P3 ST.E.64 [R18.64], R50 ;  /* 0x000000321200b985 */ /* 0x0003e8000c101b08 */
[----:B------:R1:W-:Y:S01]  /*c9b0*/  @!P2 ST.E.64 [R16.64], R46 ;  /* 0x0000002e1000a985 */ /* 0x0003e2000c101b08 */
[-C--:B----4-:R-:W-:Y:S02]  /*c9c0*/  @!P1 LEA R14, P6, R6, R2.reuse, 0x2 ;  /* 0x00000002060e9211 */ /* 0x090fe400078c10ff */
[----:B------:R-:W-:Y:S02]  /*c9d0*/  @!P0 LEA R2, P4, R4, R2, 0x2 ;  /* 0x0000000204028211 */ /* 0x000fe400078810ff */
[-C--:B------:R-:W-:Y:S02]  /*c9e0*/  @!P1 LEA.HI.X R15, R6, R12.reuse, R26, 0x2, P6 ;  /* 0x0000000c060f9211 */ /* 0x080fe400030f141a */
[----:B------:R-:W-:-:S03]  /*c9f0*/  @!P0 LEA.HI.X R3, R4, R12, R27, 0x2, P4 ;  /* 0x0000000c04038211 */ /* 0x000fc600020f141b */
[----:B------:R1:W-:Y:S04]  /*ca00*/  @!P1 ST.E.64 [R14.64], R40 ;  /* 0x000000280e009985 */ /* 0x0003e8000c101b08 */
[----:B------:R1:W-:Y:S02]  /*ca10*/  @!P0 ST.E.64 [R2.64], R28 ;  /* 0x0000001c02008985 */ /* 0x0003e4000c101b08 */
.L_x_107:
[----:B------:R-:W-:Y:S05]  /*ca20*/  BSYNC B0 ;  /* 0x0000000000007941 */ /* 0x000fea0003800000 */
.L_x_106:
[----:B------:R-:W-:Y:S05]  /*ca30*/  BRA.DIV ~URZ, `(.L_x_108) ;  /* 0x000032027f007947 */ /* 0x000fea000b800000 */
[----:B------:R1:W2:Y:S04]  /*ca40*/  SHFL.IDX PT, R12, R13, 0x3, 0x1c1f ;  /* 0x007c1f000d0c7f89 */ /* 0x0002a800000e0000 */
[----:B-1--4-:R1:W4:Y:S02]  /*ca50*/  SHFL.IDX PT, R2, R20, 0x3, 0x1c1f ;  /* 0x007c1f0014027f89 */ /* 0x01232400000e0000 */
.L_x_177:
[----:B------:R-:W-:Y:S05]  /*ca60*/  @P5 BRA `(.L_x_96) ;  /* 0x00000ea000005947 */ /* 0x000fea0003800000 */
[----:B------:R-:W5:Y:S01]  /*ca70*/  LDL R5, [R1+0x4c] ;  /* 0x00004c0001057983 */ /* 0x000f620000100800 */
[----:B------:R-:W-:Y:S02]  /*ca80*/  ISETP.GE.AND P5, PT, R0, c[0x0][0x3c8], PT ;  /* 0x0000f20000007a0c */ /* 0x000fe40003fa6270 */
[----:B------:R-:W-:-:S02]  /*ca90*/  ISETP.GE.AND P4, PT, R11, c[0x0][0x3c8], PT ;  /* 0x0000f2000b007a0c */ /* 0x000fc40003f86270 */
[----:B------:R-:W-:Y:S02]  /*caa0*/  ISETP.GE.AND P3, PT, R10, c[0x0][0x3c8], PT ;  /* 0x0000f2000a007a0c */ /* 0x000fe40003f66270 */
[----:B------:R-:W-:Y:S02]  /*cab0*/  ISETP.GE.AND P2, PT, R8, c[0x0][0x3c8], PT ;  /* 0x0000f20008007a0c */ /* 0x000fe40003f46270 */
[----:B------:R-:W-:-:S05]  /*cac0*/  ISETP.GE.AND P1, PT, R7, c[0x0][0x3c8], PT ;  /* 0x0000f20007007a0c */ /* 0x000fca0003f26270 */
[----:B-1234-:R-:W-:-:S04]  /*cad0*/  @!P5 LEA R20, P6, R0, R2, 0x2 ;  /* 0x000000020014d211 */ /* 0x01efc800078c10ff */
[----:B------:R-:W-:Y:S02]  /*cae0*/  @!P5 LEA.HI.X R21, R0, R12, R21, 0x2, P6 ;  /* 0x0000000c0015d211 */ /* 0x000fe400030f1415 */
[----:B------:R-:W-:-:S04]  /*caf0*/  @!P3 LEA R16, P6, R10, R2, 0x2 ;  /* 0x000000020a10b211 */ /* 0x000fc800078c10ff */
[----:B------:R-:W-:Y:S02]  /*cb00*/  @!P3 LEA.HI.X R17, R10, R12, R23, 0x2, P6 ;  /* 0x0000000c0a11b211 */ /* 0x000fe400030f1417 */
[----:B-----5:R-:W-:-:S13]  /*cb10*/  ISETP.GE.AND P0, PT, R5, c[0x0][0x3c8], PT ;  /* 0x0000f20005007a0c */ /* 0x020fda0003f06270 */
[----:B------:R-:W-:-:S04]  /*cb20*/  @!P0 IMAD.MOV.U32 R3, RZ, RZ, R12 ;  /* 0x000000ffff038224 */ /* 0x000fc800078e000c */
[----:B------:R-:W-:-:S05]  /*cb30*/  @!P0 IMAD.WIDE R14, R5, 0x4, R2 ;  /* 0x00000004050e8825 */ /* 0x000fca00078e0202 */
[----:B------:R1:W-:Y:S01]  /*cb40*/  @!P0 ST.E.64 [R14.64], R32 ;  /* 0x000000200e008985 */ /* 0x0003e2000c101b08 */
[----:B------:R-:W-:-:S03]  /*cb50*/  @!P4 LEA R18, P0, R11, R2, 0x2 ;  /* 0x000000020b12c211 */ /* 0x000fc600078010ff */
[----:B------:R2:W-:Y:S01]  /*cb60*/  @!P5 ST.E.64 [R20.64], R68 ;  /* 0x000000441400d985 */ /* 0x0005e2000c101b08 */
[----:B------:R-:W-:Y:S02]  /*cb70*/  @!P4 LEA.HI.X R19, R11, R12, R22, 0x2, P0 ;  /* 0x0000000c0b13c211 */ /* 0x000fe400000f1416 */
[----:B------:R-:W-:-:S03]  /*cb80*/  ISETP.GE.AND P0, PT, R6, c[0x0][0x3c8], PT ;  /* 0x0000f20006007a0c */ /* 0x000fc60003f06270 */
[----:B------:R2:W-:Y:S04]  /*cb90*/  @!P4 ST.E.64 [R18.64], R58 ;  /* 0x0000003a1200c985 */ /* 0x0005e8000c101b08 */
[----:B------:R2:W-:Y:S01]  /*cba0*/  @!P3 ST.E.64 [R16.64], R54 ;  /* 0x000000361000b985 */ /* 0x0005e2000c101b08 */
[----:B-1----:R-:W-:-:S04]  /*cbb0*/  @!P2 LEA R14, P6, R8, R2, 0x2 ;  /* 0x00000002080ea211 */ /* 0x002fc800078c10ff */
[----:B------:R-:W-:Y:S02]  /*cbc0*/  @!P2 LEA.HI.X R15, R8, R12, R24, 0x2, P6 ;  /* 0x0000000c080fa211 */ /* 0x000fe400030f1418 */
[----:B------:R-:W-:-:S03]  /*cbd0*/  @!P1 LEA R10, P6, R7, R2, 0x2 ;  /* 0x00000002070a9211 */ /* 0x000fc600078c10ff */
[----:B------:R2:W-:Y:S01]  /*cbe0*/  @!P2 ST.E.64 [R14.64], R52 ;  /* 0x000000340e00a985 */ /* 0x0005e2000c101b08 */
[----:B------:R-:W-:Y:S02]  /*cbf0*/  @!P1 LEA.HI.X R11, R7, R12, R25, 0x2, P6 ;  /* 0x0000000c070b9211 */ /* 0x000fe400030f1419 */
[----:B------:R-:W-:-:S03]  /*cc00*/  @!P0 LEA R8, P6, R6, R2, 0x2 ;  /* 0x0000000206088211 */ /* 0x000fc600078c10ff */
[----:B------:R2:W-:Y:S01]  /*cc10*/  @!P1 ST.E.64 [R10.64], R48 ;  /* 0x000000300a009985 */ /* 0x0005e2000c101b08 */
[----:B------:R-:W-:-:S05]  /*cc20*/  @!P0 LEA.HI.X R9, R6, R12, R26, 0x2, P6 ;  /* 0x0000000c06098211 */ /* 0x000fca00030f141a */
[----:B------:R2:W-:Y:S01]  /*cc30*/  @!P0 ST.E.64 [R8.64], R42 ;  /* 0x0000002a08008985 */ /* 0x0005e2000c101b08 */
[----:B------:R-:W-:-:S13]  /*cc40*/  ISETP.GE.AND P0, PT, R4, c[0x0][0x3c8], PT ;  /* 0x0000f20004007a0c */ /* 0x000fda0003f06270 */
[----:B------:R-:W-:Y:S05]  /*cc50*/  @P0 BRA `(.L_x_96) ;  /* 0x00000cb000000947 */ /* 0x000fea0003800000 */
[----:B------:R-:W-:-:S04]  /*cc60*/  LEA R2, P0, R4, R2, 0x2 ;  /* 0x0000000204027211 */ /* 0x000fc800078010ff */
[----:B------:R-:W-:-:S05]  /*cc70*/  LEA.HI.X R3, R4, R12, R27, 0x2, P0 ;  /* 0x0000000c04037211 */ /* 0x000fca00000f141b */
[----:B------:R1:W-:Y:S01]  /*cc80*/  ST.E.64 [R2.64], R30 ;  /* 0x0000001e02007985 */ /* 0x0003e2000c101b08 */
[----:B------:R-:W-:Y:S05]  /*cc90*/  BRA `(.L_x_96) ;  /* 0x00000c7000007947 */ /* 0x000fea0003800000 */
.L_x_81:
[----:B------:R-:W2:Y:S04]  /*cca0*/  LDL.LU R7, [R1+0x50] ;  /* 0x0000500001077983 */ /* 0x000ea80000300800 */
[----:B-1----:R-:W3:Y:S01]  /*ccb0*/  LDL R6, [R1+0x10] ;  /* 0x0000100001067983 */ /* 0x002ee20000100800 */
[----:B------:R-:W-:Y:S01]  /*ccc0*/  ISETP.NE.U32.AND P1, PT, RZ, c[0x0][0x508], PT ;  /* 0x00014200ff007a0c */ /* 0x000fe20003f25070 */
[----:B------:R-:W-:Y:S01]  /*ccd0*/  IMAD.MOV.U32 R4, RZ, RZ, 0x4 ;  /* 0x00000004ff047424 */ /* 0x000fe200078e00ff */
[----:B------:R-:W-:Y:S01]  /*cce0*/  ISETP.NE.U32.AND P2, PT, RZ, c[0x0][0x500], PT ;  /* 0x00014000ff007a0c */ /* 0x000fe20003f45070 */
[----:B------:R-:W-:Y:S01]  /*ccf0*/  IMAD.MOV.U32 R0, RZ, RZ, RZ ;  /* 0x000000ffff007224 */ /* 0x000fe200078e00ff */
[----:B------:R-:W-:Y:S01]  /*cd00*/  ISETP.NE.AND.EX P1, PT, RZ, c[0x0][0x50c], PT, P1 ;  /* 0x00014300ff007a0c */ /* 0x000fe20003f25310 */
[----:B------:R-:W-:Y:S01]  /*cd10*/  IMAD.MOV.U32 R20, RZ, RZ, c[0x0][0x388] ;  /* 0x0000e200ff147624 */ /* 0x000fe200078e00ff */
[----:B------:R-:W-:-:S11]  /*cd20*/  ISETP.NE.AND.EX P2, PT, RZ, c[0x0][0x504], PT, P2 ;  /* 0x00014100ff007a0c */ /* 0x000fd60003f45320 */
[C---:B---3--:R-:W-:Y:S01]  /*cd30*/  @P1 LEA R2, P0, R6.reuse, c[0x0][0x508], 0x2 ;  /* 0x0001420006021a11 */ /* 0x048fe200078010ff */
[----:B------:R-:W-:-:S03]  /*cd40*/  IMAD.WIDE R4, R6, R4, c[0x0][0x500] ;  /* 0x0001400006047625 */ /* 0x000fc600078e0204 */
[----:B------:R-:W-:Y:S02]  /*cd50*/  @P1 LEA.HI.X R3, R6, c[0x0][0x50c], R8, 0x2, P0 ;  /* 0x0001430006031a11 */ /* 0x000fe400000f1408 */
[----:B------:R1:W5:Y:S04]  /*cd60*/  @P2 LDG.E R0, [R4.64] ;  /* 0x0000000804002981 */ /* 0x000368000c1e1900 */
[----:B------:R1:W5:Y:S01]  /*cd70*/  @P1 LDG.E R20, [R2.64] ;  /* 0x0000000802141981 */ /* 0x000362000c1e1900 */
[----:B--2---:R-:W-:-:S04]  /*cd80*/  ISETP.NE.AND P0, PT, R7, RZ, PT ;  /* 0x000000ff0700720c */ /* 0x004fc80003f05270 */
[----:B------:R-:W-:Y:S01]  /*cd90*/  SEL R19, R7, c[0x0][0x3d4], P0 ;  /* 0x0000f50007137a07 */ /* 0x000fe20000000000 */
[----:B------:R-:W-:Y:S05]  /*cda0*/  @P1 BRA `(.L_x_109) ;  /* 0x0000004000001947 */ /* 0x000fea0003800000 */
[----:B------:R-:W-:Y:S05]  /*cdb0*/  @!P2 BRA `(.L_x_109) ;  /* 0x000000300000a947 */ /* 0x000fea0003800000 */
[----:B-1----:R1:W2:Y:S04]  /*cdc0*/  LDG.E R2, [R4.64] ;  /* 0x0000000804027981 */ /* 0x0022a8000c1e1900 */
[----:B-1----:R-:W2:Y:S02]  /*cdd0*/  LDG.E R4, [R4.64+0x4] ;  /* 0x0000040804047981 */ /* 0x002ea4000c1e1900 */
[----:B--2--5:R-:W-:Y:S02]  /*cde0*/  IADD3 R20, -R2, R4, RZ ;  /* 0x0000000402147210 */ /* 0x024fe40007ffe1ff */
.L_x_109:
[----:B-1----:R-:W1:Y:S01]  /*cdf0*/  S2R R4, SR_TID.X ;  /* 0x0000000000047919 */ /* 0x002e620000002100 */
[----:B------:R-:W-:Y:S01]  /*ce00*/  BSSY B0, `(.L_x_110) ;  /* 0x0000038000007945 */ /* 0x000fe20003800000 */
[----:B------:R-:W-:Y:S02]  /*ce10*/  SEL R12, R6, RZ, !P2 ;  /* 0x000000ff060c7207 */ /* 0x000fe40005000000 */
[----:B------:R-:W-:-:S02]  /*ce20*/  SEL R21, R8, RZ, !P2 ;  /* 0x000000ff08157207 */ /* 0x000fc40005000000 */
[----:B-----5:R-:W-:Y:S02]  /*ce30*/  SHF.R.S32.HI R17, RZ, 0x1f, R0 ;  /* 0x0000001fff117819 */ /* 0x020fe40000011400 */
[----:B-1----:R-:W-:-:S13]  /*ce40*/  ISETP.GT.AND P0, PT, R4, 0x7f, PT ;  /* 0x0000007f0400780c */ /* 0x002fda0003f04270 */
[----:B------:R-:W-:Y:S05]  /*ce50*/  @P0 BRA `(.L_x_111) ;  /* 0x0000032000000947 */ /* 0x000fea0003800000 */
[----:B------:R-:W2:Y:S01]  /*ce60*/  LDL R3, [R1+0x24] ;  /* 0x0000240001037983 */ /* 0x000ea20000100800 */
[----:B------:R-:W-:Y:S01]  /*ce70*/  IMAD R2, R20, c[0x0][0x4e8], RZ ;  /* 0x00013a0014027a24 */ /* 0x000fe200078e02ff */
[----:B--2---:R-:W-:-:S04]  /*ce80*/  LEA R13, R3, R4, 0x7 ;  /* 0x00000004030d7211 */ /* 0x004fc800078e38ff */
[----:B------:R-:W-:-:S13]  /*ce90*/  ISETP.GE.AND P0, PT, R13, R2, PT ;  /* 0x000000020d00720c */ /* 0x000fda0003f06270 */
[----:B------:R-:W-:Y:S05]  /*cea0*/  @P0 BRA `(.L_x_111) ;  /* 0x000002d000000947 */ /* 0x000fea0003800000 */
[----:B------:R-:W2:Y:S04]  /*ceb0*/  LDL R4, [R1+0x48] ;  /* 0x0000480001047983 */ /* 0x000ea80000100800 */
[----:B------:R-:W3:Y:S01]  /*cec0*/  LDL.LU R22, [R1+0x54] ;  /* 0x0000540001167983 */ /* 0x000ee20000300800 */
[----:B------:R-:W-:Y:S01]  /*ced0*/  IMAD.MOV.U32 R2, RZ, RZ, 0x368 ;  /* 0x00000368ff027424 */ /* 0x000fe200078e00ff */
[----:B------:R-:W-:-:S04]  /*cee0*/  ISETP.GT.AND P2, PT, R19, 0x1, PT ;  /* 0x000000011300780c */ /* 0x000fc80003f44270 */
[----:B------:R-:W-:-:S04]  /*cef0*/  SEL R2, R2, 0x328, P2 ;  /* 0x0000032802027807 */ /* 0x000fc80001000000 */
[----:B------:R1:W4:Y:S08]  /*cf00*/  LDC.64 R8, c[0x0][R2+0x170] ;  /* 0x00005c0002087b82 */ /* 0x0003300000000a00 */
[----:B------:R1:W2:Y:S08]  /*cf10*/  LDC.64 R6, c[0x0][R2+0x168] ;  /* 0x00005a0002067b82 */ /* 0x0002b00000000a00 */
[----:B------:R1:W5:Y:S08]  /*cf20*/  LDC.64 R14, c[0x0][R2+0x178] ;  /* 0x00005e00020e7b82 */ /* 0x0003700000000a00 */
[----:B------:R1:W2:Y:S02]  /*cf30*/  LDC.64 R10, c[0x0][R2+0x160] ;  /* 0x00005800020a7b82 */ /* 0x0002a40000000a00 */
[----:B-1----:R-:W-:-:S02]  /*cf40*/  IMAD.MOV.U32 R2, RZ, RZ, c[0x0][0x4e8] ;  /* 0x00013a00ff027624 */ /* 0x002fc400078e00ff */
[----:B----4-:R-:W-:-:S03]  /*cf50*/  IMAD R3, R9, R12, RZ ;  /* 0x0000000c09037224 */ /* 0x010fc600078e02ff */
[----:B------:R-:W-:Y:S02]  /*cf60*/  ISETP.NE.AND P0, PT, R2, 0x1, PT ;  /* 0x000000010200780c */ /* 0x000fe40003f05270 */
[----:B------:R-:W-:-:S11]  /*cf70*/  MOV R2, R13 ;  /* 0x0000000d00027202 */ /* 0x000fd60000000f00 */
[----:B------:R-:W-:-:S05]  /*cf80*/  @P0 IMAD.HI.U32 R16, R13, c[0x0][0x4ec], RZ ;  /* 0x00013b000d100a27 */ /* 0x000fca00078e00ff */
[----:B------:R-:W-:Y:S01]  /*cf90*/  @P0 SHF.R.U32.HI R2, RZ, c[0x0][0x4f0], R16 ;  /* 0x00013c00ff020a19 */ /* 0x000fe20000011610 */
[-C--:B--2---:R-:W-:Y:S02]  /*cfa0*/  IMAD R9, R7, R4.reuse, RZ ;  /* 0x0000000407097224 */ /* 0x084fe400078e02ff */
[----:B------:R-:W-:-:S04]  /*cfb0*/  IMAD.WIDE.U32 R6, R6, R4, RZ ;  /* 0x0000000406067225 */ /* 0x000fc800078e00ff */
[----:B------:R-:W-:-:S04]  /*cfc0*/  IMAD.WIDE.U32 R4, R8, R12, RZ ;  /* 0x0000000c08047225 */ /* 0x000fc800078e00ff */
[----:B------:R-:W-:Y:S01]  /*cfd0*/  IMAD R8, R8, R21, R3 ;  /* 0x0000001508087224 */ /* 0x000fe200078e0203 */
[----:B---3--:R-:W-:Y:S01]  /*cfe0*/  SEL R3, R22, RZ, P2 ;  /* 0x000000ff16037207 */ /* 0x008fe20001000000 */
[----:B------:R-:W-:Y:S01]  /*cff0*/  IMAD.IADD R9, R7, 0x1, R9 ;  /* 0x0000000107097824 */ /* 0x000fe200078e0209 */
[----:B------:R-:W-:Y:S01]  /*d000*/  IADD3 R16, P1, P0, R4, R6, R0 ;  /* 0x0000000604107210 */ /* 0x000fe2000783e000 */
[----:B------:R-:W-:Y:S01]  /*d010*/  IMAD.MOV R6, RZ, RZ, -R2 ;  /* 0x000000ffff067224 */ /* 0x000fe200078e0a02 */
[----:B------:R-:W-:Y:S01]  /*d020*/  IADD3 R7, R5, R8, RZ ;  /* 0x0000000805077210 */ /* 0x000fe20007ffe0ff */
[-C--:B-----5:R-:W-:Y:S02]  /*d030*/  IMAD R8, R15, R3.reuse, RZ ;  /* 0x000000030f087224 */ /* 0x0a0fe400078e02ff */
[----:B------:R-:W-:Y:S01]  /*d040*/  IMAD.WIDE.U32 R4, R14, R3, RZ ;  /* 0x000000030e047225 */ /* 0x000fe200078e00ff */
[----:B------:R-:W-:-:S03]  /*d050*/  IADD3.X R9, R7, R9, R17, P1, P0 ;  /* 0x0000000907097210 */ /* 0x000fc60000fe0411 */
[----:B------:R-:W-:Y:S01]  /*d060*/  IMAD R3, R6, c[0x0][0x4e8], R13 ;  /* 0x00013a0006037a24 */ /* 0x000fe200078e020d */
[----:B------:R-:W-:Y:S02]  /*d070*/  IADD3 R7, R5, R8, RZ ;  /* 0x0000000805077210 */ /* 0x000fe40007ffe0ff */
[----:B------:R-:W-:Y:S02]  /*d080*/  IADD3 R4, P1, P0, R2, R16, R4 ;  /* 0x0000001002047210 */ /* 0x000fe4000783e004 */
[----:B------:R-:W-:Y:S01]  /*d090*/  SHF.R.S32.HI R5, RZ, 0x1f, R2 ;  /* 0x0000001fff057819 */ /* 0x000fe20000011402 */
[----:B------:R-:W-:Y:S01]  /*d0a0*/  IMAD R2, R11, R3, RZ ;  /* 0x000000030b027224 */ /* 0x000fe200078e02ff */
[----:B------:R-:W-:Y:S02]  /*d0b0*/  SHF.R.S32.HI R6, RZ, 0x1f, R3 ;  /* 0x0000001fff067819 */ /* 0x000fe40000011403 */
[----:B------:R-:W-:Y:S01]  /*d0c0*/  IADD3.X R5, R5, R9, R7, P1, P0 ;  /* 0x0000000905057210 */ /* 0x000fe20000fe0407 */
[----:B------:R-:W-:-:S02]  /*d0d0*/  IMAD.MOV.U32 R7, RZ, RZ, c[0x0][0x4a8] ;  /* 0x00012a00ff077624 */ /* 0x000fc400078e00ff */
[C---:B------:R-:W-:Y:S02]  /*d0e0*/  IMAD R6, R10.reuse, R6, R2 ;  /* 0x000000060a067224 */ /* 0x040fe400078e0202 */
[----:B------:R-:W-:Y:S01]  /*d0f0*/  IMAD.WIDE.U32 R2, R10, R3, R4 ;  /* 0x000000030a027225 */ /* 0x000fe200078e0004 */
[----:B------:R-:W-:Y:S02]  /*d100*/  MOV R5, c[0x0][0x4ac] ;  /* 0x00012b0000057a02 */ /* 0x000fe40000000f00 */
[----:B------:R-:W-:Y:S01]  /*d110*/  SEL R4, R7, c[0x0][0x450], P2 ;  /* 0x0001140007047a07 */ /* 0x000fe20001000000 */
[----:B------:R-:W-:Y:S01]  /*d120*/  IMAD.IADD R3, R3, 0x1, R6 ;  /* 0x0000000103037824 */ /* 0x000fe200078e0206 */
[----:B------:R-:W-:Y:S02]  /*d130*/  SEL R5, R5, c[0x0][0x454], P2 ;  /* 0x0001150005057a07 */ /* 0x000fe40001000000 */
[----:B------:R-:W-:-:S04]  /*d140*/  LEA R4, P0, R2, R4, 0x2 ;  /* 0x0000000402047211 */ /* 0x000fc800078010ff */
[----:B------:R-:W-:Y:S02]  /*d150*/  LEA.HI.X R5, R2, R5, R3, 0x2, P0 ;  /* 0x0000000502057211 */ /* 0x000fe400000f1403 */
[----:B------:R-:W-:-:S05]  /*d160*/  MOV R2, 0xff800000 ;  /* 0xff80000000027802 */ /* 0x000fca0000000f00 */
[----:B------:R1:W-:Y:S02]  /*d170*/  STG.E [R4.64], R2 ;  /* 0x0000000204007986 */ /* 0x0003e4000c101908 */
.L_x_111:
[----:B------:R-:W-:Y:S05]  /*d180*/  BSYNC B0 ;  /* 0x0000000000007941 */ /* 0x000fea0003800000 */
.L_x_110:
[----:B------:R-:W-:-:S13]  /*d190*/  ISETP.GT.AND P0, PT, R19, 0x1, PT ;  /* 0x000000011300780c */ /* 0x000fda0003f04270 */
[----:B------:R-:W-:Y:S05]  /*d1a0*/  @P0 BRA `(.L_x_96) ;  /* 0x0000076000000947 */ /* 0x000fea0003800000 */
[----:B------:R-:W2:Y:S04]  /*d1b0*/  LDL.LU R3, [R1+0x48] ;  /* 0x0000480001037983 */ /* 0x000ea80000300800 */
[----:B-1----:R-:W3:Y:S04]  /*d1c0*/  LDL.LU R2, [R1+0x24] ;  /* 0x0000240001027983 */ /* 0x002ee80000300800 */
[----:B------:R-:W4:Y:S04]  /*d1d0*/  LDL R5, [R1+0x74] ;  /* 0x0000740001057983 */ /* 0x000f280000100800 */
[----:B------:R-:W5:Y:S01]  /*d1e0*/  LDL.64 R10, [R1+0x18] ;  /* 0x00001800010a7983 */ /* 0x000f620000100a00 */
[----:B------:R-:W-:-:S03]  /*d1f0*/  IMAD R4, R17, c[0x0][0x3a0], RZ ;  /* 0x0000e80011047a24 */ /* 0x000fc600078e02ff */
[----:B------:R-:W1:Y:S02]  /*d200*/  S2R R13, SR_TID.X ;  /* 0x00000000000d7919 */ /* 0x000e640000002100 */
[----:B-1----:R-:W-:-:S04]  /*d210*/  SHF.R.S32.HI R9, RZ, 0x1f, R13 ;  /* 0x0000001fff097819 */ /* 0x002fc8000001140d */
[----:B------:R-:W-:-:S04]  /*d220*/  LEA.HI R9, R9, R13, RZ, 0x3 ;  /* 0x0000000d09097211 */ /* 0x000fc800078f18ff */
[----:B------:R-:W-:Y:S02]  /*d230*/  SHF.R.S32.HI R9, RZ, 0x3, R9 ;  /* 0x00000003ff097819 */ /* 0x000fe40000011409 */
[----:B--2---:R-:W-:Y:S02]  /*d240*/  MOV R7, R3 ;  /* 0x0000000300077202 */ /* 0x004fe40000000f00 */
[----:B---3--:R-:W-:Y:S02]  /*d250*/  MOV R8, R2 ;  /* 0x0000000200087202 */ /* 0x008fe40000000f00 */
[----:B------:R-:W-:-:S04]  /*d260*/  MOV R2, c[0x0][0x4e8] ;  /* 0x00013a0000027a02 */ /* 0x000fc80000000f00 */
[----:B------:R-:W-:Y:S01]  /*d270*/  ISETP.NE.AND P0, PT, R2, 0x1, PT ;  /* 0x000000010200780c */ /* 0x000fe20003f05270 */
[----:B------:R-:W-:-:S04]  /*d280*/  IMAD.WIDE.U32 R2, R0, c[0x0][0x3a0], RZ ;  /* 0x0000e80000027a25 */ /* 0x000fc800078e00ff */
[----:B------:R-:W-:Y:S01]  /*d290*/  IMAD R0, R0, c[0x0][0x3a4], R4 ;  /* 0x0000e90000007a24 */ /* 0x000fe200078e0204 */
[----:B----4-:R-:W-:-:S03]  /*d2a0*/  LEA R4, R8, R5, 0x7 ;  /* 0x0000000508047211 */ /* 0x010fc600078e38ff */
[----:B------:R-:W-:-:S04]  /*d2b0*/  IMAD.IADD R3, R3, 0x1, R0 ;  /* 0x0000000103037824 */ /* 0x000fc800078e0200 */
[----:B------:R-:W-:Y:S01]  /*d2c0*/  @P0 IMAD.HI.U32 R6, R4, c[0x0][0x4ec], RZ ;  /* 0x00013b0004060a27 */ /* 0x000fe200078e00ff */
[----:B------:R-:W-:-:S03]  /*d2d0*/  MOV R0, R4 ;  /* 0x0000000400007202 */ /* 0x000fc60000000f00 */
[----:B------:R-:W-:Y:S01]  /*d2e0*/  IMAD.WIDE.U32 R2, R7, c[0x0][0x3e8], R2 ;  /* 0x0000fa0007027a25 */ /* 0x000fe200078e0002 */
[----:B------:R-:W-:-:S03]  /*d2f0*/  @P0 SHF.R.U32.HI R0, RZ, c[0x0][0x4f0], R6 ;  /* 0x00013c00ff000a19 */ /* 0x000fc60000011606 */
[----:B------:R-:W-:Y:S02]  /*d300*/  IMAD R5, R21, c[0x0][0x3f0], RZ ;  /* 0x0000fc0015057a24 */ /* 0x000fe400078e02ff */
[----:B------:R-:W-:Y:S01]  /*d310*/  IMAD R3, R7, c[0x0][0x3ec], R3 ;  /* 0x0000fb0007037a24 */ /* 0x000fe200078e0203 */
[----:B------:R-:W-:Y:S01]  /*d320*/  SHF.R.S32.HI R6, RZ, 0x1f, R0 ;  /* 0x0000001fff067819 */ /* 0x000fe20000011400 */
[----:B------:R-:W-:Y:S01]  /*d330*/  IMAD R7, R12, c[0x0][0x3f4], R5 ;  /* 0x0000fd000c077a24 */ /* 0x000fe200078e0205 */
[----:B------:R-:W-:Y:S01]  /*d340*/  IADD3 R5, -R0, RZ, RZ ;  /* 0x000000ff00057210 */ /* 0x000fe20007ffe1ff */
[----:B------:R-:W-:-:S04]  /*d350*/  IMAD.WIDE.U32 R2, R12, c[0x0][0x3f0], R2 ;  /* 0x0000fc000c027a25 */ /* 0x000fc800078e0002 */
[----:B------:R-:W-:Y:S02]  /*d360*/  IMAD R6, R6, c[0x0][0x3e0], RZ ;  /* 0x0000f80006067a24 */ /* 0x000fe400078e02ff */
[----:B------:R-:W-:Y:S02]  /*d370*/  IMAD.IADD R3, R3, 0x1, R7 ;  /* 0x0000000103037824 */ /* 0x000fe400078e0207 */
        /* <DEDUP_REMOVED lines=9> */
[----:B------:R-:W-:Y:S02]  /*d410*/  IADD3 R4, R3, R4, RZ ;  /* 0x0000000403047210 */ /* 0x000fe40007ffe0ff */
[----:B-----5:R-:W-:Y:S02]  /*d420*/  ISETP.GE.AND P0, PT, R10, c[0x0][0x3c8], PT ;  /* 0x0000f2000a007a0c */ /* 0x020fe40003f06270 */
[----:B------:R-:W-:Y:S02]  /*d430*/  LEA R0, R8, R9, 0x7 ;  /* 0x0000000908007211 */ /* 0x000fe400078e38ff */
[----:B------:R-:W-:Y:S01]  /*d440*/  LEA.HI.X R6, R2, c[0x0][0x384], R4, 0x1, P1 ;  /* 0x0000e10002067a11 */ /* 0x000fe200008f0c04 */
[----:B------:R-:W-:Y:S06]  /*d450*/  BRA.DIV ~URZ, `(.L_x_112) ;  /* 0x000028b27f007947 */ /* 0x000fec000b800000 */
[----:B------:R1:W2:Y:S02]  /*d460*/  SHFL.IDX PT, R8, R6, RZ, 0x181f ;  /* 0x00181fff06087589 */ /* 0x0002a400000e0000 */
.L_x_178:
[----:B------:R-:W-:Y:S05]  /*d470*/  BRA.DIV ~URZ, `(.L_x_113) ;  /* 0x000029027f007947 */ /* 0x000fea000b800000 */
[----:B------:R3:W4:Y:S02]  /*d480*/  SHFL.IDX PT, R2, R7, RZ, 0x181f ;  /* 0x00181fff07027589 */ /* 0x00072400000e0000 */
.L_x_179:
[----:B------:R-:W5:Y:S01]  /*d490*/  LDL.64 R10, [R1+0x18] ;  /* 0x00001800010a7983 */ /* 0x000f620000100a00 */
[----:B------:R-:W-:-:S05]  /*d4a0*/  IMAD R4, R20, c[0x0][0x4e8], RZ ;  /* 0x00013a0014047a24 */ /* 0x000fca00078e02ff */
[----:B------:R-:W-:-:S13]  /*d4b0*/  ISETP.GE.OR P2, PT, R0, R4, P0 ;  /* 0x000000040000720c */ /* 0x000fda0000746670 */
[----:B----45:R-:W-:-:S04]  /*d4c0*/  @!P2 LEA R2, P1, R10, R2, 0x1 ;  /* 0x000000020a02a211 */ /* 0x030fc800078208ff */
[----:B--2---:R-:W-:-:S05]  /*d4d0*/  @!P2 LEA.HI.X R3, R10, R8, R18, 0x1, P1 ;  /* 0x000000080a03a211 */ /* 0x004fca00008f0c12 */
[----:B------:R2:W-:Y:S01]  /*d4e0*/  @!P2 ST.E.128 [R2.64], RZ ;  /* 0x000000ff0200a985 */ /* 0x0005e2000c101d08 */
[----:B------:R-:W-:Y:S05]  /*d4f0*/  BRA.DIV ~URZ, `(.L_x_114) ;  /* 0x000028f27f007947 */ /* 0x000fea000b800000 */
[----:B------:R4:W1:Y:S04]  /*d500*/  SHFL.IDX PT, R8, R6, 0x1, 0x181f ;  /* 0x00381f0006087f89 */ /* 0x00086800000e0000 */
[----:B--2---:R4:W2:Y:S02]  /*d510*/  SHFL.IDX PT, R2, R7, 0x1, 0x181f ;  /* 0x00381f0007027f89 */ /* 0x0048a400000e0000 */
.L_x_180:
[----:B------:R-:W5:Y:S01]  /*d520*/  LDL.64 R10, [R1+0x18] ;  /* 0x00001800010a7983 */ /* 0x000f620000100a00 */
[----:B------:R-:W-:-:S04]  /*d530*/  IADD3 R3, R0, 0x10, RZ ;  /* 0x0000001000037810 */ /* 0x000fc80007ffe0ff */
[----:B------:R-:W-:-:S13]  /*d540*/  ISETP.GE.OR P2, PT, R3, R4, P0 ;  /* 0x000000040300720c */ /* 0x000fda0000746670 */
[----:B--2--5:R-:W-:-:S04]  /*d550*/  @!P2 LEA R2, P1, R10, R2, 0x1 ;  /* 0x000000020a02a211 */ /* 0x024fc800078208ff */
[----:B-1----:R-:W-:-:S05]  /*d560*/  @!P2 LEA.HI.X R3, R10, R8, R18, 0x1, P1 ;  /* 0x000000080a03a211 */ /* 0x002fca00008f0c12 */
[----:B------:R1:W-:Y:S01]  /*d570*/  @!P2 ST.E.128 [R2.64], RZ ;  /* 0x000000ff0200a985 */ /* 0x0003e2000c101d08 */
[----:B------:R-:W-:Y:S05]  /*d580*/  BRA.DIV ~URZ, `(.L_x_115) ;  /* 0x000029327f007947 */ /* 0x000fea000b800000 */
[----:B------:R2:W1:Y:S02]  /*d590*/  SHFL.IDX PT, R8, R6, 0x2, 0x181f ;  /* 0x00581f0006087f89 */ /* 0x00046400000e0000 */
.L_x_181:
[----:B------:R-:W-:Y:S05]  /*d5a0*/  BRA.DIV ~URZ, `(.L_x_116) ;  /* 0x000029827f007947 */ /* 0x000fea000b800000 */
[----:B-1----:R1:W2:Y:S02]  /*d5b0*/  SHFL.IDX PT, R2, R7, 0x2, 0x181f ;  /* 0x00581f0007027f89 */ /* 0x0022a400000e0000 */
.L_x_182:
[----:B------:R-:W5:Y:S01]  /*d5c0*/  LDL.64 R10, [R1+0x18] ;  /* 0x00001800010a7983 */ /* 0x000f620000100a00 */
[----:B------:R-:W-:-:S04]  /*d5d0*/  IADD3 R3, R0, 0x20, RZ ;  /* 0x0000002000037810 */ /* 0x000fc80007ffe0ff */
[----:B------:R-:W-:-:S13]  /*d5e0*/  ISETP.GE.OR P2, PT, R3, R4, P0 ;  /* 0x000000040300720c */ /* 0x000fda0000746670 */
[----:B--2--5:R-:W-:-:S04]  /*d5f0*/  @!P2 LEA R2, P1, R10, R2, 0x1 ;  /* 0x000000020a02a211 */ /* 0x024fc800078208ff */
[----:B------:R-:W-:-:S05]  /*d600*/  @!P2 LEA.HI.X R3, R10, R8, R18, 0x1, P1 ;  /* 0x000000080a03a211 */ /* 0x000fca00008f0c12 */
[----:B------:R2:W-:Y:S01]  /*d610*/  @!P2 ST.E.128 [R2.64], RZ ;  /* 0x000000ff0200a985 */ /* 0x0005e2000c101d08 */
[----:B------:R-:W-:Y:S05]  /*d620*/  BRA.DIV ~URZ, `(.L_x_117) ;  /* 0x000029727f007947 */ /* 0x000fea000b800000 */
[----:B------:R1:W2:Y:S04]  /*d630*/  SHFL.IDX PT, R8, R6, 0x3, 0x181f ;  /* 0x00781f0006087f89 */ /* 0x0002a800000e0000 */
[----:B--2---:R1:W2:Y:S02]  /*d640*/  SHFL.IDX PT, R2, R7, 0x3, 0x181f ;  /* 0x00781f0007027f89 */ /* 0x0042a400000e0000 */
.L_x_183:
[----:B------:R-:W5:Y:S01]  /*d650*/  LDL.64 R10, [R1+0x18] ;  /* 0x00001800010a7983 */ /* 0x000f620000100a00 */
[----:B------:R-:W-:-:S04]  /*d660*/  IADD3 R3, R0, 0x30, RZ ;  /* 0x0000003000037810 */ /* 0x000fc80007ffe0ff */
[----:B------:R-:W-:-:S13]  /*d670*/  ISETP.GE.OR P2, PT, R3, R4, P0 ;  /* 0x000000040300720c */ /* 0x000fda0000746670 */
[----:B--2--5:R-:W-:-:S04]  /*d680*/  @!P2 LEA R2, P1, R10, R2, 0x1 ;  /* 0x000000020a02a211 */ /* 0x024fc800078208ff */
[----:B------:R-:W-:-:S05]  /*d690*/  @!P2 LEA.HI.X R3, R10, R8, R18, 0x1, P1 ;  /* 0x000000080a03a211 */ /* 0x000fca00008f0c12 */
[----:B------:R2:W-:Y:S01]  /*d6a0*/  @!P2 ST.E.128 [R2.64], RZ ;  /* 0x000000ff0200a985 */ /* 0x0005e2000c101d08 */
[----:B------:R-:W-:Y:S05]  /*d6b0*/  BRA.DIV ~URZ, `(.L_x_118) ;  /* 0x000029b27f007947 */ /* 0x000fea000b800000 */
[----:B------:R1:W2:Y:S02]  /*d6c0*/  SHFL.IDX PT, R8, R6, 0x4, 0x181f ;  /* 0x00981f0006087f89 */ /* 0x0002a400000e0000 */
.L_x_184:
[----:B------:R-:W-:Y:S05]  /*d6d0*/  BRA.DIV ~URZ, `(.L_x_119) ;  /* 0x00002a027f007947 */ /* 0x000fea000b800000 */
[----:B--2---:R2:W1:Y:S02]  /*d6e0*/  SHFL.IDX PT, R2, R7, 0x4, 0x181f ;  /* 0x00981f0007027f89 */ /* 0x00446400000e0000 */
.L_x_185:
[----:B------:R-:W5:Y:S01]  /*d6f0*/  LDL.64 R10, [R1+0x18] ;  /* 0x00001800010a7983 */ /* 0x000f620000100a00 */
[----:B------:R-:W-:-:S04]  /*d700*/  IADD3 R3, R0, 0x40, RZ ;  /* 0x0000004000037810 */ /* 0x000fc80007ffe0ff */
[----:B------:R-:W-:-:S13]  /*d710*/  ISETP.GE.OR P2, PT, R3, R4, P0 ;  /* 0x000000040300720c */ /* 0x000fda0000746670 */
[----:B-1---5:R-:W-:-:S04]  /*d720*/  @!P2 LEA R2, P1, R10, R2, 0x1 ;  /* 0x000000020a02a211 */ /* 0x022fc800078208ff */
[----:B------:R-:W-:-:S05]  /*d730*/  @!P2 LEA.HI.X R3, R10, R8, R18, 0x1, P1 ;  /* 0x000000080a03a211 */ /* 0x000fca00008f0c12 */
[----:B------:R1:W-:Y:S01]  /*d740*/  @!P2 ST.E.128 [R2.64], RZ ;  /* 0x000000ff0200a985 */ /* 0x0003e2000c101d08 */
[----:B------:R-:W-:Y:S05]  /*d750*/  BRA.DIV ~URZ, `(.L_x_120) ;  /* 0x000029f27f007947 */ /* 0x000fea000b800000 */
[----:B------:R1:W2:Y:S04]  /*d760*/  SHFL.IDX PT, R8, R6, 0x5, 0x181f ;  /* 0x00b81f0006087f89 */ /* 0x0002a800000e0000 */
[----:B-1----:R1:W3:Y:S02]  /*d770*/  SHFL.IDX PT, R2, R7, 0x5, 0x181f ;  /* 0x00b81f0007027f89 */ /* 0x0022e400000e0000 */
.L_x_186:
[----:B------:R-:W5:Y:S01]  /*d780*/  LDL.64 R10, [R1+0x18] ;  /* 0x00001800010a7983 */ /* 0x000f620000100a00 */
[----:B------:R-:W-:-:S04]  /*d790*/  IADD3 R3, R0, 0x50, RZ ;  /* 0x0000005000037810 */ /* 0x000fc80007ffe0ff */
[----:B------:R-:W-:-:S13]  /*d7a0*/  ISETP.GE.OR P2, PT, R3, R4, P0 ;  /* 0x000000040300720c */ /* 0x000fda0000746670 */
[----:B---3-5:R-:W-:-:S04]  /*d7b0*/  @!P2 LEA R2, P1, R10, R2, 0x1 ;  /* 0x000000020a02a211 */ /* 0x028fc800078208ff */
[----:B--2---:R-:W-:-:S05]  /*d7c0*/  @!P2 LEA.HI.X R3, R10, R8, R18, 0x1, P1 ;  /* 0x000000080a03a211 */ /* 0x004fca00008f0c12 */
[----:B------:R2:W-:Y:S01]  /*d7d0*/  @!P2 ST.E.128 [R2.64], RZ ;  /* 0x000000ff0200a985 */ /* 0x0005e2000c101d08 */
[----:B------:R-:W-:Y:S05]  /*d7e0*/  BRA.DIV ~URZ, `(.L_x_121) ;  /* 0x00002a327f007947 */ /* 0x000fea000b800000 */
[----:B------:R3:W1:Y:S02]  /*d7f0*/  SHFL.IDX PT, R8, R6, 0x6, 0x181f ;  /* 0x00d81f0006087f89 */ /* 0x00066400000e0000 */
.L_x_187:
[----:B------:R-:W-:Y:S05]  /*d800*/  BRA.DIV ~URZ, `(.L_x_122) ;  /* 0x00002a827f007947 */ /* 0x000fea000b800000 */
[----:B--2---:R2:W3:Y:S02]  /*d810*/  SHFL.IDX PT, R2, R7, 0x6, 0x181f ;  /* 0x00d81f0007027f89 */ /* 0x0044e400000e0000 */
.L_x_188:
[----:B------:R-:W5:Y:S01]  /*d820*/  LDL.64 R10, [R1+0x18] ;  /* 0x00001800010a7983 */ /* 0x000f620000100a00 */
[----:B------:R-:W-:-:S04]  /*d830*/  IADD3 R3, R0, 0x60, RZ ;  /* 0x0000006000037810 */ /* 0x000fc80007ffe0ff */
[----:B------:R-:W-:-:S13]  /*d840*/  ISETP.GE.OR P2, PT, R3, R4, P0 ;  /* 0x000000040300720c */ /* 0x000fda0000746670 */
[----:B---3-5:R-:W-:-:S04]  /*d850*/  @!P2 LEA R2, P1, R10, R2, 0x1 ;  /* 0x000000020a02a211 */ /* 0x028fc800078208ff */
[----:B-1----:R-:W-:-:S05]  /*d860*/  @!P2 LEA.HI.X R3, R10, R8, R18, 0x1, P1 ;  /* 0x000000080a03a211 */ /* 0x002fca00008f0c12 */
[----:B------:R1:W-:Y:S01]  /*d870*/  @!P2 ST.E.128 [R2.64], RZ ;  /* 0x000000ff0200a985 */ /* 0x0003e2000c101d08 */
[----:B------:R-:W-:Y:S05]  /*d880*/  BRA.DIV ~URZ, `(.L_x_123) ;  /* 0x00002a727f007947 */ /* 0x000fea000b800000 */
[----:B----4-:R-:W3:Y:S04]  /*d890*/  SHFL.IDX PT, R6, R6, 0x7, 0x181f ;  /* 0x00f81f0006067f89 */ /* 0x010ee800000e0000 */
[----:B-1----:R1:W4:Y:S02]  /*d8a0*/  SHFL.IDX PT, R2, R7, 0x7, 0x181f ;  /* 0x00f81f0007027f89 */ /* 0x00232400000e0000 */
.L_x_189:
[----:B------:R-:W5:Y:S01]  /*d8b0*/  LDL.64 R8, [R1+0x18] ;  /* 0x0000180001087983 */ /* 0x000f620000100a00 */
[----:B------:R-:W-:-:S04]  /*d8c0*/  IADD3 R0, R0, 0x70, RZ ;  /* 0x0000007000007810 */ /* 0x000fc80007ffe0ff */
[----:B------:R-:W-:-:S13]  /*d8d0*/  ISETP.GE.OR P1, PT, R0, R4, P0 ;  /* 0x000000040000720c */ /* 0x000fda0000726670 */
[----:B----45:R-:W-:-:S04]  /*d8e0*/  @!P1 LEA R2, P0, R8, R2, 0x1 ;  /* 0x0000000208029211 */ /* 0x030fc800078008ff */
[----:B---3--:R-:W-:-:S05]  /*d8f0*/  @!P1 LEA.HI.X R3, R8, R6, R18, 0x1, P0 ;  /* 0x0000000608039211 */ /* 0x008fca00000f0c12 */
[----:B------:R3:W-:Y:S04]  /*d900*/  @!P1 ST.E.128 [R2.64], RZ ;  /* 0x000000ff02009985 */ /* 0x0007e8000c101d08 */
.L_x_96:
[----:B------:R-:W-:Y:S05]  /*d910*/  BSYNC B1 ;  /* 0x0000000000017941 */ /* 0x000fea0003800000 */
.L_x_80:
[----:B------:R-:W5:Y:S02]  /*d920*/  LDL R0, [R1+0x80] ;  /* 0x0000800001007983 */ /* 0x000f640000100800 */
[----:B-----5:R-:W-:-:S13]  /*d930*/  ISETP.NE.AND P0, PT, R0, RZ, PT ;  /* 0x000000ff0000720c */ /* 0x020fda0003f05270 */
[----:B------:R-:W-:Y:S01]  /*d940*/  @P0 WARPSYNC 0xffffffff ;  /* 0xffffffff00000948 */ /* 0x000fe20003800000 */
[----:B------:R-:W-:Y:S06]  /*d950*/  @P0 BAR.SYNC.DEFER_BLOCKING 0x5, 0x80 ;  /* 0x0142000000000b1d */ /* 0x000fec0000010000 */
[----:B-123--:R-:W1:Y:S04]  /*d960*/  @P0 LDS.128 R4, [0x9100] ;  /* 0x00910000ff040984 */ /* 0x00ee680000000c00 */
[----:B-1----:R1:W-:Y:S04]  /*d970*/  @P0 STL.64 [R1+0x20], R4 ;  /* 0x0000200401000387 */ /* 0x0023e80000100a00 */
[----:B------:R1:W-:Y:S04]  /*d980*/  @P0 STL.64 [R1+0x28], R6 ;  /* 0x0000280601000387 */ /* 0x0003e80000100a00 */
[----:B------:R-:W-:Y:S06]  /*d990*/  @P0 BAR.ARV 0x4, 0x80 ;  /* 0x0102000000000b1d */ /* 0x000fec0000002000 */
[----:B------:R-:W-:Y:S05]  /*d9a0*/  @P0 BRA `(.L_x_124) ;  /* 0x00000ba000000947 */ /* 0x000fea0003800000 */
[----:B------:R-:W2:Y:S01]  /*d9b0*/  S2R R0, SR_TID.X ;  /* 0x0000000000007919 */ /* 0x000ea20000002100 */
[----:B-1----:R-:W-:Y:S01]  /*d9c0*/  IMAD.MOV.U32 R7, RZ, RZ, RZ ;  /* 0x000000ffff077224 */ /* 0x002fe200078e00ff */
[----:B--2---:R-:W-:-:S04]  /*d9d0*/  LOP3.LUT R14, R0, 0x1f, RZ, 0xc0, !PT ;  /* 0x0000001f000e7812 */ /* 0x004fc800078ec0ff */
[----:B------:R-:W-:Y:S01]  /*d9e0*/  ISETP.NE.AND P5, PT, R14, 0x1f, PT ;  /* 0x0000001f0e00780c */ /* 0x000fe20003fa5270 */
[----:B------:R-:W-:Y:S10]  /*d9f0*/  BRA.DIV ~URZ, `(.L_x_125) ;  /* 0x000029d27f007947 */ /* 0x000ff4000b800000 */
[----:B------:R1:W2:Y:S02]  /*da00*/  SHFL.IDX PT, R10, R70, RZ, 0x1f ;  /* 0x00001fff460a7589 */ /* 0x0002a400000e0000 */
.L_x_190:
[----:B------:R-:W-:Y:S05]  /*da10*/  BRA.DIV ~URZ, `(.L_x_126) ;  /* 0x00002a227f007947 */ /* 0x000fea000b800000 */
[----:B------:R3:W1:Y:S02]  /*da20*/  SHFL.IDX PT, R8, R70, 0x1, 0x1f ;  /* 0x00201f0046087f89 */ /* 0x00066400000e0000 */
.L_x_191:
[----:B------:R-:W5:Y:S01]  /*da30*/  LDL R0, [R1+0x2c] ;  /* 0x00002c0001007983 */ /* 0x000f620000100800 */
[----:B------:R-:W-:Y:S02]  /*da40*/  IMAD.MOV.U32 R6, RZ, RZ, RZ ;  /* 0x000000ffff067224 */ /* 0x000fe400078e00ff */
[----:B-----5:R-:W-:-:S05]  /*da50*/  IMAD.IADD R0, R0, 0x1, R14 ;  /* 0x0000000100007824 */ /* 0x020fca00078e020e */
[----:B------:R-:W-:-:S13]  /*da60*/  ISETP.GE.OR P0, PT, R0, c[0x0][0x53c], !P5 ;  /* 0x00014f0000007a0c */ /* 0x000fda0006f06670 */
[----:B----4-:R-:W-:Y:S01]  /*da70*/  @!P0 IMAD.MOV.U32 R2, RZ, RZ, 0x4 ;  /* 0x00000004ff028424 */ /* 0x010fe200078e00ff */
[----:B------:R-:W-:-:S03]  /*da80*/  @!P0 MOV R3, 0x4 ;  /* 0x0000000400038802 */ /* 0x000fc60000000f00 */
[----:B------:R-:W-:-:S04]  /*da90*/  @!P0 IMAD.WIDE R4, R0, R2, c[0x0][0x580] ;  /* 0x0001600000048625 */ /* 0x000fc800078e0202 */
[----:B------:R-:W-:Y:S01]  /*daa0*/  @!P0 IMAD.WIDE R2, R0, R3, c[0x0][0x578] ;  /* 0x00015e0000028625 */ /* 0x000fe200078e0203 */
[----:B------:R-:W4:Y:S04]  /*dab0*/  @!P0 LDG.E R6, [R4.64] ;  /* 0x0000000804068981 */ /* 0x000f28000c1e1900 */
[----:B------:R-:W4:Y:S01]  /*dac0*/  @!P0 LDG.E R7, [R2.64] ;  /* 0x0000000802078981 */ /* 0x000f22000c1e1900 */
[C---:B------:R-:W-:Y:S02]  /*dad0*/  ISETP.GE.U32.AND P4, PT, R14.reuse, 0x10, PT ;  /* 0x000000100e00780c */ /* 0x040fe40003f86070 */
[C---:B------:R-:W-:Y:S02]  /*dae0*/  ISETP.GE.U32.AND P3, PT, R14.reuse, 0x8, PT ;  /* 0x000000080e00780c */ /* 0x040fe40003f66070 */
[----:B------:R-:W-:-:S02]  /*daf0*/  ISETP.GE.U32.AND P2, PT, R14, 0x4, PT ;  /* 0x000000040e00780c */ /* 0x000fc40003f46070 */
[C---:B------:R-:W-:Y:S02]  /*db00*/  ISETP.GE.U32.AND P1, PT, R14.reuse, 0x2, PT ;  /* 0x000000020e00780c */ /* 0x040fe40003f26070 */
[----:B------:R-:W-:Y:S02]  /*db10*/  ISETP.NE.AND P0, PT, R14, RZ, PT ;  /* 0x000000ff0e00720c */ /* 0x000fe40003f05270 */
[----:B------:R-:W-:Y:S01]  /*db20*/  MOV R13, RZ ;  /* 0x000000ff000d7202 */ /* 0x000fe20000000f00 */
[----:B----4-:R-:W-:Y:S01]  /*db30*/  IMAD R0, R7, R6, RZ ;  /* 0x0000000607007224 */ /* 0x010fe200078e02ff */
[----:B------:R-:W-:Y:S07]  /*db40*/  BRA.DIV ~URZ, `(.L_x_127) ;  /* 0x000029627f007947 */ /* 0x000fee000b800000 */
[----:B------:R4:W3:Y:S02]  /*db50*/  SHFL.UP PT, R4, R0, 0x1, RZ ;  /* 0x0420000000047989 */ /* 0x0008e400000e00ff */
.L_x_192:
[----:B---3--:R-:W-:-:S04]  /*db60*/  SEL R4, R4, RZ, P0 ;  /* 0x000000ff04047207 */ /* 0x008fc80000000000 */
[----:B----4-:R-:W-:Y:S01]  /*db70*/  IADD3 R0, R0, R4, RZ ;  /* 0x0000000400007210 */ /* 0x010fe20007ffe0ff */
[----:B------:R-:W-:Y:S05]  /*db80*/  BRA.DIV ~URZ, `(.L_x_128) ;  /* 0x000029627f007947 */ /* 0x000fea000b800000 */
[----:B------:R-:W3:Y:S02]  /*db90*/  SHFL.UP PT, R2, R0, 0x2, RZ ;  /* 0x0440000000027989 */ /* 0x000ee400000e00ff */
[----:B---3--:R-:W-:-:S05]  /*dba0*/  SEL R2, R2, RZ, P1 ;  /* 0x000000ff02027207 */ /* 0x008fca0000800000 */
[----:B------:R-:W-:-:S05]  /*dbb0*/  IMAD.IADD R4, R0, 0x1, R2 ;  /* 0x0000000100047824 */ /* 0x000fca00078e0202 */
        /* <DEDUP_REMOVED lines=9> */
[----:B------:R3:W4:Y:S02]  /*dc50*/  SHFL.IDX PT, R0, R4, 0x1f, 0x1f ;  /* 0x03e01f0004007f89 */ /* 0x00072400000e0000 */
.L_x_193:
[----:B----4-:R-:W-:Y:S01]  /*dc60*/  IMAD R0, R0, c[0x0][0x538], RZ ;  /* 0x00014e0000007a24 */ /* 0x010fe200078e02ff */
[----:B------:R-:W-:Y:S04]  /*dc70*/  BSSY B1, `(.L_x_129) ;  /* 0x0000084000017945 */ /* 0x000fe80003800000 */
[----:B-1----:R-:W-:-:S04]  /*dc80*/  IADD3 R8, R0, R8, RZ ;  /* 0x0000000800087210 */ /* 0x002fc80007ffe0ff */
[----:B--2---:R-:W-:-:S13]  /*dc90*/  ISETP.GT.AND P6, PT, R8, R10, PT ;  /* 0x0000000a0800720c */ /* 0x004fda0003fc4270 */
[----:B------:R-:W-:Y:S05]  /*dca0*/  @P6 BRA `(.L_x_130) ;  /* 0x0000025000006947 */ /* 0x000fea0003800000 */
.L_x_134:
[----:B------:R-:W2:Y:S02]  /*dcb0*/  LDL.LU R0, [R1+0x2c] ;  /* 0x00002c0001007983 */ /* 0x000ea40000300800 */
[----:B--2---:R-:W-:-:S04]  /*dcc0*/  IADD3 R0, R0, 0x1f, RZ ;  /* 0x0000001f00007810 */ /* 0x004fc80007ffe0ff */
[----:B------:R-:W-:-:S13]  /*dcd0*/  ISETP.GE.AND P6, PT, R0, c[0x0][0x53c], PT ;  /* 0x00014f0000007a0c */ /* 0x000fda0003fc6270 */
[----:B------:R-:W-:Y:S05]  /*dce0*/  @P6 BRA `(.L_x_131) ;  /* 0x0000077000006947 */ /* 0x000fea0003800000 */
[----:B------:R1:W-:Y:S01]  /*dcf0*/  STL [R1+0x2c], R0 ;  /* 0x00002c0001007387 */ /* 0x0003e20000100800 */
[----:B------:R-:W-:Y:S01]  /*dd00*/  CS2R R6, SRZ ;  /* 0x0000000000067805 */ /* 0x000fe2000001ff00 */
[----:B-1----:R-:W-:-:S04]  /*dd10*/  IADD3 R0, R0, R14, RZ ;  /* 0x0000000e00007210 */ /* 0x002fc80007ffe0ff */
[----:B------:R-:W-:-:S13]  /*dd20*/  ISETP.GE.OR P6, PT, R0, c[0x0][0x53c], !P5 ;  /* 0x00014f0000007a0c */ /* 0x000fda0006fc6670 */
[----:B------:R-:W-:Y:S02]  /*dd30*/  @!P6 MOV R2, 0x4 ;  /* 0x000000040002e802 */ /* 0x000fe40000000f00 */
[----:B------:R-:W-:-:S03]  /*dd40*/  @!P6 MOV R3, 0x4 ;  /* 0x000000040003e802 */ /* 0x000fc60000000f00 */
[----:B---3--:R-:W-:-:S04]  /*dd50*/  @!P6 IMAD.WIDE R4, R0, R2, c[0x0][0x580] ;  /* 0x000160000004e625 */ /* 0x008fc800078e0202 */
[----:B------:R-:W-:Y:S01]  /*dd60*/  @!P6 IMAD.WIDE R2, R0, R3, c[0x0][0x578] ;  /* 0x00015e000002e625 */ /* 0x000fe200078e0203 */
[----:B------:R-:W2:Y:S04]  /*dd70*/  @!P6 LDG.E R6, [R4.64] ;  /* 0x000000080406e981 */ /* 0x000ea8000c1e1900 */
[----:B------:R-:W2:Y:S02]  /*dd80*/  @!P6 LDG.E R7, [R2.64] ;  /* 0x000000080207e981 */ /* 0x000ea4000c1e1900 */
[----:B--2---:R-:W-:Y:S01]  /*dd90*/  IMAD R0, R7, R6, RZ ;  /* 0x0000000607007224 */ /* 0x004fe200078e02ff */
[----:B------:R-:W-:Y:S05]  /*dda0*/  BRA.DIV ~URZ, `(.L_x_132) ;  /* 0x000028f27f007947 */ /* 0x000fea000b800000 */
[----:B------:R1:W2:Y:S02]  /*ddb0*/  SHFL.UP PT, R2, R0, 0x1, RZ ;  /* 0x0420000000027989 */ /* 0x0002a400000e00ff */
.L_x_194:
        /* <DEDUP_REMOVED lines=16> */
.L_x_195:
[----:B--2---:R-:W-:-:S05]  /*dec0*/  IMAD R0, R0, c[0x0][0x538], RZ ;  /* 0x00014e0000007a24 */ /* 0x004fca00078e02ff */
[----:B------:R-:W-:-:S04]  /*ded0*/  IADD3 R8, R0, R8, RZ ;  /* 0x0000000800087210 */ /* 0x000fc80007ffe0ff */
[----:B------:R-:W-:-:S13]  /*dee0*/  ISETP.GT.AND P6, PT, R8, R10, PT ;  /* 0x0000000a0800720c */ /* 0x000fda0003fc4270 */
[----:B-1----:R-:W-:Y:S05]  /*def0*/  @!P6 BRA `(.L_x_134) ;  /* 0xfffffdb00000e947 */ /* 0x002fea000383ffff */
.L_x_130:
[----:B------:R-:W-:-:S05]  /*df00*/  IADD3 R12, -R0, R8, RZ ;  /* 0x00000008000c7210 */ /* 0x000fca0007ffe1ff */
[----:B------:R-:W-:-:S05]  /*df10*/  IMAD R0, R4, c[0x0][0x538], R12 ;  /* 0x00014e0004007a24 */ /* 0x000fca00078e020c */
[----:B------:R-:W-:Y:S01]  /*df20*/  ISETP.GT.AND P0, PT, R0, R10, PT ;  /* 0x0000000a0000720c */ /* 0x000fe20003f04270 */
[----:B------:R-:W-:-:S12]  /*df30*/  BRA.DIV ~URZ, `(.L_x_135) ;  /* 0x000029627f007947 */ /* 0x000fd8000b800000 */
[----:B------:R-:W-:-:S04]  /*df40*/  VOTE.ANY R0, PT, !P0 ;  /* 0x0000000000007806 */ /* 0x000fc800040e0100 */
.L_x_196:
[----:B------:R1:W2:Y:S01]  /*df50*/  POPC R11, R0 ;  /* 0x00000000000b7309 */ /* 0x0002a20000000000 */
[----:B------:R-:W-:Y:S05]  /*df60*/  BRA.DIV ~URZ, `(.L_x_136) ;  /* 0x000029727f007947 */ /* 0x000fea000b800000 */
[----:B--2---:R2:W4:Y:S04]  /*df70*/  SHFL.IDX PT, R8, R6, R11, 0x1f ;  /* 0x00001f0b06087589 */ /* 0x00452800000e0000 */
[----:B------:R2:W1:Y:S02]  /*df80*/  SHFL.IDX PT, R7, R7, R11, 0x1f ;  /* 0x00001f0b07077589 */ /* 0x00046400000e0000 */
.L_x_197:
[----:B------:R-:W-:Y:S01]  /*df90*/  ISETP.NE.AND P0, PT, R0, RZ, PT ;  /* 0x000000ff0000720c */ /* 0x000fe20003f05270 */
[----:B------:R-:W-:-:S12]  /*dfa0*/  BSSY B0, `(.L_x_137) ;  /* 0x0000005000007945 */ /* 0x000fd80003800000 */
[----:B------:R-:W-:Y:S05]  /*dfb0*/  @!P0 BRA `(.L_x_138) ;  /* 0x0000003000008947 */ /* 0x000fea0003800000 */
[----:B------:R-:W-:Y:S01]  /*dfc0*/  IADD3 R5, R11, -0x1, RZ ;  /* 0xffffffff0b057810 */ /* 0x000fe20007ffe0ff */
[----:B------:R-:W-:Y:S05]  /*dfd0*/  BRA.DIV ~URZ, `(.L_x_139) ;  /* 0x000029d27f007947 */ /* 0x000fea000b800000 */
[----:B------:R2:W3:Y:S02]  /*dfe0*/  SHFL.IDX PT, R13, R4, R5, 0x1f ;  /* 0x00001f05040d7589 */ /* 0x0004e400000e0000 */
.L_x_138:
[----:B------:R-:W-:Y:S05]  /*dff0*/  BSYNC B0 ;  /* 0x0000000000007941 */ /* 0x000fea0003800000 */
.L_x_137:
[----:B--23--:R-:W-:Y:S01]  /*e000*/  IMAD R6, R13, c[0x0][0x538], R12 ;  /* 0x00014e000d067a24 */ /* 0x00cfe200078e020c */
[----:B----4-:R-:W-:Y:S02]  /*e010*/  IABS R2, R8 ;  /* 0x0000000800027213 */ /* 0x010fe40000000000 */
[----:B-1----:R-:W-:Y:S01]  /*e020*/  IABS R3, R7 ;  /* 0x0000000700037213 */ /* 0x002fe20000000000 */
[----:B------:R-:W-:Y:S01]  /*e030*/  IMAD.IADD R9, R10, 0x1, -R6 ;  /* 0x000000010a097824 */ /* 0x000fe200078e0a06 */
[----:B------:R1:W-:Y:S01]  /*e040*/  STL [R1+0x20], R6 ;  /* 0x0000200601007387 */ /* 0x0003e20000100800 */
[----:B------:R-:W2:Y:S03]  /*e050*/  I2F.RP R4, R2 ;  /* 0x0000000200047306 */ /* 0x000ea60000209400 */
[----:B------:R-:W3:Y:S05]  /*e060*/  LDL.LU R13, [R1+0x2c] ;  /* 0x00002c00010d7983 */ /* 0x000eea0000300800 */
[----:B--2---:R-:W2:Y:S02]  /*e070*/  MUFU.RCP R4, R4 ;  /* 0x0000000400047308 */ /* 0x004ea40000001000 */
[----:B--2---:R-:W-:-:S06]  /*e080*/  IADD3 R4, R4, 0xffffffe, RZ ;  /* 0x0ffffffe04047810 */ /* 0x004fcc0007ffe0ff */
[----:B------:R-:W2:Y:S01]  /*e090*/  F2I.FTZ.U32.TRUNC.NTZ R5, R4 ;  /* 0x0000000400057305 */ /* 0x000ea2000021f000 */
[----:B-1----:R-:W-:Y:S02]  /*e0a0*/  MOV R6, R3 ;  /* 0x0000000300067202 */ /* 0x002fe40000000f00 */
[----:B------:R-:W-:Y:S01]  /*e0b0*/  IABS R10, R9 ;  /* 0x00000009000a7213 */ /* 0x000fe20000000000 */
[----:B--2---:R-:W-:-:S04]  /*e0c0*/  IMAD.MOV R0, RZ, RZ, -R5 ;  /* 0x000000ffff007224 */ /* 0x004fc800078e0a05 */
[----:B------:R-:W-:Y:S01]  /*e0d0*/  IMAD.MOV.U32 R4, RZ, RZ, R0 ;  /* 0x000000ffff047224 */ /* 0x000fe200078e0000 */
[----:B------:R-:W-:-:S03]  /*e0e0*/  IABS R0, R8 ;  /* 0x0000000800007213 */ /* 0x000fc60000000000 */
[----:B------:R-:W-:Y:S02]  /*e0f0*/  IMAD R3, R4, R2, RZ ;  /* 0x0000000204037224 */ /* 0x000fe400078e02ff */
[----:B------:R-:W-:Y:S01]  /*e100*/  IMAD.MOV.U32 R4, RZ, RZ, RZ ;  /* 0x000000ffff047224 */ /* 0x000fe200078e00ff */
[----:B------:R-:W1:Y:S01]  /*e110*/  I2F.RP R12, R6 ;  /* 0x00000006000c7306 */ /* 0x000e620000209400 */
[----:B------:R-:W-:Y:S02]  /*e120*/  IMAD.MOV R0, RZ, RZ, -R0 ;  /* 0x000000ffff007224 */ /* 0x000fe400078e0a00 */
[----:B------:R-:W-:-:S04]  /*e130*/  IMAD.HI.U32 R5, R5, R3, R4 ;  /* 0x0000000305057227 */ /* 0x000fc800078e0004 */
[----:B------:R-:W-:Y:S01]  /*e140*/  IMAD.MOV.U32 R3, RZ, RZ, R10 ;  /* 0x000000ffff037224 */ /* 0x000fe200078e000a */
[----:B------:R-:W-:-:S03]  /*e150*/  MOV R4, R0 ;  /* 0x0000000000047202 */ /* 0x000fc60000000f00 */
[----:B------:R-:W-:-:S04]  /*e160*/  IMAD.HI.U32 R0, R5, R3, RZ ;  /* 0x0000000305007227 */ /* 0x000fc800078e00ff */
[----:B------:R-:W-:Y:S02]  /*e170*/  IMAD R3, R0, R4, R3 ;  /* 0x0000000400037224 */ /* 0x000fe400078e0203 */
[----:B-1----:R-:W1:Y:S03]  /*e180*/  MUFU.RCP R4, R12 ;  /* 0x0000000c00047308 */ /* 0x002e660000001000 */
[----:B------:R-:W-:-:S13]  /*e190*/  ISETP.GT.U32.AND P1, PT, R2, R3, PT ;  /* 0x000000030200720c */ /* 0x000fda0003f24070 */
[----:B------:R-:W-:Y:S01]  /*e1a0*/  @!P1 IMAD.IADD R3, R3, 0x1, -R2 ;  /* 0x0000000103039824 */ /* 0x000fe200078e0a02 */
[----:B-1----:R-:W-:-:S04]  /*e1b0*/  IADD3 R4, R4, 0xffffffe, RZ ;  /* 0x0ffffffe04047810 */ /* 0x002fc80007ffe0ff */
[----:B------:R-:W-:Y:S02]  /*e1c0*/  ISETP.GE.U32.AND P2, PT, R3, R2, PT ;  /* 0x000000020300720c */ /* 0x000fe40003f46070 */
[----:B------:R-:W1:Y:S01]  /*e1d0*/  F2I.FTZ.U32.TRUNC.NTZ R3, R4 ;  /* 0x0000000400037305 */ /* 0x000e62000021f000 */
[----:B------:R-:W-:Y:S02]  /*e1e0*/  LOP3.LUT R2, R9, R8, RZ, 0x3c, !PT ;  /* 0x0000000809027212 */ /* 0x000fe400078e3cff */
[----:B------:R-:W-:Y:S02]  /*e1f0*/  @!P1 IADD3 R0, R0, 0x1, RZ ;  /* 0x0000000100009810 */ /* 0x000fe40007ffe0ff */
[----:B------:R-:W-:Y:S02]  /*e200*/  ISETP.GE.AND P0, PT, R2, RZ, PT ;  /* 0x000000ff0200720c */ /* 0x000fe40003f06270 */
[----:B------:R-:W-:-:S04]  /*e210*/  ISETP.NE.AND P1, PT, R8, RZ, PT ;  /* 0x000000ff0800720c */ /* 0x000fc80003f25270 */
[----:B------:R-:W-:Y:S01]  /*e220*/  @P2 IADD3 R0, R0, 0x1, RZ ;  /* 0x0000000100002810 */ /* 0x000fe20007ffe0ff */
[----:B-1----:R-:W-:-:S06]  /*e230*/  IMAD.MOV R2, RZ, RZ, -R3 ;  /* 0x000000ffff027224 */ /* 0x002fcc00078e0a03 */
[----:B------:R-:W-:Y:S01]  /*e240*/  @!P0 IMAD.MOV R0, RZ, RZ, -R0 ;  /* 0x000000ffff008224 */ /* 0x000fe200078e0a00 */
[----:B------:R-:W-:Y:S02]  /*e250*/  MOV R4, R2 ;  /* 0x0000000200047202 */ /* 0x000fe40000000f00 */
[----:B------:R-:W-:Y:S02]  /*e260*/  IABS R2, R7 ;  /* 0x0000000700027213 */ /* 0x000fe40000000000 */
[----:B------:R-:W-:Y:S01]  /*e270*/  @!P1 LOP3.LUT R0, RZ, R8, RZ, 0x33, !PT ;  /* 0x00000008ff009212 */ /* 0x000fe200078e33ff */
[----:B------:R-:W-:Y:S02]  /*e280*/  IMAD R4, R4, R6, RZ ;  /* 0x0000000604047224 */ /* 0x000fe400078e02ff */
[----:B------:R-:W-:Y:S01]  /*e290*/  IMAD.MOV R5, RZ, RZ, -R2 ;  /* 0x000000ffff057224 */ /* 0x000fe200078e0a02 */
[----:B------:R-:W-:Y:S01]  /*e2a0*/  IABS R10, R0 ;  /* 0x00000000000a7213 */ /* 0x000fe20000000000 */
[----:B------:R-:W-:-:S04]  /*e2b0*/  IMAD.MOV.U32 R2, RZ, RZ, RZ ;  /* 0x000000ffff027224 */ /* 0x000fc800078e00ff */
[----:B------:R-:W-:Y:S01]  /*e2c0*/  IMAD.HI.U32 R2, R3, R4, R2 ;  /* 0x0000000403027227 */ /* 0x000fe200078e0002 */
[----:B------:R-:W-:-:S03]  /*e2d0*/  MOV R4, R5 ;  /* 0x0000000500047202 */ /* 0x000fc60000000f00 */
[----:B------:R-:W-:-:S04]  /*e2e0*/  IMAD.MOV.U32 R3, RZ, RZ, R10 ;  /* 0x000000ffff037224 */ /* 0x000fc800078e000a */
[----:B------:R-:W-:-:S04]  /*e2f0*/  IMAD.HI.U32 R2, R2, R3, RZ ;  /* 0x0000000302027227 */ /* 0x000fc800078e00ff */
[----:B------:R-:W-:-:S05]  /*e300*/  IMAD R3, R2, R4, R3 ;  /* 0x0000000402037224 */ /* 0x000fca00078e0203 */
[----:B------:R-:W-:-:S13]  /*e310*/  ISETP.GT.U32.AND P1, PT, R6, R3, PT ;  /* 0x000000030600720c */ /* 0x000fda0003f24070 */
[----:B------:R-:W-:-:S05]  /*e320*/  @!P1 IMAD.IADD R3, R3, 0x1, -R6 ;  /* 0x0000000103039824 */ /* 0x000fca00078e0a06 */
[----:B------:R-:W-:Y:S02]  /*e330*/  ISETP.GE.U32.AND P2, PT, R3, R6, PT ;  /* 0x000000060300720c */ /* 0x000fe40003f46070 */
[----:B------:R-:W-:Y:S02]  /*e340*/  LOP3.LUT R3, R0, R7, RZ, 0x3c, !PT ;  /* 0x0000000700037212 */ /* 0x000fe400078e3cff */
[----:B------:R-:W-:Y:S02]  /*e350*/  @!P1 IADD3 R2, R2, 0x1, RZ ;  /* 0x0000000102029810 */ /* 0x000fe40007ffe0ff */
[----:B------:R-:W-:Y:S02]  /*e360*/  ISETP.GE.AND P0, PT, R3, RZ, PT ;  /* 0x000000ff0300720c */ /* 0x000fe40003f06270 */
[----:B------:R-:W-:-:S05]  /*e370*/  ISETP.NE.AND P1, PT, R7, RZ, PT ;  /* 0x000000ff0700720c */ /* 0x000fca0003f25270 */
[----:B------:R-:W-:-:S06]  /*e380*/  @P2 IADD3 R2, R2, 0x1, RZ ;  /* 0x0000000102022810 */ /* 0x000fcc0007ffe0ff */
[----:B------:R-:W-:Y:S02]  /*e390*/  @!P0 IMAD.MOV R2, RZ, RZ, -R2 ;  /* 0x000000ffff028224 */ /* 0x000fe400078e0a02 */
[----:B------:R-:W-:-:S04]  /*e3a0*/  @!P1 LOP3.LUT R2, RZ, R7, RZ, 0x33, !PT ;  /* 0x00000007ff029212 */ /* 0x000fc800078e33ff */
[----:B------:R-:W-:Y:S01]  /*e3b0*/  IADD3 R3, -R2, RZ, RZ ;  /* 0x000000ff02037210 */ /* 0x000fe20007ffe1ff */
[----:B------:R-:W-:Y:S02]  /*e3c0*/  IMAD R4, R0, R8, RZ ;  /* 0x0000000800047224 */ /* 0x000fe400078e02ff */
[C---:B------:R-:W-:Y:S02]  /*e3d0*/  IMAD R2, R7.reuse, 0x1000000, R2 ;  /* 0x0100000007027824 */ /* 0x040fe400078e0202 */
[----:B------:R-:W-:Y:S01]  /*e3e0*/  IMAD R0, R7, R3, R0 ;  /* 0x0000000307007224 */ /* 0x000fe200078e0200 */
[----:B------:R-:W-:-:S03]  /*e3f0*/  IADD3 R3, R9, -R4, RZ ;  /* 0x8000000409037210 */ /* 0x000fc60007ffe0ff */
[----:B------:R-:W-:-:S05]  /*e400*/  IMAD R0, R0, 0x10000, R2 ;  /* 0x0001000000007824 */ /* 0x000fca00078e0202 */
[----:B------:R1:W-:Y:S01]  /*e410*/  STL [R1+0x28], R0 ;  /* 0x0000280001007387 */ /* 0x0003e20000100800 */
[----:B---3--:R-:W-:-:S05]  /*e420*/  IMAD.IADD R13, R11, 0x1, R13 ;  /* 0x000000010b0d7824 */ /* 0x008fca00078e020d */
[----:B------:R1:W-:Y:S04]  /*e430*/  STL [R1+0x2c], R13 ;  /* 0x00002c0d01007387 */ /* 0x0003e80000100800 */
[----:B------:R1:W-:Y:S01]  /*e440*/  STL [R1+0x24], R3 ;  /* 0x0000240301007387 */ /* 0x0003e20000100800 */
[----:B------:R-:W-:Y:S05]  /*e450*/  BRA `(.L_x_140) ;  /* 0x0000005000007947 */ /* 0x000fea0003800000 */
.L_x_131:
[----:B------:R-:W-:Y:S01]  /*e460*/  MOV R0, c[0x0][0x53c] ;  /* 0x00014f0000007a02 */ /* 0x000fe20000000f00 */
[----:B------:R1:W-:Y:S04]  /*e470*/  STL [R1+0x20], R10 ;  /* 0x0000200a01007387 */ /* 0x0003e80000100800 */
[----:B------:R1:W-:Y:S04]  /*e480*/  STL [R1+0x24], RZ ;  /* 0x000024ff01007387 */ /* 0x0003e80000100800 */
[----:B------:R1:W-:Y:S04]  /*e490*/  STL [R1+0x28], RZ ;  /* 0x000028ff01007387 */ /* 0x0003e80000100800 */
[----:B------:R1:W-:Y:S02]  /*e4a0*/  STL [R1+0x2c], R0 ;  /* 0x00002c0001007387 */ /* 0x0003e40000100800 */
.L_x_140:
[----:B------:R-:W-:Y:S05]  /*e4b0*/  BSYNC B1 ;  /* 0x0000000000017941 */ /* 0x000fea0003800000 */
.L_x_129:
[----:B---3--:R-:W2:Y:S04]  /*e4c0*/  LDL R4, [R1+0x20] ;  /* 0x0000200001047983 */ /* 0x008ea80000100800 */
[----:B------:R-:W2:Y:S04]  /*e4d0*/  LDL R5, [R1+0x24] ;  /* 0x0000240001057983 */ /* 0x000ea80000100800 */
[----:B------:R-:W2:Y:S04]  /*e4e0*/  LDL R6, [R1+0x28] ;  /* 0x0000280001067983 */ /* 0x000ea80000100800 */
[----:B------:R-:W2:Y:S01]  /*e4f0*/  LDL R7, [R1+0x2c] ;  /* 0x00002c0001077983 */ /* 0x000ea20000100800 */
[----:B------:R-:W-:Y:S03]  /*e500*/  WARPSYNC 0xffffffff ;  /* 0xffffffff00007948 */ /* 0x000fe60003800000 */
[----:B------:R-:W-:Y:S01]  /*e510*/  BAR.SYNC.DEFER_BLOCKING 0x4, 0x80 ;  /* 0x0102000000007b1d */ /* 0x000fe20000010000 */
[----:B------:R-:W-:-:S13]  /*e520*/  ISETP.NE.AND P0, PT, R14, RZ, PT ;  /* 0x000000ff0e00720c */ /* 0x000fda0003f05270 */
[----:B--2---:R2:W-:Y:S04]  /*e530*/  @!P0 STS.128 [0x9100], R4 ;  /* 0x00910004ff008388 */ /* 0x0045e80000000c00 */
[----:B------:R-:W-:Y:S06]  /*e540*/  BAR.ARV 0x5, 0x80 ;  /* 0x0142000000007b1d */ /* 0x000fec0000002000 */
.L_x_124:
[----:B-1----:R-:W3:Y:S02]  /*e550*/  LDL R0, [R1+0x2c] ;  /* 0x00002c0001007983 */ /* 0x002ee40000100800 */
[----:B---3--:R-:W-:-:S13]  /*e560*/  ISETP.GE.AND P0, PT, R0, c[0x0][0x53c], PT ;  /* 0x00014f0000007a0c */ /* 0x008fda0003f06270 */
[----:B--2-4-:R-:W-:Y:S01]  /*e570*/  @P0 CALL.REL.NOINC `(.L_x_141) ;  /* 0x0000001000000944 */ /* 0x014fe20003c00000 */
[----:B------:R-:W-:Y:S05]  /*e580*/  BRA `(.L_x_142) ;  /* 0xffff2f2000007947 */ /* 0x000fea000383ffff */
.L_x_141:
[----:B------:R-:W-:Y:S05]  /*e590*/  EXIT ;  /* 0x000000000000794d */ /* 0x000fea0003800000 */
.L_x_32:
[----:B------:R-:W-:Y:S01]  /*e5a0*/  IMAD.MOV.U32 R0, RZ, RZ, R5 ;  /* 0x000000ffff007224 */ /* 0x000fe200078e0005 */
[----:B------:R-:W-:Y:S02]  /*e5b0*/  MOV R2, 0x1 ;  /* 0x0000000100027802 */ /* 0x000fe40000000f00 */
[----:B------:R-:W-:Y:S02]  /*e5c0*/  MOV R3, 0xe5e0 ;  /* 0x0000e5e000037802 */ /* 0x000fe40000000f00 */
[----:B------:R-:W-:Y:S05]  /*e5d0*/  CALL.REL.NOINC `($__internal_2_$__cuda_sm70_shflsync_up_p) ;  /* 0x000024c000007944 */ /* 0x000fea0003c00000 */
[----:B------:R-:W-:Y:S01]  /*e5e0*/  MOV R0, R4 ;  /* 0x0000000400007202 */ /* 0x000fe20000000f00 */
[----:B------:R-:W-:Y:S05]  /*e5f0*/  BRA `(.L_x_143) ;  /* 0xffff1e8000007947 */ /* 0x000fea000383ffff */
.L_x_33:
[----:B------:R-:W-:Y:S01]  /*e600*/  IMAD.MOV.U32 R0, RZ, RZ, R5 ;  /* 0x000000ffff007224 */ /* 0x000fe200078e0005 */
[----:B------:R-:W-:Y:S02]  /*e610*/  MOV R2, 0x2 ;  /* 0x0000000200027802 */ /* 0x000fe40000000f00 */
[----:B------:R-:W-:Y:S02]  /*e620*/  MOV R3, 0xe640 ;  /* 0x0000e64000037802 */ /* 0x000fe40000000f00 */
[----:B------:R-:W-:Y:S05]  /*e630*/  CALL.REL.NOINC `($__internal_2_$__cuda_sm70_shflsync_up_p) ;  /* 0x0000246000007944 */ /* 0x000fea0003c00000 */
[----:B------:R-:W-:Y:S01]  /*e640*/  SEL R0, R4, RZ, P4 ;  /* 0x000000ff04007207 */ /* 0x000fe20002000000 */
[----:B------:R-:W-:Y:S01]  /*e650*/  IMAD.MOV.U32 R2, RZ, RZ, 0x4 ;  /* 0x00000004ff027424 */ /* 0x000fe200078e00ff */
[----:B------:R-:W-:-:S03]  /*e660*/  MOV R3, 0xe690 ;  /* 0x0000e69000037802 */ /* 0x000fc60000000f00 */
[----:B------:R-:W-:Y:S02]  /*e670*/  IMAD.IADD R0, R5, 0x1, R0 ;  /* 0x0000000105007824 */ /* 0x000fe400078e0200 */
        /* <DEDUP_REMOVED lines=13> */
[----:B------:R-:W-:Y:S02]  /*e750*/  MOV R3, 0x1f ;  /* 0x0000001f00037802 */ /* 0x000fe40000000f00 */
[----:B------:R-:W-:Y:S01]  /*e760*/  MOV R2, 0xe7a0 ;  /* 0x0000e7a000027802 */ /* 0x000fe20000000f00 */
[----:B------:R-:W-:-:S04]  /*e770*/  IMAD.IADD R4, R0, 0x1, R4 ;  /* 0x0000000100047824 */ /* 0x000fc800078e0204 */
[----:B------:R-:W-:Y:S02]  /*e780*/  IMAD.MOV.U32 R9, RZ, RZ, R4 ;  /* 0x000000ffff097224 */ /* 0x000fe400078e0004 */
[----:B------:R-:W-:Y:S05]  /*e790*/  CALL.REL.NOINC `($__internal_1_$__cuda_sm70_shflsync_idx_p) ;  /* 0x000022b000007944 */ /* 0x000fea0003c00000 */
[----:B------:R-:W-:Y:S01]  /*e7a0*/  MOV R0, R5 ;  /* 0x0000000500007202 */ /* 0x000fe20000000f00 */
[----:B------:R-:W-:Y:S05]  /*e7b0*/  BRA `(.L_x_144) ;  /* 0xffff1dc000007947 */ /* 0x000fea000383ffff */
.L_x_35:
[----:B------:R-:W-:Y:S02]  /*e7c0*/  SEL R0, RZ, 0x1, P0 ;  /* 0x00000001ff007807 */ /* 0x000fe40000000000 */
[----:B------:R-:W-:Y:S02]  /*e7d0*/  MOV R2, 0xe7f0 ;  /* 0x0000e7f000027802 */ /* 0x000fe40000000f00 */
[----:B------:R-:W-:Y:S05]  /*e7e0*/  CALL.REL.NOINC `($__internal_3_$__cuda_sm70_votesync_ballot) ;  /* 0x0000232000007944 */ /* 0x000fea0003c00000 */
[----:B------:R-:W-:Y:S05]  /*e7f0*/  BRA `(.L_x_145) ;  /* 0xffff1e1000007947 */ /* 0x000fea000383ffff */
.L_x_36:
[----:B------:R-:W-:Y:S01]  /*e800*/  IMAD.MOV.U32 R9, RZ, RZ, R8 ;  /* 0x000000ffff097224 */ /* 0x000fe200078e0008 */
[----:B--2---:R-:W-:Y:S01]  /*e810*/  MOV R5, R14 ;  /* 0x0000000e00057202 */ /* 0x004fe20000000f00 */
[----:B------:R-:W-:Y:S01]  /*e820*/  IMAD.MOV.U32 R3, RZ, RZ, 0x1f ;  /* 0x0000001fff037424 */ /* 0x000fe200078e00ff */
[----:B------:R-:W-:Y:S02]  /*e830*/  MOV R2, 0xe850 ;  /* 0x0000e85000027802 */ /* 0x000fe40000000f00 */
[----:B-1----:R-:W-:Y:S05]  /*e840*/  CALL.REL.NOINC `($__internal_1_$__cuda_sm70_shflsync_idx_p) ;  /* 0x0000220000007944 */ /* 0x002fea0003c00000 */
[----:B------:R-:W-:Y:S01]  /*e850*/  IMAD.MOV.U32 R12, RZ, RZ, R5 ;  /* 0x000000ffff0c7224 */ /* 0x000fe200078e0005 */
[----:B------:R-:W-:Y:S01]  /*e860*/  MOV R9, R7 ;  /* 0x0000000700097202 */ /* 0x000fe20000000f00 */
[----:B------:R-:W-:Y:S01]  /*e870*/  IMAD.MOV.U32 R6, RZ, RZ, RZ ;  /* 0x000000ffff067224 */ /* 0x000fe200078e00ff */
[----:B------:R-:W-:Y:S01]  /*e880*/  MOV R5, R14 ;  /* 0x0000000e00057202 */ /* 0x000fe20000000f00 */
[----:B------:R-:W-:Y:S01]  /*e890*/  IMAD.MOV.U32 R3, RZ, RZ, 0x1f ;  /* 0x0000001fff037424 */ /* 0x000fe200078e00ff */
[----:B------:R-:W-:-:S02]  /*e8a0*/  MOV R2, 0xe8c0 ;  /* 0x0000e8c000027802 */ /* 0x000fc40000000f00 */
[----:B------:R-:W-:Y:S05]  /*e8b0*/  CALL.REL.NOINC `($__internal_1_$__cuda_sm70_shflsync_idx_p) ;  /* 0x0000219000007944 */ /* 0x000fea0003c00000 */
[----:B------:R-:W-:Y:S01]  /*e8c0*/  MOV R11, R5 ;  /* 0x00000005000b7202 */ /* 0x000fe20000000f00 */
[----:B------:R-:W-:Y:S05]  /*e8d0*/  BRA `(.L_x_146) ;  /* 0xffff1d8000007947 */ /* 0x000fea000383ffff */
.L_x_39:
[----:B------:R-:W-:Y:S01]  /*e8e0*/  IMAD.MOV.U32 R9, RZ, RZ, R4 ;  /* 0x000000ffff097224 */ /* 0x000fe200078e0004 */
[----:B------:R-:W-:-:S02]  /*e8f0*/  MOV R3, 0x1f ;  /* 0x0000001f00037802 */ /* 0x000fc40000000f00 */
[----:B------:R-:W-:Y:S02]  /*e900*/  MOV R2, 0xe920 ;  /* 0x0000e92000027802 */ /* 0x000fe40000000f00 */
[----:B-1234-:R-:W-:Y:S05]  /*e910*/  CALL.REL.NOINC `($__internal_1_$__cuda_sm70_shflsync_idx_p) ;  /* 0x0000213000007944 */ /* 0x01efea0003c00000 */
[----:B------:R-:W-:Y:S01]  /*e920*/  MOV R6, R5 ;  /* 0x0000000500067202 */ /* 0x000fe20000000f00 */
[----:B------:R-:W-:Y:S05]  /*e930*/  BRA `(.L_x_38) ;  /* 0xffff1d8000007947 */ /* 0x000fea000383ffff */
.L_x_47:
[----:B-1----:R-:W-:Y:S01]  /*e940*/  IMAD.MOV.U32 R9, RZ, RZ, R6 ;  /* 0x000000ffff097224 */ /* 0x002fe200078e0006 */
[----:B------:R-:W-:Y:S01]  /*e950*/  MOV R5, RZ ;  /* 0x000000ff00057202 */ /* 0x000fe20000000f00 */
[----:B------:R-:W-:Y:S01]  /*e960*/  IMAD.MOV.U32 R3, RZ, RZ, 0x181f ;  /* 0x0000181fff037424 */ /* 0x000fe200078e00ff */
[----:B------:R-:W-:Y:S02]  /*e970*/  MOV R2, 0xe990 ;  /* 0x0000e99000027802 */ /* 0x000fe40000000f00 */
[----:B------:R-:W-:Y:S05]  /*e980*/  CALL.REL.NOINC `($__internal_1_$__cuda_sm70_shflsync_idx_p) ;  /* 0x000020c000007944 */ /* 0x000fea0003c00000 */
[----:B------:R-:W-:Y:S01]  /*e990*/  MOV R8, R5 ;  /* 0x0000000500087202 */ /* 0x000fe20000000f00 */
[----:B------:R-:W-:Y:S05]  /*e9a0*/  BRA `(.L_x_147) ;  /* 0xffff396000007947 */ /* 0x000fea000383ffff */
.L_x_48:
[----:B------:R-:W-:Y:S01]  /*e9b0*/  IMAD.MOV.U32 R9, RZ, RZ, R7 ;  /* 0x000000ffff097224 */ /* 0x000fe200078e0007 */
[----:B------:R-:W-:Y:S01]  /*e9c0*/  MOV R5, RZ ;  /* 0x000000ff00057202 */ /* 0x000fe20000000f00 */
[----:B------:R-:W-:Y:S01]  /*e9d0*/  IMAD.MOV.U32 R3, RZ, RZ, 0x181f ;  /* 0x0000181fff037424 */ /* 0x000fe200078e00ff */
[----:B------:R-:W-:Y:S02]  /*e9e0*/  MOV R2, 0xea00 ;  /* 0x0000ea0000027802 */ /* 0x000fe40000000f00 */
[----:B-12---:R-:W-:Y:S05]  /*e9f0*/  CALL.REL.NOINC `($__internal_1_$__cuda_sm70_shflsync_idx_p) ;  /* 0x0000205000007944 */ /* 0x006fea0003c00000 */
[----:B------:R-:W-:Y:S01]  /*ea00*/  MOV R2, R5 ;  /* 0x0000000500027202 */ /* 0x000fe20000000f00 */
[----:B------:R-:W-:Y:S05]  /*ea10*/  BRA `(.L_x_148) ;  /* 0xffff391000007947 */ /* 0x000fea000383ffff */
.L_x_51:
[----:B------:R-:W-:Y:S01]  /*ea20*/  IMAD.MOV.U32 R9, RZ, RZ, R6 ;  /* 0x000000ffff097224 */ /* 0x000fe200078e0006 */
[----:B------:R-:W-:Y:S01]  /*ea30*/  MOV R5, 0x1 ;  /* 0x0000000100057802 */ /* 0x000fe20000000f00 */
[----:B--2---:R-:W-:Y:S01]  /*ea40*/  IMAD.MOV.U32 R3, RZ, RZ, 0x181f ;  /* 0x0000181fff037424 */ /* 0x004fe200078e00ff */
[----:B----4-:R-:W-:-:S02]  /*ea50*/  MOV R2, 0xea70 ;  /* 0x0000ea7000027802 */ /* 0x010fc40000000f00 */
[----:B-1-3--:R-:W-:Y:S05]  /*ea60*/  CALL.REL.NOINC `($__internal_1_$__cuda_sm70_shflsync_idx_p) ;  /* 0x00001fe000007944 */ /* 0x00afea0003c00000 */
[----:B------:R-:W-:Y:S01]  /*ea70*/  IMAD.MOV.U32 R8, RZ, RZ, R5 ;  /* 0x000000ffff087224 */ /* 0x000fe200078e0005 */
[----:B------:R-:W-:Y:S01]  /*ea80*/  MOV R5, 0x1 ;  /* 0x0000000100057802 */ /* 0x000fe20000000f00 */
[----:B------:R-:W-:Y:S01]  /*ea90*/  IMAD.MOV.U32 R9, RZ, RZ, R7 ;  /* 0x000000ffff097224 */ /* 0x000fe200078e0007 */
[----:B------:R-:W-:-:S02]  /*eaa0*/  MOV R3, 0x181f ;  /* 0x0000181f00037802 */ /* 0x000fc40000000f00 */
[----:B------:R-:W-:Y:S02]  /*eab0*/  MOV R2, 0xead0 ;  /* 0x0000ead000027802 */ /* 0x000fe40000000f00 */
[----:B------:R-:W-:Y:S05]  /*eac0*/  CALL.REL.NOINC `($__internal_1_$__cuda_sm70_shflsync_idx_p) ;  /* 0x00001f8000007944 */ /* 0x000fea0003c00000 */
[----:B------:R-:W-:Y:S01]  /*ead0*/  MOV R2, R5 ;  /* 0x0000000500027202 */ /* 0x000fe20000000f00 */
[----:B------:R-:W-:Y:S05]  /*eae0*/  BRA `(.L_x_149) ;  /* 0xffff393000007947 */ /* 0x000fea000383ffff */
.L_x_54:
[----:B------:R-:W-:Y:S01]  /*eaf0*/  IMAD.MOV.U32 R9, RZ, RZ, R6 ;  /* 0x000000ffff097224 */ /* 0x000fe200078e0006 */
[----:B------:R-:W-:Y:S01]  /*eb00*/  MOV R5, 0x2 ;  /* 0x0000000200057802 */ /* 0x000fe20000000f00 */
[----:B-1----:R-:W-:Y:S01]  /*eb10*/  IMAD.MOV.U32 R3, RZ, RZ, 0x181f ;  /* 0x0000181fff037424 */ /* 0x002fe200078e00ff */
[----:B----4-:R-:W-:Y:S02]  /*eb20*/  MOV R2, 0xeb40 ;  /* 0x0000eb4000027802 */ /* 0x010fe40000000f00 */
[----:B--23--:R-:W-:Y:S05]  /*eb30*/  CALL.REL.NOINC `($__internal_1_$__cuda_sm70_shflsync_idx_p) ;  /* 0x00001f1000007944 */ /* 0x00cfea0003c00000 */
[----:B------:R-:W-:Y:S01]  /*eb40*/  MOV R8, R5 ;  /* 0x0000000500087202 */ /* 0x000fe20000000f00 */
[----:B------:R-:W-:Y:S05]  /*eb50*/  BRA `(.L_x_150) ;  /* 0xffff39a000007947 */ /* 0x000fea000383ffff */
.L_x_55:
[----:B------:R-:W-:Y:S01]  /*eb60*/  IMAD.MOV.U32 R9, RZ, RZ, R7 ;  /* 0x000000ffff097224 */ /* 0x000fe200078e0007 */
[----:B------:R-:W-:Y:S01]  /*eb70*/  MOV R5, 0x2 ;  /* 0x0000000200057802 */ /* 0x000fe20000000f00 */
[----:B------:R-:W-:Y:S01]  /*eb80*/  IMAD.MOV.U32 R3, RZ, RZ, 0x181f ;  /* 0x0000181fff037424 */ /* 0x000fe200078e00ff */
[----:B----4-:R-:W-:Y:S02]  /*eb90*/  MOV R2, 0xebb0 ;  /* 0x0000ebb000027802 */ /* 0x010fe40000000f00 */
[----:B-123--:R-:W-:Y:S05]  /*eba0*/  CALL.REL.NOINC `($__internal_1_$__cuda_sm70_shflsync_idx_p) ;  /* 0x00001ea000007944 */ /* 0x00efea0003c00000 */
[----:B------:R-:W-:Y:S01]  /*ebb0*/  MOV R2, R5 ;  /* 0x0000000500027202 */ /* 0x000fe20000000f00 */
[----:B------:R-:W-:Y:S05]  /*ebc0*/  BRA `(.L_x_151) ;  /* 0xffff395000007947 */ /* 0x000fea000383ffff */
.L_x_58:
[----:B------:R-:W-:Y:S01]  /*ebd0*/  IMAD.MOV.U32 R9, RZ, RZ, R6 ;  /* 0x000000ffff097224 */ /* 0x000fe200078e0006 */
[----:B------:R-:W-:Y:S01]  /*ebe0*/  MOV R5, 0x3 ;  /* 0x0000000300057802 */ /* 0x000fe20000000f00 */
[----:B-1----:R-:W-:Y:S01]  /*ebf0*/  IMAD.MOV.U32 R3, RZ, RZ, 0x181f ;  /* 0x0000181fff037424 */ /* 0x002fe200078e00ff */
[----:B------:R-:W-:-:S02]  /*ec00*/  MOV R2, 0xec20 ;  /* 0x0000ec2000027802 */ /* 0x000fc40000000f00 */
[----:B--234-:R-:W-:Y:S05]  /*ec10*/  CALL.REL.NOINC `($__internal_1_$__cuda_sm70_shflsync_idx_p) ;  /* 0x00001e3000007944 */ /* 0x01cfea0003c00000 */
        /* <DEDUP_REMOVED lines=8> */
.L_x_61:
[----:B------:R-:W-:Y:S01]  /*eca0*/  IMAD.MOV.U32 R9, RZ, RZ, R6 ;  /* 0x000000ffff097224 */ /* 0x000fe200078e0006 */
[----:B------:R-:W-:Y:S01]  /*ecb0*/  MOV R5, 0x4 ;  /* 0x0000000400057802 */ /* 0x000fe20000000f00 */
[----:B-1----:R-:W-:Y:S01]  /*ecc0*/  IMAD.MOV.U32 R3, RZ, RZ, 0x181f ;  /* 0x0000181fff037424 */ /* 0x002fe200078e00ff */
[----:B------:R-:W-:Y:S02]  /*ecd0*/  MOV R2, 0xecf0 ;  /* 0x0000ecf000027802 */ /* 0x000fe40000000f00 */
[----:B--234-:R-:W-:Y:S05]  /*ece0*/  CALL.REL.NOINC `($__internal_1_$__cuda_sm70_shflsync_idx_p) ;  /* 0x00001d6000007944 */ /* 0x01cfea0003c00000 */
[----:B------:R-:W-:Y:S01]  /*ecf0*/  MOV R8, R5 ;  /* 0x0000000500087202 */ /* 0x000fe20000000f00 */
[----:B------:R-:W-:Y:S05]  /*ed00*/  BRA `(.L_x_153) ;  /* 0xffff39e000007947 */ /* 0x000fea000383ffff */
.L_x_62:
[----:B------:R-:W-:Y:S01]  /*ed10*/  IMAD.MOV.U32 R9, RZ, RZ, R7 ;  /* 0x000000ffff097224 */ /* 0x000fe200078e0007 */
[----:B------:R-:W-:Y:S01]  /*ed20*/  MOV R5, 0x4 ;  /* 0x0000000400057802 */ /* 0x000fe20000000f00 */
[----:B-1----:R-:W-:Y:S01]  /*ed30*/  IMAD.MOV.U32 R3, RZ, RZ, 0x181f ;  /* 0x0000181fff037424 */ /* 0x002fe200078e00ff */
[----:B------:R-:W-:Y:S02]  /*ed40*/  MOV R2, 0xed60 ;  /* 0x0000ed6000027802 */ /* 0x000fe40000000f00 */
[----:B--234-:R-:W-:Y:S05]  /*ed50*/  CALL.REL.NOINC `($__internal_1_$__cuda_sm70_shflsync_idx_p) ;  /* 0x00001cf000007944 */ /* 0x01cfea0003c00000 */
[----:B------:R-:W-:Y:S01]  /*ed60*/  MOV R2, R5 ;  /* 0x0000000500027202 */ /* 0x000fe20000000f00 */
[----:B------:R-:W-:Y:S05]  /*ed70*/  BRA `(.L_x_154) ;  /* 0xffff399000007947 */ /* 0x000fea000383ffff */
.L_x_65:
[----:B------:R-:W-:Y:S01]  /*ed80*/  IMAD.MOV.U32 R9, RZ, RZ, R6 ;  /* 0x000000ffff097224 */ /* 0x000fe200078e0006 */
[----:B------:R-:W-:Y:S01]  /*ed90*/  MOV R5, 0x5 ;  /* 0x0000000500057802 */ /* 0x000fe20000000f00 */
[----:B--2---:R-:W-:Y:S01]  /*eda0*/  IMAD.MOV.U32 R3, RZ, RZ, 0x181f ;  /* 0x0000181fff037424 */ /* 0x004fe200078e00ff */
[----:B---3--:R-:W-:-:S02]  /*edb0*/  MOV R2, 0xedd0 ;  /* 0x0000edd000027802 */ /* 0x008fc40000000f00 */
[----:B-1--4-:R-:W-:Y:S05]  /*edc0*/  CALL.REL.NOINC `($__internal_1_$__cuda_sm70_shflsync_idx_p) ;  /* 0x00001c8000007944 */ /* 0x012fea0003c00000 */
        /* <DEDUP_REMOVED lines=8> */
.L_x_68:
[----:B------:R-:W-:Y:S01]  /*ee50*/  IMAD.MOV.U32 R9, RZ, RZ, R6 ;  /* 0x000000ffff097224 */ /* 0x000fe200078e0006 */
[----:B------:R-:W-:Y:S01]  /*ee60*/  MOV R5, 0x6 ;  /* 0x0000000600057802 */ /* 0x000fe20000000f00 */
[----:B-1----:R-:W-:Y:S01]  /*ee70*/  IMAD.MOV.U32 R3, RZ, RZ, 0x181f ;  /* 0x0000181fff037424 */ /* 0x002fe200078e00ff */
[----:B---3--:R-:W-:Y:S02]  /*ee80*/  MOV R2, 0xeea0 ;  /* 0x0000eea000027802 */ /* 0x008fe40000000f00 */
[----:B--2-4-:R-:W-:Y:S05]  /*ee90*/  CALL.REL.NOINC `($__internal_1_$__cuda_sm70_shflsync_idx_p) ;  /* 0x00001bb000007944 */ /* 0x014fea0003c00000 */
[----:B------:R-:W-:Y:S01]  /*eea0*/  MOV R8, R5 ;  /* 0x0000000500087202 */ /* 0x000fe20000000f00 */
[----:B------:R-:W-:Y:S05]  /*eeb0*/  BRA `(.L_x_156) ;  /* 0xffff3a2000007947 */ /* 0x000fea000383ffff */
.L_x_69:
[----:B------:R-:W-:Y:S01]  /*eec0*/  IMAD.MOV.U32 R9, RZ, RZ, R7 ;  /* 0x000000ffff097224 */ /* 0x000fe200078e0007 */
[----:B------:R-:W-:Y:S01]  /*eed0*/  MOV R5, 0x6 ;  /* 0x0000000600057802 */ /* 0x000fe20000000f00 */
[----:B------:R-:W-:Y:S01]  /*eee0*/  IMAD.MOV.U32 R3, RZ, RZ, 0x181f ;  /* 0x0000181fff037424 */ /* 0x000fe200078e00ff */
[----:B---3--:R-:W-:Y:S02]  /*eef0*/  MOV R2, 0xef10 ;  /* 0x0000ef1000027802 */ /* 0x008fe40000000f00 */
[----:B-12-4-:R-:W-:Y:S05]  /*ef00*/  CALL.REL.NOINC `($__internal_1_$__cuda_sm70_shflsync_idx_p) ;  /* 0x00001b4000007944 */ /* 0x016fea0003c00000 */
[----:B------:R-:W-:Y:S01]  /*ef10*/  MOV R2, R5 ;  /* 0x0000000500027202 */ /* 0x000fe20000000f00 */
[----:B------:R-:W-:Y:S05]  /*ef20*/  BRA `(.L_x_157) ;  /* 0xffff39d000007947 */ /* 0x000fea000383ffff */
.L_x_72:
        /* <DEDUP_REMOVED lines=13> */
.L_x_77:
[----:B---3--:R2:W5:Y:S01]  /*f000*/  LDL R0, [R1] ;  /* 0x0000000001007983 */ /* 0x0085620000100800 */
[----:B-1----:R-:W-:Y:S01]  /*f010*/  IMAD.MOV.U32 R3, RZ, RZ, 0x2 ;  /* 0x00000002ff037424 */ /* 0x002fe200078e00ff */
[----:B------:R-:W-:Y:S01]  /*f020*/  MOV R10, 0x1f ;  /* 0x0000001f000a7802 */ /* 0x000fe20000000f00 */
[----:B------:R-:W-:Y:S01]  /*f030*/  IMAD.MOV.U32 R9, RZ, RZ, -0x1 ;  /* 0xffffffffff097424 */ /* 0x000fe200078e00ff */
[----:B------:R-:W-:Y:S02]  /*f040*/  MOV R2, 0xf060 ;  /* 0x0000f06000027802 */ /* 0x000fe40000000f00 */
[----:B--2--5:R-:W-:Y:S05]  /*f050*/  CALL.REL.NOINC `($__internal_0_$__cuda_sm70_shflsync_bfly_p) ;  /* 0x000019b000007944 */ /* 0x024fea0003c00000 */
[----:B------:R-:W2:Y:S01]  /*f060*/  LDL.LU R2, [R1] ;  /* 0x0000000001027983 */ /* 0x000ea20000300800 */
[----:B------:R-:W-:Y:S01]  /*f070*/  MOV R3, 0x1 ;  /* 0x0000000100037802 */ /* 0x000fe20000000f00 */
[----:B--2---:R-:W-:Y:S01]  /*f080*/  FADD.FTZ R7, R2, R0 ;  /* 0x0000000002077221 */ /* 0x004fe20000010000 */
[----:B------:R-:W-:-:S04]  /*f090*/  MOV R2, 0xf0c0 ;  /* 0x0000f0c000027802 */ /* 0x000fc80000000f00 */
[----:B------:R-:W-:Y:S02]  /*f0a0*/  MOV R0, R7 ;  /* 0x0000000700007202 */ /* 0x000fe40000000f00 */
[----:B------:R-:W-:Y:S05]  /*f0b0*/  CALL.REL.NOINC `($__internal_0_$__cuda_sm70_shflsync_bfly_p) ;  /* 0x0000195000007944 */ /* 0x000fea0003c00000 */
[----:B------:R-:W-:Y:S02]  /*f0c0*/  FADD.FTZ R4, R7, R0 ;  /* 0x0000000007047221 */ /* 0x000fe40000010000 */
[----:B------:R1:W5:Y:S01]  /*f0d0*/  LDL R0, [R1+0x4] ;  /* 0x0000040001007983 */ /* 0x0003620000100800 */
[----:B------:R-:W-:Y:S02]  /*f0e0*/  MOV R3, 0x2 ;  /* 0x0000000200037802 */ /* 0x000fe40000000f00 */
[----:B------:R-:W-:Y:S02]  /*f0f0*/  MOV R2, 0xf110 ;  /* 0x0000f11000027802 */ /* 0x000fe40000000f00 */
[----:B-1---5:R-:W-:Y:S05]  /*f100*/  CALL.REL.NOINC `($__internal_0_$__cuda_sm70_shflsync_bfly_p) ;  /* 0x0000190000007944 */ /* 0x022fea0003c00000 */
[----:B------:R-:W2:Y:S01]  /*f110*/  LDL.LU R2, [R1+0x4] ;  /* 0x0000040001027983 */ /* 0x000ea20000300800 */
        /* <DEDUP_REMOVED lines=27> */
[----:B------:R-:W-:Y:S01]  /*f2d0*/  MOV R9, R0 ;  /* 0x0000000000097202 */ /* 0x000fe20000000f00 */
[----:B------:R-:W-:Y:S05]  /*f2e0*/  BRA `(.L_x_159) ;  /* 0xffffb1f000007947 */ /* 0x000fea000383ffff */
.L_x_84:
[----:B-1-34-:R-:W-:Y:S01]  /*f2f0*/  IMAD.MOV.U32 R9, RZ, RZ, R6 ;  /* 0x000000ffff097224 */ /* 0x01afe200078e0006 */
[----:B------:R-:W-:Y:S01]  /*f300*/  MOV R5, RZ ;  /* 0x000000ff00057202 */ /* 0x000fe20000000f00 */
[----:B------:R-:W-:Y:S01]  /*f310*/  IMAD.MOV.U32 R3, RZ, RZ, 0x181f ;  /* 0x0000181fff037424 */ /* 0x000fe200078e00ff */
[----:B------:R-:W-:Y:S02]  /*f320*/  MOV R2, 0xf340 ;  /* 0x0000f34000027802 */ /* 0x000fe40000000f00 */
[----:B------:R-:W-:Y:S05]  /*f330*/  CALL.REL.NOINC `($__internal_1_$__cuda_sm70_shflsync_idx_p) ;  /* 0x0000171000007944 */ /* 0x000fea0003c00000 */
[----:B------:R-:W-:Y:S01]  /*f340*/  MOV R8, R5 ;  /* 0x0000000500087202 */ /* 0x000fe20000000f00 */
[----:B------:R-:W-:Y:S05]  /*f350*/  BRA `(.L_x_160) ;  /* 0xffffc7c000007947 */ /* 0x000fea000383ffff */
.L_x_85:
[----:B------:R-:W-:Y:S01]  /*f360*/  IMAD.MOV.U32 R9, RZ, RZ, R7 ;  /* 0x000000ffff097224 */ /* 0x000fe200078e0007 */
[----:B------:R-:W-:Y:S01]  /*f370*/  MOV R5, RZ ;  /* 0x000000ff00057202 */ /* 0x000fe20000000f00 */
[----:B------:R-:W-:Y:S01]  /*f380*/  IMAD.MOV.U32 R3, RZ, RZ, 0x181f ;  /* 0x0000181fff037424 */ /* 0x000fe200078e00ff */
[----:B------:R-:W-:Y:S02]  /*f390*/  MOV R2, 0xf3b0 ;  /* 0x0000f3b000027802 */ /* 0x000fe40000000f00 */
[----:B-12---:R-:W-:Y:S05]  /*f3a0*/  CALL.REL.NOINC `($__internal_1_$__cuda_sm70_shflsync_idx_p) ;  /* 0x000016a000007944 */ /* 0x006fea0003c00000 */
[----:B------:R-:W-:Y:S01]  /*f3b0*/  MOV R2, R5 ;  /* 0x0000000500027202 */ /* 0x000fe20000000f00 */
[----:B------:R-:W-:Y:S05]  /*f3c0*/  BRA `(.L_x_161) ;  /* 0xffffc77000007947 */ /* 0x000fea000383ffff */
.L_x_86:
[----:B------:R-:W-:Y:S01]  /*f3d0*/  IMAD.MOV.U32 R9, RZ, RZ, R6 ;  /* 0x000000ffff097224 */ /* 0x000fe200078e0006 */
[----:B------:R-:W-:Y:S01]  /*f3e0*/  MOV R5, 0x1 ;  /* 0x0000000100057802 */ /* 0x000fe20000000f00 */
[----:B--2---:R-:W-:Y:S01]  /*f3f0*/  IMAD.MOV.U32 R3, RZ, RZ, 0x181f ;  /* 0x0000181fff037424 */ /* 0x004fe200078e00ff */
[----:B------:R-:W-:-:S02]  /*f400*/  MOV R2, 0xf420 ;  /* 0x0000f42000027802 */ /* 0x000fc40000000f00 */
        /* <DEDUP_REMOVED lines=9> */
.L_x_87:
[----:B------:R-:W-:Y:S01]  /*f4a0*/  IMAD.MOV.U32 R9, RZ, RZ, R6 ;  /* 0x000000ffff097224 */ /* 0x000fe200078e0006 */
[----:B------:R-:W-:Y:S01]  /*f4b0*/  MOV R5, 0x2 ;  /* 0x0000000200057802 */ /* 0x000fe20000000f00 */
[----:B-1----:R-:W-:Y:S01]  /*f4c0*/  IMAD.MOV.U32 R3, RZ, RZ, 0x181f ;  /* 0x0000181fff037424 */ /* 0x002fe200078e00ff */
[----:B------:R-:W-:Y:S02]  /*f4d0*/  MOV R2, 0xf4f0 ;  /* 0x0000f4f000027802 */ /* 0x000fe40000000f00 */
[----:B---34-:R-:W-:Y:S05]  /*f4e0*/  CALL.REL.NOINC `($__internal_1_$__cuda_sm70_shflsync_idx_p) ;  /* 0x0000156000007944 */ /* 0x018fea0003c00000 */
[----:B------:R-:W-:Y:S01]  /*f4f0*/  MOV R8, R5 ;  /* 0x0000000500087202 */ /* 0x000fe20000000f00 */
[----:B------:R-:W-:Y:S05]  /*f500*/  BRA `(.L_x_163) ;  /* 0xffffc74000007947 */ /* 0x000fea000383ffff */
.L_x_88:
[----:B------:R-:W-:Y:S01]  /*f510*/  IMAD.MOV.U32 R9, RZ, RZ, R7 ;  /* 0x000000ffff097224 */ /* 0x000fe200078e0007 */
[----:B------:R-:W-:Y:S01]  /*f520*/  MOV R5, 0x2 ;  /* 0x0000000200057802 */ /* 0x000fe20000000f00 */
[----:B-1----:R-:W-:Y:S01]  /*f530*/  IMAD.MOV.U32 R3, RZ, RZ, 0x181f ;  /* 0x0000181fff037424 */ /* 0x002fe200078e00ff */
[----:B------:R-:W-:Y:S02]  /*f540*/  MOV R2, 0xf560 ;  /* 0x0000f56000027802 */ /* 0x000fe40000000f00 */
[----:B--234-:R-:W-:Y:S05]  /*f550*/  CALL.REL.NOINC `($__internal_1_$__cuda_sm70_shflsync_idx_p) ;  /* 0x000014f000007944 */ /* 0x01cfea0003c00000 */
[----:B------:R-:W-:Y:S01]  /*f560*/  MOV R2, R5 ;  /* 0x0000000500027202 */ /* 0x000fe20000000f00 */
[----:B------:R-:W-:Y:S05]  /*f570*/  BRA `(.L_x_164) ;  /* 0xffffc6f000007947 */ /* 0x000fea000383ffff */
.L_x_89:
[----:B------:R-:W-:Y:S01]  /*f580*/  IMAD.MOV.U32 R9, RZ, RZ, R6 ;  /* 0x000000ffff097224 */ /* 0x000fe200078e0006 */
[----:B------:R-:W-:Y:S01]  /*f590*/  MOV R5, 0x3 ;  /* 0x0000000300057802 */ /* 0x000fe20000000f00 */
[----:B--2---:R-:W-:Y:S01]  /*f5a0*/  IMAD.MOV.U32 R3, RZ, RZ, 0x181f ;  /* 0x0000181fff037424 */ /* 0x004fe200078e00ff */
[----:B------:R-:W-:-:S02]  /*f5b0*/  MOV R2, 0xf5d0 ;  /* 0x0000f5d000027802 */ /* 0x000fc40000000f00 */
[----:B-1-34-:R-:W-:Y:S05]  /*f5c0*/  CALL.REL.NOINC `($__internal_1_$__cuda_sm70_shflsync_idx_p) ;  /* 0x0000148000007944 */ /* 0x01afea0003c00000 */
        /* <DEDUP_REMOVED lines=8> */
.L_x_90:
[----:B------:R-:W-:Y:S01]  /*f650*/  IMAD.MOV.U32 R9, RZ, RZ, R6 ;  /* 0x000000ffff097224 */ /* 0x000fe200078e0006 */
[----:B------:R-:W-:Y:S01]  /*f660*/  MOV R5, 0x4 ;  /* 0x0000000400057802 */ /* 0x000fe20000000f00 */
[----:B--2---:R-:W-:Y:S01]  /*f670*/  IMAD.MOV.U32 R3, RZ, RZ, 0x181f ;  /* 0x0000181fff037424 */ /* 0x004fe200078e00ff */
[----:B------:R-:W-:Y:S02]  /*f680*/  MOV R2, 0xf6a0 ;  /* 0x0000f6a000027802 */ /* 0x000fe40000000f00 */
[----:B-1-34-:R-:W-:Y:S05]  /*f690*/  CALL.REL.NOINC `($__internal_1_$__cuda_sm70_shflsync_idx_p) ;  /* 0x000013b000007944 */ /* 0x01afea0003c00000 */
[----:B------:R-:W-:Y:S01]  /*f6a0*/  MOV R8, R5 ;  /* 0x0000000500087202 */ /* 0x000fe20000000f00 */
[----:B------:R-:W-:Y:S05]  /*f6b0*/  BRA `(.L_x_166) ;  /* 0xffffc6c000007947 */ /* 0x000fea000383ffff */
.L_x_91:
[----:B------:R-:W-:Y:S01]  /*f6c0*/  IMAD.MOV.U32 R9, RZ, RZ, R7 ;  /* 0x000000ffff097224 */ /* 0x000fe200078e0007 */
[----:B------:R-:W-:Y:S01]  /*f6d0*/  MOV R5, 0x4 ;  /* 0x0000000400057802 */ /* 0x000fe20000000f00 */
[----:B--2---:R-:W-:Y:S01]  /*f6e0*/  IMAD.MOV.U32 R3, RZ, RZ, 0x181f ;  /* 0x0000181fff037424 */ /* 0x004fe200078e00ff */
[----:B------:R-:W-:Y:S02]  /*f6f0*/  MOV R2, 0xf710 ;  /* 0x0000f71000027802 */ /* 0x000fe40000000f00 */
[----:B-1-34-:R-:W-:Y:S05]  /*f700*/  CALL.REL.NOINC `($__internal_1_$__cuda_sm70_shflsync_idx_p) ;  /* 0x0000134000007944 */ /* 0x01afea0003c00000 */
[----:B------:R-:W-:Y:S01]  /*f710*/  MOV R2, R5 ;  /* 0x0000000500027202 */ /* 0x000fe20000000f00 */
[----:B------:R-:W-:Y:S05]  /*f720*/  BRA `(.L_x_167) ;  /* 0xffffc67000007947 */ /* 0x000fea000383ffff */
.L_x_92:
        /* <DEDUP_REMOVED lines=13> */
.L_x_93:
[----:B------:R-:W-:Y:S01]  /*f800*/  IMAD.MOV.U32 R9, RZ, RZ, R6 ;  /* 0x000000ffff097224 */ /* 0x000fe200078e0006 */
[----:B------:R-:W-:Y:S01]  /*f810*/  MOV R5, 0x6 ;  /* 0x0000000600057802 */ /* 0x000fe20000000f00 */
[----:B--2---:R-:W-:Y:S01]  /*f820*/  IMAD.MOV.U32 R3, RZ, RZ, 0x181f ;  /* 0x0000181fff037424 */ /* 0x004fe200078e00ff */
[----:B------:R-:W-:Y:S02]  /*f830*/  MOV R2, 0xf850 ;  /* 0x0000f85000027802 */ /* 0x000fe40000000f00 */
[----:B-1--4-:R-:W-:Y:S05]  /*f840*/  CALL.REL.NOINC `($__internal_1_$__cuda_sm70_shflsync_idx_p) ;  /* 0x0000120000007944 */ /* 0x012fea0003c00000 */
[----:B------:R-:W-:Y:S01]  /*f850*/  MOV R8, R5 ;  /* 0x0000000500087202 */ /* 0x000fe20000000f00 */
[----:B------:R-:W-:Y:S05]  /*f860*/  BRA `(.L_x_169) ;  /* 0xffffc64000007947 */ /* 0x000fea000383ffff */
.L_x_94:
[----:B------:R-:W-:Y:S01]  /*f870*/  IMAD.MOV.U32 R9, RZ, RZ, R7 ;  /* 0x000000ffff097224 */ /* 0x000fe200078e0007 */
[----:B------:R-:W-:Y:S01]  /*f880*/  MOV R5, 0x6 ;  /* 0x0000000600057802 */ /* 0x000fe20000000f00 */
[----:B--2---:R-:W-:Y:S01]  /*f890*/  IMAD.MOV.U32 R3, RZ, RZ, 0x181f ;  /* 0x0000181fff037424 */ /* 0x004fe200078e00ff */
[----:B------:R-:W-:Y:S02]  /*f8a0*/  MOV R2, 0xf8c0 ;  /* 0x0000f8c000027802 */ /* 0x000fe40000000f00 */
[----:B-1-34-:R-:W-:Y:S05]  /*f8b0*/  CALL.REL.NOINC `($__internal_1_$__cuda_sm70_shflsync_idx_p) ;  /* 0x0000119000007944 */ /* 0x01afea0003c00000 */
[----:B------:R-:W-:Y:S01]  /*f8c0*/  MOV R2, R5 ;  /* 0x0000000500027202 */ /* 0x000fe20000000f00 */
[----:B------:R-:W-:Y:S05]  /*f8d0*/  BRA `(.L_x_170) ;  /* 0xffffc5f000007947 */ /* 0x000fea000383ffff */
.L_x_95:
[----:B------:R-:W-:Y:S01]  /*f8e0*/  IMAD.MOV.U32 R9, RZ, RZ, R6 ;  /* 0x000000ffff097224 */ /* 0x000fe200078e0006 */
[----:B------:R-:W-:Y:S01]  /*f8f0*/  MOV R5, 0x7 ;  /* 0x0000000700057802 */ /* 0x000fe20000000f00 */
[----:B-1----:R-:W-:Y:S01]  /*f900*/  IMAD.MOV.U32 R3, RZ, RZ, 0x181f ;  /* 0x0000181fff037424 */ /* 0x002fe200078e00ff */
[----:B------:R-:W-:-:S02]  /*f910*/  MOV R2, 0xf930 ;  /* 0x0000f93000027802 */ /* 0x000fc40000000f00 */
[----:B--2-4-:R-:W-:Y:S05]  /*f920*/  CALL.REL.NOINC `($__internal_1_$__cuda_sm70_shflsync_idx_p) ;  /* 0x0000112000007944 */ /* 0x014fea0003c00000 */
        /* <DEDUP_REMOVED lines=8> */
.L_x_97:
[----:B------:R-:W-:Y:S01]  /*f9b0*/  IMAD.MOV.U32 R9, RZ, RZ, R13 ;  /* 0x000000ffff097224 */ /* 0x000fe200078e000d */
[----:B------:R-:W-:Y:S01]  /*f9c0*/  MOV R5, RZ ;  /* 0x000000ff00057202 */ /* 0x000fe20000000f00 */
[----:B------:R-:W-:Y:S01]  /*f9d0*/  IMAD.MOV.U32 R3, RZ, RZ, 0x1c1f ;  /* 0x00001c1fff037424 */ /* 0x000fe200078e00ff */
[----:B------:R-:W-:Y:S02]  /*f9e0*/  MOV R2, 0xfa00 ;  /* 0x0000fa0000027802 */ /* 0x000fe40000000f00 */
[----:B------:R-:W-:Y:S05]  /*f9f0*/  CALL.REL.NOINC `($__internal_1_$__cuda_sm70_shflsync_idx_p) ;  /* 0x0000105000007944 */ /* 0x000fea0003c00000 */
[----:B------:R-:W-:Y:S01]  /*fa00*/  MOV R12, R5 ;  /* 0x00000005000c7202 */ /* 0x000fe20000000f00 */
[----:B------:R-:W-:Y:S05]  /*fa10*/  BRA `(.L_x_172) ;  /* 0xffffc7e000007947 */ /* 0x000fea000383ffff */
.L_x_98:
[----:B------:R-:W-:Y:S01]  /*fa20*/  IMAD.MOV.U32 R9, RZ, RZ, R20 ;  /* 0x000000ffff097224 */ /* 0x000fe200078e0014 */
[----:B------:R-:W-:Y:S01]  /*fa30*/  MOV R5, RZ ;  /* 0x000000ff00057202 */ /* 0x000fe20000000f00 */
[----:B------:R-:W-:Y:S01]  /*fa40*/  IMAD.MOV.U32 R3, RZ, RZ, 0x1c1f ;  /* 0x00001c1fff037424 */ /* 0x000fe200078e00ff */
[----:B------:R-:W-:Y:S02]  /*fa50*/  MOV R2, 0xfa70 ;  /* 0x0000fa7000027802 */ /* 0x000fe40000000f00 */
[----:B-12---:R-:W-:Y:S05]  /*fa60*/  CALL.REL.NOINC `($__internal_1_$__cuda_sm70_shflsync_idx_p) ;  /* 0x00000fe000007944 */ /* 0x006fea0003c00000 */
[----:B------:R-:W-:Y:S01]  /*fa70*/  MOV R2, R5 ;  /* 0x0000000500027202 */ /* 0x000fe20000000f00 */
[----:B------:R-:W-:Y:S05]  /*fa80*/  BRA `(.L_x_173) ;  /* 0xffffc79000007947 */ /* 0x000fea000383ffff */
.L_x_101:
        /* <DEDUP_REMOVED lines=13> */
.L_x_104:
[----:B------:R-:W-:Y:S01]  /*fb60*/  IMAD.MOV.U32 R9, RZ, RZ, R13 ;  /* 0x000000ffff097224 */ /* 0x000fe200078e000d */
[----:B------:R-:W-:Y:S01]  /*fb70*/  MOV R5, 0x2 ;  /* 0x0000000200057802 */ /* 0x000fe20000000f00 */
[----:B--2---:R-:W-:Y:S01]  /*fb80*/  IMAD.MOV.U32 R3, RZ, RZ, 0x1c1f ;  /* 0x00001c1fff037424 */ /* 0x004fe200078e00ff */
[----:B----4-:R-:W-:Y:S02]  /*fb90*/  MOV R2, 0xfbb0 ;  /* 0x0000fbb000027802 */ /* 0x010fe40000000f00 */
[----:B-1-3--:R-:W-:Y:S05]  /*fba0*/  CALL.REL.NOINC `($__internal_1_$__cuda_sm70_shflsync_idx_p) ;  /* 0x00000ea000007944 */ /* 0x00afea0003c00000 */
[----:B------:R-:W-:Y:S01]  /*fbb0*/  MOV R12, R5 ;  /* 0x00000005000c7202 */ /* 0x000fe20000000f00 */
[----:B------:R-:W-:Y:S05]  /*fbc0*/  BRA `(.L_x_175) ;  /* 0xffffcc0000007947 */ /* 0x000fea000383ffff */
.L_x_105:
[----:B------:R-:W-:Y:S01]  /*fbd0*/  IMAD.MOV.U32 R9, RZ, RZ, R20 ;  /* 0x000000ffff097224 */ /* 0x000fe200078e0014 */
[----:B------:R-:W-:Y:S01]  /*fbe0*/  MOV R5, 0x2 ;  /* 0x0000000200057802 */ /* 0x000fe20000000f00 */
[----:B--2---:R-:W-:Y:S01]  /*fbf0*/  IMAD.MOV.U32 R3, RZ, RZ, 0x1c1f ;  /* 0x00001c1fff037424 */ /* 0x004fe200078e00ff */
[----:B----4-:R-:W-:Y:S02]  /*fc00*/  MOV R2, 0xfc20 ;  /* 0x0000fc2000027802 */ /* 0x010fe40000000f00 */
[----:B-1-3--:R-:W-:Y:S05]  /*fc10*/  CALL.REL.NOINC `($__internal_1_$__cuda_sm70_shflsync_idx_p) ;  /* 0x00000e3000007944 */ /* 0x00afea0003c00000 */
[----:B------:R-:W-:Y:S01]  /*fc20*/  MOV R2, R5 ;  /* 0x0000000500027202 */ /* 0x000fe20000000f00 */
[----:B------:R-:W-:Y:S05]  /*fc30*/  BRA `(.L_x_176) ;  /* 0xffffcbb000007947 */ /* 0x000fea000383ffff */
.L_x_108:
[----:B------:R-:W-:Y:S01]  /*fc40*/  IMAD.MOV.U32 R9, RZ, RZ, R13 ;  /* 0x000000ffff097224 */ /* 0x000fe200078e000d */
[----:B------:R-:W-:Y:S01]  /*fc50*/  MOV R5, 0x3 ;  /* 0x0000000300057802 */ /* 0x000fe20000000f00 */
[----:B-1----:R-:W-:Y:S01]  /*fc60*/  IMAD.MOV.U32 R3, RZ, RZ, 0x1c1f ;  /* 0x00001c1fff037424 */ /* 0x002fe200078e00ff */
[----:B----4-:R-:W-:-:S02]  /*fc70*/  MOV R2, 0xfc90 ;  /* 0x0000fc9000027802 */ /* 0x010fc40000000f00 */
[----:B--23--:R-:W-:Y:S05]  /*fc80*/  CALL.REL.NOINC `($__internal_1_$__cuda_sm70_shflsync_idx_p) ;  /* 0x00000dc000007944 */ /* 0x00cfea0003c00000 */
        /* <DEDUP_REMOVED lines=8> */
.L_x_112:
[----:B------:R-:W-:Y:S01]  /*fd10*/  IMAD.MOV.U32 R9, RZ, RZ, R6 ;  /* 0x000000ffff097224 */ /* 0x000fe200078e0006 */
[----:B------:R-:W-:Y:S01]  /*fd20*/  MOV R5, RZ ;  /* 0x000000ff00057202 */ /* 0x000fe20000000f00 */
[----:B------:R-:W-:Y:S01]  /*fd30*/  IMAD.MOV.U32 R3, RZ, RZ, 0x181f ;  /* 0x0000181fff037424 */ /* 0x000fe200078e00ff */
[----:B------:R-:W-:Y:S02]  /*fd40*/  MOV R2, 0xfd60 ;  /* 0x0000fd6000027802 */ /* 0x000fe40000000f00 */
[----:B------:R-:W-:Y:S05]  /*fd50*/  CALL.REL.NOINC `($__internal_1_$__cuda_sm70_shflsync_idx_p) ;  /* 0x00000cf000007944 */ /* 0x000fea0003c00000 */
[----:B------:R-:W-:Y:S01]  /*fd60*/  MOV R8, R5 ;  /* 0x0000000500087202 */ /* 0x000fe20000000f00 */
[----:B------:R-:W-:Y:S05]  /*fd70*/  BRA `(.L_x_178) ;  /* 0xffffd6f000007947 */ /* 0x000fea000383ffff */
.L_x_113:
[----:B------:R-:W-:Y:S01]  /*fd80*/  IMAD.MOV.U32 R9, RZ, RZ, R7 ;  /* 0x000000ffff097224 */ /* 0x000fe200078e0007 */
[----:B------:R-:W-:Y:S01]  /*fd90*/  MOV R5, RZ ;  /* 0x000000ff00057202 */ /* 0x000fe20000000f00 */
[----:B------:R-:W-:Y:S01]  /*fda0*/  IMAD.MOV.U32 R3, RZ, RZ, 0x181f ;  /* 0x0000181fff037424 */ /* 0x000fe200078e00ff */
[----:B------:R-:W-:Y:S02]  /*fdb0*/  MOV R2, 0xfdd0 ;  /* 0x0000fdd000027802 */ /* 0x000fe40000000f00 */
[----:B-12---:R-:W-:Y:S05]  /*fdc0*/  CALL.REL.NOINC `($__internal_1_$__cuda_sm70_shflsync_idx_p) ;  /* 0x00000c8000007944 */ /* 0x006fea0003c00000 */
[----:B------:R-:W-:Y:S01]  /*fdd0*/  MOV R2, R5 ;  /* 0x0000000500027202 */ /* 0x000fe20000000f00 */
[----:B------:R-:W-:Y:S05]  /*fde0*/  BRA `(.L_x_179) ;  /* 0xffffd6a000007947 */ /* 0x000fea000383ffff */
.L_x_114:
        /* <DEDUP_REMOVED lines=13> */
.L_x_115:
[----:B------:R-:W-:Y:S01]  /*fec0*/  IMAD.MOV.U32 R9, RZ, RZ, R6 ;  /* 0x000000ffff097224 */ /* 0x000fe200078e0006 */
[----:B------:R-:W-:Y:S01]  /*fed0*/  MOV R5, 0x2 ;  /* 0x0000000200057802 */ /* 0x000fe20000000f00 */
[----:B-1----:R-:W-:Y:S01]  /*fee0*/  IMAD.MOV.U32 R3, RZ, RZ, 0x181f ;  /* 0x0000181fff037424 */ /* 0x002fe200078e00ff */
[----:B------:R-:W-:Y:S02]  /*fef0*/  MOV R2, 0xff10 ;  /* 0x0000ff1000027802 */ /* 0x000fe40000000f00 */
[----:B---34-:R-:W-:Y:S05]  /*ff00*/  CALL.REL.NOINC `($__internal_1_$__cuda_sm70_shflsync_idx_p) ;  /* 0x00000b4000007944 */ /* 0x018fea0003c00000 */
[----:B------:R-:W-:Y:S01]  /*ff10*/  MOV R8, R5 ;  /* 0x0000000500087202 */ /* 0x000fe20000000f00 */
[----:B------:R-:W-:Y:S05]  /*ff20*/  BRA `(.L_x_181) ;  /* 0xffffd67000007947 */ /* 0x000fea000383ffff */
.L_x_116:
[----:B------:R-:W-:Y:S01]  /*ff30*/  IMAD.MOV.U32 R9, RZ, RZ, R7 ;  /* 0x000000ffff097224 */ /* 0x000fe200078e0007 */
[----:B------:R-:W-:Y:S01]  /*ff40*/  MOV R5, 0x2 ;  /* 0x0000000200057802 */ /* 0x000fe20000000f00 */
[----:B-1----:R-:W-:Y:S01]  /*ff50*/  IMAD.MOV.U32 R3, RZ, RZ, 0x181f ;  /* 0x0000181fff037424 */ /* 0x002fe200078e00ff */
[----:B------:R-:W-:Y:S02]  /*ff60*/  MOV R2, 0xff80 ;  /* 0x0000ff8000027802 */ /* 0x000fe40000000f00 */
[----:B--234-:R-:W-:Y:S05]  /*ff70*/  CALL.REL.NOINC `($__internal_1_$__cuda_sm70_shflsync_idx_p) ;  /* 0x00000ad000007944 */ /* 0x01cfea0003c00000 */
[----:B------:R-:W-:Y:S01]  /*ff80*/  MOV R2, R5 ;  /* 0x0000000500027202 */ /* 0x000fe20000000f00 */
[----:B------:R-:W-:Y:S05]  /*ff90*/  BRA `(.L_x_182) ;  /* 0xffffd62000007947 */ /* 0x000fea000383ffff */
.L_x_117:
        /* <DEDUP_REMOVED lines=13> */
.L_x_118:
[----:B------:R-:W-:Y:S01]  /*10070*/  IMAD.MOV.U32 R9, RZ, RZ, R6 ;  /* 0x000000ffff097224 */ /* 0x000fe200078e0006 */
[----:B------:R-:W-:Y:S01]  /*10080*/  MOV R5, 0x4 ;  /* 0x0000000400057802 */ /* 0x000fe20000000f00 */
[----:B--2---:R-:W-:Y:S01]  /*10090*/  IMAD.MOV.U32 R3, RZ, RZ, 0x181f ;  /* 0x0000181fff037424 */ /* 0x004fe200078e00ff */
[----:B------:R-:W-:Y:S02]  /*100a0*/  MOV R2, 0x100c0 ;  /* 0x000100c000027802 */ /* 0x000fe40000000f00 */
[----:B-1-34-:R-:W-:Y:S05]  /*100b0*/  CALL.REL.NOINC `($__internal_1_$__cuda_sm70_shflsync_idx_p) ;  /* 0x0000099000007944 */ /* 0x01afea0003c00000 */
[----:B------:R-:W-:Y:S01]  /*100c0*/  MOV R8, R5 ;  /* 0x0000000500087202 */ /* 0x000fe20000000f00 */
[----:B------:R-:W-:Y:S05]  /*100d0*/  BRA `(.L_x_184) ;  /* 0xffffd5f000007947 */ /* 0x000fea000383ffff */
.L_x_119:
[----:B------:R-:W-:Y:S01]  /*100e0*/  IMAD.MOV.U32 R9, RZ, RZ, R7 ;  /* 0x000000ffff097224 */ /* 0x000fe200078e0007 */
[----:B------:R-:W-:Y:S01]  /*100f0*/  MOV R5, 0x4 ;  /* 0x0000000400057802 */ /* 0x000fe20000000f00 */
[----:B--2---:R-:W-:Y:S01]  /*10100*/  IMAD.MOV.U32 R3, RZ, RZ, 0x181f ;  /* 0x0000181fff037424 */ /* 0x004fe200078e00ff */
[----:B------:R-:W-:Y:S02]  /*10110*/  MOV R2, 0x10130 ;  /* 0x0001013000027802 */ /* 0x000fe40000000f00 */
[----:B-1-34-:R-:W-:Y:S05]  /*10120*/  CALL.REL.NOINC `($__internal_1_$__cuda_sm70_shflsync_idx_p) ;  /* 0x0000092000007944 */ /* 0x01afea0003c00000 */
[----:B------:R-:W-:Y:S01]  /*10130*/  MOV R2, R5 ;  /* 0x0000000500027202 */ /* 0x000fe20000000f00 */
[----:B------:R-:W-:Y:S05]  /*10140*/  BRA `(.L_x_185) ;  /* 0xffffd5a000007947 */ /* 0x000fea000383ffff */
.L_x_120:
        /* <DEDUP_REMOVED lines=13> */
.L_x_121:
[----:B------:R-:W-:Y:S01]  /*10220*/  IMAD.MOV.U32 R9, RZ, RZ, R6 ;  /* 0x000000ffff097224 */ /* 0x000fe200078e0006 */
[----:B------:R-:W-:Y:S01]  /*10230*/  MOV R5, 0x6 ;  /* 0x0000000600057802 */ /* 0x000fe20000000f00 */
[----:B--2---:R-:W-:Y:S01]  /*10240*/  IMAD.MOV.U32 R3, RZ, RZ, 0x181f ;  /* 0x0000181fff037424 */ /* 0x004fe200078e00ff */
[----:B------:R-:W-:Y:S02]  /*10250*/  MOV R2, 0x10270 ;  /* 0x0001027000027802 */ /* 0x000fe40000000f00 */
[----:B-1--4-:R-:W-:Y:S05]  /*10260*/  CALL.REL.NOINC `($__internal_1_$__cuda_sm70_shflsync_idx_p) ;  /* 0x000007e000007944 */ /* 0x012fea0003c00000 */
[----:B------:R-:W-:Y:S01]  /*10270*/  MOV R8, R5 ;  /* 0x0000000500087202 */ /* 0x000fe20000000f00 */
[----:B------:R-:W-:Y:S05]  /*10280*/  BRA `(.L_x_187) ;  /* 0xffffd57000007947 */ /* 0x000fea000383ffff */
.L_x_122:
[----:B------:R-:W-:Y:S01]  /*10290*/  IMAD.MOV.U32 R9, RZ, RZ, R7 ;  /* 0x000000ffff097224 */ /* 0x000fe200078e0007 */
[----:B------:R-:W-:Y:S01]  /*102a0*/  MOV R5, 0x6 ;  /* 0x0000000600057802 */ /* 0x000fe20000000f00 */
[----:B--2---:R-:W-:Y:S01]  /*102b0*/  IMAD.MOV.U32 R3, RZ, RZ, 0x181f ;  /* 0x0000181fff037424 */ /* 0x004fe200078e00ff */
[----:B------:R-:W-:Y:S02]  /*102c0*/  MOV R2, 0x102e0 ;  /* 0x000102e000027802 */ /* 0x000fe40000000f00 */
[----:B-1-34-:R-:W-:Y:S05]  /*102d0*/  CALL.REL.NOINC `($__internal_1_$__cuda_sm70_shflsync_idx_p) ;  /* 0x0000077000007944 */ /* 0x01afea0003c00000 */
[----:B------:R-:W-:Y:S01]  /*102e0*/  MOV R2, R5 ;  /* 0x0000000500027202 */ /* 0x000fe20000000f00 */
[----:B------:R-:W-:Y:S05]  /*102f0*/  BRA `(.L_x_188) ;  /* 0xffffd52000007947 */ /* 0x000fea000383ffff */
.L_x_123:
        /* <DEDUP_REMOVED lines=13> */
.L_x_125:
[----:B------:R-:W-:Y:S01]  /*103d0*/  IMAD.MOV.U32 R9, RZ, RZ, R70 ;  /* 0x000000ffff097224 */ /* 0x000fe200078e0046 */
[----:B------:R-:W-:Y:S01]  /*103e0*/  MOV R5, RZ ;  /* 0x000000ff00057202 */ /* 0x000fe20000000f00 */
[----:B----4-:R-:W-:Y:S01]  /*103f0*/  IMAD.MOV.U32 R3, RZ, RZ, 0x1f ;  /* 0x0000001fff037424 */ /* 0x010fe200078e00ff */
[----:B------:R-:W-:Y:S02]  /*10400*/  MOV R2, 0x10420 ;  /* 0x0001042000027802 */ /* 0x000fe40000000f00 */
[----:B------:R-:W-:Y:S05]  /*10410*/  CALL.REL.NOINC `($__internal_1_$__cuda_sm70_shflsync_idx_p) ;  /* 0x0000063000007944 */ /* 0x000fea0003c00000 */
[----:B------:R-:W-:Y:S01]  /*10420*/  MOV R10, R5 ;  /* 0x00000005000a7202 */ /* 0x000fe20000000f00 */
[----:B------:R-:W-:Y:S05]  /*10430*/  BRA `(.L_x_190) ;  /* 0xffffd5d000007947 */ /* 0x000fea000383ffff */
.L_x_126:
[----:B------:R-:W-:Y:S01]  /*10440*/  IMAD.MOV.U32 R9, RZ, RZ, R70 ;  /* 0x000000ffff097224 */ /* 0x000fe200078e0046 */
[----:B------:R-:W-:Y:S01]  /*10450*/  MOV R5, 0x1 ;  /* 0x0000000100057802 */ /* 0x000fe20000000f00 */
[----:B----4-:R-:W-:Y:S01]  /*10460*/  IMAD.MOV.U32 R3, RZ, RZ, 0x1f ;  /* 0x0000001fff037424 */ /* 0x010fe200078e00ff */
[----:B------:R-:W-:Y:S02]  /*10470*/  MOV R2, 0x10490 ;  /* 0x0001049000027802 */ /* 0x000fe40000000f00 */
[----:B-12---:R-:W-:Y:S05]  /*10480*/  CALL.REL.NOINC `($__internal_1_$__cuda_sm70_shflsync_idx_p) ;  /* 0x000005c000007944 */ /* 0x006fea0003c00000 */
[----:B------:R-:W-:Y:S01]  /*10490*/  MOV R8, R5 ;  /* 0x0000000500087202 */ /* 0x000fe20000000f00 */
[----:B------:R-:W-:Y:S05]  /*104a0*/  BRA `(.L_x_191) ;  /* 0xffffd58000007947 */ /* 0x000fea000383ffff */
.L_x_127:
[----:B------:R-:W-:Y:S02]  /*104b0*/  MOV R2, 0x1 ;  /* 0x0000000100027802 */ /* 0x000fe40000000f00 */
[----:B------:R-:W-:-:S02]  /*104c0*/  MOV R3, 0x104e0 ;  /* 0x000104e000037802 */ /* 0x000fc40000000f00 */
[----:B-123--:R-:W-:Y:S05]  /*104d0*/  CALL.REL.NOINC `($__internal_2_$__cuda_sm70_shflsync_up_p) ;  /* 0x000005c000007944 */ /* 0x00efea0003c00000 */
[----:B------:R-:W-:Y:S05]  /*104e0*/  BRA `(.L_x_192) ;  /* 0xffffd67000007947 */ /* 0x000fea000383ffff */
.L_x_128:
[----:B------:R-:W-:Y:S02]  /*104f0*/  MOV R2, 0x2 ;  /* 0x0000000200027802 */ /* 0x000fe40000000f00 */
[----:B------:R-:W-:-:S02]  /*10500*/  MOV R3, 0x10520 ;  /* 0x0001052000037802 */ /* 0x000fc40000000f00 */
[----:B-12---:R-:W-:Y:S05]  /*10510*/  CALL.REL.NOINC `($__internal_2_$__cuda_sm70_shflsync_up_p) ;  /* 0x0000058000007944 */ /* 0x006fea0003c00000 */
        /* <DEDUP_REMOVED lines=24> */
.L_x_132:
[----:B------:R-:W-:Y:S02]  /*106a0*/  MOV R2, 0x1 ;  /* 0x0000000100027802 */ /* 0x000fe40000000f00 */
[----:B------:R-:W-:Y:S02]  /*106b0*/  MOV R3, 0x106d0 ;  /* 0x000106d000037802 */ /* 0x000fe40000000f00 */
[----:B------:R-:W-:Y:S05]  /*106c0*/  CALL.REL.NOINC `($__internal_2_$__cuda_sm70_shflsync_up_p) ;  /* 0x000003d000007944 */ /* 0x000fea0003c00000 */
[----:B------:R-:W-:Y:S01]  /*106d0*/  MOV R2, R4 ;  /* 0x0000000400027202 */ /* 0x000fe20000000f00 */
[----:B------:R-:W-:Y:S05]  /*106e0*/  BRA `(.L_x_194) ;  /* 0xffffd6d000007947 */ /* 0x000fea000383ffff */
.L_x_133:
        /* <DEDUP_REMOVED lines=27> */
.L_x_135:
[----:B------:R-:W-:Y:S02]  /*108a0*/  SEL R0, RZ, 0x1, P0 ;  /* 0x00000001ff007807 */ /* 0x000fe40000000000 */
[----:B------:R-:W-:Y:S02]  /*108b0*/  MOV R2, 0x108d0 ;  /* 0x000108d000027802 */ /* 0x000fe40000000f00 */
[----:B---3--:R-:W-:Y:S05]  /*108c0*/  CALL.REL.NOINC `($__internal_3_$__cuda_sm70_votesync_ballot) ;  /* 0x0000024000007944 */ /* 0x008fea0003c00000 */
[----:B------:R-:W-:Y:S05]  /*108d0*/  BRA `(.L_x_196) ;  /* 0xffffd67000007947 */ /* 0x000fea000383ffff */
.L_x_136:
[----:B------:R-:W-:Y:S01]  /*108e0*/  IMAD.MOV.U32 R9, RZ, RZ, R6 ;  /* 0x000000ffff097224 */ /* 0x000fe200078e0006 */
[----:B--2---:R-:W-:Y:S01]  /*108f0*/  MOV R5, R11 ;  /* 0x0000000b00057202 */ /* 0x004fe20000000f00 */
[----:B------:R-:W-:Y:S01]  /*10900*/  IMAD.MOV.U32 R3, RZ, RZ, 0x1f ;  /* 0x0000001fff037424 */ /* 0x000fe200078e00ff */
[----:B------:R-:W-:Y:S02]  /*10910*/  MOV R2, 0x10930 ;  /* 0x0001093000027802 */ /* 0x000fe40000000f00 */
[----:B-1-3--:R-:W-:Y:S05]  /*10920*/  CALL.REL.NOINC `($__internal_1_$__cuda_sm70_shflsync_idx_p) ;  /* 0x0000012000007944 */ /* 0x00afea0003c00000 */
[----:B------:R-:W-:Y:S01]  /*10930*/  IMAD.MOV.U32 R8, RZ, RZ, R5 ;  /* 0x000000ffff087224 */ /* 0x000fe200078e0005 */
[----:B------:R-:W-:Y:S01]  /*10940*/  MOV R5, R11 ;  /* 0x0000000b00057202 */ /* 0x000fe20000000f00 */
[----:B------:R-:W-:Y:S01]  /*10950*/  IMAD.MOV.U32 R9, RZ, RZ, R7 ;  /* 0x000000ffff097224 */ /* 0x000fe200078e0007 */
[----:B------:R-:W-:Y:S02]  /*10960*/  MOV R3, 0x1f ;  /* 0x0000001f00037802 */ /* 0x000fe40000000f00 */
[----:B------:R-:W-:-:S02]  /*10970*/  MOV R2, 0x10990 ;  /* 0x0001099000027802 */ /* 0x000fc40000000f00 */
[----:B------:R-:W-:Y:S05]  /*10980*/  CALL.REL.NOINC `($__internal_1_$__cuda_sm70_shflsync_idx_p) ;  /* 0x000000c000007944 */ /* 0x000fea0003c00000 */
[----:B------:R-:W-:Y:S01]  /*10990*/  MOV R7, R5 ;  /* 0x0000000500077202 */ /* 0x000fe20000000f00 */
[----:B------:R-:W-:Y:S05]  /*109a0*/  BRA `(.L_x_197) ;  /* 0xffffd5e000007947 */ /* 0x000fea000383ffff */
.L_x_139:
[----:B------:R-:W-:Y:S01]  /*109b0*/  IMAD.MOV.U32 R9, RZ, RZ, R4 ;  /* 0x000000ffff097224 */ /* 0x000fe200078e0004 */
[----:B------:R-:W-:-:S02]  /*109c0*/  MOV R3, 0x1f ;  /* 0x0000001f00037802 */ /* 0x000fc40000000f00 */
[----:B------:R-:W-:Y:S02]  /*109d0*/  MOV R2, 0x109f0 ;  /* 0x000109f000027802 */ /* 0x000fe40000000f00 */
[----:B-1234-:R-:W-:Y:S05]  /*109e0*/  CALL.REL.NOINC `($__internal_1_$__cuda_sm70_shflsync_idx_p) ;  /* 0x0000006000007944 */ /* 0x01efea0003c00000 */
[----:B------:R-:W-:Y:S01]  /*109f0*/  MOV R13, R5 ;  /* 0x00000005000d7202 */ /* 0x000fe20000000f00 */
[----:B------:R-:W-:Y:S05]  /*10a00*/  BRA `(.L_x_138) ;  /* 0xffffd5e000007947 */ /* 0x000fea000383ffff */
        .weak           $__internal_0_$__cuda_sm70_shflsync_bfly_p
        .type           $__internal_0_$__cuda_sm70_shflsync_bfly_p,@function
        .size           $__internal_0_$__cuda_sm70_shflsync_bfly_p,($__internal_1_$__cuda_sm70_shflsync_idx_p - $__internal_0_$__cuda_sm70_shflsync_bfly_p)
$__internal_0_$__cuda_sm70_shflsync_bfly_p:
[----:B------:R-:W-:Y:S04]  /*10a10*/  WARPSYNC R9 ;  /* 0x0000000900007348 */ /* 0x000fe80003800000 */
[----:B------:R1:W2:Y:S02]  /*10a20*/  SHFL.BFLY PT, R0, R0, R3, R10 ;  /* 0x0c00000300007389 */ /* 0x0002a400000e000a */
[----:B-1----:R-:W-:-:S04]  /*10a30*/  MOV R3, 0x0 ;  /* 0x0000000000037802 */ /* 0x002fc80000000f00 */
[----:B--2---:R-:W-:Y:S05]  /*10a40*/  RET.REL.NODEC R2 `(_ZN7cutlass13device_kernelIN5flash19enable_sm80_to_sm89INS1_16FlashAttnFwdSm80INS1_25CollectiveMainloopFwdSm80ILi4ELi1ELb0EN4cute5tupleIJNS5_1CILi128EEENS7_ILi80EEENS7_ILi64EEEEEELi64ENS_10bfloat16_tEfNS_4arch4Sm80ELb0ELb0ELb1ELb1ELb0ELb0ELb1ELb1EEENS1_21CollectiveEpilogueFwdINS6_IJS8_SA_S9_EEENS6_IJNS7_ILi1EEESI_SI_EEESC_SE_Li128ELb1ELb1ELb1ELb0EEENS1_36VarlenDynamicPersistentTileSchedulerILi128ELi80ELi128ELi128ELb1ELb1ELb0ELb0ELb1ELb1EEEEEEEEEvNT_6ParamsE) ;  /* 0xfffef5b002007950 */ /* 0x004fea0003c3ffff */
        .weak           $__internal_1_$__cuda_sm70_shflsync_idx_p
        .type           $__internal_1_$__cuda_sm70_shflsync_idx_p,@function
        .size           $__internal_1_$__cuda_sm70_shflsync_idx_p,($__internal_2_$__cuda_sm70_shflsync_up_p - $__internal_1_$__cuda_sm70_shflsync_idx_p)
$__internal_1_$__cuda_sm70_shflsync_idx_p:
[----:B------:R-:W-:-:S04]  /*10a50*/  MOV R16, 0xffffffff ;  /* 0xffffffff00107802 */ /* 0x000fc80000000f00 */
[----:B------:R-:W-:Y:S04]  /*10a60*/  WARPSYNC R16 ;  /* 0x0000001000007348 */ /* 0x000fe80003800000 */
[----:B------:R1:W2:Y:S02]  /*10a70*/  SHFL.IDX PT, R5, R9, R5, R3 ;  /* 0x0000000509057389 */ /* 0x0002a400000e0003 */
[----:B-1----:R-:W-:-:S04]  /*10a80*/  MOV R3, 0x0 ;  /* 0x0000000000037802 */ /* 0x002fc80000000f00 */
[----:B--2---:R-:W-:Y:S05]  /*10a90*/  RET.REL.NODEC R2 `(_ZN7cutlass13device_kernelIN5flash19enable_sm80_to_sm89INS1_16FlashAttnFwdSm80INS1_25CollectiveMainloopFwdSm80ILi4ELi1ELb0EN4cute5tupleIJNS5_1CILi128EEENS7_ILi80EEENS7_ILi64EEEEEELi64ENS_10bfloat16_tEfNS_4arch4Sm80ELb0ELb0ELb1ELb1ELb0ELb0ELb1ELb1EEENS1_21CollectiveEpilogueFwdINS6_IJS8_SA_S9_EEENS6_IJNS7_ILi1EEESI_SI_EEESC_SE_Li128ELb1ELb1ELb1ELb0EEENS1_36VarlenDynamicPersistentTileSchedulerILi128ELi80ELi128ELi128ELb1ELb1ELb0ELb0ELb1ELb1EEEEEEEEEvNT_6ParamsE) ;  /* 0xfffef56002007950 */ /* 0x004fea0003c3ffff */
        .weak           $__internal_2_$__cuda_sm70_shflsync_up_p
        .type           $__internal_2_$__cuda_sm70_shflsync_up_p,@function
        .size           $__internal_2_$__cuda_sm70_shflsync_up_p,($__internal_3_$__cuda_sm70_votesync_ballot - $__internal_2_$__cuda_sm70_shflsync_up_p)
$__internal_2_$__cuda_sm70_shflsync_up_p:
[----:B------:R-:W-:Y:S02]  /*10aa0*/  IMAD.MOV.U32 R4, RZ, RZ, RZ ;  /* 0x000000ffff047224 */ /* 0x000fe400078e00ff */
[----:B------:R-:W-:-:S04]  /*10ab0*/  IMAD.MOV.U32 R9, RZ, RZ, -0x1 ;  /* 0xffffffffff097424 */ /* 0x000fc800078e00ff */
[----:B------:R-:W-:Y:S04]  /*10ac0*/  WARPSYNC R9 ;  /* 0x0000000900007348 */ /* 0x000fe80003800000 */
[----:B------:R1:W2:Y:S02]  /*10ad0*/  SHFL.UP PT, R4, R0, R2, R4 ;  /* 0x0400000200047389 */ /* 0x0002a400000e0004 */
[----:B-1----:R-:W-:Y:S02]  /*10ae0*/  MOV R2, R3 ;  /* 0x0000000300027202 */ /* 0x002fe40000000f00 */
[----:B------:R-:W-:-:S04]  /*10af0*/  MOV R3, 0x0 ;  /* 0x0000000000037802 */ /* 0x000fc80000000f00 */
[----:B--2---:R-:W-:Y:S05]  /*10b00*/  RET.REL.NODEC R2 `(_ZN7cutlass13device_kernelIN5flash19enable_sm80_to_sm89INS1_16FlashAttnFwdSm80INS1_25CollectiveMainloopFwdSm80ILi4ELi1ELb0EN4cute5tupleIJNS5_1CILi128EEENS7_ILi80EEENS7_ILi64EEEEEELi64ENS_10bfloat16_tEfNS_4arch4Sm80ELb0ELb0ELb1ELb1ELb0ELb0ELb1ELb1EEENS1_21CollectiveEpilogueFwdINS6_IJS8_SA_S9_EEENS6_IJNS7_ILi1EEESI_SI_EEESC_SE_Li128ELb1ELb1ELb1ELb0EEENS1_36VarlenDynamicPersistentTileSchedulerILi128ELi80ELi128ELi128ELb1ELb1ELb0ELb0ELb1ELb1EEEEEEEEEvNT_6ParamsE) ;  /* 0xfffef4f002007950 */ /* 0x004fea0003c3ffff */
        .weak           $__internal_3_$__cuda_sm70_votesync_ballot
        .type           $__internal_3_$__cuda_sm70_votesync_ballot,@function
        .size           $__internal_3_$__cuda_sm70_votesync_ballot,(.L_x_3229 - $__internal_3_$__cuda_sm70_votesync_ballot)
$__internal_3_$__cuda_sm70_votesync_ballot:
[----:B------:R-:W-:Y:S01]  /*10b10*/  ISETP.NE.U32.AND P0, PT, R0, 0x1, PT ;  /* 0x000000010000780c */ /* 0x000fe20003f05070 */
[----:B------:R-:W-:-:S04]  /*10b20*/  IMAD.MOV.U32 R3, RZ, RZ, -0x1 ;  /* 0xffffffffff037424 */ /* 0x000fc800078e00ff */
[----:B------:R-:W-:Y:S08]  /*10b30*/  WARPSYNC R3 ;  /* 0x0000000300007348 */ /* 0x000ff00003800000 */
[----:B------:R-:W-:-:S04]  /*10b40*/  VOTE.ANY R0, PT, !P0 ;  /* 0x0000000000007806 */ /* 0x000fc800040e0100 */
[----:B------:R-:W-:Y:S01]  /*10b50*/  LOP3.LUT R0, R0, R3, RZ, 0xc0, !PT ;  /* 0x0000000300007212 */ /* 0x000fe200078ec0ff */
[----:B------:R-:W-:-:S04]  /*10b60*/  IMAD.MOV.U32 R3, RZ, RZ, 0x0 ;  /* 0x00000000ff037424 */ /* 0x000fc800078e00ff */
[----:B------:R-:W-:Y:S05]  /*10b70*/  RET.REL.NODEC R2 `(_ZN7cutlass13device_kernelIN5flash19enable_sm80_to_sm89INS1_16FlashAttnFwdSm80INS1_25CollectiveMainloopFwdSm80ILi4ELi1ELb0EN4cute5tupleIJNS5_1CILi128EEENS7_ILi80EEENS7_ILi64EEEEEELi64ENS_10bfloat16_tEfNS_4arch4Sm80ELb0ELb0ELb1ELb1ELb0ELb0ELb1ELb1EEENS1_21CollectiveEpilogueFwdINS6_IJS8_SA_S9_EEENS6_IJNS7_ILi1EEESI_SI_EEESC_SE_Li128ELb1ELb1ELb1ELb0EEENS1_36VarlenDynamicPersistentTileSchedulerILi128ELi80ELi128ELi128ELb1ELb1ELb0ELb0ELb1ELb1EEEEEEEEEvNT_6ParamsE) ;  /* 0xfffef48002007950 */ /* 0x000fea0003c3ffff */
.L_x_198:
        /* <DEDUP_REMOVED lines=16> */
.L_x_3229:


//--------------------- .text._ZN7cutlass13device_kernelIN5flash19enable_sm80_to_sm89INS1_16FlashAttnFwdSm80INS1_25CollectiveMainloopFwdSm80ILi4ELi1ELb0EN4cute5tupleIJNS5_1CILi128EEENS7_ILi80EEENS7_ILi64EEEEEELi64ENS_10bfloat16_tEfNS_4arch4Sm80ELb0ELb0ELb1ELb1ELb0ELb1ELb1ELb1EEENS1_21CollectiveEpilogueFwdINS6_IJS8_SA_S9_EEENS6_IJNS7_ILi1EEESI_SI_EEESC_SE_Li128ELb1ELb1ELb1ELb0EEENS1_36VarlenDynamicPersistentTileSchedulerILi128ELi80ELi128ELi128ELb1ELb1ELb0ELb0ELb1ELb1EEEEEEEEEvNT_6ParamsE --------------------------
	.section	.text._ZN7cutlass13device_kernelIN5flash19enable_sm80_to_sm89INS1_16FlashAttnFwdSm80INS1_25CollectiveMainloopFwdSm80ILi4ELi1ELb0EN4cute5tupleIJNS5_1CILi128EEENS7_ILi80EEENS7_ILi64EEEEEELi64ENS_10bfloat16_tEfNS_4arch4Sm80ELb0ELb0ELb1ELb1ELb0ELb1ELb1ELb1EEENS1_21CollectiveEpilogueFwdINS6_IJS8_SA_S9_EEENS6_IJNS7_ILi1EEESI_SI_EEESC_SE_Li128ELb1ELb1ELb1ELb0EEENS1_36VarlenDynamicPersistentTileSchedulerILi128ELi80ELi128ELi128ELb1ELb1ELb0ELb0ELb1ELb1EEEEEEEEEvNT_6ParamsE,"ax",@progbits
	.sectioninfo	@"SHI_REGISTERS=255"
	.align	128
.text._ZN7cutlass13device_kernelIN5flash19enable_sm80_to_sm89INS1_16FlashAttnFwdSm80INS1_25CollectiveMainloopFwdSm80ILi4ELi1ELb0EN4cute5tupleIJNS5_1CILi128EEENS7_ILi80EEENS7_ILi64EEEEEELi64ENS_10bfloat16_tEfNS_4arch4Sm80ELb0ELb0ELb1ELb1ELb0ELb1ELb1ELb1EEENS1_21CollectiveEpilogueFwdINS6_IJS8_SA_S9_EEENS6_IJNS7_ILi1EEESI_SI_EEESC_SE_Li128ELb1ELb1ELb1ELb0EEENS1_36VarlenDynamicPersistentTileSchedulerILi128ELi80ELi128ELi128ELb1ELb1ELb0ELb0ELb1ELb1EEEEEEEEEvNT_6ParamsE:
        .type           _ZN7cutlass13device_kernelIN5flash19enable_sm80_to_sm89INS1_16FlashAttnFwdSm80INS1_25CollectiveMainloopFwdSm80ILi4ELi1ELb0EN4cute5tupleIJNS5_1CILi128EEENS7_ILi80EEENS7_ILi64EEEEEELi64ENS_10bfloat16_tEfNS_4arch4Sm80ELb0ELb0ELb1ELb1ELb0ELb1ELb1ELb1EEENS1_21CollectiveEpilogueFwdINS6_IJS8_SA_S9_EEENS6_IJNS7_ILi1EEESI_SI_EEESC_SE_Li128ELb1ELb1ELb1ELb0EEENS1_36VarlenDynamicPersistentTileSchedulerILi128ELi80ELi128ELi128ELb1ELb1ELb0ELb0ELb1ELb1EEEEEEEEEvNT_6ParamsE,@function
        .size           _ZN7cutlass13device_kernelIN5flash19enable_sm80_to_sm89INS1_16FlashAttnFwdSm80INS1_25CollectiveMainloopFwdSm80ILi4ELi1ELb0EN4cute5tupleIJNS5_1CILi128EEENS7_ILi80EEENS7_ILi64EEEEEELi64ENS_10bfloat16_tEfNS_4arch4Sm80ELb0ELb0ELb1ELb1ELb0ELb1ELb1ELb1EEENS1_21CollectiveEpilogueFwdINS6_IJS8_SA_S9_EEENS6_IJNS7_ILi1EEESI_SI_EEESC_SE_Li128ELb1ELb1ELb1ELb0EEENS1_36VarlenDynamicPersistentTileSchedulerILi128ELi80ELi128ELi128ELb1ELb1ELb0ELb0ELb1ELb1EEEEEEEEEvNT_6ParamsE,(.L_x_3234 - _ZN7cutlass13device_kernelIN5flash19enable_sm80_to_sm89INS1_16FlashAttnFwdSm80INS1_25CollectiveMainloopFwdSm80ILi4ELi1ELb0EN4cute5tupleIJNS5_1CILi128EEENS7_ILi80EEENS7_ILi64EEEEEELi64ENS_10bfloat16_tEfNS_4arch4Sm80ELb0ELb0ELb1ELb1ELb0ELb1ELb1ELb1EEENS1_21CollectiveEpilogueFwdINS6_IJS8_SA_S9_EEENS6_IJNS7_ILi1EEESI_SI_EEESC_SE_Li128ELb1ELb1ELb1ELb0EEENS1_36VarlenDynamicPersistentTileSchedulerILi128ELi80ELi128ELi128ELb1ELb1ELb0ELb0ELb1ELb1EEEEEEEEEvNT_6ParamsE)
        .other          _ZN7cutlass13device_kernelIN5flash19enable_sm80_to_sm89INS1_16FlashAttnFwdSm80INS1_25CollectiveMainloopFwdSm80ILi4ELi1ELb0EN4cute5tupleIJNS5_1CILi128EEENS7_ILi80EEENS7_ILi64EEEEEELi64ENS_10bfloat16_tEfNS_4arch4Sm80ELb0ELb0ELb1ELb1ELb0ELb1ELb1ELb1EEENS1_21CollectiveEpilogueFwdINS6_IJS8_SA_S9_EEENS6_IJNS7_ILi1EEESI_SI_EEESC_SE_Li128ELb1ELb1ELb1ELb0EEENS1_36VarlenDynamicPersistentTileSchedulerILi128ELi80ELi128ELi128ELb1ELb1ELb0ELb0ELb1ELb1EEEEEEEEEvNT_6ParamsE,@"STO_CUDA_ENTRY STV_DEFAULT"
_ZN7cutlass13device_kernelIN5flash19enable_sm80_to_sm89INS1_16FlashAttnFwdSm80INS1_25CollectiveMainloopFwdSm80ILi4ELi1ELb0EN4cute5tupleIJNS5_1CILi128EEENS7_ILi80EEENS7_ILi64EEEEEELi64ENS_10bfloat16_tEfNS_4arch4Sm80ELb0ELb0ELb1ELb1ELb0ELb1ELb1ELb1EEENS1_21CollectiveEpilogueFwdINS6_IJS8_SA_S9_EEENS6_IJNS7_ILi1EEESI_SI_EEESC_SE_Li128ELb1ELb1ELb1ELb0EEENS1_36VarlenDynamicPersistentTileSchedulerILi128ELi80ELi128ELi128ELb1ELb1ELb0ELb0ELb1ELb1EEEEEEEEEvNT_6ParamsE:
        /* <DEDUP_REMOVED lines=15> */
[----:B------:R-:W-:Y:S01]  /*00f0*/  CS2R R8, SRZ ;  /* 0x0000000000087805 */ /* 0x000fe2000001ff00 */
[----:B-1----:R-:W-:-:S02]  /*0100*/  IMAD.MOV.U32 R7, RZ, RZ, RZ ;  /* 0x000000ffff077224 */ /* 0x002fc400078e00ff */
        /* <DEDUP_REMOVED lines=13> */
[----:B------:R-:W-:Y:S01]  /*01e0*/  ISETP.GE.U32.AND P1, PT, R16, 0x10, PT ;  /* 0x000000101000780c */ /* 0x000fe20003f26070 */
[----:B--2---:R-:W-:-:S05]  /*01f0*/  IMAD R4, R8, R7, RZ ;  /* 0x0000000708047224 */ /* 0x004fca00078e02ff */
        /* <DEDUP_REMOVED lines=22> */
.L_x_204:
        /* <DEDUP_REMOVED lines=17> */
.L_x_381:
        /* <DEDUP_REMOVED lines=16> */
.L_x_382:
[----:B--2---:R-:W-:-:S05]  /*0570*/  IMAD R0, R0, c[0x0][0x538], RZ ;  /* 0x00014e0000007a24 */ /* 0x004fca00078e02ff */
[----:B------:R-:W-:-:S04]  /*0580*/  IADD3 R6, R0, R6, RZ ;  /* 0x0000000600067210 */ /* 0x000fc80007ffe0ff */
[----:B------:R-:W-:-:S13]  /*0590*/  ISETP.GT.AND P0, PT, R6, UR4, PT ;  /* 0x0000000406007c0c */ /* 0x000fda000bf04270 */
[----:B-1----:R-:W-:Y:S05]  /*05a0*/  @!P0 BRA `(.L_x_204) ;  /* 0xfffffdb000008947 */ /* 0x002fea000383ffff */
.L_x_200:
[----:B------:R-:W-:-:S05]  /*05b0*/  IADD3 R14, -R0, R6, RZ ;  /* 0x00000006000e7210 */ /* 0x000fca0007ffe1ff */
[----:B------:R-:W-:-:S05]  /*05c0*/  IMAD R0, R4, c[0x0][0x538], R14 ;  /* 0x00014e0004007a24 */ /* 0x000fca00078e020e */
[----:B------:R-:W-:Y:S01]  /*05d0*/  ISETP.GT.AND P0, PT, R0, UR4, PT ;  /* 0x0000000400007c0c */ /* 0x000fe2000bf04270 */
[----:B------:R-:W-:-:S12]  /*05e0*/  BRA.DIV ~URZ, `(.L_x_205) ;  /* 0x00016f827f007947 */ /* 0x000fd8000b800000 */
[----:B------:R-:W-:-:S04]  /*05f0*/  VOTE.ANY R0, PT, !P0 ;  /* 0x0000000000007806 */ /* 0x000fc800040e0100 */
.L_x_383:
[----:B------:R1:W2:Y:S01]  /*0600*/  POPC R15, R0 ;  /* 0x00000000000f7309 */ /* 0x0002a20000000000 */
[----:B------:R-:W-:Y:S05]  /*0610*/  BRA.DIV ~URZ, `(.L_x_206) ;  /* 0x00016f927f007947 */ /* 0x000fea000b800000 */
[----:B--2---:R2:W3:Y:S01]  /*0620*/  SHFL.IDX PT, R13, R8, R15, 0x1f ;  /* 0x00001f0f080d7589 */ /* 0x0044e200000e0000 */
[----:B------:R-:W-:-:S03]  /*0630*/  MOV R6, RZ ;  /* 0x000000ff00067202 */ /* 0x000fc60000000f00 */
[----:B------:R2:W4:Y:S04]  /*0640*/  SHFL.IDX PT, R10, R7, R15, 0x1f ;  /* 0x00001f0f070a7589 */ /* 0x00052800000e0000 */
.L_x_384:
[----:B------:R-:W-:Y:S01]  /*0650*/  ISETP.NE.AND P0, PT, R0, RZ, PT ;  /* 0x000000ff0000720c */ /* 0x000fe20003f05270 */
[----:B------:R-:W-:-:S12]  /*0660*/  BSSY B0, `(.L_x_207) ;  /* 0x0000005000007945 */ /* 0x000fd80003800000 */
[----:B------:R-:W-:Y:S05]  /*0670*/  @!P0 BRA `(.L_x_208) ;  /* 0x0000003000008947 */ /* 0x000fea0003800000 */
[----:B------:R-:W-:Y:S01]  /*0680*/  IADD3 R11, R15, -0x1, RZ ;  /* 0xffffffff0f0b7810 */ /* 0x000fe20007ffe0ff */
[----:B------:R-:W-:Y:S05]  /*0690*/  BRA.DIV ~URZ, `(.L_x_209) ;  /* 0x00016ff27f007947 */ /* 0x000fea000b800000 */
[----:B------:R1:W2:Y:S02]  /*06a0*/  SHFL.IDX PT, R6, R4, R11, 0x1f ;  /* 0x00001f0b04067589 */ /* 0x0002a400000e0000 */
.L_x_208:
[----:B------:R-:W-:Y:S05]  /*06b0*/  BSYNC B0 ;  /* 0x0000000000007941 */ /* 0x000fea0003800000 */
.L_x_207:
        /* <DEDUP_REMOVED lines=23> */
[----:B------:R-:W-:Y:S02]  /*0830*/  ISETP.GT.U32.AND P0, PT, R5, R0, PT ;  /* 0x000000000500720c */ /* 0x000fe40003f04070 */
[----:B-1----:R-:W-:-:S11]  /*0840*/  IADD3 R3, R3, 0xffffffe, RZ ;  /* 0x0ffffffe03037810 */ /* 0x002fd60007ffe0ff */
[----:B------:R-:W-:Y:S01]  /*0850*/  @!P0 IMAD.IADD R0, R0, 0x1, -R5 ;  /* 0x0000000100008824 */ /* 0x000fe200078e0a05 */
[----:B------:R-:W-:Y:S02]  /*0860*/  @!P0 IADD3 R2, R2, 0x1, RZ ;  /* 0x0000000102028810 */ /* 0x000fe40007ffe0ff */
[----:B------:R-:W-:Y:S01]  /*0870*/  ISETP.NE.AND P0, PT, R13, RZ, PT ;  /* 0x000000ff0d00720c */ /* 0x000fe20003f05270 */
[----:B------:R-:W1:Y:S01]  /*0880*/  F2I.FTZ.U32.TRUNC.NTZ R3, R3 ;  /* 0x0000000300037305 */ /* 0x000e62000021f000 */
[----:B------:R-:W-:Y:S02]  /*0890*/  ISETP.GE.U32.AND P2, PT, R0, R5, PT ;  /* 0x000000050000720c */ /* 0x000fe40003f46070 */
[----:B------:R-:W-:-:S04]  /*08a0*/  LOP3.LUT R0, R11, R13, RZ, 0x3c, !PT ;  /* 0x0000000d0b007212 */ /* 0x000fc800078e3cff */
[----:B------:R-:W-:-:S07]  /*08b0*/  ISETP.GE.AND P1, PT, R0, RZ, PT ;  /* 0x000000ff0000720c */ /* 0x000fce0003f26270 */
[----:B------:R-:W-:Y:S02]  /*08c0*/  @P2 IADD3 R2, R2, 0x1, RZ ;  /* 0x0000000102022810 */ /* 0x000fe40007ffe0ff */
[----:B-1----:R-:W-:-:S03]  /*08d0*/  IADD3 R0, RZ, -R3, RZ ;  /* 0x80000003ff007210 */ /* 0x002fc60007ffe0ff */
[----:B------:R-:W-:Y:S02]  /*08e0*/  IMAD.MOV.U32 R4, RZ, RZ, R2 ;  /* 0x000000ffff047224 */ /* 0x000fe400078e0002 */
[----:B------:R-:W-:Y:S01]  /*08f0*/  IMAD.MOV.U32 R2, RZ, RZ, R0 ;  /* 0x000000ffff027224 */ /* 0x000fe200078e0000 */
[----:B------:R-:W-:Y:S01]  /*0900*/  IABS R0, R10 ;  /* 0x0000000a00007213 */ /* 0x000fe20000000000 */
[----:B------:R-:W-:Y:S01]  /*0910*/  @!P1 IMAD.MOV R4, RZ, RZ, -R4 ;  /* 0x000000ffff049224 */ /* 0x000fe200078e0a04 */
[----:B------:R-:W-:Y:S01]  /*0920*/  @!P0 LOP3.LUT R4, RZ, R13, RZ, 0x33, !PT ;  /* 0x0000000dff048212 */ /* 0x000fe200078e33ff */
[----:B------:R-:W-:Y:S01]  /*0930*/  IMAD R5, R2, R7, RZ ;  /* 0x0000000702057224 */ /* 0x000fe200078e02ff */
[----:B------:R-:W-:Y:S01]  /*0940*/  MOV R2, RZ ;  /* 0x000000ff00027202 */ /* 0x000fe20000000f00 */
[----:B------:R-:W-:Y:S01]  /*0950*/  IMAD.MOV R6, RZ, RZ, -R0 ;  /* 0x000000ffff067224 */ /* 0x000fe200078e0a00 */
[----:B------:R-:W-:-:S03]  /*0960*/  IABS R8, R4 ;  /* 0x0000000400087213 */ /* 0x000fc60000000000 */
        /* <DEDUP_REMOVED lines=26> */
.L_x_201:
[----:B------:R-:W-:Y:S01]  /*0b10*/  MOV R0, UR4 ;  /* 0x0000000400007c02 */ /* 0x000fe20008000f00 */
[----:B------:R-:W-:Y:S04]  /*0b20*/  STL [R1+0x34], RZ ;  /* 0x000034ff01007387 */ /* 0x000fe80000100800 */
[----:B------:R-:W-:Y:S04]  /*0b30*/  STL [R1+0x38], RZ ;  /* 0x000038ff01007387 */ /* 0x000fe80000100800 */
[----:B------:R1:W-:Y:S02]  /*0b40*/  STL [R1+0x30], R0 ;  /* 0x0000300001007387 */ /* 0x0003e40000100800 */
[----:B-1----:R-:W-:-:S05]  /*0b50*/  MOV R0, c[0x0][0x53c] ;  /* 0x00014f0000007a02 */ /* 0x002fca0000000f00 */
[----:B------:R1:W-:Y:S02]  /*0b60*/  STL [R1+0x3c], R0 ;  /* 0x00003c0001007387 */ /* 0x0003e40000100800 */
.L_x_210:
        /* <DEDUP_REMOVED lines=8> */
.L_x_199:
[----:B------:R-:W2:Y:S02]  /*0bf0*/  LDL R0, [R1+0x3c] ;  /* 0x00003c0001007983 */ /* 0x000ea40000100800 */
[----:B--2---:R-:W-:-:S13]  /*0c00*/  ISETP.GE.AND P0, PT, R0, c[0x0][0x53c], PT ;  /* 0x00014f0000007a0c */ /* 0x004fda0003f06270 */
[----:B------:R-:W-:Y:S05]  /*0c10*/  @P0 EXIT ;  /* 0x000000000000094d */ /* 0x000fea0003800000 */
[----:B------:R-:W2:Y:S02]  /*0c20*/  S2R R15, SR_TID.X ;  /* 0x00000000000f7919 */ /* 0x000ea40000002100 */
[----:B--2---:R-:W-:-:S04]  /*0c30*/  SHF.R.S32.HI R12, RZ, 0x1f, R15 ;  /* 0x0000001fff0c7819 */ /* 0x004fc8000001140f */
[CC--:B------:R-:W-:Y:S02]  /*0c40*/  LEA.HI R2, R12.reuse, R15.reuse, RZ, 0x4 ;  /* 0x0000000f0c027211 */ /* 0x0c0fe400078f20ff */
[----:B------:R-:W-:Y:S02]  /*0c50*/  LEA.HI R10, R12, R15, RZ, 0x3 ;  /* 0x0000000f0c0a7211 */ /* 0x000fe400078f18ff */
[----:B------:R-:W-:Y:S02]  /*0c60*/  SHF.R.S32.HI R3, RZ, 0x4, R2 ;  /* 0x00000004ff037819 */ /* 0x000fe40000011402 */
[----:B-1----:R-:W-:Y:S02]  /*0c70*/  SHF.R.S32.HI R4, RZ, 0x3, R10 ;  /* 0x00000003ff047819 */ /* 0x002fe4000001140a */
[C---:B------:R-:W-:Y:S02]  /*0c80*/  LEA.HI R0, R2.reuse, R3, RZ, 0x1 ;  /* 0x0000000302007211 */ /* 0x040fe400078f08ff */
[----:B------:R-:W-:Y:S01]  /*0c90*/  LOP3.LUT R2, R2, 0xfffffff0, RZ, 0xc0, !PT ;  /* 0xfffffff002027812 */ /* 0x000fe200078ec0ff */
[----:B------:R-:W-:Y:S01]  /*0ca0*/  IMAD.SHL.U32 R4, R4, 0x40, RZ ;  /* 0x0000004004047824 */ /* 0x000fe200078e00ff */
[----:B------:R-:W-:-:S02]  /*0cb0*/  LOP3.LUT R0, R0, 0xfffffffe, RZ, 0xc0, !PT ;  /* 0xfffffffe00007812 */ /* 0x000fc400078ec0ff */
[CC--:B------:R-:W-:Y:S02]  /*0cc0*/  LEA.HI R13, R12.reuse, R15.reuse, RZ, 0x2 ;  /* 0x0000000f0c0d7211 */ /* 0x0c0fe400078f10ff */
[----:B------:R-:W-:Y:S01]  /*0cd0*/  LEA.HI R9, R12, R15, RZ, 0x6 ;  /* 0x0000000f0c097211 */ /* 0x000fe200078f30ff */
[----:B------:R-:W-:Y:S01]  /*0ce0*/  IMAD.IADD R11, R3, 0x1, -R0 ;  /* 0x00000001030b7824 */ /* 0x000fe200078e0a00 */
[----:B------:R-:W-:Y:S01]  /*0cf0*/  LOP3.LUT R0, R10, 0xfffffff8, RZ, 0xc0, !PT ;  /* 0xfffffff80a007812 */ /* 0x000fe200078ec0ff */
[C---:B------:R-:W-:Y:S01]  /*0d00*/  IMAD.IADD R3, R15.reuse, 0x1, -R2 ;  /* 0x000000010f037824 */ /* 0x040fe200078e0a02 */
[--C-:B------:R-:W-:Y:S02]  /*0d10*/  SHF.R.S32.HI R14, RZ, 0x2, R13.reuse ;  /* 0x00000002ff0e7819 */ /* 0x100fe4000001140d */
[----:B------:R-:W-:Y:S01]  /*0d20*/  SHF.R.S32.HI R5, RZ, 0x1f, R13 ;  /* 0x0000001fff057819 */ /* 0x000fe2000001140d */
[----:B------:R-:W-:Y:S01]  /*0d30*/  IMAD.IADD R0, R15, 0x1, -R0 ;  /* 0x000000010f007824 */ /* 0x000fe200078e0a00 */
[----:B------:R-:W-:-:S02]  /*0d40*/  LOP3.LUT R2, R4, 0x1c0, RZ, 0xc0, !PT ;  /* 0x000001c004027812 */ /* 0x000fc400078ec0ff */
[----:B------:R-:W-:Y:S01]  /*0d50*/  SHF.R.S32.HI R8, RZ, 0x1f, R3 ;  /* 0x0000001fff087819 */ /* 0x000fe20000011403 */
[C---:B------:R-:W-:Y:S01]  /*0d60*/  IMAD.SHL.U32 R6, R0.reuse, 0x8, RZ ;  /* 0x0000000800067824 */ /* 0x040fe200078e00ff */
[----:B------:R-:W-:Y:S02]  /*0d70*/  LEA.HI R4, R5, R14, RZ, 0x3 ;  /* 0x0000000e05047211 */ /* 0x000fe400078f18ff */
[----:B------:R-:W-:Y:S02]  /*0d80*/  LOP3.LUT P4, RZ, R0, 0x2, RZ, 0xc0, !PT ;  /* 0x0000000200ff7812 */ /* 0x000fe4000788c0ff */
[----:B------:R-:W-:Y:S02]  /*0d90*/  LOP3.LUT R6, R2, 0x38, R6, 0xf8, !PT ;  /* 0x0000003802067812 */ /* 0x000fe400078ef806 */
[C---:B------:R-:W-:Y:S01]  /*0da0*/  LOP3.LUT P3, RZ, R0.reuse, 0x4, RZ, 0xc0, !PT ;  /* 0x0000000400ff7812 */ /* 0x040fe2000786c0ff */
[----:B------:R-:W-:Y:S01]  /*0db0*/  IMAD.SHL.U32 R0, R0, 0x40, RZ ;  /* 0x0000004000007824 */ /* 0x000fe200078e00ff */
[----:B------:R-:W-:-:S02]  /*0dc0*/  LEA.HI R8, R8, R3, RZ, 0x3 ;  /* 0x0000000308087211 */ /* 0x000fc400078f18ff */
[----:B------:R-:W-:Y:S02]  /*0dd0*/  SHF.R.U32.HI R2, RZ, 0x3, R2 ;  /* 0x00000003ff027819 */ /* 0x000fe40000011602 */
[----:B------:R-:W-:Y:S02]  /*0de0*/  LOP3.LUT R4, R4, 0xfffffff8, RZ, 0xc0, !PT ;  /* 0xfffffff804047812 */ /* 0x000fe400078ec0ff */
[----:B------:R-:W-:Y:S02]  /*0df0*/  LOP3.LUT R5, R8, 0xfffffff8, RZ, 0xc0, !PT ;  /* 0xfffffff808057812 */ /* 0x000fe400078ec0ff */
[----:B------:R-:W-:Y:S02]  /*0e00*/  LOP3.LUT R6, R6, R2, RZ, 0x3c, !PT ;  /* 0x0000000206067212 */ /* 0x000fe400078e3cff */
[----:B------:R-:W-:Y:S01]  /*0e10*/  LOP3.LUT R2, R0, 0x1c0, RZ, 0xc0, !PT ;  /* 0x000001c000027812 */ /* 0x000fe200078ec0ff */
[----:B------:R-:W-:Y:S02]  /*0e20*/  IMAD.IADD R0, R14, 0x1, -R4 ;  /* 0x000000010e007824 */ /* 0x000fe400078e0a04 */
[----:B------:R-:W-:Y:S01]  /*0e30*/  IMAD.IADD R7, R3, 0x1, -R5 ;  /* 0x0000000103077824 */ /* 0x000fe200078e0a05 */
[----:B------:R-:W-:Y:S01]  /*0e40*/  LOP3.LUT R5, R2, 0x8, R10, 0xf8, !PT ;  /* 0x0000000802057812 */ /* 0x000fe200078ef80a */
[----:B------:R-:W-:Y:S01]  /*0e50*/  IMAD.SHL.U32 R4, R9, 0x8, RZ ;  /* 0x0000000809047824 */ /* 0x000fe200078e00ff */
[----:B------:R-:W-:-:S02]  /*0e60*/  SHF.R.U32.HI R3, RZ, 0x3, R2 ;  /* 0x00000003ff037819 */ /* 0x000fc40000011602 */
[C---:B------:R-:W-:Y:S02]  /*0e70*/  LOP3.LUT R2, R0.reuse, 0x1, RZ, 0xc0, !PT ;  /* 0x0000000100027812 */ /* 0x040fe400078ec0ff */
[----:B------:R-:W-:Y:S01]  /*0e80*/  LOP3.LUT R10, R5, R3, RZ, 0x3c, !PT ;  /* 0x00000003050a7212 */ /* 0x000fe200078e3cff */
[----:B------:R-:W-:Y:S01]  /*0e90*/  IMAD.SHL.U32 R3, R0, 0x40, RZ ;  /* 0x0000004000037824 */ /* 0x000fe200078e00ff */
[----:B------:R-:W-:Y:S01]  /*0ea0*/  ISETP.NE.U32.AND P1, PT, R2, 0x1, PT ;  /* 0x000000010200780c */ /* 0x000fe20003f25070 */
[----:B------:R-:W-:Y:S01]  /*0eb0*/  IMAD.SHL.U32 R2, R7, 0x40, RZ ;  /* 0x0000004007027824 */ /* 0x000fe200078e00ff */
[----:B------:R-:W-:Y:S02]  /*0ec0*/  LEA.HI R9, R12, R15, RZ, 0x5 ;  /* 0x0000000f0c097211 */ /* 0x000fe400078f28ff */
[----:B------:R-:W-:Y:S01]  /*0ed0*/  LOP3.LUT R216, R6, 0x7ffffe00, R4, 0xf8, !PT ;  /* 0x7ffffe0006d87812 */ /* 0x000fe200078ef804 */
[----:B------:R-:W-:Y:S01]  /*0ee0*/  IMAD.SHL.U32 R4, R11, 0x8, RZ ;  /* 0x000000080b047824 */ /* 0x000fe200078e00ff */
[----:B------:R-:W-:-:S02]  /*0ef0*/  LOP3.LUT P2, RZ, R0, 0x4, RZ, 0xc0, !PT ;  /* 0x0000000400ff7812 */ /* 0x000fc4000784c0ff */
[----:B------:R-:W-:Y:S01]  /*0f00*/  LOP3.LUT P0, RZ, R0, 0x2, RZ, 0xc0, !PT ;  /* 0x0000000200ff7812 */ /* 0x000fe2000780c0ff */
[----:B------:R-:W-:Y:S01]  /*0f10*/  IMAD.SHL.U32 R216, R216, 0x2, RZ ;  /* 0x00000002d8d87824 */ /* 0x000fe200078e00ff */
[----:B------:R-:W-:Y:S02]  /*0f20*/  LOP3.LUT R0, R2, 0x1c0, RZ, 0xc0, !PT ;  /* 0x000001c002007812 */ /* 0x000fe400078ec0ff */
[----:B------:R-:W-:Y:S02]  /*0f30*/  SHF.R.S32.HI R5, RZ, 0x5, R9 ;  /* 0x00000005ff057819 */ /* 0x000fe40000011409 */
[----:B------:R-:W-:Y:S02]  /*0f40*/  LOP3.LUT R2, R13, 0xfffffffc, RZ, 0xc0, !PT ;  /* 0xfffffffc0d027812 */ /* 0x000fe400078ec0ff */
[----:B------:R-:W-:Y:S01]  /*0f50*/  LOP3.LUT R14, R3, 0x1c0, RZ, 0xc0, !PT ;  /* 0x000001c0030e7812 */ /* 0x000fe200078ec0ff */
[----:B------:R-:W-:Y:S01]  /*0f60*/  IMAD.SHL.U32 R6, R5, 0x400, RZ ;  /* 0x0000040005067824 */ /* 0x000fe200078e00ff */
[----:B------:R-:W-:-:S02]  /*0f70*/  LOP3.LUT R4, R0, 0x8, R4, 0xf8, !PT ;  /* 0x0000000800047812 */ /* 0x000fc400078ef804 */
[----:B------:R-:W-:Y:S01]  /*0f80*/  SHF.R.U32.HI R3, RZ, 0x3, R0 ;  /* 0x00000003ff037819 */ /* 0x000fe20000011600 */
[----:B------:R-:W-:Y:S01]  /*0f90*/  IMAD.IADD R0, R15, 0x1, -R2 ;  /* 0x000000010f007824 */ /* 0x000fe200078e0a02 */
[----:B------:R-:W-:Y:S01]  /*0fa0*/  SHF.R.U32.HI R9, RZ, 0x3, R14 ;  /* 0x00000003ff097819 */ /* 0x000fe2000001160e */
[----:B------:R-:W-:Y:S01]  /*0fb0*/  IMAD.SHL.U32 R2, R8, 0x40, RZ ;  /* 0x0000004008027824 */ /* 0x000fe200078e00ff */
[----:B------:R-:W-:Y:S01]  /*0fc0*/  LOP3.LUT R5, R4, R3, RZ, 0x3c, !PT ;  /* 0x0000000304057212 */ /* 0x000fe200078e3cff */
[----:B------:R-:W-:Y:S01]  /*0fd0*/  IMAD R4, R0, 0x2, R6 ;  /* 0x0000000200047824 */ /* 0x000fe200078e0206 */
[----:B------:R-:W-:Y:S01]  /*0fe0*/  LOP3.LUT R3, R9, R14, RZ, 0xfc, !PT ;  /* 0x0000000e09037212 */ /* 0x000fe200078efcff */
[----:B------:R-:W-:Y:S01]  /*0ff0*/  STL [R1+0x54], R14 ;  /* 0x0000540e01007387 */ /* 0x000fe20000100800 */
[----:B------:R-:W-:Y:S01]  /*1000*/  LOP3.LUT R2, R2, 0xfffffe00, RZ, 0xc0, !PT ;  /* 0xfffffe0002027812 */ /* 0x000fe200078ec0ff */
[----:B------:R-:W-:Y:S01]  /*1010*/  IMAD R0, R11, 0x200, R10 ;  /* 0x000002000b007824 */ /* 0x000fe200078e020a */
[----:B------:R-:W-:Y:S01]  /*1020*/  LOP3.LUT P6, RZ, R7, 0x2, RZ, 0xc0, !PT ;  /* 0x0000000207ff7812 */ /* 0x000fe200078cc0ff */
[----:B------:R1:W-:Y:S01]  /*1030*/  STL [R1+0x5c], R9 ;  /* 0x00005c0901007387 */ /* 0x0003e20000100800 */
[----:B------:R-:W-:Y:S01]  /*1040*/  IMAD.IADD R3, R4, 0x1, R3 ;  /* 0x0000000104037824 */ /* 0x000fe200078e0203 */
[CC--:B------:R-:W-:Y:S01]  /*1050*/  IADD3 R4, R5.reuse, R2.reuse, R6 ;  /* 0x0000000205047210 */ /* 0x0c0fe20007ffe006 */
[----:B------:R-:W-:Y:S01]  /*1060*/  IMAD.MOV.U32 R8, RZ, RZ, -0x10 ;  /* 0xfffffff0ff087424 */ /* 0x000fe200078e00ff */
[----:B------:R-:W-:Y:S01]  /*1070*/  LOP3.LUT R5, R5, R2, RZ, 0xfc, !PT ;  /* 0x0000000205057212 */ /* 0x000fe200078efcff */
[----:B------:R-:W-:Y:S01]  /*1080*/  IMAD.MOV.U32 R2, RZ, RZ, 0x20 ;  /* 0x00000020ff027424 */ /* 0x000fe200078e00ff */
[----:B------:R-:W-:-:S02]  /*1090*/  LEA R200, R0, 0x2900, 0x1 ;  /* 0x0000290000c87811 */ /* 0x000fc400078e08ff */
[----:B------:R-:W-:Y:S02]  /*10a0*/  LEA R12, R3, 0x80, 0x1 ;  /* 0x00000080030c7811 */ /* 0x000fe400078e08ff */
[C---:B------:R-:W-:Y:S02]  /*10b0*/  IADD3 R211, R200.reuse, 0x20, RZ ;  /* 0x00000020c8d37810 */ /* 0x040fe40007ffe0ff */
[----:B------:R-:W-:Y:S01]  /*10c0*/  LOP3.LUT P5, RZ, R7, 0x4, RZ, 0xc0, !PT ;  /* 0x0000000407ff7812 */ /* 0x000fe200078ac0ff */
[----:B------:R-:W-:Y:S01]  /*10d0*/  STL [R1+0x50], R12 ;  /* 0x0000500c01007387 */ /* 0x000fe20000100800 */
[----:B------:R-:W-:Y:S02]  /*10e0*/  @P4 IADD3 R211, R200, -0x20, RZ ;  /* 0xffffffe0c8d34810 */ /* 0x000fe40007ffe0ff */
[----:B------:R-:W-:Y:S02]  /*10f0*/  SEL R7, R2, 0xffffffe0, !P0 ;  /* 0xffffffe002077807 */ /* 0x000fe40004000000 */
[----:B------:R-:W-:-:S02]  /*1100*/  SEL R8, R8, 0x10, !P1 ;  /* 0x0000001008087807 */ /* 0x000fc40004800000 */
[----:B------:R-:W-:Y:S02]  /*1110*/  LEA R207, R4, 0x5100, 0x1 ;  /* 0x0000510004cf7811 */ /* 0x000fe400078e08ff */
[----:B------:R-:W-:Y:S02]  /*1120*/  LEA R201, R5, 0x100, 0x1 ;  /* 0x0000010005c97811 */ /* 0x000fe400078e08ff */
[----:B------:R-:W-:Y:S01]  /*1130*/  SEL R2, R2, 0xffffffe0, !P6 ;  /* 0xffffffe002027807 */ /* 0x000fe20007000000 */
[----:B-1----:R-:W-:Y:S01]  /*1140*/  IMAD.MOV.U32 R9, RZ, RZ, 0x40 ;  /* 0x00000040ff097424 */ /* 0x002fe200078e00ff */
[C---:B------:R-:W-:Y:S02]  /*1150*/  IADD3 R215, R211.reuse, 0x800, RZ ;  /* 0x00000800d3d77810 */ /* 0x040fe40007ffe0ff */
[----:B------:R-:W-:Y:S01]  /*1160*/  IADD3 R214, R211, 0x1000, RZ ;  /* 0x00001000d3d67810 */ /* 0x000fe20007ffe0ff */
[----:B------:R-:W-:Y:S01]  /*1170*/  IMAD.IADD R210, R207, 0x1, R2 ;  /* 0x00000001cfd27824 */ /* 0x000fe200078e0202 */
[C---:B------:R-:W-:Y:S01]  /*1180*/  SEL R6, R9.reuse, 0xffffffc0, !P2 ;  /* 0xffffffc009067807 */ /* 0x040fe20005000000 */
[----:B------:R-:W-:Y:S01]  /*1190*/  IMAD.IADD R205, R2, 0x1, R201 ;  /* 0x0000000102cd7824 */ /* 0x000fe200078e02c9 */
[----:B------:R-:W-:-:S02]  /*11a0*/  SEL R0, R9, 0xffffffc0, !P3 ;  /* 0xffffffc009007807 */ /* 0x000fc40005800000 */
[----:B------:R-:W-:Y:S01]  /*11b0*/  SEL R3, R9, 0xffffffc0, !P5 ;  /* 0xffffffc009037807 */ /* 0x000fe20006800000 */
[----:B------:R-:W-:Y:S01]  /*11c0*/  IMAD.IADD R6, R12, 0x1, R6 ;  /* 0x000000010c067824 */ /* 0x000fe200078e0206 */
[C---:B------:R-:W-:Y:S01]  /*11d0*/  IADD3 R213, R211.reuse, 0x1800, RZ ;  /* 0x00001800d3d57810 */ /* 0x040fe20007ffe0ff */
[----:B------:R-:W-:Y:S01]  /*11e0*/  IMAD.IADD R206, R200, 0x1, R0 ;  /* 0x00000001c8ce7824 */ /* 0x000fe200078e0200 */
[----:B------:R-:W-:Y:S01]  /*11f0*/  IADD3 R212, R211, 0x2000, RZ ;  /* 0x00002000d3d47810 */ /* 0x000fe20007ffe0ff */
[----:B------:R-:W-:Y:S01]  /*1200*/  IMAD.IADD R203, R0, 0x1, R211 ;  /* 0x0000000100cb7824 */ /* 0x000fe200078e02d3 */
[----:B------:R-:W-:Y:S01]  /*1210*/  STL [R1+0x58], R6 ;  /* 0x0000580601007387 */ /* 0x000fe20000100800 */
[----:B------:R-:W-:Y:S02]  /*1220*/  IMAD.IADD R0, R7, 0x1, R6 ;  /* 0x0000000107007824 */ /* 0x000fe400078e0206 */
[----:B------:R-:W-:Y:S02]  /*1230*/  IMAD.IADD R208, R207, 0x1, R3 ;  /* 0x00000001cfd07824 */ /* 0x000fe400078e0203 */
[----:B------:R-:W-:Y:S01]  /*1240*/  IMAD.IADD R202, R3, 0x1, R201 ;  /* 0x0000000103ca7824 */ /* 0x000fe200078e02c9 */
[----:B------:R1:W-:Y:S01]  /*1250*/  STL [R1+0x60], R0 ;  /* 0x0000600001007387 */ /* 0x0003e20000100800 */
[----:B------:R-:W-:-:S02]  /*1260*/  IMAD.IADD R209, R2, 0x1, R208 ;  /* 0x0000000102d17824 */ /* 0x000fc400078e02d0 */
[----:B------:R-:W-:Y:S02]  /*1270*/  IMAD.IADD R204, R2, 0x1, R202 ;  /* 0x0000000102cc7824 */ /* 0x000fe400078e02ca */
[----:B-1----:R-:W-:-:S05]  /*1280*/  IMAD.IADD R0, R8, 0x1, R0 ;  /* 0x0000000108007824 */ /* 0x002fca00078e0200 */
[----:B------:R1:W-:Y:S02]  /*1290*/  STL [R1+0x64], R0 ;  /* 0x0000640001007387 */ /* 0x0003e40000100800 */
.L_x_380:
[----:B-1----:R-:W2:Y:S01]  /*12a0*/  LDL R0, [R1+0x3c] ;  /* 0x00003c0001007983 */ /* 0x002ea20000100800 */
[----:B------:R-:W-:Y:S01]  /*12b0*/  IMAD.MOV.U32 R14, RZ, RZ, 0x4 ;  /* 0x00000004ff0e7424 */ /* 0x000fe200078e00ff */
[----:B------:R-:W-:Y:S02]  /*12c0*/  ISETP.NE.U32.AND P4, PT, RZ, c[0x0][0x360], PT ;  /* 0x0000d800ff007a0c */ /* 0x000fe40003f85070 */
[----:B------:R-:W-:Y:S01]  /*12d0*/  ISETP.NE.U32.AND P0, PT, RZ, c[0x0][0x370], PT ;  /* 0x0000dc00ff007a0c */ /* 0x000fe20003f05070 */
[----:B------:R-:W3:Y:S01]  /*12e0*/  LDL R9, [R1+0x38] ;  /* 0x0000380001097983 */ /* 0x000ee20000100800 */
[----:B------:R-:W-:Y:S01]  /*12f0*/  ISETP.NE.AND.EX P4, PT, RZ, c[0x0][0x364], PT, P4 ;  /* 0x0000d900ff007a0c */ /* 0x000fe20003f85340 */
[----:B--2---:R-:W-:-:S05]  /*1300*/  IMAD.WIDE R2, R0, R14, c[0x0][0x588] ;  /* 0x0001620000027625 */ /* 0x004fca00078e020e */
[----:B------:R-:W2:Y:S01]  /*1310*/  LDG.E R42, [R2.64] ;  /* 0x00000008022a7981 */ /* 0x000ea2000c1e1900 */
[----:B------:R-:W-:Y:S01]  /*1320*/  ISETP.NE.AND.EX P2, PT, RZ, c[0x0][0x374], PT, P0 ;  /* 0x0000dd00ff007a0c */ /* 0x000fe20003f45300 */
[----:B------:R-:W-:Y:S01]  /*1330*/  CS2R R160, SRZ ;  /* 0x0000000000a07805 */ /* 0x000fe2000001ff00 */
[----:B------:R-:W-:Y:S02]  /*1340*/  ISETP.NE.U32.AND P3, PT, RZ, c[0x0][0x348], PT ;  /* 0x0000d200ff007a0c */ /* 0x000fe40003f65070 */
[----:B------:R-:W-:Y:S02]  /*1350*/  ISETP.NE.U32.AND P5, PT, RZ, c[0x0][0x358], PT ;  /* 0x0000d600ff007a0c */ /* 0x000fe40003fa5070 */
[----:B------:R-:W-:Y:S02]  /*1360*/  ISETP.NE.AND.EX P3, PT, RZ, c[0x0][0x34c], PT, P3 ;  /* 0x0000d300ff007a0c */ /* 0x000fe40003f65330 */
[----:B------:R-:W-:Y:S01]  /*1370*/  ISETP.NE.AND.EX P5, PT, RZ, c[0x0][0x35c], PT, P5 ;  /* 0x0000d700ff007a0c */ /* 0x000fe20003fa5350 */
[----:B------:R-:W-:-:S02]  /*1380*/  IMAD.MOV.U32 R159, RZ, RZ, RZ ;  /* 0x000000ffff9f7224 */ /* 0x000fc400078e00ff */
[----:B------:R-:W-:Y:S01]  /*1390*/  IMAD.MOV.U32 R12, RZ, RZ, RZ ;  /* 0x000000ffff0c7224 */ /* 0x000fe200078e00ff */
[----:B--2---:R-:W-:Y:S02]  /*13a0*/  SHF.R.S32.HI R137, RZ, 0x1f, R42 ;  /* 0x0000001fff897819 */ /* 0x004fe4000001142a */
[C---:B------:R-:W-:Y:S02]  /*13b0*/  @P4 LEA R2, P0, R42.reuse, c[0x0][0x360], 0x2 ;  /* 0x0000d8002a024a11 */ /* 0x040fe400078010ff */
[C---:B------:R-:W-:Y:S02]  /*13c0*/  @P2 LEA R4, P1, R42.reuse, c[0x0][0x370], 0x2 ;  /* 0x0000dc002a042a11 */ /* 0x040fe400078210ff */
[C-C-:B------:R-:W-:Y:S02]  /*13d0*/  @P4 LEA.HI.X R3, R42.reuse, c[0x0][0x364], R137.reuse, 0x2, P0 ;  /* 0x0000d9002a034a11 */ /* 0x140fe400000f1489 */
[----:B------:R-:W-:Y:S02]  /*13e0*/  ISETP.NE.U32.AND P0, PT, RZ, c[0x0][0x350], PT ;  /* 0x0000d400ff007a0c */ /* 0x000fe40003f05070 */
[----:B------:R-:W-:Y:S01]  /*13f0*/  @P2 LEA.HI.X R5, R42, c[0x0][0x374], R137, 0x2, P1 ;  /* 0x0000dd002a052a11 */ /* 0x000fe200008f1489 */
[----:B------:R1:W5:Y:S01]  /*1400*/  @P4 LDG.E R164, [R2.64] ;  /* 0x0000000802a44981 */ /* 0x000362000c1e1900 */
[----:B------:R-:W-:-:S03]  /*1410*/  ISETP.NE.AND.EX P6, PT, RZ, c[0x0][0x354], PT, P0 ;  /* 0x0000d500ff007a0c */ /* 0x000fc60003fc5300 */
[----:B------:R2:W5:Y:S01]  /*1420*/  @P2 LDG.E R161, [R4.64] ;  /* 0x0000000804a12981 */ /* 0x000562000c1e1900 */
[----:B------:R-:W-:-:S04]  /*1430*/  LEA R6, P2, R42, c[0x0][0x348], 0x2 ;  /* 0x0000d2002a067a11 */ /* 0x000fc800078410ff */
[----:B------:R-:W-:-:S05]  /*1440*/  LEA.HI.X R7, R42, c[0x0][0x34c], R137, 0x2, P2 ;  /* 0x0000d3002a077a11 */ /* 0x000fca00010f1489 */
[----:B------:R4:W5:Y:S01]  /*1450*/  @P3 LDG.E R159, [R6.64] ;  /* 0x00000008069f3981 */ /* 0x000962000c1e1900 */
[C---:B-1----:R-:W-:Y:S02]  /*1460*/  LEA R2, P0, R42.reuse, c[0x0][0x358], 0x2 ;  /* 0x0000d6002a027a11 */ /* 0x042fe400078010ff */
[C---:B--2---:R-:W-:Y:S02]  /*1470*/  LEA R4, P1, R42.reuse, c[0x0][0x350], 0x2 ;  /* 0x0000d4002a047a11 */ /* 0x044fe400078210ff */
[C-C-:B------:R-:W-:Y:S02]  /*1480*/  LEA.HI.X R3, R42.reuse, c[0x0][0x35c], R137.reuse, 0x2, P0 ;  /* 0x0000d7002a037a11 */ /* 0x140fe400000f1489 */
[----:B------:R-:W-:-:S03]  /*1490*/  LEA.HI.X R5, R42, c[0x0][0x354], R137, 0x2, P1 ;  /* 0x0000d5002a057a11 */ /* 0x000fc600008f1489 */
[----:B------:R4:W5:Y:S04]  /*14a0*/  @P5 LDG.E R12, [R2.64] ;  /* 0x00000008020c5981 */ /* 0x000968000c1e1900 */
[----:B------:R4:W5:Y:S01]  /*14b0*/  @P6 LDG.E R160, [R4.64] ;  /* 0x0000000804a06981 */ /* 0x000962000c1e1900 */
[----:B---3--:R-:W-:-:S03]  /*14c0*/  LOP3.LUT R40, R9, 0xffff, RZ, 0xc0, !PT ;  /* 0x0000ffff09287812 */ /* 0x008fc600078ec0ff */
[----:B------:R4:W-:Y:S04]  /*14d0*/  STL [R1+0x10], R42 ;  /* 0x0000102a01007387 */ /* 0x0009e80000100800 */
[----:B------:R4:W-:Y:S01]  /*14e0*/  STL [R1+0x40], R40 ;  /* 0x0000402801007387 */ /* 0x0009e20000100800 */
[----:B------:R-:W-:Y:S01]  /*14f0*/  YIELD ;  /* 0x0000000000007946 */ /* 0x000fe20003800000 */
[----:B------:R-:W-:Y:S01]  /*1500*/  P2R R13, PR, RZ, 0x40 ;  /* 0x00000040ff0d7803 */ /* 0x000fe20000000000 */
[----:B------:R-:W-:Y:S05]  /*1510*/  @P4 BRA `(.L_x_211) ;  /* 0x0000005000004947 */ /* 0x000fea0003800000 */
[----:B-----5:R-:W-:Y:S01]  /*1520*/  MOV R164, c[0x0][0x168] ;  /* 0x00005a0000a47a02 */ /* 0x020fe20000000f00 */
[----:B------:R-:W-:Y:S05]  /*1530*/  @!P3 BRA `(.L_x_211) ;  /* 0x000000300000b947 */ /* 0x000fea0003800000 */
[----:B------:R-:W2:Y:S04]  /*1540*/  LDG.E R8, [R6.64] ;  /* 0x0000000806087981 */ /* 0x000ea8000c1e1900 */
[----:B------:R-:W2:Y:S02]  /*1550*/  LDG.E R0, [R6.64+0x4] ;  /* 0x0000040806007981 */ /* 0x000ea4000c1e1900 */
[----:B--2---:R-:W-:-:S02]  /*1560*/  IADD3 R164, -R8, R0, RZ ;  /* 0x0000000008a47210 */ /* 0x004fc40007ffe1ff */
.L_x_211:
[----:B------:R-:W-:-:S04]  /*1570*/  ISETP.NE.U32.AND P0, PT, RZ, c[0x0][0x368], PT ;  /* 0x0000da00ff007a0c */ /* 0x000fc80003f05070 */
[----:B------:R-:W-:-:S13]  /*1580*/  ISETP.NE.AND.EX P0, PT, RZ, c[0x0][0x36c], PT, P0 ;  /* 0x0000db00ff007a0c */ /* 0x000fda0003f05300 */
[----:B------:R-:W-:Y:S05]  /*1590*/  @!P0 BRA `(.L_x_212) ;  /* 0x0000004000008947 */ /* 0x000fea0003800000 */
[----:B----4-:R-:W-:-:S04]  /*15a0*/  LEA R4, P0, R42, c[0x0][0x368], 0x2 ;  /* 0x0000da002a047a11 */ /* 0x010fc800078010ff */
[----:B------:R-:W-:-:S05]  /*15b0*/  LEA.HI.X R5, R42, c[0x0][0x36c], R137, 0x2, P0 ;  /* 0x0000db002a057a11 */ /* 0x000fca00000f1489 */
[----:B------:R1:W5:Y:S01]  /*15c0*/  LDG.E R11, [R4.64] ;  /* 0x00000008040b7981 */ /* 0x000362000c1e1900 */
[----:B------:R-:W-:Y:S05]  /*15d0*/  BRA `(.L_x_213) ;  /* 0x0000005000007947 */ /* 0x000fea0003800000 */
.L_x_212:
[----:B------:R-:W-:Y:S01]  /*15e0*/  MOV R11, c[0x0][0x1d0] ;  /* 0x00007400000b7a02 */ /* 0x000fe20000000f00 */
[----:B------:R-:W-:Y:S05]  /*15f0*/  @!P6 BRA `(.L_x_213) ;  /* 0x000000300000e947 */ /* 0x000fea0003800000 */
[----:B----4-:R-:W2:Y:S04]  /*1600*/  LDG.E R6, [R4.64] ;  /* 0x0000000804067981 */ /* 0x010ea8000c1e1900 */
[----:B------:R-:W2:Y:S02]  /*1610*/  LDG.E R0, [R4.64+0x4] ;  /* 0x0000040804007981 */ /* 0x000ea4000c1e1900 */
[----:B--2---:R-:W-:Y:S02]  /*1620*/  IADD3 R11, -R6, R0, RZ ;  /* 0x00000000060b7210 */ /* 0x004fe40007ffe1ff */
.L_x_213:
[----:B-1--4-:R1:W2:Y:S04]  /*1630*/  @P5 LDG.E R5, [R2.64] ;  /* 0x0000000802055981 */ /* 0x0122a8000c1e1900 */
[----:B------:R1:W2:Y:S01]  /*1640*/  @P5 LDG.E R4, [R2.64+0x4] ;  /* 0x0000040802045981 */ /* 0x0002a2000c1e1900 */
[----:B------:R-:W-:Y:S01]  /*1650*/  ISETP.NE.U32.AND P0, PT, RZ, c[0x0][0x378], PT ;  /* 0x0000de00ff007a0c */ /* 0x000fe20003f05070 */
[----:B-----5:R-:W-:-:S03]  /*1660*/  IMAD.MOV.U32 R136, RZ, RZ, R11 ;  /* 0x000000ffff887224 */ /* 0x020fc600078e000b */
[----:B------:R-:W-:Y:S01]  /*1670*/  ISETP.NE.AND.EX P1, PT, RZ, c[0x0][0x37c], PT, P0 ;  /* 0x0000df00ff007a0c */ /* 0x000fe20003f25300 */
[----:B------:R-:W-:-:S12]  /*1680*/  IMAD.MOV.U32 R0, RZ, RZ, c[0x0][0x228] ;  /* 0x00008a00ff007624 */ /* 0x000fd800078e00ff */
[----:B-1----:R-:W-:-:S04]  /*1690*/  @P1 LEA R2, P0, R42, c[0x0][0x378], 0x2 ;  /* 0x0000de002a021a11 */ /* 0x002fc800078010ff */
[----:B------:R-:W-:-:S05]  /*16a0*/  @P1 LEA.HI.X R3, R42, c[0x0][0x37c], R137, 0x2, P0 ;  /* 0x0000df002a031a11 */ /* 0x000fca00000f1489 */
[----:B------:R1:W5:Y:S01]  /*16b0*/  @P1 LDG.E R136, [R2.64] ;  /* 0x0000000802881981 */ /* 0x000362000c1e1900 */
[----:B------:R-:W-:Y:S01]  /*16c0*/  IMAD.IADD R6, R11, 0x1, -R161 ;  /* 0x000000010b067824 */ /* 0x000fe200078e0aa1 */
[----:B------:R-:W-:Y:S01]  /*16d0*/  BSSY B0, `(.L_x_214) ;  /* 0x0000030000007945 */ /* 0x000fe20003800000 */
[C---:B-1----:R-:W-:Y:S02]  /*16e0*/  LOP3.LUT R2, R9.reuse, 0xff000000, RZ, 0xc0, !PT ;  /* 0xff00000009027812 */ /* 0x042fe400078ec0ff */
[----:B------:R-:W-:Y:S01]  /*16f0*/  LOP3.LUT R3, R9, 0xff0000, RZ, 0xc0, !PT ;  /* 0x00ff000009037812 */ /* 0x000fe200078ec0ff */
[----:B--2---:R-:W-:Y:S01]  /*1700*/  @P5 IMAD.IADD R0, R4, 0x1, -R5 ;  /* 0x0000000104005824 */ /* 0x004fe200078e0a05 */
[----:B------:R-:W-:-:S03]  /*1710*/  SHF.R.U32.HI R4, RZ, 0x8, R2 ;  /* 0x00000008ff047819 */ /* 0x000fc60000011602 */
[----:B------:R-:W-:Y:S01]  /*1720*/  IMAD.IADD R172, R6, 0x1, R0 ;  /* 0x0000000106ac7824 */ /* 0x000fe200078e0200 */
[----:B------:R-:W-:-:S04]  /*1730*/  LEA.HI R4, R3, R4, RZ, 0x10 ;  /* 0x0000000403047211 */ /* 0x000fc800078f80ff */
[----:B------:R-:W-:Y:S02]  /*1740*/  SHF.R.U32.HI R5, RZ, 0x10, R4 ;  /* 0x00000010ff057819 */ /* 0x000fe40000011604 */
[----:B------:R-:W-:Y:S02]  /*1750*/  LOP3.LUT R15, R4, 0xff, RZ, 0xc0, !PT ;  /* 0x000000ff040f7812 */ /* 0x000fe400078ec0ff */
[C---:B------:R-:W-:Y:S01]  /*1760*/  IADD3 R2, R172.reuse, 0x4f, RZ ;  /* 0x0000004fac027810 */ /* 0x040fe20007ffe0ff */
[----:B------:R1:W-:Y:S01]  /*1770*/  STL [R1+0x48], R5 ;  /* 0x0000480501007387 */ /* 0x0003e20000100800 */
[----:B------:R-:W-:Y:S02]  /*1780*/  ISETP.GE.AND P0, PT, R172, 0x1, PT ;  /* 0x00000001ac00780c */ /* 0x000fe40003f06270 */
[----:B------:R-:W-:Y:S01]  /*1790*/  ISETP.NE.AND P1, PT, R5, RZ, PT ;  /* 0x000000ff0500720c */ /* 0x000fe20003f25270 */
[----:B------:R1:W-:Y:S01]  /*17a0*/  STL [R1+0x4c], R15 ;  /* 0x00004c0f01007387 */ /* 0x0003e20000100800 */
[----:B------:R-:W-:-:S02]  /*17b0*/  IMAD.HI R2, R2, 0x66666667, RZ ;  /* 0x6666666702027827 */ /* 0x000fc400078e02ff */
[----:B------:R-:W-:-:S03]  /*17c0*/  SEL R133, R5, c[0x0][0x338], P1 ;  /* 0x0000ce0005857a07 */ /* 0x000fc60000800000 */
[----:B------:R-:W-:-:S04]  /*17d0*/  SHF.R.U32.HI R3, RZ, 0x1f, R2 ;  /* 0x0000001fff037819 */ /* 0x000fc80000011602 */
[----:B------:R-:W-:Y:S01]  /*17e0*/  LEA.HI.SX32 R152, R2, R3, 0x1b ;  /* 0x0000000302987211 */ /* 0x000fe200078fdaff */
[----:B------:R-:W-:Y:S01]  /*17f0*/  IMAD.MOV.U32 R2, RZ, RZ, RZ ;  /* 0x000000ffff027224 */ /* 0x000fe200078e00ff */
[----:B------:R-:W-:Y:S05]  /*1800*/  @!P0 BRA `(.L_x_215) ;  /* 0x000001c000008947 */ /* 0x000fea0003800000 */
        /* <DEDUP_REMOVED lines=11> */
[----:B------:R-:W-:Y:S02]  /*18c0*/  IMAD.MOV.U32 R4, RZ, RZ, RZ ;  /* 0x000000ffff047224 */ /* 0x000fe400078e00ff */
        /* <DEDUP_REMOVED lines=16> */
.L_x_215:
[----:B------:R-:W-:Y:S05]  /*19d0*/  BSYNC B0 ;  /* 0x0000000000007941 */ /* 0x000fea0003800000 */
.L_x_214:
[----:B------:R-:W2:Y:S01]  /*19e0*/  LDL R39, [R1+0x54] ;  /* 0x0000540001277983 */ /* 0x000ea20000100800 */
[----:B------:R-:W-:-:S03]  /*19f0*/  IMAD R3, R15, R2, RZ ;  /* 0x000000020f037224 */ /* 0x000fc600078e02ff */
[----:B------:R-:W3:Y:S01]  /*1a00*/  LDL R38, [R1+0x5c] ;  /* 0x00005c0001267983 */ /* 0x000ee20000100800 */
[----:B------:R-:W-:-:S03]  /*1a10*/  IMAD.IADD R2, R3, 0x1, R2 ;  /* 0x0000000103027824 */ /* 0x000fc600078e0202 */
[----:B-1----:R-:W1:Y:S02]  /*1a20*/  S2R R15, SR_TID.X ;  /* 0x00000000000f7919 */ /* 0x002e640000002100 */
[----:B------:R-:W-:Y:S01]  /*1a30*/  IMNMX R2, R152, R2, PT ;  /* 0x0000000298027217 */ /* 0x000fe20003800200 */
[----:B------:R-:W-:-:S04]  /*1a40*/  IMAD R3, R3, 0x50, -R6 ;  /* 0x0000005003037824 */ /* 0x000fc800078e0a06 */
[----:B------:R-:W-:Y:S01]  /*1a50*/  IMAD R2, R2, 0x50, -R6 ;  /* 0x0000005002027824 */ /* 0x000fe200078e0a06 */
[----:B------:R-:W-:-:S04]  /*1a60*/  IMNMX R3, RZ, R3, !PT ;  /* 0x00000003ff037217 */ /* 0x000fc80007800200 */
[----:B------:R-:W-:-:S04]  /*1a70*/  IMNMX R2, R2, R0, PT ;  /* 0x0000000002027217 */ /* 0x000fc80003800200 */
[----:B------:R-:W-:Y:S02]  /*1a80*/  ISETP.GT.AND P0, PT, R2, R3, PT ;  /* 0x000000030200720c */ /* 0x000fe40003f04270 */
[--C-:B-1----:R-:W-:Y:S02]  /*1a90*/  SHF.R.S32.HI R7, RZ, 0x1f, R15.reuse ;  /* 0x0000001fff077819 */ /* 0x102fe4000001140f */
[----:B------:R-:W-:Y:S02]  /*1aa0*/  SHF.R.S32.HI R41, RZ, 0x1f, R15 ;  /* 0x0000001fff297819 */ /* 0x000fe4000001140f */
[-C--:B------:R-:W-:Y:S02]  /*1ab0*/  LEA.HI R8, R7, R15.reuse, RZ, 0x2 ;  /* 0x0000000f07087211 */ /* 0x080fe400078f10ff */
[----:B------:R-:W-:Y:S02]  /*1ac0*/  LEA.HI R41, R41, R15, RZ, 0x2 ;  /* 0x0000000f29297211 */ /* 0x000fe400078f10ff */
[----:B------:R-:W-:-:S02]  /*1ad0*/  SHF.R.S32.HI R6, RZ, 0x1f, R8 ;  /* 0x0000001fff067819 */ /* 0x000fc40000011408 */
[----:B------:R-:W-:Y:S02]  /*1ae0*/  SHF.R.S32.HI R41, RZ, 0x2, R41 ;  /* 0x00000002ff297819 */ /* 0x000fe40000011429 */
[----:B------:R-:W-:Y:S01]  /*1af0*/  @P0 IADD3 R2, R2, 0x4f, RZ ;  /* 0x0000004f02020810 */ /* 0x000fe20007ffe0ff */
[----:B------:R-:W-:Y:S01]  /*1b00*/  IMAD.WIDE.U32 R4, R3, -0x33333333, RZ ;  /* 0xcccccccd03047825 */ /* 0x000fe200078e00ff */
[----:B------:R-:W-:-:S03]  /*1b10*/  LEA.HI R3, R6, R41, RZ, 0x3 ;  /* 0x0000002906037211 */ /* 0x000fc600078f18ff */
[----:B------:R-:W-:Y:S01]  /*1b20*/  @P0 IMAD.HI R2, R2, 0x66666667, RZ ;  /* 0x6666666702020827 */ /* 0x000fe200078e02ff */
[----:B------:R-:W-:Y:S02]  /*1b30*/  LOP3.LUT R3, R3, 0xfffffff8, RZ, 0xc0, !PT ;  /* 0xfffffff803037812 */ /* 0x000fe400078ec0ff */
[----:B------:R-:W-:Y:S02]  /*1b40*/  SHF.R.U32.HI R127, RZ, 0x6, R5 ;  /* 0x00000006ff7f7819 */ /* 0x000fe40000011605 */
[----:B------:R-:W-:Y:S02]  /*1b50*/  @P0 SHF.R.U32.HI R5, RZ, 0x1f, R2 ;  /* 0x0000001fff050819 */ /* 0x000fe40000011602 */
[C---:B------:R-:W-:Y:S01]  /*1b60*/  IADD3 R150, R41.reuse, 0x40, RZ ;  /* 0x0000004029967810 */ /* 0x040fe20007ffe0ff */
[C---:B------:R-:W-:Y:S01]  /*1b70*/  IMAD.IADD R3, R41.reuse, 0x1, -R3 ;  /* 0x0000000129037824 */ /* 0x040fe200078e0a03 */
[----:B------:R-:W-:Y:S01]  /*1b80*/  IADD3 R148, R41, 0x20, RZ ;  /* 0x0000002029947810 */ /* 0x000fe20007ffe0ff */
[----:B------:R-:W-:Y:S01]  /*1b90*/  IMAD.MOV.U32 R4, RZ, RZ, R127 ;  /* 0x000000ffff047224 */ /* 0x000fe200078e007f */
[----:B------:R-:W-:Y:S01]  /*1ba0*/  @P0 LEA.HI.SX32 R4, R2, R5, 0x1b ;  /* 0x0000000502040211 */ /* 0x000fe200078fdaff */
[----:B------:R-:W-:Y:S01]  /*1bb0*/  IMAD.SHL.U32 R2, R150, 0x40, RZ ;  /* 0x0000004096027824 */ /* 0x000fe200078e00ff */
[----:B------:R-:W-:-:S02]  /*1bc0*/  LOP3.LUT R5, R8, 0xfffffffc, RZ, 0xc0, !PT ;  /* 0xfffffffc08057812 */ /* 0x000fc400078ec0ff */
[----:B------:R-:W-:Y:S01]  /*1bd0*/  LOP3.LUT P1, RZ, R3, 0x4, RZ, 0xc0, !PT ;  /* 0x0000000403ff7812 */ /* 0x000fe2000782c0ff */
[----:B------:R-:W-:Y:S01]  /*1be0*/  IMAD.SHL.U32 R3, R148, 0x40, RZ ;  /* 0x0000004094037824 */ /* 0x000fe200078e00ff */
[-C--:B------:R-:W-:Y:S02]  /*1bf0*/  LEA.HI R189, R7, R15.reuse, RZ, 0x5 ;  /* 0x0000000f07bd7211 */ /* 0x080fe400078f28ff */
[----:B------:R-:W-:Y:S01]  /*1c00*/  LOP3.LUT R151, R2, 0x1c0, RZ, 0xc0, !PT ;  /* 0x000001c002977812 */ /* 0x000fe200078ec0ff */
[----:B------:R-:W-:Y:S01]  /*1c10*/  IMAD.IADD R2, R15, 0x1, -R5 ;  /* 0x000000010f027824 */ /* 0x000fe200078e0a05 */
[----:B------:R-:W-:Y:S02]  /*1c20*/  LOP3.LUT R149, R3, 0x1c0, RZ, 0xc0, !PT ;  /* 0x000001c003957812 */ /* 0x000fe400078ec0ff */
[----:B------:R-:W-:Y:S01]  /*1c30*/  SHF.R.S32.HI R3, RZ, 0x5, R189 ;  /* 0x00000005ff037819 */ /* 0x000fe200000114bd */
[----:B------:R-:W-:Y:S01]  /*1c40*/  IMAD.SHL.U32 R28, R2, 0x8, RZ ;  /* 0x00000008021c7824 */ /* 0x000fe200078e00ff */
[----:B------:R-:W-:-:S02]  /*1c50*/  LEA.HI R6, R7, R15, RZ, 0x3 ;  /* 0x0000000f07067211 */ /* 0x000fc400078f18ff */
[----:B------:R-:W-:Y:S01]  /*1c60*/  ISETP.GT.AND P0, PT, R4, R127, PT ;  /* 0x0000007f0400720c */ /* 0x000fe20003f04270 */
[----:B------:R-:W-:Y:S01]  /*1c70*/  IMAD.SHL.U32 R153, R3, 0x200, RZ ;  /* 0x0000020003997824 */ /* 0x000fe200078e00ff */
[----:B------:R-:W-:Y:S02]  /*1c80*/  SHF.R.S32.HI R7, RZ, 0x1f, R148 ;  /* 0x0000001fff077819 */ /* 0x000fe40000011494 */
[----:B------:R-:W-:Y:S02]  /*1c90*/  SHF.R.S32.HI R9, RZ, 0x1f, R150 ;  /* 0x0000001fff097819 */ /* 0x000fe40000011496 */
[----:B------:R-:W-:Y:S01]  /*1ca0*/  LOP3.LUT R8, R6, 0xfffffff8, RZ, 0xc0, !PT ;  /* 0xfffffff806087812 */ /* 0x000fe200078ec0ff */
[----:B------:R-:W-:Y:S01]  /*1cb0*/  IMAD.SHL.U32 R24, R2, 0x4, RZ ;  /* 0x0000000402187824 */ /* 0x000fe200078e00ff */
[----:B------:R-:W-:Y:S01]  /*1cc0*/  SHF.R.S32.HI R139, RZ, 0x3, R6 ;  /* 0x00000003ff8b7819 */ /* 0x000fe20000011406 */
[----:B------:R-:W-:Y:S01]  /*1cd0*/  IMAD.MOV.U32 R10, RZ, RZ, 0x40 ;  /* 0x00000040ff0a7424 */ /* 0x000fe200078e00ff */
[----:B------:R-:W-:Y:S01]  /*1ce0*/  LEA.HI R7, R7, R148, RZ, 0x3 ;  /* 0x0000009407077211 */ /* 0x000fe200078f18ff */
[----:B------:R-:W-:Y:S01]  /*1cf0*/  IMAD.IADD R165, R15, 0x1, -R8 ;  /* 0x000000010fa57824 */ /* 0x000fe200078e0a08 */
[----:B------:R-:W-:-:S03]  /*1d00*/  LEA.HI R6, R9, R150, RZ, 0x3 ;  /* 0x0000009609067211 */ /* 0x000fc600078f18ff */
[----:B------:R-:W-:Y:S02]  /*1d10*/  IMAD.SHL.U32 R7, R7, 0x40, RZ ;  /* 0x0000004007077824 */ /* 0x000fe400078e00ff */
[----:B------:R-:W-:Y:S02]  /*1d20*/  IMAD.SHL.U32 R6, R6, 0x40, RZ ;  /* 0x0000004006067824 */ /* 0x000fe400078e00ff */
[----:B------:R-:W-:Y:S01]  /*1d30*/  IMAD.SHL.U32 R134, R165, 0x8, RZ ;  /* 0x00000008a5867824 */ /* 0x000fe200078e00ff */
[----:B------:R-:W-:Y:S02]  /*1d40*/  SHF.R.S32.HI R185, RZ, 0x1f, R139 ;  /* 0x0000001fffb97819 */ /* 0x000fe4000001148b */
[----:B------:R-:W-:Y:S02]  /*1d50*/  SHF.R.U32.HI R186, RZ, 0x3, R149 ;  /* 0x00000003ffba7819 */ /* 0x000fe40000011695 */
[----:B------:R-:W-:Y:S02]  /*1d60*/  SHF.R.U32.HI R187, RZ, 0x3, R151 ;  /* 0x00000003ffbb7819 */ /* 0x000fe40000011697 */
[----:B------:R-:W-:-:S02]  /*1d70*/  LOP3.LUT R162, R7, 0xfffffe00, RZ, 0xc0, !PT ;  /* 0xfffffe0007a27812 */ /* 0x000fc400078ec0ff */
[----:B------:R-:W-:Y:S02]  /*1d80*/  LOP3.LUT R163, R6, 0xfffffe00, RZ, 0xc0, !PT ;  /* 0xfffffe0006a37812 */ /* 0x000fe400078ec0ff */
[----:B------:R-:W-:Y:S02]  /*1d90*/  SHF.R.S32.HI R29, RZ, 0x1f, R28 ;  /* 0x0000001fff1d7819 */ /* 0x000fe4000001141c */
[----:B------:R-:W-:Y:S02]  /*1da0*/  SHF.R.S32.HI R135, RZ, 0x1f, R134 ;  /* 0x0000001fff877819 */ /* 0x000fe40000011486 */
[----:B------:R-:W-:Y:S02]  /*1db0*/  IADD3 R26, R24, 0x10, RZ ;  /* 0x00000010181a7810 */ /* 0x000fe40007ffe0ff */
[----:B--2---:R-:W-:-:S04]  /*1dc0*/  LOP3.LUT R3, R39, 0x18, R28, 0xf8, !PT ;  /* 0x0000001827037812 */ /* 0x004fc800078ef81c */
[----:B---3--:R-:W-:-:S04]  /*1dd0*/  LOP3.LUT R2, R153, R3, R38, 0xf6, !PT ;  /* 0x0000000399027212 */ /* 0x008fc800078ef626 */
[----:B------:R-:W-:Y:S02]  /*1de0*/  LEA R80, R2, 0x100, 0x1 ;  /* 0x0000010002507811 */ /* 0x000fe400078e08ff */
[----:B------:R-:W-:-:S05]  /*1df0*/  SEL R2, R10, 0xffffffc0, !P1 ;  /* 0xffffffc00a027807 */ /* 0x000fca0004800000 */
[----:B------:R-:W-:Y:S01]  /*1e00*/  IMAD.IADD R81, R2, 0x1, R80 ;  /* 0x0000000102517824 */ /* 0x000fe200078e0250 */
[----:B------:R-:W-:Y:S05]  /*1e10*/  @!P0 BRA `(.L_x_216) ;  /* 0x0000530000008947 */ /* 0x000fea0003800000 */
[----:B------:R-:W-:-:S04]  /*1e20*/  ISETP.NE.U32.AND P0, PT, RZ, c[0x0][0x340], PT ;  /* 0x0000d000ff007a0c */ /* 0x000fc80003f05070 */
[----:B------:R-:W-:-:S13]  /*1e30*/  ISETP.NE.AND.EX P4, PT, RZ, c[0x0][0x344], PT, P0 ;  /* 0x0000d100ff007a0c */ /* 0x000fda0003f85300 */
[----:B------:R-:W-:-:S05]  /*1e40*/  @P4 IMAD.WIDE R2, R42, R14, c[0x0][0x340] ;  /* 0x0000d0002a024625 */ /* 0x000fca00078e020e */
[----:B------:R1:W2:Y:S01]  /*1e50*/  @P4 LDG.E R30, [R2.64] ;  /* 0x00000008021e4981 */ /* 0x0002a2000c1e1900 */
[----:B------:R-:W-:Y:S01]  /*1e60*/  IADD3 R122, P0, R139, R12, RZ ;  /* 0x0000000c8b7a7210 */ /* 0x000fe20007f1e0ff */
[----:B------:R-:W-:Y:S01]  /*1e70*/  IMAD.MOV.U32 R142, RZ, RZ, 0x50 ;  /* 0x00000050ff8e7424 */ /* 0x000fe200078e00ff */
[----:B------:R-:W-:Y:S01]  /*1e80*/  SEL R34, R137, RZ, !P5 ;  /* 0x000000ff89227207 */ /* 0x000fe20006800000 */
[----:B------:R-:W-:Y:S01]  /*1e90*/  IMAD.MOV.U32 R37, RZ, RZ, c[0x0][0x23c] ;  /* 0x00008f00ff257624 */ /* 0x000fe200078e00ff */
[----:B------:R-:W-:Y:S01]  /*1ea0*/  LEA.HI.X.SX32 R131, R12, R185, 0x1, P0 ;  /* 0x000000b90c837211 */ /* 0x000fe200000f0eff */
[----:B------:R-:W-:Y:S01]  /*1eb0*/  IMAD R171, R142, c[0x0][0x23c], RZ ;  /* 0x00008f008eab7a24 */ /* 0x000fe200078e02ff */
[----:B------:R-:W-:Y:S01]  /*1ec0*/  IADD3 R33, R4, -0x1, RZ ;  /* 0xffffffff04217810 */ /* 0x000fe20007ffe0ff */
[----:B------:R-:W-:Y:S01]  /*1ed0*/  IMAD R4, R34, c[0x0][0x248], RZ ;  /* 0x0000920022047a24 */ /* 0x000fe200078e02ff */
[----:B------:R-:W-:Y:S01]  /*1ee0*/  IADD3 R116, -R139, R0, RZ ;  /* 0x000000008b747210 */ /* 0x000fe20007ffe1ff */
[----:B------:R-:W-:Y:S01]  /*1ef0*/  IMAD R5, R131, c[0x0][0x238], RZ ;  /* 0x00008e0083057a24 */ /* 0x000fe200078e02ff */
[----:B------:R-:W-:Y:S01]  /*1f00*/  SEL R32, R42, RZ, !P5 ;  /* 0x000000ff2a207207 */ /* 0x000fe20006800000 */
[----:B------:R-:W-:Y:S01]  /*1f10*/  IMAD.WIDE.U32 R146, R142, c[0x0][0x238], RZ ;  /* 0x00008e008e927a25 */ /* 0x000fe200078e00ff */
[----:B------:R-:W-:-:S02]  /*1f20*/  MOV R154, c[0x0][0x238] ;  /* 0x00008e00009a7a02 */ /* 0x000fc40000000f00 */
[----:B------:R-:W-:Y:S01]  /*1f30*/  ISETP.GE.AND P6, PT, R134, c[0x0][0x1d4], PT ;  /* 0x0000750086007a0c */ /* 0x000fe20003fc6270 */
[----:B------:R-:W-:Y:S01]  /*1f40*/  IMAD R5, R122, c[0x0][0x23c], R5 ;  /* 0x00008f007a057a24 */ /* 0x000fe200078e0205 */
[----:B------:R-:W-:Y:S01]  /*1f50*/  SHF.R.S32.HI R36, RZ, 0x1f, R41 ;  /* 0x0000001fff247819 */ /* 0x000fe20000011429 */
[----:B------:R-:W-:Y:S01]  /*1f60*/  IMAD R8, R33, -0x50, R116 ;  /* 0xffffffb021087824 */ /* 0x000fe200078e0274 */
[----:B------:R-:W-:Y:S01]  /*1f70*/  SHF.R.S32.HI R25, RZ, 0x1f, R24 ;  /* 0x0000001fff197819 */ /* 0x000fe20000011418 */
[----:B------:R-:W-:Y:S01]  /*1f80*/  IMAD R4, R32, c[0x0][0x24c], R4 ;  /* 0x0000930020047a24 */ /* 0x000fe200078e0204 */
[----:B------:R-:W-:Y:S01]  /*1f90*/  SHF.L.U32 R17, R37, 0x5, RZ ;  /* 0x0000000525117819 */ /* 0x000fe200000006ff */
[----:B------:R-:W-:Y:S01]  /*1fa0*/  IMAD.IADD R171, R147, 0x1, R171 ;  /* 0x0000000193ab7824 */ /* 0x000fe200078e02ab */
[C---:B------:R-:W-:Y:S01]  /*1fb0*/  ISETP.GE.AND P0, PT, R8.reuse, 0x1, PT ;  /* 0x000000010800780c */ /* 0x040fe20003f06270 */
[----:B------:R-:W-:Y:S01]  /*1fc0*/  IMAD.IADD R31, R11, 0x1, R160 ;  /* 0x000000010b1f7824 */ /* 0x000fe200078e02a0 */
[----:B------:R-:W-:Y:S01]  /*1fd0*/  ISETP.GE.AND P3, PT, R8, 0x11, PT ;  /* 0x000000110800780c */ /* 0x000fe20003f66270 */
[----:B-1----:R-:W-:Y:S01]  /*1fe0*/  IMAD.WIDE.U32 R2, R122, c[0x0][0x238], R134 ;  /* 0x00008e007a027a25 */ /* 0x002fe200078e0086 */
[----:B------:R-:W-:-:S02]  /*1ff0*/  ISETP.NE.AND P5, PT, R13, RZ, PT ;  /* 0x000000ff0d00720c */ /* 0x000fc40003fa5270 */
[----:B------:R-:W-:Y:S01]  /*2000*/  SHF.R.S32.HI R35, RZ, 0x1f, R31 ;  /* 0x0000001fff237819 */ /* 0x000fe2000001141f */
[----:B------:R-:W-:Y:S01]  /*2010*/  IMAD.IADD R3, R3, 0x1, R5 ;  /* 0x0000000103037824 */ /* 0x000fe200078e0205 */
[----:B------:R-:W-:Y:S01]  /*2020*/  IADD3 R91, R28, 0x20, RZ ;  /* 0x000000201c5b7810 */ /* 0x000fe20007ffe0ff */
[----:B------:R-:W-:Y:S01]  /*2030*/  IMAD.WIDE.U32 R14, R154, 0x20, RZ ;  /* 0x000000209a0e7825 */ /* 0x000fe200078e00ff */
[----:B------:R-:W-:Y:S02]  /*2040*/  MOV R188, c[0x0][0x27c] ;  /* 0x00009f0000bc7a02 */ /* 0x000fe40000000f00 */
[----:B------:R-:W-:Y:S01]  /*2050*/  MOV R168, 0x5 ;  /* 0x0000000500a87802 */ /* 0x000fe20000000f00 */
[----:B------:R-:W-:Y:S01]  /*2060*/  IMAD.WIDE.U32 R2, R40, c[0x0][0x240], R2 ;  /* 0x0000900028027a25 */ /* 0x000fe200078e0002 */
[----:B------:R-:W-:-:S03]  /*2070*/  P2R R132, PR, RZ, 0x40 ;  /* 0x00000040ff847803 */ /* 0x000fc60000000000 */
[----:B------:R-:W-:Y:S02]  /*2080*/  IMAD R3, R40, c[0x0][0x244], R3 ;  /* 0x0000910028037a24 */ /* 0x000fe400078e0203 */
[----:B------:R-:W-:-:S04]  /*2090*/  IMAD.WIDE.U32 R10, R31, c[0x0][0x1e0], RZ ;  /* 0x000078001f0a7a25 */ /* 0x000fc800078e00ff */
[----:B------:R-:W-:Y:S01]  /*20a0*/  IMAD.WIDE.U32 R114, R32, c[0x0][0x248], R2 ;  /* 0x0000920020727a25 */ /* 0x000fe200078e0002 */
[----:B------:R-:W-:-:S03]  /*20b0*/  SHF.R.S32.HI R3, RZ, 0x1f, R33 ;  /* 0x0000001fff037819 */ /* 0x000fc60000011421 */
[----:B------:R-:W-:Y:S01]  /*20c0*/  IMAD R2, R171, R33, RZ ;  /* 0x00000021ab027224 */ /* 0x000fe200078e02ff */
[----:B------:R-:W-:Y:S01]  /*20d0*/  IADD3 R113, R115, R4, RZ ;  /* 0x0000000473717210 */ /* 0x000fe20007ffe0ff */
[----:B------:R-:W-:Y:S02]  /*20e0*/  IMAD.MOV.U32 R112, RZ, RZ, R114 ;  /* 0x000000ffff707224 */ /* 0x000fe400078e0072 */
[-C--:B------:R-:W-:Y:S02]  /*20f0*/  IMAD R4, R3, R146.reuse, R2 ;  /* 0x0000009203047224 */ /* 0x080fe400078e0202 */
[----:B------:R-:W-:-:S04]  /*2100*/  IMAD.WIDE.U32 R2, R33, R146, R112 ;  /* 0x0000009221027225 */ /* 0x000fc800078e0070 */
[----:B------:R-:W-:Y:S01]  /*2110*/  IMAD R12, R36, c[0x0][0x290], RZ ;  /* 0x0000a400240c7a24 */ /* 0x000fe200078e02ff */
[----:B------:R-:W-:Y:S01]  /*2120*/  IADD3 R3, R3, R4, RZ ;  /* 0x0000000403037210 */ /* 0x000fe20007ffe0ff */
[C---:B------:R-:W-:Y:S01]  /*2130*/  IMAD.WIDE.U32 R182, R41.reuse, c[0x0][0x1e0], RZ ;  /* 0x0000780029b67a25 */ /* 0x040fe200078e00ff */
[----:B------:R-:W-:Y:S02]  /*2140*/  @P0 LEA R6, P2, R2, c[0x0][0x220], 0x1 ;  /* 0x0000880002060a11 */ /* 0x000fe400078408ff */
[----:B------:R-:W-:Y:S01]  /*2150*/  @P3 LEA R5, P1, R154, R2, 0x4 ;  /* 0x000000029a053211 */ /* 0x000fe200078220ff */
[----:B------:R-:W-:Y:S01]  /*2160*/  IMAD R27, R41, c[0x0][0x294], R12 ;  /* 0x0000a500291b7a24 */ /* 0x000fe200078e020c */
[----:B------:R-:W-:Y:S01]  /*2170*/  @P0 LEA.HI.X R7, R2, c[0x0][0x224], R3, 0x1, P2 ;  /* 0x0000890002070a11 */ /* 0x000fe200010f0c03 */
[----:B------:R-:W-:Y:S01]  /*2180*/  IMAD.MOV.U32 R155, RZ, RZ, c[0x0][0x280] ;  /* 0x0000a000ff9b7624 */ /* 0x000fe200078e00ff */
[----:B------:R-:W-:Y:S01]  /*2190*/  @P3 LEA.HI.X R9, R154, R3, R37, 0x4, P1 ;  /* 0x000000039a093211 */ /* 0x000fe200008f2425 */
[----:B------:R-:W-:Y:S01]  /*21a0*/  IMAD.MOV.U32 R156, RZ, RZ, c[0x0][0x290] ;  /* 0x0000a400ff9c7624 */ /* 0x000fe200078e00ff */
[----:B------:R-:W-:Y:S01]  /*21b0*/  @P3 LEA R4, P1, R5, c[0x0][0x220], 0x1 ;  /* 0x0000880005043a11 */ /* 0x000fe200078208ff */
[----:B------:R-:W-:Y:S01]  /*21c0*/  @!PT LDS RZ, [RZ] ;  /* 0x00000000fffff984 */ /* 0x000fe20000000800 */
[----:B------:R-:W-:Y:S01]  /*21d0*/  @!PT LDS RZ, [RZ] ;  /* 0x00000000fffff984 */ /* 0x000fe20000000800 */
[----:B------:R-:W-:Y:S01]  /*21e0*/  @!PT LDS RZ, [RZ] ;  /* 0x00000000fffff984 */ /* 0x000fe20000000800 */
[----:B------:R1:W-:Y:S01]  /*21f0*/  @P0 LDGSTS.E.BYPASS.LTC128B.128 [R216+0x2900], [R6.64], !P6 ;  /* 0x0290000006d80fae */ /* 0x0003e2000f101d48 */
[----:B------:R-:W-:Y:S01]  /*2200*/  ISETP.GE.AND P2, PT, R8, 0x21, PT ;  /* 0x000000210800780c */ /* 0x000fe20003f46270 */
[----:B------:R-:W-:Y:S01]  /*2210*/  IMAD.SHL.U32 R175, R155, 0x20, RZ ;  /* 0x000000209baf7824 */ /* 0x000fe200078e00ff */
[----:B------:R-:W-:-:S02]  /*2220*/  @P3 LEA.HI.X R5, R5, c[0x0][0x224], R9, 0x1, P1 ;  /* 0x0000890005053a11 */ /* 0x000fc400008f0c09 */
[C---:B------:R-:W-:Y:S02]  /*2230*/  ISETP.GE.AND P0, PT, R8.reuse, 0x31, PT ;  /* 0x000000310800780c */ /* 0x040fe40003f06270 */
[----:B------:R-:W-:Y:S01]  /*2240*/  ISETP.GE.AND P1, PT, R8, 0x41, PT ;  /* 0x000000410800780c */ /* 0x000fe20003f26270 */
[----:B------:R3:W-:Y:S01]  /*2250*/  @P3 LDGSTS.E.BYPASS.LTC128B.128 [R216+0x3100], [R4.64], !P6 ;  /* 0x0310000004d83fae */ /* 0x0007e2000f101d48 */
[----:B------:R-:W-:Y:S01]  /*2260*/  IMAD.WIDE.U32 R8, R41, c[0x0][0x290], R24 ;  /* 0x0000a40029087a25 */ /* 0x000fe200078e0018 */
[-C--:B------:R-:W-:Y:S02]  /*2270*/  SHF.L.U64.HI R157, R155, R168.reuse, c[0x0][0x284] ;  /* 0x0000a1009b9d7619 */ /* 0x080fe400000102a8 */
[----:B------:R-:W-:Y:S01]  /*2280*/  SHF.L.U64.HI R158, R156, R168, c[0x0][0x294] ;  /* 0x0000a5009c9e7619 */ /* 0x000fe200000102a8 */
[----:B------:R-:W-:Y:S01]  /*2290*/  IMAD.MOV.U32 R12, RZ, RZ, R8 ;  /* 0x000000ffff0c7224 */ /* 0x000fe200078e0008 */
[----:B------:R-:W-:Y:S02]  /*22a0*/  @P2 IADD3 R16, P3, R2, R14, RZ ;  /* 0x0000000e02102210 */ /* 0x000fe40007f7e0ff */
[----:B------:R-:W-:Y:S01]  /*22b0*/  IADD3 R13, R9, R27, RZ ;  /* 0x0000001b090d7210 */ /* 0x000fe20007ffe0ff */
[----:B------:R-:W-:Y:S01]  /*22c0*/  IMAD.WIDE.U32 R8, R41, c[0x0][0x280], R28 ;  /* 0x0000a00029087a25 */ /* 0x000fe200078e001c */
[----:B------:R-:W-:-:S02]  /*22d0*/  @P2 IADD3.X R17, R3, R15, R17, P3, !PT ;  /* 0x0000000f03112210 */ /* 0x000fc40001ffe411 */
[----:B------:R-:W-:Y:S01]  /*22e0*/  @P2 LEA R20, P3, R16, c[0x0][0x220], 0x1 ;  /* 0x0000880010142a11 */ /* 0x000fe200078608ff */
[----:B------:R-:W-:Y:S01]  /*22f0*/  @P0 IMAD R18, R37, 0x30, RZ ;  /* 0x0000003025120824 */ /* 0x000fe200078e02ff */
[----:B------:R-:W-:Y:S01]  /*2300*/  SHF.L.U32 R176, R156, 0x5, RZ ;  /* 0x000000059cb07819 */ /* 0x000fe200000006ff */
[----:B-----5:R-:W-:Y:S01]  /*2310*/  IMAD.WIDE.U32 R98, R136, c[0x0][0x290], R12 ;  /* 0x0000a40088627a25 */ /* 0x020fe200078e000c */
[----:B------:R-:W-:-:S03]  /*2320*/  @P2 LEA.HI.X R21, R16, c[0x0][0x224], R17, 0x1, P3 ;  /* 0x0000890010152a11 */ /* 0x000fc600018f0c11 */
[C---:B-1----:R-:W-:Y:S02]  /*2330*/  IMAD.WIDE.U32 R6, R41.reuse, c[0x0][0x280], R24 ;  /* 0x0000a00029067a25 */ /* 0x042fe400078e0018 */
[----:B------:R1:W-:Y:S02]  /*2340*/  @P2 LDGSTS.E.BYPASS.LTC128B.128 [R216+0x3900], [R20.64], !P6 ;  /* 0x0390000014d82fae */ /* 0x0003e4000f101d48 */
[----:B------:R-:W-:Y:S01]  /*2350*/  IMAD.WIDE.U32 R16, R41, c[0x0][0x290], R28 ;  /* 0x0000a40029107a25 */ /* 0x000fe200078e001c */
[----:B------:R-:W-:Y:S02]  /*2360*/  MOV R14, R6 ;  /* 0x00000006000e7202 */ /* 0x000fe40000000f00 */
[----:B------:R-:W-:Y:S01]  /*2370*/  MOV R6, R10 ;  /* 0x0000000a00067202 */ /* 0x000fe20000000f00 */
[----:B---3--:R-:W-:Y:S02]  /*2380*/  IMAD R5, R36, c[0x0][0x280], RZ ;  /* 0x0000a00024057a24 */ /* 0x008fe400078e02ff */
[----:B------:R-:W-:-:S02]  /*2390*/  IMAD R4, R35, c[0x0][0x1e0], RZ ;  /* 0x0000780023047a24 */ /* 0x000fc400078e02ff */
[----:B------:R-:W-:Y:S02]  /*23a0*/  IMAD R23, R41, c[0x0][0x284], R5 ;  /* 0x0000a10029177a24 */ /* 0x000fe400078e0205 */
[----:B------:R-:W-:Y:S02]  /*23b0*/  IMAD R4, R31, c[0x0][0x1e4], R4 ;  /* 0x000079001f047a24 */ /* 0x000fe400078e0204 */
[----:B------:R-:W-:Y:S02]  /*23c0*/  IMAD.IADD R15, R7, 0x1, R23 ;  /* 0x00000001070f7824 */ /* 0x000fe400078e0217 */
[----:B------:R-:W-:Y:S02]  /*23d0*/  IMAD.IADD R7, R11, 0x1, R4 ;  /* 0x000000010b077824 */ /* 0x000fe400078e0204 */
[----:B------:R-:W-:-:S04]  /*23e0*/  @P0 IMAD.WIDE.U32 R4, R154, 0x30, R2 ;  /* 0x000000309a040825 */ /* 0x000fc800078e0002 */
[----:B------:R-:W-:Y:S01]  /*23f0*/  @P0 IMAD.IADD R5, R5, 0x1, R18 ;  /* 0x0000000105050824 */ /* 0x000fe200078e0212 */
[----:B------:R-:W-:Y:S01]  /*2400*/  @P0 LEA R18, P3, R4, c[0x0][0x220], 0x1 ;  /* 0x0000880004120a11 */ /* 0x000fe200078608ff */
[----:B------:R-:W-:Y:S01]  /*2410*/  IMAD.WIDE.U32 R10, R40, c[0x0][0x1e8], R6 ;  /* 0x00007a00280a7a25 */ /* 0x000fe200078e0006 */
[----:B------:R-:W-:Y:S02]  /*2420*/  IADD3 R7, R23, R9, RZ ;  /* 0x0000000917077210 */ /* 0x000fe40007ffe0ff */
[----:B------:R-:W-:Y:S01]  /*2430*/  @P0 LEA.HI.X R19, R4, c[0x0][0x224], R5, 0x1, P3 ;  /* 0x0000890004130a11 */ /* 0x000fe200018f0c05 */
[----:B------:R-:W-:Y:S01]  /*2440*/  IMAD R9, R40, c[0x0][0x1ec], R11 ;  /* 0x00007b0028097a24 */ /* 0x000fe200078e020b */
[C---:B------:R-:W-:Y:S01]  /*2450*/  @P1 LEA R22, P3, R154.reuse, R2, 0x6 ;  /* 0x000000029a161211 */ /* 0x040fe200078630ff */
[----:B------:R-:W-:Y:S01]  /*2460*/  IMAD.IADD R5, R27, 0x1, R17 ;  /* 0x000000011b057824 */ /* 0x000fe200078e0211 */
[----:B------:R-:W-:Y:S01]  /*2470*/  MOV R6, R8 ;  /* 0x0000000800067202 */ /* 0x000fe20000000f00 */
[----:B------:R3:W-:Y:S01]  /*2480*/  @P0 LDGSTS.E.BYPASS.LTC128B.128 [R216+0x4100], [R18.64], !P6 ;  /* 0x0410000012d80fae */ /* 0x0007e2000f101d48 */
[----:B------:R-:W-:Y:S01]  /*2490*/  @P1 LEA.HI.X R3, R154, R3, R37, 0x6, P3 ;  /* 0x000000039a031211 */ /* 0x000fe200018f3425 */
[----:B------:R-:W-:Y:S01]  /*24a0*/  IMAD.MOV.U32 R4, RZ, RZ, R16 ;  /* 0x000000ffff047224 */ /* 0x000fe200078e0010 */
[----:B------:R-:W-:Y:S01]  /*24b0*/  @P1 LEA R2, P3, R22, c[0x0][0x220], 0x1 ;  /* 0x0000880016021a11 */ /* 0x000fe200078608ff */
[----:B------:R-:W-:Y:S01]  /*24c0*/  IMAD.WIDE.U32 R100, R136, c[0x0][0x280], R14 ;  /* 0x0000a00088647a25 */ /* 0x000fe200078e000e */
[----:B------:R-:W-:-:S02]  /*24d0*/  MOV R8, R10 ;  /* 0x0000000a00087202 */ /* 0x000fc40000000f00 */
[----:B------:R-:W-:Y:S01]  /*24e0*/  @P1 LEA.HI.X R3, R22, c[0x0][0x224], R3, 0x1, P3 ;  /* 0x0000890016031a11 */ /* 0x000fe200018f0c03 */
[----:B------:R-:W-:Y:S01]  /*24f0*/  IMAD.WIDE.U32 R96, R136, c[0x0][0x280], R6 ;  /* 0x0000a00088607a25 */ /* 0x000fe200078e0006 */
[----:B------:R-:W-:-:S03]  /*2500*/  ISETP.GE.AND P0, PT, R91, c[0x0][0x1d4], PT ;  /* 0x000075005b007a0c */ /* 0x000fc60003f06270 */
[----:B------:R4:W-:Y:S01]  /*2510*/  @P1 LDGSTS.E.BYPASS.LTC128B.128 [R216+0x4900], [R2.64], !P6 ;  /* 0x0490000002d81fae */ /* 0x0009e2000f101d48 */
[----:B------:R-:W-:Y:S01]  /*2520*/  P2R R90, PR, RZ, 0x1 ;  /* 0x00000001ff5a7803 */ /* 0x000fe20000000000 */
[----:B------:R-:W-:Y:S01]  /*2530*/  IMAD.WIDE.U32 R94, R136, c[0x0][0x290], R4 ;  /* 0x0000a400885e7a25 */ /* 0x000fe200078e0004 */
[----:B------:R-:W-:Y:S01]  /*2540*/  ISETP.GE.AND P6, PT, R28, c[0x0][0x1d4], PT ;  /* 0x000075001c007a0c */ /* 0x000fe20003fc6270 */
[----:B------:R-:W0:Y:S01]  /*2550*/  LDGDEPBAR ;  /* 0x00000000000079af */ /* 0x000e220000000000 */
[----:B------:R-:W-:Y:S01]  /*2560*/  WARPSYNC 0xffffffff ;  /* 0xffffffff00007948 */ /* 0x000fe20003800000 */
[----:B------:R-:W-:Y:S01]  /*2570*/  IMAD.SHL.U32 R10, R188, 0x2, RZ ;  /* 0x00000002bc0a7824 */ /* 0x000fe200078e00ff */
[----:B----4-:R-:W-:Y:S01]  /*2580*/  SHF.R.S32.HI R2, RZ, 0x1f, R136 ;  /* 0x0000001fff027819 */ /* 0x010fe20000011488 */
[----:B------:R-:W-:-:S04]  /*2590*/  IMAD R3, R36, c[0x0][0x1e0], RZ ;  /* 0x0000780024037a24 */ /* 0x000fc800078e02ff */
[C---:B------:R-:W-:Y:S02]  /*25a0*/  IMAD R11, R2.reuse, c[0x0][0x280], RZ ;  /* 0x0000a000020b7a24 */ /* 0x040fe400078e02ff */
[----:B---3--:R-:W-:Y:S02]  /*25b0*/  IMAD R18, R2, c[0x0][0x290], RZ ;  /* 0x0000a40002127a24 */ /* 0x008fe400078e02ff */
[----:B------:R-:W-:Y:S02]  /*25c0*/  IMAD R17, R41, c[0x0][0x1e4], R3 ;  /* 0x0000790029117a24 */ /* 0x000fe400078e0203 */
[----:B------:R-:W-:-:S03]  /*25d0*/  IMAD R3, R136, c[0x0][0x284], R11 ;  /* 0x0000a10088037a24 */ /* 0x000fc600078e020b */
[----:B------:R-:W-:Y:S01]  /*25e0*/  IADD3 R120, R183, R17, RZ ;  /* 0x00000011b7787210 */ /* 0x000fe20007ffe0ff */
[----:B------:R-:W-:Y:S02]  /*25f0*/  IMAD.IADD R111, R101, 0x1, R3 ;  /* 0x00000001656f7824 */ /* 0x000fe400078e0203 */
[----:B------:R-:W-:Y:S01]  /*2600*/  IMAD.IADD R108, R3, 0x1, R97 ;  /* 0x00000001036c7824 */ /* 0x000fe200078e0261 */
[----:B--2---:R-:W-:Y:S01]  /*2610*/  @P4 SHF.R.S32.HI R2, RZ, 0x1f, R30 ;  /* 0x0000001fff024819 */ /* 0x004fe2000001141e */
[----:B------:R-:W-:Y:S01]  /*2620*/  @!P4 IMAD.MOV.U32 R30, RZ, RZ, R42 ;  /* 0x000000ffff1ec224 */ /* 0x000fe200078e002a */
[----:B------:R-:W-:-:S04]  /*2630*/  @!P4 MOV R2, R137 ;  /* 0x000000890002c202 */ /* 0x000fc80000000f00 */
[----:B------:R-:W-:Y:S01]  /*2640*/  SEL R16, R2, RZ, !P5 ;  /* 0x000000ff02107207 */ /* 0x000fe20006800000 */
[----:B------:R-:W-:Y:S01]  /*2650*/  IMAD R2, R136, c[0x0][0x294], R18 ;  /* 0x0000a50088027a24 */ /* 0x000fe200078e0212 */
[----:B------:R-:W-:-:S03]  /*2660*/  SEL R11, R30, RZ, !P5 ;  /* 0x000000ff1e0b7207 */ /* 0x000fc60006800000 */
[----:B------:R-:W-:Y:S01]  /*2670*/  IMAD R17, R16, c[0x0][0x1f0], RZ ;  /* 0x00007c0010117a24 */ /* 0x000fe200078e02ff */
[----:B------:R-:W-:Y:S01]  /*2680*/  IADD3 R109, R99, R2, RZ ;  /* 0x00000002636d7210 */ /* 0x000fe20007ffe0ff */
[----:B------:R-:W-:-:S04]  /*2690*/  IMAD.WIDE.U32 R82, R11, c[0x0][0x1f0], R8 ;  /* 0x00007c000b527a25 */ /* 0x000fc800078e0008 */
[----:B------:R-:W-:Y:S01]  /*26a0*/  IMAD R8, R11, c[0x0][0x1f4], R17 ;  /* 0x00007d000b087a24 */ /* 0x000fe200078e0211 */
[----:B------:R-:W-:Y:S01]  /*26b0*/  IADD3 R110, P1, P0, R82, R182, R28 ;  /* 0x000000b6526e7210 */ /* 0x000fe2000783e01c */
[----:B------:R-:W-:-:S03]  /*26c0*/  IMAD.IADD R107, R2, 0x1, R95 ;  /* 0x00000001026b7824 */ /* 0x000fc600078e025f */
[----:B------:R-:W-:-:S04]  /*26d0*/  IADD3 R85, R83, R8, RZ ;  /* 0x0000000853557210 */ /* 0x000fc80007ffe0ff */
[----:B------:R-:W-:Y:S02]  /*26e0*/  IADD3.X R106, R85, R120, R29, P1, P0 ;  /* 0x00000078556a7210 */ /* 0x000fe40000fe041d */
[----:B-1----:R-:W-:Y:S01]  /*26f0*/  ISETP.GE.AND P0, PT, R28, c[0x0][0x27c], PT ;  /* 0x00009f001c007a0c */ /* 0x002fe20003f06270 */
[C---:B------:R-:W-:Y:S01]  /*2700*/  IMAD.WIDE.U32 R2, R40.reuse, c[0x0][0x260], R134 ;  /* 0x0000980028027a25 */ /* 0x040fe200078e0086 */
[----:B------:R-:W-:Y:S01]  /*2710*/  BAR.SYNC.DEFER_BLOCKING 0x0 ;  /* 0x0000000000007b1d */ /* 0x000fe20000010000 */
[----:B------:R-:W-:Y:S02]  /*2720*/  SHF.L.U32 R173, R155, 0x6, RZ ;  /* 0x000000069bad7819 */ /* 0x000fe400000006ff */
[----:B------:R-:W-:Y:S01]  /*2730*/  IMAD.WIDE.U32 R6, R40, c[0x0][0x210], R28 ;  /* 0x0000840028067a25 */ /* 0x000fe200078e001c */
[----:B------:R-:W-:Y:S02]  /*2740*/  SHF.L.U64.HI R138, R154, R168, c[0x0][0x23c] ;  /* 0x00008f009a8a7619 */ /* 0x000fe400000102a8 */
[----:B------:R-:W-:Y:S01]  /*2750*/  ULDC.U8 UR4, c[0x0][0x298] ;  /* 0x0000a60000047ab9 */ /* 0x000fe20000000000 */
[----:B------:R-:W-:Y:S01]  /*2760*/  IMAD.MOV.U32 R4, RZ, RZ, R2 ;  /* 0x000000ffff047224 */ /* 0x000fe200078e0002 */
[----:B------:R-:W-:Y:S01]  /*2770*/  IADD3 R130, P1, R41, R31, RZ ;  /* 0x0000001f29827210 */ /* 0x000fe20007f3e0ff */
[----:B------:R-:W-:Y:S01]  /*2780*/  IMAD.MOV.U32 R2, RZ, RZ, R6 ;  /* 0x000000ffff027224 */ /* 0x000fe200078e0006 */
[----:B------:R-:W-:Y:S01]  /*2790*/  SEL R6, RZ, c[0x0][0x27c], !P0 ;  /* 0x00009f00ff067a07 */ /* 0x000fe20004000000 */
[----:B------:R-:W-:Y:S01]  /*27a0*/  IMAD R5, R40, c[0x0][0x264], R3 ;  /* 0x0000990028057a24 */ /* 0x000fe200078e0203 */
[----:B------:R-:W-:Y:S01]  /*27b0*/  @P0 IADD3 R10, -R10, c[0x0][0x1d4], RZ ;  /* 0x000075000a0a0a10 */ /* 0x000fe20007ffe1ff */
[----:B------:R-:W-:Y:S01]  /*27c0*/  IMAD R3, R40, c[0x0][0x214], R7 ;  /* 0x0000850028037a24 */ /* 0x000fe200078e0207 */
[----:B------:R-:W-:Y:S01]  /*27d0*/  IADD3 R6, R28, R6, RZ ;  /* 0x000000061c067210 */ /* 0x000fe20007ffe0ff */
[----:B------:R-:W-:Y:S01]  /*27e0*/  IMAD R7, R34, c[0x0][0x268], RZ ;  /* 0x00009a0022077a24 */ /* 0x000fe200078e02ff */
[----:B------:R-:W-:Y:S01]  /*27f0*/  ISETP.NE.AND P0, PT, RZ, UR4, PT ;  /* 0x00000004ff007c0c */ /* 0x000fe2000bf05270 */
[----:B------:R-:W-:Y:S01]  /*2800*/  IMAD.WIDE.U32 R86, R32, c[0x0][0x268], R4 ;  /* 0x00009a0020567a25 */ /* 0x000fe200078e0004 */
[----:B------:R-:W-:-:S02]  /*2810*/  SHF.R.S32.HI R4, RZ, 0x1f, R10 ;  /* 0x0000001fff047819 */ /* 0x000fc4000001140a */
[----:B------:R-:W-:Y:S01]  /*2820*/  ISETP.GE.AND P2, PT, R188, 0x1, PT ;  /* 0x00000001bc00780c */ /* 0x000fe20003f46270 */
[----:B------:R-:W-:Y:S01]  /*2830*/  IMAD R9, R32, c[0x0][0x26c], R7 ;  /* 0x00009b0020097a24 */ /* 0x000fe200078e0207 */
[----:B------:R-:W-:Y:S01]  /*2840*/  SHF.R.S32.HI R7, RZ, 0x1f, R6 ;  /* 0x0000001fff077819 */ /* 0x000fe20000011406 */
[----:B------:R-:W-:Y:S01]  /*2850*/  IMAD.WIDE.U32 R92, R11, c[0x0][0x218], R2 ;  /* 0x000086000b5c7a25 */ /* 0x000fe200078e0002 */
[----:B------:R-:W-:Y:S02]  /*2860*/  SHF.R.S32.HI R3, RZ, 0x1f, R148 ;  /* 0x0000001fff037819 */ /* 0x000fe40000011494 */
[----:B------:R-:W-:Y:S01]  /*2870*/  LEA.HI R2, R7, R6, RZ, 0x3 ;  /* 0x0000000607027211 */ /* 0x000fe200078f18ff */
[----:B------:R-:W-:Y:S01]  /*2880*/  IMAD.WIDE.U32 R180, R148, c[0x0][0x1e0], RZ ;  /* 0x0000780094b47a25 */ /* 0x000fe200078e00ff */
[----:B------:R-:W-:Y:S02]  /*2890*/  LEA.HI R5, R4, R10, RZ, 0x4 ;  /* 0x0000000a04057211 */ /* 0x000fe400078f20ff */
[----:B------:R-:W-:Y:S01]  /*28a0*/  SHF.R.S32.HI R6, RZ, 0x1f, R150 ;  /* 0x0000001fff067819 */ /* 0x000fe20000011496 */
[----:B------:R-:W-:Y:S01]  /*28b0*/  IMAD R4, R3, c[0x0][0x1e0], RZ ;  /* 0x0000780003047a24 */ /* 0x000fe200078e02ff */
[----:B------:R-:W-:Y:S01]  /*28c0*/  LOP3.LUT R103, R2, 0xfffffff8, RZ, 0xc0, !PT ;  /* 0xfffffff802677812 */ /* 0x000fe200078ec0ff */
[----:B------:R-:W-:Y:S01]  /*28d0*/  IMAD.WIDE.U32 R178, R150, c[0x0][0x1e0], RZ ;  /* 0x0000780096b27a25 */ /* 0x000fe200078e00ff */
[----:B------:R-:W-:-:S02]  /*28e0*/  P2R R128, PR, RZ, 0x1 ;  /* 0x00000001ff807803 */ /* 0x000fc40000000000 */
[----:B------:R-:W-:Y:S01]  /*28f0*/  SHF.R.S32.HI R105, RZ, 0x1f, R103 ;  /* 0x0000001fff697819 */ /* 0x000fe20000011467 */
[----:B------:R-:W-:Y:S02]  /*2900*/  IMAD R3, R6, c[0x0][0x1e0], RZ ;  /* 0x0000780006037a24 */ /* 0x000fe400078e02ff */
[----:B------:R-:W-:Y:S02]  /*2910*/  IMAD R4, R148, c[0x0][0x1e4], R4 ;  /* 0x0000790094047a24 */ /* 0x000fe400078e0204 */
[----:B------:R-:W-:Y:S02]  /*2920*/  IMAD R3, R150, c[0x0][0x1e4], R3 ;  /* 0x0000790096037a24 */ /* 0x000fe400078e0203 */
[----:B------:R-:W-:Y:S01]  /*2930*/  IMAD.IADD R126, R181, 0x1, R4 ;  /* 0x00000001b57e7824 */ /* 0x000fe200078e0204 */
[----:B------:R-:W-:Y:S01]  /*2940*/  SHF.R.S32.HI R4, RZ, 0x4, R5 ;  /* 0x00000004ff047819 */ /* 0x000fe20000011405 */
[----:B------:R-:W-:Y:S01]  /*2950*/  IMAD.MOV.U32 R167, RZ, RZ, 0x6 ;  /* 0x00000006ffa77424 */ /* 0x000fe200078e00ff */
[----:B------:R-:W-:Y:S01]  /*2960*/  IADD3 R125, R179, R3, RZ ;  /* 0x00000003b37d7210 */ /* 0x000fe20007ffe0ff */
[----:B------:R-:W-:Y:S01]  /*2970*/  IMAD.MOV.U32 R7, RZ, RZ, c[0x0][0x1e0] ;  /* 0x00007800ff077624 */ /* 0x000fe200078e00ff */
[----:B------:R-:W-:Y:S01]  /*2980*/  LEA.HI.SX32 R6, R2, R4, 0x1d ;  /* 0x0000000402067211 */ /* 0x000fe200078feaff */
[----:B------:R-:W-:Y:S01]  /*2990*/  IMAD.SHL.U32 R174, R156, 0x40, RZ ;  /* 0x000000409cae7824 */ /* 0x000fe200078e00ff */
[--C-:B------:R-:W-:Y:S01]  /*29a0*/  LOP3.LUT R5, R39, 0x38, R2.reuse, 0xf8, !PT ;  /* 0x0000003827057812 */ /* 0x100fe200078ef802 */
[----:B------:R-:W-:Y:S01]  /*29b0*/  IMAD.WIDE.U32 R140, R7, 0x50, RZ ;  /* 0x00000050078c7825 */ /* 0x000fe200078e00ff */
[----:B------:R-:W-:-:S02]  /*29c0*/  LOP3.LUT R4, R149, 0x38, R2, 0xf8, !PT ;  /* 0x0000003895047812 */ /* 0x000fc400078ef802 */
[----:B------:R-:W-:Y:S01]  /*29d0*/  LOP3.LUT R3, R151, 0x38, R2, 0xf8, !PT ;  /* 0x0000003897037812 */ /* 0x000fe200078ef802 */
[----:B------:R-:W-:Y:S01]  /*29e0*/  IMAD.SHL.U32 R184, R7, 0x40, RZ ;  /* 0x0000004007b87824 */ /* 0x000fe200078e00ff */
[----:B------:R-:W-:Y:S01]  /*29f0*/  LOP3.LUT R5, R5, R38, RZ, 0x3c, !PT ;  /* 0x0000002605057212 */ /* 0x000fe200078e3cff */
[----:B------:R-:W-:Y:S01]  /*2a00*/  IMAD R8, R16, c[0x0][0x218], RZ ;  /* 0x0000860010087a24 */ /* 0x000fe200078e02ff */
[----:B------:R-:W-:Y:S01]  /*2a10*/  LOP3.LUT R2, R4, R186, RZ, 0x3c, !PT ;  /* 0x000000ba04027212 */ /* 0x000fe200078e3cff */
[----:B------:R-:W-:Y:S01]  /*2a20*/  IMAD R169, R142, c[0x0][0x294], RZ ;  /* 0x0000a5008ea97a24 */ /* 0x000fe200078e02ff */
[----:B------:R-:W-:Y:S01]  /*2a30*/  LOP3.LUT R3, R3, R187, RZ, 0x3c, !PT ;  /* 0x000000bb03037212 */ /* 0x000fe200078e3cff */
[----:B------:R-:W-:Y:S01]  /*2a40*/  IMAD.IADD R5, R153, 0x1, R5 ;  /* 0x0000000199057824 */ /* 0x000fe200078e0205 */
[----:B------:R-:W-:Y:S01]  /*2a50*/  SHF.L.U32 R84, R6, 0x3, RZ ;  /* 0x0000000306547819 */ /* 0x000fe200000006ff */
[----:B------:R-:W-:Y:S01]  /*2a60*/  IMAD.IADD R6, R162, 0x1, R2 ;  /* 0x00000001a2067824 */ /* 0x000fe200078e0202 */
[-C--:B------:R-:W-:Y:S01]  /*2a70*/  SHF.L.U64.HI R155, R155, R167.reuse, c[0x0][0x284] ;  /* 0x0000a1009b9b7619 */ /* 0x080fe200000102a7 */
[----:B------:R-:W-:Y:S01]  /*2a80*/  IMAD.SHL.U32 R124, R5, 0x2, RZ ;  /* 0x00000002057c7824 */ /* 0x000fe200078e00ff */
[-C--:B------:R-:W-:Y:S01]  /*2a90*/  SHF.L.U64.HI R156, R156, R167.reuse, c[0x0][0x294] ;  /* 0x0000a5009c9c7619 */ /* 0x080fe200000102a7 */
[C---:B------:R-:W-:Y:S01]  /*2aa0*/  IMAD R170, R142.reuse, c[0x0][0x284], RZ ;  /* 0x0000a1008eaa7a24 */ /* 0x040fe200078e02ff */
[C---:B------:R-:W-:Y:S01]  /*2ab0*/  SHF.L.U64.HI R167, R7.reuse, R167, c[0x0][0x1e4] ;  /* 0x0000790007a77619 */ /* 0x040fe200000102a7 */
[C---:B------:R-:W-:Y:S01]  /*2ac0*/  IMAD R166, R142.reuse, c[0x0][0x1e4], RZ ;  /* 0x000079008ea67a24 */ /* 0x040fe200078e02ff */
[C---:B------:R-:W-:Y:S01]  /*2ad0*/  SHF.L.U64.HI R168, R7.reuse, R168, c[0x0][0x1e4] ;  /* 0x0000790007a87619 */ /* 0x040fe200000102a8 */
[----:B------:R-:W-:Y:S01]  /*2ae0*/  IMAD.WIDE.U32 R144, R142, c[0x0][0x290], RZ ;  /* 0x0000a4008e907a25 */ /* 0x000fe200078e00ff */
[----:B------:R-:W-:-:S02]  /*2af0*/  SHF.L.U32 R177, R7, 0x5, RZ ;  /* 0x0000000507b17819 */ /* 0x000fc400000006ff */
[----:B------:R-:W-:Y:S01]  /*2b00*/  IADD3 R7, R163, R3, RZ ;  /* 0x00000003a3077210 */ /* 0x000fe20007ffe0ff */
[----:B------:R-:W-:Y:S01]  /*2b10*/  IMAD R8, R11, c[0x0][0x21c], R8 ;  /* 0x000087000b087a24 */ /* 0x000fe200078e0208 */
[--C-:B------:R-:W-:Y:S01]  /*2b20*/  LOP3.LUT R3, R39, 0x38, R84.reuse, 0xf8, !PT ;  /* 0x0000003827037812 */ /* 0x100fe200078ef854 */
[----:B------:R-:W-:Y:S01]  /*2b30*/  IMAD.WIDE.U32 R142, R142, c[0x0][0x280], RZ ;  /* 0x0000a0008e8e7a25 */ /* 0x000fe200078e00ff */
[--C-:B------:R-:W-:Y:S02]  /*2b40*/  LOP3.LUT R2, R149, 0x38, R84.reuse, 0xf8, !PT ;  /* 0x0000003895027812 */ /* 0x100fe400078ef854 */
[----:B------:R-:W-:Y:S01]  /*2b50*/  LOP3.LUT R4, R151, 0x38, R84, 0xf8, !PT ;  /* 0x0000003897047812 */ /* 0x000fe200078ef854 */
[----:B------:R-:W-:Y:S01]  /*2b60*/  IMAD.X R129, R35, 0x1, R36, P1 ;  /* 0x0000000123817824 */ /* 0x000fe200008e0624 */
[----:B------:R-:W-:Y:S01]  /*2b70*/  LOP3.LUT R5, R3, R38, RZ, 0x3c, !PT ;  /* 0x0000002603057212 */ /* 0x000fe200078e3cff */
[----:B------:R-:W-:Y:S01]  /*2b80*/  IMAD.SHL.U32 R154, R154, 0x20, RZ ;  /* 0x000000209a9a7824 */ /* 0x000fe200078e00ff */
[----:B------:R-:W-:Y:S01]  /*2b90*/  LOP3.LUT R3, R2, R186, RZ, 0x3c, !PT ;  /* 0x000000ba02037212 */ /* 0x000fe200078e3cff */
[----:B------:R-:W-:Y:S01]  /*2ba0*/  IMAD.IADD R170, R143, 0x1, R170 ;  /* 0x000000018faa7824 */ /* 0x000fe200078e02aa */
[----:B------:R-:W-:Y:S01]  /*2bb0*/  LOP3.LUT R2, R4, R187, RZ, 0x3c, !PT ;  /* 0x000000bb04027212 */ /* 0x000fe200078e3cff */
[----:B------:R-:W-:Y:S01]  /*2bc0*/  IMAD.IADD R166, R141, 0x1, R166 ;  /* 0x000000018da67824 */ /* 0x000fe200078e02a6 */
[----:B------:R-:W-:Y:S01]  /*2bd0*/  IADD3 R4, R153, R5, RZ ;  /* 0x0000000599047210 */ /* 0x000fe20007ffe0ff */
[----:B------:R-:W-:Y:S01]  /*2be0*/  IMAD.IADD R3, R162, 0x1, R3 ;  /* 0x00000001a2037824 */ /* 0x000fe200078e0203 */
[----:B------:R-:W-:Y:S01]  /*2bf0*/  IADD3 R169, R145, R169, RZ ;  /* 0x000000a991a97210 */ /* 0x000fe20007ffe0ff */
[----:B------:R-:W-:Y:S01]  /*2c00*/  IMAD.IADD R2, R163, 0x1, R2 ;  /* 0x00000001a3027824 */ /* 0x000fe200078e0202 */
[----:B------:R-:W-:Y:S01]  /*2c10*/  SHF.R.S32.HI R104, RZ, 0x1f, R84 ;  /* 0x0000001fff687819 */ /* 0x000fe20000011454 */
[----:B------:R-:W-:Y:S01]  /*2c20*/  IMAD.IADD R89, R87, 0x1, R9 ;  /* 0x0000000157597824 */ /* 0x000fe200078e0209 */
[----:B------:R-:W-:Y:S01]  /*2c30*/  SHF.L.U32 R121, R7, 0x1, RZ ;  /* 0x0000000107797819 */ /* 0x000fe200000006ff */
[----:B------:R-:W-:Y:S01]  /*2c40*/  IMAD.IADD R102, R93, 0x1, R8 ;  /* 0x000000015d667824 */ /* 0x000fe200078e0208 */
[----:B------:R-:W-:Y:S01]  /*2c50*/  SHF.L.U32 R117, R2, 0x1, RZ ;  /* 0x0000000102757819 */ /* 0x000fe200000006ff */
[----:B------:R-:W-:-:S02]  /*2c60*/  IMAD.SHL.U32 R123, R6, 0x2, RZ ;  /* 0x00000002067b7824 */ /* 0x000fc400078e00ff */
[----:B------:R-:W-:Y:S02]  /*2c70*/  IMAD.SHL.U32 R119, R4, 0x2, RZ ;  /* 0x0000000204777824 */ /* 0x000fe400078e00ff */
[----:B------:R-:W-:Y:S02]  /*2c80*/  IMAD.SHL.U32 R118, R3, 0x2, RZ ;  /* 0x0000000203767824 */ /* 0x000fe400078e00ff */
.L_x_251:
[----:B------:R-:W-:Y:S01]  /*2c90*/  SHF.R.S32.HI R88, RZ, 0x1f, R33 ;  /* 0x0000001fff587819 */ /* 0x000fe20000011421 */
[----:B-1----:R-:W1:Y:S01]  /*2ca0*/  S2R R6, SR_TID.X ;  /* 0x0000000000067919 */ /* 0x002e620000002100 */
[----:B------:R-:W-:Y:S01]  /*2cb0*/  ISETP.GE.AND P2, PT, R188, 0x1, PT ;  /* 0x00000001bc00780c */ /* 0x000fe20003f46270 */
[-C--:B------:R-:W-:Y:S01]  /*2cc0*/  IMAD R2, R166, R33.reuse, RZ ;  /* 0x00000021a6027224 */ /* 0x080fe200078e02ff */
[----:B------:R-:W-:Y:S04]  /*2cd0*/  DEPBAR.LE SB0, 0x0 ;  /* 0x000080000000791a */ /* 0x000fe80000000000 */
[----:B------:R-:W-:Y:S01]  /*2ce0*/  IMAD.WIDE.U32 R64, R140, R33, RZ ;  /* 0x000000218c407225 */ /* 0x000fe200078e00ff */
[----:B------:R-:W-:Y:S01]  /*2cf0*/  WARPSYNC 0xffffffff ;  /* 0xffffffff00007948 */ /* 0x000fe20003800000 */
[----:B------:R-:W-:Y:S02]  /*2d00*/  BAR.SYNC.DEFER_BLOCKING 0x0 ;  /* 0x0000000000007b1d */ /* 0x000fe40000010000 */
[----:B------:R-:W-:Y:S01]  /*2d10*/  IMAD R2, R88, R140, R2 ;  /* 0x0000008c58027224 */ /* 0x000fe200078e0202 */
[----:B------:R-:W-:Y:S03]  /*2d20*/  IADD3 R3, P1, P0, R110, R64, R177 ;  /* 0x000000406e037210 */ /* 0x000fe6000783e0b1 */
[----:B------:R-:W-:Y:S05]  /*2d30*/  IMAD.IADD R68, R65, 0x1, R2 ;  /* 0x0000000141447824 */ /* 0x000fea00078e0202 */
[----:B------:R-:W-:Y:S02]  /*2d40*/  IADD3.X R5, R106, R68, R168, P1, P0 ;  /* 0x000000446a057210 */ /* 0x000fe40000fe04a8 */
[----:B------:R-:W-:Y:S02]  /*2d50*/  IADD3 R2, P1, R110, R64, RZ ;  /* 0x000000406e027210 */ /* 0x000fe40007f3e0ff */
[----:B-1----:R-:W-:Y:S02]  /*2d60*/  SHF.R.S32.HI R190, RZ, 0x1f, R6 ;  /* 0x0000001fffbe7819 */ /* 0x002fe40000011406 */
[----:B------:R-:W-:Y:S01]  /*2d70*/  LEA R54, P0, R2, c[0x0][0x1c8], 0x1 ;  /* 0x0000720002367a11 */ /* 0x000fe200078008ff */
[----:B------:R-:W-:Y:S01]  /*2d80*/  IMAD.X R4, R68, 0x1, R106, P1 ;  /* 0x0000000144047824 */ /* 0x000fe200008e066a */
[----:B------:R-:W-:Y:S04]  /*2d90*/  LEA.HI R190, R190, R6, RZ, 0x2 ;  /* 0x00000006bebe7211 */ /* 0x000fe800078f10ff */
[----:B------:R-:W-:Y:S02]  /*2da0*/  LEA.HI.X R55, R2, c[0x0][0x1cc], R4, 0x1, P0 ;  /* 0x0000730002377a11 */ /* 0x000fe400000f0c04 */
[----:B------:R-:W-:Y:S01]  /*2db0*/  IADD3 R2, P1, P0, R110, R64, R184 ;  /* 0x000000406e027210 */ /* 0x000fe2000783e0b8 */
[----:B------:R-:W-:Y:S01]  /*2dc0*/  BSSY B2, `(.L_x_217) ;  /* 0x0000390000027945 */ /* 0x000fe20003800000 */
[----:B------:R-:W-:Y:S02]  /*2dd0*/  SHF.R.S32.HI R190, RZ, 0x2, R190 ;  /* 0x00000002ffbe7819 */ /* 0x000fe400000114be */
[----:B------:R-:W-:Y:S02]  /*2de0*/  IADD3.X R4, R106, R68, R167, P1, P0 ;  /* 0x000000446a047210 */ /* 0x000fe40000fe04a7 */
[C---:B------:R-:W-:Y:S02]  /*2df0*/  LEA R60, P1, R3.reuse, c[0x0][0x1c8], 0x1 ;  /* 0x00007200033c7a11 */ /* 0x040fe400078208ff */
[C---:B------:R-:W-:Y:S02]  /*2e00*/  LEA R62, P0, R2.reuse, c[0x0][0x1c8], 0x1 ;  /* 0x00007200023e7a11 */ /* 0x040fe400078008ff */
[----:B------:R-:W-:Y:S02]  /*2e10*/  LEA.HI.X R61, R3, c[0x0][0x1cc], R5, 0x1, P1 ;  /* 0x00007300033d7a11 */ /* 0x000fe400008f0c05 */
[----:B------:R-:W-:Y:S01]  /*2e20*/  LEA.HI.X R63, R2, c[0x0][0x1cc], R4, 0x1, P0 ;  /* 0x00007300023f7a11 */ /* 0x000fe200000f0c04 */
[----:B------:R-:W-:-:S05]  /*2e30*/  @!P2 BRA `(.L_x_218) ;  /* 0x000036f00000a947 */ /* 0x000fca0003800000 */
[-C--:B------:R-:W-:Y:S01]  /*2e40*/  IMAD R4, R170, R33.reuse, RZ ;  /* 0x00000021aa047224 */ /* 0x080fe200078e02ff */
[----:B------:R-:W-:Y:S01]  /*2e50*/  ISETP.NE.AND P2, PT, R128, RZ, PT ;  /* 0x000000ff8000720c */ /* 0x000fe20003f45270 */
[-C--:B------:R-:W-:Y:S02]  /*2e60*/  IMAD R3, R169, R33.reuse, RZ ;  /* 0x00000021a9037224 */ /* 0x080fe400078e02ff */
[----:B------:R-:W-:Y:S02]  /*2e70*/  IMAD R2, R33, -0x50, R0 ;  /* 0xffffffb021027824 */ /* 0x000fe400078e0200 */
[-C--:B------:R-:W-:Y:S03]  /*2e80*/  IMAD.WIDE.U32 R10, R142, R33.reuse, RZ ;  /* 0x000000218e0a7225 */ /* 0x080fe600078e00ff */
[----:B------:R-:W-:Y:S01]  /*2e90*/  IMNMX R66, R2, 0x50, PT ;  /* 0x0000005002427817 */ /* 0x000fe20003800200 */
[----:B------:R-:W-:Y:S04]  /*2ea0*/  IMAD.WIDE.U32 R30, R144, R33, RZ ;  /* 0x00000021901e7225 */ /* 0x000fe800078e00ff */
[C---:B------:R-:W-:Y:S02]  /*2eb0*/  IMAD R4, R88.reuse, R142, R4 ;  /* 0x0000008e58047224 */ /* 0x040fe400078e0204 */
[----:B------:R-:W-:Y:S03]  /*2ec0*/  IMAD R3, R88, R144, R3 ;  /* 0x0000009058037224 */ /* 0x000fe600078e0203 */
[----:B------:R-:W-:Y:S02]  /*2ed0*/  IADD3 R32, R11, R4, RZ ;  /* 0x000000040b207210 */ /* 0x000fe40007ffe0ff */
[----:B------:R-:W-:Y:S01]  /*2ee0*/  IADD3 R36, R31, R3, RZ ;  /* 0x000000031f247210 */ /* 0x000fe20007ffe0ff */
[----:B------:R-:W-:-:S05]  /*2ef0*/  @!P2 BRA `(.L_x_219) ;  /* 0x00001ba00000a947 */ /* 0x000fca0003800000 */
[----:B------:R-:W-:Y:S01]  /*2f00*/  ISETP.GE.AND P4, PT, R190, R66, PT ;  /* 0x00000042be00720c */ /* 0x000fe20003f86270 */
[----:B------:R-:W-:Y:S01]  /*2f10*/  BSSY B0, `(.L_x_220) ;  /* 0x0000019000007945 */ /* 0x000fe20003800000 */
[----:B------:R-:W-:Y:S01]  /*2f20*/  CS2R R16, SRZ ;  /* 0x0000000000107805 */ /* 0x000fe2000001ff00 */
[----:B------:R-:W-:Y:S01]  /*2f30*/  CS2R R6, SRZ ;  /* 0x0000000000067805 */ /* 0x000fe2000001ff00 */
[----:B------:R-:W-:Y:S01]  /*2f40*/  CS2R R2, SRZ ;  /* 0x0000000000027805 */ /* 0x000fe2000001ff00 */
[----:B------:R-:W-:Y:S01]  /*2f50*/  CS2R R40, SRZ ;  /* 0x0000000000287805 */ /* 0x000fe2000001ff00 */
[----:B------:R-:W-:Y:S07]  /*2f60*/  CS2R R34, SRZ ;  /* 0x0000000000227805 */ /* 0x000fee000001ff00 */
[----:B------:R-:W-:-:S05]  /*2f70*/  @P4 BRA `(.L_x_221) ;  /* 0x0000012000004947 */ /* 0x000fca0003800000 */
[----:B------:R-:W-:Y:S01]  /*2f80*/  IADD3 R2, P0, R100, R10, RZ ;  /* 0x0000000a64027210 */ /* 0x000fe20007f1e0ff */
[----:B------:R-:W-:Y:S01]  /*2f90*/  CS2R R34, SRZ ;  /* 0x0000000000227805 */ /* 0x000fe2000001ff00 */
[----:B------:R-:W-:Y:S01]  /*2fa0*/  CS2R R6, SRZ ;  /* 0x0000000000067805 */ /* 0x000fe2000001ff00 */
[----:B------:R-:W-:Y:S02]  /*2fb0*/  CS2R R40, SRZ ;  /* 0x0000000000287805 */ /* 0x000fe4000001ff00 */
[----:B------:R-:W-:Y:S01]  /*2fc0*/  IMAD.X R4, R32, 0x1, R111, P0 ;  /* 0x0000000120047824 */ /* 0x000fe200000e066f */
[----:B------:R-:W-:Y:S05]  /*2fd0*/  IADD3 R3, P0, R98, R30, RZ ;  /* 0x0000001e62037210 */ /* 0x000fea0007f1e0ff */
[----:B------:R-:W-:Y:S01]  /*2fe0*/  IMAD.X R5, R36, 0x1, R109, P0 ;  /* 0x0000000124057824 */ /* 0x000fe200000e066d */
[C---:B------:R-:W-:Y:S04]  /*2ff0*/  LEA R8, P0, R2.reuse, c[0x0][0x270], 0x1 ;  /* 0x00009c0002087a11 */ /* 0x040fe800078008ff */
[----:B------:R-:W-:Y:S02]  /*3000*/  LEA.HI.X R9, R2, c[0x0][0x274], R4, 0x1, P0 ;  /* 0x00009d0002097a11 */ /* 0x000fe400000f0c04 */
[C---:B------:R-:W-:Y:S04]  /*3010*/  LEA R4, P0, R3.reuse, c[0x0][0x288], 0x1 ;  /* 0x0000a20003047a11 */ /* 0x040fe800078008ff */
[----:B------:R-:W-:Y:S02]  /*3020*/  LEA.HI.X R5, R3, c[0x0][0x28c], R5, 0x1, P0 ;  /* 0x0000a30003057a11 */ /* 0x000fe400000f0c05 */
[----:B------:R-:W-:Y:S01]  /*3030*/  ISETP.GE.AND P0, PT, R24, c[0x0][0x27c], PT ;  /* 0x00009f0018007a0c */ /* 0x000fe20003f06270 */
[----:B------:R-:W-:-:S12]  /*3040*/  CS2R R2, SRZ ;  /* 0x0000000000027805 */ /* 0x000fd8000001ff00 */
[----:B------:R1:W5:Y:S04]  /*3050*/  @!P0 LDG.E.64 R2, [R8.64] ;  /* 0x0000000808028981 */ /* 0x000368000c1e1b00 */
[----:B------:R1:W5:Y:S01]  /*3060*/  @!P0 LDG.E.64 R34, [R4.64] ;  /* 0x0000000804228981 */ /* 0x000362000c1e1b00 */
[----:B------:R-:W-:-:S13]  /*3070*/  ISETP.GE.AND P0, PT, R26, c[0x0][0x27c], PT ;  /* 0x00009f001a007a0c */ /* 0x000fda0003f06270 */
[----:B------:R1:W5:Y:S04]  /*3080*/  @!P0 LDG.E.64 R6, [R8.64+0x20] ;  /* 0x0000200808068981 */ /* 0x000368000c1e1b00 */
[----:B------:R1:W5:Y:S02]  /*3090*/  @!P0 LDG.E.64 R40, [R4.64+0x20] ;  /* 0x0000200804288981 */ /* 0x000364000c1e1b00 */
.L_x_221:
[----:B------:R-:W-:Y:S05]  /*30a0*/  BSYNC B0 ;  /* 0x0000000000007941 */ /* 0x000fea0003800000 */
.L_x_220:
[----:B------:R-:W-:Y:S01]  /*30b0*/  ISETP.GE.AND P3, PT, R148, R66, PT ;  /* 0x000000429400720c */ /* 0x000fe20003f66270 */
[----:B-1---5:R-:W-:Y:S01]  /*30c0*/  IMAD.MOV.U32 R4, RZ, RZ, R6 ;  /* 0x000000ffff047224 */ /* 0x022fe200078e0006 */
[----:B------:R-:W-:Y:S01]  /*30d0*/  MOV R9, R40 ;  /* 0x0000002800097202 */ /* 0x000fe20000000f00 */
[----:B------:R-:W-:Y:S01]  /*30e0*/  IMAD.MOV.U32 R8, RZ, RZ, R7 ;  /* 0x000000ffff087224 */ /* 0x000fe200078e0007 */
[----:B------:R-:W-:Y:S01]  /*30f0*/  BSSY B0, `(.L_x_222) ;  /* 0x0000021000007945 */ /* 0x000fe20003800000 */
[----:B------:R-:W-:Y:S01]  /*3100*/  IMAD.MOV.U32 R5, RZ, RZ, R2 ;  /* 0x000000ffff057224 */ /* 0x000fe200078e0002 */
[----:B------:R-:W-:Y:S01]  /*3110*/  PRMT R39, R9, 0x7610, R39 ;  /* 0x0000761009277816 */ /* 0x000fe20000000027 */
[----:B------:R-:W-:Y:S01]  /*3120*/  CS2R R14, SRZ ;  /* 0x00000000000e7805 */ /* 0x000fe2000001ff00 */
[----:B------:R-:W-:Y:S01]  /*3130*/  PRMT R22, R8, 0x5410, R4 ;  /* 0x0000541008167816 */ /* 0x000fe20000000004 */
[----:B------:R-:W-:Y:S01]  /*3140*/  IMAD.MOV.U32 R4, RZ, RZ, R3 ;  /* 0x000000ffff047224 */ /* 0x000fe200078e0003 */
[----:B------:R-:W-:Y:S01]  /*3150*/  CS2R R44, SRZ ;  /* 0x00000000002c7805 */ /* 0x000fe2000001ff00 */
[----:B------:R-:W-:Y:S01]  /*3160*/  IMAD.MOV.U32 R8, RZ, RZ, R41 ;  /* 0x000000ffff087224 */ /* 0x000fe200078e0029 */
[----:B------:R-:W-:Y:S02]  /*3170*/  CS2R R42, SRZ ;  /* 0x00000000002a7805 */ /* 0x000fe4000001ff00 */
[----:B------:R-:W-:Y:S01]  /*3180*/  PRMT R12, R4, 0x5410, R5 ;  /* 0x00005410040c7816 */ /* 0x000fe20000000005 */
[----:B------:R-:W-:Y:S01]  /*3190*/  IMAD.MOV.U32 R5, RZ, RZ, R34 ;  /* 0x000000ffff057224 */ /* 0x000fe200078e0022 */
[----:B------:R-:W-:Y:S02]  /*31a0*/  MOV R4, R35 ;  /* 0x0000002300047202 */ /* 0x000fe40000000f00 */
[----:B------:R-:W-:Y:S02]  /*31b0*/  PRMT R39, R39, 0x5410, R8 ;  /* 0x0000541027277816 */ /* 0x000fe40000000008 */
[----:B------:R-:W-:Y:S01]  /*31c0*/  PRMT R13, R5, 0x5410, R4 ;  /* 0x00005410050d7816 */ /* 0x000fe20000000004 */
[----:B------:R-:W-:-:S05]  /*31d0*/  @P3 BRA `(.L_x_223) ;  /* 0x0000012000003947 */ /* 0x000fca0003800000 */
[----:B------:R-:W-:Y:S01]  /*31e0*/  IADD3 R4, P1, P0, R100, R10, R175 ;  /* 0x0000000a64047210 */ /* 0x000fe2000783e0af */
[----:B------:R-:W-:Y:S01]  /*31f0*/  CS2R R42, SRZ ;  /* 0x00000000002a7805 */ /* 0x000fe2000001ff00 */
[----:B------:R-:W-:Y:S01]  /*3200*/  CS2R R16, SRZ ;  /* 0x0000000000107805 */ /* 0x000fe2000001ff00 */
[----:B------:R-:W-:Y:S01]  /*3210*/  CS2R R44, SRZ ;  /* 0x00000000002c7805 */ /* 0x000fe2000001ff00 */
[----:B------:R-:W-:Y:S02]  /*3220*/  IADD3.X R9, R111, R32, R157, P1, P0 ;  /* 0x000000206f097210 */ /* 0x000fe40000fe049d */
[----:B------:R-:W-:Y:S04]  /*3230*/  IADD3 R5, P1, P0, R98, R30, R176 ;  /* 0x0000001e62057210 */ /* 0x000fe8000783e0b0 */
[----:B------:R-:W-:Y:S02]  /*3240*/  IADD3.X R14, R109, R36, R158, P1, P0 ;  /* 0x000000246d0e7210 */ /* 0x000fe40000fe049e */
        /* <DEDUP_REMOVED lines=11> */
.L_x_223:
[----:B------:R-:W-:Y:S05]  /*3300*/  BSYNC B0 ;  /* 0x0000000000007941 */ /* 0x000fea0003800000 */
.L_x_222:
[----:B------:R-:W-:Y:S01]  /*3310*/  ISETP.GE.AND P2, PT, R150, R66, PT ;  /* 0x000000429600720c */ /* 0x000fe20003f46270 */
[----:B-1---5:R-:W-:Y:S01]  /*3320*/  IMAD.MOV.U32 R9, RZ, RZ, R16 ;  /* 0x000000ffff097224 */ /* 0x022fe200078e0010 */
[----:B------:R-:W-:Y:S01]  /*3330*/  MOV R5, R14 ;  /* 0x0000000e00057202 */ /* 0x000fe20000000f00 */
[----:B------:R-:W-:Y:S01]  /*3340*/  IMAD.MOV.U32 R8, RZ, RZ, R17 ;  /* 0x000000ffff087224 */ /* 0x000fe200078e0011 */
[----:B------:R-:W-:Y:S01]  /*3350*/  BSSY B0, `(.L_x_224) ;  /* 0x000001f000007945 */ /* 0x000fe20003800000 */
[----:B------:R-:W-:Y:S01]  /*3360*/  IMAD.MOV.U32 R4, RZ, RZ, R15 ;  /* 0x000000ffff047224 */ /* 0x000fe200078e000f */
[----:B------:R-:W-:Y:S01]  /*3370*/  CS2R R20, SRZ ;  /* 0x0000000000147805 */ /* 0x000fe2000001ff00 */
[----:B------:R-:W-:Y:S01]  /*3380*/  CS2R R18, SRZ ;  /* 0x0000000000127805 */ /* 0x000fe2000001ff00 */
[----:B------:R-:W-:Y:S01]  /*3390*/  PRMT R27, R8, 0x5410, R9 ;  /* 0x00005410081b7816 */ /* 0x000fe20000000009 */
[----:B------:R-:W-:Y:S01]  /*33a0*/  IMAD.MOV.U32 R9, RZ, RZ, R44 ;  /* 0x000000ffff097224 */ /* 0x000fe200078e002c */
[----:B------:R-:W-:Y:S01]  /*33b0*/  PRMT R23, R4, 0x5410, R5 ;  /* 0x0000541004177816 */ /* 0x000fe20000000005 */
[----:B------:R-:W-:Y:S01]  /*33c0*/  IMAD.MOV.U32 R5, RZ, RZ, R42 ;  /* 0x000000ffff057224 */ /* 0x000fe200078e002a */
[----:B------:R-:W-:Y:S01]  /*33d0*/  MOV R8, R45 ;  /* 0x0000002d00087202 */ /* 0x000fe20000000f00 */
[----:B------:R-:W-:Y:S01]  /*33e0*/  CS2R R48, SRZ ;  /* 0x0000000000307805 */ /* 0x000fe2000001ff00 */
[----:B------:R-:W-:Y:S01]  /*33f0*/  MOV R4, R43 ;  /* 0x0000002b00047202 */ /* 0x000fe20000000f00 */
[----:B------:R-:W-:Y:S01]  /*3400*/  CS2R R46, SRZ ;  /* 0x00000000002e7805 */ /* 0x000fe2000001ff00 */
[----:B------:R-:W-:Y:S02]  /*3410*/  PRMT R51, R9, 0x5410, R8 ;  /* 0x0000541009337816 */ /* 0x000fe40000000008 */
[----:B------:R-:W-:Y:S01]  /*3420*/  PRMT R50, R5, 0x5410, R4 ;  /* 0x0000541005327816 */ /* 0x000fe20000000004 */
[----:B------:R-:W-:-:S05]  /*3430*/  @P2 BRA `(.L_x_225) ;  /* 0x0000010000002947 */ /* 0x000fca0003800000 */
[----:B------:R-:W-:Y:S01]  /*3440*/  IADD3 R4, P1, P0, R100, R173, R10 ;  /* 0x000000ad64047210 */ /* 0x000fe2000783e00a */
[----:B------:R-:W-:Y:S01]  /*3450*/  CS2R R20, SRZ ;  /* 0x0000000000147805 */ /* 0x000fe2000001ff00 */
[----:B------:R-:W-:Y:S02]  /*3460*/  CS2R R48, SRZ ;  /* 0x0000000000307805 */ /* 0x000fe4000001ff00 */
[----:B------:R-:W-:Y:S02]  /*3470*/  IADD3.X R9, R111, R155, R32, P1, P0 ;  /* 0x0000009b6f097210 */ /* 0x000fe40000fe0420 */
[----:B------:R-:W-:Y:S04]  /*3480*/  IADD3 R5, P1, P0, R98, R174, R30 ;  /* 0x000000ae62057210 */ /* 0x000fe8000783e01e */
[----:B------:R-:W-:Y:S02]  /*3490*/  IADD3.X R10, R109, R156, R36, P1, P0 ;  /* 0x0000009c6d0a7210 */ /* 0x000fe40000fe0424 */
[C---:B------:R-:W-:Y:S04]  /*34a0*/  LEA R8, P0, R4.reuse, c[0x0][0x270], 0x1 ;  /* 0x00009c0004087a11 */ /* 0x040fe800078008ff */
[----:B------:R-:W-:Y:S02]  /*34b0*/  LEA.HI.X R9, R4, c[0x0][0x274], R9, 0x1, P0 ;  /* 0x00009d0004097a11 */ /* 0x000fe400000f0c09 */
[C---:B------:R-:W-:Y:S04]  /*34c0*/  LEA R4, P0, R5.reuse, c[0x0][0x288], 0x1 ;  /* 0x0000a20005047a11 */ /* 0x040fe800078008ff */
[----:B------:R-:W-:Y:S02]  /*34d0*/  LEA.HI.X R5, R5, c[0x0][0x28c], R10, 0x1, P0 ;  /* 0x0000a30005057a11 */ /* 0x000fe400000f0c0a */
[----:B------:R-:W-:-:S13]  /*34e0*/  ISETP.GE.AND P0, PT, R24, c[0x0][0x27c], PT ;  /* 0x00009f0018007a0c */ /* 0x000fda0003f06270 */
[----:B------:R1:W5:Y:S04]  /*34f0*/  @!P0 LDG.E.64 R18, [R8.64] ;  /* 0x0000000808128981 */ /* 0x000368000c1e1b00 */
[----:B------:R1:W5:Y:S01]  /*3500*/  @!P0 LDG.E.64 R46, [R4.64] ;  /* 0x00000008042e8981 */ /* 0x000362000c1e1b00 */
[----:B------:R-:W-:-:S13]  /*3510*/  ISETP.GE.AND P0, PT, R26, c[0x0][0x27c], PT ;  /* 0x00009f001a007a0c */ /* 0x000fda0003f06270 */
[----:B------:R1:W5:Y:S04]  /*3520*/  @!P0 LDG.E.64 R20, [R8.64+0x20] ;  /* 0x0000200808148981 */ /* 0x000368000c1e1b00 */
[----:B------:R1:W5:Y:S02]  /*3530*/  @!P0 LDG.E.64 R48, [R4.64+0x20] ;  /* 0x0000200804308981 */ /* 0x000364000c1e1b00 */
.L_x_225:
[----:B------:R-:W-:Y:S05]  /*3540*/  BSYNC B0 ;  /* 0x0000000000007941 */ /* 0x000fea0003800000 */
.L_x_224:
[----:B-1---5:R-:W-:Y:S01]  /*3550*/  MOV R5, R18 ;  /* 0x0000001200057202 */ /* 0x022fe20000000f00 */
[----:B------:R-:W-:Y:S01]  /*3560*/  IMAD.MOV.U32 R9, RZ, RZ, R20 ;  /* 0x000000ffff097224 */ /* 0x000fe200078e0014 */
[----:B------:R-:W-:Y:S01]  /*3570*/  BSSY B1, `(.L_x_226) ;  /* 0x0000077000017945 */ /* 0x000fe20003800000 */
[----:B------:R-:W-:Y:S02]  /*3580*/  IMAD.MOV.U32 R8, RZ, RZ, R21 ;  /* 0x000000ffff087224 */ /* 0x000fe400078e0015 */
[----:B------:R-:W-:Y:S03]  /*3590*/  IMAD.MOV.U32 R4, RZ, RZ, R19 ;  /* 0x000000ffff047224 */ /* 0x000fe600078e0013 */
[----:B------:R-:W-:Y:S01]  /*35a0*/  PRMT R31, R8, 0x5410, R9 ;  /* 0x00005410081f7816 */ /* 0x000fe20000000009 */
[----:B------:R-:W-:Y:S01]  /*35b0*/  IMAD.MOV.U32 R9, RZ, RZ, R48 ;  /* 0x000000ffff097224 */ /* 0x000fe200078e0030 */
[----:B------:R-:W-:Y:S01]  /*35c0*/  PRMT R30, R4, 0x5410, R5 ;  /* 0x00005410041e7816 */ /* 0x000fe20000000005 */
[----:B------:R-:W-:Y:S01]  /*35d0*/  IMAD.MOV.U32 R5, RZ, RZ, R46 ;  /* 0x000000ffff057224 */ /* 0x000fe200078e002e */
[----:B------:R-:W-:Y:S02]  /*35e0*/  MOV R8, R49 ;  /* 0x0000003100087202 */ /* 0x000fe40000000f00 */
[----:B------:R-:W-:Y:S02]  /*35f0*/  MOV R4, R47 ;  /* 0x0000002f00047202 */ /* 0x000fe40000000f00 */
[----:B------:R-:W-:Y:S02]  /*3600*/  PRMT R53, R9, 0x5410, R8 ;  /* 0x0000541009357816 */ /* 0x000fe40000000008 */
[----:B------:R-:W-:Y:S01]  /*3610*/  PRMT R52, R5, 0x5410, R4 ;  /* 0x0000541005347816 */ /* 0x000fe20000000004 */
[----:B------:R-:W-:-:S05]  /*3620*/  @P4 BRA `(.L_x_227) ;  /* 0x000006b000004947 */ /* 0x000fca0003800000 */
[----:B------:R-:W-:Y:S01]  /*3630*/  BSSY B0, `(.L_x_228) ;  /* 0x0000035000007945 */ /* 0x000fe20003800000 */
[----:B------:R-:W-:-:S05]  /*3640*/  @P6 BRA `(.L_x_229) ;  /* 0x0000033000006947 */ /* 0x000fca0003800000 */
[----:B------:R-:W-:Y:S01]  /*3650*/  ISETP.GE.AND P0, PT, R24, c[0x0][0x27c], PT ;  /* 0x00009f0018007a0c */ /* 0x000fe20003f06270 */
[----:B------:R-:W1:-:S12]  /*3660*/  LDS.128 R8, [R80+0x2800] ;  /* 0x0028000050087984 */ /* 0x000e580000000c00 */
[----:B------:R-:W-:Y:S02]  /*3670*/  @!P0 SHF.R.U64 R5, R34, 0x10, R35 ;  /* 0x0000001022058819 */ /* 0x000fe40000001223 */
[--C-:B------:R-:W-:Y:S02]  /*3680*/  @!P0 SHF.R.U64 R2, R2, 0x10, R3.reuse ;  /* 0x0000001002028819 */ /* 0x100fe40000001203 */
[----:B------:R-:W-:Y:S02]  /*3690*/  @!P0 SHF.R.U32.HI R3, RZ, 0x10, R3 ;  /* 0x00000010ff038819 */ /* 0x000fe40000011603 */
[----:B------:R-:W-:Y:S02]  /*36a0*/  @!P0 PRMT R5, R13, 0x5410, R5 ;  /* 0x000054100d058816 */ /* 0x000fe40000000005 */
[C---:B------:R-:W-:Y:S02]  /*36b0*/  @!P0 PRMT R2, R12.reuse, 0x5432, R2 ;  /* 0x000054320c028816 */ /* 0x040fe40000000002 */
[----:B------:R-:W-:Y:S01]  /*36c0*/  @!P0 SHF.R.U32.HI R4, RZ, 0x10, R35 ;  /* 0x00000010ff048819 */ /* 0x000fe20000011623 */
[----:B------:R-:W-:Y:S01]  /*36d0*/  @!P0 IMAD.U32 R32, R5, 0x10000, RZ ;  /* 0x0001000005208824 */ /* 0x000fe200078e00ff */
[----:B------:R-:W-:Y:S02]  /*36e0*/  @!P0 PRMT R12, R12, 0x5410, R3 ;  /* 0x000054100c0c8816 */ /* 0x000fe40000000003 */
[----:B------:R-:W-:Y:S01]  /*36f0*/  @!P0 PRMT R37, R13, 0x5432, R4 ;  /* 0x000054320d258816 */ /* 0x000fe20000000004 */
[C---:B------:R-:W-:Y:S01]  /*3700*/  @!P0 IMAD.U32 R13, R2.reuse, 0x10000, RZ ;  /* 0x00010000020d8824 */ /* 0x040fe200078e00ff */
[----:B------:R-:W-:Y:S02]  /*3710*/  @!P0 LOP3.LUT R35, R5, 0xffff0000, RZ, 0xc0, !PT ;  /* 0xffff000005238812 */ /* 0x000fe400078ec0ff */
[----:B------:R-:W-:Y:S01]  /*3720*/  @!P0 LOP3.LUT R5, R2, 0xffff0000, RZ, 0xc0, !PT ;  /* 0xffff000002058812 */ /* 0x000fe200078ec0ff */
[C---:B-1----:R-:W-:Y:S01]  /*3730*/  @!P0 IMAD.U32 R36, R9.reuse, 0x10000, RZ ;  /* 0x0001000009248824 */ /* 0x042fe200078e00ff */
[C---:B------:R-:W-:Y:S02]  /*3740*/  @!P0 LOP3.LUT R3, R8.reuse, 0xffff0000, RZ, 0xc0, !PT ;  /* 0xffff000008038812 */ /* 0x040fe400078ec0ff */
[----:B------:R-:W-:Y:S02]  /*3750*/  @!P0 LOP3.LUT R4, R9, 0xffff0000, RZ, 0xc0, !PT ;  /* 0xffff000009048812 */ /* 0x000fe400078ec0ff */
[----:B------:R-:W-:Y:S01]  /*3760*/  @!P0 SHF.L.U32 R34, R8, 0x10, RZ ;  /* 0x0000001008228819 */ /* 0x000fe200000006ff */
[C---:B------:R-:W-:Y:S02]  /*3770*/  @!P0 FMUL.FTZ R38, R3.reuse, R32 ;  /* 0x0000002003268220 */ /* 0x040fe40000410000 */
[----:B------:R-:W-:Y:S02]  /*3780*/  @!P0 FMUL.FTZ R2, R3, R13 ;  /* 0x0000000d03028220 */ /* 0x000fe40000410000 */
[C---:B------:R-:W-:Y:S02]  /*3790*/  @!P0 FMUL.FTZ R56, R4.reuse, R35 ;  /* 0x0000002304388220 */ /* 0x040fe40000410000 */
[----:B------:R-:W-:Y:S01]  /*37a0*/  @!P0 FMUL.FTZ R3, R4, R5 ;  /* 0x0000000504038220 */ /* 0x000fe20000410000 */
[----:B------:R-:W-:Y:S01]  /*37b0*/  @!P0 LOP3.LUT R4, R10, 0xffff0000, RZ, 0xc0, !PT ;  /* 0xffff00000a048812 */ /* 0x000fe200078ec0ff */
[----:B------:R-:W-:Y:S01]  /*37c0*/  @!P0 FFMA.FTZ R59, R34, R13, -R38 ;  /* 0x0000000d223b8223 */ /* 0x000fe20000010826 */
[----:B------:R-:W-:Y:S01]  /*37d0*/  @!P0 SHF.L.U32 R38, R11, 0x10, RZ ;  /* 0x000000100b268819 */ /* 0x000fe200000006ff */
[----:B------:R-:W-:Y:S01]  /*37e0*/  @!P0 FFMA.FTZ R2, R32, R34, R2 ;  /* 0x0000002220028223 */ /* 0x000fe20000010002 */
[----:B------:R-:W-:Y:S01]  /*37f0*/  @!P0 SHF.L.U32 R34, R10, 0x10, RZ ;  /* 0x000000100a228819 */ /* 0x000fe200000006ff */
[C---:B------:R-:W-:Y:S01]  /*3800*/  @!P0 IMAD.U32 R32, R37.reuse, 0x10000, RZ ;  /* 0x0001000025208824 */ /* 0x040fe200078e00ff */
[----:B------:R-:W-:Y:S01]  /*3810*/  @!P0 LOP3.LUT R37, R37, 0xffff0000, RZ, 0xc0, !PT ;  /* 0xffff000025258812 */ /* 0x000fe200078ec0ff */
[C---:B------:R-:W-:Y:S01]  /*3820*/  @!P0 IMAD.U32 R13, R12.reuse, 0x10000, RZ ;  /* 0x000100000c0d8824 */ /* 0x040fe200078e00ff */
[----:B------:R-:W-:Y:S01]  /*3830*/  @!P0 LOP3.LUT R12, R12, 0xffff0000, RZ, 0xc0, !PT ;  /* 0xffff00000c0c8812 */ /* 0x000fe200078ec0ff */
[----:B------:R-:W-:Y:S01]  /*3840*/  @!P0 FFMA.FTZ R58, R36, R5, -R56 ;  /* 0x00000005243a8223 */ /* 0x000fe20000010838 */
[----:B------:R-:W-:Y:S01]  /*3850*/  @!P0 LOP3.LUT R5, R11, 0xffff0000, RZ, 0xc0, !PT ;  /* 0xffff00000b058812 */ /* 0x000fe200078ec0ff */
[C---:B------:R-:W-:Y:S02]  /*3860*/  @!P0 FMUL.FTZ R56, R4.reuse, R32 ;  /* 0x0000002004388220 */ /* 0x040fe40000410000 */
[----:B------:R-:W-:Y:S02]  /*3870*/  @!P0 FMUL.FTZ R4, R4, R13 ;  /* 0x0000000d04048220 */ /* 0x000fe40000410000 */
[C---:B------:R-:W-:Y:S02]  /*3880*/  @!P0 FMUL.FTZ R57, R5.reuse, R37 ;  /* 0x0000002505398220 */ /* 0x040fe40000410000 */
[----:B------:R-:W-:Y:S02]  /*3890*/  @!P0 FMUL.FTZ R5, R5, R12 ;  /* 0x0000000c05058220 */ /* 0x000fe40000410000 */
[----:B------:R-:W-:Y:S02]  /*38a0*/  @!P0 FFMA.FTZ R3, R35, R36, R3 ;  /* 0x0000002423038223 */ /* 0x000fe40000010003 */
[----:B------:R-:W-:Y:S02]  /*38b0*/  @!P0 FFMA.FTZ R4, R32, R34, R4 ;  /* 0x0000002220048223 */ /* 0x000fe40000010004 */
[----:B------:R-:W-:Y:S01]  /*38c0*/  @!P0 FFMA.FTZ R56, R34, R13, -R56 ;  /* 0x0000000d22388223 */ /* 0x000fe20000010838 */
[----:B------:R-:W-:Y:S01]  /*38d0*/  @!P0 F2FP.BF16.PACK_AB R13, R2, R59 ;  /* 0x0000003b020d823e */ /* 0x000fe200000010ff */
[----:B------:R-:W-:Y:S01]  /*38e0*/  @!P0 FFMA.FTZ R57, R38, R12, -R57 ;  /* 0x0000000c26398223 */ /* 0x000fe20000010839 */
[----:B------:R-:W-:Y:S01]  /*38f0*/  @!P0 F2FP.BF16.PACK_AB R12, R3, R58 ;  /* 0x0000003a030c823e */ /* 0x000fe200000010ff */
[----:B------:R-:W-:Y:S01]  /*3900*/  @!P0 FFMA.FTZ R5, R37, R38, R5 ;  /* 0x0000002625058223 */ /* 0x000fe20000010005 */
[----:B------:R-:W-:Y:S01]  /*3910*/  @!P0 F2FP.BF16.PACK_AB R3, R4, R56 ;  /* 0x000000380403823e */ /* 0x000fe200000010ff */
[----:B------:R-:W-:Y:S01]  /*3920*/  @!P0 IMAD.MOV.U32 R8, RZ, RZ, R13 ;  /* 0x000000ffff088224 */ /* 0x000fe200078e000d */
[----:B------:R-:W-:Y:S02]  /*3930*/  @!P0 MOV R9, R12 ;  /* 0x0000000c00098202 */ /* 0x000fe40000000f00 */
[----:B------:R-:W-:Y:S01]  /*3940*/  @!P0 F2FP.BF16.PACK_AB R2, R5, R57 ;  /* 0x000000390502823e */ /* 0x000fe200000010ff */
[----:B------:R-:W-:Y:S03]  /*3950*/  @!P0 IMAD.MOV.U32 R10, RZ, RZ, R3 ;  /* 0x000000ffff0a8224 */ /* 0x000fe600078e0003 */
[----:B------:R-:W-:Y:S05]  /*3960*/  @!P0 MOV R11, R2 ;  /* 0x00000002000b8202 */ /* 0x000fea0000000f00 */
[----:B------:R1:W-:Y:S02]  /*3970*/  STG.E.128 [R54.64], R8 ;  /* 0x0000000836007986 */ /* 0x0003e4000c101d08 */
.L_x_229:
[----:B------:R-:W-:Y:S05]  /*3980*/  BSYNC B0 ;  /* 0x0000000000007941 */ /* 0x000fea0003800000 */
.L_x_228:
[----:B------:R-:W-:-:S13]  /*3990*/  ISETP.NE.AND P0, PT, R90, RZ, PT ;  /* 0x000000ff5a00720c */ /* 0x000fda0003f05270 */
[----:B------:R-:W-:-:S05]  /*39a0*/  @P0 BRA `(.L_x_227) ;  /* 0x0000033000000947 */ /* 0x000fca0003800000 */
[----:B------:R-:W-:Y:S01]  /*39b0*/  ISETP.GE.AND P0, PT, R26, c[0x0][0x27c], PT ;  /* 0x00009f001a007a0c */ /* 0x000fe20003f06270 */
[----:B-1----:R-:W1:-:S12]  /*39c0*/  LDS.128 R8, [R81+0x2800] ;  /* 0x0028000051087984 */ /* 0x002e580000000c00 */
[----:B------:R-:W-:Y:S02]  /*39d0*/  @!P0 SHF.R.U64 R5, R40, 0x10, R41 ;  /* 0x0000001028058819 */ /* 0x000fe40000001229 */
[--C-:B------:R-:W-:Y:S02]  /*39e0*/  @!P0 SHF.R.U64 R2, R6, 0x10, R7.reuse ;  /* 0x0000001006028819 */ /* 0x100fe40000001207 */
[----:B------:R-:W-:Y:S02]  /*39f0*/  @!P0 SHF.R.U32.HI R3, RZ, 0x10, R7 ;  /* 0x00000010ff038819 */ /* 0x000fe40000011607 */
[----:B------:R-:W-:Y:S02]  /*3a00*/  @!P0 PRMT R5, R39, 0x5410, R5 ;  /* 0x0000541027058816 */ /* 0x000fe40000000005 */
[C---:B------:R-:W-:Y:S02]  /*3a10*/  @!P0 PRMT R2, R22.reuse, 0x5432, R2 ;  /* 0x0000543216028816 */ /* 0x040fe40000000002 */
[----:B------:R-:W-:Y:S01]  /*3a20*/  @!P0 SHF.R.U32.HI R4, RZ, 0x10, R41 ;  /* 0x00000010ff048819 */ /* 0x000fe20000011629 */
[----:B------:R-:W-:Y:S01]  /*3a30*/  @!P0 IMAD.U32 R12, R5, 0x10000, RZ ;  /* 0x00010000050c8824 */ /* 0x000fe200078e00ff */
[----:B------:R-:W-:Y:S01]  /*3a40*/  @!P0 PRMT R6, R22, 0x5410, R3 ;  /* 0x0000541016068816 */ /* 0x000fe20000000003 */
[C---:B------:R-:W-:Y:S01]  /*3a50*/  @!P0 IMAD.U32 R7, R2.reuse, 0x10000, RZ ;  /* 0x0001000002078824 */ /* 0x040fe200078e00ff */
[----:B------:R-:W-:Y:S02]  /*3a60*/  @!P0 PRMT R34, R39, 0x5432, R4 ;  /* 0x0000543227228816 */ /* 0x000fe40000000004 */
        /* <DEDUP_REMOVED lines=12> */
[C---:B------:R-:W-:Y:S01]  /*3b30*/  @!P0 SHF.L.U32 R35, R11.reuse, 0x10, RZ ;  /* 0x000000100b238819 */ /* 0x040fe200000006ff */
        /* <DEDUP_REMOVED lines=25> */
[----:B------:R1:W-:Y:S02]  /*3cd0*/  STG.E.128 [R54.64+0x40], R8 ;  /* 0x0000400836007986 */ /* 0x0003e4000c101d08 */
.L_x_227:
[----:B------:R-:W-:Y:S05]  /*3ce0*/  BSYNC B1 ;  /* 0x0000000000017941 */ /* 0x000fea0003800000 */
.L_x_226:
[----:B------:R-:W-:Y:S01]  /*3cf0*/  BSSY B1, `(.L_x_230) ;  /* 0x000006d000017945 */ /* 0x000fe20003800000 */
[----:B------:R-:W-:-:S05]  /*3d00*/  @P3 BRA `(.L_x_231) ;  /* 0x000006b000003947 */ /* 0x000fca0003800000 */
[----:B------:R-:W-:Y:S01]  /*3d10*/  BSSY B0, `(.L_x_232) ;  /* 0x0000035000007945 */ /* 0x000fe20003800000 */
[----:B------:R-:W-:-:S05]  /*3d20*/  @P6 BRA `(.L_x_233) ;  /* 0x0000033000006947 */ /* 0x000fca0003800000 */
[----:B------:R-:W-:Y:S01]  /*3d30*/  ISETP.GE.AND P0, PT, R24, c[0x0][0x27c], PT ;  /* 0x00009f0018007a0c */ /* 0x000fe20003f06270 */
[----:B-1----:R-:W1:-:S12]  /*3d40*/  LDS.128 R8, [R80+0x3800] ;  /* 0x0038000050087984 */ /* 0x002e580000000c00 */
[----:B------:R-:W-:Y:S02]  /*3d50*/  @!P0 SHF.R.U64 R5, R42, 0x10, R43 ;  /* 0x000000102a058819 */ /* 0x000fe4000000122b */
[--C-:B------:R-:W-:Y:S02]  /*3d60*/  @!P0 SHF.R.U64 R2, R14, 0x10, R15.reuse ;  /* 0x000000100e028819 */ /* 0x100fe4000000120f */
[----:B------:R-:W-:Y:S02]  /*3d70*/  @!P0 SHF.R.U32.HI R3, RZ, 0x10, R15 ;  /* 0x00000010ff038819 */ /* 0x000fe4000001160f */
[----:B------:R-:W-:Y:S02]  /*3d80*/  @!P0 PRMT R5, R50, 0x5410, R5 ;  /* 0x0000541032058816 */ /* 0x000fe40000000005 */
[----:B------:R-:W-:Y:S02]  /*3d90*/  @!P0 PRMT R2, R23, 0x5432, R2 ;  /* 0x0000543217028816 */ /* 0x000fe40000000002 */
[----:B------:R-:W-:Y:S01]  /*3da0*/  @!P0 SHF.R.U32.HI R4, RZ, 0x10, R43 ;  /* 0x00000010ff048819 */ /* 0x000fe2000001162b */
[----:B------:R-:W-:Y:S01]  /*3db0*/  @!P0 IMAD.U32 R12, R5, 0x10000, RZ ;  /* 0x00010000050c8824 */ /* 0x000fe200078e00ff */
[----:B------:R-:W-:Y:S01]  /*3dc0*/  @!P0 PRMT R6, R23, 0x5410, R3 ;  /* 0x0000541017068816 */ /* 0x000fe20000000003 */
[----:B------:R-:W-:Y:S01]  /*3dd0*/  @!P0 IMAD.U32 R7, R2, 0x10000, RZ ;  /* 0x0001000002078824 */ /* 0x000fe200078e00ff */
        /* <DEDUP_REMOVED lines=40> */
.L_x_233:
[----:B------:R-:W-:Y:S05]  /*4060*/  BSYNC B0 ;  /* 0x0000000000007941 */ /* 0x000fea0003800000 */
.L_x_232:
        /* <DEDUP_REMOVED lines=53> */
.L_x_231:
[----:B------:R-:W-:Y:S05]  /*43c0*/  BSYNC B1 ;  /* 0x0000000000017941 */ /* 0x000fea0003800000 */
.L_x_230:
        /* <DEDUP_REMOVED lines=11> */
[C---:B------:R-:W-:Y:S01]  /*4480*/  @!P0 IMAD.U32 R12, R5.reuse, 0x10000, RZ ;  /* 0x00010000050c8824 */ /* 0x040fe200078e00ff */
        /* <DEDUP_REMOVED lines=27> */
[-C--:B------:R-:W-:Y:S02]  /*4640*/  @!P0 FMUL.FTZ R5, R5, R6.reuse ;  /* 0x0000000605058220 */ /* 0x080fe40000410000 */
        /* <DEDUP_REMOVED lines=14> */
.L_x_236:
[----:B------:R-:W-:Y:S05]  /*4730*/  BSYNC B0 ;  /* 0x0000000000007941 */ /* 0x000fea0003800000 */
.L_x_235:
        /* <DEDUP_REMOVED lines=52> */
[----:B------:R1:W-:Y:S01]  /*4a80*/  STG.E.128 [R62.64+0x40], R8 ;  /* 0x000040083e007986 */ /* 0x0003e2000c101d08 */
[----:B------:R-:W-:-:S05]  /*4a90*/  BRA `(.L_x_234) ;  /* 0x00001c2000007947 */ /* 0x000fca0003800000 */
.L_x_219:
[----:B------:R-:W-:Y:S01]  /*4aa0*/  ISETP.GE.AND P0, PT, R148, R66, PT ;  /* 0x000000429400720c */ /* 0x000fe20003f06270 */
[----:B------:R-:W-:Y:S01]  /*4ab0*/  CS2R R18, SRZ ;  /* 0x0000000000127805 */ /* 0x000fe2000001ff00 */
[----:B------:R-:W-:Y:S01]  /*4ac0*/  CS2R R16, SRZ ;  /* 0x0000000000107805 */ /* 0x000fe2000001ff00 */
[----:B------:R-:W-:Y:S01]  /*4ad0*/  CS2R R54, SRZ ;  /* 0x0000000000367805 */ /* 0x000fe2000001ff00 */
[----:B------:R-:W-:Y:S01]  /*4ae0*/  ISETP.GE.OR P3, PT, R28, c[0x0][0x27c], P0 ;  /* 0x00009f001c007a0c */ /* 0x000fe20000766670 */
[----:B------:R-:W-:Y:S01]  /*4af0*/  CS2R R52, SRZ ;  /* 0x0000000000347805 */ /* 0x000fe2000001ff00 */
[----:B------:R-:W-:Y:S01]  /*4b00*/  CS2R R22, SRZ ;  /* 0x0000000000167805 */ /* 0x000fe2000001ff00 */
[----:B------:R-:W-:Y:S01]  /*4b10*/  CS2R R20, SRZ ;  /* 0x0000000000147805 */ /* 0x000fe2000001ff00 */
[----:B------:R-:W-:Y:S01]  /*4b20*/  CS2R R58, SRZ ;  /* 0x00000000003a7805 */ /* 0x000fe2000001ff00 */
[----:B------:R-:W-:Y:S01]  /*4b30*/  CS2R R56, SRZ ;  /* 0x0000000000387805 */ /* 0x000fe2000001ff00 */
[----:B------:R-:W-:Y:S01]  /*4b40*/  CS2R R38, SRZ ;  /* 0x0000000000267805 */ /* 0x000fe2000001ff00 */
[----:B------:R-:W-:Y:S06]  /*4b50*/  BSSY B0, `(.L_x_237) ;  /* 0x00000b7000007945 */ /* 0x000fec0003800000 */
[----:B------:R-:W-:Y:S04]  /*4b60*/  @!P3 IADD3 R3, P1, P0, R96, R10, R175 ;  /* 0x0000000a6003b210 */ /* 0x000fe8000783e0af */
[----:B------:R-:W-:Y:S02]  /*4b70*/  @!P3 IADD3.X R6, R108, R32, R157, P1, P0 ;  /* 0x000000206c06b210 */ /* 0x000fe40000fe049d */
[----:B------:R-:W-:Y:S04]  /*4b80*/  @!P3 IADD3 R4, P1, P0, R94, R30, R176 ;  /* 0x0000001e5e04b210 */ /* 0x000fe8000783e0b0 */
[----:B------:R-:W-:Y:S02]  /*4b90*/  @!P3 IADD3.X R7, R107, R36, R158, P1, P0 ;  /* 0x000000246b07b210 */ /* 0x000fe40000fe049e */
[----:B------:R-:W-:Y:S04]  /*4ba0*/  ISETP.GE.AND P0, PT, R150, R66, PT ;  /* 0x000000429600720c */ /* 0x000fe80003f06270 */
[----:B------:R-:W-:-:S13]  /*4bb0*/  ISETP.GE.OR P2, PT, R28, c[0x0][0x27c], P0 ;  /* 0x00009f001c007a0c */ /* 0x000fda0000746670 */
[----:B------:R-:W-:Y:S04]  /*4bc0*/  @!P2 IADD3 R5, P1, P0, R96, R173, R10 ;  /* 0x000000ad6005a210 */ /* 0x000fe8000783e00a */
[----:B------:R-:W-:Y:S02]  /*4bd0*/  @!P2 IADD3.X R9, R108, R155, R32, P1, P0 ;  /* 0x0000009b6c09a210 */ /* 0x000fe40000fe0420 */
[----:B------:R-:W-:Y:S04]  /*4be0*/  @!P2 IADD3 R11, P1, P0, R94, R174, R30 ;  /* 0x000000ae5e0ba210 */ /* 0x000fe8000783e01e */
[----:B------:R-:W-:Y:S02]  /*4bf0*/  @!P2 IADD3.X R13, R107, R156, R36, P1, P0 ;  /* 0x0000009c6b0da210 */ /* 0x000fe40000fe0424 */
[C---:B------:R-:W-:Y:S04]  /*4c00*/  @!P3 LEA R2, P0, R3.reuse, c[0x0][0x270], 0x1 ;  /* 0x00009c000302ba11 */ /* 0x040fe800078008ff */
[----:B------:R-:W-:Y:S02]  /*4c10*/  @!P3 LEA.HI.X R3, R3, c[0x0][0x274], R6, 0x1, P0 ;  /* 0x00009d000303ba11 */ /* 0x000fe400000f0c06 */
[C---:B------:R-:W-:Y:S03]  /*4c20*/  @!P3 LEA R6, P0, R4.reuse, c[0x0][0x288], 0x1 ;  /* 0x0000a2000406ba11 */ /* 0x040fe600078008ff */
[----:B------:R1:W2:Y:S01]  /*4c30*/  @!P3 LDG.E.128 R16, [R2.64] ;  /* 0x000000080210b981 */ /* 0x0002a2000c1e1d00 */
[----:B------:R-:W-:Y:S02]  /*4c40*/  @!P3 LEA.HI.X R7, R4, c[0x0][0x28c], R7, 0x1, P0 ;  /* 0x0000a3000407ba11 */ /* 0x000fe400000f0c07 */
[C---:B------:R-:W-:Y:S04]  /*4c50*/  @!P2 LEA R8, P0, R5.reuse, c[0x0][0x270], 0x1 ;  /* 0x00009c000508aa11 */ /* 0x040fe800078008ff */
[----:B------:R-:W-:Y:S01]  /*4c60*/  @!P2 LEA.HI.X R9, R5, c[0x0][0x274], R9, 0x1, P0 ;  /* 0x00009d000509aa11 */ /* 0x000fe200000f0c09 */
[----:B------:R3:W4:Y:S01]  /*4c70*/  @!P3 LDG.E.128 R52, [R6.64] ;  /* 0x000000080634b981 */ /* 0x000722000c1e1d00 */
[C---:B------:R-:W-:Y:S04]  /*4c80*/  @!P2 LEA R12, P0, R11.reuse, c[0x0][0x288], 0x1 ;  /* 0x0000a2000b0caa11 */ /* 0x040fe800078008ff */
[----:B------:R-:W-:Y:S02]  /*4c90*/  @!P2 LEA.HI.X R13, R11, c[0x0][0x28c], R13, 0x1, P0 ;  /* 0x0000a3000b0daa11 */ /* 0x000fe400000f0c0d */
[----:B------:R-:W-:Y:S01]  /*4ca0*/  ISETP.GE.AND P0, PT, R190, R66, PT ;  /* 0x00000042be00720c */ /* 0x000fe20003f06270 */
[----:B------:R2:W4:Y:S03]  /*4cb0*/  @!P2 LDG.E.128 R20, [R8.64] ;  /* 0x000000080814a981 */ /* 0x000526000c1e1d00 */
[----:B------:R-:W-:Y:S05]  /*4cc0*/  ISETP.GE.OR P0, PT, R28, c[0x0][0x27c], P0 ;  /* 0x00009f001c007a0c */ /* 0x000fea0000706670 */
[----:B------:R-:W4:Y:S08]  /*4cd0*/  @!P2 LDG.E.128 R56, [R12.64] ;  /* 0x000000080c38a981 */ /* 0x000f30000c1e1d00 */
[----:B------:R-:W-:Y:S01]  /*4ce0*/  @!P0 IADD3 R4, P1, R96, R10, RZ ;  /* 0x0000000a60048210 */ /* 0x000fe20007f3e0ff */
[----:B---3--:R-:W-:Y:S04]  /*4cf0*/  CS2R R6, SRZ ;  /* 0x0000000000067805 */ /* 0x008fe8000001ff00 */
[----:B------:R-:W-:Y:S01]  /*4d00*/  @!P0 IMAD.X R5, R32, 0x1, R108, P1 ;  /* 0x0000000120058824 */ /* 0x000fe200008e066c */
[C---:B------:R-:W-:Y:S04]  /*4d10*/  @!P0 LEA R10, P1, R4.reuse, c[0x0][0x270], 0x1 ;  /* 0x00009c00040a8a11 */ /* 0x040fe800078208ff */
[----:B------:R-:W-:Y:S02]  /*4d20*/  @!P0 LEA.HI.X R11, R4, c[0x0][0x274], R5, 0x1, P1 ;  /* 0x00009d00040b8a11 */ /* 0x000fe400008f0c05 */
[----:B-1----:R-:W-:Y:S05]  /*4d30*/  @!P0 IADD3 R3, P1, R94, R30, RZ ;  /* 0x0000001e5e038210 */ /* 0x002fea0007f3e0ff */
[----:B------:R-:W-:Y:S01]  /*4d40*/  @!P0 IMAD.X R4, R36, 0x1, R107, P1 ;  /* 0x0000000124048824 */ /* 0x000fe200008e066b */
[C---:B------:R-:W-:Y:S01]  /*4d50*/  @!P0 LEA R2, P1, R3.reuse, c[0x0][0x288], 0x1 ;  /* 0x0000a20003028a11 */ /* 0x040fe200078208ff */
[----:B------:R-:W-:Y:S03]  /*4d60*/  CS2R R36, SRZ ;  /* 0x0000000000247805 */ /* 0x000fe6000001ff00 */
[----:B------:R-:W-:Y:S02]  /*4d70*/  @!P0 LEA.HI.X R3, R3, c[0x0][0x28c], R4, 0x1, P1 ;  /* 0x0000a30003038a11 */ /* 0x000fe400008f0c04 */
[----:B------:R-:W-:Y:S01]  /*4d80*/  CS2R R4, SRZ ;  /* 0x0000000000047805 */ /* 0x000fe2000001ff00 */
[----:B------:R-:W-:Y:S02]  /*4d90*/  ISETP.GE.OR P1, PT, R190, R66, P6 ;  /* 0x00000042be00720c */ /* 0x000fe40003726670 */
[----:B------:R1:W5:Y:S08]  /*4da0*/  @!P0 LDG.E.128 R36, [R2.64] ;  /* 0x0000000802248981 */ /* 0x000370000c1e1d00 */
[----:B------:R3:W5:Y:S01]  /*4db0*/  @!P0 LDG.E.128 R4, [R10.64] ;  /* 0x000000080a048981 */ /* 0x000762000c1e1d00 */
[----:B------:R-:W-:Y:S01]  /*4dc0*/  ISETP.GE.AND P0, PT, R28, c[0x0][0x27c], PT ;  /* 0x00009f001c007a0c */ /* 0x000fe20003f06270 */
[----:B--2---:R-:W-:Y:S02]  /*4dd0*/  IMAD.MOV.U32 R9, RZ, RZ, R18 ;  /* 0x000000ffff097224 */ /* 0x004fe400078e0012 */
[----:B------:R-:W-:Y:S02]  /*4de0*/  IMAD.MOV.U32 R8, RZ, RZ, R19 ;  /* 0x000000ffff087224 */ /* 0x000fe400078e0013 */
[----:B-1----:R-:W-:Y:S02]  /*4df0*/  IMAD.MOV.U32 R3, RZ, RZ, R16 ;  /* 0x000000ffff037224 */ /* 0x002fe400078e0010 */
[----:B------:R-:W-:Y:S01]  /*4e00*/  IMAD.MOV.U32 R2, RZ, RZ, R17 ;  /* 0x000000ffff027224 */ /* 0x000fe200078e0011 */
[----:B------:R-:W-:Y:S01]  /*4e10*/  PRMT R30, R8, 0x5410, R9 ;  /* 0x00005410081e7816 */ /* 0x000fe20000000009 */
[----:B----4-:R-:W-:Y:S02]  /*4e20*/  IMAD.MOV.U32 R9, RZ, RZ, R54 ;  /* 0x000000ffff097224 */ /* 0x010fe400078e0036 */
[----:B------:R-:W-:Y:S01]  /*4e30*/  IMAD.MOV.U32 R8, RZ, RZ, R55 ;  /* 0x000000ffff087224 */ /* 0x000fe200078e0037 */
[----:B------:R-:W-:Y:S01]  /*4e40*/  PRMT R27, R2, 0x5410, R3 ;  /* 0x00005410021b7816 */ /* 0x000fe20000000003 */
[----:B------:R-:W-:Y:S02]  /*4e50*/  IMAD.MOV.U32 R3, RZ, RZ, R52 ;  /* 0x000000ffff037224 */ /* 0x000fe400078e0034 */
        /* <DEDUP_REMOVED lines=13> */
[----:B------:R-:W-:Y:S04]  /*4f30*/  PRMT R63, R8, 0x5410, R9 ;  /* 0x00005410083f7816 */ /* 0x000fe80000000009 */
[----:B------:R-:W-:Y:S01]  /*4f40*/  PRMT R62, R2, 0x5410, R3 ;  /* 0x00005410023e7816 */ /* 0x000fe20000000003 */
[----:B------:R-:W-:-:S05]  /*4f50*/  @P1 BRA `(.L_x_238) ;  /* 0x0000076000001947 */ /* 0x000fca0003800000 */
[----:B---3--:R-:W-:Y:S01]  /*4f60*/  IADD3 R2, P1, R182, R64, RZ ;  /* 0x00000040b6027210 */ /* 0x008fe20007f3e0ff */
[----:B------:R-:W-:Y:S01]  /*4f70*/  LDS.128 R12, [R119+0x2900] ;  /* 0x00290000770c7984 */ /* 0x000fe20000000c00 */
[----:B-----5:R-:W-:Y:S01]  /*4f80*/  @!P0 SHF.R.U64 R35, R36, 0x10, R37 ;  /* 0x0000001024238819 */ /* 0x020fe20000001225 */
[----:B------:R-:W-:Y:S01]  /*4f90*/  IMAD.MOV.U32 R11, RZ, RZ, R7 ;  /* 0x000000ffff0b7224 */ /* 0x000fe200078e0007 */
[----:B------:R-:W-:Y:S01]  /*4fa0*/  @!P0 SHF.R.U32.HI R34, RZ, 0x10, R37 ;  /* 0x00000010ff228819 */ /* 0x000fe20000011625 */
[----:B------:R-:W-:Y:S01]  /*4fb0*/  IMAD.X R3, R68, 0x1, R120, P1 ;  /* 0x0000000144037824 */ /* 0x000fe200008e0678 */
[-C--:B------:R-:W-:Y:S01]  /*4fc0*/  IADD3 R8, P2, P1, R82, R2.reuse, R103 ;  /* 0x0000000252087210 */ /* 0x080fe2000795e067 */
[----:B------:R-:W-:Y:S02]  /*4fd0*/  IMAD.MOV.U32 R41, RZ, RZ, R39 ;  /* 0x000000ffff297224 */ /* 0x000fe400078e0027 */
[----:B------:R-:W1:Y:S01]  /*4fe0*/  LDS.128 R48, [R124+0x2900] ;  /* 0x002900007c307984 */ /* 0x000e620000000c00 */
[-C--:B------:R-:W-:Y:S01]  /*4ff0*/  IADD3.X R9, R85, R3.reuse, R105, P2, P1 ;  /* 0x0000000355097210 */ /* 0x080fe200017e2469 */
[----:B------:R-:W-:Y:S01]  /*5000*/  IMAD.MOV.U32 R10, RZ, RZ, R36 ;  /* 0x000000ffff0a7224 */ /* 0x000fe200078e0024 */
[----:B------:R-:W-:Y:S01]  /*5010*/  ISETP.GE.AND P1, PT, R84, c[0x0][0x1d4], PT ;  /* 0x0000750054007a0c */ /* 0x000fe20003f26270 */
[----:B------:R-:W-:Y:S01]  /*5020*/  IMAD.MOV.U32 R40, RZ, RZ, R37 ;  /* 0x000000ffff287224 */ /* 0x000fe200078e0025 */
[----:B------:R-:W-:Y:S01]  /*5030*/  @!P0 SHF.R.U64 R37, R38, 0x10, R39 ;  /* 0x0000001026258819 */ /* 0x000fe20000001227 */
[----:B------:R-:W-:Y:S01]  /*5040*/  IMAD.MOV.U32 R36, RZ, RZ, R38 ;  /* 0x000000ffff247224 */ /* 0x000fe200078e0026 */
[----:B------:R-:W-:Y:S02]  /*5050*/  @!P0 PRMT R35, R10, 0x5410, R35 ;  /* 0x000054100a238816 */ /* 0x000fe40000000023 */
[----:B------:R-:W-:Y:S02]  /*5060*/  @!P0 SHF.R.U32.HI R38, RZ, 0x10, R39 ;  /* 0x00000010ff268819 */ /* 0x000fe40000011627 */
[----:B------:R-:W-:Y:S02]  /*5070*/  @!P0 PRMT R42, R36, 0x5410, R37 ;  /* 0x00005410242a8816 */ /* 0x000fe40000000025 */
[----:B------:R-:W-:Y:S02]  /*5080*/  @!P0 PRMT R46, R41, 0x5410, R38 ;  /* 0x00005410292e8816 */ /* 0x000fe40000000026 */
[----:B------:R-:W-:Y:S02]  /*5090*/  @!P0 PRMT R34, R40, 0x5410, R34 ;  /* 0x0000541028228816 */ /* 0x000fe40000000022 */
[----:B------:R-:W-:Y:S03]  /*50a0*/  @!P1 IADD3 R2, P3, P2, R82, R2, R84 ;  /* 0x0000000252029210 */ /* 0x000fe60007a7e054 */
[----:B------:R-:W-:Y:S01]  /*50b0*/  @!P0 IMAD.U32 R36, R34, 0x10000, RZ ;  /* 0x0001000022248824 */ /* 0x000fe200078e00ff */
[----:B------:R-:W-:Y:S02]  /*50c0*/  @!P1 IADD3.X R3, R85, R3, R104, P3, P2 ;  /* 0x0000000355039210 */ /* 0x000fe40001fe4468 */
[C---:B------:R-:W-:Y:S04]  /*50d0*/  LEA R72, P2, R8.reuse, c[0x0][0x1c8], 0x1 ;  /* 0x0000720008487a11 */ /* 0x040fe800078408ff */
[----:B------:R-:W-:Y:S01]  /*50e0*/  LEA.HI.X R73, R8, c[0x0][0x1cc], R9, 0x1, P2 ;  /* 0x0000730008497a11 */ /* 0x000fe200010f0c09 */
[----:B------:R-:W-:Y:S01]  /*50f0*/  IMAD.MOV.U32 R9, RZ, RZ, R4 ;  /* 0x000000ffff097224 */ /* 0x000fe200078e0004 */
[----:B------:R-:W-:Y:S02]  /*5100*/  @!P1 LEA R70, P2, R2, c[0x0][0x1c8], 0x1 ;  /* 0x0000720002469a11 */ /* 0x000fe400078408ff */
[----:B------:R-:W-:Y:S02]  /*5110*/  @!P0 SHF.R.U64 R4, R4, 0x10, R5 ;  /* 0x0000001004048819 */ /* 0x000fe40000001205 */
[----:B------:R-:W-:Y:S02]  /*5120*/  @!P1 LEA.HI.X R71, R2, c[0x0][0x1cc], R3, 0x1, P2 ;  /* 0x0000730002479a11 */ /* 0x000fe400010f0c03 */
[----:B------:R-:W-:Y:S02]  /*5130*/  @!P0 PRMT R9, R9, 0x5410, R4 ;  /* 0x0000541009098816 */ /* 0x000fe40000000004 */
[----:B------:R-:W-:Y:S02]  /*5140*/  @!P0 SHF.R.U32.HI R2, RZ, 0x10, R7 ;  /* 0x00000010ff028819 */ /* 0x000fe40000011607 */
[----:B------:R-:W-:Y:S01]  /*5150*/  MOV R8, R5 ;  /* 0x0000000500087202 */ /* 0x000fe20000000f00 */
[----:B-1----:R-:W-:Y:S01]  /*5160*/  @!P0 IMAD.U32 R37, R49, 0x10000, RZ ;  /* 0x0001000031258824 */ /* 0x002fe200078e00ff */
[----:B------:R-:W-:Y:S02]  /*5170*/  @!P0 SHF.L.U32 R4, R13, 0x10, RZ ;  /* 0x000000100d048819 */ /* 0x000fe400000006ff */
[C---:B------:R-:W-:Y:S02]  /*5180*/  @!P0 SHF.L.U32 R41, R50.reuse, 0x10, RZ ;  /* 0x0000001032298819 */ /* 0x040fe400000006ff */
[----:B------:R-:W-:Y:S01]  /*5190*/  @!P0 LOP3.LUT R43, R50, 0xffff0000, RZ, 0xc0, !PT ;  /* 0xffff0000322b8812 */ /* 0x000fe200078ec0ff */
[----:B------:R-:W-:Y:S01]  /*51a0*/  @!P0 FMUL.FTZ R39, R4, R36 ;  /* 0x0000002404278220 */ /* 0x000fe20000410000 */
[C---:B------:R-:W-:Y:S02]  /*51b0*/  @!P0 SHF.L.U32 R45, R51.reuse, 0x10, RZ ;  /* 0x00000010332d8819 */ /* 0x040fe400000006ff */
[----:B------:R-:W-:Y:S02]  /*51c0*/  @!P0 LOP3.LUT R47, R51, 0xffff0000, RZ, 0xc0, !PT ;  /* 0xffff0000332f8812 */ /* 0x000fe400078ec0ff */
[----:B------:R-:W-:Y:S01]  /*51d0*/  @!P0 PRMT R11, R11, 0x5410, R2 ;  /* 0x000054100b0b8816 */ /* 0x000fe20000000002 */
[----:B------:R-:W-:Y:S01]  /*51e0*/  @!P0 IMAD.U32 R2, R12, 0x10000, RZ ;  /* 0x000100000c028824 */ /* 0x000fe200078e00ff */
[----:B------:R-:W-:Y:S02]  /*51f0*/  @!P0 SHF.R.U32.HI R3, RZ, 0x10, R5 ;  /* 0x00000010ff038819 */ /* 0x000fe40000011605 */
[----:B------:R-:W-:Y:S02]  /*5200*/  @!P0 SHF.R.U64 R5, R6, 0x10, R7 ;  /* 0x0000001006058819 */ /* 0x000fe40000001207 */
[----:B------:R-:W-:Y:S02]  /*5210*/  @!P0 SHF.L.U32 R7, R48, 0x10, RZ ;  /* 0x0000001030078819 */ /* 0x000fe400000006ff */
[----:B------:R-:W-:Y:S01]  /*5220*/  @!P0 PRMT R8, R8, 0x5410, R3 ;  /* 0x0000541008088816 */ /* 0x000fe20000000003 */
[----:B------:R-:W-:Y:S01]  /*5230*/  @!P0 IMAD.U32 R3, R9, 0x10000, RZ ;  /* 0x0001000009038824 */ /* 0x000fe200078e00ff */
[----:B------:R-:W-:Y:S01]  /*5240*/  @!P0 PRMT R10, R6, 0x5410, R5 ;  /* 0x00005410060a8816 */ /* 0x000fe20000000005 */
[----:B------:R-:W-:Y:S02]  /*5250*/  @!P0 IMAD.U32 R6, R35, 0x10000, RZ ;  /* 0x0001000023068824 */ /* 0x000fe400078e00ff */
[----:B------:R-:W-:Y:S02]  /*5260*/  @!P0 IMAD.U32 R5, R8, 0x10000, RZ ;  /* 0x0001000008058824 */ /* 0x000fe400078e00ff */
[C---:B------:R-:W-:Y:S02]  /*5270*/  @!P0 FMUL.FTZ R38, R2.reuse, R6 ;  /* 0x0000000602268220 */ /* 0x040fe40000410000 */
[-C--:B------:R-:W-:Y:S02]  /*5280*/  @!P0 FMUL.FTZ R2, R2, R3.reuse ;  /* 0x0000000302028220 */ /* 0x080fe40000410000 */
[----:B------:R-:W-:Y:S01]  /*5290*/  @!P0 FFMA.FTZ R79, R7, R3, -R38 ;  /* 0x00000003074f8223 */ /* 0x000fe20000010826 */
[----:B------:R-:W-:Y:S01]  /*52a0*/  @!P0 LOP3.LUT R3, R13, 0xffff0000, RZ, 0xc0, !PT ;  /* 0xffff00000d038812 */ /* 0x000fe200078ec0ff */
[----:B------:R-:W-:Y:S01]  /*52b0*/  @!P0 FFMA.FTZ R2, R6, R7, R2 ;  /* 0x0000000706028223 */ /* 0x000fe20000010002 */
[----:B------:R-:W-:Y:S01]  /*52c0*/  @!P0 LOP3.LUT R7, R12, 0xffff0000, RZ, 0xc0, !PT ;  /* 0xffff00000c078812 */ /* 0x000fe200078ec0ff */
[-C--:B------:R-:W-:Y:S01]  /*52d0*/  @!P0 FFMA.FTZ R78, R37, R5.reuse, -R39 ;  /* 0x00000005254e8223 */ /* 0x080fe20000010827 */
[----:B------:R-:W-:Y:S01]  /*52e0*/  @!P0 LOP3.LUT R39, R49, 0xffff0000, RZ, 0xc0, !PT ;  /* 0xffff000031278812 */ /* 0x000fe200078ec0ff */
[----:B------:R-:W-:Y:S01]  /*52f0*/  @!P0 FMUL.FTZ R4, R4, R5 ;  /* 0x0000000504048220 */ /* 0x000fe20000410000 */
[----:B------:R-:W-:Y:S02]  /*5300*/  @!P0 LOP3.LUT R38, R34, 0xffff0000, RZ, 0xc0, !PT ;  /* 0xffff000022268812 */ /* 0x000fe400078ec0ff */
[----:B------:R-:W-:Y:S02]  /*5310*/  @!P0 LOP3.LUT R34, R35, 0xffff0000, RZ, 0xc0, !PT ;  /* 0xffff000023228812 */ /* 0x000fe400078ec0ff */
[----:B------:R-:W-:Y:S02]  /*5320*/  @!P0 LOP3.LUT R35, R48, 0xffff0000, RZ, 0xc0, !PT ;  /* 0xffff000030238812 */ /* 0x000fe400078ec0ff */
[----:B------:R-:W-:Y:S01]  /*5330*/  @!P0 LOP3.LUT R6, R8, 0xffff0000, RZ, 0xc0, !PT ;  /* 0xffff000008068812 */ /* 0x000fe200078ec0ff */
[----:B------:R-:W-:Y:S01]  /*5340*/  @!P0 FMUL.FTZ R40, R7, R34 ;  /* 0x0000002207288220 */ /* 0x000fe20000410000 */
[----:B------:R-:W-:Y:S01]  /*5350*/  @!P0 LOP3.LUT R8, R9, 0xffff0000, RZ, 0xc0, !PT ;  /* 0xffff000009088812 */ /* 0x000fe200078ec0ff */
[C---:B------:R-:W-:Y:S02]  /*5360*/  @!P0 FMUL.FTZ R9, R3.reuse, R38 ;  /* 0x0000002603098220 */ /* 0x040fe40000410000 */
[----:B------:R-:W-:Y:S02]  /*5370*/  @!P0 FMUL.FTZ R5, R3, R6 ;  /* 0x0000000603058220 */ /* 0x000fe40000410000 */
[-C--:B------:R-:W-:Y:S02]  /*5380*/  @!P0 FMUL.FTZ R3, R7, R8.reuse ;  /* 0x0000000807038220 */ /* 0x080fe40000410000 */
[----:B------:R-:W-:Y:S01]  /*5390*/  @!P0 FFMA.FTZ R76, R35, R8, -R40 ;  /* 0x00000008234c8223 */ /* 0x000fe20000010828 */
[----:B------:R-:W-:Y:S01]  /*53a0*/  @!P0 LOP3.LUT R8, R14, 0xffff0000, RZ, 0xc0, !PT ;  /* 0xffff00000e088812 */ /* 0x000fe200078ec0ff */
[C---:B------:R-:W-:Y:S01]  /*53b0*/  @!P0 IMAD.U32 R40, R42.reuse, 0x10000, RZ ;  /* 0x000100002a288824 */ /* 0x040fe200078e00ff */
[----:B------:R-:W-:Y:S01]  /*53c0*/  @!P0 LOP3.LUT R42, R42, 0xffff0000, RZ, 0xc0, !PT ;  /* 0xffff00002a2a8812 */ /* 0x000fe200078ec0ff */
[----:B------:R-:W-:Y:S01]  /*53d0*/  @!P0 FFMA.FTZ R77, R39, R6, -R9 ;  /* 0x00000006274d8223 */ /* 0x000fe20000010809 */
[----:B------:R-:W-:Y:S01]  /*53e0*/  @!P0 LOP3.LUT R9, R10, 0xffff0000, RZ, 0xc0, !PT ;  /* 0xffff00000a098812 */ /* 0x000fe200078ec0ff */
[----:B------:R-:W-:Y:S02]  /*53f0*/  @!P0 IMAD.U32 R6, R14, 0x10000, RZ ;  /* 0x000100000e068824 */ /* 0x000fe400078e00ff */
[----:B------:R-:W-:Y:S02]  /*5400*/  @!P0 IMAD.U32 R7, R10, 0x10000, RZ ;  /* 0x000100000a078824 */ /* 0x000fe400078e00ff */
[----:B------:R-:W-:Y:S02]  /*5410*/  @!P0 FMUL.FTZ R10, R6, R40 ;  /* 0x00000028060a8220 */ /* 0x000fe40000410000 */
[----:B------:R-:W-:Y:S02]  /*5420*/  @!P0 FMUL.FTZ R44, R8, R42 ;  /* 0x0000002a082c8220 */ /* 0x000fe40000410000 */
[----:B------:R-:W-:Y:S01]  /*5430*/  @!P0 FFMA.FTZ R75, R41, R7, -R10 ;  /* 0x00000007294b8223 */ /* 0x000fe2000001080a */
[----:B------:R-:W-:Y:S01]  /*5440*/  @!P0 LOP3.LUT R10, R15, 0xffff0000, RZ, 0xc0, !PT ;  /* 0xffff00000f0a8812 */ /* 0x000fe200078ec0ff */
[----:B------:R-:W-:Y:S02]  /*5450*/  @!P0 FFMA.FTZ R74, R43, R9, -R44 ;  /* 0x000000092b4a8223 */ /* 0x000fe4000001082c */
[C---:B------:R-:W-:Y:S01]  /*5460*/  @!P0 IMAD.U32 R44, R46.reuse, 0x10000, RZ ;  /* 0x000100002e2c8824 */ /* 0x040fe200078e00ff */
[----:B------:R-:W-:Y:S01]  /*5470*/  @!P0 LOP3.LUT R46, R46, 0xffff0000, RZ, 0xc0, !PT ;  /* 0xffff00002e2e8812 */ /* 0x000fe200078ec0ff */
[----:B------:R-:W-:Y:S02]  /*5480*/  @!P0 FMUL.FTZ R6, R6, R7 ;  /* 0x0000000706068220 */ /* 0x000fe40000410000 */
[----:B------:R-:W-:Y:S02]  /*5490*/  @!P0 FMUL.FTZ R7, R8, R9 ;  /* 0x0000000908078220 */ /* 0x000fe40000410000 */
[----:B------:R-:W-:Y:S02]  /*54a0*/  @!P0 IMAD.U32 R8, R15, 0x10000, RZ ;  /* 0x000100000f088824 */ /* 0x000fe400078e00ff */
[C---:B------:R-:W-:Y:S01]  /*54b0*/  @!P0 IMAD.U32 R9, R11.reuse, 0x10000, RZ ;  /* 0x000100000b098824 */ /* 0x040fe200078e00ff */
[----:B------:R-:W-:Y:S01]  /*54c0*/  @!P0 LOP3.LUT R11, R11, 0xffff0000, RZ, 0xc0, !PT ;  /* 0xffff00000b0b8812 */ /* 0x000fe200078ec0ff */
[----:B------:R-:W-:Y:S01]  /*54d0*/  @!P0 FFMA.FTZ R3, R34, R35, R3 ;  /* 0x0000002322038223 */ /* 0x000fe20000010003 */
[----:B------:R-:W-:Y:S01]  /*54e0*/  @!P0 F2FP.BF16.PACK_AB R34, R74, R75 ;  /* 0x0000004b4a22823e */ /* 0x000fe200000010ff */
[----:B------:R-:W-:Y:S02]  /*54f0*/  @!P0 FMUL.FTZ R67, R8, R44 ;  /* 0x0000002c08438220 */ /* 0x000fe40000410000 */
[----:B------:R-:W-:Y:S02]  /*5500*/  @!P0 FMUL.FTZ R69, R10, R46 ;  /* 0x0000002e0a458220 */ /* 0x000fe40000410000 */
[----:B------:R-:W-:Y:S02]  /*5510*/  @!P0 FFMA.FTZ R4, R36, R37, R4 ;  /* 0x0000002524048223 */ /* 0x000fe40000010004 */
[----:B------:R-:W-:Y:S02]  /*5520*/  @!P0 FFMA.FTZ R5, R38, R39, R5 ;  /* 0x0000002726058223 */ /* 0x000fe40000010005 */
[----:B------:R-:W-:Y:S02]  /*5530*/  @!P0 FFMA.FTZ R67, R45, R9, -R67 ;  /* 0x000000092d438223 */ /* 0x000fe40000010843 */
[----:B------:R-:W-:Y:S01]  /*5540*/  @!P0 FFMA.FTZ R69, R47, R11, -R69 ;  /* 0x0000000b2f458223 */ /* 0x000fe20000010845 */
[----:B------:R-:W-:Y:S01]  /*5550*/  @!P0 F2FP.BF16.PACK_AB R4, R5, R4 ;  /* 0x000000040504823e */ /* 0x000fe200000010ff */
[----:B------:R-:W-:Y:S02]  /*5560*/  @!P0 FMUL.FTZ R8, R8, R9 ;  /* 0x0000000908088220 */ /* 0x000fe40000410000 */
[----:B------:R-:W-:Y:S01]  /*5570*/  @!P0 FFMA.FTZ R6, R40, R41, R6 ;  /* 0x0000002928068223 */ /* 0x000fe20000010006 */
[----:B------:R-:W-:Y:S01]  /*5580*/  @!P0 F2FP.BF16.PACK_AB R35, R69, R67 ;  /* 0x000000434523823e */ /* 0x000fe200000010ff */
[----:B------:R-:W-:Y:S01]  /*5590*/  @!P0 FMUL.FTZ R9, R10, R11 ;  /* 0x0000000b0a098220 */ /* 0x000fe20000410000 */
[----:B------:R-:W-:Y:S01]  /*55a0*/  @!P0 F2FP.BF16.PACK_AB R11, R77, R78 ;  /* 0x0000004e4d0b823e */ /* 0x000fe200000010ff */
[----:B------:R-:W-:Y:S01]  /*55b0*/  @!P0 FFMA.FTZ R7, R42, R43, R7 ;  /* 0x0000002b2a078223 */ /* 0x000fe20000010007 */
[----:B------:R-:W-:Y:S01]  /*55c0*/  @!P0 F2FP.BF16.PACK_AB R10, R76, R79 ;  /* 0x0000004f4c0a823e */ /* 0x000fe200000010ff */
[----:B------:R-:W-:Y:S01]  /*55d0*/  @!P0 FFMA.FTZ R8, R44, R45, R8 ;  /* 0x0000002d2c088223 */ /* 0x000fe20000010008 */
[----:B------:R-:W-:Y:S01]  /*55e0*/  @!P0 MOV R51, R35 ;  /* 0x0000002300338202 */ /* 0x000fe20000000f00 */
[----:B------:R-:W-:Y:S01]  /*55f0*/  @!P0 FFMA.FTZ R9, R46, R47, R9 ;  /* 0x0000002f2e098223 */ /* 0x000fe20000010009 */
[----:B------:R-:W-:Y:S01]  /*5600*/  @!P0 MOV R48, R10 ;  /* 0x0000000a00308202 */ /* 0x000fe20000000f00 */
[----:B------:R-:W-:Y:S01]  /*5610*/  @!P0 IMAD.MOV.U32 R49, RZ, RZ, R11 ;  /* 0x000000ffff318224 */ /* 0x000fe200078e000b */
[----:B------:R-:W-:Y:S01]  /*5620*/  @!P0 F2FP.BF16.PACK_AB R10, R3, R2 ;  /* 0x00000002030a823e */ /* 0x000fe200000010ff */
[----:B------:R-:W-:Y:S01]  /*5630*/  @!P0 IMAD.MOV.U32 R50, RZ, RZ, R34 ;  /* 0x000000ffff328224 */ /* 0x000fe200078e0022 */
[----:B------:R-:W-:Y:S01]  /*5640*/  @!P0 F2FP.BF16.PACK_AB R2, R9, R8 ;  /* 0x000000080902823e */ /* 0x000fe200000010ff */
[----:B------:R-:W-:Y:S01]  /*5650*/  @!P0 IMAD.MOV.U32 R13, RZ, RZ, R4 ;  /* 0x000000ffff0d8224 */ /* 0x000fe200078e0004 */
[----:B------:R-:W-:Y:S01]  /*5660*/  @!P0 F2FP.BF16.PACK_AB R3, R7, R6 ;  /* 0x000000060703823e */ /* 0x000fe200000010ff */
[----:B------:R-:W-:Y:S01]  /*5670*/  @!P0 IMAD.MOV.U32 R12, RZ, RZ, R10 ;  /* 0x000000ffff0c8224 */ /* 0x000fe200078e000a */
[----:B------:R1:W-:Y:S01]  /*5680*/  STG.E.128 [R72.64], R48 ;  /* 0x0000003048007986 */ /* 0x0003e2000c101d08 */
[----:B------:R-:W-:Y:S01]  /*5690*/  @!P0 IMAD.MOV.U32 R15, RZ, RZ, R2 ;  /* 0x000000ffff0f8224 */ /* 0x000fe200078e0002 */
[----:B------:R-:W-:Y:S06]  /*56a0*/  @!P0 MOV R14, R3 ;  /* 0x00000003000e8202 */ /* 0x000fec0000000f00 */
[----:B------:R1:W-:Y:S02]  /*56b0*/  @!P1 STG.E.128 [R70.64], R12 ;  /* 0x0000000c46009986 */ /* 0x0003e4000c101d08 */
.L_x_238:
[----:B---3--:R-:W-:Y:S05]  /*56c0*/  BSYNC B0 ;  /* 0x0000000000007941 */ /* 0x008fea0003800000 */
.L_x_237:
[----:B------:R-:W-:Y:S01]  /*56d0*/  ISETP.GE.OR P1, PT, R148, R66, P6 ;  /* 0x000000429400720c */ /* 0x000fe20003726670 */
[----:B------:R-:W-:-:S12]  /*56e0*/  BSSY B0, `(.L_x_239) ;  /* 0x0000071000007945 */ /* 0x000fd80003800000 */
[----:B------:R-:W-:-:S05]  /*56f0*/  @P1 BRA `(.L_x_240) ;  /* 0x000006f000001947 */ /* 0x000fca0003800000 */
[----:B------:R-:W-:Y:S01]  /*5700*/  IADD3 R2, P1, R180, R64, RZ ;  /* 0x00000040b4027210 */ /* 0x000fe20007f3e0ff */
[----:B-1----:R-:W1:Y:S01]  /*5710*/  LDS.128 R12, [R118+0x2900] ;  /* 0x00290000760c7984 */ /* 0x002e620000000c00 */
[--C-:B-----5:R-:W-:Y:S02]  /*5720*/  @!P0 SHF.R.U64 R6, R52, 0x10, R53.reuse ;  /* 0x0000001034068819 */ /* 0x120fe40000001235 */
[----:B------:R-:W-:Y:S01]  /*5730*/  @!P0 SHF.R.U32.HI R7, RZ, 0x10, R53 ;  /* 0x00000010ff078819 */ /* 0x000fe20000011635 */
[----:B------:R-:W-:Y:S01]  /*5740*/  IMAD.X R3, R68, 0x1, R126, P1 ;  /* 0x0000000144037824 */ /* 0x000fe200008e067e */
[-C--:B------:R-:W-:Y:S02]  /*5750*/  IADD3 R4, P2, P1, R82, R2.reuse, R103 ;  /* 0x0000000252047210 */ /* 0x080fe4000795e067 */
[----:B------:R-:W-:Y:S01]  /*5760*/  @!P0 SHF.R.U64 R9, R54, 0x10, R55 ;  /* 0x0000001036098819 */ /* 0x000fe20000001237 */
[----:B------:R-:W2:Y:S01]  /*5770*/  LDS.128 R44, [R123+0x2900] ;  /* 0x002900007b2c7984 */ /* 0x000ea20000000c00 */
[-C--:B------:R-:W-:Y:S02]  /*5780*/  IADD3.X R5, R85, R3.reuse, R105, P2, P1 ;  /* 0x0000000355057210 */ /* 0x080fe400017e2469 */
[----:B------:R-:W-:Y:S02]  /*5790*/  ISETP.GE.AND P1, PT, R84, c[0x0][0x1d4], PT ;  /* 0x0000750054007a0c */ /* 0x000fe40003f26270 */
[C---:B------:R-:W-:Y:S02]  /*57a0*/  @!P0 PRMT R36, R61.reuse, 0x5432, R9 ;  /* 0x000054323d248816 */ /* 0x040fe40000000009 */
[----:B------:R-:W-:Y:S04]  /*57b0*/  @!P0 SHF.R.U32.HI R10, RZ, 0x10, R55 ;  /* 0x00000010ff0a8819 */ /* 0x000fe80000011637 */
[----:B------:R-:W-:Y:S04]  /*57c0*/  @!P0 PRMT R34, R61, 0x5410, R10 ;  /* 0x000054103d228816 */ /* 0x000fe8000000000a */
[C---:B------:R-:W-:Y:S01]  /*57d0*/  @!P0 LOP3.LUT R40, R34.reuse, 0xffff0000, RZ, 0xc0, !PT ;  /* 0xffff000022288812 */ /* 0x040fe200078ec0ff */
[----:B------:R-:W-:Y:S01]  /*57e0*/  @!P0 IMAD.U32 R38, R34, 0x10000, RZ ;  /* 0x0001000022268824 */ /* 0x000fe200078e00ff */
[----:B------:R-:W-:Y:S04]  /*57f0*/  @!P1 IADD3 R2, P3, P2, R82, R2, R84 ;  /* 0x0000000252029210 */ /* 0x000fe80007a7e054 */
[----:B------:R-:W-:Y:S02]  /*5800*/  @!P1 IADD3.X R3, R85, R3, R104, P3, P2 ;  /* 0x0000000355039210 */ /* 0x000fe40001fe4468 */
[C---:B------:R-:W-:Y:S04]  /*5810*/  LEA R70, P2, R4.reuse, c[0x0][0x1c8], 0x1 ;  /* 0x0000720004467a11 */ /* 0x040fe800078408ff */
[----:B------:R-:W-:Y:S02]  /*5820*/  LEA.HI.X R71, R4, c[0x0][0x1cc], R5, 0x1, P2 ;  /* 0x0000730004477a11 */ /* 0x000fe400010f0c05 */
[----:B------:R-:W-:Y:S02]  /*5830*/  @!P1 LEA R50, P2, R2, c[0x0][0x1c8], 0x1 ;  /* 0x0000720002329a11 */ /* 0x000fe400078408ff */
[----:B------:R-:W-:Y:S02]  /*5840*/  @!P0 SHF.R.U64 R4, R18, 0x10, R19 ;  /* 0x0000001012048819 */ /* 0x000fe40000001213 */
[----:B------:R-:W-:Y:S02]  /*5850*/  @!P1 LEA.HI.X R51, R2, c[0x0][0x1cc], R3, 0x1, P2 ;  /* 0x0000730002339a11 */ /* 0x000fe400010f0c03 */
[----:B------:R-:W-:Y:S02]  /*5860*/  @!P0 SHF.R.U64 R2, R16, 0x10, R17 ;  /* 0x0000001010028819 */ /* 0x000fe40000001211 */
[----:B------:R-:W-:Y:S02]  /*5870*/  @!P0 PRMT R11, R30, 0x5432, R4 ;  /* 0x000054321e0b8816 */ /* 0x000fe40000000004 */
[----:B------:R-:W-:Y:S01]  /*5880*/  @!P0 PRMT R8, R27, 0x5432, R2 ;  /* 0x000054321b088816 */ /* 0x000fe20000000002 */
[----:B-1----:R-:W-:Y:S01]  /*5890*/  @!P0 IMAD.U32 R2, R12, 0x10000, RZ ;  /* 0x000100000c028824 */ /* 0x002fe200078e00ff */
[----:B------:R-:W-:Y:S01]  /*58a0*/  @!P0 SHF.L.U32 R4, R13, 0x10, RZ ;  /* 0x000000100d048819 */ /* 0x000fe200000006ff */
[----:B--2---:R-:W-:Y:S01]  /*58b0*/  @!P0 IMAD.U32 R9, R44, 0x10000, RZ ;  /* 0x000100002c098824 */ /* 0x004fe200078e00ff */
[C---:B------:R-:W-:Y:S01]  /*58c0*/  @!P0 LOP3.LUT R41, R47.reuse, 0xffff0000, RZ, 0xc0, !PT ;  /* 0xffff00002f298812 */ /* 0x040fe200078ec0ff */
[----:B------:R-:W-:Y:S01]  /*58d0*/  @!P0 IMAD.U32 R39, R47, 0x10000, RZ ;  /* 0x000100002f278824 */ /* 0x000fe200078e00ff */
[----:B------:R-:W-:Y:S02]  /*58e0*/  @!P0 LOP3.LUT R37, R46, 0xffff0000, RZ, 0xc0, !PT ;  /* 0xffff00002e258812 */ /* 0x000fe400078ec0ff */
[----:B------:R-:W-:Y:S01]  /*58f0*/  @!P0 SHF.R.U32.HI R5, RZ, 0x10, R19 ;  /* 0x00000010ff058819 */ /* 0x000fe20000011613 */
[----:B------:R-:W-:Y:S01]  /*5900*/  @!P0 IMAD.U32 R19, R45, 0x10000, RZ ;  /* 0x000100002d138824 */ /* 0x000fe200078e00ff */
[----:B------:R-:W-:Y:S02]  /*5910*/  @!P0 SHF.R.U32.HI R3, RZ, 0x10, R17 ;  /* 0x00000010ff038819 */ /* 0x000fe40000011611 */
[C---:B------:R-:W-:Y:S02]  /*5920*/  @!P0 PRMT R17, R60.reuse, 0x5410, R6 ;  /* 0x000054103c118816 */ /* 0x040fe40000000006 */
[----:B------:R-:W-:Y:S02]  /*5930*/  @!P0 PRMT R16, R60, 0x5432, R7 ;  /* 0x000054323c108816 */ /* 0x000fe40000000007 */
[----:B------:R-:W-:Y:S01]  /*5940*/  @!P0 PRMT R6, R27, 0x5410, R3 ;  /* 0x000054101b068816 */ /* 0x000fe20000000003 */
[----:B------:R-:W-:Y:S01]  /*5950*/  @!P0 IMAD.U32 R7, R17, 0x10000, RZ ;  /* 0x0001000011078824 */ /* 0x000fe200078e00ff */
[----:B------:R-:W-:Y:S01]  /*5960*/  @!P0 PRMT R10, R30, 0x5410, R5 ;  /* 0x000054101e0a8816 */ /* 0x000fe20000000005 */
[C---:B------:R-:W-:Y:S01]  /*5970*/  @!P0 IMAD.U32 R3, R8.reuse, 0x10000, RZ ;  /* 0x0001000008038824 */ /* 0x040fe200078e00ff */
[----:B------:R-:W-:Y:S01]  /*5980*/  @!P0 LOP3.LUT R8, R8, 0xffff0000, RZ, 0xc0, !PT ;  /* 0xffff000008088812 */ /* 0x000fe200078ec0ff */
[----:B------:R-:W-:Y:S02]  /*5990*/  @!P0 IMAD.U32 R18, R16, 0x10000, RZ ;  /* 0x0001000010128824 */ /* 0x000fe400078e00ff */
[----:B------:R-:W-:Y:S02]  /*59a0*/  @!P0 FMUL.FTZ R27, R2, R7 ;  /* 0x00000007021b8220 */ /* 0x000fe40000410000 */
[C---:B------:R-:W-:Y:S01]  /*59b0*/  @!P0 IMAD.U32 R5, R6.reuse, 0x10000, RZ ;  /* 0x0001000006058824 */ /* 0x040fe200078e00ff */
[----:B------:R-:W-:Y:S01]  /*59c0*/  @!P0 LOP3.LUT R6, R6, 0xffff0000, RZ, 0xc0, !PT ;  /* 0xffff000006068812 */ /* 0x000fe200078ec0ff */
[-C--:B------:R-:W-:Y:S02]  /*59d0*/  @!P0 FMUL.FTZ R2, R2, R3.reuse ;  /* 0x0000000302028220 */ /* 0x080fe40000410000 */
[----:B------:R-:W-:Y:S02]  /*59e0*/  @!P0 FMUL.FTZ R30, R4, R18 ;  /* 0x00000012041e8220 */ /* 0x000fe40000410000 */
[----:B------:R-:W-:Y:S01]  /*59f0*/  @!P0 FFMA.FTZ R55, R9, R3, -R27 ;  /* 0x0000000309378223 */ /* 0x000fe2000001081b */
[----:B------:R-:W-:Y:S01]  /*5a00*/  @!P0 LOP3.LUT R3, R13, 0xffff0000, RZ, 0xc0, !PT ;  /* 0xffff00000d038812 */ /* 0x000fe200078ec0ff */
[----:B------:R-:W-:Y:S01]  /*5a10*/  @!P0 FFMA.FTZ R54, R19, R5, -R30 ;  /* 0x0000000513368223 */ /* 0x000fe2000001081e */
[----:B------:R-:W-:Y:S01]  /*5a20*/  @!P0 LOP3.LUT R30, R45, 0xffff0000, RZ, 0xc0, !PT ;  /* 0xffff00002d1e8812 */ /* 0x000fe200078ec0ff */
[----:B------:R-:W-:Y:S01]  /*5a30*/  @!P0 FFMA.FTZ R2, R7, R9, R2 ;  /* 0x0000000907028223 */ /* 0x000fe20000010002 */
[----:B------:R-:W-:Y:S01]  /*5a40*/  @!P0 LOP3.LUT R27, R16, 0xffff0000, RZ, 0xc0, !PT ;  /* 0xffff0000101b8812 */ /* 0x000fe200078ec0ff */
[----:B------:R-:W-:Y:S01]  /*5a50*/  @!P0 FMUL.FTZ R4, R4, R5 ;  /* 0x0000000504048220 */ /* 0x000fe20000410000 */
[----:B------:R-:W-:Y:S01]  /*5a60*/  @!P0 LOP3.LUT R7, R12, 0xffff0000, RZ, 0xc0, !PT ;  /* 0xffff00000c078812 */ /* 0x000fe200078ec0ff */
[----:B------:R-:W-:Y:S01]  /*5a70*/  @!P0 FMUL.FTZ R5, R3, R6 ;  /* 0x0000000603058220 */ /* 0x000fe20000410000 */
[----:B------:R-:W-:Y:S01]  /*5a80*/  @!P0 LOP3.LUT R16, R17, 0xffff0000, RZ, 0xc0, !PT ;  /* 0xffff000011108812 */ /* 0x000fe200078ec0ff */
[----:B------:R-:W-:Y:S01]  /*5a90*/  @!P0 FMUL.FTZ R9, R3, R27 ;  /* 0x0000001b03098220 */ /* 0x000fe20000410000 */
[----:B------:R-:W-:Y:S01]  /*5aa0*/  @!P0 LOP3.LUT R17, R44, 0xffff0000, RZ, 0xc0, !PT ;  /* 0xffff00002c118812 */ /* 0x000fe200078ec0ff */
[----:B------:R-:W-:Y:S02]  /*5ab0*/  @!P0 FMUL.FTZ R3, R7, R8 ;  /* 0x0000000807038220 */ /* 0x000fe40000410000 */
[----:B------:R-:W-:Y:S01]  /*5ac0*/  @!P0 FFMA.FTZ R53, R30, R6, -R9 ;  /* 0x000000061e358223 */ /* 0x000fe20000010809 */
[----:B------:R-:W-:Y:S01]  /*5ad0*/  @!P0 SHF.L.U32 R6, R15, 0x10, RZ ;  /* 0x000000100f068819 */ /* 0x000fe200000006ff */
[----:B------:R-:W-:Y:S01]  /*5ae0*/  @!P0 FMUL.FTZ R35, R7, R16 ;  /* 0x0000001007238220 */ /* 0x000fe20000410000 */
[----:B------:R-:W-:Y:S01]  /*5af0*/  @!P0 LOP3.LUT R9, R15, 0xffff0000, RZ, 0xc0, !PT ;  /* 0xffff00000f098812 */ /* 0x000fe200078ec0ff */
[C---:B------:R-:W-:Y:S01]  /*5b00*/  @!P0 IMAD.U32 R7, R10.reuse, 0x10000, RZ ;  /* 0x000100000a078824 */ /* 0x040fe200078e00ff */
[----:B------:R-:W-:Y:S01]  /*5b10*/  @!P0 LOP3.LUT R10, R10, 0xffff0000, RZ, 0xc0, !PT ;  /* 0xffff00000a0a8812 */ /* 0x000fe200078ec0ff */
[----:B------:R-:W-:Y:S02]  /*5b20*/  @!P0 FFMA.FTZ R52, R17, R8, -R35 ;  /* 0x0000000811348223 */ /* 0x000fe40000010823 */
[C---:B------:R-:W-:Y:S02]  /*5b30*/  @!P0 FMUL.FTZ R34, R6.reuse, R38 ;  /* 0x0000002606228220 */ /* 0x040fe40000410000 */
[----:B------:R-:W-:Y:S02]  /*5b40*/  @!P0 FMUL.FTZ R35, R9, R40 ;  /* 0x0000002809238220 */ /* 0x000fe40000410000 */
[-C--:B------:R-:W-:Y:S01]  /*5b50*/  @!P0 FMUL.FTZ R8, R6, R7.reuse ;  /* 0x0000000706088220 */ /* 0x080fe20000410000 */
[C---:B------:R-:W-:Y:S01]  /*5b60*/  @!P0 SHF.L.U32 R6, R14.reuse, 0x10, RZ ;  /* 0x000000100e068819 */ /* 0x040fe200000006ff */
[----:B------:R-:W-:Y:S02]  /*5b70*/  @!P0 FFMA.FTZ R49, R39, R7, -R34 ;  /* 0x0000000727318223 */ /* 0x000fe40000010822 */
[-C--:B------:R-:W-:Y:S02]  /*5b80*/  @!P0 FMUL.FTZ R9, R9, R10.reuse ;  /* 0x0000000a09098220 */ /* 0x080fe40000410000 */
[----:B------:R-:W-:Y:S01]  /*5b90*/  @!P0 FFMA.FTZ R48, R41, R10, -R35 ;  /* 0x0000000a29308223 */ /* 0x000fe20000010823 */
[----:B------:R-:W-:Y:S01]  /*5ba0*/  @!P0 LOP3.LUT R10, R14, 0xffff0000, RZ, 0xc0, !PT ;  /* 0xffff00000e0a8812 */ /* 0x000fe200078ec0ff */
[C---:B------:R-:W-:Y:S01]  /*5bb0*/  @!P0 IMAD.U32 R34, R36.reuse, 0x10000, RZ ;  /* 0x0001000024228824 */ /* 0x040fe200078e00ff */
[----:B------:R-:W-:Y:S01]  /*5bc0*/  @!P0 LOP3.LUT R36, R36, 0xffff0000, RZ, 0xc0, !PT ;  /* 0xffff000024248812 */ /* 0x000fe200078ec0ff */
[C---:B------:R-:W-:Y:S01]  /*5bd0*/  @!P0 IMAD.U32 R7, R11.reuse, 0x10000, RZ ;  /* 0x000100000b078824 */ /* 0x040fe200078e00ff */
[----:B------:R-:W-:Y:S01]  /*5be0*/  @!P0 LOP3.LUT R11, R11, 0xffff0000, RZ, 0xc0, !PT ;  /* 0xffff00000b0b8812 */ /* 0x000fe200078ec0ff */
[----:B------:R-:W-:Y:S02]  /*5bf0*/  @!P0 IMAD.U32 R35, R46, 0x10000, RZ ;  /* 0x000100002e238824 */ /* 0x000fe400078e00ff */
[----:B------:R-:W-:Y:S02]  /*5c00*/  @!P0 FMUL.FTZ R42, R6, R34 ;  /* 0x00000022062a8220 */ /* 0x000fe40000410000 */
[----:B------:R-:W-:Y:S02]  /*5c10*/  @!P0 FMUL.FTZ R43, R10, R36 ;  /* 0x000000240a2b8220 */ /* 0x000fe40000410000 */
[----:B------:R-:W-:Y:S01]  /*5c20*/  @!P0 FFMA.FTZ R3, R16, R17, R3 ;  /* 0x0000001110038223 */ /* 0x000fe20000010003 */
[----:B------:R-:W-:Y:S01]  /*5c30*/  @!P0 F2FP.BF16.PACK_AB R17, R48, R49 ;  /* 0x000000313011823e */ /* 0x000fe200000010ff */
[----:B------:R-:W-:Y:S02]  /*5c40*/  @!P0 FMUL.FTZ R6, R6, R7 ;  /* 0x0000000706068220 */ /* 0x000fe40000410000 */
[----:B------:R-:W-:Y:S02]  /*5c50*/  @!P0 FFMA.FTZ R4, R18, R19, R4 ;  /* 0x0000001312048223 */ /* 0x000fe40000010004 */
[----:B------:R-:W-:Y:S02]  /*5c60*/  @!P0 FFMA.FTZ R42, R35, R7, -R42 ;  /* 0x00000007232a8223 */ /* 0x000fe4000001082a */
[----:B------:R-:W-:Y:S01]  /*5c70*/  @!P0 FMUL.FTZ R7, R10, R11 ;  /* 0x0000000b0a078220 */ /* 0x000fe20000410000 */
[----:B------:R-:W-:Y:S01]  /*5c80*/  @!P0 F2FP.BF16.PACK_AB R10, R52, R55 ;  /* 0x00000037340a823e */ /* 0x000fe200000010ff */
[----:B------:R-:W-:Y:S01]  /*5c90*/  @!P0 FFMA.FTZ R43, R37, R11, -R43 ;  /* 0x0000000b252b8223 */ /* 0x000fe2000001082b */
[----:B------:R-:W-:Y:S01]  /*5ca0*/  @!P0 F2FP.BF16.PACK_AB R11, R53, R54 ;  /* 0x00000036350b823e */ /* 0x000fe200000010ff */
[----:B------:R-:W-:Y:S02]  /*5cb0*/  @!P0 FFMA.FTZ R5, R27, R30, R5 ;  /* 0x0000001e1b058223 */ /* 0x000fe40000010005 */
[----:B------:R-:W-:Y:S01]  /*5cc0*/  @!P0 FFMA.FTZ R6, R34, R35, R6 ;  /* 0x0000002322068223 */ /* 0x000fe20000010006 */
[----:B------:R-:W-:Y:S01]  /*5cd0*/  @!P0 MOV R45, R11 ;  /* 0x0000000b002d8202 */ /* 0x000fe20000000f00 */
[----:B------:R-:W-:Y:S01]  /*5ce0*/  @!P0 FFMA.FTZ R7, R36, R37, R7 ;  /* 0x0000002524078223 */ /* 0x000fe20000010007 */
[----:B------:R-:W-:Y:S01]  /*5cf0*/  @!P0 F2FP.BF16.PACK_AB R16, R43, R42 ;  /* 0x0000002a2b10823e */ /* 0x000fe200000010ff */
[----:B------:R-:W-:Y:S01]  /*5d00*/  @!P0 FFMA.FTZ R8, R38, R39, R8 ;  /* 0x0000002726088223 */ /* 0x000fe20000010008 */
[----:B------:R-:W-:Y:S01]  /*5d10*/  @!P0 F2FP.BF16.PACK_AB R4, R5, R4 ;  /* 0x000000040504823e */ /* 0x000fe200000010ff */
[----:B------:R-:W-:Y:S02]  /*5d20*/  @!P0 FFMA.FTZ R9, R40, R41, R9 ;  /* 0x0000002928098223 */ /* 0x000fe40000010009 */
[----:B------:R-:W-:Y:S01]  /*5d30*/  @!P0 IMAD.MOV.U32 R44, RZ, RZ, R10 ;  /* 0x000000ffff2c8224 */ /* 0x000fe200078e000a */
[----:B------:R-:W-:Y:S01]  /*5d40*/  @!P0 F2FP.BF16.PACK_AB R10, R3, R2 ;  /* 0x00000002030a823e */ /* 0x000fe200000010ff */
[----:B------:R-:W-:Y:S01]  /*5d50*/  @!P0 IMAD.MOV.U32 R46, RZ, RZ, R16 ;  /* 0x000000ffff2e8224 */ /* 0x000fe200078e0010 */
[----:B------:R-:W-:Y:S01]  /*5d60*/  @!P0 F2FP.BF16.PACK_AB R3, R7, R6 ;  /* 0x000000060703823e */ /* 0x000fe200000010ff */
[----:B------:R-:W-:Y:S01]  /*5d70*/  @!P0 IMAD.MOV.U32 R47, RZ, RZ, R17 ;  /* 0x000000ffff2f8224 */ /* 0x000fe200078e0011 */
[----:B------:R-:W-:Y:S01]  /*5d80*/  @!P0 F2FP.BF16.PACK_AB R2, R9, R8 ;  /* 0x000000080902823e */ /* 0x000fe200000010ff */
[----:B------:R-:W-:Y:S01]  /*5d90*/  @!P0 IMAD.MOV.U32 R12, RZ, RZ, R10 ;  /* 0x000000ffff0c8224 */ /* 0x000fe200078e000a */
[----:B------:R-:W-:Y:S01]  /*5da0*/  @!P0 MOV R13, R4 ;  /* 0x00000004000d8202 */ /* 0x000fe20000000f00 */
[----:B------:R-:W-:Y:S01]  /*5db0*/  @!P0 IMAD.MOV.U32 R14, RZ, RZ, R3 ;  /* 0x000000ffff0e8224 */ /* 0x000fe200078e0003 */
[----:B------:R1:W-:Y:S01]  /*5dc0*/  STG.E.128 [R70.64], R44 ;  /* 0x0000002c46007986 */ /* 0x0003e2000c101d08 */
[----:B------:R-:W-:Y:S07]  /*5dd0*/  @!P0 IMAD.MOV.U32 R15, RZ, RZ, R2 ;  /* 0x000000ffff0f8224 */ /* 0x000fee00078e0002 */
[----:B------:R1:W-:Y:S02]  /*5de0*/  @!P1 STG.E.128 [R50.64], R12 ;  /* 0x0000000c32009986 */ /* 0x0003e4000c101d08 */
.L_x_240:
[----:B------:R-:W-:Y:S05]  /*5df0*/  BSYNC B0 ;  /* 0x0000000000007941 */ /* 0x000fea0003800000 */
.L_x_239:
[----:B------:R-:W-:Y:S05]  /*5e00*/  IADD3 R61, P1, R178, R64, RZ ;  /* 0x00000040b23d7210 */ /* 0x000fea0007f3e0ff */
[----:B------:R-:W-:Y:S01]  /*5e10*/  IMAD.X R60, R68, 0x1, R125, P1 ;  /* 0x00000001443c7824 */ /* 0x000fe200008e067d */
[----:B------:R-:W-:-:S13]  /*5e20*/  ISETP.GE.OR P1, PT, R150, R66, P6 ;  /* 0x000000429600720c */ /* 0x000fda0003726670 */
[----:B------:R-:W-:-:S05]  /*5e30*/  @P1 BRA `(.L_x_234) ;  /* 0x0000088000001947 */ /* 0x000fca0003800000 */
[----:B-----5:R-:W-:Y:S01]  /*5e40*/  @!P0 SHF.R.U32.HI R5, RZ, 0x10, R57 ;  /* 0x00000010ff058819 */ /* 0x020fe20000011639 */
[----:B-1----:R-:W1:Y:S01]  /*5e50*/  LDS.128 R12, [R117+0x2900] ;  /* 0x00290000750c7984 */ /* 0x002e620000000c00 */
[----:B------:R-:W-:Y:S02]  /*5e60*/  @!P0 SHF.R.U32.HI R3, RZ, 0x10, R21 ;  /* 0x00000010ff038819 */ /* 0x000fe40000011615 */
[----:B------:R-:W-:Y:S02]  /*5e70*/  @!P0 PRMT R34, R62, 0x5410, R5 ;  /* 0x000054103e228816 */ /* 0x000fe40000000005 */
[----:B------:R-:W-:Y:S02]  /*5e80*/  @!P0 SHF.R.U64 R8, R56, 0x10, R57 ;  /* 0x0000001038088819 */ /* 0x000fe40000001239 */
[----:B------:R-:W-:Y:S01]  /*5e90*/  IADD3 R16, P2, P1, R82, R61, R103 ;  /* 0x0000003d52107210 */ /* 0x000fe2000795e067 */
[----:B------:R-:W-:Y:S01]  /*5ea0*/  @!P0 IMAD.U32 R27, R34, 0x10000, RZ ;  /* 0x00010000221b8824 */ /* 0x000fe200078e00ff */
[----:B------:R-:W2:Y:S01]  /*5eb0*/  LDS.128 R44, [R121+0x2900] ;  /* 0x00290000792c7984 */ /* 0x000ea20000000c00 */
[----:B------:R-:W-:Y:S02]  /*5ec0*/  @!P0 SHF.R.U64 R2, R20, 0x10, R21 ;  /* 0x0000001014028819 */ /* 0x000fe40000001215 */
[----:B------:R-:W-:Y:S02]  /*5ed0*/  IADD3.X R18, R85, R60, R105, P2, P1 ;  /* 0x0000003c55127210 */ /* 0x000fe400017e2469 */
[----:B------:R-:W-:Y:S02]  /*5ee0*/  LEA R50, P1, R16, c[0x0][0x1c8], 0x1 ;  /* 0x0000720010327a11 */ /* 0x000fe400078208ff */
[--C-:B------:R-:W-:Y:S02]  /*5ef0*/  @!P0 SHF.R.U64 R6, R22, 0x10, R23.reuse ;  /* 0x0000001016068819 */ /* 0x100fe40000001217 */
[----:B------:R-:W-:Y:S02]  /*5f00*/  LEA.HI.X R51, R16, c[0x0][0x1cc], R18, 0x1, P1 ;  /* 0x0000730010337a11 */ /* 0x000fe400008f0c12 */
[----:B------:R-:W-:Y:S02]  /*5f10*/  @!P0 SHF.R.U32.HI R4, RZ, 0x10, R23 ;  /* 0x00000010ff048819 */ /* 0x000fe40000011617 */
[----:B------:R-:W-:Y:S02]  /*5f20*/  @!P0 PRMT R19, R32, 0x5432, R6 ;  /* 0x0000543220138816 */ /* 0x000fe40000000006 */
[----:B------:R-:W-:Y:S02]  /*5f30*/  @!P0 SHF.R.U64 R9, R58, 0x10, R59 ;  /* 0x000000103a098819 */ /* 0x000fe4000000123b */
[----:B------:R-:W-:Y:S02]  /*5f40*/  @!P0 PRMT R7, R31, 0x5410, R3 ;  /* 0x000054101f078816 */ /* 0x000fe40000000003 */
[----:B------:R-:W-:Y:S02]  /*5f50*/  @!P0 PRMT R17, R63, 0x5432, R9 ;  /* 0x000054323f118816 */ /* 0x000fe40000000009 */
[----:B------:R-:W-:Y:S01]  /*5f60*/  @!P0 PRMT R9, R32, 0x5410, R4 ;  /* 0x0000541020098816 */ /* 0x000fe20000000004 */
[----:B------:R-:W-:Y:S01]  /*5f70*/  @!P0 IMAD.U32 R3, R7, 0x10000, RZ ;  /* 0x0001000007038824 */ /* 0x000fe200078e00ff */
[----:B------:R-:W-:Y:S02]  /*5f80*/  @!P0 LOP3.LUT R36, R17, 0xffff0000, RZ, 0xc0, !PT ;  /* 0xffff000011248812 */ /* 0x000fe400078ec0ff */
[----:B------:R-:W-:Y:S02]  /*5f90*/  @!P0 SHF.R.U32.HI R10, RZ, 0x10, R59 ;  /* 0x00000010ff0a8819 */ /* 0x000fe4000001163b */
[----:B------:R-:W-:Y:S02]  /*5fa0*/  @!P0 PRMT R8, R62, 0x5432, R8 ;  /* 0x000054323e088816 */ /* 0x000fe40000000008 */
[----:B------:R-:W-:Y:S01]  /*5fb0*/  @!P0 PRMT R5, R31, 0x5432, R2 ;  /* 0x000054321f058816 */ /* 0x000fe20000000002 */
[----:B-1----:R-:W-:Y:S01]  /*5fc0*/  @!P0 IMAD.U32 R2, R13, 0x10000, RZ ;  /* 0x000100000d028824 */ /* 0x002fe200078e00ff */
[----:B------:R-:W-:Y:S01]  /*5fd0*/  @!P0 PRMT R11, R63, 0x5410, R10 ;  /* 0x000054103f0b8816 */ /* 0x000fe2000000000a */
[----:B------:R-:W-:Y:S01]  /*5fe0*/  @!P0 IMAD.U32 R20, R8, 0x10000, RZ ;  /* 0x0001000008148824 */ /* 0x000fe200078e00ff */
[----:B------:R-:W-:Y:S01]  /*5ff0*/  @!P0 LOP3.LUT R6, R12, 0xffff0000, RZ, 0xc0, !PT ;  /* 0xffff00000c068812 */ /* 0x000fe200078ec0ff */
[----:B------:R-:W-:Y:S01]  /*6000*/  @!P0 FMUL.FTZ R10, R2, R27 ;  /* 0x0000001b020a8220 */ /* 0x000fe20000410000 */
[----:B------:R-:W-:Y:S01]  /*6010*/  @!P0 LOP3.LUT R22, R8, 0xffff0000, RZ, 0xc0, !PT ;  /* 0xffff000008168812 */ /* 0x000fe200078ec0ff */
[-C--:B------:R-:W-:Y:S01]  /*6020*/  @!P0 FMUL.FTZ R4, R2, R3.reuse ;  /* 0x0000000302048220 */ /* 0x080fe20000410000 */
[----:B------:R-:W-:Y:S01]  /*6030*/  @!P0 SHF.L.U32 R16, R15, 0x10, RZ ;  /* 0x000000100f108819 */ /* 0x000fe200000006ff */
[----:B------:R-:W-:Y:S01]  /*6040*/  @!P0 IMAD.U32 R2, R12, 0x10000, RZ ;  /* 0x000100000c028824 */ /* 0x000fe200078e00ff */
[C---:B--2---:R-:W-:Y:S01]  /*6050*/  @!P0 SHF.L.U32 R30, R45.reuse, 0x10, RZ ;  /* 0x000000102d1e8819 */ /* 0x044fe200000006ff */
[C---:B------:R-:W-:Y:S01]  /*6060*/  @!P0 IMAD.U32 R21, R44.reuse, 0x10000, RZ ;  /* 0x000100002c158824 */ /* 0x040fe200078e00ff */
[----:B------:R-:W-:Y:S01]  /*6070*/  @!P0 LOP3.LUT R23, R44, 0xffff0000, RZ, 0xc0, !PT ;  /* 0xffff00002c178812 */ /* 0x000fe200078ec0ff */
[----:B------:R-:W-:Y:S01]  /*6080*/  @!P0 FMUL.FTZ R8, R2, R20 ;  /* 0x0000001402088220 */ /* 0x000fe20000410000 */
[----:B------:R-:W-:Y:S01]  /*6090*/  @!P0 LOP3.LUT R32, R45, 0xffff0000, RZ, 0xc0, !PT ;  /* 0xffff00002d208812 */ /* 0x000fe200078ec0ff */
[----:B------:R-:W-:Y:S01]  /*60a0*/  @!P0 FFMA.FTZ R56, R30, R3, -R10 ;  /* 0x000000031e388223 */ /* 0x000fe2000001080a */
[----:B------:R-:W-:Y:S01]  /*60b0*/  @!P0 LOP3.LUT R41, R47, 0xffff0000, RZ, 0xc0, !PT ;  /* 0xffff00002f298812 */ /* 0x000fe200078ec0ff */
[----:B------:R-:W-:Y:S01]  /*60c0*/  @!P0 FMUL.FTZ R10, R6, R22 ;  /* 0x00000016060a8220 */ /* 0x000fe20000410000 */
[C---:B------:R-:W-:Y:S01]  /*60d0*/  @!P0 LOP3.LUT R37, R46.reuse, 0xffff0000, RZ, 0xc0, !PT ;  /* 0xffff00002e258812 */ /* 0x040fe200078ec0ff */
[----:B------:R-:W-:Y:S01]  /*60e0*/  @!P0 IMAD.U32 R38, R11, 0x10000, RZ ;  /* 0x000100000b268824 */ /* 0x000fe200078e00ff */
[----:B------:R-:W-:Y:S01]  /*60f0*/  @!P0 SHF.L.U32 R3, R5, 0x10, RZ ;  /* 0x0000001005038819 */ /* 0x000fe200000006ff */
[----:B------:R-:W-:Y:S01]  /*6100*/  @!P0 IMAD.U32 R39, R47, 0x10000, RZ ;  /* 0x000100002f278824 */ /* 0x000fe200078e00ff */
[----:B------:R-:W-:Y:S01]  /*6110*/  @!P0 LOP3.LUT R5, R5, 0xffff0000, RZ, 0xc0, !PT ;  /* 0xffff000005058812 */ /* 0x000fe200078ec0ff */
[----:B------:R-:W-:Y:S01]  /*6120*/  @!P0 IMAD.U32 R35, R46, 0x10000, RZ ;  /* 0x000100002e238824 */ /* 0x000fe200078e00ff */
[----:B------:R-:W-:Y:S01]  /*6130*/  @!P0 LOP3.LUT R18, R15, 0xffff0000, RZ, 0xc0, !PT ;  /* 0xffff00000f128812 */ /* 0x000fe200078ec0ff */
[-C--:B------:R-:W-:Y:S01]  /*6140*/  @!P0 FMUL.FTZ R2, R2, R3.reuse ;  /* 0x0000000302028220 */ /* 0x080fe20000410000 */
[----:B------:R-:W-:Y:S01]  /*6150*/  @!P0 LOP3.LUT R31, R34, 0xffff0000, RZ, 0xc0, !PT ;  /* 0xffff0000221f8812 */ /* 0x000fe200078ec0ff */
[----:B------:R-:W-:Y:S01]  /*6160*/  @!P0 FFMA.FTZ R55, R21, R3, -R8 ;  /* 0x0000000315378223 */ /* 0x000fe20000010808 */
[----:B------:R-:W-:Y:S01]  /*6170*/  @!P0 SHF.L.U32 R34, R17, 0x10, RZ ;  /* 0x0000001011228819 */ /* 0x000fe200000006ff */
[-C--:B------:R-:W-:Y:S01]  /*6180*/  @!P0 FMUL.FTZ R3, R6, R5.reuse ;  /* 0x0000000506038220 */ /* 0x080fe20000410000 */
[----:B------:R-:W-:Y:S01]  /*6190*/  @!P0 LOP3.LUT R17, R9, 0xffff0000, RZ, 0xc0, !PT ;  /* 0xffff000009118812 */ /* 0x000fe200078ec0ff */
[----:B------:R-:W-:Y:S01]  /*61a0*/  @!P0 FFMA.FTZ R54, R23, R5, -R10 ;  /* 0x0000000517368223 */ /* 0x000fe2000001080a */
[C---:B------:R-:W-:Y:S01]  /*61b0*/  @!P0 LOP3.LUT R10, R14.reuse, 0xffff0000, RZ, 0xc0, !PT ;  /* 0xffff00000e0a8812 */ /* 0x040fe200078ec0ff */
[----:B------:R-:W-:Y:S01]  /*61c0*/  @!P0 IMAD.U32 R8, R14, 0x10000, RZ ;  /* 0x000100000e088824 */ /* 0x000fe200078e00ff */
[----:B------:R-:W-:Y:S01]  /*61d0*/  @!P0 LOP3.LUT R5, R7, 0xffff0000, RZ, 0xc0, !PT ;  /* 0xffff000007058812 */ /* 0x000fe200078ec0ff */
[----:B------:R-:W-:Y:S01]  /*61e0*/  @!P0 IMAD.U32 R7, R19, 0x10000, RZ ;  /* 0x0001000013078824 */ /* 0x000fe200078e00ff */
[----:B------:R-:W-:Y:S01]  /*61f0*/  @!P0 LOP3.LUT R6, R13, 0xffff0000, RZ, 0xc0, !PT ;  /* 0xffff00000d068812 */ /* 0x000fe200078ec0ff */
[----:B------:R-:W-:Y:S01]  /*6200*/  @!P0 FMUL.FTZ R42, R16, R38 ;  /* 0x00000026102a8220 */ /* 0x000fe20000410000 */
[----:B------:R-:W-:Y:S01]  /*6210*/  @!P0 LOP3.LUT R40, R11, 0xffff0000, RZ, 0xc0, !PT ;  /* 0xffff00000b288812 */ /* 0x000fe200078ec0ff */
[----:B------:R-:W-:Y:S01]  /*6220*/  @!P0 IMAD.U32 R11, R9, 0x10000, RZ ;  /* 0x00010000090b8824 */ /* 0x000fe200078e00ff */
[----:B------:R-:W-:Y:S01]  /*6230*/  @!P0 LOP3.LUT R9, R19, 0xffff0000, RZ, 0xc0, !PT ;  /* 0xffff000013098812 */ /* 0x000fe200078ec0ff */
[----:B------:R-:W-:Y:S01]  /*6240*/  @!P0 FMUL.FTZ R49, R6, R31 ;  /* 0x0000001f06318220 */ /* 0x000fe20000410000 */
[----:B------:R-:W-:Y:S01]  /*6250*/  ISETP.GE.AND P1, PT, R84, c[0x0][0x1d4], PT ;  /* 0x0000750054007a0c */ /* 0x000fe20003f26270 */
[----:B------:R-:W-:Y:S02]  /*6260*/  @!P0 FMUL.FTZ R19, R18, R40 ;  /* 0x0000002812138220 */ /* 0x000fe40000410000 */
[----:B------:R-:W-:Y:S02]  /*6270*/  @!P0 FMUL.FTZ R48, R8, R34 ;  /* 0x0000002208308220 */ /* 0x000fe40000410000 */
[----:B------:R-:W-:Y:S02]  /*6280*/  @!P0 FMUL.FTZ R43, R10, R36 ;  /* 0x000000240a2b8220 */ /* 0x000fe40000410000 */
[----:B------:R-:W-:Y:S02]  /*6290*/  @!P0 FFMA.FTZ R53, R32, R5, -R49 ;  /* 0x0000000520358223 */ /* 0x000fe40000010831 */
[----:B------:R-:W-:Y:S02]  /*62a0*/  @!P0 FFMA.FTZ R42, R39, R11, -R42 ;  /* 0x0000000b272a8223 */ /* 0x000fe4000001082a */
[----:B------:R-:W-:Y:S02]  /*62b0*/  @!P0 FFMA.FTZ R19, R41, R17, -R19 ;  /* 0x0000001129138223 */ /* 0x000fe40000010813 */
[----:B------:R-:W-:Y:S01]  /*62c0*/  @!P0 FFMA.FTZ R52, R35, R7, -R48 ;  /* 0x0000000723348223 */ /* 0x000fe20000010830 */
[----:B------:R-:W-:Y:S01]  /*62d0*/  @!P0 F2FP.BF16.PACK_AB R48, R53, R56 ;  /* 0x000000383530823e */ /* 0x000fe200000010ff */
[----:B------:R-:W-:Y:S01]  /*62e0*/  @!P0 FFMA.FTZ R49, R37, R9, -R43 ;  /* 0x0000000925318223 */ /* 0x000fe2000001082b */
[----:B------:R-:W-:Y:S01]  /*62f0*/  @!P0 F2FP.BF16.PACK_AB R42, R19, R42 ;  /* 0x0000002a132a823e */ /* 0x000fe200000010ff */
[----:B------:R-:W-:Y:S01]  /*6300*/  @!P0 FFMA.FTZ R2, R20, R21, R2 ;  /* 0x0000001514028223 */ /* 0x000fe20000010002 */
[----:B------:R-:W-:Y:S01]  /*6310*/  @!P0 F2FP.BF16.PACK_AB R43, R54, R55 ;  /* 0x00000037362b823e */ /* 0x000fe200000010ff */
[----:B------:R-:W-:Y:S01]  /*6320*/  @!P0 IMAD.MOV.U32 R45, RZ, RZ, R48 ;  /* 0x000000ffff2d8224 */ /* 0x000fe200078e0030 */
[----:B------:R-:W-:Y:S01]  /*6330*/  @!P0 F2FP.BF16.PACK_AB R19, R49, R52 ;  /* 0x000000343113823e */ /* 0x000fe200000010ff */
[----:B------:R-:W-:Y:S01]  /*6340*/  @!P0 FMUL.FTZ R5, R6, R5 ;  /* 0x0000000506058220 */ /* 0x000fe20000410000 */
[----:B------:R-:W-:Y:S01]  /*6350*/  @!P0 MOV R44, R43 ;  /* 0x0000002b002c8202 */ /* 0x000fe20000000f00 */
[----:B------:R-:W-:Y:S01]  /*6360*/  @!P0 FFMA.FTZ R3, R22, R23, R3 ;  /* 0x0000001716038223 */ /* 0x000fe20000010003 */
[----:B------:R-:W-:Y:S01]  /*6370*/  @!P0 MOV R47, R42 ;  /* 0x0000002a002f8202 */ /* 0x000fe20000000f00 */
[----:B------:R-:W-:Y:S02]  /*6380*/  @!P0 IMAD.MOV.U32 R46, RZ, RZ, R19 ;  /* 0x000000ffff2e8224 */ /* 0x000fe400078e0013 */
[----:B------:R-:W-:Y:S02]  /*6390*/  @!P0 FMUL.FTZ R6, R8, R7 ;  /* 0x0000000708068220 */ /* 0x000fe40000410000 */
[----:B------:R-:W-:Y:S01]  /*63a0*/  @!P0 FFMA.FTZ R4, R27, R30, R4 ;  /* 0x0000001e1b048223 */ /* 0x000fe20000010004 */
[----:B------:R1:W-:Y:S01]  /*63b0*/  STG.E.128 [R50.64], R44 ;  /* 0x0000002c32007986 */ /* 0x0003e2000c101d08 */
[----:B------:R-:W-:Y:S01]  /*63c0*/  @!P0 FMUL.FTZ R7, R10, R9 ;  /* 0x000000090a078220 */ /* 0x000fe20000410000 */
[----:B------:R-:W-:Y:S01]  /*63d0*/  @!P0 F2FP.BF16.PACK_AB R10, R3, R2 ;  /* 0x00000002030a823e */ /* 0x000fe200000010ff */
[----:B------:R-:W-:Y:S02]  /*63e0*/  @!P0 FFMA.FTZ R5, R31, R32, R5 ;  /* 0x000000201f058223 */ /* 0x000fe40000010005 */
[----:B------:R-:W-:Y:S02]  /*63f0*/  @!P0 FMUL.FTZ R8, R16, R11 ;  /* 0x0000000b10088220 */ /* 0x000fe40000410000 */
[----:B------:R-:W-:Y:S01]  /*6400*/  @!P0 FFMA.FTZ R6, R34, R35, R6 ;  /* 0x0000002322068223 */ /* 0x000fe20000010006 */
[----:B------:R-:W-:Y:S01]  /*6410*/  @!P0 F2FP.BF16.PACK_AB R4, R5, R4 ;  /* 0x000000040504823e */ /* 0x000fe200000010ff */
[----:B------:R-:W-:Y:S02]  /*6420*/  @!P0 FMUL.FTZ R9, R18, R17 ;  /* 0x0000001112098220 */ /* 0x000fe40000410000 */
[----:B------:R-:W-:Y:S02]  /*6430*/  @!P0 FFMA.FTZ R7, R36, R37, R7 ;  /* 0x0000002524078223 */ /* 0x000fe40000010007 */
[----:B------:R-:W-:Y:S02]  /*6440*/  @!P0 FFMA.FTZ R8, R38, R39, R8 ;  /* 0x0000002726088223 */ /* 0x000fe40000010008 */
[----:B------:R-:W-:Y:S01]  /*6450*/  @!P0 FFMA.FTZ R9, R40, R41, R9 ;  /* 0x0000002928098223 */ /* 0x000fe20000010009 */
[----:B------:R-:W-:Y:S01]  /*6460*/  @!P0 F2FP.BF16.PACK_AB R3, R7, R6 ;  /* 0x000000060703823e */ /* 0x000fe200000010ff */
[----:B------:R-:W-:Y:S02]  /*6470*/  @!P0 IMAD.MOV.U32 R12, RZ, RZ, R10 ;  /* 0x000000ffff0c8224 */ /* 0x000fe400078e000a */
[----:B------:R-:W-:Y:S01]  /*6480*/  @!P0 IMAD.MOV.U32 R13, RZ, RZ, R4 ;  /* 0x000000ffff0d8224 */ /* 0x000fe200078e0004 */
[----:B------:R-:W-:Y:S02]  /*6490*/  @!P0 F2FP.BF16.PACK_AB R2, R9, R8 ;  /* 0x000000080902823e */ /* 0x000fe400000010ff */
[----:B------:R-:W-:Y:S03]  /*64a0*/  @!P0 MOV R14, R3 ;  /* 0x00000003000e8202 */ /* 0x000fe60000000f00 */
[----:B------:R-:W-:Y:S01]  /*64b0*/  @!P0 IMAD.MOV.U32 R15, RZ, RZ, R2 ;  /* 0x000000ffff0f8224 */ /* 0x000fe200078e0002 */
[----:B------:R-:W-:-:S05]  /*64c0*/  @P1 BRA `(.L_x_234) ;  /* 0x000001f000001947 */ /* 0x000fca0003800000 */
[----:B------:R-:W-:Y:S04]  /*64d0*/  IADD3 R3, P1, P0, R82, R61, R84 ;  /* 0x0000003d52037210 */ /* 0x000fe8000783e054 */
[----:B------:R-:W-:Y:S02]  /*64e0*/  IADD3.X R4, R85, R60, R104, P1, P0 ;  /* 0x0000003c55047210 */ /* 0x000fe40000fe0468 */
[C---:B------:R-:W-:Y:S04]  /*64f0*/  LEA R2, P0, R3.reuse, c[0x0][0x1c8], 0x1 ;  /* 0x0000720003027a11 */ /* 0x040fe800078008ff */
[----:B------:R-:W-:Y:S05]  /*6500*/  LEA.HI.X R3, R3, c[0x0][0x1cc], R4, 0x1, P0 ;  /* 0x0000730003037a11 */ /* 0x000fea00000f0c04 */
[----:B------:R2:W-:Y:S01]  /*6510*/  STG.E.128 [R2.64], R12 ;  /* 0x0000000c02007986 */ /* 0x0005e2000c101d08 */
[----:B------:R-:W-:-:S05]  /*6520*/  BRA `(.L_x_234) ;  /* 0x0000019000007947 */ /* 0x000fca0003800000 */
.L_x_218:
[----:B------:R-:W-:Y:S01]  /*6530*/  ISETP.NE.AND P1, PT, R90, RZ, PT ;  /* 0x000000ff5a00720c */ /* 0x000fe20003f25270 */
[----:B------:R-:W-:Y:S01]  /*6540*/  IMAD R2, R33, -0x50, R0 ;  /* 0xffffffb021027824 */ /* 0x000fe200078e0200 */
[----:B------:R-:W-:Y:S04]  /*6550*/  BSSY B0, `(.L_x_241) ;  /* 0x0000008000007945 */ /* 0x000fe80003800000 */
[----:B------:R-:W-:Y:S04]  /*6560*/  IMNMX R2, R2, 0x50, PT ;  /* 0x0000005002027817 */ /* 0x000fe80003800200 */
[----:B------:R-:W-:-:S13]  /*6570*/  ISETP.GE.AND P0, PT, R190, R2, PT ;  /* 0x00000002be00720c */ /* 0x000fda0003f06270 */
[----:B------:R-:W-:-:S05]  /*6580*/  @P0 BRA `(.L_x_242) ;  /* 0x0000004000000947 */ /* 0x000fca0003800000 */
[----:B------:R-:W1:Y:S04]  /*6590*/  @!P6 LDS.128 R8, [R80+0x2800] ;  /* 0x002800005008e984 */ /* 0x000e680000000c00 */
[----:B------:R-:W2:Y:S04]  /*65a0*/  @!P1 LDS.128 R4, [R81+0x2800] ;  /* 0x0028000051049984 */ /* 0x000ea80000000c00 */
[----:B-1----:R1:W-:Y:S04]  /*65b0*/  @!P6 STG.E.128 [R54.64], R8 ;  /* 0x000000083600e986 */ /* 0x0023e8000c101d08 */
[----:B--2---:R1:W-:Y:S02]  /*65c0*/  @!P1 STG.E.128 [R54.64+0x40], R4 ;  /* 0x0000400436009986 */ /* 0x0043e4000c101d08 */
.L_x_242:
[----:B------:R-:W-:Y:S05]  /*65d0*/  BSYNC B0 ;  /* 0x0000000000007941 */ /* 0x000fea0003800000 */
.L_x_241:
[----:B------:R-:W-:Y:S01]  /*65e0*/  ISETP.GE.AND P0, PT, R148, R2, PT ;  /* 0x000000029400720c */ /* 0x000fe20003f06270 */
[----:B------:R-:W-:-:S12]  /*65f0*/  BSSY B0, `(.L_x_243) ;  /* 0x0000006000007945 */ /* 0x000fd80003800000 */
[----:B------:R-:W-:-:S05]  /*6600*/  @P0 BRA `(.L_x_244) ;  /* 0x0000004000000947 */ /* 0x000fca0003800000 */
[----:B-1----:R-:W1:Y:S04]  /*6610*/  @!P6 LDS.128 R8, [R80+0x3800] ;  /* 0x003800005008e984 */ /* 0x002e680000000c00 */
[----:B------:R-:W2:Y:S04]  /*6620*/  @!P1 LDS.128 R4, [R81+0x3800] ;  /* 0x0038000051049984 */ /* 0x000ea80000000c00 */
[----:B-1----:R1:W-:Y:S04]  /*6630*/  @!P6 STG.E.128 [R60.64], R8 ;  /* 0x000000083c00e986 */ /* 0x0023e8000c101d08 */
[----:B--2---:R1:W-:Y:S02]  /*6640*/  @!P1 STG.E.128 [R60.64+0x40], R4 ;  /* 0x000040043c009986 */ /* 0x0043e4000c101d08 */
.L_x_244:
[----:B------:R-:W-:Y:S05]  /*6650*/  BSYNC B0 ;  /* 0x0000000000007941 */ /* 0x000fea0003800000 */
.L_x_243:
[----:B------:R-:W-:-:S13]  /*6660*/  ISETP.GE.AND P0, PT, R150, R2, PT ;  /* 0x000000029600720c */ /* 0x000fda0003f06270 */
[----:B------:R-:W-:-:S05]  /*6670*/  @P0 BRA `(.L_x_234) ;  /* 0x0000004000000947 */ /* 0x000fca0003800000 */
[----:B-1----:R-:W1:Y:S04]  /*6680*/  @!P6 LDS.128 R8, [R80+0x4800] ;  /* 0x004800005008e984 */ /* 0x002e680000000c00 */
[----:B------:R-:W2:Y:S04]  /*6690*/  @!P1 LDS.128 R4, [R81+0x4800] ;  /* 0x0048000051049984 */ /* 0x000ea80000000c00 */
[----:B-1----:R1:W-:Y:S04]  /*66a0*/  @!P6 STG.E.128 [R62.64], R8 ;  /* 0x000000083e00e986 */ /* 0x0023e8000c101d08 */
[----:B--2---:R1:W-:Y:S02]  /*66b0*/  @!P1 STG.E.128 [R62.64+0x40], R4 ;  /* 0x000040043e009986 */ /* 0x0043e4000c101d08 */
.L_x_234:
[----:B------:R-:W-:Y:S05]  /*66c0*/  BSYNC B2 ;  /* 0x0000000000027941 */ /* 0x000fea0003800000 */
.L_x_217:
[C---:B-12---:R-:W-:Y:S01]  /*66d0*/  IMAD R15, R33.reuse, -0x50, RZ ;  /* 0xffffffb0210f7824 */ /* 0x046fe200078e02ff */
[----:B------:R-:W-:Y:S01]  /*66e0*/  BSSY B0, `(.L_x_245) ;  /* 0x000005c000007945 */ /* 0x000fe20003800000 */
[----:B------:R-:W-:Y:S02]  /*66f0*/  IMAD R2, R88, 0x50, RZ ;  /* 0x0000005058027824 */ /* 0x000fe400078e02ff */
[----:B-----5:R-:W-:Y:S02]  /*6700*/  IMAD.IADD R4, R116, 0x1, R15 ;  /* 0x0000000174047824 */ /* 0x020fe400078e020f */
[----:B------:R-:W-:Y:S03]  /*6710*/  IMAD.WIDE.U32 R16, R33, 0x50, RZ ;  /* 0x0000005021107825 */ /* 0x000fe600078e00ff */
[C---:B------:R-:W-:Y:S01]  /*6720*/  ISETP.GE.AND P4, PT, R4.reuse, 0x11, PT ;  /* 0x000000110400780c */ /* 0x040fe20003f86270 */
[----:B------:R-:W-:Y:S01]  /*6730*/  IMAD.IADD R17, R17, 0x1, R2 ;  /* 0x0000000111117824 */ /* 0x000fe200078e0202 */
[----:B------:R-:W-:Y:S02]  /*6740*/  ISETP.GE.AND P3, PT, R4, 0x1, PT ;  /* 0x000000010400780c */ /* 0x000fe40003f66270 */
[----:B------:R-:W-:Y:S02]  /*6750*/  IADD3 R2, P0, R122, R16, RZ ;  /* 0x000000107a027210 */ /* 0x000fe40007f1e0ff */
[C---:B------:R-:W-:Y:S02]  /*6760*/  ISETP.GE.AND P2, PT, R4.reuse, 0x21, PT ;  /* 0x000000210400780c */ /* 0x040fe40003f46270 */
[----:B------:R-:W-:Y:S02]  /*6770*/  IADD3.X R3, R17, R131, RZ, P0, !PT ;  /* 0x0000008311037210 */ /* 0x000fe400007fe4ff */
[----:B------:R-:W-:Y:S03]  /*6780*/  ISETP.GE.AND P1, PT, R4, 0x31, PT ;  /* 0x000000310400780c */ /* 0x000fe60003f26270 */
[C---:B------:R-:W-:Y:S02]  /*6790*/  @P4 IADD3 R5, P0, R2.reuse, 0x10, RZ ;  /* 0x0000001002054810 */ /* 0x040fe40007f1e0ff */
[----:B------:R-:W-:Y:S01]  /*67a0*/  @P3 IMAD R9, R3, c[0x0][0x258], RZ ;  /* 0x0000960003093a24 */ /* 0x000fe200078e02ff */
[-C--:B------:R-:W-:Y:S01]  /*67b0*/  @P3 MOV R6, R86.reuse ;  /* 0x0000005600063202 */ /* 0x080fe20000000f00 */
[----:B------:R-:W-:Y:S02]  /*67c0*/  @P3 IMAD.MOV.U32 R7, RZ, RZ, R89 ;  /* 0x000000ffff073224 */ /* 0x000fe400078e0059 */
[----:B------:R-:W-:Y:S01]  /*67d0*/  @P4 IMAD.X R10, RZ, RZ, R3, P0 ;  /* 0x000000ffff0a4224 */ /* 0x000fe200000e0603 */
[C---:B------:R-:W-:Y:S01]  /*67e0*/  @P2 IADD3 R8, P0, R2.reuse, 0x20, RZ ;  /* 0x0000002002082810 */ /* 0x040fe20007f1e0ff */
[C---:B------:R-:W-:Y:S04]  /*67f0*/  @P3 IMAD.WIDE.U32 R6, R2.reuse, c[0x0][0x258], R6 ;  /* 0x0000960002063a25 */ /* 0x040fe800078e0006 */
[----:B------:R-:W-:Y:S02]  /*6800*/  @P3 IMAD R9, R2, c[0x0][0x25c], R9 ;  /* 0x0000970002093a24 */ /* 0x000fe400078e0209 */
[----:B------:R-:W-:Y:S01]  /*6810*/  @P2 IMAD.X R14, RZ, RZ, R3, P0 ;  /* 0x000000ffff0e2224 */ /* 0x000fe200000e0603 */
[----:B------:R-:W-:Y:S01]  /*6820*/  @P3 LEA R12, P0, R6, c[0x0][0x250], 0x1 ;  /* 0x00009400060c3a11 */ /* 0x000fe200078008ff */
[----:B------:R-:W-:Y:S02]  /*6830*/  @P3 IMAD.IADD R7, R7, 0x1, R9 ;  /* 0x0000000107073824 */ /* 0x000fe400078e0209 */
[----:B------:R-:W-:Y:S03]  /*6840*/  @P4 IMAD R9, R10, c[0x0][0x258], RZ ;  /* 0x000096000a094a24 */ /* 0x000fe600078e02ff */
[----:B------:R-:W-:Y:S01]  /*6850*/  @P3 LEA.HI.X R13, R6, c[0x0][0x254], R7, 0x1, P0 ;  /* 0x00009500060d3a11 */ /* 0x000fe200000f0c07 */
[----:B------:R-:W-:Y:S01]  /*6860*/  @P4 IMAD.MOV.U32 R7, RZ, RZ, R89 ;  /* 0x000000ffff074224 */ /* 0x000fe200078e0059 */
[-C--:B------:R-:W-:Y:S05]  /*6870*/  @P4 MOV R6, R86.reuse ;  /* 0x0000005600064202 */ /* 0x080fea0000000f00 */
[C---:B------:R-:W-:Y:S04]  /*6880*/  @P4 IMAD.WIDE.U32 R6, R5.reuse, c[0x0][0x258], R6 ;  /* 0x0000960005064a25 */ /* 0x040fe800078e0006 */
[----:B------:R-:W-:Y:S01]  /*6890*/  @P4 IMAD R5, R5, c[0x0][0x25c], R9 ;  /* 0x0000970005054a24 */ /* 0x000fe200078e0209 */
[C---:B------:R-:W-:Y:S03]  /*68a0*/  @P4 LEA R10, P0, R6.reuse, c[0x0][0x250], 0x1 ;  /* 0x00009400060a4a11 */ /* 0x040fe600078008ff */
[----:B------:R-:W-:Y:S02]  /*68b0*/  @P4 IMAD.IADD R5, R7, 0x1, R5 ;  /* 0x0000000107054824 */ /* 0x000fe400078e0205 */
[----:B------:R-:W-:Y:S03]  /*68c0*/  @P2 IMAD.MOV.U32 R7, RZ, RZ, R89 ;  /* 0x000000ffff072224 */ /* 0x000fe600078e0059 */
[----:B------:R-:W-:Y:S01]  /*68d0*/  @P4 LEA.HI.X R11, R6, c[0x0][0x254], R5, 0x1, P0 ;  /* 0x00009500060b4a11 */ /* 0x000fe200000f0c05 */
[----:B------:R-:W-:Y:S01]  /*68e0*/  @P2 IMAD R5, R14, c[0x0][0x258], RZ ;  /* 0x000096000e052a24 */ /* 0x000fe200078e02ff */
[-C--:B------:R-:W-:Y:S03]  /*68f0*/  @P2 MOV R6, R86.reuse ;  /* 0x0000005600062202 */ /* 0x080fe60000000f00 */
[C---:B------:R-:W-:Y:S02]  /*6900*/  @P2 IMAD R5, R8.reuse, c[0x0][0x25c], R5 ;  /* 0x0000970008052a24 */ /* 0x040fe400078e0205 */
[----:B------:R-:W-:Y:S05]  /*6910*/  @P2 IMAD.WIDE.U32 R6, R8, c[0x0][0x258], R6 ;  /* 0x0000960008062a25 */ /* 0x000fea00078e0006 */
[C---:B------:R-:W-:Y:S02]  /*6920*/  @P2 LEA R8, P0, R6.reuse, c[0x0][0x250], 0x1 ;  /* 0x0000940006082a11 */ /* 0x040fe400078008ff */
[----:B------:R-:W-:Y:S04]  /*6930*/  @P2 IADD3 R5, R7, R5, RZ ;  /* 0x0000000507052210 */ /* 0x000fe80007ffe0ff */
[----:B------:R-:W-:Y:S02]  /*6940*/  @P2 LEA.HI.X R9, R6, c[0x0][0x254], R5, 0x1, P0 ;  /* 0x0000950006092a11 */ /* 0x000fe400000f0c05 */
[----:B------:R-:W-:Y:S05]  /*6950*/  @P1 IADD3 R5, P0, R2, 0x30, RZ ;  /* 0x0000003002051810 */ /* 0x000fea0007f1e0ff */
[----:B------:R-:W-:Y:S01]  /*6960*/  @P1 IMAD.X R6, RZ, RZ, R3, P0 ;  /* 0x000000ffff061224 */ /* 0x000fe200000e0603 */
[----:B------:R-:W-:Y:S03]  /*6970*/  ISETP.GE.AND P0, PT, R4, 0x41, PT ;  /* 0x000000410400780c */ /* 0x000fe60003f06270 */
[----:B------:R-:W-:Y:S10]  /*6980*/  @P1 IMAD R6, R6, c[0x0][0x258], RZ ;  /* 0x0000960006061a24 */ /* 0x000ff400078e02ff */
[----:B------:R-:W-:Y:S01]  /*6990*/  @P0 IADD3 R4, P5, R2, 0x40, RZ ;  /* 0x0000004002040810 */ /* 0x000fe20007fbe0ff */
[----:B------:R-:W-:Y:S03]  /*69a0*/  @P1 IMAD.MOV.U32 R2, RZ, RZ, R86 ;  /* 0x000000ffff021224 */ /* 0x000fe600078e0056 */
[----:B------:R-:W-:Y:S02]  /*69b0*/  @P0 IADD3.X R14, RZ, R3, RZ, P5, !PT ;  /* 0x00000003ff0e0210 */ /* 0x000fe40002ffe4ff */
[----:B------:R-:W-:Y:S05]  /*69c0*/  @P1 MOV R3, R89 ;  /* 0x0000005900031202 */ /* 0x000fea0000000f00 */
[C---:B------:R-:W-:Y:S04]  /*69d0*/  @P1 IMAD.WIDE.U32 R2, R5.reuse, c[0x0][0x258], R2 ;  /* 0x0000960005021a25 */ /* 0x040fe800078e0002 */
[----:B------:R-:W-:Y:S01]  /*69e0*/  @P1 IMAD R5, R5, c[0x0][0x25c], R6 ;  /* 0x0000970005051a24 */ /* 0x000fe200078e0206 */
[----:B------:R-:W-:Y:S03]  /*69f0*/  @P1 LEA R6, P5, R2, c[0x0][0x250], 0x1 ;  /* 0x0000940002061a11 */ /* 0x000fe600078a08ff */
[----:B------:R-:W-:Y:S02]  /*6a00*/  @P1 IMAD.IADD R3, R3, 0x1, R5 ;  /* 0x0000000103031824 */ /* 0x000fe400078e0205 */
[----:B------:R-:W-:Y:S03]  /*6a10*/  @P0 IMAD R5, R14, c[0x0][0x258], RZ ;  /* 0x000096000e050a24 */ /* 0x000fe600078e02ff */
[----:B------:R-:W-:Y:S01]  /*6a20*/  @P1 LEA.HI.X R7, R2, c[0x0][0x254], R3, 0x1, P5 ;  /* 0x0000950002071a11 */ /* 0x000fe200028f0c03 */
[----:B------:R-:W-:Y:S01]  /*6a30*/  @P0 IMAD.MOV.U32 R3, RZ, RZ, R89 ;  /* 0x000000ffff030224 */ /* 0x000fe200078e0059 */
[----:B------:R-:W-:Y:S05]  /*6a40*/  @P0 MOV R2, R86 ;  /* 0x0000005600020202 */ /* 0x000fea0000000f00 */
[C---:B------:R-:W-:Y:S04]  /*6a50*/  @P0 IMAD.WIDE.U32 R2, R4.reuse, c[0x0][0x258], R2 ;  /* 0x0000960004020a25 */ /* 0x040fe800078e0002 */
[----:B------:R-:W-:Y:S05]  /*6a60*/  @P0 IMAD R4, R4, c[0x0][0x25c], R5 ;  /* 0x0000970004040a24 */ /* 0x000fea00078e0205 */
[----:B------:R-:W-:Y:S02]  /*6a70*/  @P0 IADD3 R3, R3, R4, RZ ;  /* 0x0000000403030210 */ /* 0x000fe40007ffe0ff */
[C---:B------:R-:W-:Y:S04]  /*6a80*/  @P0 LEA R4, P5, R2.reuse, c[0x0][0x250], 0x1 ;  /* 0x0000940002040a11 */ /* 0x040fe800078a08ff */
[----:B------:R-:W-:Y:S01]  /*6a90*/  @P0 LEA.HI.X R5, R2, c[0x0][0x254], R3, 0x1, P5 ;  /* 0x0000950002050a11 */ /* 0x000fe200028f0c03 */
[----:B------:R-:W-:Y:S01]  /*6aa0*/  IMAD.IADD R2, R15, 0x1, R0 ;  /* 0x000000010f027824 */ /* 0x000fe200078e0200 */
[----:B------:R-:W-:-:S13]  /*6ab0*/  ISETP.NE.AND P5, PT, R132, RZ, PT ;  /* 0x000000ff8400720c */ /* 0x000fda0003fa5270 */
[----:B------:R-:W-:Y:S01]  /*6ac0*/  @!PT LDS RZ, [RZ] ;  /* 0x00000000fffff984 */ /* 0x000fe20000000800 */
[----:B------:R-:W-:Y:S01]  /*6ad0*/  @!PT LDS RZ, [RZ] ;  /* 0x00000000fffff984 */ /* 0x000fe20000000800 */
[----:B------:R-:W-:Y:S01]  /*6ae0*/  @!PT LDS RZ, [RZ] ;  /* 0x00000000fffff984 */ /* 0x000fe20000000800 */
[----:B------:R1:W-:Y:S08]  /*6af0*/  @P3 LDGSTS.E.BYPASS.LTC128B.128 [R216+0x100], [R12.64], !P5 ;  /* 0x001000000cd83fae */ /* 0x0003f0000e901d48 */
[----:B------:R1:W-:Y:S08]  /*6b00*/  @P4 LDGSTS.E.BYPASS.LTC128B.128 [R216+0x900], [R10.64], !P5 ;  /* 0x009000000ad84fae */ /* 0x0003f0000e901d48 */
[----:B------:R2:W-:Y:S08]  /*6b10*/  @P2 LDGSTS.E.BYPASS.LTC128B.128 [R216+0x1100], [R8.64], !P5 ;  /* 0x0110000008d82fae */ /* 0x0005f0000e901d48 */
[----:B------:R3:W-:Y:S08]  /*6b20*/  @P1 LDGSTS.E.BYPASS.LTC128B.128 [R216+0x1900], [R6.64], !P5 ;  /* 0x0190000006d81fae */ /* 0x0007f0000e901d48 */
[----:B------:R1:W-:Y:S08]  /*6b30*/  @P0 LDGSTS.E.BYPASS.LTC128B.128 [R216+0x2100], [R4.64], !P5 ;  /* 0x0210000004d80fae */ /* 0x0003f0000e901d48 */
[----:B------:R-:W0:Y:S01]  /*6b40*/  LDGDEPBAR ;  /* 0x00000000000079af */ /* 0x000e220000000000 */
[----:B---3--:R-:W-:Y:S02]  /*6b50*/  IMNMX R7, R2, 0x50, PT ;  /* 0x0000005002077817 */ /* 0x008fe40003800200 */
[----:B------:R-:W-:Y:S02]  /*6b60*/  IADD3 R6, P0, R130, R16, RZ ;  /* 0x0000001082067210 */ /* 0x000fe40007f1e0ff */
[----:B------:R-:W-:Y:S02]  /*6b70*/  ISETP.GE.AND P1, PT, R190, R7, PT ;  /* 0x00000007be00720c */ /* 0x000fe40003f26270 */
[----:B--2---:R-:W-:Y:S01]  /*6b80*/  IADD3.X R8, R17, R129, RZ, P0, !PT ;  /* 0x0000008111087210 */ /* 0x004fe200007fe4ff */
[----:B------:R-:W-:Y:S04]  /*6b90*/  DEPBAR.LE SB0, 0x0 ;  /* 0x000080000000791a */ /* 0x000fe80000000000 */
[----:B------:R-:W-:Y:S06]  /*6ba0*/  BAR.SYNC.DEFER_BLOCKING 0x0 ;  /* 0x0000000000007b1d */ /* 0x000fec0000010000 */
[----:B------:R-:W-:-:S05]  /*6bb0*/  @P1 BRA `(.L_x_246) ;  /* 0x000000e000001947 */ /* 0x000fca0003800000 */
[----:B-1----:R-:W-:Y:S01]  /*6bc0*/  MOV R5, R102 ;  /* 0x0000006600057202 */ /* 0x002fe20000000f00 */
[----:B------:R-:W-:Y:S01]  /*6bd0*/  IMAD R2, R8, c[0x0][0x208], RZ ;  /* 0x0000820008027a24 */ /* 0x000fe200078e02ff */
[----:B------:R-:W-:Y:S01]  /*6be0*/  ISETP.GE.AND P1, PT, R28, c[0x0][0x1d4], PT ;  /* 0x000075001c007a0c */ /* 0x000fe20003f26270 */
[----:B------:R-:W-:Y:S02]  /*6bf0*/  IMAD.MOV.U32 R4, RZ, RZ, R92 ;  /* 0x000000ffff047224 */ /* 0x000fe400078e005c */
[C---:B------:R-:W-:Y:S02]  /*6c00*/  IMAD R2, R6.reuse, c[0x0][0x20c], R2 ;  /* 0x0000830006027a24 */ /* 0x040fe400078e0202 */
[----:B------:R-:W-:Y:S04]  /*6c10*/  IMAD.WIDE.U32 R4, R6, c[0x0][0x208], R4 ;  /* 0x0000820006047a25 */ /* 0x000fe800078e0004 */
[----:B------:R-:W-:Y:S01]  /*6c20*/  IMAD.IADD R3, R5, 0x1, R2 ;  /* 0x0000000105037824 */ /* 0x000fe200078e0202 */
[C---:B------:R-:W-:Y:S03]  /*6c30*/  LEA R2, P0, R4.reuse, c[0x0][0x1f8], 0x1 ;  /* 0x00007e0004027a11 */ /* 0x040fe600078008ff */
[----:B------:R-:W1:Y:S01]  /*6c40*/  @!P1 LDS.128 R16, [R80] ;  /* 0x0000000050109984 */ /* 0x000e620000000c00 */
[----:B------:R-:W-:Y:S02]  /*6c50*/  LEA.HI.X R3, R4, c[0x0][0x1fc], R3, 0x1, P0 ;  /* 0x00007f0004037a11 */ /* 0x000fe400000f0c03 */
[----:B------:R-:W-:-:S13]  /*6c60*/  ISETP.GE.AND P0, PT, R91, c[0x0][0x1d4], PT ;  /* 0x000075005b007a0c */ /* 0x000fda0003f06270 */
[----:B------:R-:W2:Y:S04]  /*6c70*/  @!P0 LDS.128 R12, [R81] ;  /* 0x00000000510c8984 */ /* 0x000ea80000000c00 */
[----:B-1----:R1:W-:Y:S04]  /*6c80*/  @!P1 STG.E.128 [R2.64], R16 ;  /* 0x0000001002009986 */ /* 0x0023e8000c101d08 */
[----:B--2---:R1:W-:Y:S02]  /*6c90*/  @!P0 STG.E.128 [R2.64+0x40], R12 ;  /* 0x0000400c02008986 */ /* 0x0043e4000c101d08 */
.L_x_246:
[----:B-1----:R-:W-:Y:S05]  /*6ca0*/  BSYNC B0 ;  /* 0x0000000000007941 */ /* 0x002fea0003800000 */
.L_x_245:
[----:B------:R-:W-:Y:S01]  /*6cb0*/  ISETP.GE.AND P0, PT, R148, R7, PT ;  /* 0x000000079400720c */ /* 0x000fe20003f06270 */
[----:B------:R-:W-:-:S12]  /*6cc0*/  BSSY B0, `(.L_x_247) ;  /* 0x0000012000007945 */ /* 0x000fd80003800000 */
[----:B------:R-:W-:-:S05]  /*6cd0*/  @P0 BRA `(.L_x_248) ;  /* 0x0000010000000947 */ /* 0x000fca0003800000 */
[----:B------:R-:W-:Y:S01]  /*6ce0*/  IADD3 R2, P0, R6, 0x20, RZ ;  /* 0x0000002006027810 */ /* 0x000fe20007f1e0ff */
[----:B------:R-:W-:Y:S01]  /*6cf0*/  IMAD.MOV.U32 R4, RZ, RZ, R92 ;  /* 0x000000ffff047224 */ /* 0x000fe200078e005c */
[----:B------:R-:W-:Y:S02]  /*6d00*/  MOV R5, R102 ;  /* 0x0000006600057202 */ /* 0x000fe40000000f00 */
[----:B------:R-:W-:Y:S01]  /*6d10*/  ISETP.GE.AND P1, PT, R28, c[0x0][0x1d4], PT ;  /* 0x000075001c007a0c */ /* 0x000fe20003f26270 */
[----:B------:R-:W-:Y:S02]  /*6d20*/  IMAD.X R3, RZ, RZ, R8, P0 ;  /* 0x000000ffff037224 */ /* 0x000fe400000e0608 */
[C---:B------:R-:W-:Y:S04]  /*6d30*/  IMAD.WIDE.U32 R4, R2.reuse, c[0x0][0x208], R4 ;  /* 0x0000820002047a25 */ /* 0x040fe800078e0004 */
[----:B------:R-:W-:Y:S04]  /*6d40*/  IMAD R3, R3, c[0x0][0x208], RZ ;  /* 0x0000820003037a24 */ /* 0x000fe800078e02ff */
[----:B------:R-:W-:Y:S01]  /*6d50*/  IMAD R3, R2, c[0x0][0x20c], R3 ;  /* 0x0000830002037a24 */ /* 0x000fe200078e0203 */
[C---:B------:R-:W-:Y:S01]  /*6d60*/  LEA R2, P0, R4.reuse, c[0x0][0x1f8], 0x1 ;  /* 0x00007e0004027a11 */ /* 0x040fe200078008ff */
[----:B------:R-:W1:Y:S02]  /*6d70*/  @!P1 LDS.128 R16, [R80+0x1000] ;  /* 0x0010000050109984 */ /* 0x000e640000000c00 */
[----:B------:R-:W-:Y:S05]  /*6d80*/  IMAD.IADD R3, R5, 0x1, R3 ;  /* 0x0000000105037824 */ /* 0x000fea00078e0203 */
[----:B------:R-:W-:Y:S02]  /*6d90*/  LEA.HI.X R3, R4, c[0x0][0x1fc], R3, 0x1, P0 ;  /* 0x00007f0004037a11 */ /* 0x000fe400000f0c03 */
[----:B------:R-:W-:-:S13]  /*6da0*/  ISETP.GE.AND P0, PT, R91, c[0x0][0x1d4], PT ;  /* 0x000075005b007a0c */ /* 0x000fda0003f06270 */
[----:B------:R-:W2:Y:S04]  /*6db0*/  @!P0 LDS.128 R12, [R81+0x1000] ;  /* 0x00100000510c8984 */ /* 0x000ea80000000c00 */
[----:B-1----:R1:W-:Y:S04]  /*6dc0*/  @!P1 STG.E.128 [R2.64], R16 ;  /* 0x0000001002009986 */ /* 0x0023e8000c101d08 */
[----:B--2---:R1:W-:Y:S02]  /*6dd0*/  @!P0 STG.E.128 [R2.64+0x40], R12 ;  /* 0x0000400c02008986 */ /* 0x0043e4000c101d08 */
.L_x_248:
[----:B------:R-:W-:Y:S05]  /*6de0*/  BSYNC B0 ;  /* 0x0000000000007941 */ /* 0x000fea0003800000 */
.L_x_247:
[----:B------:R-:W-:Y:S01]  /*6df0*/  ISETP.GE.AND P0, PT, R150, R7, PT ;  /* 0x000000079600720c */ /* 0x000fe20003f06270 */
[----:B------:R-:W-:-:S12]  /*6e00*/  BSSY B0, `(.L_x_249) ;  /* 0x0000012000007945 */ /* 0x000fd80003800000 */
[----:B------:R-:W-:-:S05]  /*6e10*/  @P0 BRA `(.L_x_250) ;  /* 0x0000010000000947 */ /* 0x000fca0003800000 */
[----:B-1----:R-:W-:Y:S01]  /*6e20*/  IADD3 R2, P0, R6, 0x40, RZ ;  /* 0x0000004006027810 */ /* 0x002fe20007f1e0ff */
        /* <DEDUP_REMOVED lines=15> */
.L_x_250:
[----:B------:R-:W-:Y:S05]  /*6f20*/  BSYNC B0 ;  /* 0x0000000000007941 */ /* 0x000fea0003800000 */
.L_x_249:
[C---:B------:R-:W-:Y:S02]  /*6f30*/  ISETP.GT.AND P0, PT, R33.reuse, R127, PT ;  /* 0x0000007f2100720c */ /* 0x040fe40003f04270 */
[----:B------:R-:W-:Y:S11]  /*6f40*/  IADD3 R33, R33, -0x1, RZ ;  /* 0xffffffff21217810 */ /* 0x000ff60007ffe0ff */
[----:B-1----:R-:W-:Y:S01]  /*6f50*/  @P0 SHF.R.S32.HI R5, RZ, 0x1f, R33 ;  /* 0x0000001fff050819 */ /* 0x002fe20000011421 */
[----:B------:R-:W-:Y:S02]  /*6f60*/  @P0 IMAD R4, R171, R33, RZ ;  /* 0x00000021ab040224 */ /* 0x000fe400078e02ff */
[----:B------:R-:W-:Y:S02]  /*6f70*/  @P0 IMAD.MOV.U32 R2, RZ, RZ, R114 ;  /* 0x000000ffff020224 */ /* 0x000fe400078e0072 */
[----:B------:R-:W-:Y:S02]  /*6f80*/  @P0 IMAD.MOV.U32 R3, RZ, RZ, R113 ;  /* 0x000000ffff030224 */ /* 0x000fe400078e0071 */
[-C--:B------:R-:W-:Y:S02]  /*6f90*/  @P0 IMAD R4, R5, R146.reuse, R4 ;  /* 0x0000009205040224 */ /* 0x080fe400078e0204 */
[----:B------:R-:W-:Y:S04]  /*6fa0*/  @P0 IMAD.WIDE.U32 R2, R33, R146, R2 ;  /* 0x0000009221020225 */ /* 0x000fe800078e0002 */
[----:B------:R-:W-:Y:S01]  /*6fb0*/  @P0 IMAD.IADD R3, R3, 0x1, R4 ;  /* 0x0000000103030824 */ /* 0x000fe200078e0204 */
[C---:B------:R-:W-:Y:S04]  /*6fc0*/  @P0 LEA R8, P1, R2.reuse, c[0x0][0x220], 0x1 ;  /* 0x0000880002080a11 */ /* 0x040fe800078208ff */
[----:B------:R-:W-:Y:S02]  /*6fd0*/  @P0 LEA.HI.X R9, R2, c[0x0][0x224], R3, 0x1, P1 ;  /* 0x0000890002090a11 */ /* 0x000fe400008f0c03 */
[----:B------:R-:W-:Y:S03]  /*6fe0*/  @P0 IADD3 R6, P1, R8, R154, RZ ;  /* 0x0000009a08060210 */ /* 0x000fe60007f3e0ff */
[----:B------:R-:W-:Y:S01]  /*6ff0*/  @!PT LDS RZ, [RZ] ;  /* 0x00000000fffff984 */ /* 0x000fe20000000800 */
[----:B------:R-:W-:Y:S01]  /*7000*/  @!PT LDS RZ, [RZ] ;  /* 0x00000000fffff984 */ /* 0x000fe20000000800 */
[----:B------:R-:W-:Y:S01]  /*7010*/  @!PT LDS RZ, [RZ] ;  /* 0x00000000fffff984 */ /* 0x000fe20000000800 */
[----:B------:R1:W-:Y:S01]  /*7020*/  @P0 LDGSTS.E.BYPASS.LTC128B.128 [R216+0x2900], [R8.64], !P5 ;  /* 0x0290000008d80fae */ /* 0x0003e2000e901d48 */
[----:B------:R-:W-:Y:S02]  /*7030*/  @P0 IADD3.X R7, R9, R138, RZ, P1, !PT ;  /* 0x0000008a09070210 */ /* 0x000fe40000ffe4ff */
[-C--:B------:R-:W-:Y:S03]  /*7040*/  @P0 IADD3 R4, P1, R6, R154.reuse, RZ ;  /* 0x0000009a06040210 */ /* 0x080fe60007f3e0ff */
[----:B------:R1:W-:Y:S02]  /*7050*/  @P0 LDGSTS.E.BYPASS.LTC128B.128 [R216+0x3100], [R6.64], !P5 ;  /* 0x0310000006d80fae */ /* 0x0003e4000e901d48 */
[--C-:B------:R-:W-:Y:S01]  /*7060*/  @P0 IMAD.X R5, R7, 0x1, R138.reuse, P1 ;  /* 0x0000000107050824 */ /* 0x100fe200008e068a */
[-C--:B------:R-:W-:Y:S04]  /*7070*/  @P0 IADD3 R2, P1, R4, R154.reuse, RZ ;  /* 0x0000009a04020210 */ /* 0x080fe80007f3e0ff */
[----:B------:R1:W-:Y:S01]  /*7080*/  @P0 LDGSTS.E.BYPASS.LTC128B.128 [R216+0x3900], [R4.64], !P5 ;  /* 0x0390000004d80fae */ /* 0x0003e2000e901d48 */
[----:B------:R-:W-:Y:S01]  /*7090*/  @P0 IMAD.X R3, R5, 0x1, R138, P1 ;  /* 0x0000000105030824 */ /* 0x000fe200008e068a */
[----:B------:R-:W-:Y:S04]  /*70a0*/  @P0 IADD3 R10, P1, R2, R154, RZ ;  /* 0x0000009a020a0210 */ /* 0x000fe80007f3e0ff */
[----:B------:R1:W-:Y:S01]  /*70b0*/  @P0 LDGSTS.E.BYPASS.LTC128B.128 [R216+0x4100], [R2.64], !P5 ;  /* 0x0410000002d80fae */ /* 0x0003e2000e901d48 */
[----:B------:R-:W-:Y:S05]  /*70c0*/  @P0 IADD3.X R11, R3, R138, RZ, P1, !PT ;  /* 0x0000008a030b0210 */ /* 0x000fea0000ffe4ff */
[----:B------:R1:W-:Y:S04]  /*70d0*/  @P0 LDGSTS.E.BYPASS.LTC128B.128 [R216+0x4900], [R10.64], !P5 ;  /* 0x049000000ad80fae */ /* 0x0003e8000e901d48 */
[----:B------:R-:W0:Y:S01]  /*70e0*/  LDGDEPBAR ;  /* 0x00000000000079af */ /* 0x000e220000000000 */
[----:B------:R-:W-:-:S05]  /*70f0*/  @P0 BRA `(.L_x_251) ;  /* 0xffffbb9000000947 */ /* 0x000fca000383ffff */
[----:B------:R-:W-:Y:S01]  /*7100*/  WARPSYNC 0xffffffff ;  /* 0xffffffff00007948 */ /* 0x000fe20003800000 */
[----:B------:R-:W-:Y:S06]  /*7110*/  BAR.SYNC.DEFER_BLOCKING 0x0 ;  /* 0x0000000000007b1d */ /* 0x000fec0000010000 */
.L_x_216:
[----:B------:R-:W-:Y:S01]  /*7120*/  ISETP.GE.AND P0, PT, R172, 0x1, PT ;  /* 0x00000001ac00780c */ /* 0x000fe20003f06270 */
[----:B------:R-:W-:Y:S01]  /*7130*/  BSSY B0, `(.L_x_252) ;  /* 0x0000020000007945 */ /* 0x000fe20003800000 */
[----:B-1----:R-:W-:Y:S01]  /*7140*/  IMAD.IADD R9, R160, 0x1, R161 ;  /* 0x00000001a0097824 */ /* 0x002fe200078e02a1 */
[----:B------:R-:W-:-:S10]  /*7150*/  MOV R0, RZ ;  /* 0x000000ff00007202 */ /* 0x000fd40000000f00 */
[----:B------:R-:W-:Y:S05]  /*7160*/  @!P0 BRA `(.L_x_253) ;  /* 0x000001c000008947 */ /* 0x000fea0003800000 */
[----:B------:R-:W-:Y:S01]  /*7170*/  IABS R2, R133 ;  /* 0x0000008500027213 */ /* 0x000fe20000000000 */
[----:B------:R-:W-:Y:S01]  /*7180*/  IMAD.MOV.U32 R4, RZ, RZ, RZ ;  /* 0x000000ffff047224 */ /* 0x000fe200078e00ff */
[----:B------:R-:W-:Y:S02]  /*7190*/  IADD3 R6, R152, -0x1, R133 ;  /* 0xffffffff98067810 */ /* 0x000fe40007ffe085 */
[----:B------:R-:W1:Y:S02]  /*71a0*/  I2F.RP R0, R2 ;  /* 0x0000000200007306 */ /* 0x000e640000209400 */
[----:B------:R-:W-:-:S06]  /*71b0*/  IABS R8, R6 ;  /* 0x0000000600087213 */ /* 0x000fcc0000000000 */
[----:B-1----:R-:W1:Y:S02]  /*71c0*/  MUFU.RCP R0, R0 ;  /* 0x0000000000007308 */ /* 0x002e640000001000 */
[----:B-1----:R-:W-:-:S06]  /*71d0*/  IADD3 R0, R0, 0xffffffe, RZ ;  /* 0x0ffffffe00007810 */ /* 0x002fcc0007ffe0ff */
[----:B------:R-:W1:Y:S02]  /*71e0*/  F2I.FTZ.U32.TRUNC.NTZ R5, R0 ;  /* 0x0000000000057305 */ /* 0x000e64000021f000 */
        /* <DEDUP_REMOVED lines=20> */
.L_x_253:
[----:B------:R-:W-:Y:S05]  /*7330*/  BSYNC B0 ;  /* 0x0000000000007941 */ /* 0x000fea0003800000 */
.L_x_252:
[----:B------:R-:W2:Y:S01]  /*7340*/  LDL R2, [R1+0x4c] ;  /* 0x00004c0001027983 */ /* 0x000ea20000100800 */
[----:B------:R-:W-:Y:S01]  /*7350*/  MOV R27, RZ ;  /* 0x000000ff001b7202 */ /* 0x000fe20000000f00 */
[----:B------:R-:W-:Y:S01]  /*7360*/  IMAD.MOV.U32 R32, RZ, RZ, RZ ;  /* 0x000000ffff207224 */ /* 0x000fe200078e00ff */
        /* <DEDUP_REMOVED lines=33> */
[----:B--2---:R-:W-:-:S04]  /*7580*/  IMAD R3, R2, R0, RZ ;  /* 0x0000000002037224 */ /* 0x004fc800078e02ff */
[--C-:B------:R-:W-:Y:S01]  /*7590*/  IMAD.IADD R2, R3, 0x1, R0.reuse ;  /* 0x0000000103027824 */ /* 0x100fe200078e0200 */
[----:B------:R1:W-:Y:S01]  /*75a0*/  STL [R1+0x28], R3 ;  /* 0x0000280301007387 */ /* 0x0003e20000100800 */
[----:B------:R-:W-:-:S03]  /*75b0*/  PRMT R0, RZ, 0x7610, R0 ;  /* 0x00007610ff007816 */ /* 0x000fc60000000000 */
[----:B------:R-:W-:-:S04]  /*75c0*/  IMNMX R242, R152, R2, PT ;  /* 0x0000000298f27217 */ /* 0x000fc80003800200 */
[----:B------:R-:W-:-:S13]  /*75d0*/  ISETP.GT.AND P0, PT, R242, R3, PT ;  /* 0x00000003f200720c */ /* 0x000fda0003f04270 */
[----:B------:R-:W-:Y:S05]  /*75e0*/  @!P0 BRA `(.L_x_254) ;  /* 0x0000c1e000008947 */ /* 0x000fea0003800000 */
[----:B------:R-:W2:Y:S04]  /*75f0*/  LDL R18, [R1+0x10] ;  /* 0x0000100001127983 */ /* 0x000ea80000100800 */
[----:B------:R-:W3:Y:S01]  /*7600*/  LDL R17, [R1+0x34] ;  /* 0x0000340001117983 */ /* 0x000ee20000100800 */
[----:B------:R-:W-:-:S03]  /*7610*/  ISETP.NE.U32.AND P0, PT, RZ, c[0x0][0x340], PT ;  /* 0x0000d000ff007a0c */ /* 0x000fc60003f05070 */
[----:B------:R-:W4:Y:S01]  /*7620*/  LDL R19, [R1+0x40] ;  /* 0x0000400001137983 */ /* 0x000f220000100800 */
[----:B------:R-:W-:-:S13]  /*7630*/  ISETP.NE.AND.EX P2, PT, RZ, c[0x0][0x344], PT, P0 ;  /* 0x0000d100ff007a0c */ /* 0x000fda0003f45300 */
[----:B------:R-:W-:Y:S02]  /*7640*/  @P2 MOV R2, 0x4 ;  /* 0x0000000400022802 */ /* 0x000fe40000000f00 */
[----:B------:R-:W-:-:S05]  /*7650*/  SHF.R.S32.HI R0, RZ, 0x1f, R159 ;  /* 0x0000001fff007819 */ /* 0x000fca000001149f */
[----:B------:R-:W-:Y:S01]  /*7660*/  IMAD R0, R0, c[0x0][0x178], RZ ;  /* 0x00005e0000007a24 */ /* 0x000fe200078e02ff */
[----:B------:R-:W-:Y:S01]  /*7670*/  IADD3 R4, P0, R139, R9, RZ ;  /* 0x000000098b047210 */ /* 0x000fe20007f1e0ff */
[----:B-12---:R-:W-:-:S05]  /*7680*/  @P2 IMAD.WIDE R2, R18, R2, c[0x0][0x340] ;  /* 0x0000d00012022625 */ /* 0x006fca00078e0202 */
[----:B------:R1:W2:Y:S01]  /*7690*/  @P2 LDG.E R14, [R2.64] ;  /* 0x00000008020e2981 */ /* 0x0002a2000c1e1900 */
[----:B------:R-:W-:Y:S01]  /*76a0*/  IMAD R5, R159, c[0x0][0x17c], R0 ;  /* 0x00005f009f057a24 */ /* 0x000fe200078e0200 */
[----:B------:R-:W-:Y:S02]  /*76b0*/  MOV R7, R135 ;  /* 0x0000008700077202 */ /* 0x000fe40000000f00 */
[----:B-1----:R-:W-:-:S04]  /*76c0*/  MOV R2, c[0x0][0x2c4] ;  /* 0x0000b10000027a02 */ /* 0x002fc80000000f00 */
[----:B------:R-:W-:Y:S01]  /*76d0*/  ISETP.NE.AND P1, PT, R2, 0x1, PT ;  /* 0x000000010200780c */ /* 0x000fe20003f25270 */
[----:B------:R-:W-:-:S05]  /*76e0*/  IMAD R2, R165, 0x10, R139 ;  /* 0x00000010a5027824 */ /* 0x000fca00078e028b */
[----:B---3--:R-:W-:Y:S01]  /*76f0*/  LEA R12, R17, R2, 0x7 ;  /* 0x00000002110c7211 */ /* 0x008fe200078e38ff */
[----:B------:R-:W-:-:S04]  /*7700*/  IMAD.WIDE.U32 R2, R159, c[0x0][0x178], RZ ;  /* 0x00005e009f027a25 */ /* 0x000fc800078e00ff */
[----:B------:R-:W-:Y:S01]  /*7710*/  IMAD.IADD R3, R3, 0x1, R5 ;  /* 0x0000000103037824 */ /* 0x000fe200078e0205 */
[----:B------:R-:W-:Y:S01]  /*7720*/  LEA.HI.X.SX32 R5, R9, R185, 0x1, P0 ;  /* 0x000000b909057211 */ /* 0x000fe200000f0eff */
[----:B------:R-:W-:Y:S01]  /*7730*/  @P1 IMAD.HI.U32 R6, R12, c[0x0][0x2c8], RZ ;  /* 0x0000b2000c061a27 */ /* 0x000fe200078e00ff */
[----:B------:R-:W-:Y:S02]  /*7740*/  MOV R0, R12 ;  /* 0x0000000c00007202 */ /* 0x000fe40000000f00 */
[----:B------:R-:W-:Y:S01]  /*7750*/  ISETP.NE.U32.AND P0, PT, RZ, c[0x0][0x348], PT ;  /* 0x0000d200ff007a0c */ /* 0x000fe20003f05070 */
[----:B------:R-:W-:Y:S01]  /*7760*/  IMAD R10, R5, c[0x0][0x1e0], RZ ;  /* 0x00007800050a7a24 */ /* 0x000fe200078e02ff */
[----:B------:R-:W-:Y:S02]  /*7770*/  @P1 SHF.R.U32.HI R0, RZ, c[0x0][0x2cc], R6 ;  /* 0x0000b300ff001a19 */ /* 0x000fe40000011606 */
[----:B------:R-:W-:Y:S02]  /*7780*/  MOV R6, R134 ;  /* 0x0000008600067202 */ /* 0x000fe40000000f00 */
[----:B------:R-:W-:Y:S01]  /*7790*/  ISETP.NE.AND.EX P0, PT, RZ, c[0x0][0x34c], PT, P0 ;  /* 0x0000d300ff007a0c */ /* 0x000fe20003f05300 */
[----:B------:R-:W-:-:S02]  /*77a0*/  IMAD R13, R4, c[0x0][0x1e4], R10 ;  /* 0x00007900040d7a24 */ /* 0x000fc400078e020a */
[----:B------:R-:W-:-:S04]  /*77b0*/  IMAD.WIDE.U32 R8, R4, c[0x0][0x1e0], R6 ;  /* 0x0000780004087a25 */ /* 0x000fc800078e0006 */
[----:B------:R-:W-:Y:S01]  /*77c0*/  IMAD.WIDE.U32 R10, R4, c[0x0][0x208], R6 ;  /* 0x00008200040a7a25 */ /* 0x000fe200078e0006 */
[----:B------:R-:W-:-:S03]  /*77d0*/  SEL R7, R137, RZ, !P0 ;  /* 0x000000ff89077207 */ /* 0x000fc60004000000 */
[----:B------:R-:W-:Y:S02]  /*77e0*/  IMAD R6, R5, c[0x0][0x208], RZ ;  /* 0x0000820005067a24 */ /* 0x000fe400078e02ff */
[----:B----4-:R-:W-:-:S04]  /*77f0*/  IMAD.WIDE.U32 R2, R19, c[0x0][0x1b8], R2 ;  /* 0x00006e0013027a25 */ /* 0x010fc800078e0002 */
[----:B------:R-:W-:Y:S01]  /*7800*/  IMAD.IADD R5, R9, 0x1, R13 ;  /* 0x0000000109057824 */ /* 0x000fe200078e020d */
[----:B------:R-:W-:Y:S01]  /*7810*/  SEL R9, R18, RZ, !P0 ;  /* 0x000000ff12097207 */ /* 0x000fe20004000000 */
[----:B------:R-:W-:Y:S01]  /*7820*/  IMAD R13, R4, c[0x0][0x20c], R6 ;  /* 0x00008300040d7a24 */ /* 0x000fe200078e0206 */
[----:B------:R-:W-:Y:S01]  /*7830*/  MOV R4, R8 ;  /* 0x0000000800047202 */ /* 0x000fe20000000f00 */
[----:B------:R-:W-:Y:S02]  /*7840*/  IMAD R3, R19, c[0x0][0x1bc], R3 ;  /* 0x00006f0013037a24 */ /* 0x000fe400078e0203 */
[----:B------:R-:W-:Y:S01]  /*7850*/  IMAD R7, R7, c[0x0][0x1c0], RZ ;  /* 0x0000700007077a24 */ /* 0x000fe200078e02ff */
[----:B------:R-:W-:Y:S01]  /*7860*/  SHF.R.S32.HI R8, RZ, 0x1f, R0 ;  /* 0x0000001fff087819 */ /* 0x000fe20000011400 */
[----:B------:R-:W-:Y:S01]  /*7870*/  IMAD.WIDE.U32 R2, R9, c[0x0][0x1c0], R2 ;  /* 0x0000700009027a25 */ /* 0x000fe200078e0002 */
[----:B------:R-:W-:-:S03]  /*7880*/  IADD3 R15, -R0, RZ, RZ ;  /* 0x000000ff000f7210 */ /* 0x000fc60007ffe1ff */
[----:B------:R-:W-:Y:S02]  /*7890*/  IMAD R16, R9, c[0x0][0x1c4], R7 ;  /* 0x0000710009107a24 */ /* 0x000fe400078e0207 */
[----:B------:R-:W-:Y:S01]  /*78a0*/  IMAD.WIDE.U32 R6, R19, c[0x0][0x1e8], R4 ;  /* 0x00007a0013067a25 */ /* 0x000fe200078e0004 */
[----:B------:R-:W-:-:S03]  /*78b0*/  MOV R4, R10 ;  /* 0x0000000a00047202 */ /* 0x000fc60000000f00 */
[----:B------:R-:W-:Y:S01]  /*78c0*/  IMAD.IADD R5, R11, 0x1, R13 ;  /* 0x000000010b057824 */ /* 0x000fe200078e020d */
[----:B------:R-:W-:Y:S01]  /*78d0*/  IADD3 R3, R3, R16, RZ ;  /* 0x0000001003037210 */ /* 0x000fe20007ffe0ff */
[----:B------:R-:W-:Y:S02]  /*78e0*/  IMAD R9, R19, c[0x0][0x1ec], R7 ;  /* 0x00007b0013097a24 */ /* 0x000fe400078e0207 */
[----:B------:R-:W-:Y:S01]  /*78f0*/  IMAD R7, R8, c[0x0][0x1b0], RZ ;  /* 0x00006c0008077a24 */ /* 0x000fe200078e02ff */
[----:B------:R-:W-:Y:S01]  /*7900*/  ISETP.NE.U32.AND P0, PT, RZ, c[0x0][0x350], PT ;  /* 0x0000d400ff007a0c */ /* 0x000fe20003f05070 */
[----:B------:R-:W-:Y:S02]  /*7910*/  IMAD R11, R15, c[0x0][0x2c4], R12 ;  /* 0x0000b1000f0b7a24 */ /* 0x000fe400078e020c */
[----:B------:R-:W-:Y:S01]  /*7920*/  IMAD.WIDE.U32 R4, R19, c[0x0][0x210], R4 ;  /* 0x0000840013047a25 */ /* 0x000fe200078e0004 */
[----:B------:R-:W-:-:S03]  /*7930*/  MOV R8, R6 ;  /* 0x0000000600087202 */ /* 0x000fc60000000f00 */
[C---:B------:R-:W-:Y:S02]  /*7940*/  IMAD R6, R0.reuse, c[0x0][0x1b4], R7 ;  /* 0x00006d0000067a24 */ /* 0x040fe400078e0207 */
[----:B------:R-:W-:Y:S01]  /*7950*/  IMAD.WIDE.U32 R2, R0, c[0x0][0x1b0], R2 ;  /* 0x00006c0000027a25 */ /* 0x000fe200078e0002 */
[----:B------:R-:W-:-:S03]  /*7960*/  ISETP.NE.AND.EX P0, PT, RZ, c[0x0][0x354], PT, P0 ;  /* 0x0000d500ff007a0c */ /* 0x000fc60003f05300 */
[----:B------:R-:W-:Y:S01]  /*7970*/  IMAD R7, R19, c[0x0][0x214], R5 ;  /* 0x0000850013077a24 */ /* 0x000fe200078e0205 */
[----:B------:R-:W-:Y:S01]  /*7980*/  SHF.R.S32.HI R5, RZ, 0x1f, R11 ;  /* 0x0000001fff057819 */ /* 0x000fe2000001140b */
[----:B------:R-:W-:Y:S01]  /*7990*/  IMAD.IADD R3, R3, 0x1, R6 ;  /* 0x0000000103037824 */ /* 0x000fe200078e0206 */
[----:B------:R-:W-:-:S03]  /*79a0*/  MOV R6, R4 ;  /* 0x0000000400067202 */ /* 0x000fc60000000f00 */
[----:B------:R-:W-:Y:S02]  /*79b0*/  IMAD R5, R5, c[0x0][0x1a8], RZ ;  /* 0x00006a0005057a24 */ /* 0x000fe400078e02ff */
[----:B------:R-:W-:-:S04]  /*79c0*/  IMAD.WIDE.U32 R2, R11, c[0x0][0x1a8], R2 ;  /* 0x00006a000b027a25 */ /* 0x000fc800078e0002 */
[----:B------:R-:W-:-:S04]  /*79d0*/  IMAD R5, R11, c[0x0][0x1ac], R5 ;  /* 0x00006b000b057a24 */ /* 0x000fc800078e0205 */
[----:B------:R-:W-:Y:S01]  /*79e0*/  IMAD.IADD R3, R3, 0x1, R5 ;  /* 0x0000000103037824 */ /* 0x000fe200078e0205 */
[C---:B------:R-:W-:Y:S02]  /*79f0*/  ISETP.GE.AND P1, PT, R134.reuse, c[0x0][0x1d4], PT ;  /* 0x0000750086007a0c */ /* 0x040fe40003f26270 */
[----:B------:R-:W-:Y:S02]  /*7a00*/  ISETP.GE.AND P3, PT, R134, c[0x0][0x198], PT ;  /* 0x0000660086007a0c */ /* 0x000fe40003f66270 */
[----:B------:R-:W-:Y:S02]  /*7a10*/  IADD3 R110, R242, -0x1, RZ ;  /* 0xfffffffff26e7810 */ /* 0x000fe40007ffe0ff */
[----:B--2---:R-:W-:Y:S02]  /*7a20*/  @P2 SHF.R.S32.HI R0, RZ, 0x1f, R14 ;  /* 0x0000001fff002819 */ /* 0x004fe4000001140e */
[----:B------:R-:W-:Y:S02]  /*7a30*/  @!P2 MOV R0, R137 ;  /* 0x000000890000a202 */ /* 0x000fe40000000f00 */
[----:B------:R-:W-:-:S02]  /*7a40*/  @!P2 MOV R14, R18 ;  /* 0x00000012000ea202 */ /* 0x000fc40000000f00 */
[----:B------:R-:W-:Y:S02]  /*7a50*/  SEL R4, R0, RZ, !P0 ;  /* 0x000000ff00047207 */ /* 0x000fe40004000000 */
[----:B------:R-:W-:-:S03]  /*7a60*/  SEL R0, R14, RZ, !P0 ;  /* 0x000000ff0e007207 */ /* 0x000fc60004000000 */
[C---:B------:R-:W-:Y:S02]  /*7a70*/  IMAD R10, R4.reuse, c[0x0][0x1f0], RZ ;  /* 0x00007c00040a7a24 */ /* 0x040fe400078e02ff */
[----:B------:R-:W-:Y:S01]  /*7a80*/  IMAD R4, R4, c[0x0][0x218], RZ ;  /* 0x0000860004047a24 */ /* 0x000fe200078e02ff */
[----:B------:R-:W-:Y:S01]  /*7a90*/  LEA R5, P0, R2, c[0x0][0x160], 0x1 ;  /* 0x0000580002057a11 */ /* 0x000fe200078008ff */
[----:B------:R-:W-:-:S04]  /*7aa0*/  IMAD.WIDE.U32 R12, R0, c[0x0][0x218], R6 ;  /* 0x00008600000c7a25 */ /* 0x000fc800078e0006 */
[C---:B------:R-:W-:Y:S02]  /*7ab0*/  IMAD R6, R0.reuse, c[0x0][0x21c], R4 ;  /* 0x0000870000067a24 */ /* 0x040fe400078e0204 */
[----:B------:R-:W-:Y:S01]  /*7ac0*/  IMAD.WIDE.U32 R8, R0, c[0x0][0x1f0], R8 ;  /* 0x00007c0000087a25 */ /* 0x000fe200078e0008 */
[----:B------:R-:W-:-:S03]  /*7ad0*/  LEA.HI.X R4, R2, c[0x0][0x164], R3, 0x1, P0 ;  /* 0x0000590002047a11 */ /* 0x000fc600000f0c03 */
[----:B------:R-:W-:Y:S01]  /*7ae0*/  IMAD R7, R0, c[0x0][0x1f4], R10 ;  /* 0x00007d0000077a24 */ /* 0x000fe200078e020a */
[----:B------:R-:W-:Y:S01]  /*7af0*/  IADD3 R2, R13, R6, RZ ;  /* 0x000000060d027210 */ /* 0x000fe20007ffe0ff */
[----:B------:R1:W-:Y:S03]  /*7b00*/  STL.64 [R1+0x20], R8 ;  /* 0x0000200801007387 */ /* 0x0003e60000100a00 */
[----:B------:R-:W-:Y:S01]  /*7b10*/  IADD3 R3, R9, R7, RZ ;  /* 0x0000000709037210 */ /* 0x000fe20007ffe0ff */
[----:B------:R1:W-:Y:S04]  /*7b20*/  STL.64 [R1+0x18], R12 ;  /* 0x0000180c01007387 */ /* 0x0003e80000100a00 */
[----:B------:R1:W-:Y:S04]  /*7b30*/  STL [R1+0x2c], R2 ;  /* 0x00002c0201007387 */ /* 0x0003e80000100800 */
[----:B------:R1:W-:Y:S01]  /*7b40*/  STL [R1+0x38], R3 ;  /* 0x0000380301007387 */ /* 0x0003e20000100800 */
[----:B------:R-:W-:Y:S01]  /*7b50*/  LEA R0, R17, R139, 0x7 ;  /* 0x0000008b11007211 */ /* 0x000fe200078e38ff */
[----:B------:R-:W-:Y:S05]  /*7b60*/  BRA.DIV ~URZ, `(.L_x_255) ;  /* 0x0000fb827f007947 */ /* 0x000fea000b800000 */
[----:B------:R2:W3:Y:S02]  /*7b70*/  SHFL.IDX PT, R6, R4, RZ, 0x181f ;  /* 0x00181fff04067589 */ /* 0x0004e400000e0000 */
.L_x_385:
[----:B------:R-:W-:Y:S05]  /*7b80*/  BRA.DIV ~URZ, `(.L_x_256) ;  /* 0x0000fbd27f007947 */ /* 0x000fea000b800000 */
[----:B-1----:R1:W4:Y:S02]  /*7b90*/  SHFL.IDX PT, R2, R5, RZ, 0x181f ;  /* 0x00181fff05027589 */ /* 0x00232400000e0000 */
.L_x_386:
[----:B------:R-:W-:Y:S01]  /*7ba0*/  IMAD R13, R164, c[0x0][0x2c4], RZ ;  /* 0x0000b100a40d7a24 */ /* 0x000fe200078e02ff */
[----:B------:R-:W-:Y:S04]  /*7bb0*/  BSSY B0, `(.L_x_257) ;  /* 0x0000009000007945 */ /* 0x000fe80003800000 */
[----:B------:R-:W-:-:S13]  /*7bc0*/  ISETP.GE.AND P0, PT, R0, R13, PT ;  /* 0x0000000d0000720c */ /* 0x000fda0003f06270 */
[----:B------:R-:W-:Y:S05]  /*7bd0*/  @P0 BRA `(.L_x_258) ;  /* 0x0000006000000947 */ /* 0x000fea0003800000 */
[----:B----4-:R-:W-:-:S04]  /*7be0*/  LEA R2, P0, R134, R2, 0x1 ;  /* 0x0000000286027211 */ /* 0x010fc800078008ff */
[----:B---3--:R-:W-:-:S05]  /*7bf0*/  LEA.HI.X R3, R134, R6, R135, 0x1, P0 ;  /* 0x0000000686037211 */ /* 0x008fca00000f0c87 */
[----:B------:R-:W-:Y:S01]  /*7c00*/  @!PT LDS RZ, [RZ] ;  /* 0x00000000fffff984 */ /* 0x000fe20000000800 */
[----:B------:R-:W-:Y:S01]  /*7c10*/  @!PT LDS RZ, [RZ] ;  /* 0x00000000fffff984 */ /* 0x000fe20000000800 */
[----:B------:R-:W-:Y:S01]  /*7c20*/  @!PT LDS RZ, [RZ] ;  /* 0x00000000fffff984 */ /* 0x000fe20000000800 */
[----:B------:R3:W-:Y:S04]  /*7c30*/  LDGSTS.E.BYPASS.LTC128B.128 [R216+0x5100], [R2.64], !P3 ;  /* 0x0510000002d87fae */ /* 0x0007e8000d901d48 */
.L_x_258:
[----:B------:R-:W-:Y:S05]  /*7c40*/  BSYNC B0 ;  /* 0x0000000000007941 */ /* 0x000fea0003800000 */
.L_x_257:
[----:B------:R-:W-:Y:S05]  /*7c50*/  BRA.DIV ~URZ, `(.L_x_259) ;  /* 0x0000fb727f007947 */ /* 0x000fea000b800000 */
[----:B---3--:R3:W1:Y:S04]  /*7c60*/  SHFL.IDX PT, R6, R4, 0x1, 0x181f ;  /* 0x00381f0004067f89 */ /* 0x00866800000e0000 */
[----:B----4-:R3:W4:Y:S02]  /*7c70*/  SHFL.IDX PT, R2, R5, 0x1, 0x181f ;  /* 0x00381f0005027f89 */ /* 0x01072400000e0000 */
.L_x_387:
[----:B------:R-:W-:Y:S01]  /*7c80*/  IADD3 R3, R0, 0x10, RZ ;  /* 0x0000001000037810 */ /* 0x000fe20007ffe0ff */
[----:B------:R-:W-:Y:S03]  /*7c90*/  BSSY B0, `(.L_x_260) ;  /* 0x0000009000007945 */ /* 0x000fe60003800000 */
[----:B------:R-:W-:-:S13]  /*7ca0*/  ISETP.GE.AND P0, PT, R3, R13, PT ;  /* 0x0000000d0300720c */ /* 0x000fda0003f06270 */
[----:B------:R-:W-:Y:S05]  /*7cb0*/  @P0 BRA `(.L_x_261) ;  /* 0x0000006000000947 */ /* 0x000fea0003800000 */
[----:B----4-:R-:W-:-:S04]  /*7cc0*/  LEA R2, P0, R134, R2, 0x1 ;  /* 0x0000000286027211 */ /* 0x010fc800078008ff */
[----:B-1----:R-:W-:-:S05]  /*7cd0*/  LEA.HI.X R3, R134, R6, R135, 0x1, P0 ;  /* 0x0000000686037211 */ /* 0x002fca00000f0c87 */
[----:B------:R-:W-:Y:S01]  /*7ce0*/  @!PT LDS RZ, [RZ] ;  /* 0x00000000fffff984 */ /* 0x000fe20000000800 */
[----:B------:R-:W-:Y:S01]  /*7cf0*/  @!PT LDS RZ, [RZ] ;  /* 0x00000000fffff984 */ /* 0x000fe20000000800 */
[----:B------:R-:W-:Y:S01]  /*7d00*/  @!PT LDS RZ, [RZ] ;  /* 0x00000000fffff984 */ /* 0x000fe20000000800 */
[----:B------:R1:W-:Y:S04]  /*7d10*/  LDGSTS.E.BYPASS.LTC128B.128 [R216+0x5900], [R2.64], !P3 ;  /* 0x0590000002d87fae */ /* 0x0003e8000d901d48 */
.L_x_261:
[----:B------:R-:W-:Y:S05]  /*7d20*/  BSYNC B0 ;  /* 0x0000000000007941 */ /* 0x000fea0003800000 */
.L_x_260:
[----:B------:R-:W-:Y:S05]  /*7d30*/  BRA.DIV ~URZ, `(.L_x_262) ;  /* 0x0000fb627f007947 */ /* 0x000fea000b800000 */
[----:B-1----:R1:W2:Y:S02]  /*7d40*/  SHFL.IDX PT, R6, R4, 0x2, 0x181f ;  /* 0x00581f0004067f89 */ /* 0x0022a400000e0000 */
.L_x_388:
[----:B------:R-:W-:Y:S05]  /*7d50*/  BRA.DIV ~URZ, `(.L_x_263) ;  /* 0x0000fbb27f007947 */ /* 0x000fea000b800000 */
[----:B----4-:R4:W1:Y:S02]  /*7d60*/  SHFL.IDX PT, R2, R5, 0x2, 0x181f ;  /* 0x00581f0005027f89 */ /* 0x01086400000e0000 */
.L_x_389:
[----:B------:R-:W-:Y:S01]  /*7d70*/  IADD3 R3, R0, 0x20, RZ ;  /* 0x0000002000037810 */ /* 0x000fe20007ffe0ff */
[----:B------:R-:W-:Y:S03]  /*7d80*/  BSSY B0, `(.L_x_264) ;  /* 0x0000009000007945 */ /* 0x000fe60003800000 */
[----:B------:R-:W-:-:S13]  /*7d90*/  ISETP.GE.AND P0, PT, R3, R13, PT ;  /* 0x0000000d0300720c */ /* 0x000fda0003f06270 */
[----:B------:R-:W-:Y:S05]  /*7da0*/  @P0 BRA `(.L_x_265) ;  /* 0x0000006000000947 */ /* 0x000fea0003800000 */
[----:B-1----:R-:W-:-:S04]  /*7db0*/  LEA R2, P0, R134, R2, 0x1 ;  /* 0x0000000286027211 */ /* 0x002fc800078008ff */
[----:B--2---:R-:W-:-:S05]  /*7dc0*/  LEA.HI.X R3, R134, R6, R135, 0x1, P0 ;  /* 0x0000000686037211 */ /* 0x004fca00000f0c87 */
[----:B------:R-:W-:Y:S01]  /*7dd0*/  @!PT LDS RZ, [RZ] ;  /* 0x00000000fffff984 */ /* 0x000fe20000000800 */
[----:B------:R-:W-:Y:S01]  /*7de0*/  @!PT LDS RZ, [RZ] ;  /* 0x00000000fffff984 */ /* 0x000fe20000000800 */
[----:B------:R-:W-:Y:S01]  /*7df0*/  @!PT LDS RZ, [RZ] ;  /* 0x00000000fffff984 */ /* 0x000fe20000000800 */
[----:B------:R1:W-:Y:S04]  /*7e00*/  LDGSTS.E.BYPASS.LTC128B.128 [R216+0x6100], [R2.64], !P3 ;  /* 0x0610000002d87fae */ /* 0x0003e8000d901d48 */
.L_x_265:
[----:B------:R-:W-:Y:S05]  /*7e10*/  BSYNC B0 ;  /* 0x0000000000007941 */ /* 0x000fea0003800000 */
.L_x_264:
[----:B------:R-:W-:Y:S05]  /*7e20*/  BRA.DIV ~URZ, `(.L_x_266) ;  /* 0x0000fb527f007947 */ /* 0x000fea000b800000 */
[----:B--2---:R2:W3:Y:S04]  /*7e30*/  SHFL.IDX PT, R6, R4, 0x3, 0x181f ;  /* 0x00781f0004067f89 */ /* 0x0044e800000e0000 */
[----:B-1----:R2:W1:Y:S02]  /*7e40*/  SHFL.IDX PT, R2, R5, 0x3, 0x181f ;  /* 0x00781f0005027f89 */ /* 0x00246400000e0000 */
.L_x_390:
[----:B------:R-:W-:Y:S01]  /*7e50*/  IADD3 R3, R0, 0x30, RZ ;  /* 0x0000003000037810 */ /* 0x000fe20007ffe0ff */
[----:B------:R-:W-:Y:S03]  /*7e60*/  BSSY B0, `(.L_x_267) ;  /* 0x0000009000007945 */ /* 0x000fe60003800000 */
[----:B------:R-:W-:-:S13]  /*7e70*/  ISETP.GE.AND P0, PT, R3, R13, PT ;  /* 0x0000000d0300720c */ /* 0x000fda0003f06270 */
[----:B------:R-:W-:Y:S05]  /*7e80*/  @P0 BRA `(.L_x_268) ;  /* 0x0000006000000947 */ /* 0x000fea0003800000 */
[----:B-1----:R-:W-:-:S04]  /*7e90*/  LEA R2, P0, R134, R2, 0x1 ;  /* 0x0000000286027211 */ /* 0x002fc800078008ff */
[----:B---3--:R-:W-:-:S05]  /*7ea0*/  LEA.HI.X R3, R134, R6, R135, 0x1, P0 ;  /* 0x0000000686037211 */ /* 0x008fca00000f0c87 */
[----:B------:R-:W-:Y:S01]  /*7eb0*/  @!PT LDS RZ, [RZ] ;  /* 0x00000000fffff984 */ /* 0x000fe20000000800 */
[----:B------:R-:W-:Y:S01]  /*7ec0*/  @!PT LDS RZ, [RZ] ;  /* 0x00000000fffff984 */ /* 0x000fe20000000800 */
[----:B------:R-:W-:Y:S01]  /*7ed0*/  @!PT LDS RZ, [RZ] ;  /* 0x00000000fffff984 */ /* 0x000fe20000000800 */
[----:B------:R1:W-:Y:S04]  /*7ee0*/  LDGSTS.E.BYPASS.LTC128B.128 [R216+0x6900], [R2.64], !P3 ;  /* 0x0690000002d87fae */ /* 0x0003e8000d901d48 */
.L_x_268:
[----:B------:R-:W-:Y:S05]  /*7ef0*/  BSYNC B0 ;  /* 0x0000000000007941 */ /* 0x000fea0003800000 */
.L_x_267:
[----:B------:R-:W-:Y:S05]  /*7f00*/  BRA.DIV ~URZ, `(.L_x_269) ;  /* 0x0000fb427f007947 */ /* 0x000fea000b800000 */
[----:B---3--:R3:W2:Y:S02]  /*7f10*/  SHFL.IDX PT, R6, R4, 0x4, 0x181f ;  /* 0x00981f0004067f89 */ /* 0x0086a400000e0000 */
.L_x_391:
[----:B------:R-:W-:Y:S05]  /*7f20*/  BRA.DIV ~URZ, `(.L_x_270) ;  /* 0x0000fb927f007947 */ /* 0x000fea000b800000 */
[----:B-1----:R1:W3:Y:S02]  /*7f30*/  SHFL.IDX PT, R2, R5, 0x4, 0x181f ;  /* 0x00981f0005027f89 */ /* 0x0022e400000e0000 */
.L_x_392:
[----:B------:R-:W-:Y:S01]  /*7f40*/  IADD3 R3, R0, 0x40, RZ ;  /* 0x0000004000037810 */ /* 0x000fe20007ffe0ff */
[----:B------:R-:W-:Y:S03]  /*7f50*/  BSSY B0, `(.L_x_271) ;  /* 0x0000009000007945 */ /* 0x000fe60003800000 */
[----:B------:R-:W-:-:S13]  /*7f60*/  ISETP.GE.AND P0, PT, R3, R13, PT ;  /* 0x0000000d0300720c */ /* 0x000fda0003f06270 */
[----:B------:R-:W-:Y:S05]  /*7f70*/  @P0 BRA `(.L_x_272) ;  /* 0x0000006000000947 */ /* 0x000fea0003800000 */
[----:B---3--:R-:W-:-:S04]  /*7f80*/  LEA R2, P0, R134, R2, 0x1 ;  /* 0x0000000286027211 */ /* 0x008fc800078008ff */
[----:B--2---:R-:W-:-:S05]  /*7f90*/  LEA.HI.X R3, R134, R6, R135, 0x1, P0 ;  /* 0x0000000686037211 */ /* 0x004fca00000f0c87 */
[----:B------:R-:W-:Y:S01]  /*7fa0*/  @!PT LDS RZ, [RZ] ;  /* 0x00000000fffff984 */ /* 0x000fe20000000800 */
[----:B------:R-:W-:Y:S01]  /*7fb0*/  @!PT LDS RZ, [RZ] ;  /* 0x00000000fffff984 */ /* 0x000fe20000000800 */
[----:B------:R-:W-:Y:S01]  /*7fc0*/  @!PT LDS RZ, [RZ] ;  /* 0x00000000fffff984 */ /* 0x000fe20000000800 */
[----:B------:R2:W-:Y:S04]  /*7fd0*/  LDGSTS.E.BYPASS.LTC128B.128 [R216+0x7100], [R2.64], !P3 ;  /* 0x0710000002d87fae */ /* 0x0005e8000d901d48 */
.L_x_272:
[----:B------:R-:W-:Y:S05]  /*7fe0*/  BSYNC B0 ;  /* 0x0000000000007941 */ /* 0x000fea0003800000 */
.L_x_271:
[----:B------:R-:W-:Y:S05]  /*7ff0*/  BRA.DIV ~URZ, `(.L_x_273) ;  /* 0x0000fb327f007947 */ /* 0x000fea000b800000 */
[----:B--2---:R2:W1:Y:S04]  /*8000*/  SHFL.IDX PT, R6, R4, 0x5, 0x181f ;  /* 0x00b81f0004067f89 */ /* 0x00446800000e0000 */
[----:B---3--:R2:W3:Y:S02]  /*8010*/  SHFL.IDX PT, R2, R5, 0x5, 0x181f ;  /* 0x00b81f0005027f89 */ /* 0x0084e400000e0000 */
.L_x_393:
[----:B------:R-:W-:Y:S01]  /*8020*/  IADD3 R3, R0, 0x50, RZ ;  /* 0x0000005000037810 */ /* 0x000fe20007ffe0ff */
[----:B------:R-:W-:Y:S03]  /*8030*/  BSSY B0, `(.L_x_274) ;  /* 0x0000009000007945 */ /* 0x000fe60003800000 */
[----:B------:R-:W-:-:S13]  /*8040*/  ISETP.GE.AND P0, PT, R3, R13, PT ;  /* 0x0000000d0300720c */ /* 0x000fda0003f06270 */
[----:B------:R-:W-:Y:S05]  /*8050*/  @P0 BRA `(.L_x_275) ;  /* 0x0000006000000947 */ /* 0x000fea0003800000 */
[----:B---3--:R-:W-:-:S04]  /*8060*/  LEA R2, P0, R134, R2, 0x1 ;  /* 0x0000000286027211 */ /* 0x008fc800078008ff */
[----:B-1----:R-:W-:-:S05]  /*8070*/  LEA.HI.X R3, R134, R6, R135, 0x1, P0 ;  /* 0x0000000686037211 */ /* 0x002fca00000f0c87 */
[----:B------:R-:W-:Y:S01]  /*8080*/  @!PT LDS RZ, [RZ] ;  /* 0x00000000fffff984 */ /* 0x000fe20000000800 */
[----:B------:R-:W-:Y:S01]  /*8090*/  @!PT LDS RZ, [RZ] ;  /* 0x00000000fffff984 */ /* 0x000fe20000000800 */
[----:B------:R-:W-:Y:S01]  /*80a0*/  @!PT LDS RZ, [RZ] ;  /* 0x00000000fffff984 */ /* 0x000fe20000000800 */
[----:B------:R1:W-:Y:S04]  /*80b0*/  LDGSTS.E.BYPASS.LTC128B.128 [R216+0x7900], [R2.64], !P3 ;  /* 0x0790000002d87fae */ /* 0x0003e8000d901d48 */
.L_x_275:
[----:B------:R-:W-:Y:S05]  /*80c0*/  BSYNC B0 ;  /* 0x0000000000007941 */ /* 0x000fea0003800000 */
.L_x_274:
[----:B------:R-:W-:Y:S05]  /*80d0*/  BRA.DIV ~URZ, `(.L_x_276) ;  /* 0x0000fb227f007947 */ /* 0x000fea000b800000 */
[----:B-1----:R1:W2:Y:S02]  /*80e0*/  SHFL.IDX PT, R6, R4, 0x6, 0x181f ;  /* 0x00d81f0004067f89 */ /* 0x0022a400000e0000 */
.L_x_394:
[----:B------:R-:W-:Y:S05]  /*80f0*/  BRA.DIV ~URZ, `(.L_x_277) ;  /* 0x0000fb727f007947 */ /* 0x000fea000b800000 */
[----:B---3--:R3:W1:Y:S02]  /*8100*/  SHFL.IDX PT, R2, R5, 0x6, 0x181f ;  /* 0x00d81f0005027f89 */ /* 0x00866400000e0000 */
.L_x_395:
        /* <DEDUP_REMOVED lines=10> */
.L_x_279:
[----:B------:R-:W-:Y:S05]  /*81b0*/  BSYNC B0 ;  /* 0x0000000000007941 */ /* 0x000fea0003800000 */
.L_x_278:
[----:B------:R-:W-:Y:S05]  /*81c0*/  BRA.DIV ~URZ, `(.L_x_280) ;  /* 0x0000fb127f007947 */ /* 0x000fea000b800000 */
[----:B-12---:R-:W1:Y:S04]  /*81d0*/  SHFL.IDX PT, R4, R4, 0x7, 0x181f ;  /* 0x00f81f0004047f89 */ /* 0x006e6800000e0000 */
[----:B------:R2:W3:Y:S02]  /*81e0*/  SHFL.IDX PT, R2, R5, 0x7, 0x181f ;  /* 0x00f81f0005027f89 */ /* 0x0004e400000e0000 */
.L_x_396:
[----:B------:R-:W-:-:S04]  /*81f0*/  IADD3 R0, R0, 0x70, RZ ;  /* 0x0000007000007810 */ /* 0x000fc80007ffe0ff */
[----:B------:R-:W-:-:S13]  /*8200*/  ISETP.GE.AND P0, PT, R0, R13, PT ;  /* 0x0000000d0000720c */ /* 0x000fda0003f06270 */
[----:B---3--:R-:W-:-:S04]  /*8210*/  @!P0 LEA R2, P2, R134, R2, 0x1 ;  /* 0x0000000286028211 */ /* 0x008fc800078408ff */
[----:B-1----:R-:W-:-:S05]  /*8220*/  @!P0 LEA.HI.X R3, R134, R4, R135, 0x1, P2 ;  /* 0x0000000486038211 */ /* 0x002fca00010f0c87 */
[----:B------:R-:W-:Y:S01]  /*8230*/  @!PT LDS RZ, [RZ] ;  /* 0x00000000fffff984 */ /* 0x000fe20000000800 */
[----:B------:R-:W-:Y:S01]  /*8240*/  @!PT LDS RZ, [RZ] ;  /* 0x00000000fffff984 */ /* 0x000fe20000000800 */
[----:B------:R-:W-:Y:S01]  /*8250*/  @!PT LDS RZ, [RZ] ;  /* 0x00000000fffff984 */ /* 0x000fe20000000800 */
[----:B------:R1:W-:Y:S04]  /*8260*/  @!P0 LDGSTS.E.BYPASS.LTC128B.128 [R216+0x8900], [R2.64], !P3 ;  /* 0x0890000002d88fae */ /* 0x0003e8000d901d48 */
[----:B------:R-:W0:Y:S01]  /*8270*/  LDGDEPBAR ;  /* 0x00000000000079af */ /* 0x000e220000000000 */
[----:B------:R-:W-:Y:S02]  /*8280*/  WARPSYNC 0xffffffff ;  /* 0xffffffff00007948 */ /* 0x000fe40003800000 */
[----:B--2-4-:R-:W2:Y:S04]  /*8290*/  LDL R5, [R1+0x38] ;  /* 0x0000380001057983 */ /* 0x014ea80000100800 */
[----:B------:R-:W3:Y:S01]  /*82a0*/  LDL.64 R6, [R1+0x20] ;  /* 0x0000200001067983 */ /* 0x000ee20000100a00 */
[----:B------:R-:W-:Y:S01]  /*82b0*/  IMAD.MOV.U32 R152, RZ, RZ, -0x50 ;  /* 0xffffffb0ff987424 */ /* 0x000fe200078e00ff */
[----:B------:R-:W-:Y:S01]  /*82c0*/  SHF.R.S32.HI R45, RZ, 0x1f, R110 ;  /* 0x0000001fff2d7819 */ /* 0x000fe2000001146e */
[----:B-1----:R-:W-:Y:S01]  /*82d0*/  IMAD.WIDE.U32 R2, R110, c[0x0][0x1e0], RZ ;  /* 0x000078006e027a25 */ /* 0x002fe200078e00ff */
[----:B------:R-:W-:Y:S03]  /*82e0*/  BSSY B0, `(.L_x_281) ;  /* 0x0000032000007945 */ /* 0x000fe60003800000 */
[----:B------:R-:W-:-:S02]  /*82f0*/  IMAD R152, R242, R152, 0x50 ;  /* 0x00000050f2987424 */ /* 0x000fc400078e0298 */
[----:B------:R-:W-:Y:S02]  /*8300*/  IMAD R0, R45, c[0x0][0x1e0], RZ ;  /* 0x000078002d007a24 */ /* 0x000fe400078e02ff */
[----:B------:R-:W-:Y:S01]  /*8310*/  IMAD.MOV.U32 R154, RZ, RZ, c[0x0][0x1e0] ;  /* 0x00007800ff9a7624 */ /* 0x000fe200078e00ff */
[----:B------:R-:W-:Y:S01]  /*8320*/  IADD3 R44, R152, R172, -R139 ;  /* 0x000000ac982c7210 */ /* 0x000fe20007ffe88b */
[----:B------:R-:W-:Y:S02]  /*8330*/  IMAD R0, R110, c[0x0][0x1e4], R0 ;  /* 0x000079006e007a24 */ /* 0x000fe400078e0200 */
[----:B------:R-:W-:Y:S01]  /*8340*/  IMAD.MOV.U32 R155, RZ, RZ, c[0x0][0x1e4] ;  /* 0x00007900ff9b7624 */ /* 0x000fe200078e00ff */
[C---:B------:R-:W-:Y:S01]  /*8350*/  ISETP.GE.AND P3, PT, R44.reuse, 0x11, PT ;  /* 0x000000112c00780c */ /* 0x040fe20003f66270 */
[----:B------:R-:W-:Y:S01]  /*8360*/  IMAD.IADD R0, R3, 0x1, R0 ;  /* 0x0000000103007824 */ /* 0x000fe200078e0200 */
[----:B------:R-:W-:Y:S01]  /*8370*/  BAR.SYNC.DEFER_BLOCKING 0x0 ;  /* 0x0000000000007b1d */ /* 0x000fe20000010000 */
[C---:B------:R-:W-:Y:S01]  /*8380*/  ISETP.GE.AND P2, PT, R44.reuse, 0x21, PT ;  /* 0x000000212c00780c */ /* 0x040fe20003f46270 */
[----:B------:R-:W-:Y:S01]  /*8390*/  IMAD.SHL.U32 R9, R155, 0x20, RZ ;  /* 0x000000209b097824 */ /* 0x000fe200078e00ff */
[----:B------:R-:W-:-:S02]  /*83a0*/  ISETP.GE.AND P0, PT, R44, 0x31, PT ;  /* 0x000000312c00780c */ /* 0x000fc40003f06270 */
[----:B------:R-:W-:Y:S01]  /*83b0*/  ISETP.GE.AND P6, PT, R44, 0x1, PT ;  /* 0x000000012c00780c */ /* 0x000fe20003fc6270 */
[----:B--2---:R-:W-:Y:S02]  /*83c0*/  IMAD.MOV.U32 R147, RZ, RZ, R5 ;  /* 0x000000ffff937224 */ /* 0x004fe400078e0005 */
[----:B---3--:R-:W-:Y:S02]  /*83d0*/  IMAD.MOV.U32 R146, RZ, RZ, R6 ;  /* 0x000000ffff927224 */ /* 0x008fe400078e0006 */
[----:B------:R-:W-:-:S04]  /*83e0*/  IMAD.WIDE.U32 R6, R154, 0x20, RZ ;  /* 0x000000209a067825 */ /* 0x000fc800078e00ff */
[----:B------:R-:W-:-:S04]  /*83f0*/  IMAD.WIDE.U32 R4, R2, 0x50, R146 ;  /* 0x0000005002047825 */ /* 0x000fc800078e0092 */
[----:B------:R-:W-:Y:S01]  /*8400*/  IMAD R2, R0, 0x50, RZ ;  /* 0x0000005000027824 */ /* 0x000fe200078e02ff */
[----:B------:R-:W-:-:S03]  /*8410*/  @P3 LEA R0, P4, R154, R4, 0x4 ;  /* 0x000000049a003211 */ /* 0x000fc600078820ff */
[----:B------:R-:W-:Y:S01]  /*8420*/  IMAD.IADD R3, R5, 0x1, R2 ;  /* 0x0000000105037824 */ /* 0x000fe200078e0202 */
[----:B------:R-:W-:-:S04]  /*8430*/  @P3 LEA R14, P5, R0, c[0x0][0x1c8], 0x1 ;  /* 0x00007200000e3a11 */ /* 0x000fc800078a08ff */
[----:B------:R-:W-:Y:S02]  /*8440*/  @P3 LEA.HI.X R2, R154, R3, R155, 0x4, P4 ;  /* 0x000000039a023211 */ /* 0x000fe400020f249b */
[----:B------:R-:W-:Y:S02]  /*8450*/  @P2 IADD3 R8, P4, R4, R6, RZ ;  /* 0x0000000604082210 */ /* 0x000fe40007f9e0ff */
[----:B------:R-:W-:Y:S01]  /*8460*/  @P3 LEA.HI.X R15, R0, c[0x0][0x1cc], R2, 0x1, P5 ;  /* 0x00007300000f3a11 */ /* 0x000fe200028f0c02 */
[----:B------:R-:W-:Y:S01]  /*8470*/  @P0 IMAD.MOV.U32 R2, RZ, RZ, R4 ;  /* 0x000000ffff020224 */ /* 0x000fe200078e0004 */
[----:B------:R-:W-:Y:S01]  /*8480*/  @P2 IADD3.X R0, R3, R7, R9, P4, !PT ;  /* 0x0000000703002210 */ /* 0x000fe200027fe409 */
[----:B------:R-:W-:Y:S01]  /*8490*/  @P0 IMAD R9, R155, 0x30, RZ ;  /* 0x000000309b090824 */ /* 0x000fe200078e02ff */
[----:B------:R-:W-:Y:S01]  /*84a0*/  @P2 LEA R10, P4, R8, c[0x0][0x1c8], 0x1 ;  /* 0x00007200080a2a11 */ /* 0x000fe200078808ff */
[----:B------:R-:W-:Y:S01]  /*84b0*/  @P0 IMAD.WIDE.U32 R6, R154, 0x30, R2 ;  /* 0x000000309a060825 */ /* 0x000fe200078e0002 */
[----:B------:R-:W-:-:S02]  /*84c0*/  @P6 LEA R16, P5, R4, c[0x0][0x1c8], 0x1 ;  /* 0x0000720004106a11 */ /* 0x000fc400078a08ff */
[----:B------:R-:W-:Y:S01]  /*84d0*/  @P2 LEA.HI.X R11, R8, c[0x0][0x1cc], R0, 0x1, P4 ;  /* 0x00007300080b2a11 */ /* 0x000fe200020f0c00 */
[----:B------:R-:W-:Y:S01]  /*84e0*/  @P0 IMAD.IADD R0, R7, 0x1, R9 ;  /* 0x0000000107000824 */ /* 0x000fe200078e0209 */
[----:B------:R-:W-:Y:S02]  /*84f0*/  @P0 LEA R8, P4, R6, c[0x0][0x1c8], 0x1 ;  /* 0x0000720006080a11 */ /* 0x000fe400078808ff */
[----:B------:R-:W-:Y:S02]  /*8500*/  @P6 LEA.HI.X R17, R4, c[0x0][0x1cc], R3, 0x1, P5 ;  /* 0x0000730004116a11 */ /* 0x000fe400028f0c03 */
[----:B------:R-:W-:-:S03]  /*8510*/  @P0 LEA.HI.X R9, R6, c[0x0][0x1cc], R0, 0x1, P4 ;  /* 0x0000730006090a11 */ /* 0x000fc600020f0c00 */
[----:B------:R-:W-:Y:S01]  /*8520*/  @!PT LDS RZ, [RZ] ;  /* 0x00000000fffff984 */ /* 0x000fe20000000800 */
[----:B------:R-:W-:Y:S01]  /*8530*/  @!PT LDS RZ, [RZ] ;  /* 0x00000000fffff984 */ /* 0x000fe20000000800 */
[----:B------:R-:W-:Y:S01]  /*8540*/  @!PT LDS RZ, [RZ] ;  /* 0x00000000fffff984 */ /* 0x000fe20000000800 */
[----:B------:R1:W-:Y:S04]  /*8550*/  @P6 LDGSTS.E.BYPASS.LTC128B.128 [R216+0x2900], [R16.64], !P1 ;  /* 0x0290000010d86fae */ /* 0x0003e8000c901d48 */
[----:B------:R1:W-:Y:S04]  /*8560*/  @P3 LDGSTS.E.BYPASS.LTC128B.128 [R216+0x3100], [R14.64], !P1 ;  /* 0x031000000ed83fae */ /* 0x0003e8000c901d48 */
[----:B------:R1:W-:Y:S04]  /*8570*/  @P2 LDGSTS.E.BYPASS.LTC128B.128 [R216+0x3900], [R10.64], !P1 ;  /* 0x039000000ad82fae */ /* 0x0003e8000c901d48 */
[----:B------:R1:W-:Y:S01]  /*8580*/  @P0 LDGSTS.E.BYPASS.LTC128B.128 [R216+0x4100], [R8.64], !P1 ;  /* 0x0410000008d80fae */ /* 0x0003e2000c901d48 */
[----:B------:R-:W-:-:S13]  /*8590*/  ISETP.GE.AND P0, PT, R44, 0x41, PT ;  /* 0x000000412c00780c */ /* 0x000fda0003f06270 */
[----:B------:R-:W-:Y:S05]  /*85a0*/  @!P0 BRA `(.L_x_282) ;  /* 0x0000005000008947 */ /* 0x000fea0003800000 */
[----:B------:R-:W-:-:S04]  /*85b0*/  LEA R0, P0, R154, R4, 0x6 ;  /* 0x000000049a007211 */ /* 0x000fc800078030ff */
[----:B------:R-:W-:Y:S02]  /*85c0*/  LEA.HI.X R3, R154, R3, R155, 0x6, P0 ;  /* 0x000000039a037211 */ /* 0x000fe400000f349b */
[----:B------:R-:W-:-:S04]  /*85d0*/  LEA R2, P0, R0, c[0x0][0x1c8], 0x1 ;  /* 0x0000720000027a11 */ /* 0x000fc800078008ff */
[----:B------:R-:W-:-:S05]  /*85e0*/  LEA.HI.X R3, R0, c[0x0][0x1cc], R3, 0x1, P0 ;  /* 0x0000730000037a11 */ /* 0x000fca00000f0c03 */
[----:B------:R2:W-:Y:S04]  /*85f0*/  LDGSTS.E.BYPASS.LTC128B.128 [R216+0x4900], [R2.64], !P1 ;  /* 0x0490000002d87fae */ /* 0x0005e8000c901d48 */
.L_x_282:
[----:B------:R-:W-:Y:S05]  /*8600*/  BSYNC B0 ;  /* 0x0000000000007941 */ /* 0x000fea0003800000 */
.L_x_281:
[----:B------:R-:W-:Y:S01]  /*8610*/  ISETP.LT.AND P0, PT, RZ, c[0x0][0x27c], PT ;  /* 0x00009f00ff007a0c */ /* 0x000fe20003f01270 */
[----:B------:R-:W0:-:S12]  /*8620*/  LDGDEPBAR ;  /* 0x00000000000079af */ /* 0x000e180000000000 */
[----:B------:R-:W-:Y:S05]  /*8630*/  @P0 BRA `(.L_x_283) ;  /* 0x0000002000000947 */ /* 0x000fea0003800000 */
[----:B------:R-:W-:-:S04]  /*8640*/  DEPBAR.LE SB0, 0x1 ;  /* 0x000080400000791a */ /* 0x000fc80000000000 */
[----:B------:R-:W-:Y:S05]  /*8650*/  BRA `(.L_x_284) ;  /* 0x0000344000007947 */ /* 0x000fea0003800000 */
.L_x_283:
[----:B------:R-:W3:Y:S01]  /*8660*/  LDL R31, [R1+0x34] ;  /* 0x00003400011f7983 */ /* 0x000ee20000100800 */
[----:B-----5:R-:W-:Y:S01]  /*8670*/  SHF.R.S32.HI R0, RZ, 0x1f, R136 ;  /* 0x0000001fff007819 */ /* 0x020fe20000011488 */
[----:B------:R-:W-:Y:S01]  /*8680*/  ULDC.U8 UR4, c[0x0][0x298] ;  /* 0x0000a60000047ab9 */ /* 0x000fe20000000000 */
[----:B--2---:R-:W-:Y:S01]  /*8690*/  IMAD.WIDE.U32 R2, R136, c[0x0][0x280], RZ ;  /* 0x0000a00088027a25 */ /* 0x004fe200078e00ff */
[----:B-1----:R-:W1:Y:S01]  /*86a0*/  S2R R9, SR_TID.X ;  /* 0x0000000000097919 */ /* 0x002e620000002100 */
[----:B------:R-:W-:Y:S01]  /*86b0*/  ISETP.NE.AND P3, PT, RZ, UR4, PT ;  /* 0x00000004ff007c0c */ /* 0x000fe2000bf65270 */
[----:B------:R-:W-:Y:S01]  /*86c0*/  BSSY B2, `(.L_x_284) ;  /* 0x000033d000027945 */ /* 0x000fe20003800000 */
[C---:B------:R-:W-:Y:S02]  /*86d0*/  IMAD R6, R0.reuse, c[0x0][0x280], RZ ;  /* 0x0000a00000067a24 */ /* 0x040fe400078e02ff */
[----:B------:R-:W-:Y:S02]  /*86e0*/  IMAD R0, R0, c[0x0][0x290], RZ ;  /* 0x0000a40000007a24 */ /* 0x000fe400078e02ff */
[----:B------:R-:W-:Y:S01]  /*86f0*/  IMAD R8, R136, c[0x0][0x284], R6 ;  /* 0x0000a10088087a24 */ /* 0x000fe200078e0206 */
[----:B------:R-:W-:Y:S01]  /*8700*/  LEA R6, P2, R2, c[0x0][0x270], 0x1 ;  /* 0x00009c0002067a11 */ /* 0x000fe200078408ff */
[----:B------:R-:W-:-:S04]  /*8710*/  IMAD.WIDE.U32 R4, R136, c[0x0][0x290], RZ ;  /* 0x0000a40088047a25 */ /* 0x000fc800078e00ff */
[----:B------:R-:W-:Y:S01]  /*8720*/  IMAD R0, R136, c[0x0][0x294], R0 ;  /* 0x0000a50088007a24 */ /* 0x000fe200078e0200 */
[----:B------:R-:W-:Y:S01]  /*8730*/  LEA R7, P0, R4, c[0x0][0x288], 0x1 ;  /* 0x0000a20004077a11 */ /* 0x000fe200078008ff */
[----:B------:R-:W-:Y:S02]  /*8740*/  IMAD.IADD R3, R8, 0x1, R3 ;  /* 0x0000000108037824 */ /* 0x000fe400078e0203 */
[----:B------:R-:W-:-:S03]  /*8750*/  IMAD.IADD R5, R0, 0x1, R5 ;  /* 0x0000000100057824 */ /* 0x000fc600078e0205 */
[----:B------:R-:W-:Y:S02]  /*8760*/  LEA.HI.X R0, R2, c[0x0][0x274], R3, 0x1, P2 ;  /* 0x00009d0002007a11 */ /* 0x000fe400010f0c03 */
[----:B------:R-:W-:Y:S02]  /*8770*/  LEA.HI.X R2, R4, c[0x0][0x28c], R5, 0x1, P0 ;  /* 0x0000a30004027a11 */ /* 0x000fe400000f0c05 */
[----:B-1----:R-:W-:-:S04]  /*8780*/  SHF.R.S32.HI R30, RZ, 0x1f, R9 ;  /* 0x0000001fff1e7819 */ /* 0x002fc80000011409 */
[----:B------:R-:W-:-:S04]  /*8790*/  LEA.HI R30, R30, R9, RZ, 0x2 ;  /* 0x000000091e1e7211 */ /* 0x000fc800078f10ff */
[----:B------:R-:W-:-:S04]  /*87a0*/  SHF.R.S32.HI R30, RZ, 0x2, R30 ;  /* 0x00000002ff1e7819 */ /* 0x000fc8000001141e */
[----:B------:R-:W-:Y:S01]  /*87b0*/  IADD3 R46, R30, 0x60, RZ ;  /* 0x000000601e2e7810 */ /* 0x000fe20007ffe0ff */
[----:B---3--:R-:W-:Y:S01]  /*87c0*/  IMAD R3, R31, 0x80, R30 ;  /* 0x000000801f037824 */ /* 0x008fe200078e021e */
[----:B------:R-:W-:Y:S05]  /*87d0*/  @!P3 BRA `(.L_x_285) ;  /* 0x000019000000b947 */ /* 0x000fea0003800000 */
[----:B------:R-:W-:Y:S01]  /*87e0*/  ISETP.GE.AND P0, PT, R3, R13, PT ;  /* 0x0000000d0300720c */ /* 0x000fe20003f06270 */
[----:B------:R-:W1:Y:S01]  /*87f0*/  SHFL.IDX PT, R11, R0, RZ, 0x1c1f ;  /* 0x001c1fff000b7589 */ /* 0x000e6200000e0000 */
[----:B------:R-:W-:Y:S01]  /*8800*/  BSSY B0, `(.L_x_286) ;  /* 0x000001a000007945 */ /* 0x000fe20003800000 */
[----:B------:R-:W-:Y:S01]  /*8810*/  CS2R R4, SRZ ;  /* 0x0000000000047805 */ /* 0x000fe2000001ff00 */
[----:B------:R-:W-:Y:S01]  /*8820*/  CS2R R8, SRZ ;  /* 0x0000000000087805 */ /* 0x000fe2000001ff00 */
[----:B------:R-:W2:Y:S04]  /*8830*/  SHFL.IDX PT, R10, R6, RZ, 0x1c1f ;  /* 0x001c1fff060a7589 */ /* 0x000ea800000e0000 */
[----:B------:R3:W4:Y:S04]  /*8840*/  SHFL.IDX PT, R15, R2, RZ, 0x1c1f ;  /* 0x001c1fff020f7589 */ /* 0x00072800000e0000 */
[----:B------:R5:W1:Y:S01]  /*8850*/  SHFL.IDX PT, R14, R7, RZ, 0x1c1f ;  /* 0x001c1fff070e7589 */ /* 0x000a6200000e0000 */
[----:B---3--:R-:W-:Y:S01]  /*8860*/  CS2R R2, SRZ ;  /* 0x0000000000027805 */ /* 0x008fe2000001ff00 */
[----:B-----5:R-:W-:Y:S01]  /*8870*/  CS2R R6, SRZ ;  /* 0x0000000000067805 */ /* 0x020fe2000001ff00 */
[----:B------:R-:W-:Y:S05]  /*8880*/  @P0 BRA `(.L_x_287) ;  /* 0x0000011000000947 */ /* 0x000fea0003800000 */
[----:B-12-4-:R-:W-:Y:S01]  /*8890*/  ISETP.GE.AND P2, PT, R24, c[0x0][0x27c], PT ;  /* 0x00009f0018007a0c */ /* 0x016fe20003f46270 */
[C---:B------:R-:W-:Y:S01]  /*88a0*/  IMAD.SHL.U32 R0, R26.reuse, 0x2, RZ ;  /* 0x000000021a007824 */ /* 0x040fe200078e00ff */
[----:B------:R-:W-:-:S02]  /*88b0*/  ISETP.GE.AND P0, PT, R26, c[0x0][0x27c], PT ;  /* 0x00009f001a007a0c */ /* 0x000fc40003f06270 */
[----:B------:R-:W-:-:S04]  /*88c0*/  SHF.R.S32.HI R2, RZ, 0x1f, R26 ;  /* 0x0000001fff027819 */ /* 0x000fc8000001141a */
[----:B------:R-:W-:-:S05]  /*88d0*/  SHF.L.U64.HI R2, R26, 0x1, R2 ;  /* 0x000000011a027819 */ /* 0x000fca0000010202 */
[----:B------:R-:W-:Y:S02]  /*88e0*/  @!P2 IMAD.WIDE R4, R24, 0x2, R10 ;  /* 0x000000021804a825 */ /* 0x000fe400078e020a */
[-C--:B------:R-:W-:Y:S02]  /*88f0*/  @!P0 IADD3 R16, P4, R10, R0.reuse, RZ ;  /* 0x000000000a108210 */ /* 0x080fe40007f9e0ff */
[----:B------:R-:W-:Y:S01]  /*8900*/  @!P0 IADD3 R10, P3, R14, R0, RZ ;  /* 0x000000000e0a8210 */ /* 0x000fe20007f7e0ff */
[----:B------:R1:W5:Y:S01]  /*8910*/  @!P2 LD.E.64 R8, [R4.64] ;  /* 0x000000080408a980 */ /* 0x000362000c101b00 */
[----:B------:R-:W-:-:S04]  /*8920*/  @!P2 IMAD.WIDE R18, R24, 0x2, R14 ;  /* 0x000000021812a825 */ /* 0x000fc800078e020e */
[--C-:B------:R-:W-:Y:S01]  /*8930*/  @!P0 IMAD.X R17, R11, 0x1, R2.reuse, P4 ;  /* 0x000000010b118824 */ /* 0x100fe200020e0602 */
[----:B------:R2:W5:Y:S01]  /*8940*/  @!P2 LD.E.64 R6, [R18.64] ;  /* 0x000000081206a980 */ /* 0x000562000c101b00 */
[----:B------:R-:W-:Y:S02]  /*8950*/  @!P0 IMAD.X R11, R15, 0x1, R2, P3 ;  /* 0x000000010f0b8824 */ /* 0x000fe400018e0602 */
[----:B------:R-:W-:-:S06]  /*8960*/  CS2R R2, SRZ ;  /* 0x0000000000027805 */ /* 0x000fcc000001ff00 */
[----:B------:R2:W5:Y:S01]  /*8970*/  @!P0 LD.E.64 R2, [R10.64] ;  /* 0x000000080a028980 */ /* 0x000562000c101b00 */
[----:B-1----:R-:W-:-:S06]  /*8980*/  CS2R R4, SRZ ;  /* 0x0000000000047805 */ /* 0x002fcc000001ff00 */
[----:B------:R2:W5:Y:S02]  /*8990*/  @!P0 LD.E.64 R4, [R16.64] ;  /* 0x0000000810048980 */ /* 0x000564000c101b00 */
.L_x_287:
[----:B-12-4-:R-:W-:Y:S05]  /*89a0*/  BSYNC B0 ;  /* 0x0000000000007941 */ /* 0x016fea0003800000 */
.L_x_286:
[----:B------:R-:W-:Y:S01]  /*89b0*/  IMAD R0, R31, -0x80, R13 ;  /* 0xffffff801f007824 */ /* 0x000fe200078e020d */
[--C-:B-----5:R-:W-:Y:S01]  /*89c0*/  SHF.R.U64 R17, R8, 0x10, R9.reuse ;  /* 0x0000001008117819 */ /* 0x120fe20000001209 */
[----:B------:R-:W-:Y:S01]  /*89d0*/  IMAD.MOV.U32 R19, RZ, RZ, R8 ;  /* 0x000000ffff137224 */ /* 0x000fe200078e0008 */
[--C-:B------:R-:W-:Y:S01]  /*89e0*/  SHF.R.U32.HI R12, RZ, 0x10, R9.reuse ;  /* 0x00000010ff0c7819 */ /* 0x100fe20000011609 */
[----:B------:R-:W-:Y:S01]  /*89f0*/  IMAD.MOV.U32 R18, RZ, RZ, R9 ;  /* 0x000000ffff127224 */ /* 0x000fe200078e0009 */
[----:B------:R-:W-:Y:S01]  /*8a00*/  IMNMX R28, R0, 0x80, PT ;  /* 0x00000080001c7817 */ /* 0x000fe20003800200 */
[----:B------:R-:W-:Y:S01]  /*8a10*/  IMAD.MOV.U32 R16, RZ, RZ, R4 ;  /* 0x000000ffff107224 */ /* 0x000fe200078e0004 */
[--C-:B------:R-:W-:Y:S01]  /*8a20*/  SHF.R.U64 R14, R4, 0x10, R5.reuse ;  /* 0x00000010040e7819 */ /* 0x100fe20000001205 */
[----:B------:R-:W-:Y:S01]  /*8a30*/  IMAD.MOV.U32 R10, RZ, RZ, R6 ;  /* 0x000000ffff0a7224 */ /* 0x000fe200078e0006 */
[----:B------:R-:W-:Y:S01]  /*8a40*/  ISETP.GE.AND P0, PT, R30, R28, PT ;  /* 0x0000001c1e00720c */ /* 0x000fe20003f06270 */
[----:B------:R-:W-:Y:S01]  /*8a50*/  IMAD.MOV.U32 R15, RZ, RZ, R5 ;  /* 0x000000ffff0f7224 */ /* 0x000fe200078e0005 */
[--C-:B------:R-:W-:Y:S01]  /*8a60*/  SHF.R.U64 R8, R6, 0x10, R7.reuse ;  /* 0x0000001006087819 */ /* 0x100fe20000001207 */
[----:B------:R-:W-:Y:S01]  /*8a70*/  IMAD.MOV.U32 R9, RZ, RZ, R7 ;  /* 0x000000ffff097224 */ /* 0x000fe200078e0007 */
[----:B------:R-:W-:Y:S01]  /*8a80*/  SHF.R.U32.HI R11, RZ, 0x10, R5 ;  /* 0x00000010ff0b7819 */ /* 0x000fe20000011605 */
[----:B------:R-:W-:Y:S01]  /*8a90*/  IMAD.MOV.U32 R6, RZ, RZ, R2 ;  /* 0x000000ffff067224 */ /* 0x000fe200078e0002 */
[----:B------:R-:W-:-:S04]  /*8aa0*/  DEPBAR.LE SB0, 0x1 ;  /* 0x000080400000791a */ /* 0x000fc80000000000 */
[----:B------:R-:W-:Y:S01]  /*8ab0*/  IMAD.MOV.U32 R4, RZ, RZ, R3 ;  /* 0x000000ffff047224 */ /* 0x000fe200078e0003 */
[----:B------:R-:W-:Y:S01]  /*8ac0*/  SHF.R.U32.HI R5, RZ, 0x10, R7 ;  /* 0x00000010ff057819 */ /* 0x000fe20000011607 */
[----:B------:R-:W-:Y:S01]  /*8ad0*/  BSSY B1, `(.L_x_288) ;  /* 0x000005f000017945 */ /* 0x000fe20003800000 */
[--C-:B------:R-:W-:Y:S02]  /*8ae0*/  SHF.R.U64 R2, R2, 0x10, R3.reuse ;  /* 0x0000001002027819 */ /* 0x100fe40000001203 */
[----:B------:R-:W-:Y:S02]  /*8af0*/  SHF.R.U32.HI R0, RZ, 0x10, R3 ;  /* 0x00000010ff007819 */ /* 0x000fe40000011603 */
[----:B------:R-:W-:Y:S02]  /*8b00*/  PRMT R19, R19, 0x5410, R17 ;  /* 0x0000541013137816 */ /* 0x000fe40000000011 */
[----:B------:R-:W-:Y:S02]  /*8b10*/  PRMT R20, R18, 0x5410, R12 ;  /* 0x0000541012147816 */ /* 0x000fe4000000000c */
[----:B------:R-:W-:-:S02]  /*8b20*/  PRMT R22, R16, 0x5410, R14 ;  /* 0x0000541010167816 */ /* 0x000fc4000000000e */
[----:B------:R-:W-:Y:S02]  /*8b30*/  PRMT R27, R15, 0x5410, R11 ;  /* 0x000054100f1b7816 */ /* 0x000fe4000000000b */
[----:B------:R-:W-:Y:S02]  /*8b40*/  PRMT R17, R10, 0x5410, R8 ;  /* 0x000054100a117816 */ /* 0x000fe40000000008 */
[----:B------:R-:W-:Y:S02]  /*8b50*/  PRMT R18, R9, 0x5410, R5 ;  /* 0x0000541009127816 */ /* 0x000fe40000000005 */
[----:B------:R-:W-:Y:S02]  /*8b60*/  PRMT R21, R6, 0x5410, R2 ;  /* 0x0000541006157816 */ /* 0x000fe40000000002 */
[----:B------:R-:W-:Y:S01]  /*8b70*/  PRMT R23, R4, 0x5410, R0 ;  /* 0x0000541004177816 */ /* 0x000fe20000000000 */
[----:B------:R-:W-:Y:S06]  /*8b80*/  BAR.SYNC.DEFER_BLOCKING 0x0 ;  /* 0x0000000000007b1d */ /* 0x000fec0000010000 */
[----:B------:R-:W-:Y:S05]  /*8b90*/  @P0 BRA `(.L_x_289) ;  /* 0x0000052000000947 */ /* 0x000fea0003800000 */
[----:B------:R-:W-:Y:S01]  /*8ba0*/  ISETP.GE.AND P0, PT, R24, c[0x0][0x27c], PT ;  /* 0x00009f0018007a0c */ /* 0x000fe20003f06270 */
[----:B------:R-:W-:-:S12]  /*8bb0*/  BSSY B0, `(.L_x_290) ;  /* 0x0000028000007945 */ /* 0x000fd80003800000 */
[----:B------:R-:W-:Y:S05]  /*8bc0*/  @P0 BRA `(.L_x_291) ;  /* 0x0000026000000947 */ /* 0x000fea0003800000 */
[----:B------:R-:W1:Y:S01]  /*8bd0*/  LDS.128 R4, [R80+0x5000] ;  /* 0x0050000050047984 */ /* 0x000e620000000c00 */
[----:B------:R-:W-:Y:S01]  /*8be0*/  SHF.L.U32 R3, R19, 0x10, RZ ;  /* 0x0000001013037819 */ /* 0x000fe200000006ff */
[----:B------:R-:W-:Y:S01]  /*8bf0*/  IMAD.U32 R0, R17, 0x10000, RZ ;  /* 0x0001000011007824 */ /* 0x000fe200078e00ff */
[----:B------:R-:W-:Y:S02]  /*8c00*/  LOP3.LUT R2, R19, 0xffff0000, RZ, 0xc0, !PT ;  /* 0xffff000013027812 */ /* 0x000fe400078ec0ff */
[C---:B-1----:R-:W-:Y:S01]  /*8c10*/  SHF.L.U32 R9, R4.reuse, 0x10, RZ ;  /* 0x0000001004097819 */ /* 0x042fe200000006ff */
[----:B------:R-:W-:Y:S01]  /*8c20*/  IMAD.U32 R10, R7, 0x10000, RZ ;  /* 0x00010000070a7824 */ /* 0x000fe200078e00ff */
[----:B------:R-:W-:Y:S02]  /*8c30*/  LOP3.LUT R8, R4, 0xffff0000, RZ, 0xc0, !PT ;  /* 0xffff000004087812 */ /* 0x000fe400078ec0ff */
[C---:B------:R-:W-:Y:S02]  /*8c40*/  SHF.L.U32 R13, R5.reuse, 0x10, RZ ;  /* 0x00000010050d7819 */ /* 0x040fe400000006ff */
[----:B------:R-:W-:Y:S01]  /*8c50*/  LOP3.LUT R4, R5, 0xffff0000, RZ, 0xc0, !PT ;  /* 0xffff000005047812 */ /* 0x000fe200078ec0ff */
[CC--:B------:R-:W-:Y:S01]  /*8c60*/  FMUL.FTZ R15, R8.reuse, R0.reuse ;  /* 0x00000000080f7220 */ /* 0x0c0fe20000410000 */
[----:B------:R-:W-:Y:S01]  /*8c70*/  LOP3.LUT R5, R17, 0xffff0000, RZ, 0xc0, !PT ;  /* 0xffff000011057812 */ /* 0x000fe200078ec0ff */
[-C--:B------:R-:W-:Y:S01]  /*8c80*/  FMUL.FTZ R14, R8, R3.reuse ;  /* 0x00000003080e7220 */ /* 0x080fe20000410000 */
[C---:B------:R-:W-:Y:S01]  /*8c90*/  SHF.L.U32 R12, R6.reuse, 0x10, RZ ;  /* 0x00000010060c7819 */ /* 0x040fe200000006ff */
[----:B------:R-:W-:Y:S01]  /*8ca0*/  FFMA.FTZ R16, R9, R3, -R15 ;  /* 0x0000000309107223 */ /* 0x000fe2000001080f */
[----:B------:R-:W-:Y:S01]  /*8cb0*/  LOP3.LUT R11, R6, 0xffff0000, RZ, 0xc0, !PT ;  /* 0xffff0000060b7812 */ /* 0x000fe200078ec0ff */
[-C--:B------:R-:W-:Y:S01]  /*8cc0*/  FMUL.FTZ R8, R4, R5.reuse ;  /* 0x0000000504087220 */ /* 0x080fe20000410000 */
[----:B------:R-:W-:Y:S01]  /*8cd0*/  LOP3.LUT R6, R7, 0xffff0000, RZ, 0xc0, !PT ;  /* 0xffff000007067812 */ /* 0x000fe200078ec0ff */
[----:B------:R-:W-:Y:S01]  /*8ce0*/  FFMA.FTZ R15, R9, R0, R14 ;  /* 0x00000000090f7223 */ /* 0x000fe2000001000e */
[----:B------:R-:W-:Y:S01]  /*8cf0*/  LOP3.LUT R0, R18, 0xffff0000, RZ, 0xc0, !PT ;  /* 0xffff000012007812 */ /* 0x000fe200078ec0ff */
[-C--:B------:R-:W-:Y:S01]  /*8d00*/  FMUL.FTZ R7, R4, R2.reuse ;  /* 0x0000000204077220 */ /* 0x080fe20000410000 */
[----:B------:R-:W-:Y:S01]  /*8d10*/  SHF.L.U32 R4, R20, 0x10, RZ ;  /* 0x0000001014047819 */ /* 0x000fe200000006ff */
[C---:B------:R-:W-:Y:S01]  /*8d20*/  FFMA.FTZ R14, R13.reuse, R2, -R8 ;  /* 0x000000020d0e7223 */ /* 0x040fe20000010808 */
[----:B------:R-:W-:Y:S01]  /*8d30*/  SHF.L.U32 R2, R18, 0x10, RZ ;  /* 0x0000001012027819 */ /* 0x000fe200000006ff */
[----:B------:R-:W-:Y:S01]  /*8d40*/  FFMA.FTZ R9, R13, R5, R7 ;  /* 0x000000050d097223 */ /* 0x000fe20000010007 */
[----:B------:R-:W-:Y:S01]  /*8d50*/  LOP3.LUT R3, R20, 0xffff0000, RZ, 0xc0, !PT ;  /* 0xffff000014037812 */ /* 0x000fe200078ec0ff */
[----:B------:R-:W-:-:S02]  /*8d60*/  FMUL.FTZ R7, R6, R0 ;  /* 0x0000000006077220 */ /* 0x000fc40000410000 */
[C---:B------:R-:W-:Y:S02]  /*8d70*/  FMUL.FTZ R8, R11.reuse, R2 ;  /* 0x000000020b087220 */ /* 0x040fe40000410000 */
[-C--:B------:R-:W-:Y:S02]  /*8d80*/  FMUL.FTZ R5, R11, R4.reuse ;  /* 0x000000040b057220 */ /* 0x080fe40000410000 */
[-C--:B------:R-:W-:Y:S02]  /*8d90*/  FMUL.FTZ R6, R6, R3.reuse ;  /* 0x0000000306067220 */ /* 0x080fe40000410000 */
[C---:B------:R-:W-:Y:S01]  /*8da0*/  FFMA.FTZ R8, R12.reuse, R4, -R8 ;  /* 0x000000040c087223 */ /* 0x040fe20000010808 */
[----:B------:R-:W-:Y:S01]  /*8db0*/  F2FP.BF16.PACK_AB R4, R15, R16 ;  /* 0x000000100f04723e */ /* 0x000fe200000010ff */
[----:B------:R-:W-:Y:S01]  /*8dc0*/  FFMA.FTZ R2, R12, R2, R5 ;  /* 0x000000020c027223 */ /* 0x000fe20000010005 */
[----:B------:R-:W-:Y:S01]  /*8dd0*/  F2FP.BF16.PACK_AB R5, R9, R14 ;  /* 0x0000000e0905723e */ /* 0x000fe200000010ff */
[----:B------:R-:W-:-:S02]  /*8de0*/  FFMA.FTZ R3, R10, R3, -R7 ;  /* 0x000000030a037223 */ /* 0x000fc40000010807 */
[----:B------:R-:W-:Y:S01]  /*8df0*/  FFMA.FTZ R0, R10, R0, R6 ;  /* 0x000000000a007223 */ /* 0x000fe20000010006 */
[----:B------:R-:W-:-:S04]  /*8e00*/  F2FP.BF16.PACK_AB R6, R2, R8 ;  /* 0x000000080206723e */ /* 0x000fc800000010ff */
[----:B------:R-:W-:-:S05]  /*8e10*/  F2FP.BF16.PACK_AB R7, R0, R3 ;  /* 0x000000030007723e */ /* 0x000fca00000010ff */
[----:B------:R1:W-:Y:S02]  /*8e20*/  STS.128 [R80+0x5000], R4 ;  /* 0x0050000450007388 */ /* 0x0003e40000000c00 */
.L_x_291:
[----:B------:R-:W-:Y:S05]  /*8e30*/  BSYNC B0 ;  /* 0x0000000000007941 */ /* 0x000fea0003800000 */
.L_x_290:
[----:B------:R-:W-:-:S13]  /*8e40*/  ISETP.GE.AND P0, PT, R26, c[0x0][0x27c], PT ;  /* 0x00009f001a007a0c */ /* 0x000fda0003f06270 */
[----:B------:R-:W-:Y:S05]  /*8e50*/  @P0 BRA `(.L_x_289) ;  /* 0x0000026000000947 */ /* 0x000fea0003800000 */
[----:B-1----:R-:W1:Y:S01]  /*8e60*/  LDS.128 R4, [R81+0x5000] ;  /* 0x0050000051047984 */ /* 0x002e620000000c00 */
[C---:B------:R-:W-:Y:S01]  /*8e70*/  SHF.L.U32 R3, R22.reuse, 0x10, RZ ;  /* 0x0000001016037819 */ /* 0x040fe200000006ff */
        /* <DEDUP_REMOVED lines=13> */
[CC--:B------:R-:W-:Y:S01]  /*8f50*/  FMUL.FTZ R8, R4.reuse, R5.reuse ;  /* 0x0000000504087220 */ /* 0x0c0fe20000410000 */
[----:B------:R-:W-:Y:S01]  /*8f60*/  LOP3.LUT R6, R7, 0xffff0000, RZ, 0xc0, !PT ;  /* 0xffff000007067812 */ /* 0x000fe200078ec0ff */
[----:B------:R-:W-:Y:S01]  /*8f70*/  FFMA.FTZ R15, R9, R0, R14 ;  /* 0x00000000090f7223 */ /* 0x000fe2000001000e */
[----:B------:R-:W-:Y:S01]  /*8f80*/  LOP3.LUT R0, R23, 0xffff0000, RZ, 0xc0, !PT ;  /* 0xffff000017007812 */ /* 0x000fe200078ec0ff */
[-C--:B------:R-:W-:Y:S01]  /*8f90*/  FMUL.FTZ R7, R4, R2.reuse ;  /* 0x0000000204077220 */ /* 0x080fe20000410000 */
[----:B------:R-:W-:Y:S01]  /*8fa0*/  SHF.L.U32 R4, R27, 0x10, RZ ;  /* 0x000000101b047819 */ /* 0x000fe200000006ff */
[----:B------:R-:W-:Y:S01]  /*8fb0*/  FFMA.FTZ R14, R13, R2, -R8 ;  /* 0x000000020d0e7223 */ /* 0x000fe20000010808 */
        /* <DEDUP_REMOVED lines=16> */
.L_x_289:
[----:B------:R-:W-:Y:S05]  /*90c0*/  BSYNC B1 ;  /* 0x0000000000017941 */ /* 0x000fea0003800000 */
.L_x_288:
[----:B------:R-:W-:Y:S01]  /*90d0*/  ISETP.GE.AND P0, PT, R148, R28, PT ;  /* 0x0000001c9400720c */ /* 0x000fe20003f06270 */
[----:B------:R-:W-:-:S12]  /*90e0*/  BSSY B1, `(.L_x_292) ;  /* 0x0000054000017945 */ /* 0x000fd80003800000 */
[----:B------:R-:W-:Y:S05]  /*90f0*/  @P0 BRA `(.L_x_293) ;  /* 0x0000052000000947 */ /* 0x000fea0003800000 */
[----:B------:R-:W-:Y:S01]  /*9100*/  ISETP.GE.AND P0, PT, R24, c[0x0][0x27c], PT ;  /* 0x00009f0018007a0c */ /* 0x000fe20003f06270 */
[----:B------:R-:W-:-:S12]  /*9110*/  BSSY B0, `(.L_x_294) ;  /* 0x0000028000007945 */ /* 0x000fd80003800000 */
[----:B------:R-:W-:Y:S05]  /*9120*/  @P0 BRA `(.L_x_295) ;  /* 0x0000026000000947 */ /* 0x000fea0003800000 */
[----:B-1----:R-:W1:Y:S01]  /*9130*/  LDS.128 R4, [R80+0x6000] ;  /* 0x0060000050047984 */ /* 0x002e620000000c00 */
        /* <DEDUP_REMOVED lines=8> */
[-C--:B------:R-:W-:Y:S01]  /*91c0*/  FMUL.FTZ R15, R0, R8.reuse ;  /* 0x00000008000f7220 */ /* 0x080fe20000410000 */
[----:B------:R-:W-:Y:S01]  /*91d0*/  LOP3.LUT R5, R17, 0xffff0000, RZ, 0xc0, !PT ;  /* 0xffff000011057812 */ /* 0x000fe200078ec0ff */
[C---:B------:R-:W-:Y:S01]  /*91e0*/  FMUL.FTZ R14, R3.reuse, R8 ;  /* 0x00000008030e7220 */ /* 0x040fe20000410000 */
[C---:B------:R-:W-:Y:S01]  /*91f0*/  SHF.L.U32 R12, R6.reuse, 0x10, RZ ;  /* 0x00000010060c7819 */ /* 0x040fe200000006ff */
[-C--:B------:R-:W-:Y:S01]  /*9200*/  FFMA.FTZ R16, R3, R9.reuse, -R15 ;  /* 0x0000000903107223 */ /* 0x080fe2000001080f */
[----:B------:R-:W-:Y:S01]  /*9210*/  LOP3.LUT R11, R6, 0xffff0000, RZ, 0xc0, !PT ;  /* 0xffff0000060b7812 */ /* 0x000fe200078ec0ff */
[-C--:B------:R-:W-:Y:S01]  /*9220*/  FMUL.FTZ R8, R5, R4.reuse ;  /* 0x0000000405087220 */ /* 0x080fe20000410000 */
[----:B------:R-:W-:Y:S01]  /*9230*/  LOP3.LUT R6, R7, 0xffff0000, RZ, 0xc0, !PT ;  /* 0xffff000007067812 */ /* 0x000fe200078ec0ff */
[----:B------:R-:W-:Y:S01]  /*9240*/  FFMA.FTZ R15, R0, R9, R14 ;  /* 0x00000009000f7223 */ /* 0x000fe2000001000e */
[----:B------:R-:W-:Y:S01]  /*9250*/  LOP3.LUT R0, R18, 0xffff0000, RZ, 0xc0, !PT ;  /* 0xffff000012007812 */ /* 0x000fe200078ec0ff */
[----:B------:R-:W-:Y:S01]  /*9260*/  FMUL.FTZ R7, R2, R4 ;  /* 0x0000000402077220 */ /* 0x000fe20000410000 */
[----:B------:R-:W-:Y:S01]  /*9270*/  SHF.L.U32 R4, R20, 0x10, RZ ;  /* 0x0000001014047819 */ /* 0x000fe200000006ff */
[-C--:B------:R-:W-:Y:S01]  /*9280*/  FFMA.FTZ R14, R2, R13.reuse, -R8 ;  /* 0x0000000d020e7223 */ /* 0x080fe20000010808 */
[----:B------:R-:W-:Y:S01]  /*9290*/  SHF.L.U32 R2, R18, 0x10, RZ ;  /* 0x0000001012027819 */ /* 0x000fe200000006ff */
[----:B------:R-:W-:Y:S01]  /*92a0*/  FFMA.FTZ R9, R5, R13, R7 ;  /* 0x0000000d05097223 */ /* 0x000fe20000010007 */
[----:B------:R-:W-:Y:S01]  /*92b0*/  LOP3.LUT R3, R20, 0xffff0000, RZ, 0xc0, !PT ;  /* 0xffff000014037812 */ /* 0x000fe200078ec0ff */
[----:B------:R-:W-:-:S02]  /*92c0*/  FMUL.FTZ R7, R0, R6 ;  /* 0x0000000600077220 */ /* 0x000fc40000410000 */
[-C--:B------:R-:W-:Y:S02]  /*92d0*/  FMUL.FTZ R8, R2, R11.reuse ;  /* 0x0000000b02087220 */ /* 0x080fe40000410000 */
[C---:B------:R-:W-:Y:S02]  /*92e0*/  FMUL.FTZ R5, R4.reuse, R11 ;  /* 0x0000000b04057220 */ /* 0x040fe40000410000 */
[----:B------:R-:W-:Y:S02]  /*92f0*/  FMUL.FTZ R6, R3, R6 ;  /* 0x0000000603067220 */ /* 0x000fe40000410000 */
[----:B------:R-:W-:Y:S01]  /*9300*/  FFMA.FTZ R8, R4, R12, -R8 ;  /* 0x0000000c04087223 */ /* 0x000fe20000010808 */
        /* <DEDUP_REMOVED lines=8> */
.L_x_295:
[----:B------:R-:W-:Y:S05]  /*9390*/  BSYNC B0 ;  /* 0x0000000000007941 */ /* 0x000fea0003800000 */
.L_x_294:
        /* <DEDUP_REMOVED lines=21> */
[C---:B------:R-:W-:Y:S01]  /*94f0*/  FMUL.FTZ R7, R2.reuse, R4 ;  /* 0x0000000402077220 */ /* 0x040fe20000410000 */
        /* <DEDUP_REMOVED lines=18> */
.L_x_293:
[----:B------:R-:W-:Y:S05]  /*9620*/  BSYNC B1 ;  /* 0x0000000000017941 */ /* 0x000fea0003800000 */
.L_x_292:
        /* <DEDUP_REMOVED lines=44> */
.L_x_299:
[----:B------:R-:W-:Y:S05]  /*98f0*/  BSYNC B0 ;  /* 0x0000000000007941 */ /* 0x000fea0003800000 */
.L_x_298:
        /* <DEDUP_REMOVED lines=40> */
.L_x_297:
[----:B------:R-:W-:Y:S05]  /*9b80*/  BSYNC B1 ;  /* 0x0000000000017941 */ /* 0x000fea0003800000 */
.L_x_296:
[----:B------:R-:W-:-:S13]  /*9b90*/  ISETP.GE.AND P0, PT, R46, R28, PT ;  /* 0x0000001c2e00720c */ /* 0x000fda0003f06270 */
        /* <DEDUP_REMOVED lines=42> */
.L_x_302:
[----:B------:R-:W-:Y:S05]  /*9e40*/  BSYNC B0 ;  /* 0x0000000000007941 */ /* 0x000fea0003800000 */
.L_x_301:
        /* <DEDUP_REMOVED lines=31> */
[-C--:B------:R-:W-:Y:S01]  /*a040*/  FFMA.FTZ R8, R4, R11.reuse, -R8 ;  /* 0x0000000b04087223 */ /* 0x080fe20000010808 */
[----:B------:R-:W-:Y:S01]  /*a050*/  F2FP.BF16.PACK_AB R4, R15, R16 ;  /* 0x000000100f04723e */ /* 0x000fe200000010ff */
[----:B------:R-:W-:Y:S01]  /*a060*/  FFMA.FTZ R2, R2, R11, R5 ;  /* 0x0000000b02027223 */ /* 0x000fe20000010005 */
[----:B------:R-:W-:Y:S01]  /*a070*/  F2FP.BF16.PACK_AB R5, R9, R14 ;  /* 0x0000000e0905723e */ /* 0x000fe200000010ff */
[----:B------:R-:W-:-:S02]  /*a080*/  FFMA.FTZ R3, R3, R13, -R7 ;  /* 0x0000000d03037223 */ /* 0x000fc40000010807 */
[----:B------:R-:W-:Y:S01]  /*a090*/  FFMA.FTZ R0, R0, R13, R6 ;  /* 0x0000000d00007223 */ /* 0x000fe20000010006 */
[----:B------:R-:W-:-:S04]  /*a0a0*/  F2FP.BF16.PACK_AB R6, R2, R8 ;  /* 0x000000080206723e */ /* 0x000fc800000010ff */
[----:B------:R-:W-:-:S05]  /*a0b0*/  F2FP.BF16.PACK_AB R7, R0, R3 ;  /* 0x000000030007723e */ /* 0x000fca00000010ff */
[----:B------:R1:W-:Y:S01]  /*a0c0*/  STS.128 [R81+0x8000], R4 ;  /* 0x0080000451007388 */ /* 0x0003e20000000c00 */
[----:B------:R-:W-:Y:S05]  /*a0d0*/  BRA `(.L_x_300) ;  /* 0x000019b000007947 */ /* 0x000fea0003800000 */
.L_x_285:
[----:B------:R-:W-:Y:S01]  /*a0e0*/  ISETP.GE.AND P0, PT, R3, R13, PT ;  /* 0x0000000d0300720c */ /* 0x000fe20003f06270 */
[----:B------:R-:W1:Y:S01]  /*a0f0*/  SHFL.IDX PT, R15, R0, RZ, 0x1c1f ;  /* 0x001c1fff000f7589 */ /* 0x000e6200000e0000 */
[----:B------:R-:W-:Y:S01]  /*a100*/  BSSY B0, `(.L_x_303) ;  /* 0x0000014000007945 */ /* 0x000fe20003800000 */
[----:B------:R-:W-:Y:S01]  /*a110*/  CS2R R4, SRZ ;  /* 0x0000000000047805 */ /* 0x000fe2000001ff00 */
[----:B------:R-:W-:Y:S01]  /*a120*/  CS2R R10, SRZ ;  /* 0x00000000000a7805 */ /* 0x000fe2000001ff00 */
[----:B------:R-:W2:Y:S01]  /*a130*/  SHFL.IDX PT, R14, R6, RZ, 0x1c1f ;  /* 0x001c1fff060e7589 */ /* 0x000ea200000e0000 */
[----:B------:R-:W-:-:S03]  /*a140*/  CS2R R8, SRZ ;  /* 0x0000000000087805 */ /* 0x000fc6000001ff00 */
[----:B------:R-:W3:Y:S04]  /*a150*/  SHFL.IDX PT, R16, R2, RZ, 0x1c1f ;  /* 0x001c1fff02107589 */ /* 0x000ee800000e0000 */
[----:B------:R4:W1:Y:S02]  /*a160*/  SHFL.IDX PT, R12, R7, RZ, 0x1c1f ;  /* 0x001c1fff070c7589 */ /* 0x00086400000e0000 */
[----:B----4-:R-:W-:Y:S01]  /*a170*/  CS2R R6, SRZ ;  /* 0x0000000000067805 */ /* 0x010fe2000001ff00 */
[----:B------:R-:W-:Y:S05]  /*a180*/  @P0 BRA `(.L_x_304) ;  /* 0x000000b000000947 */ /* 0x000fea0003800000 */
[C---:B-123--:R-:W-:Y:S01]  /*a190*/  ISETP.GE.AND P0, PT, R28.reuse, c[0x0][0x27c], PT ;  /* 0x00009f001c007a0c */ /* 0x04efe20003f06270 */
[C---:B------:R-:W-:Y:S01]  /*a1a0*/  IMAD.SHL.U32 R2, R28.reuse, 0x2, RZ ;  /* 0x000000021c027824 */ /* 0x040fe200078e00ff */
[----:B------:R-:W-:Y:S01]  /*a1b0*/  SHF.L.U64.HI R0, R28, 0x1, R29 ;  /* 0x000000011c007819 */ /* 0x000fe2000001021d */
[----:B------:R-:W-:-:S03]  /*a1c0*/  CS2R R6, SRZ ;  /* 0x0000000000067805 */ /* 0x000fc6000001ff00 */
[-C--:B------:R-:W-:Y:S02]  /*a1d0*/  IADD3 R14, P3, R14, R2.reuse, RZ ;  /* 0x000000020e0e7210 */ /* 0x080fe40007f7e0ff */
[----:B------:R-:W-:-:S03]  /*a1e0*/  IADD3 R2, P2, R12, R2, RZ ;  /* 0x000000020c027210 */ /* 0x000fc60007f5e0ff */
[--C-:B------:R-:W-:Y:S02]  /*a1f0*/  IMAD.X R15, R15, 0x1, R0.reuse, P3 ;  /* 0x000000010f0f7824 */ /* 0x100fe400018e0600 */
[----:B------:R-:W-:Y:S01]  /*a200*/  IMAD.X R3, R16, 0x1, R0, P2 ;  /* 0x0000000110037824 */ /* 0x000fe200010e0600 */
[----:B------:R-:W-:Y:S05]  /*a210*/  @P0 BRA `(.L_x_304) ;  /* 0x0000002000000947 */ /* 0x000fea0003800000 */
[----:B------:R1:W5:Y:S04]  /*a220*/  LD.E.128 R8, [R14.64] ;  /* 0x000000080e087980 */ /* 0x000368000c101d00 */
[----:B------:R1:W5:Y:S02]  /*a230*/  LD.E.128 R4, [R2.64] ;  /* 0x0000000802047980 */ /* 0x000364000c101d00 */
.L_x_304:
[----:B-123--:R-:W-:Y:S05]  /*a240*/  BSYNC B0 ;  /* 0x0000000000007941 */ /* 0x00efea0003800000 */
.L_x_303:
[----:B------:R-:W-:Y:S01]  /*a250*/  IMAD R0, R31, -0x80, R13 ;  /* 0xffffff801f007824 */ /* 0x000fe200078e020d */
[----:B------:R-:W-:Y:S01]  /*a260*/  ISETP.GE.AND P0, PT, R28, c[0x0][0x27c], PT ;  /* 0x00009f001c007a0c */ /* 0x000fe20003f06270 */
[----:B-----5:R-:W-:Y:S01]  /*a270*/  IMAD.MOV.U32 R19, RZ, RZ, R8 ;  /* 0x000000ffff137224 */ /* 0x020fe200078e0008 */
[--C-:B------:R-:W-:Y:S01]  /*a280*/  SHF.R.U64 R17, R8, 0x10, R9.reuse ;  /* 0x0000001008117819 */ /* 0x100fe20000001209 */
[----:B------:R-:W-:Y:S01]  /*a290*/  IMAD.MOV.U32 R16, RZ, RZ, R10 ;  /* 0x000000ffff107224 */ /* 0x000fe200078e000a */
[----:B------:R-:W-:Y:S01]  /*a2a0*/  IMNMX R43, R0, 0x80, PT ;  /* 0x00000080002b7817 */ /* 0x000fe20003800200 */
[----:B------:R-:W-:Y:S01]  /*a2b0*/  IMAD.MOV.U32 R18, RZ, RZ, R9 ;  /* 0x000000ffff127224 */ /* 0x000fe200078e0009 */
[--C-:B------:R-:W-:Y:S01]  /*a2c0*/  SHF.R.U64 R14, R10, 0x10, R11.reuse ;  /* 0x000000100a0e7819 */ /* 0x100fe2000000120b */
[----:B------:R-:W-:Y:S01]  /*a2d0*/  IMAD.MOV.U32 R10, RZ, RZ, R4 ;  /* 0x000000ffff0a7224 */ /* 0x000fe200078e0004 */
[----:B------:R-:W-:Y:S01]  /*a2e0*/  ISETP.GE.OR P2, PT, R30, R43, P0 ;  /* 0x0000002b1e00720c */ /* 0x000fe20000746670 */
[----:B------:R-:W-:Y:S01]  /*a2f0*/  IMAD.MOV.U32 R15, RZ, RZ, R11 ;  /* 0x000000ffff0f7224 */ /* 0x000fe200078e000b */
[----:B------:R-:W-:Y:S01]  /*a300*/  SHF.R.U32.HI R12, RZ, 0x10, R9 ;  /* 0x00000010ff0c7819 */ /* 0x000fe20000011609 */
[--C-:B------:R-:W-:Y:S01]  /*a310*/  IMAD.MOV.U32 R9, RZ, RZ, R5.reuse ;  /* 0x000000ffff097224 */ /* 0x100fe200078e0005 */
[----:B------:R-:W-:Y:S01]  /*a320*/  SHF.R.U64 R8, R4, 0x10, R5 ;  /* 0x0000001004087819 */ /* 0x000fe20000001205 */
[----:B------:R-:W-:Y:S01]  /*a330*/  IMAD.MOV.U32 R3, RZ, RZ, R7 ;  /* 0x000000ffff037224 */ /* 0x000fe200078e0007 */
[----:B------:R-:W-:Y:S01]  /*a340*/  SHF.R.U32.HI R4, RZ, 0x10, R5 ;  /* 0x00000010ff047819 */ /* 0x000fe20000011605 */
[----:B------:R-:W-:Y:S01]  /*a350*/  IMAD.MOV.U32 R5, RZ, RZ, R6 ;  /* 0x000000ffff057224 */ /* 0x000fe200078e0006 */
[----:B------:R-:W-:Y:S01]  /*a360*/  SHF.R.U32.HI R11, RZ, 0x10, R11 ;  /* 0x00000010ff0b7819 */ /* 0x000fe2000001160b */
[----:B------:R-:W-:-:S04]  /*a370*/  DEPBAR.LE SB0, 0x1 ;  /* 0x000080400000791a */ /* 0x000fc80000000000 */
[--C-:B------:R-:W-:Y:S01]  /*a380*/  SHF.R.U64 R2, R6, 0x10, R7.reuse ;  /* 0x0000001006027819 */ /* 0x100fe20000001207 */
[----:B------:R-:W-:Y:S01]  /*a390*/  BSSY B0, `(.L_x_305) ;  /* 0x0000062000007945 */ /* 0x000fe20003800000 */
[----:B------:R-:W-:Y:S02]  /*a3a0*/  SHF.R.U32.HI R0, RZ, 0x10, R7 ;  /* 0x00000010ff007819 */ /* 0x000fe40000011607 */
[----:B------:R-:W-:Y:S02]  /*a3b0*/  PRMT R33, R19, 0x5410, R17 ;  /* 0x0000541013217816 */ /* 0x000fe40000000011 */
[----:B------:R-:W-:Y:S02]  /*a3c0*/  PRMT R37, R18, 0x5410, R12 ;  /* 0x0000541012257816 */ /* 0x000fe4000000000c */
[----:B------:R-:W-:Y:S02]  /*a3d0*/  PRMT R30, R16, 0x5410, R14 ;  /* 0x00005410101e7816 */ /* 0x000fe4000000000e */
[----:B------:R-:W-:-:S02]  /*a3e0*/  PRMT R36, R15, 0x5410, R11 ;  /* 0x000054100f247816 */ /* 0x000fc4000000000b */
[----:B------:R-:W-:Y:S02]  /*a3f0*/  PRMT R32, R10, 0x5410, R8 ;  /* 0x000054100a207816 */ /* 0x000fe40000000008 */
[----:B------:R-:W-:Y:S02]  /*a400*/  PRMT R34, R9, 0x5410, R4 ;  /* 0x0000541009227816 */ /* 0x000fe40000000004 */
[----:B------:R-:W-:Y:S02]  /*a410*/  PRMT R27, R5, 0x5410, R2 ;  /* 0x00005410051b7816 */ /* 0x000fe40000000002 */
[----:B------:R-:W-:Y:S01]  /*a420*/  PRMT R35, R3, 0x5410, R0 ;  /* 0x0000541003237816 */ /* 0x000fe20000000000 */
[----:B------:R-:W-:Y:S06]  /*a430*/  BAR.SYNC.DEFER_BLOCKING 0x0 ;  /* 0x0000000000007b1d */ /* 0x000fec0000010000 */
[----:B------:R-:W-:Y:S05]  /*a440*/  @P2 BRA `(.L_x_306) ;  /* 0x0000056000002947 */ /* 0x000fea0003800000 */
[----:B------:R-:W2:Y:S04]  /*a450*/  LDL R21, [R1+0x54] ;  /* 0x0000540001157983 */ /* 0x000ea80000100800 */
[----:B------:R-:W3:Y:S01]  /*a460*/  LDL R20, [R1+0x5c] ;  /* 0x00005c0001147983 */ /* 0x000ee20000100800 */
[----:B------:R-:W-:-:S02]  /*a470*/  IADD3 R2, R28, c[0x0][0x27c], RZ ;  /* 0x00009f001c027a10 */ /* 0x000fc40007ffe0ff */
[C---:B--2---:R-:W-:Y:S02]  /*a480*/  LOP3.LUT R0, R21.reuse, 0x38, R28, 0xf8, !PT ;  /* 0x0000003815007812 */ /* 0x044fe400078ef81c */
[----:B------:R-:W-:Y:S02]  /*a490*/  LOP3.LUT R2, R21, 0x38, R2, 0xf8, !PT ;  /* 0x0000003815027812 */ /* 0x000fe400078ef802 */
[----:B---3--:R-:W-:-:S04]  /*a4a0*/  LOP3.LUT R0, R153, R0, R20, 0xf6, !PT ;  /* 0x0000000099007212 */ /* 0x008fc800078ef614 */
[----:B------:R-:W-:Y:S02]  /*a4b0*/  LEA R31, R0, 0x5100, 0x1 ;  /* 0x00005100001f7811 */ /* 0x000fe400078e08ff */
[----:B------:R-:W-:-:S03]  /*a4c0*/  LOP3.LUT R0, R2, R20, RZ, 0x3c, !PT ;  /* 0x0000001402007212 */ /* 0x000fc600078e3cff */
[----:B------:R-:W1:Y:S01]  /*a4d0*/  LDS.128 R8, [R31] ;  /* 0x000000001f087984 */ /* 0x000e620000000c00 */
[----:B------:R-:W-:-:S05]  /*a4e0*/  IADD3 R0, R153, R0, RZ ;  /* 0x0000000099007210 */ /* 0x000fca0007ffe0ff */
[----:B------:R-:W-:Y:S02]  /*a4f0*/  IMAD.SHL.U32 R25, R0, 0x2, RZ ;  /* 0x0000000200197824 */ /* 0x000fe400078e00ff */
[----:B------:R-:W-:-:S03]  /*a500*/  IMAD.U32 R0, R33, 0x10000, RZ ;  /* 0x0001000021007824 */ /* 0x000fc600078e00ff */
[----:B------:R-:W2:Y:S01]  /*a510*/  LDS.128 R4, [R25+0x5100] ;  /* 0x0051000019047984 */ /* 0x000ea20000000c00 */
[C---:B-1----:R-:W-:Y:S01]  /*a520*/  SHF.L.U32 R12, R8.reuse, 0x10, RZ ;  /* 0x00000010080c7819 */ /* 0x042fe200000006ff */
[C---:B------:R-:W-:Y:S01]  /*a530*/  IMAD.U32 R18, R9.reuse, 0x10000, RZ ;  /* 0x0001000009127824 */ /* 0x040fe200078e00ff */
[----:B------:R-:W-:Y:S01]  /*a540*/  LOP3.LUT R23, R9, 0xffff0000, RZ, 0xc0, !PT ;  /* 0xffff000009177812 */ /* 0x000fe200078ec0ff */
[C---:B------:R-:W-:Y:S01]  /*a550*/  IMAD.U32 R21, R11.reuse, 0x10000, RZ ;  /* 0x000100000b157824 */ /* 0x040fe200078e00ff */
[----:B------:R-:W-:Y:S02]  /*a560*/  LOP3.LUT R14, R8, 0xffff0000, RZ, 0xc0, !PT ;  /* 0xffff0000080e7812 */ /* 0x000fe400078ec0ff */
[C---:B------:R-:W-:Y:S02]  /*a570*/  SHF.L.U32 R13, R10.reuse, 0x10, RZ ;  /* 0x000000100a0d7819 */ /* 0x040fe400000006ff */
[----:B------:R-:W-:Y:S02]  /*a580*/  LOP3.LUT R17, R10, 0xffff0000, RZ, 0xc0, !PT ;  /* 0xffff00000a117812 */ /* 0x000fe400078ec0ff */
[----:B------:R-:W-:Y:S01]  /*a590*/  LOP3.LUT R22, R11, 0xffff0000, RZ, 0xc0, !PT ;  /* 0xffff00000b167812 */ /* 0x000fe200078ec0ff */
[C---:B--2---:R-:W-:Y:S01]  /*a5a0*/  IMAD.U32 R16, R5.reuse, 0x10000, RZ ;  /* 0x0001000005107824 */ /* 0x044fe200078e00ff */
[----:B------:R-:W-:Y:S01]  /*a5b0*/  LOP3.LUT R20, R5, 0xffff0000, RZ, 0xc0, !PT ;  /* 0xffff000005147812 */ /* 0x000fe200078ec0ff */
[----:B------:R-:W-:Y:S01]  /*a5c0*/  IMAD.U32 R15, R7, 0x10000, RZ ;  /* 0x00010000070f7824 */ /* 0x000fe200078e00ff */
[----:B------:R-:W-:-:S02]  /*a5d0*/  SHF.L.U32 R2, R4, 0x10, RZ ;  /* 0x0000001004027819 */ /* 0x000fc400000006ff */
[----:B------:R-:W-:Y:S02]  /*a5e0*/  SHF.L.U32 R5, R32, 0x10, RZ ;  /* 0x0000001020057819 */ /* 0x000fe400000006ff */
[----:B------:R-:W-:Y:S02]  /*a5f0*/  LOP3.LUT R9, R4, 0xffff0000, RZ, 0xc0, !PT ;  /* 0xffff000004097812 */ /* 0x000fe400078ec0ff */
[----:B------:R-:W-:Y:S01]  /*a600*/  LOP3.LUT R4, R32, 0xffff0000, RZ, 0xc0, !PT ;  /* 0xffff000020047812 */ /* 0x000fe200078ec0ff */
[----:B------:R-:W-:Y:S01]  /*a610*/  FMUL.FTZ R3, R2, R5 ;  /* 0x0000000502037220 */ /* 0x000fe20000410000 */
[C---:B------:R-:W-:Y:S02]  /*a620*/  SHF.L.U32 R8, R6.reuse, 0x10, RZ ;  /* 0x0000001006087819 */ /* 0x040fe400000006ff */
[----:B------:R-:W-:Y:S01]  /*a630*/  LOP3.LUT R10, R6, 0xffff0000, RZ, 0xc0, !PT ;  /* 0xffff0000060a7812 */ /* 0x000fe200078ec0ff */
[-C--:B------:R-:W-:Y:S01]  /*a640*/  FFMA.FTZ R42, R12, R0.reuse, -R3 ;  /* 0x000000000c2a7223 */ /* 0x080fe20000010803 */
[----:B------:R-:W-:Y:S01]  /*a650*/  SHF.L.U32 R3, R27, 0x10, RZ ;  /* 0x000000101b037819 */ /* 0x000fe200000006ff */
[----:B------:R-:W-:Y:S01]  /*a660*/  FMUL.FTZ R6, R2, R0 ;  /* 0x0000000002067220 */ /* 0x000fe20000410000 */
[----:B------:R-:W-:Y:S01]  /*a670*/  LOP3.LUT R2, R33, 0xffff0000, RZ, 0xc0, !PT ;  /* 0xffff000021027812 */ /* 0x000fe200078ec0ff */
[----:B------:R-:W-:Y:S01]  /*a680*/  FMUL.FTZ R11, R9, R4 ;  /* 0x00000004090b7220 */ /* 0x000fe20000410000 */
[----:B------:R-:W-:Y:S01]  /*a690*/  LOP3.LUT R19, R7, 0xffff0000, RZ, 0xc0, !PT ;  /* 0xffff000007137812 */ /* 0x000fe200078ec0ff */
[----:B------:R-:W-:-:S02]  /*a6a0*/  IMAD.U32 R0, R30, 0x10000, RZ ;  /* 0x000100001e007824 */ /* 0x000fc400078e00ff */
[----:B------:R-:W-:Y:S01]  /*a6b0*/  FFMA.FTZ R41, R12, R5, R6 ;  /* 0x000000050c297223 */ /* 0x000fe20000010006 */
[----:B------:R-:W-:Y:S01]  /*a6c0*/  LOP3.LUT R6, R27, 0xffff0000, RZ, 0xc0, !PT ;  /* 0xffff00001b067812 */ /* 0x000fe200078ec0ff */
[-C--:B------:R-:W-:Y:S02]  /*a6d0*/  FMUL.FTZ R5, R8, R3.reuse ;  /* 0x0000000308057220 */ /* 0x080fe40000410000 */
[-C--:B------:R-:W-:Y:S02]  /*a6e0*/  FMUL.FTZ R7, R9, R2.reuse ;  /* 0x0000000209077220 */ /* 0x080fe40000410000 */
[----:B------:R-:W-:Y:S02]  /*a6f0*/  FFMA.FTZ R40, R14, R2, -R11 ;  /* 0x000000020e287223 */ /* 0x000fe4000001080b */
[-C--:B------:R-:W-:Y:S02]  /*a700*/  FMUL.FTZ R2, R8, R0.reuse ;  /* 0x0000000008027220 */ /* 0x080fe40000410000 */
[----:B------:R-:W-:Y:S01]  /*a710*/  FFMA.FTZ R38, R13, R0, -R5 ;  /* 0x000000000d267223 */ /* 0x000fe20000010805 */
[----:B------:R-:W-:Y:S01]  /*a720*/  LOP3.LUT R0, R30, 0xffff0000, RZ, 0xc0, !PT ;  /* 0xffff00001e007812 */ /* 0x000fe200078ec0ff */
[----:B------:R-:W-:Y:S01]  /*a730*/  FFMA.FTZ R39, R14, R4, R7 ;  /* 0x000000040e277223 */ /* 0x000fe20000010007 */
[----:B------:R-:W-:Y:S01]  /*a740*/  SHF.L.U32 R5, R35, 0x10, RZ ;  /* 0x0000001023057819 */ /* 0x000fe200000006ff */
[----:B------:R-:W-:Y:S01]  /*a750*/  FFMA.FTZ R26, R13, R3, R2 ;  /* 0x000000030d1a7223 */ /* 0x000fe20000010002 */
[----:B------:R-:W-:Y:S01]  /*a760*/  SHF.L.U32 R3, R37, 0x10, RZ ;  /* 0x0000001025037819 */ /* 0x000fe200000006ff */
[----:B------:R-:W-:-:S02]  /*a770*/  FMUL.FTZ R4, R10, R6 ;  /* 0x000000060a047220 */ /* 0x000fc40000410000 */
[----:B------:R-:W-:Y:S02]  /*a780*/  IMAD.U32 R2, R34, 0x10000, RZ ;  /* 0x0001000022027824 */ /* 0x000fe400078e00ff */
[-C--:B------:R-:W-:Y:S02]  /*a790*/  FMUL.FTZ R10, R10, R0.reuse ;  /* 0x000000000a0a7220 */ /* 0x080fe40000410000 */
[----:B------:R-:W-:Y:S01]  /*a7a0*/  FFMA.FTZ R24, R17, R0, -R4 ;  /* 0x0000000011187223 */ /* 0x000fe20000010804 */
[----:B------:R-:W-:Y:S01]  /*a7b0*/  SHF.L.U32 R0, R36, 0x10, RZ ;  /* 0x0000001024007819 */ /* 0x000fe200000006ff */
[C---:B------:R-:W-:Y:S02]  /*a7c0*/  FMUL.FTZ R7, R16.reuse, R3 ;  /* 0x0000000310077220 */ /* 0x040fe40000410000 */
[----:B------:R-:W-:Y:S02]  /*a7d0*/  FMUL.FTZ R4, R15, R5 ;  /* 0x000000050f047220 */ /* 0x000fe40000410000 */
[----:B------:R-:W-:-:S02]  /*a7e0*/  FMUL.FTZ R8, R16, R2 ;  /* 0x0000000210087220 */ /* 0x000fc40000410000 */
[----:B------:R-:W-:Y:S01]  /*a7f0*/  FFMA.FTZ R17, R17, R6, R10 ;  /* 0x0000000611117223 */ /* 0x000fe2000001000a */
[----:B------:R-:W-:Y:S01]  /*a800*/  F2FP.BF16.PACK_AB R10, R24, R38 ;  /* 0x00000026180a723e */ /* 0x000fe200000010ff */
[----:B------:R-:W-:Y:S01]  /*a810*/  FFMA.FTZ R13, R18, R2, R7 ;  /* 0x00000002120d7223 */ /* 0x000fe20000010007 */
[----:B------:R-:W-:Y:S01]  /*a820*/  LOP3.LUT R2, R34, 0xffff0000, RZ, 0xc0, !PT ;  /* 0xffff000022027812 */ /* 0x000fe200078ec0ff */
[-C--:B------:R-:W-:Y:S02]  /*a830*/  FMUL.FTZ R6, R15, R0.reuse ;  /* 0x000000000f067220 */ /* 0x080fe40000410000 */
[----:B------:R-:W-:Y:S01]  /*a840*/  FFMA.FTZ R11, R21, R0, -R4 ;  /* 0x00000000150b7223 */ /* 0x000fe20000010804 */
[----:B------:R-:W-:Y:S01]  /*a850*/  LOP3.LUT R0, R35, 0xffff0000, RZ, 0xc0, !PT ;  /* 0xffff000023007812 */ /* 0x000fe200078ec0ff */
[----:B------:R-:W-:Y:S01]  /*a860*/  FFMA.FTZ R14, R18, R3, -R8 ;  /* 0x00000003120e7223 */ /* 0x000fe20000010808 */
[----:B------:R-:W-:Y:S01]  /*a870*/  LOP3.LUT R4, R37, 0xffff0000, RZ, 0xc0, !PT ;  /* 0xffff000025047812 */ /* 0x000fe200078ec0ff */
[----:B------:R-:W-:Y:S01]  /*a880*/  FFMA.FTZ R12, R21, R5, R6 ;  /* 0x00000005150c7223 */ /* 0x000fe20000010006 */
[----:B------:R-:W-:Y:S01]  /*a890*/  LOP3.LUT R3, R36, 0xffff0000, RZ, 0xc0, !PT ;  /* 0xffff000024037812 */ /* 0x000fe200078ec0ff */
[----:B------:R-:W-:-:S02]  /*a8a0*/  FMUL.FTZ R8, R20, R2 ;  /* 0x0000000214087220 */ /* 0x000fc40000410000 */
[C---:B------:R-:W-:Y:S02]  /*a8b0*/  FMUL.FTZ R6, R19.reuse, R0 ;  /* 0x0000000013067220 */ /* 0x040fe40000410000 */
[-C--:B------:R-:W-:Y:S02]  /*a8c0*/  FMUL.FTZ R7, R20, R4.reuse ;  /* 0x0000000414077220 */ /* 0x080fe40000410000 */
[-C--:B------:R-:W-:Y:S02]  /*a8d0*/  FMUL.FTZ R5, R19, R3.reuse ;  /* 0x0000000313057220 */ /* 0x080fe40000410000 */
[----:B------:R-:W-:Y:S01]  /*a8e0*/  FFMA.FTZ R9, R23, R4, -R8 ;  /* 0x0000000417097223 */ /* 0x000fe20000010808 */
[----:B------:R-:W-:Y:S01]  /*a8f0*/  F2FP.BF16.PACK_AB R8, R40, R42 ;  /* 0x0000002a2808723e */ /* 0x000fe200000010ff */
[C---:B------:R-:W-:Y:S01]  /*a900*/  FFMA.FTZ R3, R22.reuse, R3, -R6 ;  /* 0x0000000316037223 */ /* 0x040fe20000010806 */
[----:B------:R-:W-:Y:S01]  /*a910*/  F2FP.BF16.PACK_AB R4, R39, R41 ;  /* 0x000000292704723e */ /* 0x000fe200000010ff */
[----:B------:R-:W-:Y:S01]  /*a920*/  FFMA.FTZ R2, R23, R2, R7 ;  /* 0x0000000217027223 */ /* 0x000fe20000010007 */
[----:B------:R-:W-:Y:S01]  /*a930*/  F2FP.BF16.PACK_AB R9, R9, R14 ;  /* 0x0000000e0909723e */ /* 0x000fe200000010ff */
[----:B------:R-:W-:Y:S01]  /*a940*/  FFMA.FTZ R0, R22, R0, R5 ;  /* 0x0000000016007223 */ /* 0x000fe20000010005 */
[----:B------:R-:W-:-:S02]  /*a950*/  F2FP.BF16.PACK_AB R11, R3, R11 ;  /* 0x0000000b030b723e */ /* 0x000fc400000010ff */
[----:B------:R-:W-:Y:S02]  /*a960*/  F2FP.BF16.PACK_AB R6, R17, R26 ;  /* 0x0000001a1106723e */ /* 0x000fe400000010ff */
[----:B------:R-:W-:Y:S01]  /*a970*/  F2FP.BF16.PACK_AB R5, R2, R13 ;  /* 0x0000000d0205723e */ /* 0x000fe200000010ff */
[----:B------:R1:W-:Y:S01]  /*a980*/  STS.128 [R31], R8 ;  /* 0x000000081f007388 */ /* 0x0003e20000000c00 */
[----:B------:R-:W-:-:S05]  /*a990*/  F2FP.BF16.PACK_AB R7, R0, R12 ;  /* 0x0000000c0007723e */ /* 0x000fca00000010ff */
[----:B------:R1:W-:Y:S02]  /*a9a0*/  STS.128 [R25+0x5100], R4 ;  /* 0x0051000419007388 */ /* 0x0003e40000000c00 */
.L_x_306:
[----:B------:R-:W-:Y:S05]  /*a9b0*/  BSYNC B0 ;  /* 0x0000000000007941 */ /* 0x000fea0003800000 */
.L_x_305:
[----:B------:R-:W-:Y:S01]  /*a9c0*/  ISETP.GE.OR P2, PT, R148, R43, P0 ;  /* 0x0000002b9400720c */ /* 0x000fe20000746670 */
[----:B------:R-:W-:-:S12]  /*a9d0*/  BSSY B0, `(.L_x_307) ;  /* 0x0000056000007945 */ /* 0x000fd80003800000 */
[----:B------:R-:W-:Y:S05]  /*a9e0*/  @P2 BRA `(.L_x_308) ;  /* 0x0000054000002947 */ /* 0x000fea0003800000 */
[----:B------:R-:W-:Y:S02]  /*a9f0*/  IADD3 R2, R28, c[0x0][0x27c], RZ ;  /* 0x00009f001c027a10 */ /* 0x000fe40007ffe0ff */
[C---:B------:R-:W-:Y:S02]  /*aa00*/  LOP3.LUT R0, R149.reuse, 0x38, R28, 0xf8, !PT ;  /* 0x0000003895007812 */ /* 0x040fe400078ef81c */
[----:B------:R-:W-:Y:S02]  /*aa10*/  LOP3.LUT R2, R149, 0x38, R2, 0xf8, !PT ;  /* 0x0000003895027812 */ /* 0x000fe400078ef802 */
[----:B------:R-:W-:Y:S02]  /*aa20*/  LOP3.LUT R0, R162, R0, R186, 0xf6, !PT ;  /* 0x00000000a2007212 */ /* 0x000fe400078ef6ba */
[----:B------:R-:W-:Y:S02]  /*aa30*/  LOP3.LUT R2, R2, R186, RZ, 0x3c, !PT ;  /* 0x000000ba02027212 */ /* 0x000fe400078e3cff */
[----:B-1----:R-:W-:Y:S01]  /*aa40*/  LEA R31, R0, 0x5100, 0x1 ;  /* 0x00005100001f7811 */ /* 0x002fe200078e08ff */
[----:B------:R-:W-:Y:S01]  /*aa50*/  IMAD.U32 R0, R33, 0x10000, RZ ;  /* 0x0001000021007824 */ /* 0x000fe200078e00ff */
[----:B------:R-:W-:-:S03]  /*aa60*/  IADD3 R2, R162, R2, RZ ;  /* 0x00000002a2027210 */ /* 0x000fc60007ffe0ff */
[----:B------:R-:W1:Y:S02]  /*aa70*/  LDS.128 R8, [R31] ;  /* 0x000000001f087984 */ /* 0x000e640000000c00 */
[----:B------:R-:W-:-:S05]  /*aa80*/  IMAD.SHL.U32 R26, R2, 0x2, RZ ;  /* 0x00000002021a7824 */ /* 0x000fca00078e00ff */
[----:B------:R-:W2:Y:S01]  /*aa90*/  LDS.128 R4, [R26+0x5100] ;  /* 0x005100001a047984 */ /* 0x000ea20000000c00 */
[C---:B-1----:R-:W-:Y:S01]  /*aaa0*/  SHF.L.U32 R12, R8.reuse, 0x10, RZ ;  /* 0x00000010080c7819 */ /* 0x042fe200000006ff */
[C---:B------:R-:W-:Y:S01]  /*aab0*/  IMAD.U32 R18, R9.reuse, 0x10000, RZ ;  /* 0x0001000009127824 */ /* 0x040fe200078e00ff */
[----:B------:R-:W-:Y:S01]  /*aac0*/  LOP3.LUT R23, R9, 0xffff0000, RZ, 0xc0, !PT ;  /* 0xffff000009177812 */ /* 0x000fe200078ec0ff */
[----:B------:R-:W-:Y:S01]  /*aad0*/  IMAD.U32 R21, R11, 0x10000, RZ ;  /* 0x000100000b157824 */ /* 0x000fe200078e00ff */
[----:B------:R-:W-:Y:S02]  /*aae0*/  LOP3.LUT R14, R8, 0xffff0000, RZ, 0xc0, !PT ;  /* 0xffff0000080e7812 */ /* 0x000fe400078ec0ff */
[----:B------:R-:W-:Y:S01]  /*aaf0*/  SHF.L.U32 R13, R10, 0x10, RZ ;  /* 0x000000100a0d7819 */ /* 0x000fe200000006ff */
        /* <DEDUP_REMOVED lines=8> */
[----:B------:R-:W-:Y:S02]  /*ab80*/  LOP3.LUT R17, R10, 0xffff0000, RZ, 0xc0, !PT ;  /* 0xffff00000a117812 */ /* 0x000fe400078ec0ff */
[----:B------:R-:W-:Y:S01]  /*ab90*/  SHF.L.U32 R8, R6, 0x10, RZ ;  /* 0x0000001006087819 */ /* 0x000fe200000006ff */
[----:B------:R-:W-:Y:S01]  /*aba0*/  FFMA.FTZ R42, R0, R12, -R3 ;  /* 0x0000000c002a7223 */ /* 0x000fe20000010803 */
[----:B------:R-:W-:Y:S01]  /*abb0*/  LOP3.LUT R10, R6, 0xffff0000, RZ, 0xc0, !PT ;  /* 0xffff0000060a7812 */ /* 0x000fe200078ec0ff */
[----:B------:R-:W-:Y:S01]  /*abc0*/  FMUL.FTZ R6, R0, R2 ;  /* 0x0000000200067220 */ /* 0x000fe20000410000 */
[----:B------:R-:W-:Y:S01]  /*abd0*/  SHF.L.U32 R3, R27, 0x10, RZ ;  /* 0x000000101b037819 */ /* 0x000fe200000006ff */
[----:B------:R-:W-:Y:S01]  /*abe0*/  IMAD.U32 R0, R30, 0x10000, RZ ;  /* 0x000100001e007824 */ /* 0x000fe200078e00ff */
[----:B------:R-:W-:Y:S01]  /*abf0*/  LOP3.LUT R22, R11, 0xffff0000, RZ, 0xc0, !PT ;  /* 0xffff00000b167812 */ /* 0x000fe200078ec0ff */
[-C--:B------:R-:W-:Y:S01]  /*ac00*/  FMUL.FTZ R11, R4, R9.reuse ;  /* 0x00000009040b7220 */ /* 0x080fe20000410000 */
[----:B------:R-:W-:Y:S01]  /*ac10*/  LOP3.LUT R2, R33, 0xffff0000, RZ, 0xc0, !PT ;  /* 0xffff000021027812 */ /* 0x000fe200078ec0ff */
[----:B------:R-:W-:Y:S01]  /*ac20*/  FFMA.FTZ R41, R5, R12, R6 ;  /* 0x0000000c05297223 */ /* 0x000fe20000010006 */
[----:B------:R-:W-:Y:S01]  /*ac30*/  LOP3.LUT R19, R7, 0xffff0000, RZ, 0xc0, !PT ;  /* 0xffff000007137812 */ /* 0x000fe200078ec0ff */
[----:B------:R-:W-:Y:S01]  /*ac40*/  FMUL.FTZ R5, R3, R8 ;  /* 0x0000000803057220 */ /* 0x000fe20000410000 */
[----:B------:R-:W-:Y:S01]  /*ac50*/  LOP3.LUT R6, R27, 0xffff0000, RZ, 0xc0, !PT ;  /* 0xffff00001b067812 */ /* 0x000fe200078ec0ff */
[----:B------:R-:W-:-:S02]  /*ac60*/  FMUL.FTZ R7, R2, R9 ;  /* 0x0000000902077220 */ /* 0x000fc40000410000 */
[----:B------:R-:W-:Y:S02]  /*ac70*/  FFMA.FTZ R40, R2, R14, -R11 ;  /* 0x0000000e02287223 */ /* 0x000fe4000001080b */
[C---:B------:R-:W-:Y:S02]  /*ac80*/  FMUL.FTZ R2, R0.reuse, R8 ;  /* 0x0000000800027220 */ /* 0x040fe40000410000 */
[-C--:B------:R-:W-:Y:S01]  /*ac90*/  FFMA.FTZ R38, R0, R13.reuse, -R5 ;  /* 0x0000000d00267223 */ /* 0x080fe20000010805 */
[----:B------:R-:W-:Y:S01]  /*aca0*/  LOP3.LUT R0, R30, 0xffff0000, RZ, 0xc0, !PT ;  /* 0xffff00001e007812 */ /* 0x000fe200078ec0ff */
[----:B------:R-:W-:Y:S01]  /*acb0*/  FFMA.FTZ R39, R4, R14, R7 ;  /* 0x0000000e04277223 */ /* 0x000fe20000010007 */
[----:B------:R-:W-:Y:S01]  /*acc0*/  SHF.L.U32 R5, R35, 0x10, RZ ;  /* 0x0000001023057819 */ /* 0x000fe200000006ff */
[----:B------:R-:W-:Y:S01]  /*acd0*/  FFMA.FTZ R25, R3, R13, R2 ;  /* 0x0000000d03197223 */ /* 0x000fe20000010002 */
[----:B------:R-:W-:Y:S01]  /*ace0*/  SHF.L.U32 R3, R37, 0x10, RZ ;  /* 0x0000001025037819 */ /* 0x000fe200000006ff */
[----:B------:R-:W-:-:S02]  /*acf0*/  FMUL.FTZ R4, R6, R10 ;  /* 0x0000000a06047220 */ /* 0x000fc40000410000 */
[----:B------:R-:W-:Y:S02]  /*ad00*/  IMAD.U32 R2, R34, 0x10000, RZ ;  /* 0x0001000022027824 */ /* 0x000fe400078e00ff */
[C---:B------:R-:W-:Y:S02]  /*ad10*/  FMUL.FTZ R10, R0.reuse, R10 ;  /* 0x0000000a000a7220 */ /* 0x040fe40000410000 */
[----:B------:R-:W-:Y:S01]  /*ad20*/  FFMA.FTZ R24, R0, R17, -R4 ;  /* 0x0000001100187223 */ /* 0x000fe20000010804 */
[----:B------:R-:W-:Y:S01]  /*ad30*/  SHF.L.U32 R0, R36, 0x10, RZ ;  /* 0x0000001024007819 */ /* 0x000fe200000006ff */
[-C--:B------:R-:W-:Y:S02]  /*ad40*/  FMUL.FTZ R7, R3, R16.reuse ;  /* 0x0000001003077220 */ /* 0x080fe40000410000 */
[----:B------:R-:W-:Y:S02]  /*ad50*/  FMUL.FTZ R4, R5, R15 ;  /* 0x0000000f05047220 */ /* 0x000fe40000410000 */
[----:B------:R-:W-:-:S02]  /*ad60*/  FMUL.FTZ R8, R2, R16 ;  /* 0x0000001002087220 */ /* 0x000fc40000410000 */
[----:B------:R-:W-:Y:S01]  /*ad70*/  FFMA.FTZ R14, R6, R17, R10 ;  /* 0x00000011060e7223 */ /* 0x000fe2000001000a */
[----:B------:R-:W-:Y:S01]  /*ad80*/  F2FP.BF16.PACK_AB R10, R24, R38 ;  /* 0x00000026180a723e */ /* 0x000fe200000010ff */
[-C--:B------:R-:W-:Y:S01]  /*ad90*/  FFMA.FTZ R13, R2, R18.reuse, R7 ;  /* 0x00000012020d7223 */ /* 0x080fe20000010007 */
[----:B------:R-:W-:Y:S01]  /*ada0*/  LOP3.LUT R2, R34, 0xffff0000, RZ, 0xc0, !PT ;  /* 0xffff000022027812 */ /* 0x000fe200078ec0ff */
[C---:B------:R-:W-:Y:S02]  /*adb0*/  FMUL.FTZ R6, R0.reuse, R15 ;  /* 0x0000000f00067220 */ /* 0x040fe40000410000 */
[-C--:B------:R-:W-:Y:S01]  /*adc0*/  FFMA.FTZ R11, R0, R21.reuse, -R4 ;  /* 0x00000015000b7223 */ /* 0x080fe20000010804 */
[----:B------:R-:W-:Y:S01]  /*add0*/  LOP3.LUT R0, R35, 0xffff0000, RZ, 0xc0, !PT ;  /* 0xffff000023007812 */ /* 0x000fe200078ec0ff */
[----:B------:R-:W-:Y:S01]  /*ade0*/  FFMA.FTZ R16, R3, R18, -R8 ;  /* 0x0000001203107223 */ /* 0x000fe20000010808 */
[----:B------:R-:W-:Y:S01]  /*adf0*/  LOP3.LUT R4, R37, 0xffff0000, RZ, 0xc0, !PT ;  /* 0xffff000025047812 */ /* 0x000fe200078ec0ff */
[----:B------:R-:W-:Y:S01]  /*ae00*/  FFMA.FTZ R12, R5, R21, R6 ;  /* 0x00000015050c7223 */ /* 0x000fe20000010006 */
[----:B------:R-:W-:Y:S01]  /*ae10*/  LOP3.LUT R3, R36, 0xffff0000, RZ, 0xc0, !PT ;  /* 0xffff000024037812 */ /* 0x000fe200078ec0ff */
[----:B------:R-:W-:-:S02]  /*ae20*/  FMUL.FTZ R8, R2, R20 ;  /* 0x0000001402087220 */ /* 0x000fc40000410000 */
[-C--:B------:R-:W-:Y:S02]  /*ae30*/  FMUL.FTZ R6, R0, R19.reuse ;  /* 0x0000001300067220 */ /* 0x080fe40000410000 */
[C---:B------:R-:W-:Y:S02]  /*ae40*/  FMUL.FTZ R7, R4.reuse, R20 ;  /* 0x0000001404077220 */ /* 0x040fe40000410000 */
[C---:B------:R-:W-:Y:S02]  /*ae50*/  FMUL.FTZ R5, R3.reuse, R19 ;  /* 0x0000001303057220 */ /* 0x040fe40000410000 */
[----:B------:R-:W-:Y:S01]  /*ae60*/  FFMA.FTZ R9, R4, R23, -R8 ;  /* 0x0000001704097223 */ /* 0x000fe20000010808 */
[----:B------:R-:W-:Y:S01]  /*ae70*/  F2FP.BF16.PACK_AB R8, R40, R42 ;  /* 0x0000002a2808723e */ /* 0x000fe200000010ff */
[----:B------:R-:W-:Y:S01]  /*ae80*/  FFMA.FTZ R3, R3, R22, -R6 ;  /* 0x0000001603037223 */ /* 0x000fe20000010806 */
        /* <DEDUP_REMOVED lines=10> */
.L_x_308:
[----:B------:R-:W-:Y:S05]  /*af30*/  BSYNC B0 ;  /* 0x0000000000007941 */ /* 0x000fea0003800000 */
.L_x_307:
        /* <DEDUP_REMOVED lines=87> */
.L_x_310:
[----:B------:R-:W-:Y:S05]  /*b4b0*/  BSYNC B0 ;  /* 0x0000000000007941 */ /* 0x000fea0003800000 */
.L_x_309:
[----:B------:R-:W-:-:S13]  /*b4c0*/  ISETP.GE.OR P0, PT, R46, R43, P0 ;  /* 0x0000002b2e00720c */ /* 0x000fda0000706670 */
[----:B------:R-:W-:Y:S05]  /*b4d0*/  @P0 BRA `(.L_x_300) ;  /* 0x000005b000000947 */ /* 0x000fea0003800000 */
[----:B------:R-:W-:Y:S01]  /*b4e0*/  SHF.R.S32.HI R2, RZ, 0x1f, R46 ;  /* 0x0000001fff027819 */ /* 0x000fe2000001142e */
[----:B------:R-:W-:Y:S01]  /*b4f0*/  IMAD.SHL.U32 R0, R46, 0x40, RZ ;  /* 0x000000402e007824 */ /* 0x000fe200078e00ff */
[----:B-1----:R-:W-:Y:S02]  /*b500*/  IADD3 R5, R28, c[0x0][0x27c], RZ ;  /* 0x00009f001c057a10 */ /* 0x002fe40007ffe0ff */
[----:B------:R-:W-:Y:S02]  /*b510*/  LEA.HI R2, R2, R46, RZ, 0x3 ;  /* 0x0000002e02027211 */ /* 0x000fe400078f18ff */
[----:B------:R-:W-:-:S03]  /*b520*/  LOP3.LUT R0, R0, 0x1c0, RZ, 0xc0, !PT ;  /* 0x000001c000007812 */ /* 0x000fc600078ec0ff */
[----:B------:R-:W-:Y:S01]  /*b530*/  IMAD.SHL.U32 R2, R2, 0x40, RZ ;  /* 0x0000004002027824 */ /* 0x000fe200078e00ff */
[----:B------:R-:W-:Y:S02]  /*b540*/  LOP3.LUT R4, R0, 0x38, R28, 0xf8, !PT ;  /* 0x0000003800047812 */ /* 0x000fe400078ef81c */
[----:B------:R-:W-:Y:S02]  /*b550*/  SHF.R.U32.HI R3, RZ, 0x3, R0 ;  /* 0x00000003ff037819 */ /* 0x000fe40000011600 */
[----:B------:R-:W-:Y:S02]  /*b560*/  LOP3.LUT R2, R2, 0xfffffe00, RZ, 0xc0, !PT ;  /* 0xfffffe0002027812 */ /* 0x000fe400078ec0ff */
[----:B------:R-:W-:Y:S02]  /*b570*/  LOP3.LUT R5, R0, 0x38, R5, 0xf8, !PT ;  /* 0x0000003800057812 */ /* 0x000fe400078ef805 */
[----:B------:R-:W-:Y:S02]  /*b580*/  LOP3.LUT R0, R2, R4, R3, 0xf6, !PT ;  /* 0x0000000402007212 */ /* 0x000fe400078ef603 */
[----:B------:R-:W-:-:S02]  /*b590*/  LOP3.LUT R3, R5, R3, RZ, 0x3c, !PT ;  /* 0x0000000305037212 */ /* 0x000fc400078e3cff */
[----:B------:R-:W-:Y:S02]  /*b5a0*/  LEA R28, R0, 0x5100, 0x1 ;  /* 0x00005100001c7811 */ /* 0x000fe400078e08ff */
[----:B------:R-:W-:Y:S02]  /*b5b0*/  IADD3 R3, R2, R3, RZ ;  /* 0x0000000302037210 */ /* 0x000fe40007ffe0ff */
[----:B------:R-:W-:Y:S01]  /*b5c0*/  SHF.L.U32 R2, R30, 0x10, RZ ;  /* 0x000000101e027819 */ /* 0x000fe200000006ff */
[----:B------:R-:W1:Y:S01]  /*b5d0*/  LDS.128 R8, [R28] ;  /* 0x000000001c087984 */ /* 0x000e620000000c00 */
[----:B------:R-:W-:Y:S01]  /*b5e0*/  LOP3.LUT R0, R27, 0xffff0000, RZ, 0xc0, !PT ;  /* 0xffff00001b007812 */ /* 0x000fe200078ec0ff */
[----:B------:R-:W-:-:S05]  /*b5f0*/  IMAD.SHL.U32 R25, R3, 0x2, RZ ;  /* 0x0000000203197824 */ /* 0x000fca00078e00ff */
[----:B------:R-:W2:Y:S01]  /*b600*/  LDS.128 R4, [R25+0x5100] ;  /* 0x0051000019047984 */ /* 0x000ea20000000c00 */
[C---:B-1----:R-:W-:Y:S01]  /*b610*/  SHF.L.U32 R13, R8.reuse, 0x10, RZ ;  /* 0x00000010080d7819 */ /* 0x042fe200000006ff */
[----:B------:R-:W-:Y:S01]  /*b620*/  IMAD.U32 R17, R9, 0x10000, RZ ;  /* 0x0001000009117824 */ /* 0x000fe200078e00ff */
[----:B------:R-:W-:Y:S01]  /*b630*/  LOP3.LUT R16, R8, 0xffff0000, RZ, 0xc0, !PT ;  /* 0xffff000008107812 */ /* 0x000fe200078ec0ff */
[----:B------:R-:W-:Y:S01]  /*b640*/  IMAD.U32 R20, R11, 0x10000, RZ ;  /* 0x000100000b147824 */ /* 0x000fe200078e00ff */
[----:B------:R-:W-:Y:S02]  /*b650*/  SHF.L.U32 R8, R27, 0x10, RZ ;  /* 0x000000101b087819 */ /* 0x000fe400000006ff */
[----:B------:R-:W-:Y:S01]  /*b660*/  LOP3.LUT R22, R9, 0xffff0000, RZ, 0xc0, !PT ;  /* 0xffff000009167812 */ /* 0x000fe200078ec0ff */
[----:B--2---:R-:W-:Y:S01]  /*b670*/  IMAD.U32 R3, R6, 0x10000, RZ ;  /* 0x0001000006037824 */ /* 0x004fe200078e00ff */
[----:B------:R-:W-:Y:S01]  /*b680*/  LOP3.LUT R21, R11, 0xffff0000, RZ, 0xc0, !PT ;  /* 0xffff00000b157812 */ /* 0x000fe200078ec0ff */
[----:B------:R-:W-:Y:S01]  /*b690*/  IMAD.U32 R15, R5, 0x10000, RZ ;  /* 0x00010000050f7824 */ /* 0x000fe200078e00ff */
[----:B------:R-:W-:Y:S01]  /*b6a0*/  SHF.L.U32 R12, R10, 0x10, RZ ;  /* 0x000000100a0c7819 */ /* 0x000fe200000006ff */
[----:B------:R-:W-:Y:S01]  /*b6b0*/  IMAD.U32 R14, R7, 0x10000, RZ ;  /* 0x00010000070e7824 */ /* 0x000fe200078e00ff */
[----:B------:R-:W-:-:S02]  /*b6c0*/  SHF.L.U32 R9, R4, 0x10, RZ ;  /* 0x0000001004097819 */ /* 0x000fc400000006ff */
[----:B------:R-:W-:Y:S01]  /*b6d0*/  LOP3.LUT R11, R4, 0xffff0000, RZ, 0xc0, !PT ;  /* 0xffff0000040b7812 */ /* 0x000fe200078ec0ff */
[-C--:B------:R-:W-:Y:S01]  /*b6e0*/  FMUL.FTZ R4, R8, R3.reuse ;  /* 0x0000000308047220 */ /* 0x080fe20000410000 */
[----:B------:R-:W-:Y:S01]  /*b6f0*/  LOP3.LUT R19, R5, 0xffff0000, RZ, 0xc0, !PT ;  /* 0xffff000005137812 */ /* 0x000fe200078ec0ff */
[----:B------:R-:W-:Y:S01]  /*b700*/  FMUL.FTZ R3, R2, R3 ;  /* 0x0000000302037220 */ /* 0x000fe20000410000 */
[----:B------:R-:W-:Y:S01]  /*b710*/  LOP3.LUT R5, R6, 0xffff0000, RZ, 0xc0, !PT ;  /* 0xffff000006057812 */ /* 0x000fe200078ec0ff */
[-C--:B------:R-:W-:Y:S01]  /*b720*/  FFMA.FTZ R31, R2, R12.reuse, -R4 ;  /* 0x0000000c021f7223 */ /* 0x080fe20000010804 */
[----:B------:R-:W-:Y:S02]  /*b730*/  LOP3.LUT R10, R10, 0xffff0000, RZ, 0xc0, !PT ;  /* 0xffff00000a0a7812 */ /* 0x000fe400078ec0ff */
[----:B------:R-:W-:Y:S01]  /*b740*/  LOP3.LUT R2, R30, 0xffff0000, RZ, 0xc0, !PT ;  /* 0xffff00001e027812 */ /* 0x000fe200078ec0ff */
[----:B------:R-:W-:Y:S01]  /*b750*/  FMUL.FTZ R6, R0, R5 ;  /* 0x0000000500067220 */ /* 0x000fe20000410000 */
[----:B------:R-:W-:Y:S01]  /*b760*/  SHF.L.U32 R4, R32, 0x10, RZ ;  /* 0x0000001020047819 */ /* 0x000fe200000006ff */
[----:B------:R-:W-:Y:S01]  /*b770*/  FFMA.FTZ R30, R8, R12, R3 ;  /* 0x0000000c081e7223 */ /* 0x000fe20000010003 */
[----:B------:R-:W-:Y:S01]  /*b780*/  LOP3.LUT R18, R7, 0xffff0000, RZ, 0xc0, !PT ;  /* 0xffff000007127812 */ /* 0x000fe200078ec0ff */
[----:B------:R-:W-:-:S02]  /*b790*/  IMAD.U32 R3, R33, 0x10000, RZ ;  /* 0x0001000021037824 */ /* 0x000fc400078e00ff */
[C---:B------:R-:W-:Y:S02]  /*b7a0*/  FMUL.FTZ R7, R2.reuse, R5 ;  /* 0x0000000502077220 */ /* 0x040fe40000410000 */
[-C--:B------:R-:W-:Y:S01]  /*b7b0*/  FFMA.FTZ R29, R2, R10.reuse, -R6 ;  /* 0x0000000a021d7223 */ /* 0x080fe20000010806 */
[----:B------:R-:W-:Y:S01]  /*b7c0*/  LOP3.LUT R6, R32, 0xffff0000, RZ, 0xc0, !PT ;  /* 0xffff000020067812 */ /* 0x000fe200078ec0ff */
[-C--:B------:R-:W-:Y:S02]  /*b7d0*/  FMUL.FTZ R5, R4, R9.reuse ;  /* 0x0000000904057220 */ /* 0x080fe40000410000 */
[----:B------:R-:W-:Y:S02]  /*b7e0*/  FMUL.FTZ R2, R3, R9 ;  /* 0x0000000903027220 */ /* 0x000fe40000410000 */
[----:B------:R-:W-:Y:S01]  /*b7f0*/  FFMA.FTZ R27, R0, R10, R7 ;  /* 0x0000000a001b7223 */ /* 0x000fe20000010007 */
[----:B------:R-:W-:Y:S01]  /*b800*/  LOP3.LUT R0, R33, 0xffff0000, RZ, 0xc0, !PT ;  /* 0xffff000021007812 */ /* 0x000fe200078ec0ff */
[-C--:B------:R-:W-:Y:S01]  /*b810*/  FFMA.FTZ R26, R3, R13.reuse, -R5 ;  /* 0x0000000d031a7223 */ /* 0x080fe20000010805 */
[----:B------:R-:W-:Y:S01]  /*b820*/  SHF.L.U32 R3, R37, 0x10, RZ ;  /* 0x0000001025037819 */ /* 0x000fe200000006ff */
[----:B------:R-:W-:Y:S01]  /*b830*/  FFMA.FTZ R24, R4, R13, R2 ;  /* 0x0000000d04187223 */ /* 0x000fe20000010002 */
[----:B------:R-:W-:Y:S01]  /*b840*/  SHF.L.U32 R5, R35, 0x10, RZ ;  /* 0x0000001023057819 */ /* 0x000fe200000006ff */
[----:B------:R-:W-:Y:S01]  /*b850*/  FMUL.FTZ R4, R6, R11 ;  /* 0x0000000b06047220 */ /* 0x000fe20000410000 */
[----:B------:R-:W-:Y:S01]  /*b860*/  F2FP.BF16.PACK_AB R10, R29, R31 ;  /* 0x0000001f1d0a723e */ /* 0x000fe200000010ff */
[----:B------:R-:W-:-:S02]  /*b870*/  IMAD.U32 R2, R34, 0x10000, RZ ;  /* 0x0001000022027824 */ /* 0x000fc400078e00ff */
[C---:B------:R-:W-:Y:S02]  /*b880*/  FMUL.FTZ R9, R0.reuse, R11 ;  /* 0x0000000b00097220 */ /* 0x040fe40000410000 */
[----:B------:R-:W-:Y:S02]  /*b890*/  FFMA.FTZ R23, R0, R16, -R4 ;  /* 0x0000001000177223 */ /* 0x000fe40000010804 */
[----:B------:R-:W-:Y:S02]  /*b8a0*/  IMAD.U32 R0, R36, 0x10000, RZ ;  /* 0x0001000024007824 */ /* 0x000fe400078e00ff */
[-C--:B------:R-:W-:Y:S02]  /*b8b0*/  FMUL.FTZ R7, R3, R15.reuse ;  /* 0x0000000f03077220 */ /* 0x080fe40000410000 */
[----:B------:R-:W-:Y:S02]  /*b8c0*/  FMUL.FTZ R4, R5, R14 ;  /* 0x0000000e05047220 */ /* 0x000fe40000410000 */
[----:B------:R-:W-:-:S02]  /*b8d0*/  FMUL.FTZ R8, R2, R15 ;  /* 0x0000000f02087220 */ /* 0x000fc40000410000 */
[----:B------:R-:W-:Y:S02]  /*b8e0*/  FFMA.FTZ R16, R6, R16, R9 ;  /* 0x0000001006107223 */ /* 0x000fe40000010009 */
        /* <DEDUP_REMOVED lines=26> */
.L_x_300:
[----:B------:R-:W-:Y:S05]  /*ba90*/  BSYNC B2 ;  /* 0x0000000000027941 */ /* 0x000fea0003800000 */
.L_x_284:
[----:B-1----:R-:W3:Y:S01]  /*baa0*/  LDL R6, [R1+0x2c] ;  /* 0x00002c0001067983 */ /* 0x002ee20000100800 */
[----:B------:R-:W-:-:S04]  /*bab0*/  DEPBAR.LE SB0, 0x0 ;  /* 0x000080000000791a */ /* 0x000fc80000000000 */
[----:B------:R-:W3:Y:S01]  /*bac0*/  LDL.64 R4, [R1+0x18] ;  /* 0x0000180001047983 */ /* 0x000ee20000100a00 */
[----:B------:R-:W-:Y:S01]  /*bad0*/  IMAD R0, R45, c[0x0][0x208], RZ ;  /* 0x000082002d007a24 */ /* 0x000fe200078e02ff */
[----:B------:R-:W-:Y:S01]  /*bae0*/  ISETP.GE.AND P0, PT, R134, c[0x0][0x1d4], PT ;  /* 0x0000750086007a0c */ /* 0x000fe20003f06270 */
[C---:B--2---:R-:W-:Y:S01]  /*baf0*/  IMAD.WIDE.U32 R2, R110.reuse, c[0x0][0x208], RZ ;  /* 0x000082006e027a25 */ /* 0x044fe200078e00ff */
[----:B------:R-:W-:Y:S03]  /*bb00*/  BAR.SYNC.DEFER_BLOCKING 0x0 ;  /* 0x0000000000007b1d */ /* 0x000fe60000010000 */
[----:B------:R-:W-:-:S03]  /*bb10*/  IMAD R0, R110, c[0x0][0x20c], R0 ;  /* 0x000083006e007a24 */ /* 0x000fc600078e0200 */
[----:B------:R-:W-:Y:S01]  /*bb20*/  UMOV UR6, 0x5 ;  /* 0x0000000500067882 */ /* 0x000fe20000000000 */
[----:B------:R-:W2:Y:S01]  /*bb30*/  LDL R247, [R1+0x28] ;  /* 0x0000280001f77983 */ /* 0x000ea20000100800 */
[----:B------:R-:W-:Y:S01]  /*bb40*/  IADD3 R0, R3, R0, RZ ;  /* 0x0000000003007210 */ /* 0x000fe20007ffe0ff */
[----:B------:R-:W-:Y:S02]  /*bb50*/  ULDC.64 UR4, c[0x0][0x208] ;  /* 0x0000820000047ab9 */ /* 0x000fe40000000a00 */
[----:B------:R-:W-:Y:S04]  /*bb60*/  LDSM.16.M88.4 R32, [R207] ;  /* 0x00000000cf20783b */ /* 0x000fe80000000200 */
[----:B------:R-:W1:Y:S01]  /*bb70*/  LDSM.16.M88.4 R48, [R200] ;  /* 0x00000000c830783b */ /* 0x000e620000000200 */
[----:B------:R-:W-:Y:S01]  /*bb80*/  IMAD R0, R0, 0x50, RZ ;  /* 0x0000005000007824 */ /* 0x000fe200078e02ff */
[C---:B------:R-:W-:Y:S01]  /*bb90*/  ISETP.LT.OR P3, PT, R44.reuse, 0x11, P0 ;  /* 0x000000112c00780c */ /* 0x040fe20000761670 */
[----:B------:R-:W-:Y:S01]  /*bba0*/  USHF.L.U64.HI UR5, UR4, UR6, UR5 ;  /* 0x0000000604057299 */ /* 0x000fe20008010205 */
[----:B------:R-:W4:Y:S01]  /*bbb0*/  LDSM.16.M88.4 R28, [R207+0x2000] ;  /* 0x00200000cf1c783b */ /* 0x000f220000000200 */
[----:B------:R-:W-:Y:S01]  /*bbc0*/  USHF.L.U32 UR4, UR4, 0x5, URZ ;  /* 0x0000000504047899 */ /* 0x000fe2000800063f */
[----:B------:R-:W-:-:S02]  /*bbd0*/  ISETP.LT.OR P4, PT, R44, 0x1, P0 ;  /* 0x000000012c00780c */ /* 0x000fc40000781670 */
[C---:B------:R-:W-:Y:S01]  /*bbe0*/  ISETP.LT.OR P6, PT, R44.reuse, 0x21, P0 ;  /* 0x000000212c00780c */ /* 0x040fe200007c1670 */
[----:B------:R-:W-:Y:S01]  /*bbf0*/  LDSM.16.M88.4 R24, [R210] ;  /* 0x00000000d218783b */ /* 0x000fe20000000200 */
[----:B------:R-:W-:-:S03]  /*bc00*/  ISETP.LT.OR P5, PT, R44, 0x31, P0 ;  /* 0x000000312c00780c */ /* 0x000fc600007a1670 */
[----:B------:R-:W-:Y:S04]  /*bc10*/  LDSM.16.M88.4 R68, [R200+0x800] ;  /* 0x00080000c844783b */ /* 0x000fe80000000200 */
[----:B------:R-:W-:Y:S04]  /*bc20*/  LDSM.16.M88.4 R84, [R200+0x1000] ;  /* 0x00100000c854783b */ /* 0x000fe80000000200 */
[----:B------:R-:W-:Y:S04]  /*bc30*/  LDSM.16.M88.4 R92, [R200+0x1800] ;  /* 0x00180000c85c783b */ /* 0x000fe80000000200 */
[----:B------:R-:W-:Y:S04]  /*bc40*/  LDSM.16.M88.4 R100, [R200+0x2000] ;  /* 0x00200000c864783b */ /* 0x000fe80000000200 */
[----:B------:R-:W-:Y:S04]  /*bc50*/  LDSM.16.M88.4 R20, [R210+0x2000] ;  /* 0x00200000d214783b */ /* 0x000fe80000000200 */
[----:B------:R-:W-:Y:S04]  /*bc60*/  LDSM.16.M88.4 R80, [R215] ;  /* 0x00000000d750783b */ /* 0x000fe80000000200 */
[----:B------:R-:W-:Y:S04]  /*bc70*/  LDSM.16.M88.4 R88, [R214] ;  /* 0x00000000d658783b */ /* 0x000fe80000000200 */
[----:B------:R-:W-:Y:S01]  /*bc80*/  LDSM.16.M88.4 R96, [R213] ;  /* 0x00000000d560783b */ /* 0x000fe20000000200 */
[-C--:B-1----:R-:W-:Y:S03]  /*bc90*/  HMMA.16816.F32.BF16 R12, R32, R48.reuse, RZ ;  /* 0x00000030200c723c */ /* 0x082fe600000418ff */
[----:B------:R-:W-:Y:S05]  /*bca0*/  LDSM.16.M88.4 R104, [R212] ;  /* 0x00000000d468783b */ /* 0x000fea0000000200 */
[----:B----4-:R-:W-:Y:S08]  /*bcb0*/  HMMA.16816.F32.BF16 R52, R28, R48, RZ ;  /* 0x000000301c34723c */ /* 0x010ff000000418ff */
[----:B------:R-:W-:Y:S01]  /*bcc0*/  HMMA.16816.F32.BF16 R64, R32, R50, RZ ;  /* 0x000000322040723c */ /* 0x000fe200000418ff */
[----:B---3--:R-:W-:-:S05]  /*bcd0*/  MOV R5, R6 ;  /* 0x0000000600057202 */ /* 0x008fca0000000f00 */
[----:B------:R-:W-:Y:S01]  /*bce0*/  IMAD.WIDE.U32 R2, R2, 0x50, R4 ;  /* 0x0000005002027825 */ /* 0x000fe200078e0004 */
[----:B------:R-:W-:Y:S02]  /*bcf0*/  P2R R4, PR, RZ, 0x8 ;  /* 0x00000008ff047803 */ /* 0x000fe40000000000 */
[----:B------:R-:W-:Y:S02]  /*bd00*/  ISETP.LT.OR P3, PT, R44, 0x41, P0 ;  /* 0x000000412c00780c */ /* 0x000fe40000761670 */
[----:B------:R-:W-:Y:S01]  /*bd10*/  LEA R8, P2, R2, c[0x0][0x1f8], 0x1 ;  /* 0x00007e0002087a11 */ /* 0x000fe200078408ff */
[----:B------:R-:W1:Y:S01]  /*bd20*/  LDSM.16.M88.4 R44, [R211] ;  /* 0x00000000d32c783b */ /* 0x000e620000000200 */
[----:B------:R-:W-:Y:S02]  /*bd30*/  IADD3 R0, R3, R0, RZ ;  /* 0x0000000003007210 */ /* 0x000fe40007ffe0ff */
[----:B------:R-:W-:Y:S02]  /*bd40*/  IADD3 R6, P0, R8, UR4, RZ ;  /* 0x0000000408067c10 */ /* 0x000fe4000ff1e0ff */
[----:B------:R-:W-:-:S02]  /*bd50*/  LEA.HI.X R9, R2, c[0x0][0x1fc], R0, 0x1, P2 ;  /* 0x00007f0002097a11 */ /* 0x000fc400010f0c00 */
[----:B------:R-:W-:Y:S02]  /*bd60*/  ISETP.NE.AND P2, PT, R4, RZ, PT ;  /* 0x000000ff0400720c */ /* 0x000fe40003f45270 */
[----:B------:R-:W-:Y:S01]  /*bd70*/  IADD3.X R7, R9, UR5, RZ, P0, !PT ;  /* 0x0000000509077c10 */ /* 0x000fe200087fe4ff */
[----:B------:R-:W-:Y:S01]  /*bd80*/  @!PT LDS RZ, [RZ] ;  /* 0x00000000fffff984 */ /* 0x000fe20000000800 */
[----:B------:R-:W-:Y:S01]  /*bd90*/  @!PT LDS RZ, [RZ] ;  /* 0x00000000fffff984 */ /* 0x000fe20000000800 */
[----:B------:R-:W-:Y:S01]  /*bda0*/  @!PT LDS RZ, [RZ] ;  /* 0x00000000fffff984 */ /* 0x000fe20000000800 */
[----:B------:R3:W-:Y:S01]  /*bdb0*/  LDGSTS.E.BYPASS.LTC128B.128 [R216+0x100], [R8.64], !P4 ;  /* 0x0010000008d87fae */ /* 0x0007e2000e101d48 */
[----:B------:R-:W-:-:S04]  /*bdc0*/  IADD3 R4, P0, R6, UR4, RZ ;  /* 0x0000000406047c10 */ /* 0x000fc8000ff1e0ff */
[----:B------:R-:W-:Y:S02]  /*bdd0*/  IADD3.X R5, R7, UR5, RZ, P0, !PT ;  /* 0x0000000507057c10 */ /* 0x000fe400087fe4ff */
[----:B------:R-:W-:-:S03]  /*bde0*/  IADD3 R2, P0, R4, UR4, RZ ;  /* 0x0000000404027c10 */ /* 0x000fc6000ff1e0ff */
[----:B------:R4:W-:Y:S01]  /*bdf0*/  LDGSTS.E.BYPASS.LTC128B.128 [R216+0x900], [R6.64], !P2 ;  /* 0x0090000006d87fae */ /* 0x0009e2000d101d48 */
[----:B------:R-:W-:-:S03]  /*be00*/  IADD3.X R3, R5, UR5, RZ, P0, !PT ;  /* 0x0000000505037c10 */ /* 0x000fc600087fe4ff */
[----:B------:R4:W-:Y:S04]  /*be10*/  LDGSTS.E.BYPASS.LTC128B.128 [R216+0x1100], [R4.64], !P6 ;  /* 0x0110000004d87fae */ /* 0x0009e8000f101d48 */
[----:B------:R1:W-:Y:S01]  /*be20*/  LDGSTS.E.BYPASS.LTC128B.128 [R216+0x1900], [R2.64], !P5 ;  /* 0x0190000002d87fae */ /* 0x0003e2000e901d48 */
[----:B---3--:R-:W-:-:S04]  /*be30*/  IADD3 R8, P0, R2, UR4, RZ ;  /* 0x0000000402087c10 */ /* 0x008fc8000ff1e0ff */
[----:B------:R-:W-:-:S05]  /*be40*/  IADD3.X R9, R3, UR5, RZ, P0, !PT ;  /* 0x0000000503097c10 */ /* 0x000fca00087fe4ff */
[----:B------:R3:W-:Y:S04]  /*be50*/  LDGSTS.E.BYPASS.LTC128B.128 [R216+0x2100], [R8.64], !P3 ;  /* 0x0210000008d87fae */ /* 0x0007e8000d901d48 */
[----:B------:R-:W-:Y:S04]  /*be60*/  LDSM.16.M88.4 R36, [R206] ;  /* 0x00000000ce24783b */ /* 0x000fe80000000200 */
[----:B------:R-:W2:Y:S01]  /*be70*/  LDSM.16.M88.4 R16, [R208] ;  /* 0x00000000d010783b */ /* 0x000ea20000000200 */
[-C--:B-1----:R-:W-:Y:S03]  /*be80*/  HMMA.16816.F32.BF16 R56, R24, R44.reuse, R12 ;  /* 0x0000002c1838723c */ /* 0x082fe6000004180c */
[----:B------:R-:W1:Y:S04]  /*be90*/  LDSM.16.M88.4 R12, [R208+0x2000] ;  /* 0x00200000d00c783b */ /* 0x000e680000000200 */
[----:B------:R-:W-:Y:S01]  /*bea0*/  LDSM.16.M88.4 R40, [R203] ;  /* 0x00000000cb28783b */ /* 0x000fe20000000200 */
[----:B------:R-:W-:Y:S03]  /*beb0*/  HMMA.16816.F32.BF16 R52, R20, R44, R52 ;  /* 0x0000002c1434723c */ /* 0x000fe60000041834 */
[----:B----4-:R-:W-:Y:S04]  /*bec0*/  LDSM.16.M88.4 R4, [R209+0x2000] ;  /* 0x00200000d104783b */ /* 0x010fe80000000200 */
[----:B------:R-:W0:Y:S04]  /*bed0*/  LDGDEPBAR ;  /* 0x00000000000079af */ /* 0x000e280000000000 */
[----:B---3--:R-:W3:Y:S05]  /*bee0*/  LDSM.16.M88.4 R8, [R209] ;  /* 0x00000000d108783b */ /* 0x008eea0000000200 */
[----:B--2---:R-:W-:Y:S08]  /*bef0*/  HMMA.16816.F32.BF16 R60, R16, R36, R56 ;  /* 0x00000024103c723c */ /* 0x004ff00000041838 */
[----:B------:R-:W-:Y:S08]  /*bf00*/  HMMA.16816.F32.BF16 R56, R28, R50, RZ ;  /* 0x000000321c38723c */ /* 0x000ff000000418ff */
[----:B-1----:R-:W-:Y:S08]  /*bf10*/  HMMA.16816.F32.BF16 R48, R12, R36, R52 ;  /* 0x000000240c30723c */ /* 0x002ff00000041834 */
        /* <DEDUP_REMOVED lines=32> */
[----:B-----5:R1:W1:Y:S03]  /*c120*/  MUFU.TANH R136, R0 ;  /* 0x0000000000887308 */ /* 0x0202660000002400 */
        /* <DEDUP_REMOVED lines=16> */
[----:B------:R-:W2:Y:S07]  /*c230*/  LDSM.16.M88.4 R40, [R206+0x1000] ;  /* 0x00100000ce28783b */ /* 0x000eae0000000200 */
        /* <DEDUP_REMOVED lines=26> */
[----:B--2---:R-:W-:Y:S01]  /*c3e0*/  HMMA.16816.F32.BF16 R56, R16, R40, R56 ;  /* 0x000000281038723c */ /* 0x004fe20000041838 */
[----:B------:R1:W2:Y:S07]  /*c3f0*/  MUFU.TANH R118, R0 ;  /* 0x0000000000767308 */ /* 0x0002ae0000002400 */
        /* <DEDUP_REMOVED lines=19> */
[----:B------:R1:W1:Y:S03]  /*c530*/  MUFU.TANH R112, R0 ;  /* 0x0000000000707308 */ /* 0x0002660000002400 */
[----:B------:R-:W-:Y:S08]  /*c540*/  HMMA.16816.F32.BF16 R72, R4, R44, R36 ;  /* 0x0000002c0448723c */ /* 0x000ff00000041824 */
[----:B------:R-:W-:Y:S01]  /*c550*/  HMMA.16816.F32.BF16 R36, R16, R42, R48 ;  /* 0x0000002a1024723c */ /* 0x000fe20000041830 */
[----:B------:R-:W2:Y:S01]  /*c560*/  LDSM.16.M88.4 R48, [R206+0x1800] ;  /* 0x00180000ce30783b */ /* 0x000ea20000000200 */
        /* <DEDUP_REMOVED lines=24> */
[----:B------:R-:W-:Y:S01]  /*c6f0*/  HMMA.16816.F32.BF16 R52, R16, R48, R56 ;  /* 0x000000301034723c */ /* 0x000fe20000041838 */
        /* <DEDUP_REMOVED lines=131> */
[-C--:B------:R-:W-:Y:S02]  /*cf30*/  IADD3 R6, P2, R8, R10.reuse, RZ ;  /* 0x0000000a08067210 */ /* 0x080fe40007f5e0ff */
        /* <DEDUP_REMOVED lines=16> */
.L_x_312:
[----:B--234-:R-:W-:Y:S05]  /*d040*/  BSYNC B0 ;  /* 0x0000000000007941 */ /* 0x01cfea0003800000 */
.L_x_311:
[----:B-1----:R-:W1:Y:S01]  /*d050*/  S2R R2, SR_TID.X ;  /* 0x0000000000027919 */ /* 0x002e620000002100 */
[----:B------:R-:W-:-:S03]  /*d060*/  LOP3.LUT R0, R189, 0xffffffe0, RZ, 0xc0, !PT ;  /* 0xffffffe0bd007812 */ /* 0x000fc600078ec0ff */
[----:B------:R-:W0:Y:S02]  /*d070*/  LDGDEPBAR ;  /* 0x00000000000079af */ /* 0x000e240000000000 */
[----:B-1----:R-:W-:-:S05]  /*d080*/  IMAD.IADD R0, R2, 0x1, -R0 ;  /* 0x0000000102007824 */ /* 0x002fca00078e0a00 */
[----:B------:R-:W-:-:S04]  /*d090*/  SHF.R.S32.HI R2, RZ, 0x1f, R0 ;  /* 0x0000001fff027819 */ /* 0x000fc80000011400 */
[----:B------:R-:W-:-:S04]  /*d0a0*/  LEA.HI R2, R2, R0, RZ, 0x2 ;  /* 0x0000000002027211 */ /* 0x000fc800078f10ff */
[----:B------:R-:W-:-:S05]  /*d0b0*/  LOP3.LUT R2, R2, 0x7ffffffc, RZ, 0xc0, !PT ;  /* 0x7ffffffc02027812 */ /* 0x000fca00078ec0ff */
[----:B------:R-:W-:-:S04]  /*d0c0*/  IMAD.IADD R0, R0, 0x1, -R2 ;  /* 0x0000000100007824 */ /* 0x000fc800078e0a02 */
[----:B------:R-:W-:-:S05]  /*d0d0*/  IMAD.SHL.U32 R0, R0, 0x2, RZ ;  /* 0x0000000200007824 */ /* 0x000fca00078e00ff */
[----:B------:R-:W-:-:S04]  /*d0e0*/  IADD3 R0, -R0, R172, R152 ;  /* 0x000000ac00007210 */ /* 0x000fc80007ffe198 */
[C---:B------:R-:W-:Y:S02]  /*d0f0*/  ISETP.GT.AND P3, PT, R0.reuse, RZ, PT ;  /* 0x000000ff0000720c */ /* 0x040fe40003f64270 */
[C---:B------:R-:W-:Y:S02]  /*d100*/  ISETP.GT.AND P2, PT, R0.reuse, 0x1, PT ;  /* 0x000000010000780c */ /* 0x040fe40003f44270 */
[----:B------:R-:W-:Y:S02]  /*d110*/  ISETP.GT.AND P0, PT, R0, 0x8, PT ;  /* 0x000000080000780c */ /* 0x000fe40003f04270 */
[----:B------:R-:W-:Y:S02]  /*d120*/  FSEL R9, R145, -INF , P3 ;  /* 0xff80000091097808 */ /* 0x000fe40001800000 */
[----:B------:R-:W-:Y:S02]  /*d130*/  FSEL R25, R144, -INF , P2 ;  /* 0xff80000090197808 */ /* 0x000fe40001000000 */
[----:B------:R-:W-:-:S02]  /*d140*/  FSEL R10, R141, -INF , P3 ;  /* 0xff8000008d0a7808 */ /* 0x000fc40001800000 */
[----:B------:R-:W-:Y:S02]  /*d150*/  FSEL R11, R140, -INF , P2 ;  /* 0xff8000008c0b7808 */ /* 0x000fe40001000000 */
[----:B------:R-:W-:Y:S02]  /*d160*/  ISETP.GT.AND P5, PT, R0, 0x9, PT ;  /* 0x000000090000780c */ /* 0x000fe40003fa4270 */
[----:B------:R-:W-:Y:S02]  /*d170*/  FSEL R26, R139, -INF , P0 ;  /* 0xff8000008b1a7808 */ /* 0x000fe40000000000 */
[----:B------:R-:W-:Y:S02]  /*d180*/  FMNMX.FTZ R2, R9, R25, !PT ;  /* 0x0000001909027209 */ /* 0x000fe40007810000 */
[----:B------:R-:W-:Y:S02]  /*d190*/  FSEL R20, R125, -INF , P0 ;  /* 0xff8000007d147808 */ /* 0x000fe40000000000 */
[----:B------:R-:W-:-:S02]  /*d1a0*/  FSEL R12, R131, -INF , P0 ;  /* 0xff800000830c7808 */ /* 0x000fc40000000000 */
        /* <DEDUP_REMOVED lines=8> */
[----:B------:R-:W-:Y:S02]  /*d230*/  FMNMX.FTZ R3, R12, R3, !PT ;  /* 0x000000030c037209 */ /* 0x000fe40007810000 */
[----:B------:R-:W-:Y:S02]  /*d240*/  ISETP.GT.AND P5, PT, R0, 0x11, PT ;  /* 0x000000110000780c */ /* 0x000fe40003fa4270 */
[----:B------:R-:W-:Y:S02]  /*d250*/  FSEL R93, R128, -INF , P0 ;  /* 0xff800000805d7808 */ /* 0x000fe40000000000 */
[----:B------:R-:W-:-:S02]  /*d260*/  FMNMX.FTZ R2, R27, R2, !PT ;  /* 0x000000021b027209 */ /* 0x000fc40007810000 */
[----:B------:R-:W-:Y:S02]  /*d270*/  FSEL R15, R136, -INF , P2 ;  /* 0xff800000880f7808 */ /* 0x000fe40001000000 */
[----:B------:R-:W-:Y:S02]  /*d280*/  FSEL R33, R142, -INF , P2 ;  /* 0xff8000008e217808 */ /* 0x000fe40001000000 */
[----:B------:R-:W-:Y:S02]  /*d290*/  FSEL R71, R114, -INF , P0 ;  /* 0xff80000072477808 */ /* 0x000fe40000000000 */
[----:B------:R-:W-:Y:S02]  /*d2a0*/  FSEL R36, R119, -INF , P0 ;  /* 0xff80000077247808 */ /* 0x000fe40000000000 */
[----:B------:R-:W-:Y:S02]  /*d2b0*/  FSEL R101, R124, -INF , P0 ;  /* 0xff8000007c657808 */ /* 0x000fe40000000000 */
[----:B------:R-:W-:-:S02]  /*d2c0*/  FMNMX.FTZ R3, R13, R3, !PT ;  /* 0x000000030d037209 */ /* 0x000fc40007810000 */
[C---:B------:R-:W-:Y:S02]  /*d2d0*/  ISETP.GT.AND P6, PT, R0.reuse, 0x18, PT ;  /* 0x000000180000780c */ /* 0x040fe40003fc4270 */
[C---:B------:R-:W-:Y:S02]  /*d2e0*/  ISETP.GT.AND P4, PT, R0.reuse, 0x19, PT ;  /* 0x000000190000780c */ /* 0x040fe40003f84270 */
[C---:B------:R-:W-:Y:S02]  /*d2f0*/  ISETP.GT.AND P2, PT, R0.reuse, 0x21, PT ;  /* 0x000000210000780c */ /* 0x040fe40003f44270 */
[----:B------:R-:W-:Y:S02]  /*d300*/  ISETP.GT.AND P0, PT, R0, 0x28, PT ;  /* 0x000000280000780c */ /* 0x000fe40003f04270 */
[----:B------:R-:W-:Y:S02]  /*d310*/  FSEL R94, R127, -INF , P5 ;  /* 0xff8000007f5e7808 */ /* 0x000fe40002800000 */
[----:B------:R-:W-:-:S02]  /*d320*/  FMNMX.FTZ R2, R93, R2, !PT ;  /* 0x000000025d027209 */ /* 0x000fc40007810000 */
[----:B------:R-:W-:Y:S02]  /*d330*/  FSEL R37, R118, -INF , P5 ;  /* 0xff80000076257808 */ /* 0x000fe40002800000 */
[----:B------:R-:W-:Y:S02]  /*d340*/  FSEL R102, R123, -INF , P5 ;  /* 0xff8000007b667808 */ /* 0x000fe40002800000 */
        /* <DEDUP_REMOVED lines=16> */
[----:B------:R-:W-:Y:S02]  /*d450*/  FMNMX.FTZ R2, R94, R2, !PT ;  /* 0x000000025e027209 */ /* 0x000fe40007810000 */
[C---:B------:R-:W-:Y:S02]  /*d460*/  ISETP.GT.AND P3, PT, R0.reuse, 0x20, PT ;  /* 0x000000200000780c */ /* 0x040fe40003f64270 */
[C---:B------:R-:W-:Y:S02]  /*d470*/  ISETP.GT.AND P4, PT, R0.reuse, 0x31, PT ;  /* 0x000000310000780c */ /* 0x040fe40003f84270 */
[C---:B------:R-:W-:Y:S02]  /*d480*/  ISETP.GT.AND P2, PT, R0.reuse, 0x29, PT ;  /* 0x000000290000780c */ /* 0x040fe40003f44270 */
[----:B------:R-:W-:Y:S02]  /*d490*/  ISETP.GT.AND P0, PT, R0, 0x30, PT ;  /* 0x000000300000780c */ /* 0x000fe40003f04270 */
[----:B------:R-:W-:-:S02]  /*d4a0*/  FSEL R38, R112, -INF , P6 ;  /* 0xff80000070267808 */ /* 0x000fc40003000000 */
[----:B------:R-:W-:Y:S02]  /*d4b0*/  FMNMX.FTZ R3, R37, R3, !PT ;  /* 0x0000000325037209 */ /* 0x000fe40007810000 */
[----:B------:R-:W-:Y:S02]  /*d4c0*/  FMNMX.FTZ R2, R95, R2, !PT ;  /* 0x000000025f027209 */ /* 0x000fe40007810000 */
        /* <DEDUP_REMOVED lines=46> */
[----:B------:R-:W-:Y:S02]  /*d7b0*/  FSEL R146, R52, -INF , P6 ;  /* 0xff80000034927808 */ /* 0x000fe40003000000 */
[----:B------:R-:W-:Y:S02]  /*d7c0*/  FMNMX.FTZ R0, R147, R0, !PT ;  /* 0x0000000093007209 */ /* 0x000fe40007810000 */
[----:B------:R-:W-:Y:S02]  /*d7d0*/  FSEL R152, R56, -INF , P5 ;  /* 0xff80000038987808 */ /* 0x000fe40002800000 */
[----:B------:R-:W-:Y:S02]  /*d7e0*/  FMNMX.FTZ R3, R135, R3, !PT ;  /* 0x0000000387037209 */ /* 0x000fe40007810000 */
[----:B------:R-:W-:Y:S02]  /*d7f0*/  FMNMX.FTZ R2, R92, R2, !PT ;  /* 0x000000025c027209 */ /* 0x000fe40007810000 */
[----:B------:R-:W-:-:S02]  /*d800*/  FSEL R145, R53, -INF , P5 ;  /* 0xff80000035917808 */ /* 0x000fc40002800000 */
[----:B------:R-:W-:Y:S02]  /*d810*/  FMNMX.FTZ R0, R146, R0, !PT ;  /* 0x0000000092007209 */ /* 0x000fe40007810000 */
[----:B------:R-:W-:Y:S02]  /*d820*/  FSEL R174, R31, -INF , P3 ;  /* 0xff8000001fae7808 */ /* 0x000fe40001800000 */
[----:B------:R-:W-:Y:S02]  /*d830*/  FMNMX.FTZ R3, R152, R3, !PT ;  /* 0x0000000398037209 */ /* 0x000fe40007810000 */
[----:B------:R-:W-:Y:S02]  /*d840*/  FMNMX.FTZ R2, R126, R2, !PT ;  /* 0x000000027e027209 */ /* 0x000fe40007810000 */
[----:B------:R-:W-:Y:S02]  /*d850*/  FSEL R196, R28, -INF , P3 ;  /* 0xff8000001cc47808 */ /* 0x000fe40001800000 */
[----:B------:R-:W-:-:S02]  /*d860*/  FMNMX.FTZ R0, R145, R0, !PT ;  /* 0x0000000091007209 */ /* 0x000fc40007810000 */
[----:B------:R-:W-:Y:S02]  /*d870*/  FSEL R177, R41, -INF , P2 ;  /* 0xff80000029b17808 */ /* 0x000fe40001000000 */
[----:B------:R-:W-:Y:S02]  /*d880*/  FMNMX.FTZ R3, R174, R3, !PT ;  /* 0x00000003ae037209 */ /* 0x000fe40007810000 */
[----:B------:R-:W-:Y:S02]  /*d890*/  FMNMX.FTZ R2, R127, R2, !PT ;  /* 0x000000027f027209 */ /* 0x000fe40007810000 */
[----:B------:R-:W-:Y:S02]  /*d8a0*/  FSEL R199, R21, -INF , P2 ;  /* 0xff80000015c77808 */ /* 0x000fe40001000000 */
[----:B------:R-:W-:Y:S02]  /*d8b0*/  FMNMX.FTZ R0, R196, R0, !PT ;  /* 0x00000000c4007209 */ /* 0x000fe40007810000 */
[----:B------:R-:W-:-:S02]  /*d8c0*/  FSEL R176, R18, -INF , P0 ;  /* 0xff80000012b07808 */ /* 0x000fc40000000000 */
[----:B------:R-:W-:Y:S02]  /*d8d0*/  FMNMX.FTZ R3, R177, R3, !PT ;  /* 0x00000003b1037209 */ /* 0x000fe40007810000 */
[----:B------:R-:W-:Y:S02]  /*d8e0*/  FMNMX.FTZ R2, R128, R2, !PT ;  /* 0x0000000280027209 */ /* 0x000fe40007810000 */
[----:B------:R-:W-:Y:S02]  /*d8f0*/  FSEL R194, R16, -INF , P0 ;  /* 0xff80000010c27808 */ /* 0x000fe40000000000 */
[----:B------:R-:W-:Y:S02]  /*d900*/  FMNMX.FTZ R0, R199, R0, !PT ;  /* 0x00000000c7007209 */ /* 0x000fe40007810000 */
[----:B------:R-:W-:Y:S02]  /*d910*/  FSEL R182, R19, -INF , P4 ;  /* 0xff80000013b67808 */ /* 0x000fe40002000000 */
[----:B------:R-:W-:-:S02]  /*d920*/  FMNMX.FTZ R3, R176, R3, !PT ;  /* 0x00000003b0037209 */ /* 0x000fc40007810000 */
[----:B------:R-:W-:Y:S02]  /*d930*/  FMNMX.FTZ R4, R129, R2, !PT ;  /* 0x0000000281047209 */ /* 0x000fe40007810000 */
[----:B------:R-:W-:Y:S02]  /*d940*/  FMNMX.FTZ R2, R194, R0, !PT ;  /* 0x00000000c2027209 */ /* 0x000fe40007810000 */
[----:B------:R-:W-:Y:S02]  /*d950*/  FMNMX.FTZ R0, R182, R3, !PT ;  /* 0x00000003b6007209 */ /* 0x000fe40007810000 */
[----:B------:R-:W-:Y:S02]  /*d960*/  FSEL R188, R17, -INF , P4 ;  /* 0xff80000011bc7808 */ /* 0x000fe40002000000 */
[----:B------:R-:W-:Y:S01]  /*d970*/  FMNMX.FTZ R4, R153, R4, !PT ;  /* 0x0000000499047209 */ /* 0x000fe20007810000 */
[----:B------:R-:W1:Y:S01]  /*d980*/  SHFL.BFLY PT, R6, R0, 0x2, 0x1f ;  /* 0x0c401f0000067f89 */ /* 0x000e6200000e0000 */
[----:B------:R-:W-:-:S02]  /*d990*/  FMNMX.FTZ R5, R32, R33, !PT ;  /* 0x0000002120057209 */ /* 0x000fc40007810000 */
[----:B------:R-:W-:Y:S01]  /*d9a0*/  FMNMX.FTZ R2, R188, R2, !PT ;  /* 0x00000002bc027209 */ /* 0x000fe20007810000 */
[----:B------:R-:W-:Y:S01]  /*d9b0*/  LDSM.16.MT88.4 R16, [R201] ;  /* 0x00000000c910783b */ /* 0x000fe20000004200 */
[----:B------:R-:W-:Y:S02]  /*d9c0*/  FMNMX.FTZ R3, R154, R4, !PT ;  /* 0x000000049a037209 */ /* 0x000fe40007810000 */
[----:B------:R-:W-:Y:S02]  /*d9d0*/  FMNMX.FTZ R4, R34, R5, !PT ;  /* 0x0000000522047209 */ /* 0x000fe40007810000 */
[----:B------:R-:W-:Y:S01]  /*d9e0*/  FSEL R151, R40, -INF , P6 ;  /* 0xff80000028977808 */ /* 0x000fe20003000000 */
[----:B------:R-:W2:Y:S01]  /*d9f0*/  SHFL.BFLY PT, R5, R2, 0x2, 0x1f ;  /* 0x0c401f0002057f89 */ /* 0x000ea200000e0000 */
[----:B------:R-:W-:Y:S02]  /*da00*/  FMNMX.FTZ R4, R35, R4, !PT ;  /* 0x0000000423047209 */ /* 0x000fe40007810000 */
[----:B------:R-:W-:-:S02]  /*da10*/  FSEL R139, R48, -INF , P5 ;  /* 0xff800000308b7808 */ /* 0x000fc40002800000 */
[----:B------:R-:W-:Y:S02]  /*da20*/  FMNMX.FTZ R3, R151, R3, !PT ;  /* 0x0000000397037209 */ /* 0x000fe40007810000 */
[----:B------:R-:W-:Y:S02]  /*da30*/  FMNMX.FTZ R4, R101, R4, !PT ;  /* 0x0000000465047209 */ /* 0x000fe40007810000 */
[----:B------:R-:W-:Y:S02]  /*da40*/  FSEL R187, R30, -INF , P3 ;  /* 0xff8000001ebb7808 */ /* 0x000fe40001800000 */
[----:B------:R-:W-:Y:S02]  /*da50*/  FMNMX.FTZ R3, R139, R3, !PT ;  /* 0x000000038b037209 */ /* 0x000fe40007810000 */
[----:B------:R-:W-:Y:S02]  /*da60*/  FMNMX.FTZ R4, R102, R4, !PT ;  /* 0x0000000466047209 */ /* 0x000fe40007810000 */
[----:B------:R-:W-:-:S02]  /*da70*/  FSEL R190, R29, -INF , P2 ;  /* 0xff8000001dbe7808 */ /* 0x000fc40001000000 */
[----:B------:R-:W-:Y:S01]  /*da80*/  FMNMX.FTZ R3, R187, R3, !PT ;  /* 0x00000003bb037209 */ /* 0x000fe20007810000 */
[----:B------:R-:W-:Y:S01]  /*da90*/  LDSM.16.MT88.4 R28, [R202] ;  /* 0x00000000ca1c783b */ /* 0x000fe20000004200 */
[----:B------:R-:W-:Y:S02]  /*daa0*/  FMNMX.FTZ R4, R103, R4, !PT ;  /* 0x0000000467047209 */ /* 0x000fe40007810000 */
[----:B------:R-:W-:Y:S02]  /*dab0*/  FSEL R197, R23, -INF , P0 ;  /* 0xff80000017c57808 */ /* 0x000fe40000000000 */
[----:B------:R-:W-:Y:S02]  /*dac0*/  FMNMX.FTZ R3, R190, R3, !PT ;  /* 0x00000003be037209 */ /* 0x000fe40007810000 */
[----:B------:R-:W-:Y:S02]  /*dad0*/  FMNMX.FTZ R4, R120, R4, !PT ;  /* 0x0000000478047209 */ /* 0x000fe40007810000 */
[----:B-1----:R-:W-:-:S02]  /*dae0*/  FMNMX.FTZ R0, R0, R6, !PT ;  /* 0x0000000600007209 */ /* 0x002fc40007810000 */
[----:B------:R-:W-:Y:S02]  /*daf0*/  FSEL R218, R22, -INF , P4 ;  /* 0xff80000016da7808 */ /* 0x000fe40002000000 */
[----:B------:R-:W-:Y:S01]  /*db00*/  FMNMX.FTZ R3, R197, R3, !PT ;  /* 0x00000003c5037209 */ /* 0x000fe20007810000 */
[----:B------:R-:W1:Y:S01]  /*db10*/  SHFL.BFLY PT, R6, R0, 0x1, 0x1f ;  /* 0x0c201f0000067f89 */ /* 0x000e6200000e0000 */
[----:B------:R-:W-:Y:S02]  /*db20*/  FMNMX.FTZ R4, R134, R4, !PT ;  /* 0x0000000486047209 */ /* 0x000fe40007810000 */
[----:B------:R-:W-:Y:S02]  /*db30*/  FMNMX.FTZ R3, R218, R3, !PT ;  /* 0x00000003da037209 */ /* 0x000fe40007810000 */
[----:B--2---:R-:W-:Y:S02]  /*db40*/  FMNMX.FTZ R2, R2, R5, !PT ;  /* 0x0000000502027209 */ /* 0x004fe40007810000 */
[----:B------:R-:W-:Y:S01]  /*db50*/  FMNMX.FTZ R4, R137, R4, !PT ;  /* 0x0000000489047209 */ /* 0x000fe20007810000 */
[----:B------:R-:W2:Y:S01]  /*db60*/  SHFL.BFLY PT, R5, R3, 0x2, 0x1f ;  /* 0x0c401f0003057f89 */ /* 0x000ea200000e0000 */
[----:B------:R-:W-:-:S02]  /*db70*/  FSEL R149, R58, -INF , P6 ;  /* 0xff8000003a957808 */ /* 0x000fc40003000000 */
[----:B------:R-:W-:Y:S01]  /*db80*/  FMNMX.FTZ R4, R138, R4, !PT ;  /* 0x000000048a047209 */ /* 0x000fe20007810000 */
[----:B------:R-:W3:Y:S01]  /*db90*/  SHFL.BFLY PT, R7, R2, 0x1, 0x1f ;  /* 0x0c201f0002077f89 */ /* 0x000ee200000e0000 */
[----:B------:R-:W-:Y:S02]  /*dba0*/  FSEL R150, R54, -INF , P5 ;  /* 0xff80000036967808 */ /* 0x000fe40002800000 */
[----:B------:R-:W-:Y:S02]  /*dbb0*/  FMNMX.FTZ R4, R144, R4, !PT ;  /* 0x0000000490047209 */ /* 0x000fe40007810000 */
[----:B------:R-:W-:Y:S02]  /*dbc0*/  FSEL R195, R45, -INF , P3 ;  /* 0xff8000002dc37808 */ /* 0x000fe40001800000 */
[----:B------:R-:W-:Y:S02]  /*dbd0*/  FMNMX.FTZ R4, R217, R4, !PT ;  /* 0x00000004d9047209 */ /* 0x000fe40007810000 */
[----:B------:R-:W-:-:S02]  /*dbe0*/  FSEL R189, R44, -INF , P2 ;  /* 0xff8000002cbd7808 */ /* 0x000fc40001000000 */
[----:B------:R-:W-:Y:S02]  /*dbf0*/  FMNMX.FTZ R4, R191, R4, !PT ;  /* 0x00000004bf047209 */ /* 0x000fe40007810000 */
[----:B-1----:R-:W-:Y:S02]  /*dc00*/  FMNMX.FTZ R70, R0, R6, !PT ;  /* 0x0000000600467209 */ /* 0x002fe40007810000 */
[----:B------:R-:W-:Y:S02]  /*dc10*/  FMNMX.FTZ R4, R149, R4, !PT ;  /* 0x0000000495047209 */ /* 0x000fe40007810000 */
[----:B------:R-:W-:Y:S02]  /*dc20*/  FSETP.NEU.FTZ.AND P2, PT, R70, -INF , PT ;  /* 0xff8000004600780b */ /* 0x000fe40003f5d000 */
[----:B------:R-:W-:Y:S02]  /*dc30*/  FMNMX.FTZ R0, R150, R4, !PT ;  /* 0x0000000496007209 */ /* 0x000fe40007810000 */
[----:B--2---:R-:W-:-:S02]  /*dc40*/  FMNMX.FTZ R5, R3, R5, !PT ;  /* 0x0000000503057209 */ /* 0x004fc40007810000 */
[----:B------:R-:W-:Y:S02]  /*dc50*/  FMNMX.FTZ R0, R195, R0, !PT ;  /* 0x00000000c3007209 */ /* 0x000fe40007810000 */
[----:B---3--:R-:W-:Y:S01]  /*dc60*/  FMNMX.FTZ R68, R2, R7, !PT ;  /* 0x0000000702447209 */ /* 0x008fe20007810000 */
[----:B------:R-:W-:Y:S01]  /*dc70*/  FMUL.FTZ R2, R70, c[0x0][0x2d0] ;  /* 0x0000b40046027a20 */ /* 0x000fe20000410000 */
[----:B------:R-:W-:Y:S01]  /*dc80*/  FSEL R219, R42, -INF , P0 ;  /* 0xff8000002adb7808 */ /* 0x000fe20000000000 */
[----:B------:R-:W1:Y:S01]  /*dc90*/  SHFL.BFLY PT, R8, R5, 0x1, 0x1f ;  /* 0x0c201f0005087f89 */ /* 0x000e6200000e0000 */
[----:B------:R-:W-:Y:S01]  /*dca0*/  FMNMX.FTZ R0, R189, R0, !PT ;  /* 0x00000000bd007209 */ /* 0x000fe20007810000 */
[----:B------:R-:W-:Y:S01]  /*dcb0*/  FMUL.FTZ R3, R68, c[0x0][0x2d0] ;  /* 0x0000b40044037a20 */ /* 0x000fe20000410000 */
[----:B------:R-:W-:Y:S02]  /*dcc0*/  FSEL R4, R2, RZ, P2 ;  /* 0x000000ff02047208 */ /* 0x000fe40001000000 */
[----:B------:R-:W-:-:S02]  /*dcd0*/  FSEL R220, R43, -INF , P4 ;  /* 0xff8000002bdc7808 */ /* 0x000fc40002000000 */
[----:B------:R-:W-:Y:S01]  /*dce0*/  FMNMX.FTZ R2, R219, R0, !PT ;  /* 0x00000000db027209 */ /* 0x000fe20007810000 */
[----:B------:R-:W-:Y:S01]  /*dcf0*/  FFMA.FTZ R0, R9, c[0x0][0x2d0], -R4 ;  /* 0x0000b40009007a23 */ /* 0x000fe20000010804 */
[----:B------:R-:W-:Y:S01]  /*dd00*/  FSETP.NEU.FTZ.AND P0, PT, R68, -INF , PT ;  /* 0xff8000004400780b */ /* 0x000fe20003f1d000 */
[----:B------:R-:W-:Y:S01]  /*dd10*/  LDSM.16.MT88.4 R40, [R204] ;  /* 0x00000000cc28783b */ /* 0x000fe20000004200 */
[----:B------:R-:W-:Y:S01]  /*dd20*/  FMNMX.FTZ R6, R220, R2, !PT ;  /* 0x00000002dc067209 */ /* 0x000fe20007810000 */
[----:B------:R2:W-:Y:S01]  /*dd30*/  MUFU.EX2 R239, R0 ;  /* 0x0000000000ef7308 */ /* 0x0005e20000000800 */
[----:B------:R-:W-:-:S03]  /*dd40*/  FSEL R3, R3, RZ, P0 ;  /* 0x000000ff03037208 */ /* 0x000fc60000000000 */
[----:B------:R-:W3:Y:S01]  /*dd50*/  SHFL.BFLY PT, R7, R6, 0x2, 0x1f ;  /* 0x0c401f0006077f89 */ /* 0x000ee200000e0000 */
[----:B-1----:R-:W-:Y:S01]  /*dd60*/  FMNMX.FTZ R2, R5, R8, !PT ;  /* 0x0000000805027209 */ /* 0x002fe20007810000 */
[--C-:B------:R-:W-:Y:S02]  /*dd70*/  FFMA.FTZ R5, R12, c[0x0][0x2d0], -R3.reuse ;  /* 0x0000b4000c057a23 */ /* 0x100fe40000010803 */
[----:B--2---:R-:W-:Y:S02]  /*dd80*/  FFMA.FTZ R0, R10, c[0x0][0x2d0], -R3 ;  /* 0x0000b4000a007a23 */ /* 0x004fe40000010803 */
[----:B------:R1:W-:Y:S01]  /*dd90*/  MUFU.EX2 R240, R5 ;  /* 0x0000000500f07308 */ /* 0x0003e20000000800 */
[----:B------:R-:W-:-:S07]  /*dda0*/  FSETP.NEU.FTZ.AND P0, PT, R2, -INF , PT ;  /* 0xff8000000200780b */ /* 0x000fce0003f1d000 */
[----:B------:R2:W-:Y:S01]  /*ddb0*/  MUFU.EX2 R238, R0 ;  /* 0x0000000000ee7308 */ /* 0x0005e20000000800 */
[----:B-1----:R-:W-:-:S07]  /*ddc0*/  FFMA.FTZ R5, R13, c[0x0][0x2d0], -R3 ;  /* 0x0000b4000d057a23 */ /* 0x002fce0000010803 */
[----:B------:R3:W1:Y:S01]  /*ddd0*/  MUFU.EX2 R241, R5 ;  /* 0x0000000500f17308 */ /* 0x0006620000000800 */
[----:B--2---:R-:W-:-:S07]  /*dde0*/  FFMA.FTZ R0, R11, c[0x0][0x2d0], -R3 ;  /* 0x0000b4000b007a23 */ /* 0x004fce0000010803 */
[----:B------:R2:W4:Y:S01]  /*ddf0*/  MUFU.EX2 R237, R0 ;  /* 0x0000000000ed7308 */ /* 0x0005220000000800 */
[----:B---3--:R-:W-:Y:S02]  /*de00*/  FMNMX.FTZ R5, R6, R7, !PT ;  /* 0x0000000706057209 */ /* 0x008fe40007810000 */
[----:B-1----:R-:W-:-:S03]  /*de10*/  F2FP.BF16.PACK_AB R10, R241, R240 ;  /* 0x000000f0f10a723e */ /* 0x002fc600000010ff */
[----:B------:R-:W1:Y:S01]  /*de20*/  SHFL.BFLY PT, R7, R5, 0x1, 0x1f ;  /* 0x0c201f0005077f89 */ /* 0x000e6200000e0000 */
[----:B--2---:R-:W-:Y:S01]  /*de30*/  FMUL.FTZ R0, R2, c[0x0][0x2d0] ;  /* 0x0000b40002007a20 */ /* 0x004fe20000410000 */
[----:B----4-:R-:W-:-:S04]  /*de40*/  F2FP.BF16.PACK_AB R8, R237, R238 ;  /* 0x000000eeed08723e */ /* 0x010fc800000010ff */
[----:B------:R-:W-:-:S05]  /*de50*/  FSEL R0, R0, RZ, P0 ;  /* 0x000000ff00007208 */ /* 0x000fca0000000000 */
[----:B------:R-:W-:-:S04]  /*de60*/  FFMA.FTZ R6, R14, c[0x0][0x2d0], -R0 ;  /* 0x0000b4000e067a23 */ /* 0x000fc80000010800 */
[----:B------:R2:W-:Y:S01]  /*de70*/  MUFU.EX2 R234, R6 ;  /* 0x0000000600ea7308 */ /* 0x0005e20000000800 */
[----:B-1----:R-:W-:Y:S01]  /*de80*/  FMNMX.FTZ R69, R5, R7, !PT ;  /* 0x0000000705457209 */ /* 0x002fe20007810000 */
[----:B------:R-:W-:-:S03]  /*de90*/  FFMA.FTZ R5, R26, c[0x0][0x2d0], -R4 ;  /* 0x0000b4001a057a23 */ /* 0x000fc60000010804 */
[----:B------:R-:W-:-:S03]  /*dea0*/  FSETP.NEU.FTZ.AND P0, PT, R69, -INF , PT ;  /* 0xff8000004500780b */ /* 0x000fc60003f1d000 */
[----:B------:R-:W-:Y:S01]  /*deb0*/  MUFU.EX2 R227, R5 ;  /* 0x0000000500e37308 */ /* 0x000fe20000000800 */
[----:B--2---:R-:W-:-:S07]  /*dec0*/  FFMA.FTZ R6, R15, c[0x0][0x2d0], -R0 ;  /* 0x0000b4000f067a23 */ /* 0x004fce0000010800 */
[----:B------:R1:W2:Y:S02]  /*ded0*/  MUFU.EX2 R233, R6 ;  /* 0x0000000600e97308 */ /* 0x0002a40000000800 */
[--C-:B-1----:R-:W-:Y:S01]  /*dee0*/  FFMA.FTZ R6, R20, c[0x0][0x2d0], -R0.reuse ;  /* 0x0000b40014067a23 */ /* 0x102fe20000010800 */
[----:B--2---:R-:W-:Y:S01]  /*def0*/  F2FP.BF16.PACK_AB R9, R233, R234 ;  /* 0x000000eae909723e */ /* 0x004fe200000010ff */
[----:B------:R-:W1:Y:S04]  /*df00*/  LDSM.16.MT88.4 R20, [R205] ;  /* 0x00000000cd14783b */ /* 0x000e680000004200 */
[----:B------:R2:W-:Y:S02]  /*df10*/  MUFU.EX2 R235, R6 ;  /* 0x0000000600eb7308 */ /* 0x0005e40000000800 */
[----:B--2---:R-:W-:-:S06]  /*df20*/  FFMA.FTZ R6, R24, c[0x0][0x2d0], -R0 ;  /* 0x0000b40018067a23 */ /* 0x004fcc0000010800 */
[----:B------:R2:W3:Y:S02]  /*df30*/  MUFU.EX2 R236, R6 ;  /* 0x0000000600ec7308 */ /* 0x0004e40000000800 */
[----:B--2---:R-:W-:Y:S01]  /*df40*/  FFMA.FTZ R6, R25, c[0x0][0x2d0], -R4 ;  /* 0x0000b40019067a23 */ /* 0x004fe20000010804 */
[----:B---3--:R-:W-:-:S05]  /*df50*/  F2FP.BF16.PACK_AB R11, R236, R235 ;  /* 0x000000ebec0b723e */ /* 0x008fca00000010ff */
[----:B------:R2:W3:Y:S02]  /*df60*/  MUFU.EX2 R228, R6 ;  /* 0x0000000600e47308 */ /* 0x0004e40000000800 */
[C---:B------:R-:W-:Y:S08]  /*df70*/  HMMA.16816.F32.BF16 R80, R8.reuse, R16, RZ ;  /* 0x000000100850723c */ /* 0x040ff000000418ff */
[----:B------:R-:W-:Y:S01]  /*df80*/  HMMA.16816.F32.BF16 R64, R8, R18, RZ ;  /* 0x000000120840723c */ /* 0x000fe200000418ff */
[----:B--2---:R-:W-:Y:S01]  /*df90*/  FMUL.FTZ R6, R69, c[0x0][0x2d0] ;  /* 0x0000b40045067a20 */ /* 0x004fe20000410000 */
[----:B---3--:R-:W-:-:S06]  /*dfa0*/  F2FP.BF16.PACK_AB R12, R228, R239 ;  /* 0x000000efe40c723e */ /* 0x008fcc00000010ff */
[C---:B-1----:R-:W-:Y:S01]  /*dfb0*/  HMMA.16816.F32.BF16 R76, R8.reuse, R20, RZ ;  /* 0x00000014084c723c */ /* 0x042fe200000418ff */
        /* <DEDUP_REMOVED lines=355> */
.L_x_314:
[----:B------:R-:W5:Y:S01]  /*f5f0*/  LDL R2, [R1+0x2c] ;  /* 0x00002c0001027983 */ /* 0x000f620000100800 */
[----:B------:R-:W-:Y:S04]  /*f600*/  DEPBAR.LE SB0, 0x0 ;  /* 0x000080000000791a */ /* 0x000fe80000000000 */
[----:B------:R-:W5:Y:S01]  /*f610*/  LDL.64 R172, [R1+0x18] ;  /* 0x0000180001ac7983 */ /* 0x000f620000100a00 */
[----:B------:R-:W-:Y:S01]  /*f620*/  WARPSYNC 0xffffffff ;  /* 0xffffffff00007948 */ /* 0x000fe20003800000 */
[----:B--2---:R-:W-:Y:S04]  /*f630*/  SHF.R.S32.HI R0, RZ, 0x1f, R217 ;  /* 0x0000001fff007819 */ /* 0x004fe800000114d9 */
[----:B------:R-:W-:Y:S01]  /*f640*/  BAR.SYNC.DEFER_BLOCKING 0x0 ;  /* 0x0000000000007b1d */ /* 0x000fe20000010000 */
[----:B------:R-:W-:Y:S04]  /*f650*/  IMAD R0, R0, c[0x0][0x208], RZ ;  /* 0x0000820000007a24 */ /* 0x000fe800078e02ff */
[C---:B------:R-:W-:Y:S03]  /*f660*/  IMAD R0, R217.reuse, c[0x0][0x20c], R0 ;  /* 0x00008300d9007a24 */ /* 0x040fe600078e0200 */
        /* <DEDUP_REMOVED lines=37> */
[----:B------:R-:W-:Y:S03]  /*f8c0*/  MOV R173, R2 ;  /* 0x0000000200ad7202 */ /* 0x000fe60000000f00 */
[----:B------:R-:W-:Y:S01]  /*f8d0*/  IMAD.WIDE.U32 R160, R217, c[0x0][0x208], RZ ;  /* 0x00008200d9a07a25 */ /* 0x000fe200078e00ff */
[-C--:B------:R-:W-:Y:S01]  /*f8e0*/  HMMA.16816.F32.BF16 R12, R164, R162.reuse, R12 ;  /* 0x000000a2a40c723c */ /* 0x080fe2000004180c */
[----:B------:R-:W-:Y:S03]  /*f8f0*/  MOV R2, c[0x0][0x208] ;  /* 0x0000820000027a02 */ /* 0x000fe60000000f00 */
[----:B------:R-:W-:Y:S01]  /*f900*/  IADD3 R0, R161, R0, RZ ;  /* 0x00000000a1007210 */ /* 0x000fe20007ffe0ff */
[----:B------:R-:W-:Y:S01]  /*f910*/  IMAD.WIDE.U32 R172, R160, 0x50, R172 ;  /* 0x00000050a0ac7825 */ /* 0x000fe200078e00ac */
[----:B------:R-:W-:Y:S02]  /*f920*/  SHF.L.U32 R87, R2, 0x5, RZ ;  /* 0x0000000502577819 */ /* 0x000fe400000006ff */
[C---:B------:R-:W-:Y:S01]  /*f930*/  HMMA.16816.F32.BF16 R16, R156.reuse, R162, R16 ;  /* 0x000000a29c10723c */ /* 0x040fe20000041810 */
[----:B------:R-:W3:Y:S03]  /*f940*/  LDSM.16.M88.4 R160, [R213] ;  /* 0x00000000d5a0783b */ /* 0x000ee60000000200 */
[----:B------:R-:W-:Y:S01]  /*f950*/  IMAD R0, R0, 0x50, RZ ;  /* 0x0000005000007824 */ /* 0x000fe200078e02ff */
[----:B------:R-:W-:Y:S03]  /*f960*/  LEA R180, P0, R172, c[0x0][0x1f8], 0x1 ;  /* 0x00007e00acb47a11 */ /* 0x000fe600078008ff */
[-C--:B------:R-:W-:Y:S04]  /*f970*/  HMMA.16816.F32.BF16 R20, R156, R168.reuse, R20 ;  /* 0x000000a89c14723c */ /* 0x080fe80000041814 */
[----:B------:R-:W-:Y:S02]  /*f980*/  IADD3 R0, R173, R0, RZ ;  /* 0x00000000ad007210 */ /* 0x000fe40007ffe0ff */
[-C--:B------:R-:W-:Y:S02]  /*f990*/  IADD3 R178, P2, R180, R87.reuse, RZ ;  /* 0x00000057b4b27210 */ /* 0x080fe40007f5e0ff */
[C---:B------:R-:W-:Y:S04]  /*f9a0*/  HMMA.16816.F32.BF16 R24, R164.reuse, R168, R24 ;  /* 0x000000a8a418723c */ /* 0x040fe80000041818 */
[----:B------:R-:W-:Y:S02]  /*f9b0*/  LEA.HI.X R181, R172, c[0x0][0x1fc], R0, 0x1, P0 ;  /* 0x00007f00acb57a11 */ /* 0x000fe400000f0c00 */
[----:B------:R-:W4:Y:S01]  /*f9c0*/  LDSM.16.M88.4 R172, [R212] ;  /* 0x00000000d4ac783b */ /* 0x000f220000000200 */
[----:B------:R-:W-:Y:S01]  /*f9d0*/  MOV R168, 0x5 ;  /* 0x0000000500a87802 */ /* 0x000fe20000000f00 */
[-C--:B------:R-:W-:Y:S04]  /*f9e0*/  HMMA.16816.F32.BF16 R28, R164, R170.reuse, R28 ;  /* 0x000000aaa41c723c */ /* 0x080fe8000004181c */
[----:B------:R-:W-:Y:S02]  /*f9f0*/  SHF.L.U64.HI R2, R2, R168, c[0x0][0x20c] ;  /* 0x0000830002027619 */ /* 0x000fe400000102a8 */
[----:B------:R-:W-:Y:S01]  /*fa00*/  @!PT LDS RZ, [RZ] ;  /* 0x00000000fffff984 */ /* 0x000fe20000000800 */
[----:B------:R-:W-:Y:S01]  /*fa10*/  @!PT LDS RZ, [RZ] ;  /* 0x00000000fffff984 */ /* 0x000fe20000000800 */
[----:B------:R-:W-:Y:S01]  /*fa20*/  @!PT LDS RZ, [RZ] ;  /* 0x00000000fffff984 */ /* 0x000fe20000000800 */
[----:B------:R5:W-:Y:S01]  /*fa30*/  LDGSTS.E.BYPASS.LTC128B.128 [R216+0x100], [R180.64], !P1 ;  /* 0x00100000b4d87fae */ /* 0x000be2000c901d48 */
[-C--:B------:R-:W-:Y:S01]  /*fa40*/  IADD3 R176, P0, R178, R87.reuse, RZ ;  /* 0x00000057b2b07210 */ /* 0x080fe20007f1e0ff */
[C---:B------:R-:W-:Y:S04]  /*fa50*/  HMMA.16816.F32.BF16 R32, R156.reuse, R170, R32 ;  /* 0x000000aa9c20723c */ /* 0x040fe80000041820 */
[-C--:B------:R-:W-:Y:S02]  /*fa60*/  IADD3.X R179, R181, R2.reuse, RZ, P2, !PT ;  /* 0x00000002b5b37210 */ /* 0x080fe400017fe4ff */
[-C--:B------:R-:W-:Y:S02]  /*fa70*/  IADD3 R168, P2, R176, R87.reuse, RZ ;  /* 0x00000057b0a87210 */ /* 0x080fe40007f5e0ff */
[-C--:B-1----:R-:W-:Y:S01]  /*fa80*/  HMMA.16816.F32.BF16 R36, R156, R152.reuse, R36 ;  /* 0x000000989c24723c */ /* 0x082fe20000041824 */
[----:B------:R1:W-:Y:S03]  /*fa90*/  LDGSTS.E.BYPASS.LTC128B.128 [R216+0x900], [R178.64], !P1 ;  /* 0x00900000b2d87fae */ /* 0x0003e6000c901d48 */
[-C--:B------:R-:W-:Y:S02]  /*faa0*/  IADD3.X R177, R179, R2.reuse, RZ, P0, !PT ;  /* 0x00000002b3b17210 */ /* 0x080fe400007fe4ff */
[----:B------:R-:W-:Y:S02]  /*fab0*/  IADD3 R170, P0, R168, R87, RZ ;  /* 0x00000057a8aa7210 */ /* 0x000fe40007f1e0ff */
[C---:B------:R-:W-:Y:S01]  /*fac0*/  HMMA.16816.F32.BF16 R40, R164.reuse, R152, R40 ;  /* 0x00000098a428723c */ /* 0x040fe20000041828 */
[----:B------:R1:W-:Y:S03]  /*fad0*/  LDGSTS.E.BYPASS.LTC128B.128 [R216+0x1100], [R176.64], !P1 ;  /* 0x01100000b0d87fae */ /* 0x0003e6000c901d48 */
[-C--:B------:R-:W-:Y:S04]  /*fae0*/  IADD3.X R169, R177, R2.reuse, RZ, P2, !PT ;  /* 0x00000002b1a97210 */ /* 0x080fe800017fe4ff */
[-C--:B------:R-:W-:Y:S01]  /*faf0*/  HMMA.16816.F32.BF16 R44, R164, R154.reuse, R44 ;  /* 0x0000009aa42c723c */ /* 0x080fe2000004182c */
[----:B------:R4:W-:Y:S03]  /*fb00*/  LDGSTS.E.BYPASS.LTC128B.128 [R216+0x1900], [R168.64], !P1 ;  /* 0x01900000a8d87fae */ /* 0x0009e6000c901d48 */
[----:B------:R-:W-:Y:S04]  /*fb10*/  IADD3.X R171, R169, R2, RZ, P0, !PT ;  /* 0x00000002a9ab7210 */ /* 0x000fe800007fe4ff */
[C---:B------:R-:W-:Y:S01]  /*fb20*/  HMMA.16816.F32.BF16 R48, R156.reuse, R154, R48 ;  /* 0x0000009a9c30723c */ /* 0x040fe20000041830 */
[----:B------:R4:W-:Y:S07]  /*fb30*/  LDGSTS.E.BYPASS.LTC128B.128 [R216+0x2100], [R170.64], !P1 ;  /* 0x02100000aad87fae */ /* 0x0009ee000c901d48 */
[-C--:B---3--:R-:W-:Y:S01]  /*fb40*/  HMMA.16816.F32.BF16 R52, R156, R160.reuse, R52 ;  /* 0x000000a09c34723c */ /* 0x088fe20000041834 */
[----:B-----5:R-:W-:Y:S07]  /*fb50*/  LDSM.16.M88.4 R180, [R208+0x2000] ;  /* 0x00200000d0b4783b */ /* 0x020fee0000000200 */
[C---:B------:R-:W-:Y:S01]  /*fb60*/  HMMA.16816.F32.BF16 R56, R164.reuse, R160, R56 ;  /* 0x000000a0a438723c */ /* 0x040fe20000041838 */
[----:B-1----:R-:W-:Y:S07]  /*fb70*/  LDSM.16.M88.4 R176, [R206] ;  /* 0x00000000ceb0783b */ /* 0x002fee0000000200 */
[-C--:B------:R-:W-:Y:S01]  /*fb80*/  HMMA.16816.F32.BF16 R60, R164, R162.reuse, R60 ;  /* 0x000000a2a43c723c */ /* 0x080fe2000004183c */
[----:B------:R-:W-:Y:S07]  /*fb90*/  LDSM.16.M88.4 R184, [R206+0x800] ;  /* 0x00080000ceb8783b */ /* 0x000fee0000000200 */
[C---:B------:R-:W-:Y:S01]  /*fba0*/  HMMA.16816.F32.BF16 R64, R156.reuse, R162, R64 ;  /* 0x000000a29c40723c */ /* 0x040fe20000041840 */
[----:B----4-:R-:W1:Y:S07]  /*fbb0*/  LDSM.16.M88.4 R168, [R208] ;  /* 0x00000000d0a8783b */ /* 0x010e6e0000000200 */
[-C--:B------:R-:W-:Y:S01]  /*fbc0*/  HMMA.16816.F32.BF16 R68, R156, R172.reuse, R68 ;  /* 0x000000ac9c44723c */ /* 0x080fe20000041844 */
[----:B------:R-:W3:Y:S02]  /*fbd0*/  LDSM.16.M88.4 R152, [R206+0x1000] ;  /* 0x00100000ce98783b */ /* 0x000ee40000000200 */
[C---:B--2---:R-:W-:Y:S02]  /*fbe0*/  ISETP.GT.AND P0, PT, R217.reuse, R222, PT ;  /* 0x000000ded900720c */ /* 0x044fe40003f04270 */
[----:B------:R-:W-:Y:S03]  /*fbf0*/  IADD3 R217, R217, -0x1, RZ ;  /* 0xffffffffd9d97810 */ /* 0x000fe60007ffe0ff */
[C---:B------:R-:W-:Y:S01]  /*fc00*/  HMMA.16816.F32.BF16 R72, R164.reuse, R172, R72 ;  /* 0x000000aca448723c */ /* 0x040fe20000041848 */
[----:B------:R-:W2:Y:S07]  /*fc10*/  LDSM.16.M88.4 R188, [R206+0x1800] ;  /* 0x00180000cebc783b */ /* 0x000eae0000000200 */
[-C--:B------:R-:W-:Y:S01]  /*fc20*/  HMMA.16816.F32.BF16 R76, R164, R174.reuse, R76 ;  /* 0x000000aea44c723c */ /* 0x080fe2000004184c */
[----:B------:R-:W4:Y:S07]  /*fc30*/  LDSM.16.M88.4 R192, [R206+0x2000] ;  /* 0x00200000cec0783b */ /* 0x000f2e0000000200 */
[----:B------:R-:W-:Y:S01]  /*fc40*/  HMMA.16816.F32.BF16 R80, R156, R174, R80 ;  /* 0x000000ae9c50723c */ /* 0x000fe20000041850 */
[----:B------:R-:W-:Y:S07]  /*fc50*/  LDSM.16.M88.4 R160, [R209] ;  /* 0x00000000d1a0783b */ /* 0x000fee0000000200 */
[-C--:B-1----:R-:W-:Y:S01]  /*fc60*/  HMMA.16816.F32.BF16 R4, R168, R176.reuse, R4 ;  /* 0x000000b0a804723c */ /* 0x082fe20000041804 */
[----:B------:R-:W1:Y:S07]  /*fc70*/  LDSM.16.M88.4 R196, [R203] ;  /* 0x00000000cbc4783b */ /* 0x000e6e0000000200 */
[C---:B------:R-:W-:Y:S01]  /*fc80*/  HMMA.16816.F32.BF16 R8, R180.reuse, R176, R8 ;  /* 0x000000b0b408723c */ /* 0x040fe20000041808 */
[----:B------:R-:W5:Y:S07]  /*fc90*/  LDSM.16.M88.4 R156, [R209+0x2000] ;  /* 0x00200000d19c783b */ /* 0x000f6e0000000200 */
[-C--:B------:R-:W-:Y:S01]  /*fca0*/  HMMA.16816.F32.BF16 R12, R180, R178.reuse, R12 ;  /* 0x000000b2b40c723c */ /* 0x080fe2000004180c */
[----:B------:R-:W0:Y:S07]  /*fcb0*/  LDGDEPBAR ;  /* 0x00000000000079af */ /* 0x000e2e0000000000 */
[C---:B------:R-:W-:Y:S08]  /*fcc0*/  HMMA.16816.F32.BF16 R16, R168.reuse, R178, R16 ;  /* 0x000000b2a810723c */ /* 0x040ff00000041810 */
        /* <DEDUP_REMOVED lines=8> */
[-C--:B--2---:R-:W-:Y:S08]  /*fd50*/  HMMA.16816.F32.BF16 R52, R168, R188.reuse, R52 ;  /* 0x000000bca834723c */ /* 0x084ff00000041834 */
[C---:B------:R-:W-:Y:S08]  /*fd60*/  HMMA.16816.F32.BF16 R56, R180.reuse, R188, R56 ;  /* 0x000000bcb438723c */ /* 0x040ff00000041838 */
[-C--:B------:R-:W-:Y:S08]  /*fd70*/  HMMA.16816.F32.BF16 R60, R180, R190.reuse, R60 ;  /* 0x000000beb43c723c */ /* 0x080ff0000004183c */
[C---:B------:R-:W-:Y:S08]  /*fd80*/  HMMA.16816.F32.BF16 R64, R168.reuse, R190, R64 ;  /* 0x000000bea840723c */ /* 0x040ff00000041840 */
[-C--:B----4-:R-:W-:Y:S08]  /*fd90*/  HMMA.16816.F32.BF16 R68, R168, R192.reuse, R68 ;  /* 0x000000c0a844723c */ /* 0x090ff00000041844 */
[C---:B------:R-:W-:Y:S08]  /*fda0*/  HMMA.16816.F32.BF16 R72, R180.reuse, R192, R72 ;  /* 0x000000c0b448723c */ /* 0x040ff00000041848 */
[-C--:B------:R-:W-:Y:S08]  /*fdb0*/  HMMA.16816.F32.BF16 R76, R180, R194.reuse, R76 ;  /* 0x000000c2b44c723c */ /* 0x080ff0000004184c */
[----:B------:R-:W-:Y:S08]  /*fdc0*/  HMMA.16816.F32.BF16 R80, R168, R194, R80 ;  /* 0x000000c2a850723c */ /* 0x000ff00000041850 */
[-C--:B-1----:R-:W-:Y:S08]  /*fdd0*/  HMMA.16816.F32.BF16 R4, R160, R196.reuse, R4 ;  /* 0x000000c4a004723c */ /* 0x082ff00000041804 */
[C---:B-----5:R-:W-:Y:S08]  /*fde0*/  HMMA.16816.F32.BF16 R8, R156.reuse, R196, R8 ;  /* 0x000000c49c08723c */ /* 0x060ff00000041808 */
        /* <DEDUP_REMOVED lines=11> */
[----:B------:R1:W-:Y:S02]  /*fea0*/  MUFU.TANH R169, R0 ;  /* 0x0000000000a97308 */ /* 0x0003e40000002400 */
[----:B-1----:R-:W-:Y:S02]  /*feb0*/  FMUL.FTZ R0, R7, c[0x0][0x320] ;  /* 0x0000c80007007a20 */ /* 0x002fe40000410000 */
[----:B------:R-:W1:Y:S06]  /*fec0*/  LDSM.16.M88.4 R4, [R203+0x800] ;  /* 0x00080000cb04783b */ /* 0x000e6c0000000200 */
[----:B------:R2:W-:Y:S02]  /*fed0*/  MUFU.TANH R167, R0 ;  /* 0x0000000000a77308 */ /* 0x0005e40000002400 */
[----:B--2---:R-:W-:Y:S08]  /*fee0*/  FMUL.FTZ R0, R8, c[0x0][0x320] ;  /* 0x0000c80008007a20 */ /* 0x004ff00000410000 */
[----:B------:R2:W3:Y:S01]  /*fef0*/  MUFU.TANH R173, R0 ;  /* 0x0000000000ad7308 */ /* 0x0004e20000002400 */
[-C--:B-1----:R-:W-:Y:S08]  /*ff00*/  HMMA.16816.F32.BF16 R20, R160, R4.reuse, R20 ;  /* 0x00000004a014723c */ /* 0x082ff00000041814 */
[C---:B------:R-:W-:Y:S04]  /*ff10*/  HMMA.16816.F32.BF16 R24, R156.reuse, R4, R24 ;  /* 0x000000049c18723c */ /* 0x040fe80000041818 */
[----:B--2---:R-:W-:Y:S02]  /*ff20*/  FMUL.FTZ R0, R9, c[0x0][0x320] ;  /* 0x0000c80009007a20 */ /* 0x004fe40000410000 */
[----:B------:R-:W1:Y:S02]  /*ff30*/  LDSM.16.M88.4 R8, [R203+0x1000] ;  /* 0x00100000cb08783b */ /* 0x000e640000000200 */
[-C--:B------:R-:W-:Y:S01]  /*ff40*/  HMMA.16816.F32.BF16 R28, R156, R6.reuse, R28 ;  /* 0x000000069c1c723c */ /* 0x080fe2000004181c */
[----:B------:R2:W4:Y:S07]  /*ff50*/  MUFU.TANH R168, R0 ;  /* 0x0000000000a87308 */ /* 0x00052e0000002400 */
[C---:B------:R-:W-:Y:S08]  /*ff60*/  HMMA.16816.F32.BF16 R32, R160.reuse, R6, R32 ;  /* 0x00000006a020723c */ /* 0x040ff00000041820 */
[----:B------:R-:W-:Y:S04]  /*ff70*/  FMUL.FTZ R4, R26, c[0x0][0x320] ;  /* 0x0000c8001a047a20 */ /* 0x000fe80000410000 */
[----:B------:R-:W-:Y:S01]  /*ff80*/  FMUL.FTZ R2, R27, c[0x0][0x320] ;  /* 0x0000c8001b027a20 */ /* 0x000fe20000410000 */
[----:B------:R5:W-:Y:S01]  /*ff90*/  MUFU.TANH R176, R4 ;  /* 0x0000000400b07308 */ /* 0x000be20000002400 */
[----:B--2---:R-:W-:Y:S09]  /*ffa0*/  FMUL.FTZ R0, R12, c[0x0][0x320] ;  /* 0x0000c8000c007a20 */ /* 0x004ff20000410000 */
[----:B------:R2:W2:Y:S10]  /*ffb0*/  MUFU.TANH R155, R0 ;  /* 0x00000000009b7308 */ /* 0x0004b40000002400 */
[----:B------:R3:W-:Y:S01]  /*ffc0*/  MUFU.TANH R178, R2 ;  /* 0x0000000200b27308 */ /* 0x0007e20000002400 */
[-C--:B-1----:R-:W-:Y:S01]  /*ffd0*/  HMMA.16816.F32.BF16 R36, R160, R8.reuse, R36 ;  /* 0x00000008a024723c */ /* 0x082fe20000041824 */
[----:B-----5:R-:W1:Y:S07]  /*ffe0*/  LDSM.16.M88.4 R4, [R203+0x1800] ;  /* 0x00180000cb04783b */ /* 0x020e6e0000000200 */
[C---:B------:R-:W-:Y:S04]  /*fff0*/  HMMA.16816.F32.BF16 R40, R156.reuse, R8, R40 ;  /* 0x000000089c28723c */ /* 0x040fe80000041828 */
[----:B--2---:R-:W-:Y:S04]  /*10000*/  FMUL.FTZ R0, R13, c[0x0][0x320] ;  /* 0x0000c8000d007a20 */ /* 0x004fe80000410000 */
[-C--:B------:R-:W-:Y:S01]  /*10010*/  HMMA.16816.F32.BF16 R44, R156, R10.reuse, R44 ;  /* 0x0000000a9c2c723c */ /* 0x080fe2000004182c */
[----:B------:R2:W5:Y:S07]  /*10020*/  MUFU.TANH R152, R0 ;  /* 0x0000000000987308 */ /* 0x00056e0000002400 */
[C---:B------:R-:W-:Y:S08]  /*10030*/  HMMA.16816.F32.BF16 R48, R160.reuse, R10, R48 ;  /* 0x0000000aa030723c */ /* 0x040ff00000041830 */
[----:B------:R-:W-:Y:S04]  /*10040*/  FMUL.FTZ R8, R41, c[0x0][0x320] ;  /* 0x0000c80029087a20 */ /* 0x000fe80000410000 */
[----:B------:R4:W-:Y:S01]  /*10050*/  MUFU.TANH R185, R8 ;  /* 0x0000000800b97308 */ /* 0x0009e20000002400 */
[----:B---3--:R-:W-:Y:S02]  /*10060*/  FMUL.FTZ R2, R42, c[0x0][0x320] ;  /* 0x0000c8002a027a20 */ /* 0x008fe40000410000 */
[----:B--2---:R-:W-:Y:S01]  /*10070*/  FMUL.FTZ R0, R14, c[0x0][0x320] ;  /* 0x0000c8000e007a20 */ /* 0x004fe20000410000 */
[-C--:B-1----:R-:W-:Y:S06]  /*10080*/  HMMA.16816.F32.BF16 R52, R160, R4.reuse, R52 ;  /* 0x00000004a034723c */ /* 0x082fec0000041834 */
[----:B------:R1:W-:Y:S02]  /*10090*/  MUFU.TANH R165, R0 ;  /* 0x0000000000a57308 */ /* 0x0003e40000002400 */
[C---:B------:R-:W-:Y:S08]  /*100a0*/  HMMA.16816.F32.BF16 R56, R156.reuse, R4, R56 ;  /* 0x000000049c38723c */ /* 0x040ff00000041838 */
[----:B------:R2:W-:Y:S01]  /*100b0*/  MUFU.TANH R186, R2 ;  /* 0x0000000200ba7308 */ /* 0x0005e20000002400 */
[-C--:B------:R-:W-:Y:S01]  /*100c0*/  HMMA.16816.F32.BF16 R60, R156, R6.reuse, R60 ;  /* 0x000000069c3c723c */ /* 0x080fe2000004183c */
[----:B----4-:R-:W3:Y:S01]  /*100d0*/  LDSM.16.M88.4 R8, [R203+0x2000] ;  /* 0x00200000cb08783b */ /* 0x010ee20000000200 */
[----:B------:R-:W-:Y:S06]  /*100e0*/  DEPBAR.LE SB0, 0x0 ;  /* 0x000080000000791a */ /* 0x000fec0000000000 */
[C---:B------:R-:W-:Y:S01]  /*100f0*/  HMMA.16816.F32.BF16 R64, R160.reuse, R6, R64 ;  /* 0x00000006a040723c */ /* 0x040fe20000041840 */
[----:B------:R-:W-:Y:S04]  /*10100*/  BAR.SYNC.DEFER_BLOCKING 0x0 ;  /* 0x0000000000007b1d */ /* 0x000fe80000010000 */
[----:B-1----:R-:W-:Y:S02]  /*10110*/  FMUL.FTZ R0, R15, c[0x0][0x320] ;  /* 0x0000c8000f007a20 */ /* 0x002fe40000410000 */
[----:B------:R-:W-:Y:S02]  /*10120*/  FMUL.FTZ R4, R56, c[0x0][0x320] ;  /* 0x0000c80038047a20 */ /* 0x000fe40000410000 */
[----:B------:R1:W-:Y:S03]  /*10130*/  MUFU.TANH R164, R0 ;  /* 0x0000000000a47308 */ /* 0x0003e60000002400 */
[----:B--2---:R-:W-:Y:S04]  /*10140*/  FMUL.FTZ R2, R57, c[0x0][0x320] ;  /* 0x0000c80039027a20 */ /* 0x004fe80000410000 */
[----:B------:R-:W-:Y:S03]  /*10150*/  FMUL.FTZ R7, R62, c[0x0][0x320] ;  /* 0x0000c8003e077a20 */ /* 0x000fe60000410000 */
[----:B------:R2:W-:Y:S10]  /*10160*/  MUFU.TANH R189, R4 ;  /* 0x0000000400bd7308 */ /* 0x0005f40000002400 */
[----:B------:R4:W-:Y:S01]  /*10170*/  MUFU.TANH R194, R2 ;  /* 0x0000000200c27308 */ /* 0x0009e20000002400 */
[----:B-1----:R-:W-:Y:S01]  /*10180*/  FMUL.FTZ R0, R16, c[0x0][0x320] ;  /* 0x0000c80010007a20 */ /* 0x002fe20000410000 */
[-C--:B---3--:R-:W-:Y:S08]  /*10190*/  HMMA.16816.F32.BF16 R68, R160, R8.reuse, R68 ;  /* 0x00000008a044723c */ /* 0x088ff00000041844 */
[----:B------:R1:W3:Y:S01]  /*101a0*/  MUFU.TANH R87, R0 ;  /* 0x0000000000577308 */ /* 0x0002e20000002400 */
[C---:B------:R-:W-:Y:S04]  /*101b0*/  HMMA.16816.F32.BF16 R72, R156.reuse, R8, R72 ;  /* 0x000000089c48723c */ /* 0x040fe80000041848 */
[----:B--2---:R-:W-:Y:S03]  /*101c0*/  FMNMX.FTZ R4, R173, R85, !PT ;  /* 0x00000055ad047209 */ /* 0x004fe60007810000 */
[----:B------:R-:W-:Y:S01]  /*101d0*/  FMUL.FTZ R8, R63, c[0x0][0x320] ;  /* 0x0000c8003f087a20 */ /* 0x000fe20000410000 */
[-C--:B------:R-:W-:Y:S01]  /*101e0*/  HMMA.16816.F32.BF16 R76, R156, R10.reuse, R76 ;  /* 0x0000000a9c4c723c */ /* 0x080fe2000004184c */
[----:B------:R-:W-:Y:S03]  /*101f0*/  MUFU.TANH R156, R7 ;  /* 0x00000007009c7308 */ /* 0x000fe60000002400 */
[----:B------:R-:W-:Y:S02]  /*10200*/  FMNMX.FTZ R4, R168, R4, !PT ;  /* 0x00000004a8047209 */ /* 0x000fe40007810000 */
[----:B----4-:R-:W-:Y:S02]  /*10210*/  FMNMX.FTZ R2, R166, R3, !PT ;  /* 0x00000003a6027209 */ /* 0x010fe40007810000 */
[----:B------:R-:W-:Y:S03]  /*10220*/  HMMA.16816.F32.BF16 R80, R160, R10, R80 ;  /* 0x0000000aa050723c */ /* 0x000fe60000041850 */
[----:B------:R-:W-:Y:S01]  /*10230*/  MUFU.TANH R157, R8 ;  /* 0x00000008009d7308 */ /* 0x000fe20000002400 */
[----:B------:R-:W-:Y:S01]  /*10240*/  FMNMX.FTZ R4, R155, R4, !PT ;  /* 0x000000049b047209 */ /* 0x000fe20007810000 */
[----:B-1----:R-:W-:Y:S01]  /*10250*/  FMUL.FTZ R0, R17, c[0x0][0x320] ;  /* 0x0000c80011007a20 */ /* 0x002fe20000410000 */
[----:B------:R-:W-:Y:S02]  /*10260*/  FMNMX.FTZ R2, R154, R2, !PT ;  /* 0x000000029a027209 */ /* 0x000fe40007810000 */
[----:B------:R-:W-:Y:S01]  /*10270*/  FMUL.FTZ R5, R73, c[0x0][0x320] ;  /* 0x0000c80049057a20 */ /* 0x000fe20000410000 */
[----:B-----5:R-:W-:Y:S03]  /*10280*/  FMNMX.FTZ R4, R152, R4, !PT ;  /* 0x0000000498047209 */ /* 0x020fe60007810000 */
[----:B---3--:R-:W-:Y:S01]  /*10290*/  FMNMX.FTZ R2, R87, R2, !PT ;  /* 0x0000000257027209 */ /* 0x008fe20007810000 */
[----:B------:R1:W2:Y:S03]  /*102a0*/  MUFU.TANH R14, R0 ;  /* 0x00000000000e7308 */ /* 0x0002a60000002400 */
[----:B------:R-:W-:Y:S07]  /*102b0*/  FMUL.FTZ R6, R76, c[0x0][0x320] ;  /* 0x0000c8004c067a20 */ /* 0x000fee0000410000 */
[----:B------:R3:W-:Y:S10]  /*102c0*/  MUFU.TANH R218, R5 ;  /* 0x0000000500da7308 */ /* 0x0007f40000002400 */
[----:B------:R4:W-:Y:S01]  /*102d0*/  MUFU.TANH R192, R6 ;  /* 0x0000000600c07308 */ /* 0x0009e20000002400 */
[----:B-1----:R-:W-:Y:S01]  /*102e0*/  FMUL.FTZ R0, R18, c[0x0][0x320] ;  /* 0x0000c80012007a20 */ /* 0x002fe20000410000 */
[----:B--2---:R-:W-:Y:S08]  /*102f0*/  FMNMX.FTZ R2, R14, R2, !PT ;  /* 0x000000020e027209 */ /* 0x004ff00007810000 */
[----:B------:R1:W-:Y:S01]  /*10300*/  MUFU.TANH R17, R0 ;  /* 0x0000000000117308 */ /* 0x0003e20000002400 */
[----:B---3--:R-:W-:Y:S09]  /*10310*/  FMUL.FTZ R5, R80, c[0x0][0x320] ;  /* 0x0000c80050057a20 */ /* 0x008ff20000410000 */
[----:B------:R2:W-:Y:S01]  /*10320*/  MUFU.TANH R195, R5 ;  /* 0x0000000500c37308 */ /* 0x0005e20000002400 */
[----:B----4-:R-:W-:Y:S09]  /*10330*/  FMUL.FTZ R6, R77, c[0x0][0x320] ;  /* 0x0000c8004d067a20 */ /* 0x010ff20000410000 */
[----:B------:R-:W-:Y:S01]  /*10340*/  MUFU.TANH R191, R6 ;  /* 0x0000000600bf7308 */ /* 0x000fe20000002400 */
[----:B-1----:R-:W-:Y:S09]  /*10350*/  FMUL.FTZ R0, R19, c[0x0][0x320] ;  /* 0x0000c80013007a20 */ /* 0x002ff20000410000 */
[----:B------:R1:W-:Y:S01]  /*10360*/  MUFU.TANH R16, R0 ;  /* 0x0000000000107308 */ /* 0x0003e20000002400 */
[----:B--2---:R-:W-:Y:S09]  /*10370*/  FMUL.FTZ R5, R81, c[0x0][0x320] ;  /* 0x0000c80051057a20 */ /* 0x004ff20000410000 */
[----:B------:R2:W-:Y:S01]  /*10380*/  MUFU.TANH R163, R5 ;  /* 0x0000000500a37308 */ /* 0x0005e20000002400 */
[----:B-1----:R-:W-:Y:S09]  /*10390*/  FMUL.FTZ R0, R20, c[0x0][0x320] ;  /* 0x0000c80014007a20 */ /* 0x002ff20000410000 */
[----:B------:R1:W3:Y:S01]  /*103a0*/  MUFU.TANH R19, R0 ;  /* 0x0000000000137308 */ /* 0x0002e20000002400 */
[----:B--2---:R-:W-:Y:S09]  /*103b0*/  FMUL.FTZ R5, R82, c[0x0][0x320] ;  /* 0x0000c80052057a20 */ /* 0x004ff20000410000 */
[----:B------:R2:W-:Y:S01]  /*103c0*/  MUFU.TANH R162, R5 ;  /* 0x0000000500a27308 */ /* 0x0005e20000002400 */
[----:B-1----:R-:W-:Y:S01]  /*103d0*/  FMUL.FTZ R0, R21, c[0x0][0x320] ;  /* 0x0000c80015007a20 */ /* 0x002fe20000410000 */
[----:B---3--:R-:W-:Y:S08]  /*103e0*/  FMNMX.FTZ R2, R19, R2, !PT ;  /* 0x0000000213027209 */ /* 0x008ff00007810000 */
[----:B------:R1:W3:Y:S01]  /*103f0*/  MUFU.TANH R20, R0 ;  /* 0x0000000000147308 */ /* 0x0002e20000002400 */
[----:B--2---:R-:W-:Y:S09]  /*10400*/  FMUL.FTZ R5, R83, c[0x0][0x320] ;  /* 0x0000c80053057a20 */ /* 0x004ff20000410000 */
[----:B------:R2:W-:Y:S01]  /*10410*/  MUFU.TANH R161, R5 ;  /* 0x0000000500a17308 */ /* 0x0005e20000002400 */
[----:B-1----:R-:W-:Y:S01]  /*10420*/  FMUL.FTZ R0, R22, c[0x0][0x320] ;  /* 0x0000c80016007a20 */ /* 0x002fe20000410000 */
[----:B---3--:R-:W-:Y:S08]  /*10430*/  FMNMX.FTZ R2, R20, R2, !PT ;  /* 0x0000000214027209 */ /* 0x008ff00007810000 */
[----:B------:R1:W-:Y:S01]  /*10440*/  MUFU.TANH R21, R0 ;  /* 0x0000000000157308 */ /* 0x0003e20000002400 */
[----:B--2---:R-:W-:Y:S04]  /*10450*/  FMNMX.FTZ R5, R171, R86, !PT ;  /* 0x00000056ab057209 */ /* 0x004fe80007810000 */
[----:B------:R-:W-:Y:S04]  /*10460*/  FMNMX.FTZ R5, R170, R5, !PT ;  /* 0x00000005aa057209 */ /* 0x000fe80007810000 */
[----:B------:R-:W-:Y:S01]  /*10470*/  FMNMX.FTZ R6, R165, R5, !PT ;  /* 0x00000005a5067209 */ /* 0x000fe20007810000 */
[----:B-1----:R-:W-:Y:S04]  /*10480*/  FMUL.FTZ R0, R23, c[0x0][0x320] ;  /* 0x0000c80017007a20 */ /* 0x002fe80000410000 */
        /* <DEDUP_REMOVED lines=104> */
[----:B------:R-:W-:Y:S05]  /*10b10*/  FMNMX.FTZ R2, R163, R2, !PT ;  /* 0x00000002a3027209 */ /* 0x000fea0007810000 */
[----:B------:R-:W2:Y:S01]  /*10b20*/  SHFL.BFLY PT, R9, R2, 0x2, 0x1f ;  /* 0x0c401f0002097f89 */ /* 0x000ea200000e0000 */
[----:B-1----:R-:W-:Y:S04]  /*10b30*/  FMUL.FTZ R0, R71, c[0x0][0x320] ;  /* 0x0000c80047007a20 */ /* 0x002fe80000410000 */
[----:B------:R1:W-:Y:S01]  /*10b40*/  MUFU.TANH R158, R0 ;  /* 0x00000000009e7308 */ /* 0x0003e20000002400 */
[----:B--2---:R-:W-:Y:S05]  /*10b50*/  FMNMX.FTZ R2, R2, R9, !PT ;  /* 0x0000000902027209 */ /* 0x004fea0007810000 */
[----:B------:R-:W2:Y:S01]  /*10b60*/  SHFL.BFLY PT, R9, R2, 0x1, 0x1f ;  /* 0x0c201f0002097f89 */ /* 0x000ea200000e0000 */
[----:B-1----:R-:W-:Y:S04]  /*10b70*/  FMUL.FTZ R0, R72, c[0x0][0x320] ;  /* 0x0000c80048007a20 */ /* 0x002fe80000410000 */
[----:B------:R1:W3:Y:S01]  /*10b80*/  MUFU.TANH R196, R0 ;  /* 0x0000000000c47308 */ /* 0x0002e20000002400 */
[----:B--2---:R-:W-:Y:S05]  /*10b90*/  FMNMX.FTZ R70, R2, R9, !PT ;  /* 0x0000000902467209 */ /* 0x004fea0007810000 */
[----:B------:R-:W-:Y:S04]  /*10ba0*/  FMUL.FTZ R153, R70, c[0x0][0x2d0] ;  /* 0x0000b40046997a20 */ /* 0x000fe80000410000 */
[----:B------:R-:W-:Y:S04]  /*10bb0*/  FFMA.FTZ R9, R12, c[0x0][0x2d0], -R153 ;  /* 0x0000b4000c097a23 */ /* 0x000fe80000010899 */
[----:B------:R-:W-:Y:S01]  /*10bc0*/  MUFU.EX2 R226, R9 ;  /* 0x0000000900e27308 */ /* 0x000fe20000000800 */
[----:B-1----:R-:W-:Y:S02]  /*10bd0*/  FMNMX.FTZ R0, R169, R84, !PT ;  /* 0x00000054a9007209 */ /* 0x002fe40007810000 */
[----:B---3--:R-:W-:Y:S02]  /*10be0*/  FMNMX.FTZ R5, R196, R4, !PT ;  /* 0x00000004c4057209 */ /* 0x008fe40007810000 */
[----:B------:R-:W-:Y:S02]  /*10bf0*/  FMNMX.FTZ R0, R167, R0, !PT ;  /* 0x00000000a7007209 */ /* 0x000fe40007810000 */
[----:B------:R-:W-:Y:S01]  /*10c00*/  FMNMX.FTZ R4, R164, R6, !PT ;  /* 0x00000006a4047209 */ /* 0x000fe20007810000 */
[----:B------:R-:W-:Y:S01]  /*10c10*/  FMUL.FTZ R6, R74, c[0x0][0x320] ;  /* 0x0000c8004a067a20 */ /* 0x000fe20000410000 */
[----:B------:R-:W-:Y:S02]  /*10c20*/  FMNMX.FTZ R0, R17, R0, !PT ;  /* 0x0000000011007209 */ /* 0x000fe40007810000 */
[----:B------:R-:W-:Y:S01]  /*10c30*/  FMNMX.FTZ R4, R176, R4, !PT ;  /* 0x00000004b0047209 */ /* 0x000fe20007810000 */
[----:B------:R1:W2:Y:S01]  /*10c40*/  MUFU.TANH R190, R6 ;  /* 0x0000000600be7308 */ /* 0x0002a20000002400 */
[----:B------:R-:W-:Y:S02]  /*10c50*/  FMNMX.FTZ R0, R16, R0, !PT ;  /* 0x0000000010007209 */ /* 0x000fe40007810000 */
        /* <DEDUP_REMOVED lines=10> */
[----:B------:R-:W-:Y:S01]  /*10d00*/  FMNMX.FTZ R5, R192, R5, !PT ;  /* 0x00000005c0057209 */ /* 0x000fe20007810000 */
[----:B-1----:R-:W-:Y:S01]  /*10d10*/  FMUL.FTZ R6, R75, c[0x0][0x320] ;  /* 0x0000c8004b067a20 */ /* 0x002fe20000410000 */
[----:B------:R-:W-:Y:S02]  /*10d20*/  FMNMX.FTZ R0, R183, R0, !PT ;  /* 0x00000000b7007209 */ /* 0x000fe40007810000 */
[----:B------:R-:W-:Y:S01]  /*10d30*/  FMNMX.FTZ R5, R191, R5, !PT ;  /* 0x00000005bf057209 */ /* 0x000fe20007810000 */
[----:B------:R1:W3:Y:S01]  /*10d40*/  MUFU.TANH R160, R6 ;  /* 0x0000000600a07308 */ /* 0x0002e20000002400 */
[----:B------:R-:W-:Y:S03]  /*10d50*/  FMNMX.FTZ R0, R180, R0, !PT ;  /* 0x00000000b4007209 */ /* 0x000fe60007810000 */
[----:B------:R-:W4:Y:S01]  /*10d60*/  SHFL.BFLY PT, R8, R5, 0x2, 0x1f ;  /* 0x0c401f0005087f89 */ /* 0x000f2200000e0000 */
[----:B------:R-:W-:Y:S04]  /*10d70*/  FMNMX.FTZ R0, R181, R0, !PT ;  /* 0x00000000b5007209 */ /* 0x000fe80007810000 */
[----:B------:R-:W-:Y:S04]  /*10d80*/  FMNMX.FTZ R0, R249, R0, !PT ;  /* 0x00000000f9007209 */ /* 0x000fe80007810000 */
[----:B------:R-:W-:Y:S04]  /*10d90*/  FMNMX.FTZ R0, R252, R0, !PT ;  /* 0x00000000fc007209 */ /* 0x000fe80007810000 */
[----:B------:R-:W-:Y:S04]  /*10da0*/  FMNMX.FTZ R0, R247, R0, !PT ;  /* 0x00000000f7007209 */ /* 0x000fe80007810000 */
[----:B------:R-:W-:Y:S02]  /*10db0*/  FMNMX.FTZ R0, R250, R0, !PT ;  /* 0x00000000fa007209 */ /* 0x000fe40007810000 */
[----:B-1----:R-:W-:Y:S02]  /*10dc0*/  FMNMX.FTZ R6, R188, R4, !PT ;  /* 0x00000004bc067209 */ /* 0x002fe40007810000 */
[----:B------:R-:W-:Y:S02]  /*10dd0*/  FMNMX.FTZ R0, R31, R0, !PT ;  /* 0x000000001f007209 */ /* 0x000fe40007810000 */
[----:B----4-:R-:W-:Y:S02]  /*10de0*/  FMNMX.FTZ R5, R5, R8, !PT ;  /* 0x0000000805057209 */ /* 0x010fe40007810000 */
[----:B------:R-:W-:Y:S03]  /*10df0*/  FMNMX.FTZ R0, R158, R0, !PT ;  /* 0x000000009e007209 */ /* 0x000fe60007810000 */
[----:B------:R-:W1:Y:S01]  /*10e00*/  SHFL.BFLY PT, R8, R5, 0x1, 0x1f ;  /* 0x0c201f0005087f89 */ /* 0x000e6200000e0000 */
[----:B------:R-:W-:Y:S04]  /*10e10*/  FMNMX.FTZ R0, R162, R0, !PT ;  /* 0x00000000a2007209 */ /* 0x000fe80007810000 */
[----:B------:R-:W-:Y:S05]  /*10e20*/  FMNMX.FTZ R0, R161, R0, !PT ;  /* 0x00000000a1007209 */ /* 0x000fea0007810000 */
[----:B------:R-:W4:Y:S01]  /*10e30*/  SHFL.BFLY PT, R7, R0, 0x2, 0x1f ;  /* 0x0c401f0000077f89 */ /* 0x000f2200000e0000 */
[----:B-1----:R-:W-:Y:S02]  /*10e40*/  FMNMX.FTZ R68, R5, R8, !PT ;  /* 0x0000000805447209 */ /* 0x002fe40007810000 */
[----:B------:R-:W-:Y:S03]  /*10e50*/  @P0 MOV R5, R219 ;  /* 0x000000db00050202 */ /* 0x000fe60000000f00 */
[----:B------:R-:W-:Y:S01]  /*10e60*/  FMUL.FTZ R159, R68, c[0x0][0x2d0] ;  /* 0x0000b400449f7a20 */ /* 0x000fe20000410000 */
[----:B----4-:R-:W-:Y:S01]  /*10e70*/  FMNMX.FTZ R4, R0, R7, !PT ;  /* 0x0000000700047209 */ /* 0x010fe20007810000 */
[----:B------:R-:W-:Y:S01]  /*10e80*/  FMUL.FTZ R7, R78, c[0x0][0x320] ;  /* 0x0000c8004e077a20 */ /* 0x000fe20000410000 */
[----:B------:R-:W-:Y:S03]  /*10e90*/  FMNMX.FTZ R0, R248, R6, !PT ;  /* 0x00000006f8007209 */ /* 0x000fe60007810000 */
[----:B------:R1:W4:Y:S01]  /*10ea0*/  MUFU.TANH R74, R7 ;  /* 0x00000007004a7308 */ /* 0x0003220000002400 */
[----:B------:R-:W-:Y:S04]  /*10eb0*/  FMNMX.FTZ R0, R251, R0, !PT ;  /* 0x00000000fb007209 */ /* 0x000fe80007810000 */
[----:B------:R-:W-:Y:S01]  /*10ec0*/  FMNMX.FTZ R6, R198, R0, !PT ;  /* 0x00000000c6067209 */ /* 0x000fe20007810000 */
[----:B------:R-:W-:Y:S03]  /*10ed0*/  FMUL.FTZ R0, R79, c[0x0][0x320] ;  /* 0x0000c8004f007a20 */ /* 0x000fe60000410000 */
[----:B------:R-:W-:Y:S01]  /*10ee0*/  FMNMX.FTZ R6, R32, R6, !PT ;  /* 0x0000000620067209 */ /* 0x000fe20007810000 */
[----:B------:R5:W2:Y:S01]  /*10ef0*/  MUFU.TANH R75, R0 ;  /* 0x00000000004b7308 */ /* 0x000aa20000002400 */
[----:B-1----:R-:W1:Y:S02]  /*10f00*/  SHFL.BFLY PT, R7, R4, 0x1, 0x1f ;  /* 0x0c201f0004077f89 */ /* 0x002e6400000e0000 */
[----:B-----5:R-:W-:Y:S04]  /*10f10*/  FMNMX.FTZ R0, R156, R6, !PT ;  /* 0x000000069c007209 */ /* 0x020fe80007810000 */
[----:B------:R-:W-:Y:S01]  /*10f20*/  FMNMX.FTZ R2, R157, R0, !PT ;  /* 0x000000009d027209 */ /* 0x000fe20007810000 */
[----:B------:R-:W-:Y:S03]  /*10f30*/  FADD.FTZ R0, -R70, R3 ;  /* 0x0000000346007221 */ /* 0x000fe60000010100 */
[----:B--2---:R-:W-:Y:S01]  /*10f40*/  FMNMX.FTZ R3, R190, R2, !PT ;  /* 0x00000002be037209 */ /* 0x004fe20007810000 */
[----:B------:R-:W-:Y:S03]  /*10f50*/  FMUL.FTZ R2, R0, c[0x0][0x2d0] ;  /* 0x0000b40000027a20 */ /* 0x000fe60000410000 */
[----:B---3--:R-:W-:Y:S01]  /*10f60*/  FMNMX.FTZ R0, R160, R3, !PT ;  /* 0x00000003a0007209 */ /* 0x008fe20007810000 */
[----:B------:R2:W3:Y:S01]  /*10f70*/  MUFU.EX2 R73, R2 ;  /* 0x0000000200497308 */ /* 0x0004e20000000800 */
[----:B-1----:R-:W-:Y:S01]  /*10f80*/  FMNMX.FTZ R69, R4, R7, !PT ;  /* 0x0000000704457209 */ /* 0x002fe20007810000 */
[--C-:B------:R-:W-:Y:S01]  /*10f90*/  FFMA.FTZ R4, R166, c[0x0][0x2d0], -R153.reuse ;  /* 0x0000b400a6047a23 */ /* 0x100fe20000010899 */
[----:B----4-:R-:W-:Y:S01]  /*10fa0*/  FMNMX.FTZ R0, R74, R0, !PT ;  /* 0x000000004a007209 */ /* 0x010fe20007810000 */
[----:B------:R-:W-:Y:S03]  /*10fb0*/  @P0 IMAD.WIDE.U32 R6, R217, c[0x0][0x1e0], RZ ;  /* 0x00007800d9060a25 */ /* 0x000fe600078e00ff */
[----:B------:R-:W-:Y:S03]  /*10fc0*/  FMNMX.FTZ R0, R75, R0, !PT ;  /* 0x000000004b007209 */ /* 0x000fe60007810000 */
[----:B------:R1:W-:Y:S02]  /*10fd0*/  MUFU.EX2 R238, R4 ;  /* 0x0000000400ee7308 */ /* 0x0003e40000000800 */
[----:B------:R-:W4:Y:S01]  /*10fe0*/  SHFL.BFLY PT, R3, R0, 0x2, 0x1f ;  /* 0x0c401f0000037f89 */ /* 0x000f2200000e0000 */
[----:B--2---:R-:W-:Y:S02]  /*10ff0*/  FADD.FTZ R2, -R69, R84 ;  /* 0x0000005445027221 */ /* 0x004fe40000010100 */
[C---:B---3--:R-:W-:Y:S02]  /*11000*/  FMUL.FTZ R33, R73.reuse, R117 ;  /* 0x0000007549217220 */ /* 0x048fe40000410000 */
[----:B------:R-:W-:Y:S02]  /*11010*/  FMUL.FTZ R2, R2, c[0x0][0x2d0] ;  /* 0x0000b40002027a20 */ /* 0x000fe40000410000 */
[C---:B------:R-:W-:Y:S02]  /*11020*/  FMUL.FTZ R48, R73.reuse, R132 ;  /* 0x0000008449307220 */ /* 0x040fe40000410000 */
[----:B------:R2:W3:Y:S01]  /*11030*/  MUFU.EX2 R72, R2 ;  /* 0x0000000200487308 */ /* 0x0004e20000000800 */
[----:B------:R-:W-:Y:S02]  /*11040*/  FMUL.FTZ R49, R73, R133 ;  /* 0x0000008549317220 */ /* 0x000fe40000410000 */
[--C-:B-1----:R-:W-:Y:S01]  /*11050*/  FFMA.FTZ R4, R19, c[0x0][0x2d0], -R153.reuse ;  /* 0x0000b40013047a23 */ /* 0x102fe20000010899 */
[----:B----4-:R-:W-:Y:S01]  /*11060*/  FMNMX.FTZ R0, R0, R3, !PT ;  /* 0x0000000300007209 */ /* 0x010fe20007810000 */
[----:B------:R-:W-:Y:S05]  /*11070*/  FFMA.FTZ R3, R14, c[0x0][0x2d0], -R153 ;  /* 0x0000b4000e037a23 */ /* 0x000fea0000010899 */
[----:B------:R-:W-:Y:S10]  /*11080*/  MUFU.EX2 R241, R3 ;  /* 0x0000000300f17308 */ /* 0x000ff40000000800 */
[----:B------:R1:W-:Y:S01]  /*11090*/  MUFU.EX2 R231, R4 ;  /* 0x0000000400e77308 */ /* 0x0003e20000000800 */
[----:B--2---:R-:W-:Y:S02]  /*110a0*/  FADD.FTZ R2, -R68, R85 ;  /* 0x0000005544027221 */ /* 0x004fe40000010100 */
[----:B---3--:R-:W-:Y:S01]  /*110b0*/  FMUL.FTZ R19, R72, R103 ;  /* 0x0000006748137220 */ /* 0x008fe20000410000 */
[----:B------:R-:W-:Y:S01]  /*110c0*/  MOV R103, R189 ;  /* 0x000000bd00677202 */ /* 0x000fe20000000f00 */
[----:B------:R-:W-:Y:S02]  /*110d0*/  FMUL.FTZ R2, R2, c[0x0][0x2d0] ;  /* 0x0000b40002027a20 */ /* 0x000fe40000410000 */
[C---:B------:R-:W-:Y:S03]  /*110e0*/  FMUL.FTZ R34, R72.reuse, R118 ;  /* 0x0000007648227220 */ /* 0x040fe60000410000 */
[----:B------:R2:W3:Y:S01]  /*110f0*/  MUFU.EX2 R71, R2 ;  /* 0x0000000200477308 */ /* 0x0004e20000000800 */
[C---:B------:R-:W-:Y:S02]  /*11100*/  FMUL.FTZ R35, R72.reuse, R119 ;  /* 0x0000007748237220 */ /* 0x040fe40000410000 */
[C---:B------:R-:W-:Y:S02]  /*11110*/  FMUL.FTZ R50, R72.reuse, R134 ;  /* 0x0000008648327220 */ /* 0x040fe40000410000 */
[----:B------:R-:W-:Y:S02]  /*11120*/  FMUL.FTZ R51, R72, R135 ;  /* 0x0000008748337220 */ /* 0x000fe40000410000 */
[--C-:B-1----:R-:W-:Y:S04]  /*11130*/  FFMA.FTZ R4, R20, c[0x0][0x2d0], -R153.reuse ;  /* 0x0000b40014047a23 */ /* 0x102fe80000010899 */
[----:B------:R1:W-:Y:S01]  /*11140*/  MUFU.EX2 R230, R4 ;  /* 0x0000000400e67308 */ /* 0x0003e20000000800 */
[----:B--2---:R-:W-:Y:S02]  /*11150*/  FFMA.FTZ R2, R154, c[0x0][0x2d0], -R153 ;  /* 0x0000b4009a027a23 */ /* 0x004fe40000010899 */
[----:B------:R-:W-:Y:S07]  /*11160*/  FMUL.FTZ R154, R69, c[0x0][0x2d0] ;  /* 0x0000b400459a7a20 */ /* 0x000fee0000410000 */
[----:B------:R2:W4:Y:S01]  /*11170*/  MUFU.EX2 R240, R2 ;  /* 0x0000000200f07308 */ /* 0x0005220000000800 */
[----:B---3--:R-:W-:Y:S02]  /*11180*/  FMUL.FTZ R41, R71, R125 ;  /* 0x0000007d47297220 */ /* 0x008fe40000410000 */
[----:B------:R-:W-:Y:S01]  /*11190*/  FFMA.FTZ R3, R169, c[0x0][0x2d0], -R154 ;  /* 0x0000b400a9037a23 */ /* 0x000fe2000001089a */
[----:B------:R-:W-:Y:S01]  /*111a0*/  MOV R169, R192 ;  /* 0x000000c000a97202 */ /* 0x000fe20000000f00 */
[C---:B------:R-:W-:Y:S02]  /*111b0*/  FMUL.FTZ R45, R71.reuse, R129 ;  /* 0x00000081472d7220 */ /* 0x040fe40000410000 */
[C---:B------:R-:W-:Y:S02]  /*111c0*/  FMUL.FTZ R57, R71.reuse, R141 ;  /* 0x0000008d47397220 */ /* 0x040fe40000410000 */
[C---:B------:R-:W-:Y:S01]  /*111d0*/  FMUL.FTZ R56, R71.reuse, R140 ;  /* 0x0000008c47387220 */ /* 0x040fe20000410000 */
[----:B------:R3:W-:Y:S01]  /*111e0*/  MUFU.EX2 R234, R3 ;  /* 0x0000000300ea7308 */ /* 0x0007e20000000800 */
[C---:B------:R-:W-:Y:S01]  /*111f0*/  FMUL.FTZ R60, R71.reuse, R144 ;  /* 0x00000090473c7220 */ /* 0x040fe20000410000 */
[----:B-1----:R-:W-:Y:S01]  /*11200*/  @P0 MOV R4, R220 ;  /* 0x000000dc00040202 */ /* 0x002fe20000000f00 */
[----:B------:R-:W-:Y:S04]  /*11210*/  FMUL.FTZ R61, R71, R145 ;  /* 0x00000091473d7220 */ /* 0x000fe80000410000 */
[----:B------:R-:W-:Y:S04]  /*11220*/  @P0 IMAD.WIDE.U32 R4, R6, 0x50, R4 ;  /* 0x0000005006040825 */ /* 0x000fe800078e0004 */
[--C-:B------:R-:W-:Y:S01]  /*11230*/  FFMA.FTZ R6, R13, c[0x0][0x2d0], -R153.reuse ;  /* 0x0000b4000d067a23 */ /* 0x100fe20000010899 */
[----:B------:R-:W-:Y:S01]  /*11240*/  @P0 LEA R10, P2, R4, c[0x0][0x1c8], 0x1 ;  /* 0x00007200040a0a11 */ /* 0x000fe200078408ff */
[----:B------:R-:W-:Y:S01]  /*11250*/  FMUL.FTZ R13, R71, R97 ;  /* 0x00000061470d7220 */ /* 0x000fe20000410000 */
[----:B------:R-:W-:Y:S01]  /*11260*/  MOV R97, R30 ;  /* 0x0000001e00617202 */ /* 0x000fe20000000f00 */
[----:B------:R-:W-:Y:S01]  /*11270*/  MUFU.EX2 R227, R6 ;  /* 0x0000000600e37308 */ /* 0x000fe20000000800 */
[----:B--2---:R-:W-:Y:S01]  /*11280*/  FFMA.FTZ R2, R87, c[0x0][0x2d0], -R153 ;  /* 0x0000b40057027a23 */ /* 0x004fe20000010899 */
[----:B----4-:R-:W-:Y:S01]  /*11290*/  F2FP.BF16.PACK_AB R76, R240, R238 ;  /* 0x000000eef04c723e */ /* 0x010fe200000010ff */
[--C-:B---3--:R-:W-:Y:S07]  /*112a0*/  FFMA.FTZ R3, R167, c[0x0][0x2d0], -R154.reuse ;  /* 0x0000b400a7037a23 */ /* 0x108fee000001089a */
[----:B------:R1:W2:Y:S10]  /*112b0*/  MUFU.EX2 R239, R2 ;  /* 0x0000000200ef7308 */ /* 0x0002b40000000800 */
[----:B------:R3:W4:Y:S01]  /*112c0*/  MUFU.EX2 R235, R3 ;  /* 0x0000000300eb7308 */ /* 0x0007220000000800 */
[----:B-1----:R-:W1:Y:S01]  /*112d0*/  SHFL.BFLY PT, R2, R0, 0x1, 0x1f ;  /* 0x0c201f0000027f89 */ /* 0x002e6200000e0000 */
[----:B--2---:R-:W-:Y:S01]  /*112e0*/  F2FP.BF16.PACK_AB R78, R241, R239 ;  /* 0x000000eff14e723e */ /* 0x004fe200000010ff */
[--C-:B---3--:R-:W-:Y:S01]  /*112f0*/  FFMA.FTZ R3, R17, c[0x0][0x2d0], -R154.reuse ;  /* 0x0000b40011037a23 */ /* 0x108fe2000001089a */
[----:B----4-:R-:W-:Y:S01]  /*11300*/  F2FP.BF16.PACK_AB R77, R235, R234 ;  /* 0x000000eaeb4d723e */ /* 0x010fe200000010ff */
[C---:B------:R-:W-:Y:S01]  /*11310*/  FMUL.FTZ R17, R73.reuse, R101 ;  /* 0x0000006549117220 */ /* 0x040fe20000410000 */
[----:B------:R-:W-:Y:S04]  /*11320*/  MOV R101, R198 ;  /* 0x000000c600657202 */ /* 0x000fe80000000f00 */
[----:B------:R2:W-:Y:S01]  /*11330*/  MUFU.EX2 R236, R3 ;  /* 0x0000000300ec7308 */ /* 0x0005e20000000800 */
[----:B-1----:R-:W-:Y:S01]  /*11340*/  FMNMX.FTZ R2, R0, R2, !PT ;  /* 0x0000000200027209 */ /* 0x002fe20007810000 */
[----:B------:R-:W-:Y:S02]  /*11350*/  FFMA.FTZ R0, R16, c[0x0][0x2d0], -R154 ;  /* 0x0000b40010007a23 */ /* 0x000fe4000001089a */
[----:B------:R-:W-:Y:S01]  /*11360*/  FMUL.FTZ R16, R73, R100 ;  /* 0x0000006449107220 */ /* 0x000fe20000410000 */
[----:B------:R-:W-:Y:S05]  /*11370*/  MOV R100, R193 ;  /* 0x000000c100647202 */ /* 0x000fea0000000f00 */
[----:B------:R1:W3:Y:S01]  /*11380*/  MUFU.EX2 R237, R0 ;  /* 0x0000000000ed7308 */ /* 0x0002e20000000800 */
[--C-:B--2---:R-:W-:Y:S09]  /*11390*/  FFMA.FTZ R3, R173, c[0x0][0x2d0], -R159.reuse ;  /* 0x0000b400ad037a23 */ /* 0x104ff2000001089f */
[----:B------:R2:W-:Y:S01]  /*113a0*/  MUFU.EX2 R228, R3 ;  /* 0x0000000300e47308 */ /* 0x0005e20000000800 */
[----:B-1----:R-:W-:Y:S01]  /*113b0*/  FADD.FTZ R0, -R2, R86 ;  /* 0x0000005602007221 */ /* 0x002fe20000010100 */
[----:B---3--:R-:W-:Y:S03]  /*113c0*/  F2FP.BF16.PACK_AB R79, R237, R236 ;  /* 0x000000eced4f723e */ /* 0x008fe600000010ff */
[----:B------:R-:W-:Y:S06]  /*113d0*/  FMUL.FTZ R0, R0, c[0x0][0x2d0] ;  /* 0x0000b40000007a20 */ /* 0x000fec0000410000 */
[----:B------:R-:W1:Y:S01]  /*113e0*/  MUFU.EX2 R0, R0 ;  /* 0x0000000000007308 */ /* 0x000e620000000800 */
[--C-:B--2---:R-:W-:Y:S09]  /*113f0*/  FFMA.FTZ R3, R168, c[0x0][0x2d0], -R159.reuse ;  /* 0x0000b400a8037a23 */ /* 0x104ff2000001089f */
[----:B------:R2:W3:Y:S01]  /*11400*/  MUFU.EX2 R229, R3 ;  /* 0x0000000300e57308 */ /* 0x0004e20000000800 */
[C---:B-1----:R-:W-:Y:S01]  /*11410*/  FMUL.FTZ R14, R0.reuse, R98 ;  /* 0x00000062000e7220 */ /* 0x042fe20000410000 */
[----:B------:R-:W-:Y:S01]  /*11420*/  MOV R98, R199 ;  /* 0x000000c700627202 */ /* 0x000fe20000000f00 */
[C---:B------:R-:W-:Y:S02]  /*11430*/  FMUL.FTZ R30, R0.reuse, R114 ;  /* 0x00000072001e7220 */ /* 0x040fe40000410000 */
[C---:B------:R-:W-:Y:S02]  /*11440*/  FMUL.FTZ R42, R0.reuse, R126 ;  /* 0x0000007e002a7220 */ /* 0x040fe40000410000 */
[C---:B------:R-:W-:Y:S02]  /*11450*/  FMUL.FTZ R43, R0.reuse, R127 ;  /* 0x0000007f002b7220 */ /* 0x040fe40000410000 */
[C---:B------:R-:W-:Y:S02]  /*11460*/  FMUL.FTZ R46, R0.reuse, R130 ;  /* 0x00000082002e7220 */ /* 0x040fe40000410000 */
[--C-:B--2---:R-:W-:Y:S01]  /*11470*/  FFMA.FTZ R3, R155, c[0x0][0x2d0], -R159.reuse ;  /* 0x0000b4009b037a23 */ /* 0x104fe2000001089f */
[----:B---3--:R-:W-:Y:S01]  /*11480*/  F2FP.BF16.PACK_AB R64, R229, R228 ;  /* 0x000000e4e540723e */ /* 0x008fe200000010ff */
[C---:B------:R-:W-:Y:S01]  /*11490*/  FMUL.FTZ R47, R0.reuse, R131 ;  /* 0x00000083002f7220 */ /* 0x040fe20000410000 */
[----:B------:R-:W-:Y:S01]  /*114a0*/  MOV R155, R190 ;  /* 0x000000be009b7202 */ /* 0x000fe20000000f00 */
[----:B------:R1:W-:Y:S01]  /*114b0*/  MUFU.EX2 R232, R3 ;  /* 0x0000000300e87308 */ /* 0x0003e20000000800 */
[C---:B------:R-:W-:Y:S02]  /*114c0*/  FMUL.FTZ R59, R0.reuse, R143 ;  /* 0x0000008f003b7220 */ /* 0x040fe40000410000 */
[C---:B------:R-:W-:Y:S02]  /*114d0*/  FMUL.FTZ R58, R0.reuse, R142 ;  /* 0x0000008e003a7220 */ /* 0x040fe40000410000 */
[C---:B------:R-:W-:Y:S02]  /*114e0*/  FMUL.FTZ R62, R0.reuse, R146 ;  /* 0x00000092003e7220 */ /* 0x040fe40000410000 */
[----:B------:R-:W-:Y:S02]  /*114f0*/  FMUL.FTZ R63, R0, R147 ;  /* 0x00000093003f7220 */ /* 0x000fe40000410000 */
[----:B-1----:R-:W-:Y:S02]  /*11500*/  FFMA.FTZ R3, R152, c[0x0][0x2d0], -R159 ;  /* 0x0000b40098037a23 */ /* 0x002fe4000001089f */
[----:B------:R-:W-:Y:S02]  /*11510*/  FMUL.FTZ R152, R2, c[0x0][0x2d0] ;  /* 0x0000b40002987a20 */ /* 0x000fe40000410000 */
[----:B------:R1:W2:Y:S02]  /*11520*/  MUFU.EX2 R233, R3 ;  /* 0x0000000300e97308 */ /* 0x0002a40000000800 */
[--C-:B-1----:R-:W-:Y:S01]  /*11530*/  FFMA.FTZ R3, R171, c[0x0][0x2d0], -R152.reuse ;  /* 0x0000b400ab037a23 */ /* 0x102fe20000010898 */
[----:B--2---:R-:W-:Y:S02]  /*11540*/  F2FP.BF16.PACK_AB R66, R233, R232 ;  /* 0x000000e8e942723e */ /* 0x004fe400000010ff */
[----:B------:R-:W-:Y:S05]  /*11550*/  MOV R171, R218 ;  /* 0x000000da00ab7202 */ /* 0x000fea0000000f00 */
[----:B------:R1:W-:Y:S02]  /*11560*/  MUFU.EX2 R173, R3 ;  /* 0x0000000300ad7308 */ /* 0x0003e40000000800 */
[--C-:B-1----:R-:W-:Y:S01]  /*11570*/  FFMA.FTZ R3, R170, c[0x0][0x2d0], -R152.reuse ;  /* 0x0000b400aa037a23 */ /* 0x102fe20000010898 */
[----:B------:R-:W-:Y:S07]  /*11580*/  MOV R170, R191 ;  /* 0x000000bf00aa7202 */ /* 0x000fee0000000f00 */
[----:B------:R1:W2:Y:S02]  /*11590*/  MUFU.EX2 R174, R3 ;  /* 0x0000000300ae7308 */ /* 0x0002a40000000800 */
[--C-:B-1----:R-:W-:Y:S01]  /*115a0*/  FFMA.FTZ R3, R165, c[0x0][0x2d0], -R152.reuse ;  /* 0x0000b400a5037a23 */ /* 0x102fe20000010898 */
[----:B--2---:R-:W-:Y:S07]  /*115b0*/  F2FP.BF16.PACK_AB R65, R174, R173 ;  /* 0x000000adae41723e */ /* 0x004fee00000010ff */
[----:B------:R1:W-:Y:S02]  /*115c0*/  MUFU.EX2 R175, R3 ;  /* 0x0000000300af7308 */ /* 0x0003e40000000800 */
[----:B-1----:R-:W-:Y:S01]  /*115d0*/  FFMA.FTZ R3, R164, c[0x0][0x2d0], -R152 ;  /* 0x0000b400a4037a23 */ /* 0x002fe20000010898 */
[----:B------:R-:W-:Y:S07]  /*115e0*/  MOV R164, R195 ;  /* 0x000000c300a47202 */ /* 0x000fee0000000f00 */
        /* <DEDUP_REMOVED lines=17> */
[-C--:B------:R-:W-:Y:S02]  /*11700*/  @P0 IADD3 R4, P3, R6, R3.reuse, RZ ;  /* 0x0000000306040210 */ /* 0x080fe40007f7e0ff */
[-C--:B------:R-:W-:Y:S01]  /*11710*/  @P0 IADD3.X R9, R11, R12.reuse, RZ, P4, !PT ;  /* 0x0000000c0b090210 */ /* 0x080fe200027fe4ff */
[----:B------:R2:W-:Y:S03]  /*11720*/  MUFU.EX2 R225, R5 ;  /* 0x0000000500e17308 */ /* 0x0005e60000000800 */
[-C--:B------:R-:W-:Y:S01]  /*11730*/  @P0 IADD3.X R7, R9, R12.reuse, RZ, P2, !PT ;  /* 0x0000000c09070210 */ /* 0x080fe200017fe4ff */
[----:B------:R3:W-:Y:S08]  /*11740*/  @P0 LDGSTS.E.BYPASS.LTC128B.128 [R216+0x3100], [R8.64], !P1 ;  /* 0x0310000008d80fae */ /* 0x0007f0000c901d48 */
[----:B------:R4:W-:Y:S01]  /*11750*/  @P0 LDGSTS.E.BYPASS.LTC128B.128 [R216+0x3900], [R6.64], !P1 ;  /* 0x0390000006d80fae */ /* 0x0009e2000c901d48 */
[----:B-1----:R-:W-:Y:S01]  /*11760*/  @P0 IADD3 R10, P2, R4, R3, RZ ;  /* 0x00000003040a0210 */ /* 0x002fe20007f5e0ff */
[--C-:B------:R-:W-:Y:S02]  /*11770*/  FFMA.FTZ R3, R15, c[0x0][0x2d0], -R154.reuse ;  /* 0x0000b4000f037a23 */ /* 0x100fe4000001089a */
[----:B------:R-:W-:Y:S01]  /*11780*/  FMUL.FTZ R15, R0, R99 ;  /* 0x00000063000f7220 */ /* 0x000fe20000410000 */
[----:B------:R-:W-:Y:S01]  /*11790*/  MOV R99, R197 ;  /* 0x000000c500637202 */ /* 0x000fe20000000f00 */
[----:B------:R1:W-:Y:S01]  /*117a0*/  MUFU.EX2 R222, R3 ;  /* 0x0000000300de7308 */ /* 0x0003e20000000800 */
[--C-:B------:R-:W-:Y:S01]  /*117b0*/  FFMA.FTZ R11, R22, c[0x0][0x2d0], -R154.reuse ;  /* 0x0000b400160b7a23 */ /* 0x100fe2000001089a */
[----:B--2---:R-:W-:Y:S01]  /*117c0*/  @P0 IADD3.X R5, R7, R12, RZ, P3, !PT ;  /* 0x0000000c07050210 */ /* 0x004fe20001ffe4ff */
[C---:B---3--:R-:W-:Y:S04]  /*117d0*/  FMUL.FTZ R8, R71.reuse, R88 ;  /* 0x0000005847087220 */ /* 0x048fe80000410000 */
[----:B------:R2:W-:Y:S01]  /*117e0*/  @P0 LDGSTS.E.BYPASS.LTC128B.128 [R216+0x4100], [R4.64], !P1 ;  /* 0x0410000004d80fae */ /* 0x0005e2000c901d48 */
[----:B------:R-:W-:Y:S02]  /*117f0*/  FMUL.FTZ R9, R71, R89 ;  /* 0x0000005947097220 */ /* 0x000fe40000410000 */
[----:B------:R3:W-:Y:S01]  /*11800*/  MUFU.EX2 R224, R11 ;  /* 0x0000000b00e07308 */ /* 0x0007e20000000800 */
[C---:B----4-:R-:W-:Y:S02]  /*11810*/  FMUL.FTZ R6, R72.reuse, R94 ;  /* 0x0000005e48067220 */ /* 0x050fe40000410000 */
[----:B------:R-:W-:Y:S02]  /*11820*/  FMUL.FTZ R7, R72, R95 ;  /* 0x0000005f48077220 */ /* 0x000fe40000410000 */
[----:B-1----:R-:W-:Y:S02]  /*11830*/  FFMA.FTZ R3, R18, c[0x0][0x2d0], -R154 ;  /* 0x0000b40012037a23 */ /* 0x002fe4000001089a */
[----:B------:R-:W-:Y:S01]  /*11840*/  FMUL.FTZ R18, R72, R102 ;  /* 0x0000006648127220 */ /* 0x000fe20000410000 */
[----:B------:R-:W-:Y:S02]  /*11850*/  MOV R102, R194 ;  /* 0x000000c200667202 */ /* 0x000fe40000000f00 */
[----:B------:R1:W-:Y:S01]  /*11860*/  MUFU.EX2 R223, R3 ;  /* 0x0000000300df7308 */ /* 0x0003e20000000800 */
[----:B---3--:R-:W-:Y:S01]  /*11870*/  @P0 IADD3.X R11, R5, R12, RZ, P2, !PT ;  /* 0x0000000c050b0210 */ /* 0x008fe200017fe4ff */
[C---:B--2---:R-:W-:Y:S02]  /*11880*/  FMUL.FTZ R4, R73.reuse, R92 ;  /* 0x0000005c49047220 */ /* 0x044fe40000410000 */
[----:B------:R-:W-:Y:S02]  /*11890*/  FMUL.FTZ R5, R73, R93 ;  /* 0x0000005d49057220 */ /* 0x000fe40000410000 */
[----:B------:R2:W-:Y:S01]  /*118a0*/  @P0 LDGSTS.E.BYPASS.LTC128B.128 [R216+0x4900], [R10.64], !P1 ;  /* 0x049000000ad80fae */ /* 0x0005e2000c901d48 */
[----:B------:R-:W-:Y:S01]  /*118b0*/  FMUL.FTZ R12, R71, R96 ;  /* 0x00000060470c7220 */ /* 0x000fe20000410000 */
[----:B------:R-:W-:Y:S01]  /*118c0*/  MOV R96, R32 ;  /* 0x0000002000607202 */ /* 0x000fe20000000f00 */
[----:B------:R-:W-:Y:S05]  /*118d0*/  FMUL.FTZ R32, R73, R116 ;  /* 0x0000007449207220 */ /* 0x000fea0000410000 */
[----:B------:R-:W3:Y:S01]  /*118e0*/  LDSM.16.MT88.4 R20, [R201] ;  /* 0x00000000c914783b */ /* 0x000ee20000004200 */
[--C-:B-1----:R-:W-:Y:S01]  /*118f0*/  FFMA.FTZ R3, R172, c[0x0][0x2d0], -R159.reuse ;  /* 0x0000b400ac037a23 */ /* 0x102fe2000001089f */
[----:B------:R-:W-:Y:S01]  /*11900*/  MOV R172, R31 ;  /* 0x0000001f00ac7202 */ /* 0x000fe20000000f00 */
[C---:B------:R-:W-:Y:S05]  /*11910*/  FMUL.FTZ R31, R0.reuse, R115 ;  /* 0x00000073001f7220 */ /* 0x040fea0000410000 */
[----:B------:R-:W1:Y:S01]  /*11920*/  LDSM.16.MT88.4 R36, [R205] ;  /* 0x00000000cd24783b */ /* 0x000e620000004200 */
[----:B------:R4:W-:Y:S07]  /*11930*/  MUFU.EX2 R218, R3 ;  /* 0x0000000300da7308 */ /* 0x0009ee0000000800 */
[----:B------:R-:W5:Y:S01]  /*11940*/  LDSM.16.MT88.4 R52, [R202] ;  /* 0x00000000ca34783b */ /* 0x000f620000004200 */
[C---:B--2---:R-:W-:Y:S02]  /*11950*/  FMUL.FTZ R10, R0.reuse, R90 ;  /* 0x0000005a000a7220 */ /* 0x044fe40000410000 */
[----:B------:R-:W-:Y:S05]  /*11960*/  FMUL.FTZ R11, R0, R91 ;  /* 0x0000005b000b7220 */ /* 0x000fea0000410000 */
[----:B------:R-:W2:Y:S08]  /*11970*/  LDSM.16.MT88.4 R80, [R204] ;  /* 0x00000000cc50783b */ /* 0x000eb00000004200 */
[----:B------:R-:W1:Y:S01]  /*11980*/  LDSM.16.MT88.4 R84, [R201+0x800] ;  /* 0x00080000c954783b */ /* 0x000e620000004200 */
[--C-:B----4-:R-:W-:Y:S02]  /*11990*/  FFMA.FTZ R3, R25, c[0x0][0x2d0], -R159.reuse ;  /* 0x0000b40019037a23 */ /* 0x110fe4000001089f */
[----:B------:R-:W-:Y:S02]  /*119a0*/  FMUL.FTZ R25, R71, R109 ;  /* 0x0000006d47197220 */ /* 0x000fe40000410000 */
[----:B------:R4:W1:Y:S01]  /*119b0*/  MUFU.EX2 R219, R3 ;  /* 0x0000000300db7308 */ /* 0x0008620000000800 */
[-C--:B---3--:R-:W-:Y:S02]  /*119c0*/  HMMA.16816.F32.BF16 R4, R76, R20.reuse, R4 ;  /* 0x000000144c04723c */ /* 0x088fe40000041804 */
[----:B------:R-:W3:Y:S06]  /*119d0*/  LDSM.16.MT88.4 R88, [R205+0x800] ;  /* 0x00080000cd58783b */ /* 0x000eec0000004200 */
[C---:B------:R-:W-:Y:S02]  /*119e0*/  HMMA.16816.F32.BF16 R8, R64.reuse, R20, R8 ;  /* 0x000000144008723c */ /* 0x040fe40000041808 */
[----:B------:R-:W2:Y:S05]  /*119f0*/  LDSM.16.MT88.4 R92, [R202+0x800] ;  /* 0x00080000ca5c783b */ /* 0x000eaa0000004200 */
[C---:B------:R-:W-:Y:S01]  /*11a00*/  FMUL.FTZ R20, R73.reuse, R104 ;  /* 0x0000006849147220 */ /* 0x040fe20000410000 */
[-C--:B------:R-:W-:Y:S02]  /*11a10*/  HMMA.16816.F32.BF16 R12, R64, R22.reuse, R12 ;  /* 0x00000016400c723c */ /* 0x080fe4000004180c */
[----:B------:R-:W3:Y:S02]  /*11a20*/  LDL.LU R115, [R1] ;  /* 0x0000000001737983 */ /* 0x000ee40000300800 */
[----:B------:R-:W-:Y:S02]  /*11a30*/  FMUL.FTZ R21, R73, R105 ;  /* 0x0000006949157220 */ /* 0x000fe40000410000 */
[----:B------:R-:W3:Y:S01]  /*11a40*/  LDL.LU R114, [R1+0x4] ;  /* 0x0000040001727983 */ /* 0x000ee20000300800 */
[--C-:B----4-:R-:W-:Y:S01]  /*11a50*/  FFMA.FTZ R3, R24, c[0x0][0x2d0], -R159.reuse ;  /* 0x0000b40018037a23 */ /* 0x110fe2000001089f */
[C---:B------:R-:W-:Y:S02]  /*11a60*/  HMMA.16816.F32.BF16 R16, R76.reuse, R22, R16 ;  /* 0x000000164c10723c */ /* 0x040fe40000041810 */
[----:B------:R-:W-:Y:S01]  /*11a70*/  LDSM.16.MT88.4 R116, [R205+0x2000] ;  /* 0x00200000cd74783b */ /* 0x000fe20000004200 */
[----:B------:R4:W-:Y:S01]  /*11a80*/  MUFU.EX2 R221, R3 ;  /* 0x0000000300dd7308 */ /* 0x0009e20000000800 */
[----:B------:R-:W-:Y:S03]  /*11a90*/  FMUL.FTZ R24, R71, R108 ;  /* 0x0000006c47187220 */ /* 0x000fe60000410000 */
[C---:B------:R-:W-:Y:S02]  /*11aa0*/  FMUL.FTZ R22, R72.reuse, R106 ;  /* 0x0000006a48167220 */ /* 0x040fe40000410000 */
[----:B------:R-:W-:Y:S01]  /*11ab0*/  FMUL.FTZ R23, R72, R107 ;  /* 0x0000006b48177220 */ /* 0x000fe20000410000 */
[----:B------:R-:W-:Y:S06]  /*11ac0*/  LDSM.16.MT88.4 R132, [R202+0x2000] ;  /* 0x00200000ca84783b */ /* 0x000fec0000004200 */
[-C--:B-1----:R-:W-:Y:S02]  /*11ad0*/  HMMA.16816.F32.BF16 R20, R76, R36.reuse, R20 ;  /* 0x000000244c14723c */ /* 0x082fe40000041814 */
[----:B------:R-:W0:Y:S01]  /*11ae0*/  LDGDEPBAR ;  /* 0x00000000000079af */ /* 0x000e220000000000 */
[----:B----4-:R-:W-:Y:S02]  /*11af0*/  FFMA.FTZ R3, R26, c[0x0][0x2d0], -R159 ;  /* 0x0000b4001a037a23 */ /* 0x010fe4000001089f */
[----:B------:R-:W-:Y:S02]  /*11b00*/  FMUL.FTZ R26, R0, R110 ;  /* 0x0000006e001a7220 */ /* 0x000fe40000410000 */
[----:B------:R1:W-:Y:S02]  /*11b10*/  MUFU.EX2 R220, R3 ;  /* 0x0000000300dc7308 */ /* 0x0003e40000000800 */
[--C-:B-1----:R-:W-:Y:S03]  /*11b20*/  FFMA.FTZ R3, R176, c[0x0][0x2d0], -R152.reuse ;  /* 0x0000b400b0037a23 */ /* 0x102fe60000010898 */
[----:B------:R-:W-:Y:S05]  /*11b30*/  MOV R176, R196 ;  /* 0x000000c400b07202 */ /* 0x000fea0000000f00 */
[----:B------:R1:W-:Y:S02]  /*11b40*/  MUFU.EX2 R168, R3 ;  /* 0x0000000300a87308 */ /* 0x0003e40000000800 */
[--C-:B-1----:R-:W-:Y:S08]  /*11b50*/  FFMA.FTZ R3, R178, c[0x0][0x2d0], -R152.reuse ;  /* 0x0000b400b2037a23 */ /* 0x102ff00000010898 */
[----:B------:R1:W4:Y:S02]  /*11b60*/  MUFU.EX2 R167, R3 ;  /* 0x0000000300a77308 */ /* 0x0003240000000800 */
[--C-:B-1----:R-:W-:Y:S02]  /*11b70*/  FFMA.FTZ R3, R27, c[0x0][0x2d0], -R152.reuse ;  /* 0x0000b4001b037a23 */ /* 0x102fe40000010898 */
[----:B------:R-:W-:Y:S06]  /*11b80*/  FMUL.FTZ R27, R0, R111 ;  /* 0x0000006f001b7220 */ /* 0x000fec0000410000 */
[----:B------:R1:W-:Y:S01]  /*11b90*/  MUFU.EX2 R166, R3 ;  /* 0x0000000300a67308 */ /* 0x0003e20000000800 */
[C---:B------:R-:W-:Y:S07]  /*11ba0*/  HMMA.16816.F32.BF16 R24, R64.reuse, R36, R24 ;  /* 0x000000244018723c */ /* 0x040fee0000041818 */
[C---:B------:R-:W-:Y:S02]  /*11bb0*/  FMUL.FTZ R36, R73.reuse, R120 ;  /* 0x0000007849247220 */ /* 0x040fe40000410000 */
[----:B------:R-:W-:Y:S03]  /*11bc0*/  FMUL.FTZ R37, R73, R121 ;  /* 0x0000007949257220 */ /* 0x000fe60000410000 */
[----:B-1----:R-:W-:Y:S02]  /*11bd0*/  FFMA.FTZ R3, R29, c[0x0][0x2d0], -R152 ;  /* 0x0000b4001d037a23 */ /* 0x002fe40000010898 */
[C---:B------:R-:W-:Y:S02]  /*11be0*/  FMUL.FTZ R29, R71.reuse, R113 ;  /* 0x00000071471d7220 */ /* 0x040fe40000410000 */
[----:B------:R1:W1:Y:S01]  /*11bf0*/  MUFU.EX2 R165, R3 ;  /* 0x0000000300a57308 */ /* 0x0002620000000800 */
[----:B------:R-:W3:Y:S01]  /*11c00*/  LDL.LU R113, [R1+0x8] ;  /* 0x0000080001717983 */ /* 0x000ee20000300800 */
[--C-:B-1----:R-:W-:Y:S02]  /*11c10*/  FFMA.FTZ R3, R28, c[0x0][0x2d0], -R153.reuse ;  /* 0x0000b4001c037a23 */ /* 0x102fe40000010899 */
[----:B------:R-:W-:Y:S06]  /*11c20*/  FMUL.FTZ R28, R71, R112 ;  /* 0x00000070471c7220 */ /* 0x000fec0000410000 */
[----:B------:R1:W-:Y:S01]  /*11c30*/  MUFU.EX2 R199, R3 ;  /* 0x0000000300c77308 */ /* 0x0003e20000000800 */
[----:B------:R-:W3:Y:S01]  /*11c40*/  LDL.LU R112, [R1+0xc] ;  /* 0x00000c0001707983 */ /* 0x000ee20000300800 */
[-C--:B------:R-:W-:Y:S08]  /*11c50*/  HMMA.16816.F32.BF16 R28, R64, R38.reuse, R28 ;  /* 0x00000026401c723c */ /* 0x080ff0000004181c */
[C---:B------:R-:W-:Y:S07]  /*11c60*/  HMMA.16816.F32.BF16 R32, R76.reuse, R38, R32 ;  /* 0x000000264c20723c */ /* 0x040fee0000041820 */
[C---:B------:R-:W-:Y:S02]  /*11c70*/  FMUL.FTZ R38, R72.reuse, R122 ;  /* 0x0000007a48267220 */ /* 0x040fe40000410000 */
[----:B------:R-:W-:Y:S03]  /*11c80*/  FMUL.FTZ R39, R72, R123 ;  /* 0x0000007b48277220 */ /* 0x000fe60000410000 */
[--C-:B-1----:R-:W-:Y:S04]  /*11c90*/  FFMA.FTZ R3, R179, c[0x0][0x2d0], -R153.reuse ;  /* 0x0000b400b3037a23 */ /* 0x102fe80000010899 */
[-C--:B-----5:R-:W-:Y:S01]  /*11ca0*/  HMMA.16816.F32.BF16 R36, R76, R52.reuse, R36 ;  /* 0x000000344c24723c */ /* 0x0a0fe20000041824 */
[----:B------:R1:W-:Y:S02]  /*11cb0*/  MUFU.EX2 R198, R3 ;  /* 0x0000000300c67308 */ /* 0x0003e40000000800 */
[--C-:B-1----:R-:W-:Y:S02]  /*11cc0*/  FFMA.FTZ R3, R40, c[0x0][0x2d0], -R153.reuse ;  /* 0x0000b40028037a23 */ /* 0x102fe40000010899 */
[----:B------:R-:W-:Y:S06]  /*11cd0*/  FMUL.FTZ R40, R71, R124 ;  /* 0x0000007c47287220 */ /* 0x000fec0000410000 */
[----:B------:R1:W-:Y:S01]  /*11ce0*/  MUFU.EX2 R197, R3 ;  /* 0x0000000300c57308 */ /* 0x0003e20000000800 */
[C---:B------:R-:W-:Y:S07]  /*11cf0*/  HMMA.16816.F32.BF16 R40, R64.reuse, R52, R40 ;  /* 0x000000344028723c */ /* 0x040fee0000041828 */
[C---:B------:R-:W-:Y:S02]  /*11d00*/  FMUL.FTZ R53, R73.reuse, R137 ;  /* 0x0000008949357220 */ /* 0x040fe40000410000 */
[----:B------:R-:W-:Y:S03]  /*11d10*/  FMUL.FTZ R52, R73, R136 ;  /* 0x0000008849347220 */ /* 0x000fe60000410000 */
[--C-:B-1----:R-:W-:Y:S02]  /*11d20*/  FFMA.FTZ R3, R44, c[0x0][0x2d0], -R153.reuse ;  /* 0x0000b4002c037a23 */ /* 0x102fe40000010899 */
[----:B------:R-:W-:Y:S02]  /*11d30*/  FMUL.FTZ R44, R71, R128 ;  /* 0x00000080472c7220 */ /* 0x000fe40000410000 */
[----:B------:R1:W-:Y:S05]  /*11d40*/  MUFU.EX2 R196, R3 ;  /* 0x0000000300c47308 */ /* 0x0003ea0000000800 */
[-C--:B------:R-:W-:Y:S08]  /*11d50*/  HMMA.16816.F32.BF16 R44, R64, R54.reuse, R44 ;  /* 0x00000036402c723c */ /* 0x080ff0000004182c */
[C---:B------:R-:W-:Y:S07]  /*11d60*/  HMMA.16816.F32.BF16 R48, R76.reuse, R54, R48 ;  /* 0x000000364c30723c */ /* 0x040fee0000041830 */
[C---:B------:R-:W-:Y:S02]  /*11d70*/  FMUL.FTZ R54, R72.reuse, R138 ;  /* 0x0000008a48367220 */ /* 0x040fe40000410000 */
[----:B------:R-:W-:Y:S03]  /*11d80*/  FMUL.FTZ R55, R72, R139 ;  /* 0x0000008b48377220 */ /* 0x000fe60000410000 */
[--C-:B-1----:R-:W-:Y:S04]  /*11d90*/  FFMA.FTZ R3, R182, c[0x0][0x2d0], -R154.reuse ;  /* 0x0000b400b6037a23 */ /* 0x102fe8000001089a */
[-C--:B--2---:R-:W-:Y:S01]  /*11da0*/  HMMA.16816.F32.BF16 R52, R76, R80.reuse, R52 ;  /* 0x000000504c34723c */ /* 0x084fe20000041834 */
[----:B------:R1:W-:Y:S07]  /*11db0*/  MUFU.EX2 R195, R3 ;  /* 0x0000000300c37308 */ /* 0x0003ee0000000800 */
[C---:B------:R-:W-:Y:S07]  /*11dc0*/  HMMA.16816.F32.BF16 R56, R64.reuse, R80, R56 ;  /* 0x000000504038723c */ /* 0x040fee0000041838 */
[----:B------:R-:W-:Y:S01]  /*11dd0*/  F2FP.BF16.PACK_AB R80, R219, R218 ;  /* 0x000000dadb50723e */ /* 0x000fe200000010ff */
[-C--:B------:R-:W-:Y:S04]  /*11de0*/  HMMA.16816.F32.BF16 R60, R64, R82.reuse, R60 ;  /* 0x00000052403c723c */ /* 0x080fe8000004183c */
[----:B----4-:R-:W-:Y:S03]  /*11df0*/  F2FP.BF16.PACK_AB R81, R167, R168 ;  /* 0x000000a8a751723e */ /* 0x010fe600000010ff */
        /* <DEDUP_REMOVED lines=13> */
[----:B------:R1:W-:Y:S01]  /*11ed0*/  MUFU.EX2 R193, R3 ;  /* 0x0000000300c17308 */ /* 0x0003e20000000800 */
[----:B------:R-:W-:Y:S03]  /*11ee0*/  F2FP.BF16.PACK_AB R83, R165, R166 ;  /* 0x000000a6a553723e */ /* 0x000fe600000010ff */
[-C--:B------:R-:W-:Y:S08]  /*11ef0*/  HMMA.16816.F32.BF16 R4, R76, R84.reuse, R4 ;  /* 0x000000544c04723c */ /* 0x080ff00000041804 */
[C---:B------:R-:W-:Y:S08]  /*11f00*/  HMMA.16816.F32.BF16 R8, R80.reuse, R84, R8 ;  /* 0x000000545008723c */ /* 0x040ff00000041808 */
[-C--:B------:R-:W-:Y:S04]  /*11f10*/  HMMA.16816.F32.BF16 R12, R80, R86.reuse, R12 ;  /* 0x00000056500c723c */ /* 0x080fe8000004180c */
[----:B-1----:R-:W-:Y:S04]  /*11f20*/  FFMA.FTZ R3, R181, c[0x0][0x2d0], -R154 ;  /* 0x0000b400b5037a23 */ /* 0x002fe8000001089a */
[C---:B------:R-:W-:Y:S01]  /*11f30*/  HMMA.16816.F32.BF16 R16, R76.reuse, R86, R16 ;  /* 0x000000564c10723c */ /* 0x040fe20000041810 */
[----:B------:R1:W-:Y:S01]  /*11f40*/  MUFU.EX2 R192, R3 ;  /* 0x0000000300c07308 */ /* 0x0003e20000000800 */
[----:B------:R-:W2:Y:S06]  /*11f50*/  LDSM.16.MT88.4 R84, [R204+0x800] ;  /* 0x00080000cc54783b */ /* 0x000eac0000004200 */
[-C--:B---3--:R-:W-:Y:S08]  /*11f60*/  HMMA.16816.F32.BF16 R20, R76, R88.reuse, R20 ;  /* 0x000000584c14723c */ /* 0x088ff00000041814 */
[C---:B------:R-:W-:Y:S07]  /*11f70*/  HMMA.16816.F32.BF16 R24, R80.reuse, R88, R24 ;  /* 0x000000585018723c */ /* 0x040fee0000041818 */
[----:B------:R-:W-:Y:S01]  /*11f80*/  FFMA.FTZ R88, R243, c[0x0][0x2d0], -R153 ;  /* 0x0000b400f3587a23 */ /* 0x000fe20000010899 */
[-C--:B------:R-:W-:Y:S04]  /*11f90*/  HMMA.16816.F32.BF16 R28, R80, R90.reuse, R28 ;  /* 0x0000005a501c723c */ /* 0x080fe8000004181c */
[--C-:B-1----:R-:W-:Y:S04]  /*11fa0*/  FFMA.FTZ R3, R184, c[0x0][0x2d0], -R159.reuse ;  /* 0x0000b400b8037a23 */ /* 0x102fe8000001089f */
[C---:B------:R-:W-:Y:S01]  /*11fb0*/  HMMA.16816.F32.BF16 R32, R76.reuse, R90, R32 ;  /* 0x0000005a4c20723c */ /* 0x040fe20000041820 */
[----:B------:R1:W-:Y:S07]  /*11fc0*/  MUFU.EX2 R191, R3 ;  /* 0x0000000300bf7308 */ /* 0x0003ee0000000800 */
[-C--:B------:R-:W-:Y:S08]  /*11fd0*/  HMMA.16816.F32.BF16 R36, R76, R92.reuse, R36 ;  /* 0x0000005c4c24723c */ /* 0x080ff00000041824 */
[C---:B------:R-:W-:Y:S08]  /*11fe0*/  HMMA.16816.F32.BF16 R40, R80.reuse, R92, R40 ;  /* 0x0000005c5028723c */ /* 0x040ff00000041828 */
[-C--:B------:R-:W-:Y:S04]  /*11ff0*/  HMMA.16816.F32.BF16 R44, R80, R94.reuse, R44 ;  /* 0x0000005e502c723c */ /* 0x080fe8000004182c */
[----:B-1----:R-:W-:Y:S04]  /*12000*/  FFMA.FTZ R3, R185, c[0x0][0x2d0], -R159 ;  /* 0x0000b400b9037a23 */ /* 0x002fe8000001089f */
[C---:B------:R-:W-:Y:S01]  /*12010*/  HMMA.16816.F32.BF16 R48, R76.reuse, R94, R48 ;  /* 0x0000005e4c30723c */ /* 0x040fe20000041830 */
[----:B------:R1:W3:Y:S01]  /*12020*/  MUFU.EX2 R190, R3 ;  /* 0x0000000300be7308 */ /* 0x0002e20000000800 */
[----:B------:R-:W-:Y:S06]  /*12030*/  LDSM.16.MT88.4 R92, [R202+0x1000] ;  /* 0x00100000ca5c783b */ /* 0x000fec0000004200 */
[-C--:B--2---:R-:W-:Y:S08]  /*12040*/  HMMA.16816.F32.BF16 R52, R76, R84.reuse, R52 ;  /* 0x000000544c34723c */ /* 0x084ff00000041834 */
[C---:B------:R-:W-:Y:S08]  /*12050*/  HMMA.16816.F32.BF16 R56, R80.reuse, R84, R56 ;  /* 0x000000545038723c */ /* 0x040ff00000041838 */
[-C--:B------:R-:W-:Y:S04]  /*12060*/  HMMA.16816.F32.BF16 R60, R80, R86.reuse, R60 ;  /* 0x00000056503c723c */ /* 0x080fe8000004183c */
[----:B-1----:R-:W-:Y:S03]  /*12070*/  FFMA.FTZ R3, R186, c[0x0][0x2d0], -R152 ;  /* 0x0000b400ba037a23 */ /* 0x002fe60000010898 */
[----:B---3--:R-:W-:Y:S01]  /*12080*/  F2FP.BF16.PACK_AB R80, R190, R191 ;  /* 0x000000bfbe50723e */ /* 0x008fe200000010ff */
[----:B------:R-:W-:Y:S01]  /*12090*/  HMMA.16816.F32.BF16 R64, R76, R86, R64 ;  /* 0x000000564c40723c */ /* 0x000fe20000041840 */
[----:B------:R1:W-:Y:S01]  /*120a0*/  MUFU.EX2 R138, R3 ;  /* 0x00000003008a7308 */ /* 0x0003e20000000800 */
[----:B------:R-:W-:Y:S02]  /*120b0*/  LDSM.16.MT88.4 R84, [R205+0x1000] ;  /* 0x00100000cd54783b */ /* 0x000fe40000004200 */
[----:B------:R-:W-:Y:S03]  /*120c0*/  FFMA.FTZ R0, R0, R112, R173 ;  /* 0x0000007000007223 */ /* 0x000fe600000100ad */
[----:B------:R-:W-:Y:S02]  /*120d0*/  F2FP.BF16.PACK_AB R76, R198, R199 ;  /* 0x000000c7c64c723e */ /* 0x000fe400000010ff */
[----:B------:R-:W-:Y:S03]  /*120e0*/  F2FP.BF16.PACK_AB R78, R196, R197 ;  /* 0x000000c5c44e723e */ /* 0x000fe600000010ff */
[----:B------:R-:W-:Y:S01]  /*120f0*/  F2FP.BF16.PACK_AB R77, R194, R195 ;  /* 0x000000c3c24d723e */ /* 0x000fe200000010ff */
[----:B------:R-:W-:Y:S01]  /*12100*/  FADD.FTZ R0, R174, R0 ;  /* 0x00000000ae007221 */ /* 0x000fe20000010000 */
[----:B------:R-:W-:Y:S01]  /*12110*/  F2FP.BF16.PACK_AB R79, R192, R193 ;  /* 0x000000c1c04f723e */ /* 0x000fe200000010ff */
[--C-:B-1----:R-:W-:Y:S02]  /*12120*/  FFMA.FTZ R3, R188, c[0x0][0x2d0], -R152.reuse ;  /* 0x0000b400bc037a23 */ /* 0x102fe40000010898 */
[----:B------:R1:W-:Y:S10]  /*12130*/  MUFU.EX2 R188, R88 ;  /* 0x0000005800bc7308 */ /* 0x0003f40000000800 */
[----:B------:R2:W3:Y:S01]  /*12140*/  MUFU.EX2 R137, R3 ;  /* 0x0000000300897308 */ /* 0x0004e20000000800 */
[----:B-1----:R-:W1:Y:S01]  /*12150*/  LDSM.16.MT88.4 R88, [R201+0x1000] ;  /* 0x00100000c958783b */ /* 0x002e620000004200 */
[--C-:B--2---:R-:W-:Y:S01]  /*12160*/  FFMA.FTZ R3, R187, c[0x0][0x2d0], -R159.reuse ;  /* 0x0000b400bb037a23 */ /* 0x104fe2000001089f */
[----:B---3--:R-:W-:Y:S07]  /*12170*/  F2FP.BF16.PACK_AB R81, R137, R138 ;  /* 0x0000008a8951723e */ /* 0x008fee00000010ff */
[----:B------:R2:W-:Y:S02]  /*12180*/  MUFU.EX2 R189, R3 ;  /* 0x0000000300bd7308 */ /* 0x0005e40000000800 */
[----:B--2---:R-:W-:Y:S01]  /*12190*/  FFMA.FTZ R3, R245, c[0x0][0x2d0], -R159 ;  /* 0x0000b400f5037a23 */ /* 0x004fe2000001089f */
[-C--:B-1----:R-:W-:Y:S07]  /*121a0*/  HMMA.16816.F32.BF16 R4, R76, R88.reuse, R4 ;  /* 0x000000584c04723c */ /* 0x082fee0000041804 */
[----:B------:R1:W2:Y:S02]  /*121b0*/  MUFU.EX2 R139, R3 ;  /* 0x00000003008b7308 */ /* 0x0002a40000000800 */
[--C-:B-1----:R-:W-:Y:S03]  /*121c0*/  FFMA.FTZ R3, R248, c[0x0][0x2d0], -R152.reuse ;  /* 0x0000b400f8037a23 */ /* 0x102fe60000010898 */
[----:B--2---:R-:W-:Y:S05]  /*121d0*/  F2FP.BF16.PACK_AB R82, R139, R189 ;  /* 0x000000bd8b52723e */ /* 0x004fea00000010ff */
[----:B------:R1:W-:Y:S02]  /*121e0*/  MUFU.EX2 R136, R3 ;  /* 0x0000000300887308 */ /* 0x0003e40000000800 */
[----:B-1----:R-:W-:Y:S08]  /*121f0*/  FFMA.FTZ R3, R251, c[0x0][0x2d0], -R152 ;  /* 0x0000b400fb037a23 */ /* 0x002ff00000010898 */
[----:B------:R1:W2:Y:S02]  /*12200*/  MUFU.EX2 R141, R3 ;  /* 0x00000003008d7308 */ /* 0x0002a40000000800 */
[--C-:B-1----:R-:W-:Y:S01]  /*12210*/  FFMA.FTZ R3, R246, c[0x0][0x2d0], -R153.reuse ;  /* 0x0000b400f6037a23 */ /* 0x102fe20000010899 */
[----:B--2---:R-:W-:Y:S07]  /*12220*/  F2FP.BF16.PACK_AB R83, R141, R136 ;  /* 0x000000888d53723e */ /* 0x004fee00000010ff */
[----:B------:R1:W2:Y:S01]  /*12230*/  MUFU.EX2 R187, R3 ;  /* 0x0000000300bb7308 */ /* 0x0002a20000000800 */
[C---:B------:R-:W-:Y:S08]  /*12240*/  HMMA.16816.F32.BF16 R8, R80.reuse, R88, R8 ;  /* 0x000000585008723c */ /* 0x040ff00000041808 */
[-C--:B------:R-:W-:Y:S08]  /*12250*/  HMMA.16816.F32.BF16 R12, R80, R90.reuse, R12 ;  /* 0x0000005a500c723c */ /* 0x080ff0000004180c */
[C---:B------:R-:W-:Y:S01]  /*12260*/  HMMA.16816.F32.BF16 R16, R76.reuse, R90, R16 ;  /* 0x0000005a4c10723c */ /* 0x040fe20000041810 */
[----:B------:R-:W3:Y:S03]  /*12270*/  LDSM.16.MT88.4 R88, [R204+0x1000] ;  /* 0x00100000cc58783b */ /* 0x000ee60000004200 */
[--C-:B-1----:R-:W-:Y:S04]  /*12280*/  FFMA.FTZ R3, R249, c[0x0][0x2d0], -R154.reuse ;  /* 0x0000b400f9037a23 */ /* 0x102fe8000001089a */
[-C--:B------:R-:W-:Y:S01]  /*12290*/  HMMA.16816.F32.BF16 R20, R76, R84.reuse, R20 ;  /* 0x000000544c14723c */ /* 0x080fe20000041814 */
[----:B------:R1:W-:Y:S07]  /*122a0*/  MUFU.EX2 R186, R3 ;  /* 0x0000000300ba7308 */ /* 0x0003ee0000000800 */
[C---:B------:R-:W-:Y:S07]  /*122b0*/  HMMA.16816.F32.BF16 R24, R80.reuse, R84, R24 ;  /* 0x000000545018723c */ /* 0x040fee0000041818 */
[--C-:B------:R-:W-:Y:S01]  /*122c0*/  FFMA.FTZ R84, R98, c[0x0][0x2d0], -R153.reuse ;  /* 0x0000b40062547a23 */ /* 0x100fe20000010899 */
[-C--:B------:R-:W-:Y:S04]  /*122d0*/  HMMA.16816.F32.BF16 R28, R80, R86.reuse, R28 ;  /* 0x00000056501c723c */ /* 0x080fe8000004181c */
[----:B------:R-:W-:Y:S04]  /*122e0*/  MOV R98, R171 ;  /* 0x000000ab00627202 */ /* 0x000fe80000000f00 */
[C---:B------:R-:W-:Y:S04]  /*122f0*/  HMMA.16816.F32.BF16 R32, R76.reuse, R86, R32 ;  /* 0x000000564c20723c */ /* 0x040fe80000041820 */
[--C-:B-1----:R-:W-:Y:S04]  /*12300*/  FFMA.FTZ R3, R252, c[0x0][0x2d0], -R154.reuse ;  /* 0x0000b400fc037a23 */ /* 0x102fe8000001089a */
[-C--:B------:R-:W-:Y:S01]  /*12310*/  HMMA.16816.F32.BF16 R36, R76, R92.reuse, R36 ;  /* 0x0000005c4c24723c */ /* 0x080fe20000041824 */
[----:B------:R1:W4:Y:S07]  /*12320*/  MUFU.EX2 R143, R3 ;  /* 0x00000003008f7308 */ /* 0x00032e0000000800 */
[C---:B------:R-:W-:Y:S08]  /*12330*/  HMMA.16816.F32.BF16 R40, R80.reuse, R92, R40 ;  /* 0x0000005c5028723c */ /* 0x040ff00000041828 */
[-C--:B------:R-:W-:Y:S08]  /*12340*/  HMMA.16816.F32.BF16 R44, R80, R94.reuse, R44 ;  /* 0x0000005e502c723c */ /* 0x080ff0000004182c */
[C---:B------:R-:W-:Y:S01]  /*12350*/  HMMA.16816.F32.BF16 R48, R76.reuse, R94, R48 ;  /* 0x0000005e4c30723c */ /* 0x040fe20000041830 */
[----:B------:R-:W-:Y:S03]  /*12360*/  LDSM.16.MT88.4 R92, [R202+0x1800] ;  /* 0x00180000ca5c783b */ /* 0x000fe60000004200 */
[--C-:B-1----:R-:W-:Y:S04]  /*12370*/  FFMA.FTZ R3, R242, c[0x0][0x2d0], -R153.reuse ;  /* 0x0000b400f2037a23 */ /* 0x102fe80000010899 */
[-C--:B---3--:R-:W-:Y:S01]  /*12380*/  HMMA.16816.F32.BF16 R52, R76, R88.reuse, R52 ;  /* 0x000000584c34723c */ /* 0x088fe20000041834 */
[----:B------:R1:W-:Y:S07]  /*12390*/  MUFU.EX2 R185, R3 ;  /* 0x0000000300b97308 */ /* 0x0003ee0000000800 */
[C---:B------:R-:W-:Y:S08]  /*123a0*/  HMMA.16816.F32.BF16 R56, R80.reuse, R88, R56 ;  /* 0x000000585038723c */ /* 0x040ff00000041838 */
[-C--:B------:R-:W-:Y:S08]  /*123b0*/  HMMA.16816.F32.BF16 R60, R80, R90.reuse, R60 ;  /* 0x0000005a503c723c */ /* 0x080ff0000004183c */
[----:B------:R-:W-:Y:S01]  /*123c0*/  HMMA.16816.F32.BF16 R64, R76, R90, R64 ;  /* 0x0000005a4c40723c */ /* 0x000fe20000041840 */
[----:B------:R-:W-:Y:S03]  /*123d0*/  LDSM.16.MT88.4 R88, [R205+0x1800] ;  /* 0x00180000cd58783b */ /* 0x000fe60000004200 */
[----:B-1----:R-:W-:Y:S03]  /*123e0*/  FFMA.FTZ R3, R244, c[0x0][0x2d0], -R153 ;  /* 0x0000b400f4037a23 */ /* 0x002fe60000010899 */
[----:B--2---:R-:W-:Y:S01]  /*123f0*/  F2FP.BF16.PACK_AB R76, R187, R188 ;  /* 0x000000bcbb4c723e */ /* 0x004fe200000010ff */
[----:B------:R1:W2:Y:S01]  /*12400*/  MUFU.EX2 R184, R3 ;  /* 0x0000000300b87308 */ /* 0x0002a20000000800 */
[----:B----4-:R-:W-:Y:S03]  /*12410*/  F2FP.BF16.PACK_AB R77, R143, R186 ;  /* 0x000000ba8f4d723e */ /* 0x010fe600000010ff */
[--C-:B-1----:R-:W-:Y:S01]  /*12420*/  FFMA.FTZ R3, R247, c[0x0][0x2d0], -R154.reuse ;  /* 0x0000b400f7037a23 */ /* 0x102fe2000001089a */
[----:B--2---:R-:W-:Y:S05]  /*12430*/  F2FP.BF16.PACK_AB R78, R184, R185 ;  /* 0x000000b9b84e723e */ /* 0x004fea00000010ff */
[----:B------:R1:W-:Y:S02]  /*12440*/  MUFU.EX2 R182, R3 ;  /* 0x0000000300b67308 */ /* 0x0003e40000000800 */
[----:B-1----:R-:W-:Y:S08]  /*12450*/  FFMA.FTZ R3, R250, c[0x0][0x2d0], -R154 ;  /* 0x0000b400fa037a23 */ /* 0x002ff0000001089a */
[----:B------:R1:W2:Y:S02]  /*12460*/  MUFU.EX2 R183, R3 ;  /* 0x0000000300b77308 */ /* 0x0002a40000000800 */
[--C-:B-1----:R-:W-:Y:S01]  /*12470*/  FFMA.FTZ R3, R103, c[0x0][0x2d0], -R159.reuse ;  /* 0x0000b40067037a23 */ /* 0x102fe2000001089f */
[----:B--2---:R-:W-:Y:S07]  /*12480*/  F2FP.BF16.PACK_AB R79, R183, R182 ;  /* 0x000000b6b74f723e */ /* 0x004fee00000010ff */
[----:B------:R1:W-:Y:S02]  /*12490*/  MUFU.EX2 R142, R3 ;  /* 0x00000003008e7308 */ /* 0x0003e40000000800 */
[--C-:B-1----:R-:W-:Y:S08]  /*124a0*/  FFMA.FTZ R3, R102, c[0x0][0x2d0], -R159.reuse ;  /* 0x0000b40066037a23 */ /* 0x102ff0000001089f */
[----:B------:R1:W2:Y:S02]  /*124b0*/  MUFU.EX2 R181, R3 ;  /* 0x0000000300b57308 */ /* 0x0002a40000000800 */
[--C-:B-1----:R-:W-:Y:S01]  /*124c0*/  FFMA.FTZ R3, R101, c[0x0][0x2d0], -R152.reuse ;  /* 0x0000b40065037a23 */ /* 0x102fe20000010898 */
[----:B--2---:R-:W-:Y:S07]  /*124d0*/  F2FP.BF16.PACK_AB R80, R181, R142 ;  /* 0x0000008eb550723e */ /* 0x004fee00000010ff */
[----:B------:R1:W-:Y:S02]  /*124e0*/  MUFU.EX2 R140, R3 ;  /* 0x00000003008c7308 */ /* 0x0003e40000000800 */
[--C-:B-1----:R-:W-:Y:S01]  /*124f0*/  FFMA.FTZ R3, R96, c[0x0][0x2d0], -R152.reuse ;  /* 0x0000b40060037a23 */ /* 0x102fe20000010898 */
[----:B------:R-:W-:Y:S07]  /*12500*/  MOV R96, R158 ;  /* 0x0000009e00607202 */ /* 0x000fee0000000f00 */
[----:B------:R1:W2:Y:S02]  /*12510*/  MUFU.EX2 R158, R3 ;  /* 0x00000003009e7308 */ /* 0x0002a40000000800 */
[--C-:B-1----:R-:W-:Y:S01]  /*12520*/  FFMA.FTZ R3, R100, c[0x0][0x2d0], -R159.reuse ;  /* 0x0000b40064037a23 */ /* 0x102fe2000001089f */
[----:B--2---:R-:W-:Y:S01]  /*12530*/  F2FP.BF16.PACK_AB R81, R158, R140 ;  /* 0x0000008c9e51723e */ /* 0x004fe200000010ff */
[----:B------:R-:W-:Y:S06]  /*12540*/  LDSM.16.MT88.4 R100, [R201+0x2000] ;  /* 0x00200000c964783b */ /* 0x000fec0000004200 */
[----:B------:R1:W-:Y:S02]  /*12550*/  MUFU.EX2 R179, R3 ;  /* 0x0000000300b37308 */ /* 0x0003e40000000800 */
[----:B-1----:R-:W-:Y:S01]  /*12560*/  FFMA.FTZ R3, R99, c[0x0][0x2d0], -R159 ;  /* 0x0000b40063037a23 */ /* 0x002fe2000001089f */
[----:B------:R-:W-:Y:S07]  /*12570*/  MOV R99, R176 ;  /* 0x000000b000637202 */ /* 0x000fee0000000f00 */
        /* <DEDUP_REMOVED lines=10> */
[----:B------:R-:W-:Y:S02]  /*12620*/  MOV R97, R169 ;  /* 0x000000a900617202 */ /* 0x000fe40000000f00 */
[----:B--2---:R-:W-:Y:S03]  /*12630*/  F2FP.BF16.PACK_AB R83, R157, R156 ;  /* 0x0000009c9d53723e */ /* 0x004fe600000010ff */
[----:B------:R1:W2:Y:S04]  /*12640*/  MUFU.EX2 R178, R3 ;  /* 0x0000000300b27308 */ /* 0x0002a80000000800 */
[C---:B------:R-:W-:Y:S08]  /*12650*/  HMMA.16816.F32.BF16 R8, R80.reuse, R84, R8 ;  /* 0x000000545008723c */ /* 0x040ff00000041808 */
[-C--:B------:R-:W-:Y:S08]  /*12660*/  HMMA.16816.F32.BF16 R12, R80, R86.reuse, R12 ;  /* 0x00000056500c723c */ /* 0x080ff0000004180c */
[C---:B------:R-:W-:Y:S01]  /*12670*/  HMMA.16816.F32.BF16 R16, R76.reuse, R86, R16 ;  /* 0x000000564c10723c */ /* 0x040fe20000041810 */
[----:B------:R-:W3:Y:S03]  /*12680*/  LDSM.16.MT88.4 R84, [R204+0x1800] ;  /* 0x00180000cc54783b */ /* 0x000ee60000004200 */
[--C-:B-1----:R-:W-:Y:S01]  /*12690*/  FFMA.FTZ R3, R172, c[0x0][0x2d0], -R154.reuse ;  /* 0x0000b400ac037a23 */ /* 0x102fe2000001089a */
[----:B--2---:R-:W-:Y:S03]  /*126a0*/  F2FP.BF16.PACK_AB R148, R178, R176 ;  /* 0x000000b0b294723e */ /* 0x004fe600000010ff */
[-C--:B------:R-:W-:Y:S01]  /*126b0*/  HMMA.16816.F32.BF16 R20, R76, R88.reuse, R20 ;  /* 0x000000584c14723c */ /* 0x080fe20000041814 */
[----:B------:R1:W-:Y:S07]  /*126c0*/  MUFU.EX2 R172, R3 ;  /* 0x0000000300ac7308 */ /* 0x0003ee0000000800 */
[C---:B------:R-:W-:Y:S08]  /*126d0*/  HMMA.16816.F32.BF16 R24, R80.reuse, R88, R24 ;  /* 0x000000585018723c */ /* 0x040ff00000041818 */
[-C--:B------:R-:W-:Y:S08]  /*126e0*/  HMMA.16816.F32.BF16 R28, R80, R90.reuse, R28 ;  /* 0x0000005a501c723c */ /* 0x080ff0000004181c */
[C---:B------:R-:W-:Y:S04]  /*126f0*/  HMMA.16816.F32.BF16 R32, R76.reuse, R90, R32 ;  /* 0x0000005a4c20723c */ /* 0x040fe80000041820 */
[--C-:B-1----:R-:W-:Y:S01]  /*12700*/  FFMA.FTZ R3, R96, c[0x0][0x2d0], -R154.reuse ;  /* 0x0000b40060037a23 */ /* 0x102fe2000001089a */
[----:B------:R-:W-:Y:S03]  /*12710*/  MOV R96, R170 ;  /* 0x000000aa00607202 */ /* 0x000fe60000000f00 */
[-C--:B------:R-:W-:Y:S01]  /*12720*/  HMMA.16816.F32.BF16 R36, R76, R92.reuse, R36 ;  /* 0x0000005c4c24723c */ /* 0x080fe20000041824 */
[----:B------:R1:W2:Y:S07]  /*12730*/  MUFU.EX2 R171, R3 ;  /* 0x0000000300ab7308 */ /* 0x0002ae0000000800 */
[C---:B------:R-:W-:Y:S08]  /*12740*/  HMMA.16816.F32.BF16 R40, R80.reuse, R92, R40 ;  /* 0x0000005c5028723c */ /* 0x040ff00000041828 */
[-C--:B------:R-:W-:Y:S08]  /*12750*/  HMMA.16816.F32.BF16 R44, R80, R94.reuse, R44 ;  /* 0x0000005e502c723c */ /* 0x080ff0000004182c */
[C---:B------:R-:W-:Y:S04]  /*12760*/  HMMA.16816.F32.BF16 R48, R76.reuse, R94, R48 ;  /* 0x0000005e4c30723c */ /* 0x040fe80000041830 */
[--C-:B-1----:R-:W-:Y:S01]  /*12770*/  FFMA.FTZ R3, R164, c[0x0][0x2d0], -R153.reuse ;  /* 0x0000b400a4037a23 */ /* 0x102fe20000010899 */
[----:B--2---:R-:W-:Y:S03]  /*12780*/  F2FP.BF16.PACK_AB R149, R171, R172 ;  /* 0x000000acab95723e */ /* 0x004fe600000010ff */
[----:B------:R1:W-:Y:S01]  /*12790*/  MUFU.EX2 R170, R3 ;  /* 0x0000000300aa7308 */ /* 0x0003e20000000800 */
[-C--:B---3--:R-:W-:Y:S08]  /*127a0*/  HMMA.16816.F32.BF16 R52, R76, R84.reuse, R52 ;  /* 0x000000544c34723c */ /* 0x088ff00000041834 */
[C---:B------:R-:W-:Y:S07]  /*127b0*/  HMMA.16816.F32.BF16 R56, R80.reuse, R84, R56 ;  /* 0x000000545038723c */ /* 0x040fee0000041838 */
[----:B------:R-:W-:Y:S01]  /*127c0*/  MOV R84, R69 ;  /* 0x0000004500547202 */ /* 0x000fe20000000f00 */
[-C--:B------:R-:W-:Y:S04]  /*127d0*/  HMMA.16816.F32.BF16 R60, R80, R86.reuse, R60 ;  /* 0x00000056503c723c */ /* 0x080fe8000004183c */
[----:B------:R-:W-:Y:S01]  /*127e0*/  MOV R85, R68 ;  /* 0x0000004400557202 */ /* 0x000fe20000000f00 */
[----:B-1----:R-:W-:Y:S03]  /*127f0*/  FFMA.FTZ R3, R163, c[0x0][0x2d0], -R153 ;  /* 0x0000b400a3037a23 */ /* 0x002fe60000010899 */
[----:B------:R-:W-:Y:S01]  /*12800*/  HMMA.16816.F32.BF16 R64, R76, R86, R64 ;  /* 0x000000564c40723c */ /* 0x000fe20000041840 */
[----:B------:R1:W2:Y:S06]  /*12810*/  MUFU.EX2 R169, R3 ;  /* 0x0000000300a97308 */ /* 0x0002ac0000000800 */
[----:B------:R-:W-:Y:S01]  /*12820*/  MOV R86, R2 ;  /* 0x0000000200567202 */ /* 0x000fe20000000f00 */
[--C-:B-1----:R-:W-:Y:S01]  /*12830*/  FFMA.FTZ R3, R162, c[0x0][0x2d0], -R154.reuse ;  /* 0x0000b400a2037a23 */ /* 0x102fe2000001089a */
[----:B--2---:R-:W-:Y:S03]  /*12840*/  F2FP.BF16.PACK_AB R150, R169, R170 ;  /* 0x000000aaa996723e */ /* 0x004fe600000010ff */
[----:B------:R1:W-:Y:S02]  /*12850*/  MUFU.EX2 R164, R3 ;  /* 0x0000000300a47308 */ /* 0x0003e40000000800 */
[----:B-1----:R-:W-:Y:S08]  /*12860*/  FFMA.FTZ R3, R161, c[0x0][0x2d0], -R154 ;  /* 0x0000b400a1037a23 */ /* 0x002ff0000001089a */
[----:B------:R1:W2:Y:S02]  /*12870*/  MUFU.EX2 R163, R3 ;  /* 0x0000000300a37308 */ /* 0x0002a40000000800 */
[----:B-1----:R-:W-:Y:S01]  /*12880*/  FFMA.FTZ R3, R99, c[0x0][0x2d0], -R159 ;  /* 0x0000b40063037a23 */ /* 0x002fe2000001089f */
[----:B--2---:R-:W-:Y:S07]  /*12890*/  F2FP.BF16.PACK_AB R151, R163, R164 ;  /* 0x000000a4a397723e */ /* 0x004fee00000010ff */
[----:B------:R1:W-:Y:S01]  /*128a0*/  MUFU.EX2 R162, R3 ;  /* 0x0000000300a27308 */ /* 0x0003e20000000800 */
[-C--:B------:R-:W-:Y:S07]  /*128b0*/  HMMA.16816.F32.BF16 R92, R148, R100.reuse, R4 ;  /* 0x00000064945c723c */ /* 0x080fee0000041804 */
[----:B------:R-:W-:Y:S02]  /*128c0*/  FFMA.FTZ R5, R72, R114, R234 ;  /* 0x0000007248057223 */ /* 0x000fe400000100ea */
[----:B------:R-:W-:Y:S03]  /*128d0*/  FFMA.FTZ R4, R71, R113, R228 ;  /* 0x0000007147047223 */ /* 0x000fe600000100e4 */
[----:B------:R-:W-:Y:S02]  /*128e0*/  FADD.FTZ R5, R235, R5 ;  /* 0x00000005eb057221 */ /* 0x000fe40000010000 */
[----:B------:R-:W-:Y:S02]  /*128f0*/  FADD.FTZ R4, R229, R4 ;  /* 0x00000004e5047221 */ /* 0x000fe40000010000 */
[--C-:B-1----:R-:W-:Y:S04]  /*12900*/  FFMA.FTZ R3, R98, c[0x0][0x2d0], -R159.reuse ;  /* 0x0000b40062037a23 */ /* 0x102fe8000001089f */
        /* <DEDUP_REMOVED lines=12> */
[----:B--2---:R-:W-:Y:S01]  /*129d0*/  F2FP.BF16.PACK_AB R146, R159, R160 ;  /* 0x000000a09f92723e */ /* 0x004fe200000010ff */
[----:B------:R-:W-:Y:S06]  /*129e0*/  FFMA.FTZ R152, R75, c[0x0][0x2d0], -R152 ;  /* 0x0000b4004b987a23 */ /* 0x000fec0000010898 */
[----:B------:R1:W-:Y:S10]  /*129f0*/  MUFU.EX2 R153, R3 ;  /* 0x0000000300997308 */ /* 0x0003f40000000800 */
[----:B------:R-:W2:Y:S01]  /*12a00*/  MUFU.EX2 R74, R152 ;  /* 0x00000098004a7308 */ /* 0x000ea20000000800 */
[----:B-1----:R-:W-:Y:S04]  /*12a10*/  FFMA.FTZ R3, R73, R115, R238 ;  /* 0x0000007349037223 */ /* 0x002fe800000100ee */
[----:B------:R-:W-:Y:S04]  /*12a20*/  FADD.FTZ R3, R240, R3 ;  /* 0x00000003f0037221 */ /* 0x000fe80000010000 */
[----:B------:R-:W-:Y:S01]  /*12a30*/  FADD.FTZ R3, R239, R3 ;  /* 0x00000003ef037221 */ /* 0x000fe20000010000 */
[----:B--2---:R-:W-:Y:S07]  /*12a40*/  F2FP.BF16.PACK_AB R147, R74, R153 ;  /* 0x000000994a93723e */ /* 0x004fee00000010ff */
[C---:B------:R-:W-:Y:S07]  /*12a50*/  HMMA.16816.F32.BF16 R88, R144.reuse, R100, R8 ;  /* 0x000000649058723c */ /* 0x040fee0000041808 */
[----:B------:R-:W-:Y:S01]  /*12a60*/  FADD.FTZ R9, R236, R5 ;  /* 0x00000005ec097221 */ /* 0x000fe20000010000 */
[-C--:B------:R-:W-:Y:S04]  /*12a70*/  HMMA.16816.F32.BF16 R96, R144, R102.reuse, R12 ;  /* 0x000000669060723c */ /* 0x080fe8000004180c */
[----:B------:R-:W-:Y:S02]  /*12a80*/  FADD.FTZ R11, R232, R4 ;  /* 0x00000004e80b7221 */ /* 0x000fe40000010000 */
[----:B------:R-:W-:Y:S01]  /*12a90*/  FADD.FTZ R10, R175, R0 ;  /* 0x00000000af0a7221 */ /* 0x000fe20000010000 */
[----:B------:R-:W1:Y:S01]  /*12aa0*/  LDSM.16.MT88.4 R4, [R204+0x2000] ;  /* 0x00200000cc04783b */ /* 0x000e620000004200 */
        /* <DEDUP_REMOVED lines=77> */
[----:B------:R-:W-:Y:S01]  /*12f80*/  STL [R1], R5 ;  /* 0x0000000501007387 */ /* 0x000fe20000100800 */
        /* <DEDUP_REMOVED lines=9> */
.L_x_313:
[----:B------:R-:W-:Y:S05]  /*13020*/  BRA.DIV ~URZ, `(.L_x_315) ;  /* 0x00004d827f007947 */ /* 0x000fea000b800000 */
[----:B------:R-:W3:Y:S04]  /*13030*/  LDL.LU R11, [R1] ;  /* 0x00000000010b7983 */ /* 0x000ee80000300800 */
[----:B------:R-:W4:Y:S04]  /*13040*/  LDL.LU R8, [R1+0x4] ;  /* 0x0000040001087983 */ /* 0x000f280000300800 */
[----:B-1----:R-:W5:Y:S04]  /*13050*/  LDL.LU R4, [R1+0x8] ;  /* 0x0000080001047983 */ /* 0x002f680000300800 */
[----:B--2---:R-:W2:Y:S04]  /*13060*/  LDL.LU R10, [R1+0xc] ;  /* 0x00000c00010a7983 */ /* 0x004ea80000300800 */
[----:B---3--:R-:W1:Y:S04]  /*13070*/  SHFL.BFLY PT, R3, R11, 0x2, 0x1f ;  /* 0x0c401f000b037f89 */ /* 0x008e6800000e0000 */
[----:B----4-:R-:W3:Y:S04]  /*13080*/  SHFL.BFLY PT, R0, R8, 0x2, 0x1f ;  /* 0x0c401f0008007f89 */ /* 0x010ee800000e0000 */
[----:B-----5:R-:W4:Y:S04]  /*13090*/  SHFL.BFLY PT, R6, R4, 0x2, 0x1f ;  /* 0x0c401f0004067f89 */ /* 0x020f2800000e0000 */
[----:B--2---:R-:W2:Y:S01]  /*130a0*/  SHFL.BFLY PT, R7, R10, 0x2, 0x1f ;  /* 0x0c401f000a077f89 */ /* 0x004ea200000e0000 */
[----:B-1----:R-:W-:-:S02]  /*130b0*/  FADD.FTZ R3, R3, R11 ;  /* 0x0000000b03037221 */ /* 0x002fc40000010000 */
[----:B---3--:R-:W-:Y:S02]  /*130c0*/  FADD.FTZ R0, R0, R8 ;  /* 0x0000000800007221 */ /* 0x008fe40000010000 */
[----:B----4-:R-:W-:-:S03]  /*130d0*/  FADD.FTZ R6, R6, R4 ;  /* 0x0000000406067221 */ /* 0x010fc60000010000 */
[----:B------:R-:W1:Y:S01]  /*130e0*/  SHFL.BFLY PT, R5, R0, 0x1, 0x1f ;  /* 0x0c201f0000057f89 */ /* 0x000e6200000e0000 */
[----:B--2---:R-:W-:-:S03]  /*130f0*/  FADD.FTZ R7, R7, R10 ;  /* 0x0000000a07077221 */ /* 0x004fc60000010000 */
[----:B------:R-:W2:Y:S04]  /*13100*/  SHFL.BFLY PT, R4, R3, 0x1, 0x1f ;  /* 0x0c201f0003047f89 */ /* 0x000ea800000e0000 */
[----:B------:R-:W3:Y:S04]  /*13110*/  SHFL.BFLY PT, R8, R6, 0x1, 0x1f ;  /* 0x0c201f0006087f89 */ /* 0x000ee800000e0000 */
[----:B------:R4:W4:Y:S01]  /*13120*/  SHFL.BFLY PT, R9, R7, 0x1, 0x1f ;  /* 0x0c201f0007097f89 */ /* 0x00092200000e0000 */
[----:B-1----:R-:W-:Y:S02]  /*13130*/  FADD.FTZ R5, R0, R5 ;  /* 0x0000000500057221 */ /* 0x002fe40000010000 */
[----:B--2---:R-:W-:-:S02]  /*13140*/  FADD.FTZ R3, R3, R4 ;  /* 0x0000000403037221 */ /* 0x004fc40000010000 */
[----:B---3--:R-:W-:-:S03]  /*13150*/  FADD.FTZ R6, R6, R8 ;  /* 0x0000000806067221 */ /* 0x008fc60000010000 */
.L_x_397:
[----:B------:R-:W-:Y:S01]  /*13160*/  FSETP.NE.FTZ.AND P3, PT, R3, RZ, PT ;  /* 0x000000ff0300720b */ /* 0x000fe20003f75000 */
[----:B----4-:R-:W-:Y:S01]  /*13170*/  FADD.FTZ R7, R9, R7 ;  /* 0x0000000709077221 */ /* 0x010fe20000010000 */
[----:B------:R-:W-:Y:S02]  /*13180*/  MOV R0, RZ ;  /* 0x000000ff00007202 */ /* 0x000fe40000000f00 */
[----:B------:R-:W-:Y:S02]  /*13190*/  FSETP.NE.FTZ.AND P1, PT, R6, RZ, PT ;  /* 0x000000ff0600720b */ /* 0x000fe40003f35000 */
[----:B------:R-:W-:Y:S02]  /*131a0*/  FSETP.NE.FTZ.AND P2, PT, R5, RZ, PT ;  /* 0x000000ff0500720b */ /* 0x000fe40003f55000 */
[----:B------:R-:W-:Y:S02]  /*131b0*/  MOV R4, RZ ;  /* 0x000000ff00047202 */ /* 0x000fe40000000f00 */
[----:B------:R-:W-:-:S02]  /*131c0*/  FSETP.NE.FTZ.AND P0, PT, R7, RZ, PT ;  /* 0x000000ff0700720b */ /* 0x000fc40003f15000 */
[----:B------:R-:W-:Y:S01]  /*131d0*/  MOV R32, 0xff800000 ;  /* 0xff80000000207802 */ /* 0x000fe20000000f00 */
[----:B------:R-:W1:Y:S01]  /*131e0*/  @P3 MUFU.RCP R0, R3 ;  /* 0x0000000300003308 */ /* 0x000e620000001000 */
[----:B------:R-:W-:Y:S02]  /*131f0*/  MOV R31, 0xff800000 ;  /* 0xff800000001f7802 */ /* 0x000fe40000000f00 */
[----:B------:R-:W-:Y:S02]  /*13200*/  MOV R30, 0xff800000 ;  /* 0xff800000001e7802 */ /* 0x000fe40000000f00 */
[----:B------:R-:W-:-:S03]  /*13210*/  MOV R27, 0xff800000 ;  /* 0xff800000001b7802 */ /* 0x000fc60000000f00 */
[----:B------:R2:W-:Y:S01]  /*13220*/  @P3 MUFU.LG2 R10, R3 ;  /* 0x00000003000a3308 */ /* 0x0005e20000000c00 */
[----:B-1----:R-:W-:-:S07]  /*13230*/  FMUL.FTZ R74, R0, R92 ;  /* 0x0000005c004a7220 */ /* 0x002fce0000410000 */
[----:B------:R-:W1:Y:S01]  /*13240*/  @P2 MUFU.RCP R4, R5 ;  /* 0x0000000500042308 */ /* 0x000e620000001000 */
[C---:B------:R-:W-:Y:S02]  /*13250*/  FMUL.FTZ R75, R0.reuse, R93 ;  /* 0x0000005d004b7220 */ /* 0x040fe40000410000 */
[C---:B------:R-:W-:Y:S02]  /*13260*/  FMUL.FTZ R76, R0.reuse, R100 ;  /* 0x00000064004c7220 */ /* 0x040fe40000410000 */
[C---:B------:R-:W-:Y:S01]  /*13270*/  FMUL.FTZ R77, R0.reuse, R101 ;  /* 0x00000065004d7220 */ /* 0x040fe20000410000 */
[----:B--2---:R-:W-:Y:S01]  /*13280*/  MOV R3, RZ ;  /* 0x000000ff00037202 */ /* 0x004fe20000000f00 */
[C---:B------:R-:W-:Y:S01]  /*13290*/  FMUL.FTZ R78, R0.reuse, R104 ;  /* 0x00000068004e7220 */ /* 0x040fe20000410000 */
[----:B------:R2:W-:Y:S01]  /*132a0*/  @P2 MUFU.LG2 R9, R5 ;  /* 0x0000000500092308 */ /* 0x0005e20000000c00 */
[C---:B------:R-:W-:Y:S02]  /*132b0*/  FMUL.FTZ R79, R0.reuse, R105 ;  /* 0x00000069004f7220 */ /* 0x040fe40000410000 */
[----:B------:R-:W-:-:S02]  /*132c0*/  FMUL.FTZ R82, R0, R116 ;  /* 0x0000007400527220 */ /* 0x000fc40000410000 */
[C---:B------:R-:W-:Y:S02]  /*132d0*/  FMUL.FTZ R83, R0.reuse, R117 ;  /* 0x0000007500537220 */ /* 0x040fe40000410000 */
[C---:B------:R-:W-:Y:S01]  /*132e0*/  FMUL.FTZ R66, R0.reuse, R120 ;  /* 0x0000007800427220 */ /* 0x040fe20000410000 */
[----:B------:R-:W3:Y:S01]  /*132f0*/  @P1 MUFU.RCP R3, R6 ;  /* 0x0000000600031308 */ /* 0x000ee20000001000 */
[C---:B------:R-:W-:Y:S02]  /*13300*/  FMUL.FTZ R67, R0.reuse, R121 ;  /* 0x0000007900437220 */ /* 0x040fe40000410000 */
[C---:B------:R-:W-:Y:S02]  /*13310*/  FMUL.FTZ R86, R0.reuse, R132 ;  /* 0x0000008400567220 */ /* 0x040fe40000410000 */
[C---:B------:R-:W-:Y:S02]  /*13320*/  FMUL.FTZ R87, R0.reuse, R133 ;  /* 0x0000008500577220 */ /* 0x040fe40000410000 */
[C---:B------:R-:W-:Y:S01]  /*13330*/  FMUL.FTZ R84, R0.reuse, R136 ;  /* 0x0000008800547220 */ /* 0x040fe20000410000 */
[----:B--2---:R-:W-:Y:S01]  /*13340*/  @P2 MOV R5, 0x3f317218 ;  /* 0x3f31721800052802 */ /* 0x004fe20000000f00 */
[----:B------:R-:W-:-:S02]  /*13350*/  FMUL.FTZ R85, R0, R137 ;  /* 0x0000008900557220 */ /* 0x000fc40000410000 */
[C---:B------:R-:W-:Y:S02]  /*13360*/  FMUL.FTZ R64, R0.reuse, R148 ;  /* 0x0000009400407220 */ /* 0x040fe40000410000 */
[----:B------:R-:W-:Y:S02]  /*13370*/  FMUL.FTZ R65, R0, R149 ;  /* 0x0000009500417220 */ /* 0x000fe40000410000 */
[----:B------:R2:W4:Y:S01]  /*13380*/  @P1 MUFU.LG2 R0, R6 ;  /* 0x0000000600001308 */ /* 0x0005220000000c00 */
[C---:B-1----:R-:W-:Y:S02]  /*13390*/  FMUL.FTZ R100, R4.reuse, R106 ;  /* 0x0000006a04647220 */ /* 0x042fe40000410000 */
[----:B------:R-:W-:Y:S02]  /*133a0*/  FMUL.FTZ R101, R4, R107 ;  /* 0x0000006b04657220 */ /* 0x000fe40000410000 */
[C---:B---3--:R-:W-:Y:S02]  /*133b0*/  FMUL.FTZ R52, R3.reuse, R88 ;  /* 0x0000005803347220 */ /* 0x048fe40000410000 */
[----:B------:R-:W-:-:S02]  /*133c0*/  FMUL.FTZ R53, R3, R89 ;  /* 0x0000005903357220 */ /* 0x000fc40000410000 */
[C---:B------:R-:W-:Y:S02]  /*133d0*/  FMUL.FTZ R40, R3.reuse, R96 ;  /* 0x0000006003287220 */ /* 0x040fe40000410000 */
[C---:B------:R-:W-:Y:S02]  /*133e0*/  FMUL.FTZ R41, R3.reuse, R97 ;  /* 0x0000006103297220 */ /* 0x040fe40000410000 */
[C---:B------:R-:W-:Y:S02]  /*133f0*/  FMUL.FTZ R42, R3.reuse, R108 ;  /* 0x0000006c032a7220 */ /* 0x040fe40000410000 */
[C---:B------:R-:W-:Y:S01]  /*13400*/  FMUL.FTZ R43, R3.reuse, R109 ;  /* 0x0000006d032b7220 */ /* 0x040fe20000410000 */
[----:B--2---:R-:W-:Y:S01]  /*13410*/  @P3 MOV R6, 0x3f317218 ;  /* 0x3f31721800063802 */ /* 0x004fe20000000f00 */
[----:B----4-:R-:W-:Y:S01]  /*13420*/  @P1 FMUL.FTZ R8, R0, 0.69314718246459960938 ;  /* 0x3f31721800081820 */ /* 0x010fe20000410000 */
[----:B------:R-:W-:Y:S01]  /*13430*/  MOV R0, RZ ;  /* 0x000000ff00007202 */ /* 0x000fe20000000f00 */
[----:B------:R-:W-:-:S02]  /*13440*/  FMUL.FTZ R44, R3, R112 ;  /* 0x00000070032c7220 */ /* 0x000fc40000410000 */
[C---:B------:R-:W-:Y:S02]  /*13450*/  FMUL.FTZ R45, R3.reuse, R113 ;  /* 0x00000071032d7220 */ /* 0x040fe40000410000 */
[C---:B------:R-:W-:Y:S01]  /*13460*/  FMUL.FTZ R58, R3.reuse, R124 ;  /* 0x0000007c033a7220 */ /* 0x040fe20000410000 */
[----:B------:R-:W-:Y:S01]  /*13470*/  @P0 MUFU.RCP R0, R7 ;  /* 0x0000000700000308 */ /* 0x000fe20000001000 */
[C---:B------:R-:W-:Y:S02]  /*13480*/  FMUL.FTZ R59, R3.reuse, R125 ;  /* 0x0000007d033b7220 */ /* 0x040fe40000410000 */
[C---:B------:R-:W-:Y:S02]  /*13490*/  FMUL.FTZ R54, R3.reuse, R128 ;  /* 0x0000008003367220 */ /* 0x040fe40000410000 */
[C---:B------:R-:W-:Y:S02]  /*134a0*/  FMUL.FTZ R55, R3.reuse, R129 ;  /* 0x0000008103377220 */ /* 0x040fe40000410000 */
[----:B------:R-:W-:-:S02]  /*134b0*/  FMUL.FTZ R46, R3, R140 ;  /* 0x0000008c032e7220 */ /* 0x000fc40000410000 */
[C---:B------:R-:W-:Y:S02]  /*134c0*/  FMUL.FTZ R47, R3.reuse, R141 ;  /* 0x0000008d032f7220 */ /* 0x040fe40000410000 */
[C---:B------:R-:W-:Y:S02]  /*134d0*/  FMUL.FTZ R34, R3.reuse, R144 ;  /* 0x0000009003227220 */ /* 0x040fe40000410000 */
[----:B------:R-:W-:Y:S02]  /*134e0*/  FMUL.FTZ R35, R3, R145 ;  /* 0x0000009103237220 */ /* 0x000fe40000410000 */
[C---:B------:R-:W-:Y:S01]  /*134f0*/  FMUL.FTZ R94, R4.reuse, R94 ;  /* 0x0000005e045e7220 */ /* 0x040fe20000410000 */
[----:B------:R-:W1:Y:S01]  /*13500*/  @P0 MUFU.LG2 R3, R7 ;  /* 0x0000000700030308 */ /* 0x000e620000000c00 */
        /* <DEDUP_REMOVED lines=12> */
[----:B------:R-:W-:Y:S01]  /*135d0*/  FMUL.FTZ R73, R4, R151 ;  /* 0x0000009704497220 */ /* 0x000fe20000410000 */
[----:B------:R-:W-:Y:S01]  /*135e0*/  @P1 MOV R4, 0x3f317218 ;  /* 0x3f31721800041802 */ /* 0x000fe20000000f00 */
[----:B------:R-:W-:-:S02]  /*135f0*/  @P2 FMUL.FTZ R9, R9, 0.69314718246459960938 ;  /* 0x3f31721809092820 */ /* 0x000fc40000410000 */
[----:B------:R-:W-:Y:S02]  /*13600*/  @P2 FMUL.FTZ R5, R5, c[0x0][0x2d0] ;  /* 0x0000b40005052a20 */ /* 0x000fe40000410000 */
[----:B------:R-:W-:Y:S02]  /*13610*/  @P1 FMUL.FTZ R4, R4, c[0x0][0x2d0] ;  /* 0x0000b40004041a20 */ /* 0x000fe40000410000 */
[----:B------:R-:W-:Y:S02]  /*13620*/  @P3 FMUL.FTZ R10, R10, 0.69314718246459960938 ;  /* 0x3f3172180a0a3820 */ /* 0x000fe40000410000 */
[----:B------:R-:W-:Y:S01]  /*13630*/  @P1 FFMA.FTZ R32, R4, R68, R8 ;  /* 0x0000004404201223 */ /* 0x000fe20000010008 */
[----:B------:R-:W-:Y:S01]  /*13640*/  @P0 MOV R4, 0x3f317218 ;  /* 0x3f31721800040802 */ /* 0x000fe20000000f00 */
[----:B------:R-:W-:Y:S02]  /*13650*/  @P3 FMUL.FTZ R6, R6, c[0x0][0x2d0] ;  /* 0x0000b40006063a20 */ /* 0x000fe40000410000 */
[----:B------:R-:W-:Y:S01]  /*13660*/  @P2 FFMA.FTZ R31, R5, R69, R9 ;  /* 0x00000045051f2223 */ /* 0x000fe20000010009 */
[----:B------:R-:W-:Y:S01]  /*13670*/  MOV R5, 0x1 ;  /* 0x0000000100057802 */ /* 0x000fe20000000f00 */
[----:B-1----:R-:W-:-:S02]  /*13680*/  @P0 FMUL.FTZ R3, R3, 0.69314718246459960938 ;  /* 0x3f31721803030820 */ /* 0x002fc40000410000 */
[----:B------:R-:W-:Y:S02]  /*13690*/  @P0 FMUL.FTZ R4, R4, c[0x0][0x2d0] ;  /* 0x0000b40004040a20 */ /* 0x000fe40000410000 */
[----:B------:R-:W-:Y:S02]  /*136a0*/  @P3 FFMA.FTZ R30, R6, R70, R10 ;  /* 0x00000046061e3223 */ /* 0x000fe4000001000a */
        /* <DEDUP_REMOVED lines=18> */
.L_x_254:
[----:B------:R2:W5:Y:S01]  /*137d0*/  LDL R6, [R1+0x30] ;  /* 0x0000300001067983 */ /* 0x0005620000100800 */
[----:B------:R-:W-:Y:S03]  /*137e0*/  BSSY B0, `(.L_x_316) ;  /* 0x0000012000007945 */ /* 0x000fe60003800000 */
[----:B------:R-:W3:Y:S02]  /*137f0*/  S2R R17, SR_TID.X ;  /* 0x0000000000117919 */ /* 0x000ee40000002100 */
[----:B---3--:R-:W-:-:S13]  /*13800*/  LOP3.LUT P0, RZ, R17, 0x7f, RZ, 0xc0, !PT ;  /* 0x0000007f11ff7812 */ /* 0x008fda000780c0ff */
[----:B------:R-:W-:Y:S05]  /*13810*/  @P0 BRA `(.L_x_317) ;  /* 0x000000e000000947 */ /* 0x000fea0003800000 */
[----:B--2---:R-:W2:Y:S01]  /*13820*/  S2R R4, SR_LANEID ;  /* 0x0000000000047919 */ /* 0x004ea20000000000 */
[----:B------:R-:W-:Y:S01]  /*13830*/  VOTEU.ANY UR4, UPT, PT ;  /* 0x0000000000047886 */ /* 0x000fe200038e0100 */
[----:B------:R-:W-:Y:S01]  /*13840*/  IMAD.MOV.U32 R5, RZ, RZ, c[0x0][0x564] ;  /* 0x00015900ff057624 */ /* 0x000fe200078e00ff */
[----:B-1----:R-:W2:Y:S08]  /*13850*/  FLO.U32 R3, UR4 ;  /* 0x0000000400037d00 */ /* 0x002eb000080e0000 */
        /* <DEDUP_REMOVED lines=10> */
.L_x_317:
[----:B--2---:R-:W-:Y:S05]  /*13900*/  BSYNC B0 ;  /* 0x0000000000007941 */ /* 0x004fea0003800000 */
.L_x_316:
[----:B------:R-:W2:Y:S01]  /*13910*/  LDL R18, [R1+0x10] ;  /* 0x0000100001127983 */ /* 0x000ea20000100800 */
[----:B------:R-:W-:Y:S01]  /*13920*/  SHF.R.S32.HI R14, RZ, 0x1f, R17 ;  /* 0x0000001fff0e7819 */ /* 0x000fe20000011411 */
[----:B------:R-:W-:Y:S01]  /*13930*/  BSSY B1, `(.L_x_318) ;  /* 0x00002d9000017945 */ /* 0x000fe20003800000 */
[----:B------:R-:W-:Y:S01]  /*13940*/  PRMT R0, R0, 0x9910, RZ ;  /* 0x0000991000007816 */ /* 0x000fe200000000ff */
[----:B-----5:R-:W-:Y:S01]  /*13950*/  IMAD.MOV.U32 R49, RZ, RZ, R6 ;  /* 0x000000ffff317224 */ /* 0x020fe200078e0006 */
[----:B-1----:R-:W-:Y:S02]  /*13960*/  LEA.HI R3, R14, R17, RZ, 0x3 ;  /* 0x000000110e037211 */ /* 0x002fe400078f18ff */
[----:B------:R-:W-:Y:S02]  /*13970*/  ISETP.NE.AND P0, PT, R0, RZ, PT ;  /* 0x000000ff0000720c */ /* 0x000fe40003f05270 */
[----:B------:R-:W-:Y:S02]  /*13980*/  LOP3.LUT R2, R3, 0xfffffff8, RZ, 0xc0, !PT ;  /* 0xfffffff803027812 */ /* 0x000fe400078ec0ff */
[----:B------:R-:W-:-:S03]  /*13990*/  SHF.R.S32.HI R48, RZ, 0x3, R3 ;  /* 0x00000003ff307819 */ /* 0x000fc60000011403 */
[----:B------:R-:W-:-:S04]  /*139a0*/  IMAD.IADD R2, R17, 0x1, -R2 ;  /* 0x0000000111027824 */ /* 0x000fc800078e0a02 */
[C---:B------:R-:W-:Y:S02]  /*139b0*/  IMAD.SHL.U32 R0, R2.reuse, 0x8, RZ ;  /* 0x0000000802007824 */ /* 0x040fe400078e00ff */
[----:B------:R-:W-:-:S03]  /*139c0*/  IMAD R28, R2, 0x10, R48 ;  /* 0x00000010021c7824 */ /* 0x000fc600078e0230 */
[----:B------:R-:W-:Y:S02]  /*139d0*/  SHF.R.S32.HI R80, RZ, 0x1f, R0 ;  /* 0x0000001fff507819 */ /* 0x000fe40000011400 */
[----:B--2---:R-:W-:Y:S01]  /*139e0*/  SHF.R.S32.HI R11, RZ, 0x1f, R18 ;  /* 0x0000001fff0b7819 */ /* 0x004fe20000011412 */
[----:B------:R-:W-:Y:S05]  /*139f0*/  @!P0 BRA `(.L_x_319) ;  /* 0x0000215000008947 */ /* 0x000fea0003800000 */
[----:B------:R-:W2:Y:S04]  /*13a00*/  LDL R7, [R1+0x50] ;  /* 0x0000500001077983 */ /* 0x000ea80000100800 */
[----:B------:R-:W3:Y:S04]  /*13a10*/  LDL R15, [R1+0x58] ;  /* 0x00005800010f7983 */ /* 0x000ee80000100800 */
[----:B------:R-:W4:Y:S04]  /*13a20*/  LDL R13, [R1+0x60] ;  /* 0x00006000010d7983 */ /* 0x000f280000100800 */
[----:B------:R-:W3:Y:S04]  /*13a30*/  LDL R12, [R1+0x64] ;  /* 0x00006400010c7983 */ /* 0x000ee80000100800 */
[----:B------:R-:W1:Y:S01]  /*13a40*/  S2R R4, SR_TID.X ;  /* 0x0000000000047919 */ /* 0x000e620000002100 */
[----:B------:R-:W-:Y:S01]  /*13a50*/  LEA.HI R10, R14, R17, RZ, 0x2 ;  /* 0x000000110e0a7211 */ /* 0x000fe200078f10ff */
[----:B------:R-:W-:Y:S01]  /*13a60*/  WARPSYNC 0xffffffff ;  /* 0xffffffff00007948 */ /* 0x000fe20003800000 */
[----:B-1----:R-:W-:-:S04]  /*13a70*/  SHF.R.S32.HI R5, RZ, 0x1f, R4 ;  /* 0x0000001fff057819 */ /* 0x002fc80000011404 */
[----:B------:R-:W-:Y:S02]  /*13a80*/  LEA.HI R5, R5, R4, RZ, 0x2 ;  /* 0x0000000405057211 */ /* 0x000fe400078f10ff */
[----:B------:R-:W-:Y:S02]  /*13a90*/  SHF.R.S32.HI R4, RZ, 0x1f, R10 ;  /* 0x0000001fff047819 */ /* 0x000fe4000001140a */
[----:B------:R-:W-:-:S04]  /*13aa0*/  SHF.R.S32.HI R5, RZ, 0x2, R5 ;  /* 0x00000002ff057819 */ /* 0x000fc80000011405 */
[----:B------:R-:W-:-:S04]  /*13ab0*/  LEA.HI R4, R4, R5, RZ, 0x3 ;  /* 0x0000000504047211 */ /* 0x000fc800078f18ff */
[----:B------:R-:W-:-:S05]  /*13ac0*/  LOP3.LUT R4, R4, 0xfffffff8, RZ, 0xc0, !PT ;  /* 0xfffffff804047812 */ /* 0x000fca00078ec0ff */
[----:B------:R-:W-:Y:S02]  /*13ad0*/  IMAD.IADD R4, R5, 0x1, -R4 ;  /* 0x0000000105047824 */ /* 0x000fe400078e0a04 */
[----:B------:R-:W-:-:S03]  /*13ae0*/  IMAD.MOV.U32 R9, RZ, RZ, -0x10 ;  /* 0xfffffff0ff097424 */ /* 0x000fc600078e00ff */
[----:B------:R-:W-:Y:S01]  /*13af0*/  LOP3.LUT R2, R4, 0x1, RZ, 0xc0, !PT ;  /* 0x0000000104027812 */ /* 0x000fe200078ec0ff */
[----:B------:R-:W-:Y:S03]  /*13b00*/  BAR.SYNC.DEFER_BLOCKING 0x1, 0x80 ;  /* 0x0042000000007b1d */ /* 0x000fe60000010000 */
[----:B------:R-:W-:Y:S02]  /*13b10*/  ISETP.NE.U32.AND P0, PT, R2, 0x1, PT ;  /* 0x000000010200780c */ /* 0x000fe40003f05070 */
[----:B------:R-:W-:Y:S02]  /*13b20*/  F2FP.BF16.PACK_AB R3, R75, R74 ;  /* 0x0000004a4b03723e */ /* 0x000fe400000010ff */
[----:B------:R-:W-:Y:S02]  /*13b30*/  SEL R9, R9, 0x10, !P0 ;  /* 0x0000001009097807 */ /* 0x000fe40004000000 */
[----:B------:R-:W-:-:S02]  /*13b40*/  F2FP.BF16.PACK_AB R6, R95, R94 ;  /* 0x0000005e5f06723e */ /* 0x000fc400000010ff */
[----:B------:R-:W-:Y:S01]  /*13b50*/  F2FP.BF16.PACK_AB R5, R77, R76 ;  /* 0x0000004c4d05723e */ /* 0x000fe200000010ff */
[----:B------:R-:W-:Y:S01]  /*13b60*/  IMAD.MOV.U32 R8, RZ, RZ, 0x20 ;  /* 0x00000020ff087424 */ /* 0x000fe200078e00ff */
[----:B------:R-:W-:Y:S02]  /*13b70*/  LOP3.LUT P0, RZ, R4, 0x2, RZ, 0xc0, !PT ;  /* 0x0000000204ff7812 */ /* 0x000fe4000780c0ff */
[----:B------:R-:W-:Y:S02]  /*13b80*/  F2FP.BF16.PACK_AB R4, R39, R38 ;  /* 0x000000262704723e */ /* 0x000fe400000010ff */
[----:B------:R-:W-:Y:S02]  /*13b90*/  SEL R8, R8, 0xffffffe0, !P0 ;  /* 0xffffffe008087807 */ /* 0x000fe40004000000 */
[----:B------:R-:W-:-:S04]  /*13ba0*/  ISETP.NE.U32.AND P2, PT, RZ, c[0x0][0x500], PT ;  /* 0x00014000ff007a0c */ /* 0x000fc80003f45070 */
[----:B------:R-:W-:Y:S01]  /*13bb0*/  ISETP.NE.AND.EX P2, PT, RZ, c[0x0][0x504], PT, P2 ;  /* 0x00014100ff007a0c */ /* 0x000fe20003f45320 */
[----:B--2---:R-:W-:Y:S01]  /*13bc0*/  IMAD.IADD R2, R7, 0x1, R9 ;  /* 0x0000000107027824 */ /* 0x004fe200078e0209 */
[----:B------:R1:W-:Y:S04]  /*13bd0*/  STS [R7], R3 ;  /* 0x0000000307007388 */ /* 0x0003e80000000800 */
[----:B------:R-:W-:Y:S04]  /*13be0*/  STS [R7+0x400], R6 ;  /* 0x0004000607007388 */ /* 0x000fe80000000800 */
[----:B------:R2:W-:Y:S01]  /*13bf0*/  STS [R2], R5 ;  /* 0x0000000502007388 */ /* 0x0005e20000000800 */
[----:B-1----:R-:W-:-:S05]  /*13c00*/  F2FP.BF16.PACK_AB R3, R103, R102 ;  /* 0x000000666703723e */ /* 0x002fca00000010ff */
[----:B------:R1:W-:Y:S01]  /*13c10*/  STS [R2+0x400], R3 ;  /* 0x0004000302007388 */ /* 0x0003e20000000800 */
[----:B--2---:R-:W-:-:S05]  /*13c20*/  F2FP.BF16.PACK_AB R5, R53, R52 ;  /* 0x000000343505723e */ /* 0x004fca00000010ff */
[----:B------:R2:W-:Y:S01]  /*13c30*/  STS [R7+0x2000], R5 ;  /* 0x0020000507007388 */ /* 0x0005e20000000800 */
[----:B------:R-:W-:-:S03]  /*13c40*/  F2FP.BF16.PACK_AB R6, R101, R100 ;  /* 0x000000646506723e */ /* 0x000fc600000010ff */
[----:B------:R3:W-:Y:S01]  /*13c50*/  STS [R7+0x2400], R4 ;  /* 0x0024000407007388 */ /* 0x0007e20000000800 */
[----:B-1----:R-:W-:-:S05]  /*13c60*/  F2FP.BF16.PACK_AB R3, R41, R40 ;  /* 0x000000282903723e */ /* 0x002fca00000010ff */
[----:B------:R1:W-:Y:S01]  /*13c70*/  STS [R2+0x2000], R3 ;  /* 0x0020000302007388 */ /* 0x0003e20000000800 */
[----:B--2---:R-:W-:Y:S02]  /*13c80*/  F2FP.BF16.PACK_AB R5, R71, R70 ;  /* 0x000000464705723e */ /* 0x004fe400000010ff */
[----:B---3--:R-:W-:-:S03]  /*13c90*/  F2FP.BF16.PACK_AB R4, R79, R78 ;  /* 0x0000004e4f04723e */ /* 0x008fc600000010ff */
[----:B------:R2:W-:Y:S01]  /*13ca0*/  STS [R2+0x2400], R5 ;  /* 0x0024000502007388 */ /* 0x0005e20000000800 */
[----:B-1----:R-:W-:Y:S01]  /*13cb0*/  IMAD.IADD R3, R7, 0x1, R8 ;  /* 0x0000000107037824 */ /* 0x002fe200078e0208 */
[----:B------:R-:W-:-:S04]  /*13cc0*/  F2FP.BF16.PACK_AB R7, R43, R42 ;  /* 0x0000002a2b07723e */ /* 0x000fc800000010ff */
[----:B------:R1:W-:Y:S01]  /*13cd0*/  STS [R3], R4 ;  /* 0x0000000403007388 */ /* 0x0003e20000000800 */
[----:B--2---:R-:W-:Y:S01]  /*13ce0*/  F2FP.BF16.PACK_AB R5, R83, R82 ;  /* 0x000000525305723e */ /* 0x004fe200000010ff */
[----:B------:R-:W-:Y:S02]  /*13cf0*/  IMAD.IADD R2, R2, 0x1, R8 ;  /* 0x0000000102027824 */ /* 0x000fe400078e0208 */
[----:B------:R2:W-:Y:S04]  /*13d00*/  STS [R3+0x400], R6 ;  /* 0x0004000603007388 */ /* 0x0005e80000000800 */
[----:B------:R3:W-:Y:S01]  /*13d10*/  STS [R2], R5 ;  /* 0x0000000502007388 */ /* 0x0007e20000000800 */
[----:B-1----:R-:W-:Y:S02]  /*13d20*/  F2FP.BF16.PACK_AB R4, R105, R104 ;  /* 0x000000686904723e */ /* 0x002fe400000010ff */
[----:B--2---:R-:W-:-:S03]  /*13d30*/  F2FP.BF16.PACK_AB R6, R69, R68 ;  /* 0x000000444506723e */ /* 0x004fc600000010ff */
[----:B------:R1:W-:Y:S01]  /*13d40*/  STS [R2+0x400], R4 ;  /* 0x0004000402007388 */ /* 0x0003e20000000800 */
[----:B---3--:R-:W-:-:S03]  /*13d50*/  F2FP.BF16.PACK_AB R5, R45, R44 ;  /* 0x0000002c2d05723e */ /* 0x008fc600000010ff */
[----:B------:R-:W-:Y:S04]  /*13d60*/  STS [R3+0x2000], R7 ;  /* 0x0020000703007388 */ /* 0x000fe80000000800 */
[----:B------:R2:W-:Y:S04]  /*13d70*/  STS [R3+0x2400], R6 ;  /* 0x0024000603007388 */ /* 0x0005e80000000800 */
[----:B------:R3:W-:Y:S01]  /*13d80*/  STS [R2+0x2000], R5 ;  /* 0x0020000502007388 */ /* 0x0007e20000000800 */
[----:B-1----:R-:W-:Y:S02]  /*13d90*/  F2FP.BF16.PACK_AB R4, R63, R62 ;  /* 0x0000003e3f04723e */ /* 0x002fe400000010ff */
[----:B--2---:R-:W-:-:S03]  /*13da0*/  F2FP.BF16.PACK_AB R3, R67, R66 ;  /* 0x000000424303723e */ /* 0x004fc600000010ff */
[----:B------:R1:W-:Y:S01]  /*13db0*/  STS [R2+0x2400], R4 ;  /* 0x0024000402007388 */ /* 0x0003e20000000800 */
[----:B------:R-:W-:-:S03]  /*13dc0*/  F2FP.BF16.PACK_AB R7, R87, R86 ;  /* 0x000000565707723e */ /* 0x000fc600000010ff */
[----:B------:R2:W-:Y:S01]  /*13dd0*/  STS [R15], R3 ;  /* 0x000000030f007388 */ /* 0x0005e20000000800 */
[----:B------:R-:W-:Y:S02]  /*13de0*/  F2FP.BF16.PACK_AB R6, R59, R58 ;  /* 0x0000003a3b06723e */ /* 0x000fe400000010ff */
[----:B---3--:R-:W-:Y:S02]  /*13df0*/  F2FP.BF16.PACK_AB R5, R61, R60 ;  /* 0x0000003c3d05723e */ /* 0x008fe400000010ff */
[----:B-1----:R-:W-:Y:S01]  /*13e00*/  F2FP.BF16.PACK_AB R4, R117, R116 ;  /* 0x000000747504723e */ /* 0x002fe200000010ff */
[----:B------:R-:W-:Y:S02]  /*13e10*/  IMAD.IADD R2, R9, 0x1, R15 ;  /* 0x0000000109027824 */ /* 0x000fe400078e020f */
[----:B------:R-:W3:Y:S01]  /*13e20*/  LDL.LU R9, [R1+0x48] ;  /* 0x0000480001097983 */ /* 0x000ee20000300800 */
[----:B--2---:R-:W-:-:S03]  /*13e30*/  F2FP.BF16.PACK_AB R3, R107, R106 ;  /* 0x0000006a6b03723e */ /* 0x004fc600000010ff */
[----:B------:R1:W-:Y:S04]  /*13e40*/  STS [R15+0x400], R4 ;  /* 0x000400040f007388 */ /* 0x0003e80000000800 */
[----:B------:R2:W-:Y:S04]  /*13e50*/  STS [R2+0x400], R3 ;  /* 0x0004000302007388 */ /* 0x0005e80000000800 */
[----:B------:R-:W-:Y:S04]  /*13e60*/  STS [R2], R7 ;  /* 0x0000000702007388 */ /* 0x000fe80000000800 */
[----:B------:R4:W-:Y:S04]  /*13e70*/  STS [R15+0x2000], R6 ;  /* 0x002000060f007388 */ /* 0x0009e80000000800 */
[----:B------:R4:W-:Y:S01]  /*13e80*/  STS [R15+0x2400], R5 ;  /* 0x002400050f007388 */ /* 0x0009e20000000800 */
[----:B-1----:R-:W-:-:S02]  /*13e90*/  F2FP.BF16.PACK_AB R4, R55, R54 ;  /* 0x000000363704723e */ /* 0x002fc400000010ff */
[----:B--2---:R-:W-:-:S03]  /*13ea0*/  F2FP.BF16.PACK_AB R3, R57, R56 ;  /* 0x000000383903723e */ /* 0x004fc600000010ff */
[----:B------:R1:W-:Y:S04]  /*13eb0*/  STS [R2+0x2000], R4 ;  /* 0x0020000402007388 */ /* 0x0003e80000000800 */
[----:B------:R2:W-:Y:S01]  /*13ec0*/  STS [R2+0x2400], R3 ;  /* 0x0024000302007388 */ /* 0x0005e20000000800 */
[----:B----4-:R-:W-:Y:S01]  /*13ed0*/  IMAD.IADD R6, R8, 0x1, R2 ;  /* 0x0000000108067824 */ /* 0x010fe200078e0202 */
[----:B------:R-:W-:Y:S02]  /*13ee0*/  F2FP.BF16.PACK_AB R5, R35, R34 ;  /* 0x000000222305723e */ /* 0x000fe400000010ff */
[----:B-1----:R-:W-:Y:S02]  /*13ef0*/  F2FP.BF16.PACK_AB R4, R85, R84 ;  /* 0x000000545504723e */ /* 0x002fe400000010ff */
[----:B--2---:R-:W-:-:S02]  /*13f00*/  F2FP.BF16.PACK_AB R3, R93, R92 ;  /* 0x0000005c5d03723e */ /* 0x004fc400000010ff */
[----:B------:R-:W-:Y:S01]  /*13f10*/  F2FP.BF16.PACK_AB R2, R65, R64 ;  /* 0x000000404102723e */ /* 0x000fe200000010ff */
[----:B------:R1:W-:Y:S04]  /*13f20*/  STS [R13], R4 ;  /* 0x000000040d007388 */ /* 0x0003e80000000800 */
[----:B------:R2:W-:Y:S04]  /*13f30*/  STS [R13+0x400], R3 ;  /* 0x000400030d007388 */ /* 0x0005e80000000800 */
[----:B------:R4:W-:Y:S01]  /*13f40*/  STS [R6], R2 ;  /* 0x0000000206007388 */ /* 0x0009e20000000800 */
[----:B-1----:R-:W-:-:S02]  /*13f50*/  F2FP.BF16.PACK_AB R4, R73, R72 ;  /* 0x000000484904723e */ /* 0x002fc400000010ff */
[----:B--2---:R-:W-:-:S03]  /*13f60*/  F2FP.BF16.PACK_AB R3, R47, R46 ;  /* 0x0000002e2f03723e */ /* 0x004fc600000010ff */
[----:B------:R-:W-:Y:S01]  /*13f70*/  STS [R12+0x400], R4 ;  /* 0x000400040c007388 */ /* 0x000fe20000000800 */
[----:B----4-:R-:W-:-:S03]  /*13f80*/  F2FP.BF16.PACK_AB R2, R51, R50 ;  /* 0x000000323302723e */ /* 0x010fc600000010ff */
[----:B------:R-:W-:Y:S04]  /*13f90*/  STS [R13+0x2000], R3 ;  /* 0x002000030d007388 */ /* 0x000fe80000000800 */
[----:B------:R1:W-:Y:S04]  /*13fa0*/  STS [R13+0x2400], R2 ;  /* 0x002400020d007388 */ /* 0x0003e80000000800 */
[----:B------:R2:W-:Y:S01]  /*13fb0*/  STS [R6+0x2000], R5 ;  /* 0x0020000506007388 */ /* 0x0005e20000000800 */
[----:B-1----:R-:W-:-:S05]  /*13fc0*/  F2FP.BF16.PACK_AB R2, R37, R36 ;  /* 0x000000242502723e */ /* 0x002fca00000010ff */
[----:B------:R1:W-:Y:S01]  /*13fd0*/  STS [R12+0x2400], R2 ;  /* 0x002400020c007388 */ /* 0x0003e20000000800 */
[----:B--2---:R-:W-:Y:S02]  /*13fe0*/  IMAD.MOV.U32 R6, RZ, RZ, 0x4 ;  /* 0x00000004ff067424 */ /* 0x004fe400078e00ff */
[----:B------:R-:W-:Y:S02]  /*13ff0*/  IMAD.MOV.U32 R3, RZ, RZ, RZ ;  /* 0x000000ffff037224 */ /* 0x000fe400078e00ff */
[----:B------:R-:W-:Y:S01]  /*14000*/  IMAD.WIDE R6, R18, R6, c[0x0][0x500] ;  /* 0x0001400012067625 */ /* 0x000fe200078e0206 */
[----:B------:R-:W-:Y:S06]  /*14010*/  BAR.SYNC.DEFER_BLOCKING 0x1, 0x80 ;  /* 0x0042000000007b1d */ /* 0x000fec0000010000 */
[----:B------:R1:W5:Y:S01]  /*14020*/  @P2 LDG.E R3, [R6.64] ;  /* 0x0000000806032981 */ /* 0x000362000c1e1900 */
[----:B------:R-:W-:-:S04]  /*14030*/  ISETP.NE.U32.AND P0, PT, RZ, c[0x0][0x508], PT ;  /* 0x00014200ff007a0c */ /* 0x000fc80003f05070 */
[----:B------:R-:W-:Y:S01]  /*14040*/  ISETP.NE.AND.EX P1, PT, RZ, c[0x0][0x50c], PT, P0 ;  /* 0x00014300ff007a0c */ /* 0x000fe20003f25300 */
[----:B------:R-:W-:-:S12]  /*14050*/  IMAD.MOV.U32 R15, RZ, RZ, c[0x0][0x388] ;  /* 0x0000e200ff0f7624 */ /* 0x000fd800078e00ff */
[----:B------:R-:W-:-:S04]  /*14060*/  @P1 LEA R4, P0, R18, c[0x0][0x508], 0x2 ;  /* 0x0001420012041a11 */ /* 0x000fc800078010ff */
[----:B------:R-:W-:-:S05]  /*14070*/  @P1 LEA.HI.X R5, R18, c[0x0][0x50c], R11, 0x2, P0 ;  /* 0x0001430012051a11 */ /* 0x000fca00000f140b */
[----:B------:R2:W5:Y:S01]  /*14080*/  @P1 LDG.E R15, [R4.64] ;  /* 0x00000008040f1981 */ /* 0x000562000c1e1900 */
[----:B---3--:R-:W-:-:S04]  /*14090*/  ISETP.NE.AND P0, PT, R9, RZ, PT ;  /* 0x000000ff0900720c */ /* 0x008fc80003f05270 */
[----:B--2---:R-:W-:Y:S01]  /*140a0*/  SEL R4, R9, c[0x0][0x3d4], P0 ;  /* 0x0000f50009047a07 */ /* 0x004fe20000000000 */
[----:B------:R-:W-:Y:S05]  /*140b0*/  @P1 BRA `(.L_x_320) ;  /* 0x0000004000001947 */ /* 0x000fea0003800000 */
[----:B-1----:R-:W-:Y:S05]  /*140c0*/  @!P2 BRA `(.L_x_320) ;  /* 0x000000300000a947 */ /* 0x002fea0003800000 */
[----:B------:R1:W2:Y:S04]  /*140d0*/  LDG.E R2, [R6.64] ;  /* 0x0000000806027981 */ /* 0x0002a8000c1e1900 */
[----:B-1----:R-:W2:Y:S02]  /*140e0*/  LDG.E R6, [R6.64+0x4] ;  /* 0x0000040806067981 */ /* 0x002ea4000c1e1900 */
[----:B--2--5:R-:W-:Y:S02]  /*140f0*/  IADD3 R15, -R2, R6, RZ ;  /* 0x00000006020f7210 */ /* 0x024fe40007ffe1ff */
.L_x_320:
[----:B-1----:R-:W2:Y:S04]  /*14100*/  LDL R29, [R1+0x40] ;  /* 0x00004000011d7983 */ /* 0x002ea80000100800 */
[----:B------:R-:W3:Y:S04]  /*14110*/  LDL R81, [R1+0x34] ;  /* 0x0000340001517983 */ /* 0x000ee80000100800 */
[----:B------:R-:W4:Y:S01]  /*14120*/  LDL R16, [R1+0x4c] ;  /* 0x00004c0001107983 */ /* 0x000f220000100800 */
[----:B------:R-:W-:Y:S01]  /*14130*/  IMAD.MOV.U32 R9, RZ, RZ, 0x368 ;  /* 0x00000368ff097424 */ /* 0x000fe200078e00ff */
[----:B------:R-:W-:-:S04]  /*14140*/  ISETP.GT.AND P2, PT, R4, 0x1, PT ;  /* 0x000000010400780c */ /* 0x000fc80003f44270 */
[----:B------:R-:W-:-:S04]  /*14150*/  SEL R9, R9, 0x328, P2 ;  /* 0x0000032809097807 */ /* 0x000fc80001000000 */
[----:B------:R-:W2:Y:S01]  /*14160*/  LDC.64 R22, c[0x0][R9+0x168] ;  /* 0x00005a0009167b82 */ /* 0x000ea20000000a00 */
[----:B------:R-:W-:-:S04]  /*14170*/  LEA.HI R8, R14, R17, RZ, 0x5 ;  /* 0x000000110e087211 */ /* 0x000fc800078f28ff */
[--C-:B------:R-:W-:Y:S02]  /*14180*/  SHF.R.S32.HI R5, RZ, 0x5, R8.reuse ;  /* 0x00000005ff057819 */ /* 0x100fe40000011408 */
[----:B------:R-:W-:-:S04]  /*14190*/  SHF.R.S32.HI R6, RZ, 0x1f, R8 ;  /* 0x0000001fff067819 */ /* 0x000fc80000011408 */
[----:B------:R-:W-:-:S04]  /*141a0*/  LEA.HI R6, R6, R5, RZ, 0x2 ;  /* 0x0000000506067211 */ /* 0x000fc800078f10ff */
[----:B------:R-:W-:Y:S02]  /*141b0*/  LOP3.LUT R6, R6, 0xffffffc, RZ, 0xc0, !PT ;  /* 0x0ffffffc06067812 */ /* 0x000fe400078ec0ff */
[----:B------:R-:W-:-:S03]  /*141c0*/  ISETP.NE.U32.AND P0, PT, RZ, c[0x0][0x500], PT ;  /* 0x00014000ff007a0c */ /* 0x000fc60003f05070 */
[----:B------:R-:W-:Y:S02]  /*141d0*/  IMAD.IADD R6, R5, 0x1, -R6 ;  /* 0x0000000105067824 */ /* 0x000fe400078e0a06 */
[----:B------:R-:W-:Y:S01]  /*141e0*/  IMAD.MOV.U32 R5, RZ, RZ, c[0x0][0x4e8] ;  /* 0x00013a00ff057624 */ /* 0x000fe200078e00ff */
[----:B------:R-:W-:Y:S02]  /*141f0*/  ISETP.NE.AND.EX P0, PT, RZ, c[0x0][0x504], PT, P0 ;  /* 0x00014100ff007a0c */ /* 0x000fe40003f05300 */
[----:B------:R-:W-:Y:S02]  /*14200*/  LOP3.LUT R4, R10, 0xfffffffc, RZ, 0xc0, !PT ;  /* 0xfffffffc0a047812 */ /* 0x000fe400078ec0ff */
[----:B------:R-:W-:Y:S02]  /*14210*/  ISETP.NE.AND P5, PT, R5, 0x1, PT ;  /* 0x000000010500780c */ /* 0x000fe40003fa5270 */
[----:B------:R-:W-:Y:S01]  /*14220*/  SEL R5, R11, RZ, !P0 ;  /* 0x000000ff0b057207 */ /* 0x000fe20004000000 */
[----:B------:R-:W1:Y:S01]  /*14230*/  LDC.64 R12, c[0x0][R9+0x170] ;  /* 0x00005c00090c7b82 */ /* 0x000e620000000a00 */
[----:B------:R-:W-:Y:S01]  /*14240*/  LOP3.LUT R8, R8, 0xffffffe0, RZ, 0xc0, !PT ;  /* 0xffffffe008087812 */ /* 0x000fe200078ec0ff */
[----:B------:R-:W-:-:S06]  /*14250*/  IMAD.IADD R4, R17, 0x1, -R4 ;  /* 0x0000000111047824 */ /* 0x000fcc00078e0a04 */
[----:B------:R1:W1:Y:S01]  /*14260*/  LDC.64 R24, c[0x0][R9+0x178] ;  /* 0x00005e0009187b82 */ /* 0x0002620000000a00 */
[----:B------:R-:W-:Y:S01]  /*14270*/  IMAD.IADD R19, R17, 0x1, -R8 ;  /* 0x0000000111137824 */ /* 0x000fe200078e0a08 */
[----:B------:R-:W-:-:S04]  /*14280*/  LEA.HI R2, R4, R4, RZ, 0x1 ;  /* 0x0000000404027211 */ /* 0x000fc800078f08ff */
[----:B------:R-:W-:Y:S02]  /*14290*/  SHF.R.S32.HI R26, RZ, 0x1f, R19 ;  /* 0x0000001fff1a7819 */ /* 0x000fe40000011413 */
[----:B------:R1:W1:Y:S01]  /*142a0*/  LDC.64 R20, c[0x0][R9+0x160] ;  /* 0x0000580009147b82 */ /* 0x0002620000000a00 */
[C---:B------:R-:W-:Y:S01]  /*142b0*/  LOP3.LUT R7, R2.reuse, 0x1ffffffe, RZ, 0xc0, !PT ;  /* 0x1ffffffe02077812 */ /* 0x040fe200078ec0ff */
[----:B------:R-:W-:Y:S01]  /*142c0*/  IMAD.SHL.U32 R2, R2, 0x20, RZ ;  /* 0x0000002002027824 */ /* 0x000fe200078e00ff */
[----:B------:R-:W-:-:S03]  /*142d0*/  LEA.HI R26, R26, R19, RZ, 0x2 ;  /* 0x000000131a1a7211 */ /* 0x000fc600078f10ff */
[----:B------:R-:W-:Y:S01]  /*142e0*/  IMAD.IADD R7, R4, 0x1, -R7 ;  /* 0x0000000104077824 */ /* 0x000fe200078e0a07 */
[----:B------:R-:W-:Y:S02]  /*142f0*/  LOP3.LUT R2, R2, 0xffffffc0, RZ, 0xc0, !PT ;  /* 0xffffffc002027812 */ /* 0x000fe400078ec0ff */
[----:B------:R-:W-:-:S03]  /*14300*/  SHF.R.S32.HI R4, RZ, 0x2, R26 ;  /* 0x00000002ff047819 */ /* 0x000fc6000001141a */
[----:B------:R-:W-:Y:S02]  /*14310*/  IMAD R7, R7, 0x8, R2 ;  /* 0x0000000807077824 */ /* 0x000fe400078e0202 */
[----:B------:R-:W-:Y:S01]  /*14320*/  IMAD R17, R6, 0x10, R4 ;  /* 0x0000001006117824 */ /* 0x000fe200078e0204 */
[----:B------:R-:W-:-:S03]  /*14330*/  SEL R2, R18, RZ, !P0 ;  /* 0x000000ff12027207 */ /* 0x000fc60004000000 */
[----:B------:R-:W-:Y:S02]  /*14340*/  IMAD.IADD R7, R17, 0x1, R7 ;  /* 0x0000000111077824 */ /* 0x000fe400078e0207 */
[----:B--2---:R-:W-:Y:S02]  /*14350*/  IMAD.WIDE.U32 R10, R22, R29, RZ ;  /* 0x0000001d160a7225 */ /* 0x004fe400078e00ff */
[----:B------:R-:W2:Y:S02]  /*14360*/  LDL.LU R22, [R1+0x44] ;  /* 0x0000440001167983 */ /* 0x000ea40000300800 */
[----:B-1----:R-:W-:Y:S02]  /*14370*/  IMAD R4, R13, R2, RZ ;  /* 0x000000020d047224 */ /* 0x002fe400078e02ff */
[----:B---3--:R-:W-:Y:S02]  /*14380*/  IMAD R7, R81, 0x80, R7 ;  /* 0x0000008051077824 */ /* 0x008fe400078e0207 */
[----:B------:R-:W-:-:S02]  /*14390*/  IMAD R6, R12, R5, R4 ;  /* 0x000000050c067224 */ /* 0x000fc400078e0204 */
[----:B------:R-:W-:-:S04]  /*143a0*/  @P5 IMAD.HI.U32 R5, R7, c[0x0][0x4ec], RZ ;  /* 0x00013b0007055a27 */ /* 0x000fc800078e00ff */
[----:B------:R-:W-:-:S04]  /*143b0*/  IMAD.WIDE.U32 R8, R12, R2, RZ ;  /* 0x000000020c087225 */ /* 0x000fc800078e00ff */
[----:B------:R-:W-:Y:S01]  /*143c0*/  IMAD.MOV.U32 R4, RZ, RZ, R7 ;  /* 0x000000ffff047224 */ /* 0x000fe200078e0007 */
[----:B------:R-:W-:Y:S01]  /*143d0*/  @P5 SHF.R.U32.HI R4, RZ, c[0x0][0x4f0], R5 ;  /* 0x00013c00ff045a19 */ /* 0x000fe20000011605 */
[----:B------:R-:W-:Y:S01]  /*143e0*/  IMAD R12, R23, R29, RZ ;  /* 0x0000001d170c7224 */ /* 0x000fe200078e02ff */
[----:B----4-:R-:W-:Y:S01]  /*143f0*/  SEL R5, R16, RZ, P2 ;  /* 0x000000ff10057207 */ /* 0x010fe20001000000 */
[----:B------:R-:W-:Y:S01]  /*14400*/  IMAD.IADD R13, R9, 0x1, R6 ;  /* 0x00000001090d7824 */ /* 0x000fe200078e0206 */
[--C-:B-----5:R-:W-:Y:S01]  /*14410*/  IADD3 R14, P1, P0, R8, R10, R3.reuse ;  /* 0x0000000a080e7210 */ /* 0x120fe2000783e003 */
[----:B------:R-:W-:Y:S01]  /*14420*/  IMAD.IADD R10, R11, 0x1, R12 ;  /* 0x000000010b0a7824 */ /* 0x000fe200078e020c */
[----:B------:R-:W-:Y:S01]  /*14430*/  SHF.R.S32.HI R16, RZ, 0x1f, R3 ;  /* 0x0000001fff107819 */ /* 0x000fe20000011403 */
[-C--:B------:R-:W-:Y:S02]  /*14440*/  IMAD R6, R25, R5.reuse, RZ ;  /* 0x0000000519067224 */ /* 0x080fe400078e02ff */
[----:B------:R-:W-:Y:S01]  /*14450*/  IMAD.WIDE.U32 R8, R24, R5, RZ ;  /* 0x0000000518087225 */ /* 0x000fe200078e00ff */
[----:B------:R-:W-:-:S02]  /*14460*/  IADD3.X R11, R13, R10, R16, P1, P0 ;  /* 0x0000000a0d0b7210 */ /* 0x000fc40000fe0410 */
[--C-:B------:R-:W-:Y:S01]  /*14470*/  SHF.R.S32.HI R5, RZ, 0x1f, R4.reuse ;  /* 0x0000001fff057819 */ /* 0x100fe20000011404 */
[----:B------:R-:W-:Y:S01]  /*14480*/  IMAD.MOV R10, RZ, RZ, -R4 ;  /* 0x000000ffff0a7224 */ /* 0x000fe200078e0a04 */
[----:B------:R-:W-:Y:S01]  /*14490*/  IADD3 R8, P1, P0, R4, R14, R8 ;  /* 0x0000000e04087210 */ /* 0x000fe2000783e008 */
[----:B------:R-:W-:Y:S02]  /*144a0*/  IMAD.IADD R6, R9, 0x1, R6 ;  /* 0x0000000109067824 */ /* 0x000fe400078e0206 */
[----:B------:R-:W-:-:S03]  /*144b0*/  IMAD R4, R10, c[0x0][0x4e8], R7 ;  /* 0x00013a000a047a24 */ /* 0x000fc600078e0207 */
[----:B------:R-:W-:Y:S01]  /*144c0*/  IADD3.X R9, R5, R11, R6, P1, P0 ;  /* 0x0000000b05097210 */ /* 0x000fe20000fe0406 */
[----:B------:R-:W-:Y:S01]  /*144d0*/  IMAD R6, R21, R4, RZ ;  /* 0x0000000415067224 */ /* 0x000fe200078e02ff */
[----:B------:R-:W-:-:S03]  /*144e0*/  SHF.R.S32.HI R10, RZ, 0x1f, R4 ;  /* 0x0000001fff0a7819 */ /* 0x000fc60000011404 */
[----:B------:R-:W-:-:S04]  /*144f0*/  IMAD.WIDE.U32 R4, R20, R4, R8 ;  /* 0x0000000414047225 */ /* 0x000fc800078e0008 */
[----:B------:R-:W-:Y:S02]  /*14500*/  IMAD.MOV.U32 R8, RZ, RZ, c[0x0][0x4a8] ;  /* 0x00012a00ff087624 */ /* 0x000fe400078e00ff */
[----:B------:R-:W-:Y:S02]  /*14510*/  IMAD R6, R20, R10, R6 ;  /* 0x0000000a14067224 */ /* 0x000fe400078e0206 */
[----:B------:R-:W-:Y:S01]  /*14520*/  IMAD.MOV.U32 R9, RZ, RZ, c[0x0][0x4ac] ;  /* 0x00012b00ff097624 */ /* 0x000fe200078e00ff */
[----:B------:R-:W-:Y:S01]  /*14530*/  SEL R8, R8, c[0x0][0x450], P2 ;  /* 0x0001140008087a07 */ /* 0x000fe20001000000 */
[----:B------:R-:W-:-:S03]  /*14540*/  IMAD.IADD R5, R5, 0x1, R6 ;  /* 0x0000000105057824 */ /* 0x000fc600078e0206 */
[----:B------:R-:W-:Y:S02]  /*14550*/  SEL R9, R9, c[0x0][0x454], P2 ;  /* 0x0001150009097a07 */ /* 0x000fe40001000000 */
[----:B------:R-:W-:-:S04]  /*14560*/  LEA R6, P0, R4, R8, 0x2 ;  /* 0x0000000804067211 */ /* 0x000fc800078010ff */
[----:B------:R-:W-:Y:S01]  /*14570*/  LEA.HI.X R5, R4, R9, R5, 0x2, P0 ;  /* 0x0000000904057211 */ /* 0x000fe200000f1405 */
[----:B------:R-:W-:Y:S01]  /*14580*/  IMAD R4, R15, c[0x0][0x4e8], RZ ;  /* 0x00013a000f047a24 */ /* 0x000fe200078e02ff */
[----:B------:R-:W-:Y:S04]  /*14590*/  SHFL.IDX PT, R14, R6, RZ, 0x1c1f ;  /* 0x001c1fff060e7589 */ /* 0x000fe800000e0000 */
[----:B------:R-:W1:Y:S04]  /*145a0*/  SHFL.IDX PT, R15, R5, RZ, 0x1c1f ;  /* 0x001c1fff050f7589 */ /* 0x000e6800000e0000 */
[----:B------:R-:W-:Y:S04]  /*145b0*/  SHFL.IDX PT, R12, R6, 0x1, 0x1c1f ;  /* 0x003c1f00060c7f89 */ /* 0x000fe800000e0000 */
[----:B------:R-:W3:Y:S04]  /*145c0*/  SHFL.IDX PT, R13, R5, 0x1, 0x1c1f ;  /* 0x003c1f00050d7f89 */ /* 0x000ee800000e0000 */
[----:B------:R-:W-:Y:S04]  /*145d0*/  SHFL.IDX PT, R11, R5, 0x2, 0x1c1f ;  /* 0x005c1f00050b7f89 */ /* 0x000fe800000e0000 */
[----:B------:R4:W-:Y:S01]  /*145e0*/  SHFL.IDX PT, R9, R5, 0x3, 0x1c1f ;  /* 0x007c1f0005097f89 */ /* 0x0009e200000e0000 */
[----:B------:R-:W-:-:S03]  /*145f0*/  LOP3.LUT P0, RZ, R19, 0x3, RZ, 0xc0, !PT ;  /* 0x0000000313ff7812 */ /* 0x000fc6000780c0ff */
[----:B------:R-:W1:Y:S01]  /*14600*/  SHFL.IDX PT, R10, R6, 0x2, 0x1c1f ;  /* 0x005c1f00060a7f89 */ /* 0x000e6200000e0000 */
[----:B----4-:R-:W-:-:S05]  /*14610*/  IMAD R5, R81, 0x80, R17 ;  /* 0x0000008051057824 */ /* 0x010fca00078e0211 */
[C---:B------:R-:W-:Y:S02]  /*14620*/  IADD3 R18, R5.reuse, 0x8, RZ ;  /* 0x0000000805127810 */ /* 0x040fe40007ffe0ff */
[CC--:B------:R-:W-:Y:S02]  /*14630*/  ISETP.GE.OR P4, PT, R5.reuse, R4.reuse, P0 ;  /* 0x000000040500720c */ /* 0x0c0fe40000786670 */
[----:B------:R-:W-:Y:S02]  /*14640*/  IADD3 R17, R5, 0x40, RZ ;  /* 0x0000004005117810 */ /* 0x000fe40007ffe0ff */
[-C--:B------:R-:W-:Y:S02]  /*14650*/  ISETP.GE.OR P3, PT, R18, R4.reuse, P0 ;  /* 0x000000041200720c */ /* 0x080fe40000766670 */
[CC--:B------:R-:W-:Y:S01]  /*14660*/  ISETP.GE.OR P1, PT, R17.reuse, R4.reuse, P0 ;  /* 0x000000041100720c */ /* 0x0c0fe20000726670 */
[----:B------:R4:W4:Y:S06]  /*14670*/  SHFL.IDX PT, R8, R6, 0x3, 0x1c1f ;  /* 0x007c1f0006087f89 */ /* 0x00092c00000e0000 */
[----:B-1----:R1:W-:Y:S04]  /*14680*/  @!P4 ST.E [R14.64], R30 ;  /* 0x0000001e0e00c985 */ /* 0x0023e8000c101908 */
[----:B---3--:R1:W-:Y:S01]  /*14690*/  @!P3 ST.E [R12.64], R31 ;  /* 0x0000001f0c00b985 */ /* 0x0083e2000c101908 */
[----:B------:R-:W-:-:S03]  /*146a0*/  ISETP.GE.AND P3, PT, R17, R4, PT ;  /* 0x000000041100720c */ /* 0x000fc60003f66270 */
[----:B------:R1:W-:Y:S01]  /*146b0*/  @!P1 ST.E [R10.64], R32 ;  /* 0x000000200a009985 */ /* 0x0003e2000c101908 */
[----:B----4-:R-:W-:-:S04]  /*146c0*/  IADD3 R6, R5, 0x48, RZ ;  /* 0x0000004805067810 */ /* 0x010fc80007ffe0ff */
[CC--:B------:R-:W-:Y:S02]  /*146d0*/  ISETP.GE.AND P1, PT, R6.reuse, R4.reuse, PT ;  /* 0x000000040600720c */ /* 0x0c0fe40003f26270 */
[-C--:B------:R-:W-:Y:S02]  /*146e0*/  ISETP.GE.OR P0, PT, R6, R4.reuse, P0 ;  /* 0x000000040600720c */ /* 0x080fe40000706670 */
[----:B------:R-:W-:-:S11]  /*146f0*/  ISETP.GE.AND P6, PT, R18, R4, PT ;  /* 0x000000041200720c */ /* 0x000fd60003fc6270 */
[----:B------:R1:W-:Y:S01]  /*14700*/  @!P0 ST.E [R8.64], R27 ;  /* 0x0000001b08008985 */ /* 0x0003e2000c101908 */
[----:B------:R-:W-:Y:S02]  /*14710*/  ISETP.GE.AND P0, PT, R5, R4, PT ;  /* 0x000000040500720c */ /* 0x000fe40003f06270 */
[----:B--2---:R-:W-:-:S04]  /*14720*/  LOP3.LUT R22, R22, 0xfffffffd, RZ, 0xc0, !PT ;  /* 0xfffffffd16167812 */ /* 0x004fc800078ec0ff */
[----:B------:R-:W-:-:S04]  /*14730*/  LOP3.LUT R22, R22, 0xfffffffe, RZ, 0xc0, !PT ;  /* 0xfffffffe16167812 */ /* 0x000fc800078ec0ff */
[----:B------:R-:W-:-:S04]  /*14740*/  @P3 LOP3.LUT R22, R22, 0x1, RZ, 0xfc, !PT ;  /* 0x0000000116163812 */ /* 0x000fc800078efcff */
[----:B------:R-:W-:-:S05]  /*14750*/  @P1 LOP3.LUT R22, R22, 0x2, RZ, 0xfc, !PT ;  /* 0x0000000216161812 */ /* 0x000fca00078efcff */
[----:B------:R1:W-:Y:S01]  /*14760*/  STL [R1+0x44], R22 ;  /* 0x0000441601007387 */ /* 0x0003e20000100800 */
[----:B------:R-:W-:Y:S05]  /*14770*/  @P2 BRA `(.L_x_321) ;  /* 0x000006c000002947 */ /* 0x000fea0003800000 */
[----:B------:R-:W-:Y:S01]  /*14780*/  IMAD R16, R16, c[0x0][0x3a0], RZ ;  /* 0x0000e80010107a24 */ /* 0x000fe200078e02ff */
[----:B------:R-:W-:Y:S01]  /*14790*/  LEA R5, R81, R28, 0x7 ;  /* 0x0000001c51057211 */ /* 0x000fe200078e38ff */
[C---:B------:R-:W-:Y:S01]  /*147a0*/  IMAD.WIDE.U32 R6, R3.reuse, c[0x0][0x3a0], RZ ;  /* 0x0000e80003067a25 */ /* 0x040fe200078e00ff */
[----:B-1----:R-:W-:Y:S01]  /*147b0*/  SHF.R.S32.HI R8, RZ, 0x1f, R2 ;  /* 0x0000001fff087819 */ /* 0x002fe20000011402 */
[----:B------:R1:W2:Y:S02]  /*147c0*/  LDS.128 R20, [R216+0x880] ;  /* 0x00088000d8147984 */ /* 0x0002a40000000c00 */
[----:B------:R-:W-:Y:S02]  /*147d0*/  IMAD R3, R3, c[0x0][0x3a4], R16 ;  /* 0x0000e90003037a24 */ /* 0x000fe400078e0210 */
[----:B------:R-:W-:Y:S01]  /*147e0*/  @P5 IMAD.HI.U32 R9, R5, c[0x0][0x4ec], RZ ;  /* 0x00013b0005095a27 */ /* 0x000fe200078e00ff */
[----:B------:R1:W3:Y:S02]  /*147f0*/  LDS.128 R16, [R216+0x80] ;  /* 0x00008000d8107984 */ /* 0x0002e40000000c00 */
[----:B------:R-:W-:Y:S01]  /*14800*/  IADD3 R7, R7, R3, RZ ;  /* 0x0000000307077210 */ /* 0x000fe20007ffe0ff */
[----:B------:R-:W-:Y:S01]  /*14810*/  IMAD R8, R8, c[0x0][0x3f0], RZ ;  /* 0x0000fc0008087a24 */ /* 0x000fe200078e02ff */
[----:B------:R1:W4:Y:S01]  /*14820*/  LDS.128 R24, [R216+0x1080] ;  /* 0x00108000d8187984 */ /* 0x0003220000000c00 */
[----:B------:R-:W-:-:S02]  /*14830*/  MOV R3, R5 ;  /* 0x0000000500037202 */ /* 0x000fc40000000f00 */
[C---:B------:R-:W-:Y:S01]  /*14840*/  IMAD.WIDE.U32 R6, R29.reuse, c[0x0][0x3e8], R6 ;  /* 0x0000fa001d067a25 */ /* 0x040fe200078e0006 */
[----:B------:R1:W1:Y:S01]  /*14850*/  LDS.128 R32, [R216+0x2080] ;  /* 0x00208000d8207984 */ /* 0x0002620000000c00 */
[----:B------:R-:W-:Y:S02]  /*14860*/  @P5 SHF.R.U32.HI R3, RZ, c[0x0][0x4f0], R9 ;  /* 0x00013c00ff035a19 */ /* 0x000fe40000011609 */
[----:B------:R-:W-:Y:S01]  /*14870*/  IMAD R7, R29, c[0x0][0x3ec], R7 ;  /* 0x0000fb001d077a24 */ /* 0x000fe200078e0207 */
[----:B------:R1:W1:Y:S01]  /*14880*/  LDS.128 R36, [R216+0x2880] ;  /* 0x00288000d8247984 */ /* 0x0002620000000c00 */
[C---:B------:R-:W-:Y:S01]  /*14890*/  IMAD R9, R2.reuse, c[0x0][0x3f4], R8 ;  /* 0x0000fd0002097a24 */ /* 0x040fe200078e0208 */
[----:B------:R-:W-:Y:S01]  /*148a0*/  SHF.R.S32.HI R8, RZ, 0x1f, R3 ;  /* 0x0000001fff087819 */ /* 0x000fe20000011403 */
[----:B------:R-:W-:Y:S01]  /*148b0*/  IMAD.WIDE.U32 R6, R2, c[0x0][0x3f0], R6 ;  /* 0x0000fc0002067a25 */ /* 0x000fe200078e0006 */
[----:B------:R1:W1:Y:S01]  /*148c0*/  LDS.128 R28, [R216+0x1880] ;  /* 0x00188000d81c7984 */ /* 0x0002620000000c00 */
[----:B------:R-:W-:-:S02]  /*148d0*/  IADD3 R2, -R3, RZ, RZ ;  /* 0x000000ff03027210 */ /* 0x000fc40007ffe1ff */
[----:B------:R-:W-:Y:S01]  /*148e0*/  IMAD R8, R8, c[0x0][0x3e0], RZ ;  /* 0x0000f80008087a24 */ /* 0x000fe200078e02ff */
[----:B------:R1:W1:Y:S01]  /*148f0*/  LDS.128 R40, [R216+0x3080] ;  /* 0x00308000d8287984 */ /* 0x0002620000000c00 */
[----:B------:R-:W-:Y:S01]  /*14900*/  IADD3 R7, R7, R9, RZ ;  /* 0x0000000907077210 */ /* 0x000fe20007ffe0ff */
[----:B------:R-:W-:Y:S02]  /*14910*/  IMAD R5, R2, c[0x0][0x4e8], R5 ;  /* 0x00013a0002057a24 */ /* 0x000fe400078e0205 */
[----:B------:R1:W1:Y:S01]  /*14920*/  LDS.128 R44, [R216+0x3880] ;  /* 0x00388000d82c7984 */ /* 0x0002620000000c00 */
        /* <DEDUP_REMOVED lines=9> */
[----:B------:R-:W-:Y:S02]  /*149c0*/  LEA R5, R81, R48, 0x7 ;  /* 0x0000003051057211 */ /* 0x000fe400078e38ff */
[----:B------:R-:W-:Y:S01]  /*149d0*/  LEA.HI.X R6, R2, c[0x0][0x384], R3, 0x1, P0 ;  /* 0x0000e10002067a11 */ /* 0x000fe200000f0c03 */
[----:B------:R-:W-:Y:S05]  /*149e0*/  BRA.DIV ~URZ, `(.L_x_322) ;  /* 0x000036b27f007947 */ /* 0x000fea000b800000 */
[----:B--234-:R2:W3:Y:S02]  /*149f0*/  SHFL.IDX PT, R8, R6, RZ, 0x181f ;  /* 0x00181fff06087589 */ /* 0x01c4e400000e0000 */
.L_x_398:
[----:B------:R-:W-:Y:S05]  /*14a00*/  BRA.DIV ~URZ, `(.L_x_323) ;  /* 0x000037027f007947 */ /* 0x000fea000b800000 */
[----:B------:R4:W2:Y:S02]  /*14a10*/  SHFL.IDX PT, R2, R7, RZ, 0x181f ;  /* 0x00181fff07027589 */ /* 0x0008a400000e0000 */
.L_x_399:
[----:B------:R-:W-:-:S04]  /*14a20*/  ISETP.GE.AND P2, PT, R0, c[0x0][0x3c8], PT ;  /* 0x0000f20000007a0c */ /* 0x000fc80003f46270 */
[----:B------:R-:W-:-:S13]  /*14a30*/  ISETP.GE.OR P0, PT, R5, R4, P2 ;  /* 0x000000040500720c */ /* 0x000fda0001706670 */
[----:B--2---:R-:W-:-:S04]  /*14a40*/  @!P0 LEA R2, P1, R0, R2, 0x1 ;  /* 0x0000000200028211 */ /* 0x004fc800078208ff */
[----:B---3--:R-:W-:-:S05]  /*14a50*/  @!P0 LEA.HI.X R3, R0, R8, R80, 0x1, P1 ;  /* 0x0000000800038211 */ /* 0x008fca00008f0c50 */
[----:B------:R2:W-:Y:S01]  /*14a60*/  @!P0 ST.E.128 [R2.64], R16 ;  /* 0x0000001002008985 */ /* 0x0005e2000c101d08 */
[----:B------:R-:W-:Y:S05]  /*14a70*/  BRA.DIV ~URZ, `(.L_x_324) ;  /* 0x000037027f007947 */ /* 0x000fea000b800000 */
[----:B------:R3:W2:Y:S04]  /*14a80*/  SHFL.IDX PT, R8, R6, 0x1, 0x181f ;  /* 0x00381f0006087f89 */ /* 0x0006a800000e0000 */
[----:B--2---:R3:W2:Y:S02]  /*14a90*/  SHFL.IDX PT, R2, R7, 0x1, 0x181f ;  /* 0x00381f0007027f89 */ /* 0x0046a400000e0000 */
.L_x_400:
[----:B------:R-:W-:-:S04]  /*14aa0*/  IADD3 R3, R5, 0x10, RZ ;  /* 0x0000001005037810 */ /* 0x000fc80007ffe0ff */
[----:B------:R-:W-:-:S13]  /*14ab0*/  ISETP.GE.OR P0, PT, R3, R4, P2 ;  /* 0x000000040300720c */ /* 0x000fda0001706670 */
[----:B--2---:R-:W-:-:S04]  /*14ac0*/  @!P0 LEA R2, P1, R0, R2, 0x1 ;  /* 0x0000000200028211 */ /* 0x004fc800078208ff */
[----:B------:R-:W-:-:S05]  /*14ad0*/  @!P0 LEA.HI.X R3, R0, R8, R80, 0x1, P1 ;  /* 0x0000000800038211 */ /* 0x000fca00008f0c50 */
[----:B------:R2:W-:Y:S01]  /*14ae0*/  @!P0 ST.E.128 [R2.64], R20 ;  /* 0x0000001402008985 */ /* 0x0005e2000c101d08 */
[----:B------:R-:W-:Y:S05]  /*14af0*/  BRA.DIV ~URZ, `(.L_x_325) ;  /* 0x000037527f007947 */ /* 0x000fea000b800000 */
[----:B------:R2:W3:Y:S02]  /*14b00*/  SHFL.IDX PT, R8, R6, 0x2, 0x181f ;  /* 0x00581f0006087f89 */ /* 0x0004e400000e0000 */
.L_x_401:
[----:B------:R-:W-:Y:S05]  /*14b10*/  BRA.DIV ~URZ, `(.L_x_326) ;  /* 0x000037a27f007947 */ /* 0x000fea000b800000 */
[----:B--2---:R2:W4:Y:S02]  /*14b20*/  SHFL.IDX PT, R2, R7, 0x2, 0x181f ;  /* 0x00581f0007027f89 */ /* 0x00452400000e0000 */
.L_x_402:
[----:B------:R-:W-:-:S04]  /*14b30*/  IADD3 R3, R5, 0x20, RZ ;  /* 0x0000002005037810 */ /* 0x000fc80007ffe0ff */
[----:B------:R-:W-:-:S13]  /*14b40*/  ISETP.GE.OR P0, PT, R3, R4, P2 ;  /* 0x000000040300720c */ /* 0x000fda0001706670 */
[----:B----4-:R-:W-:-:S04]  /*14b50*/  @!P0 LEA R2, P1, R0, R2, 0x1 ;  /* 0x0000000200028211 */ /* 0x010fc800078208ff */
[----:B---3--:R-:W-:-:S05]  /*14b60*/  @!P0 LEA.HI.X R3, R0, R8, R80, 0x1, P1 ;  /* 0x0000000800038211 */ /* 0x008fca00008f0c50 */
[----:B------:R3:W-:Y:S01]  /*14b70*/  @!P0 ST.E.128 [R2.64], R24 ;  /* 0x0000001802008985 */ /* 0x0007e2000c101d08 */
[----:B------:R-:W-:Y:S05]  /*14b80*/  BRA.DIV ~URZ, `(.L_x_327) ;  /* 0x000037a27f007947 */ /* 0x000fea000b800000 */
[----:B------:R4:W2:Y:S04]  /*14b90*/  SHFL.IDX PT, R8, R6, 0x3, 0x181f ;  /* 0x00781f0006087f89 */ /* 0x0008a800000e0000 */
[----:B---3--:R4:W3:Y:S02]  /*14ba0*/  SHFL.IDX PT, R2, R7, 0x3, 0x181f ;  /* 0x00781f0007027f89 */ /* 0x0088e400000e0000 */
.L_x_403:
[----:B------:R-:W-:-:S04]  /*14bb0*/  IADD3 R3, R5, 0x30, RZ ;  /* 0x0000003005037810 */ /* 0x000fc80007ffe0ff */
[----:B------:R-:W-:-:S13]  /*14bc0*/  ISETP.GE.OR P0, PT, R3, R4, P2 ;  /* 0x000000040300720c */ /* 0x000fda0001706670 */
[----:B---3--:R-:W-:-:S04]  /*14bd0*/  @!P0 LEA R2, P1, R0, R2, 0x1 ;  /* 0x0000000200028211 */ /* 0x008fc800078208ff */
[----:B--2---:R-:W-:-:S05]  /*14be0*/  @!P0 LEA.HI.X R3, R0, R8, R80, 0x1, P1 ;  /* 0x0000000800038211 */ /* 0x004fca00008f0c50 */
[----:B-1----:R1:W-:Y:S01]  /*14bf0*/  @!P0 ST.E.128 [R2.64], R28 ;  /* 0x0000001c02008985 */ /* 0x0023e2000c101d08 */
[----:B------:R-:W-:Y:S05]  /*14c00*/  BRA.DIV ~URZ, `(.L_x_328) ;  /* 0x000037f27f007947 */ /* 0x000fea000b800000 */
[----:B------:R2:W3:Y:S02]  /*14c10*/  SHFL.IDX PT, R8, R6, 0x4, 0x181f ;  /* 0x00981f0006087f89 */ /* 0x0004e400000e0000 */
.L_x_404:
[----:B------:R-:W-:Y:S05]  /*14c20*/  BRA.DIV ~URZ, `(.L_x_329) ;  /* 0x000038427f007947 */ /* 0x000fea000b800000 */
[----:B-1----:R1:W2:Y:S02]  /*14c30*/  SHFL.IDX PT, R2, R7, 0x4, 0x181f ;  /* 0x00981f0007027f89 */ /* 0x0022a400000e0000 */
.L_x_405:
[----:B------:R-:W-:-:S04]  /*14c40*/  IADD3 R3, R5, 0x40, RZ ;  /* 0x0000004005037810 */ /* 0x000fc80007ffe0ff */
[----:B------:R-:W-:-:S13]  /*14c50*/  ISETP.GE.OR P0, PT, R3, R4, P2 ;  /* 0x000000040300720c */ /* 0x000fda0001706670 */
[----:B--2---:R-:W-:-:S04]  /*14c60*/  @!P0 LEA R2, P1, R0, R2, 0x1 ;  /* 0x0000000200028211 */ /* 0x004fc800078208ff */
[----:B---3--:R-:W-:-:S05]  /*14c70*/  @!P0 LEA.HI.X R3, R0, R8, R80, 0x1, P1 ;  /* 0x0000000800038211 */ /* 0x008fca00008f0c50 */
[----:B------:R2:W-:Y:S01]  /*14c80*/  @!P0 ST.E.128 [R2.64], R32 ;  /* 0x0000002002008985 */ /* 0x0005e2000c101d08 */
[----:B------:R-:W-:Y:S05]  /*14c90*/  BRA.DIV ~URZ, `(.L_x_330) ;  /* 0x000038427f007947 */ /* 0x000fea000b800000 */
[----:B------:R3:W1:Y:S04]  /*14ca0*/  SHFL.IDX PT, R8, R6, 0x5, 0x181f ;  /* 0x00b81f0006087f89 */ /* 0x00066800000e0000 */
[----:B--2---:R3:W2:Y:S02]  /*14cb0*/  SHFL.IDX PT, R2, R7, 0x5, 0x181f ;  /* 0x00b81f0007027f89 */ /* 0x0046a400000e0000 */
.L_x_406:
[----:B------:R-:W-:-:S04]  /*14cc0*/  IADD3 R3, R5, 0x50, RZ ;  /* 0x0000005005037810 */ /* 0x000fc80007ffe0ff */
[----:B------:R-:W-:-:S13]  /*14cd0*/  ISETP.GE.OR P0, PT, R3, R4, P2 ;  /* 0x000000040300720c */ /* 0x000fda0001706670 */
[----:B--2---:R-:W-:-:S04]  /*14ce0*/  @!P0 LEA R2, P1, R0, R2, 0x1 ;  /* 0x0000000200028211 */ /* 0x004fc800078208ff */
[----:B-1----:R-:W-:-:S05]  /*14cf0*/  @!P0 LEA.HI.X R3, R0, R8, R80, 0x1, P1 ;  /* 0x0000000800038211 */ /* 0x002fca00008f0c50 */
[----:B------:R1:W-:Y:S01]  /*14d00*/  @!P0 ST.E.128 [R2.64], R36 ;  /* 0x0000002402008985 */ /* 0x0003e2000c101d08 */
[----:B------:R-:W-:Y:S05]  /*14d10*/  BRA.DIV ~URZ, `(.L_x_331) ;  /* 0x000038927f007947 */ /* 0x000fea000b800000 */
[----:B------:R2:W1:Y:S02]  /*14d20*/  SHFL.IDX PT, R8, R6, 0x6, 0x181f ;  /* 0x00d81f0006087f89 */ /* 0x00046400000e0000 */
.L_x_407:
[----:B------:R-:W-:Y:S05]  /*14d30*/  BRA.DIV ~URZ, `(.L_x_332) ;  /* 0x000038e27f007947 */ /* 0x000fea000b800000 */
[----:B-1----:R1:W2:Y:S02]  /*14d40*/  SHFL.IDX PT, R2, R7, 0x6, 0x181f ;  /* 0x00d81f0007027f89 */ /* 0x0022a400000e0000 */
.L_x_408:
[----:B------:R-:W-:-:S04]  /*14d50*/  IADD3 R3, R5, 0x60, RZ ;  /* 0x0000006005037810 */ /* 0x000fc80007ffe0ff */
[----:B------:R-:W-:-:S13]  /*14d60*/  ISETP.GE.OR P0, PT, R3, R4, P2 ;  /* 0x000000040300720c */ /* 0x000fda0001706670 */
[----:B--2---:R-:W-:-:S04]  /*14d70*/  @!P0 LEA R2, P1, R0, R2, 0x1 ;  /* 0x0000000200028211 */ /* 0x004fc800078208ff */
[----:B------:R-:W-:-:S05]  /*14d80*/  @!P0 LEA.HI.X R3, R0, R8, R80, 0x1, P1 ;  /* 0x0000000800038211 */ /* 0x000fca00008f0c50 */
[----:B------:R2:W-:Y:S01]  /*14d90*/  @!P0 ST.E.128 [R2.64], R40 ;  /* 0x0000002802008985 */ /* 0x0005e2000c101d08 */
[----:B------:R-:W-:Y:S05]  /*14da0*/  BRA.DIV ~URZ, `(.L_x_333) ;  /* 0x000038e27f007947 */ /* 0x000fea000b800000 */
[----:B---34-:R-:W3:Y:S04]  /*14db0*/  SHFL.IDX PT, R6, R6, 0x7, 0x181f ;  /* 0x00f81f0006067f89 */ /* 0x018ee800000e0000 */
[----:B--2---:R2:W4:Y:S02]  /*14dc0*/  SHFL.IDX PT, R3, R7, 0x7, 0x181f ;  /* 0x00f81f0007037f89 */ /* 0x00452400000e0000 */
.L_x_409:
[----:B------:R-:W-:-:S04]  /*14dd0*/  IADD3 R2, R5, 0x70, RZ ;  /* 0x0000007005027810 */ /* 0x000fc80007ffe0ff */
[----:B------:R-:W-:-:S13]  /*14de0*/  ISETP.GE.OR P0, PT, R2, R4, P2 ;  /* 0x000000040200720c */ /* 0x000fda0001706670 */
[----:B------:R-:W-:Y:S05]  /*14df0*/  @P0 BRA `(.L_x_334) ;  /* 0x000018c000000947 */ /* 0x000fea0003800000 */
[----:B----4-:R-:W-:-:S04]  /*14e00*/  LEA R2, P0, R0, R3, 0x1 ;  /* 0x0000000300027211 */ /* 0x010fc800078008ff */
[----:B---3--:R-:W-:-:S05]  /*14e10*/  LEA.HI.X R3, R0, R6, R80, 0x1, P0 ;  /* 0x0000000600037211 */ /* 0x008fca00000f0c50 */
[----:B------:R3:W-:Y:S01]  /*14e20*/  ST.E.128 [R2.64], R44 ;  /* 0x0000002c02007985 */ /* 0x0007e2000c101d08 */
[----:B------:R-:W-:Y:S05]  /*14e30*/  BRA `(.L_x_334) ;  /* 0x0000188000007947 */ /* 0x000fea0003800000 */
.L_x_321:
        /* <DEDUP_REMOVED lines=34> */
.L_x_410:
[----:B------:R-:W-:Y:S05]  /*15060*/  BRA.DIV ~URZ, `(.L_x_336) ;  /* 0x000037627f007947 */ /* 0x000fea000b800000 */
[----:B------:R3:W4:Y:S02]  /*15070*/  SHFL.IDX PT, R2, R21, RZ, 0x1c1f ;  /* 0x001c1fff15027589 */ /* 0x00072400000e0000 */
.L_x_411:
[----:B------:R-:W-:Y:S01]  /*15080*/  LOP3.LUT R0, R26, 0x7ffffffc, RZ, 0xc0, !PT ;  /* 0x7ffffffc1a007812 */ /* 0x000fe200078ec0ff */
[----:B------:R-:W-:Y:S04]  /*15090*/  BSSY B0, `(.L_x_337) ;  /* 0x0000032000007945 */ /* 0x000fe80003800000 */
[----:B------:R-:W-:-:S04]  /*150a0*/  IMAD.IADD R0, R19, 0x1, -R0 ;  /* 0x0000000113007824 */ /* 0x000fc800078e0a00 */
[----:B------:R-:W-:-:S05]  /*150b0*/  IMAD.SHL.U32 R0, R0, 0x2, RZ ;  /* 0x0000000200007824 */ /* 0x000fca00078e00ff */
[C---:B------:R-:W-:Y:S02]  /*150c0*/  IADD3 R10, R0.reuse, 0x30, RZ ;  /* 0x00000030000a7810 */ /* 0x040fe40007ffe0ff */
[C---:B------:R-:W-:Y:S02]  /*150d0*/  IADD3 R9, R0.reuse, 0x8, RZ ;  /* 0x0000000800097810 */ /* 0x040fe40007ffe0ff */
[C---:B------:R-:W-:Y:S02]  /*150e0*/  IADD3 R8, R0.reuse, 0x10, RZ ;  /* 0x0000001000087810 */ /* 0x040fe40007ffe0ff */
[C---:B------:R-:W-:Y:S02]  /*150f0*/  IADD3 R7, R0.reuse, 0x20, RZ ;  /* 0x0000002000077810 */ /* 0x040fe40007ffe0ff */
[C---:B------:R-:W-:Y:S02]  /*15100*/  IADD3 R6, R0.reuse, 0x28, RZ ;  /* 0x0000002800067810 */ /* 0x040fe40007ffe0ff */
[----:B------:R-:W-:-:S02]  /*15110*/  IADD3 R5, R0, 0x38, RZ ;  /* 0x0000003800057810 */ /* 0x000fc40007ffe0ff */
[----:B------:R-:W-:Y:S02]  /*15120*/  IADD3 R4, R0, 0x18, RZ ;  /* 0x0000001800047810 */ /* 0x000fe40007ffe0ff */
[----:B------:R-:W-:Y:S02]  /*15130*/  SHF.R.S32.HI R24, RZ, 0x1f, R8 ;  /* 0x0000001fff187819 */ /* 0x000fe40000011408 */
[----:B------:R-:W-:Y:S02]  /*15140*/  SHF.R.S32.HI R26, RZ, 0x1f, R6 ;  /* 0x0000001fff1a7819 */ /* 0x000fe40000011406 */
[----:B------:R-:W-:Y:S02]  /*15150*/  SHF.R.S32.HI R27, RZ, 0x1f, R10 ;  /* 0x0000001fff1b7819 */ /* 0x000fe4000001140a */
[----:B------:R-:W-:Y:S02]  /*15160*/  SHF.R.S32.HI R25, RZ, 0x1f, R7 ;  /* 0x0000001fff197819 */ /* 0x000fe40000011407 */
[----:B------:R-:W-:-:S02]  /*15170*/  SHF.R.S32.HI R22, RZ, 0x1f, R9 ;  /* 0x0000001fff167819 */ /* 0x000fc40000011409 */
[----:B------:R-:W-:Y:S02]  /*15180*/  SHF.R.S32.HI R23, RZ, 0x1f, R4 ;  /* 0x0000001fff177819 */ /* 0x000fe40000011404 */
[----:B------:R-:W-:Y:S01]  /*15190*/  SHF.R.S32.HI R28, RZ, 0x1f, R5 ;  /* 0x0000001fff1c7819 */ /* 0x000fe20000011405 */
[----:B------:R-:W-:Y:S05]  /*151a0*/  @P0 BRA `(.L_x_338) ;  /* 0x0000020000000947 */ /* 0x000fea0003800000 */
[----:B------:R-:W-:Y:S02]  /*151b0*/  ISETP.GE.AND P0, PT, R0, c[0x0][0x3c8], PT ;  /* 0x0000f20000007a0c */ /* 0x000fe40003f06270 */
[----:B------:R-:W-:Y:S02]  /*151c0*/  ISETP.GE.AND P1, PT, R9, c[0x0][0x3c8], PT ;  /* 0x0000f20009007a0c */ /* 0x000fe40003f26270 */
[----:B------:R-:W-:Y:S02]  /*151d0*/  ISETP.GE.AND P2, PT, R8, c[0x0][0x3c8], PT ;  /* 0x0000f20008007a0c */ /* 0x000fe40003f46270 */
[----:B------:R-:W-:Y:S02]  /*151e0*/  ISETP.GE.AND P5, PT, R4, c[0x0][0x3c8], PT ;  /* 0x0000f20004007a0c */ /* 0x000fe40003fa6270 */
[----:B------:R-:W-:-:S05]  /*151f0*/  ISETP.GE.AND P4, PT, R7, c[0x0][0x3c8], PT ;  /* 0x0000f20007007a0c */ /* 0x000fca0003f86270 */
[----:B--2---:R-:W-:Y:S02]  /*15200*/  @!P0 IMAD.MOV.U32 R3, RZ, RZ, R13 ;  /* 0x000000ffff038224 */ /* 0x004fe400078e000d */
[CC--:B----4-:R-:W-:Y:S02]  /*15210*/  @!P1 LEA R14, P3, R9.reuse, R2.reuse, 0x2 ;  /* 0x00000002090e9211 */ /* 0x0d0fe400078610ff */
[----:B------:R-:W-:Y:S02]  /*15220*/  @!P0 IMAD.WIDE R16, R0, 0x4, R2 ;  /* 0x0000000400108825 */ /* 0x000fe400078e0202 */
[----:B------:R-:W-:Y:S02]  /*15230*/  @!P1 LEA.HI.X R15, R9, R13, R22, 0x2, P3 ;  /* 0x0000000d090f9211 */ /* 0x000fe400018f1416 */
[----:B------:R-:W-:Y:S01]  /*15240*/  ISETP.GE.AND P3, PT, R6, c[0x0][0x3c8], PT ;  /* 0x0000f20006007a0c */ /* 0x000fe20003f66270 */
[----:B------:R2:W-:Y:S01]  /*15250*/  @!P0 ST.E.64 [R16.64], R74 ;  /* 0x0000004a10008985 */ /* 0x0005e2000c101b08 */
[----:B------:R-:W-:-:S03]  /*15260*/  @!P2 LEA R18, P0, R8, R2, 0x2 ;  /* 0x000000020812a211 */ /* 0x000fc600078010ff */
[----:B------:R4:W-:Y:S01]  /*15270*/  @!P1 ST.E.64 [R14.64], R76 ;  /* 0x0000004c0e009985 */ /* 0x0009e2000c101b08 */
[----:B------:R-:W-:Y:S02]  /*15280*/  @!P2 LEA.HI.X R19, R8, R13, R24, 0x2, P0 ;  /* 0x0000000d0813a211 */ /* 0x000fe400000f1418 */
[----:B------:R-:W-:-:S03]  /*15290*/  ISETP.GE.AND P1, PT, R5, c[0x0][0x3c8], PT ;  /* 0x0000f20005007a0c */ /* 0x000fc60003f26270 */
[----:B------:R-:W-:Y:S01]  /*152a0*/  @!P2 ST.E.64 [R18.64], R78 ;  /* 0x0000004e1200a985 */ /* 0x000fe2000c101b08 */
[----:B------:R-:W-:Y:S02]  /*152b0*/  ISETP.GE.AND P2, PT, R10, c[0x0][0x3c8], PT ;  /* 0x0000f2000a007a0c */ /* 0x000fe40003f46270 */
[----:B--2---:R-:W-:-:S04]  /*152c0*/  @!P5 LEA R16, P0, R4, R2, 0x2 ;  /* 0x000000020410d211 */ /* 0x004fc800078010ff */
[----:B------:R-:W-:Y:S02]  /*152d0*/  @!P5 LEA.HI.X R17, R4, R13, R23, 0x2, P0 ;  /* 0x0000000d0411d211 */ /* 0x000fe400000f1417 */
[----:B----4-:R-:W-:-:S03]  /*152e0*/  @!P4 LEA R14, P0, R7, R2, 0x2 ;  /* 0x00000002070ec211 */ /* 0x010fc600078010ff */
[----:B------:R2:W-:Y:S01]  /*152f0*/  @!P5 ST.E.64 [R16.64], R82 ;  /* 0x000000521000d985 */ /* 0x0005e2000c101b08 */
[----:B------:R-:W-:-:S05]  /*15300*/  @!P4 LEA.HI.X R15, R7, R13, R25, 0x2, P0 ;  /* 0x0000000d070fc211 */ /* 0x000fca00000f1419 */
        /* <DEDUP_REMOVED lines=10> */
.L_x_338:
[----:B------:R-:W-:Y:S05]  /*153b0*/  BSYNC B0 ;  /* 0x0000000000007941 */ /* 0x000fea0003800000 */
.L_x_337:
[----:B------:R-:W-:Y:S05]  /*153c0*/  BRA.DIV ~URZ, `(.L_x_339) ;  /* 0x000034727f007947 */ /* 0x000fea000b800000 */
[----:B--2---:R2:W1:Y:S04]  /*153d0*/  SHFL.IDX PT, R13, R20, 0x1, 0x1c1f ;  /* 0x003c1f00140d7f89 */ /* 0x00446800000e0000 */
[----:B----4-:R2:W4:Y:S02]  /*153e0*/  SHFL.IDX PT, R2, R21, 0x1, 0x1c1f ;  /* 0x003c1f0015027f89 */ /* 0x01052400000e0000 */
.L_x_412:
[----:B------:R-:W-:Y:S01]  /*153f0*/  BSSY B0, `(.L_x_340) ;  /* 0x0000022000007945 */ /* 0x000fe20003800000 */
[----:B------:R-:W-:Y:S05]  /*15400*/  @P6 BRA `(.L_x_341) ;  /* 0x0000020000006947 */ /* 0x000fea0003800000 */
[----:B------:R-:W-:Y:S02]  /*15410*/  ISETP.GE.AND P1, PT, R0, c[0x0][0x3c8], PT ;  /* 0x0000f20000007a0c */ /* 0x000fe40003f26270 */
[----:B------:R-:W-:Y:S02]  /*15420*/  ISETP.GE.AND P0, PT, R9, c[0x0][0x3c8], PT ;  /* 0x0000f20009007a0c */ /* 0x000fe40003f06270 */
[----:B------:R-:W-:Y:S02]  /*15430*/  ISETP.GE.AND P2, PT, R8, c[0x0][0x3c8], PT ;  /* 0x0000f20008007a0c */ /* 0x000fe40003f46270 */
[----:B------:R-:W-:-:S02]  /*15440*/  ISETP.GE.AND P4, PT, R4, c[0x0][0x3c8], PT ;  /* 0x0000f20004007a0c */ /* 0x000fc40003f86270 */
[----:B------:R-:W-:-:S05]  /*15450*/  ISETP.GE.AND P5, PT, R7, c[0x0][0x3c8], PT ;  /* 0x0000f20007007a0c */ /* 0x000fca0003fa6270 */
[----:B-1----:R-:W-:Y:S02]  /*15460*/  @!P1 IMAD.MOV.U32 R3, RZ, RZ, R13 ;  /* 0x000000ffff039224 */ /* 0x002fe400078e000d */
[CC--:B----4-:R-:W-:Y:S02]  /*15470*/  @!P0 LEA R14, P3, R9.reuse, R2.reuse, 0x2 ;  /* 0x00000002090e8211 */ /* 0x0d0fe400078610ff */
[----:B------:R-:W-:Y:S02]  /*15480*/  @!P1 IMAD.WIDE R16, R0, 0x4, R2 ;  /* 0x0000000400109825 */ /* 0x000fe400078e0202 */
[----:B------:R-:W-:Y:S02]  /*15490*/  @!P0 LEA.HI.X R15, R9, R13, R22, 0x2, P3 ;  /* 0x0000000d090f8211 */ /* 0x000fe400018f1416 */
[----:B------:R-:W-:Y:S01]  /*154a0*/  ISETP.GE.AND P3, PT, R6, c[0x0][0x3c8], PT ;  /* 0x0000f20006007a0c */ /* 0x000fe20003f66270 */
[----:B------:R1:W-:Y:S04]  /*154b0*/  @!P1 ST.E.64 [R16.64], R94 ;  /* 0x0000005e10009985 */ /* 0x0003e8000c101b08 */
[----:B------:R4:W-:Y:S01]  /*154c0*/  @!P0 ST.E.64 [R14.64], R102 ;  /* 0x000000660e008985 */ /* 0x0009e2000c101b08 */
[----:B-1----:R-:W-:-:S04]  /*154d0*/  @!P2 LEA R16, P1, R8, R2, 0x2 ;  /* 0x000000020810a211 */ /* 0x002fc800078210ff */
[-C--:B------:R-:W-:Y:S02]  /*154e0*/  @!P2 LEA.HI.X R17, R8, R13.reuse, R24, 0x2, P1 ;  /* 0x0000000d0811a211 */ /* 0x080fe400008f1418 */
[-C--:B----4-:R-:W-:Y:S02]  /*154f0*/  @!P4 LEA R14, P0, R4, R2.reuse, 0x2 ;  /* 0x00000002040ec211 */ /* 0x090fe400078010ff */
[----:B------:R-:W-:Y:S01]  /*15500*/  ISETP.GE.AND P1, PT, R5, c[0x0][0x3c8], PT ;  /* 0x0000f20005007a0c */ /* 0x000fe20003f26270 */
[----:B------:R1:W-:Y:S01]  /*15510*/  @!P2 ST.E.64 [R16.64], R100 ;  /* 0x000000641000a985 */ /* 0x0003e2000c101b08 */
[----:B------:R-:W-:Y:S02]  /*15520*/  ISETP.GE.AND P2, PT, R10, c[0x0][0x3c8], PT ;  /* 0x0000f2000a007a0c */ /* 0x000fe40003f46270 */
[----:B------:R-:W-:Y:S02]  /*15530*/  @!P4 LEA.HI.X R15, R4, R13, R23, 0x2, P0 ;  /* 0x0000000d040fc211 */ /* 0x000fe400000f1417 */
[----:B------:R-:W-:-:S03]  /*15540*/  @!P5 LEA R18, P0, R7, R2, 0x2 ;  /* 0x000000020712d211 */ /* 0x000fc600078010ff */
[----:B------:R4:W-:Y:S01]  /*15550*/  @!P4 ST.E.64 [R14.64], R104 ;  /* 0x000000680e00c985 */ /* 0x0009e2000c101b08 */
        /* <DEDUP_REMOVED lines=11> */
.L_x_341:
[----:B------:R-:W-:Y:S05]  /*15610*/  BSYNC B0 ;  /* 0x0000000000007941 */ /* 0x000fea0003800000 */
.L_x_340:
[----:B------:R-:W-:Y:S05]  /*15620*/  BRA.DIV ~URZ, `(.L_x_342) ;  /* 0x000032e27f007947 */ /* 0x000fea000b800000 */
[----:B-1----:R1:W2:Y:S02]  /*15630*/  SHFL.IDX PT, R13, R20, 0x2, 0x1c1f ;  /* 0x005c1f00140d7f89 */ /* 0x0022a400000e0000 */
.L_x_413:
[----:B------:R-:W-:Y:S05]  /*15640*/  BRA.DIV ~URZ, `(.L_x_343) ;  /* 0x000033327f007947 */ /* 0x000fea000b800000 */
[----:B--2-4-:R2:W4:Y:S02]  /*15650*/  SHFL.IDX PT, R2, R21, 0x2, 0x1c1f ;  /* 0x005c1f0015027f89 */ /* 0x01452400000e0000 */
.L_x_414:
[----:B------:R-:W5:Y:S01]  /*15660*/  LDL R3, [R1+0x44] ;  /* 0x0000440001037983 */ /* 0x000f620000100800 */
[----:B------:R-:W-:Y:S01]  /*15670*/  BSSY B0, `(.L_x_344) ;  /* 0x0000023000007945 */ /* 0x000fe20003800000 */
[----:B-----5:R-:W-:-:S13]  /*15680*/  LOP3.LUT P0, RZ, R3, 0x1, RZ, 0xc0, !PT ;  /* 0x0000000103ff7812 */ /* 0x020fda000780c0ff */
[----:B------:R-:W-:Y:S05]  /*15690*/  @P0 BRA `(.L_x_345) ;  /* 0x0000020000000947 */ /* 0x000fea0003800000 */
[----:B------:R-:W-:Y:S02]  /*156a0*/  ISETP.GE.AND P1, PT, R0, c[0x0][0x3c8], PT ;  /* 0x0000f20000007a0c */ /* 0x000fe40003f26270 */
[----:B------:R-:W-:Y:S02]  /*156b0*/  ISETP.GE.AND P0, PT, R9, c[0x0][0x3c8], PT ;  /* 0x0000f20009007a0c */ /* 0x000fe40003f06270 */
[----:B------:R-:W-:Y:S02]  /*156c0*/  ISETP.GE.AND P4, PT, R8, c[0x0][0x3c8], PT ;  /* 0x0000f20008007a0c */ /* 0x000fe40003f86270 */
[----:B------:R-:W-:Y:S02]  /*156d0*/  ISETP.GE.AND P5, PT, R4, c[0x0][0x3c8], PT ;  /* 0x0000f20004007a0c */ /* 0x000fe40003fa6270 */
[----:B------:R-:W-:-:S05]  /*156e0*/  ISETP.GE.AND P3, PT, R7, c[0x0][0x3c8], PT ;  /* 0x0000f20007007a0c */ /* 0x000fca0003f66270 */
[----:B------:R-:W-:Y:S02]  /*156f0*/  @!P1 IMAD.MOV.U32 R3, RZ, RZ, R13 ;  /* 0x000000ffff039224 */ /* 0x000fe400078e000d */
[CC--:B----4-:R-:W-:Y:S02]  /*15700*/  @!P0 LEA R14, P2, R9.reuse, R2.reuse, 0x2 ;  /* 0x00000002090e8211 */ /* 0x0d0fe400078410ff */
[----:B------:R-:W-:Y:S01]  /*15710*/  @!P1 IMAD.WIDE R18, R0, 0x4, R2 ;  /* 0x0000000400129825 */ /* 0x000fe200078e0202 */
[----:B------:R-:W-:Y:S02]  /*15720*/  @!P4 LEA R16, P6, R8, R2, 0x2 ;  /* 0x000000020810c211 */ /* 0x000fe400078c10ff */
[----:B------:R-:W-:Y:S02]  /*15730*/  @!P0 LEA.HI.X R15, R9, R13, R22, 0x2, P2 ;  /* 0x0000000d090f8211 */ /* 0x000fe400010f1416 */
[----:B------:R-:W-:Y:S01]  /*15740*/  ISETP.GE.AND P2, PT, R6, c[0x0][0x3c8], PT ;  /* 0x0000f20006007a0c */ /* 0x000fe20003f46270 */
[----:B------:R-:W-:Y:S01]  /*15750*/  @!P1 ST.E.64 [R18.64], R52 ;  /* 0x0000003412009985 */ /* 0x000fe2000c101b08 */
[----:B------:R-:W-:-:S02]  /*15760*/  ISETP.GE.AND P1, PT, R10, c[0x0][0x3c8], PT ;  /* 0x0000f2000a007a0c */ /* 0x000fc40003f26270 */
[----:B------:R-:W-:Y:S01]  /*15770*/  @!P4 LEA.HI.X R17, R8, R13, R24, 0x2, P6 ;  /* 0x0000000d0811c211 */ /* 0x000fe200030f1418 */
[----:B------:R4:W-:Y:S01]  /*15780*/  @!P0 ST.E.64 [R14.64], R40 ;  /* 0x000000280e008985 */ /* 0x0009e2000c101b08 */
[----:B------:R-:W-:-:S03]  /*15790*/  ISETP.GE.AND P0, PT, R5, c[0x0][0x3c8], PT ;  /* 0x0000f20005007a0c */ /* 0x000fc60003f06270 */
[----:B------:R5:W-:Y:S01]  /*157a0*/  @!P4 ST.E.64 [R16.64], R42 ;  /* 0x0000002a1000c985 */ /* 0x000be2000c101b08 */
[----:B----4-:R-:W-:-:S04]  /*157b0*/  @!P5 LEA R14, P6, R4, R2, 0x2 ;  /* 0x00000002040ed211 */ /* 0x010fc800078c10ff */
[-C--:B------:R-:W-:Y:S02]  /*157c0*/  @!P5 LEA.HI.X R15, R4, R13.reuse, R23, 0x2, P6 ;  /* 0x0000000d040fd211 */ /* 0x080fe400030f1417 */
[CC--:B-----5:R-:W-:Y:S02]  /*157d0*/  @!P2 LEA R16, P4, R6.reuse, R2.reuse, 0x2 ;  /* 0x000000020610a211 */ /* 0x0e0fe400078810ff */
[C---:B------:R-:W-:Y:S01]  /*157e0*/  @!P3 LEA R18, P6, R7.reuse, R2, 0x2 ;  /* 0x000000020712b211 */ /* 0x040fe200078c10ff */
[----:B------:R4:W-:Y:S01]  /*157f0*/  @!P5 ST.E.64 [R14.64], R44 ;  /* 0x0000002c0e00d985 */ /* 0x0009e2000c101b08 */
[-C--:B------:R-:W-:Y:S02]  /*15800*/  @!P2 LEA.HI.X R17, R6, R13.reuse, R26, 0x2, P4 ;  /* 0x0000000d0611a211 */ /* 0x080fe400020f141a */
[----:B------:R-:W-:-:S05]  /*15810*/  @!P3 LEA.HI.X R19, R7, R13, R25, 0x2, P6 ;  /* 0x0000000d0713b211 */ /* 0x000fca00030f1419 */
[----:B------:R1:W-:Y:S04]  /*15820*/  @!P3 ST.E.64 [R18.64], R58 ;  /* 0x0000003a1200b985 */ /* 0x0003e8000c101b08 */
[----:B------:R1:W-:Y:S01]  /*15830*/  @!P2 ST.E.64 [R16.64], R54 ;  /* 0x000000361000a985 */ /* 0x0003e2000c101b08 */
[CC--:B----4-:R-:W-:Y:S02]  /*15840*/  @!P1 LEA R14, P5, R10.reuse, R2.reuse, 0x2 ;  /* 0x000000020a0e9211 */ /* 0x0d0fe400078a10ff */
[C---:B------:R-:W-:Y:S02]  /*15850*/  @!P0 LEA R2, P4, R5.reuse, R2, 0x2 ;  /* 0x0000000205028211 */ /* 0x040fe400078810ff */
[-C--:B------:R-:W-:Y:S02]  /*15860*/  @!P1 LEA.HI.X R15, R10, R13.reuse, R27, 0x2, P5 ;  /* 0x0000000d0a0f9211 */ /* 0x080fe400028f141b */
[----:B------:R-:W-:-:S03]  /*15870*/  @!P0 LEA.HI.X R3, R5, R13, R28, 0x2, P4 ;  /* 0x0000000d05038211 */ /* 0x000fc600020f141c */
[----:B------:R1:W-:Y:S04]  /*15880*/  @!P1 ST.E.64 [R14.64], R46 ;  /* 0x0000002e0e009985 */ /* 0x0003e8000c101b08 */
[----:B------:R1:W-:Y:S02]  /*15890*/  @!P0 ST.E.64 [R2.64], R34 ;  /* 0x0000002202008985 */ /* 0x0003e4000c101b08 */
.L_x_345:
[----:B------:R-:W-:Y:S05]  /*158a0*/  BSYNC B0 ;  /* 0x0000000000007941 */ /* 0x000fea0003800000 */
.L_x_344:
[----:B------:R-:W-:Y:S05]  /*158b0*/  BRA.DIV ~URZ, `(.L_x_346) ;  /* 0x000031327f007947 */ /* 0x000fea000b800000 */
[----:B------:R1:W2:Y:S04]  /*158c0*/  SHFL.IDX PT, R13, R20, 0x3, 0x1c1f ;  /* 0x007c1f00140d7f89 */ /* 0x0002a800000e0000 */
[----:B-1--4-:R1:W4:Y:S02]  /*158d0*/  SHFL.IDX PT, R2, R21, 0x3, 0x1c1f ;  /* 0x007c1f0015027f89 */ /* 0x01232400000e0000 */
.L_x_415:
[----:B------:R-:W5:Y:S02]  /*158e0*/  LDL R3, [R1+0x44] ;  /* 0x0000440001037983 */ /* 0x000f640000100800 */
[----:B-----5:R-:W-:-:S13]  /*158f0*/  LOP3.LUT P0, RZ, R3, 0x2, RZ, 0xc0, !PT ;  /* 0x0000000203ff7812 */ /* 0x020fda000780c0ff */
[----:B------:R-:W-:Y:S05]  /*15900*/  @P0 BRA `(.L_x_334) ;  /* 0x00000db000000947 */ /* 0x000fea0003800000 */
[----:B------:R-:W-:Y:S02]  /*15910*/  ISETP.GE.AND P4, PT, R8, c[0x0][0x3c8], PT ;  /* 0x0000f20008007a0c */ /* 0x000fe40003f86270 */
[----:B------:R-:W-:Y:S02]  /*15920*/  ISETP.GE.AND P0, PT, R0, c[0x0][0x3c8], PT ;  /* 0x0000f20000007a0c */ /* 0x000fe40003f06270 */
[----:B------:R-:W-:Y:S02]  /*15930*/  ISETP.GE.AND P5, PT, R9, c[0x0][0x3c8], PT ;  /* 0x0000f20009007a0c */ /* 0x000fe40003fa6270 */
[----:B------:R-:W-:Y:S02]  /*15940*/  ISETP.GE.AND P3, PT, R4, c[0x0][0x3c8], PT ;  /* 0x0000f20004007a0c */ /* 0x000fe40003f66270 */
[----:B------:R-:W-:Y:S02]  /*15950*/  ISETP.GE.AND P2, PT, R7, c[0x0][0x3c8], PT ;  /* 0x0000f20007007a0c */ /* 0x000fe40003f46270 */
[----:B------:R-:W-:-:S03]  /*15960*/  ISETP.GE.AND P1, PT, R6, c[0x0][0x3c8], PT ;  /* 0x0000f20006007a0c */ /* 0x000fc60003f26270 */
[----:B----4-:R-:W-:Y:S02]  /*15970*/  @!P4 LEA R18, P6, R8, R2, 0x2 ;  /* 0x000000020812c211 */ /* 0x010fe400078c10ff */
[----:B--2---:R-:W-:-:S04]  /*15980*/  @!P0 IMAD.MOV.U32 R3, RZ, RZ, R13 ;  /* 0x000000ffff038224 */ /* 0x004fc800078e000d */
[----:B------:R-:W-:-:S05]  /*15990*/  @!P0 IMAD.WIDE R14, R0, 0x4, R2 ;  /* 0x00000004000e8825 */ /* 0x000fca00078e0202 */
[----:B------:R2:W-:Y:S01]  /*159a0*/  @!P0 ST.E.64 [R14.64], R38 ;  /* 0x000000260e008985 */ /* 0x0005e2000c101b08 */
[CC--:B------:R-:W-:Y:S02]  /*159b0*/  @!P5 LEA R20, P0, R9.reuse, R2.reuse, 0x2 ;  /* 0x000000020914d211 */ /* 0x0c0fe400078010ff */
[----:B------:R-:W-:Y:S02]  /*159c0*/  P2R R0, PR, RZ, 0x40 ;  /* 0x00000040ff007803 */ /* 0x000fe40000000000 */
[-C--:B-1-3--:R-:W-:Y:S02]  /*159d0*/  @!P5 LEA.HI.X R21, R9, R13.reuse, R22, 0x2, P0 ;  /* 0x0000000d0915d211 */ /* 0x08afe400000f1416 */
[----:B------:R-:W-:Y:S02]  /*159e0*/  ISETP.NE.AND P0, PT, R0, RZ, PT ;  /* 0x000000ff0000720c */ /* 0x000fe40003f05270 */
[----:B------:R-:W-:Y:S01]  /*159f0*/  @!P3 LEA R16, P6, R4, R2, 0x2 ;  /* 0x000000020410b211 */ /* 0x000fe200078c10ff */
[----:B------:R1:W-:Y:S01]  /*15a00*/  @!P5 ST.E.64 [R20.64], R70 ;  /* 0x000000461400d985 */ /* 0x0003e2000c101b08 */
[----:B------:R-:W-:-:S02]  /*15a10*/  @!P4 LEA.HI.X R19, R8, R13, R24, 0x2, P0 ;  /* 0x0000000d0813c211 */ /* 0x000fc400000f1418 */
[----:B------:R-:W-:Y:S02]  /*15a20*/  ISETP.GE.AND P0, PT, R10, c[0x0][0x3c8], PT ;  /* 0x0000f2000a007a0c */ /* 0x000fe40003f06270 */
[----:B------:R-:W-:Y:S01]  /*15a30*/  @!P3 LEA.HI.X R17, R4, R13, R23, 0x2, P6 ;  /* 0x0000000d0411b211 */ /* 0x000fe200030f1417 */
[----:B------:R1:W-:Y:S04]  /*15a40*/  @!P4 ST.E.64 [R18.64], R68 ;  /* 0x000000441200c985 */ /* 0x0003e8000c101b08 */
[----:B------:R1:W-:Y:S01]  /*15a50*/  @!P3 ST.E.64 [R16.64], R62 ;  /* 0x0000003e1000b985 */ /* 0x0003e2000c101b08 */
[----:B--2---:R-:W-:-:S04]  /*15a60*/  @!P2 LEA R14, P6, R7, R2, 0x2 ;  /* 0x00000002070ea211 */ /* 0x004fc800078c10ff */
        /* <DEDUP_REMOVED lines=14> */
.L_x_319:
[----:B------:R-:W2:Y:S04]  /*15b50*/  LDL.LU R3, [R1+0x48] ;  /* 0x0000480001037983 */ /* 0x000ea80000300800 */
[----:B------:R-:W3:Y:S01]  /*15b60*/  LDL R8, [R1+0x10] ;  /* 0x0000100001087983 */ /* 0x000ee20000100800 */
        /* <DEDUP_REMOVED lines=16> */
[----:B------:R2:W3:Y:S04]  /*15c70*/  LDG.E R3, [R6.64] ;  /* 0x0000000806037981 */ /* 0x0004e8000c1e1900 */
[----:B-12---:R-:W3:Y:S02]  /*15c80*/  LDG.E R6, [R6.64+0x4] ;  /* 0x0000040806067981 */ /* 0x006ee4000c1e1900 */
[----:B---3-5:R-:W-:Y:S02]  /*15c90*/  IADD3 R20, -R3, R6, RZ ;  /* 0x0000000603147210 */ /* 0x028fe40007ffe1ff */
.L_x_347:
        /* <DEDUP_REMOVED lines=23> */
[----:B------:R-:W-:Y:S01]  /*15e10*/  ISETP.NE.AND P0, PT, R3, 0x1, PT ;  /* 0x000000010300780c */ /* 0x000fe20003f05270 */
[----:B------:R-:W-:Y:S01]  /*15e20*/  IMAD R9, R8, R21, R9 ;  /* 0x0000001508097224 */ /* 0x000fe200078e0209 */
[----:B------:R-:W-:-:S11]  /*15e30*/  MOV R3, R11 ;  /* 0x0000000b00037202 */ /* 0x000fd60000000f00 */
[----:B------:R-:W-:-:S05]  /*15e40*/  @P0 IMAD.HI.U32 R17, R11, c[0x0][0x4ec], RZ ;  /* 0x00013b000b110a27 */ /* 0x000fca00078e00ff */
[----:B------:R-:W-:Y:S01]  /*15e50*/  @P0 SHF.R.U32.HI R3, RZ, c[0x0][0x4f0], R17 ;  /* 0x00013c00ff030a19 */ /* 0x000fe20000011611 */
[-C--:B--2---:R-:W-:Y:S02]  /*15e60*/  IMAD R16, R7, R4.reuse, RZ ;  /* 0x0000000407107224 */ /* 0x084fe400078e02ff */
[----:B------:R-:W-:-:S04]  /*15e70*/  IMAD.WIDE.U32 R6, R6, R4, RZ ;  /* 0x0000000406067225 */ /* 0x000fc800078e00ff */
[----:B------:R-:W-:Y:S01]  /*15e80*/  IMAD.WIDE.U32 R4, R8, R10, RZ ;  /* 0x0000000a08047225 */ /* 0x000fe200078e00ff */
[----:B---3--:R-:W-:-:S03]  /*15e90*/  SEL R8, R22, RZ, P2 ;  /* 0x000000ff16087207 */ /* 0x008fc60001000000 */
[----:B------:R-:W-:Y:S01]  /*15ea0*/  IMAD.IADD R16, R7, 0x1, R16 ;  /* 0x0000000107107824 */ /* 0x000fe200078e0210 */
[----:B------:R-:W-:Y:S01]  /*15eb0*/  IADD3 R17, P1, P0, R4, R6, R2 ;  /* 0x0000000604117210 */ /* 0x000fe2000783e002 */
[----:B------:R-:W-:Y:S01]  /*15ec0*/  IMAD.MOV R4, RZ, RZ, -R3 ;  /* 0x000000ffff047224 */ /* 0x000fe200078e0a03 */
[----:B------:R-:W-:Y:S01]  /*15ed0*/  IADD3 R5, R5, R9, RZ ;  /* 0x0000000905057210 */ /* 0x000fe20007ffe0ff */
[-C--:B-----5:R-:W-:Y:S02]  /*15ee0*/  IMAD R9, R15, R8.reuse, RZ ;  /* 0x000000080f097224 */ /* 0x0a0fe400078e02ff */
[----:B------:R-:W-:-:S04]  /*15ef0*/  IMAD.WIDE.U32 R6, R14, R8, RZ ;  /* 0x000000080e067225 */ /* 0x000fc800078e00ff */
[----:B------:R-:W-:Y:S01]  /*15f00*/  IMAD R4, R4, c[0x0][0x4e8], R11 ;  /* 0x00013a0004047a24 */ /* 0x000fe200078e020b */
[----:B------:R-:W-:Y:S02]  /*15f10*/  IADD3.X R11, R5, R16, R18, P1, P0 ;  /* 0x00000010050b7210 */ /* 0x000fe40000fe0412 */
[----:B------:R-:W-:Y:S01]  /*15f20*/  IADD3 R7, R7, R9, RZ ;  /* 0x0000000907077210 */ /* 0x000fe20007ffe0ff */
[----:B------:R-:W-:Y:S01]  /*15f30*/  IMAD.MOV.U32 R9, RZ, RZ, c[0x0][0x4a8] ;  /* 0x00012a00ff097624 */ /* 0x000fe200078e00ff */
[----:B------:R-:W-:Y:S02]  /*15f40*/  IADD3 R6, P1, P0, R3, R17, R6 ;  /* 0x0000001103067210 */ /* 0x000fe4000783e006 */
[----:B------:R-:W-:Y:S01]  /*15f50*/  SHF.R.S32.HI R5, RZ, 0x1f, R3 ;  /* 0x0000001fff057819 */ /* 0x000fe20000011403 */
[----:B------:R-:W-:Y:S01]  /*15f60*/  IMAD R3, R13, R4, RZ ;  /* 0x000000040d037224 */ /* 0x000fe200078e02ff */
[----:B------:R-:W-:Y:S02]  /*15f70*/  SHF.R.S32.HI R8, RZ, 0x1f, R4 ;  /* 0x0000001fff087819 */ /* 0x000fe40000011404 */
[----:B------:R-:W-:-:S03]  /*15f80*/  IADD3.X R7, R5, R11, R7, P1, P0 ;  /* 0x0000000b05077210 */ /* 0x000fc60000fe0407 */
        /* <DEDUP_REMOVED lines=10> */
.L_x_349:
[----:B------:R-:W-:Y:S05]  /*16030*/  BSYNC B0 ;  /* 0x0000000000007941 */ /* 0x000fea0003800000 */
.L_x_348:
[----:B------:R-:W-:-:S13]  /*16040*/  ISETP.GT.AND P0, PT, R19, 0x1, PT ;  /* 0x000000011300780c */ /* 0x000fda0003f04270 */
[----:B------:R-:W-:Y:S05]  /*16050*/  @P0 BRA `(.L_x_334) ;  /* 0x0000066000000947 */ /* 0x000fea0003800000 */
[----:B------:R-:W2:Y:S04]  /*16060*/  LDL.LU R8, [R1+0x40] ;  /* 0x0000400001087983 */ /* 0x000ea80000300800 */
[----:B------:R-:W3:Y:S01]  /*16070*/  LDL.LU R9, [R1+0x34] ;  /* 0x0000340001097983 */ /* 0x000ee20000300800 */
[----:B------:R-:W-:Y:S01]  /*16080*/  MOV R4, c[0x0][0x4e8] ;  /* 0x00013a0000047a02 */ /* 0x000fe20000000f00 */
[----:B-1----:R-:W-:Y:S01]  /*16090*/  IMAD R3, R18, c[0x0][0x3a0], RZ ;  /* 0x0000e80012037a24 */ /* 0x002fe200078e02ff */
[----:B------:R-:W-:Y:S01]  /*160a0*/  ISETP.GE.AND P2, PT, R0, c[0x0][0x3c8], PT ;  /* 0x0000f20000007a0c */ /* 0x000fe20003f46270 */
[----:B------:R-:W-:Y:S01]  /*160b0*/  IMAD R6, R21, c[0x0][0x3f0], RZ ;  /* 0x0000fc0015067a24 */ /* 0x000fe200078e02ff */
[----:B------:R-:W-:Y:S01]  /*160c0*/  ISETP.NE.AND P0, PT, R4, 0x1, PT ;  /* 0x000000010400780c */ /* 0x000fe20003f05270 */
[----:B------:R-:W-:-:S04]  /*160d0*/  IMAD.WIDE.U32 R4, R2, c[0x0][0x3a0], RZ ;  /* 0x0000e80002047a25 */ /* 0x000fc800078e00ff */
[----:B------:R-:W-:-:S05]  /*160e0*/  IMAD R2, R2, c[0x0][0x3a4], R3 ;  /* 0x0000e90002027a24 */ /* 0x000fca00078e0203 */
[----:B------:R-:W-:-:S05]  /*160f0*/  IADD3 R5, R5, R2, RZ ;  /* 0x0000000205057210 */ /* 0x000fca0007ffe0ff */
[----:B--2---:R-:W-:Y:S01]  /*16100*/  IMAD.WIDE.U32 R4, R8, c[0x0][0x3e8], R4 ;  /* 0x0000fa0008047a25 */ /* 0x004fe200078e0004 */
[----:B---3--:R-:W-:-:S03]  /*16110*/  LEA R3, R9, R28, 0x7 ;  /* 0x0000001c09037211 */ /* 0x008fc600078e38ff */
[----:B------:R-:W-:Y:S02]  /*16120*/  IMAD R5, R8, c[0x0][0x3ec], R5 ;  /* 0x0000fb0008057a24 */ /* 0x000fe400078e0205 */
[----:B------:R-:W-:Y:S01]  /*16130*/  IMAD R8, R10, c[0x0][0x3f4], R6 ;  /* 0x0000fd000a087a24 */ /* 0x000fe200078e0206 */
[----:B------:R-:W-:Y:S01]  /*16140*/  MOV R2, R3 ;  /* 0x0000000300027202 */ /* 0x000fe20000000f00 */
[----:B------:R-:W-:-:S04]  /*16150*/  @P0 IMAD.HI.U32 R7, R3, c[0x0][0x4ec], RZ ;  /* 0x00013b0003070a27 */ /* 0x000fc800078e00ff */
[----:B------:R-:W-:Y:S01]  /*16160*/  IMAD.WIDE.U32 R4, R10, c[0x0][0x3f0], R4 ;  /* 0x0000fc000a047a25 */ /* 0x000fe200078e0004 */
[----:B------:R-:W-:-:S04]  /*16170*/  @P0 SHF.R.U32.HI R2, RZ, c[0x0][0x4f0], R7 ;  /* 0x00013c00ff020a19 */ /* 0x000fc80000011607 */
        /* <DEDUP_REMOVED lines=17> */
[----:B------:R1:W2:Y:S02]  /*16290*/  SHFL.IDX PT, R8, R6, RZ, 0x181f ;  /* 0x00181fff06087589 */ /* 0x0002a400000e0000 */
.L_x_416:
[----:B------:R-:W-:Y:S05]  /*162a0*/  BRA.DIV ~URZ, `(.L_x_351) ;  /* 0x000028827f007947 */ /* 0x000fea000b800000 */
[----:B------:R3:W4:Y:S02]  /*162b0*/  SHFL.IDX PT, R2, R7, RZ, 0x181f ;  /* 0x00181fff07027589 */ /* 0x00072400000e0000 */
.L_x_417:
[----:B------:R-:W-:-:S05]  /*162c0*/  IMAD R5, R20, c[0x0][0x4e8], RZ ;  /* 0x00013a0014057a24 */ /* 0x000fca00078e02ff */
[----:B------:R-:W-:-:S13]  /*162d0*/  ISETP.GE.OR P0, PT, R4, R5, P2 ;  /* 0x000000050400720c */ /* 0x000fda0001706670 */
[----:B----4-:R-:W-:-:S04]  /*162e0*/  @!P0 LEA R2, P1, R0, R2, 0x1 ;  /* 0x0000000200028211 */ /* 0x010fc800078208ff */
[----:B--2---:R-:W-:-:S05]  /*162f0*/  @!P0 LEA.HI.X R3, R0, R8, R80, 0x1, P1 ;  /* 0x0000000800038211 */ /* 0x004fca00008f0c50 */
[----:B------:R2:W-:Y:S01]  /*16300*/  @!P0 ST.E.128 [R2.64], RZ ;  /* 0x000000ff02008985 */ /* 0x0005e2000c101d08 */
[----:B------:R-:W-:Y:S05]  /*16310*/  BRA.DIV ~URZ, `(.L_x_352) ;  /* 0x000028827f007947 */ /* 0x000fea000b800000 */
[----:B------:R4:W1:Y:S04]  /*16320*/  SHFL.IDX PT, R8, R6, 0x1, 0x181f ;  /* 0x00381f0006087f89 */ /* 0x00086800000e0000 */
[----:B--2---:R4:W2:Y:S02]  /*16330*/  SHFL.IDX PT, R2, R7, 0x1, 0x181f ;  /* 0x00381f0007027f89 */ /* 0x0048a400000e0000 */
.L_x_418:
[----:B------:R-:W-:-:S04]  /*16340*/  IADD3 R3, R4, 0x10, RZ ;  /* 0x0000001004037810 */ /* 0x000fc80007ffe0ff */
[----:B------:R-:W-:-:S13]  /*16350*/  ISETP.GE.OR P0, PT, R3, R5, P2 ;  /* 0x000000050300720c */ /* 0x000fda0001706670 */
[----:B--2---:R-:W-:-:S04]  /*16360*/  @!P0 LEA R2, P1, R0, R2, 0x1 ;  /* 0x0000000200028211 */ /* 0x004fc800078208ff */
[----:B-1----:R-:W-:-:S05]  /*16370*/  @!P0 LEA.HI.X R3, R0, R8, R80, 0x1, P1 ;  /* 0x0000000800038211 */ /* 0x002fca00008f0c50 */
[----:B------:R1:W-:Y:S01]  /*16380*/  @!P0 ST.E.128 [R2.64], RZ ;  /* 0x000000ff02008985 */ /* 0x0003e2000c101d08 */
[----:B------:R-:W-:Y:S05]  /*16390*/  BRA.DIV ~URZ, `(.L_x_353) ;  /* 0x000028d27f007947 */ /* 0x000fea000b800000 */
[----:B------:R2:W1:Y:S02]  /*163a0*/  SHFL.IDX PT, R8, R6, 0x2, 0x181f ;  /* 0x00581f0006087f89 */ /* 0x00046400000e0000 */
.L_x_419:
[----:B------:R-:W-:Y:S05]  /*163b0*/  BRA.DIV ~URZ, `(.L_x_354) ;  /* 0x000029227f007947 */ /* 0x000fea000b800000 */
[----:B-1----:R1:W2:Y:S02]  /*163c0*/  SHFL.IDX PT, R2, R7, 0x2, 0x181f ;  /* 0x00581f0007027f89 */ /* 0x0022a400000e0000 */
.L_x_420:
[----:B------:R-:W-:-:S04]  /*163d0*/  IADD3 R3, R4, 0x20, RZ ;  /* 0x0000002004037810 */ /* 0x000fc80007ffe0ff */
[----:B------:R-:W-:-:S13]  /*163e0*/  ISETP.GE.OR P0, PT, R3, R5, P2 ;  /* 0x000000050300720c */ /* 0x000fda0001706670 */
[----:B--2---:R-:W-:-:S04]  /*163f0*/  @!P0 LEA R2, P1, R0, R2, 0x1 ;  /* 0x0000000200028211 */ /* 0x004fc800078208ff */
[----:B------:R-:W-:-:S05]  /*16400*/  @!P0 LEA.HI.X R3, R0, R8, R80, 0x1, P1 ;  /* 0x0000000800038211 */ /* 0x000fca00008f0c50 */
[----:B------:R2:W-:Y:S01]  /*16410*/  @!P0 ST.E.128 [R2.64], RZ ;  /* 0x000000ff02008985 */ /* 0x0005e2000c101d08 */
[----:B------:R-:W-:Y:S05]  /*16420*/  BRA.DIV ~URZ, `(.L_x_355) ;  /* 0x000029227f007947 */ /* 0x000fea000b800000 */
[----:B------:R1:W2:Y:S04]  /*16430*/  SHFL.IDX PT, R8, R6, 0x3, 0x181f ;  /* 0x00781f0006087f89 */ /* 0x0002a800000e0000 */
[----:B--2---:R1:W2:Y:S02]  /*16440*/  SHFL.IDX PT, R2, R7, 0x3, 0x181f ;  /* 0x00781f0007027f89 */ /* 0x0042a400000e0000 */
.L_x_421:
[----:B------:R-:W-:-:S04]  /*16450*/  IADD3 R3, R4, 0x30, RZ ;  /* 0x0000003004037810 */ /* 0x000fc80007ffe0ff */
[----:B------:R-:W-:-:S13]  /*16460*/  ISETP.GE.OR P0, PT, R3, R5, P2 ;  /* 0x000000050300720c */ /* 0x000fda0001706670 */
[----:B--2---:R-:W-:-:S04]  /*16470*/  @!P0 LEA R2, P1, R0, R2, 0x1 ;  /* 0x0000000200028211 */ /* 0x004fc800078208ff */
[----:B------:R-:W-:-:S05]  /*16480*/  @!P0 LEA.HI.X R3, R0, R8, R80, 0x1, P1 ;  /* 0x0000000800038211 */ /* 0x000fca00008f0c50 */
[----:B------:R2:W-:Y:S01]  /*16490*/  @!P0 ST.E.128 [R2.64], RZ ;  /* 0x000000ff02008985 */ /* 0x0005e2000c101d08 */
[----:B------:R-:W-:Y:S05]  /*164a0*/  BRA.DIV ~URZ, `(.L_x_356) ;  /* 0x000029727f007947 */ /* 0x000fea000b800000 */
[----:B------:R1:W2:Y:S02]  /*164b0*/  SHFL.IDX PT, R8, R6, 0x4, 0x181f ;  /* 0x00981f0006087f89 */ /* 0x0002a400000e0000 */
.L_x_422:
[----:B------:R-:W-:Y:S05]  /*164c0*/  BRA.DIV ~URZ, `(.L_x_357) ;  /* 0x000029c27f007947 */ /* 0x000fea000b800000 */
[----:B--2---:R2:W1:Y:S02]  /*164d0*/  SHFL.IDX PT, R2, R7, 0x4, 0x181f ;  /* 0x00981f0007027f89 */ /* 0x00446400000e0000 */
.L_x_423:
[----:B------:R-:W-:-:S04]  /*164e0*/  IADD3 R3, R4, 0x40, RZ ;  /* 0x0000004004037810 */ /* 0x000fc80007ffe0ff */
[----:B------:R-:W-:-:S13]  /*164f0*/  ISETP.GE.OR P0, PT, R3, R5, P2 ;  /* 0x000000050300720c */ /* 0x000fda0001706670 */
[----:B-1----:R-:W-:-:S04]  /*16500*/  @!P0 LEA R2, P1, R0, R2, 0x1 ;  /* 0x0000000200028211 */ /* 0x002fc800078208ff */
[----:B------:R-:W-:-:S05]  /*16510*/  @!P0 LEA.HI.X R3, R0, R8, R80, 0x1, P1 ;  /* 0x0000000800038211 */ /* 0x000fca00008f0c50 */
[----:B------:R1:W-:Y:S01]  /*16520*/  @!P0 ST.E.128 [R2.64], RZ ;  /* 0x000000ff02008985 */ /* 0x0003e2000c101d08 */
[----:B------:R-:W-:Y:S05]  /*16530*/  BRA.DIV ~URZ, `(.L_x_358) ;  /* 0x000029c27f007947 */ /* 0x000fea000b800000 */
[----:B------:R1:W2:Y:S04]  /*16540*/  SHFL.IDX PT, R8, R6, 0x5, 0x181f ;  /* 0x00b81f0006087f89 */ /* 0x0002a800000e0000 */
[----:B-1----:R1:W3:Y:S02]  /*16550*/  SHFL.IDX PT, R2, R7, 0x5, 0x181f ;  /* 0x00b81f0007027f89 */ /* 0x0022e400000e0000 */
.L_x_424:
[----:B------:R-:W-:-:S04]  /*16560*/  IADD3 R3, R4, 0x50, RZ ;  /* 0x0000005004037810 */ /* 0x000fc80007ffe0ff */
[----:B------:R-:W-:-:S13]  /*16570*/  ISETP.GE.OR P0, PT, R3, R5, P2 ;  /* 0x000000050300720c */ /* 0x000fda0001706670 */
[----:B---3--:R-:W-:-:S04]  /*16580*/  @!P0 LEA R2, P1, R0, R2, 0x1 ;  /* 0x0000000200028211 */ /* 0x008fc800078208ff */
[----:B--2---:R-:W-:-:S05]  /*16590*/  @!P0 LEA.HI.X R3, R0, R8, R80, 0x1, P1 ;  /* 0x0000000800038211 */ /* 0x004fca00008f0c50 */
[----:B------:R2:W-:Y:S01]  /*165a0*/  @!P0 ST.E.128 [R2.64], RZ ;  /* 0x000000ff02008985 */ /* 0x0005e2000c101d08 */
[----:B------:R-:W-:Y:S05]  /*165b0*/  BRA.DIV ~URZ, `(.L_x_359) ;  /* 0x00002a127f007947 */ /* 0x000fea000b800000 */
[----:B------:R3:W1:Y:S02]  /*165c0*/  SHFL.IDX PT, R8, R6, 0x6, 0x181f ;  /* 0x00d81f0006087f89 */ /* 0x00066400000e0000 */
.L_x_425:
[----:B------:R-:W-:Y:S05]  /*165d0*/  BRA.DIV ~URZ, `(.L_x_360) ;  /* 0x00002a627f007947 */ /* 0x000fea000b800000 */
[----:B--2---:R2:W3:Y:S02]  /*165e0*/  SHFL.IDX PT, R2, R7, 0x6, 0x181f ;  /* 0x00d81f0007027f89 */ /* 0x0044e400000e0000 */
.L_x_426:
[----:B------:R-:W-:-:S04]  /*165f0*/  IADD3 R3, R4, 0x60, RZ ;  /* 0x0000006004037810 */ /* 0x000fc80007ffe0ff */
[----:B------:R-:W-:-:S13]  /*16600*/  ISETP.GE.OR P0, PT, R3, R5, P2 ;  /* 0x000000050300720c */ /* 0x000fda0001706670 */
[----:B---3--:R-:W-:-:S04]  /*16610*/  @!P0 LEA R2, P1, R0, R2, 0x1 ;  /* 0x0000000200028211 */ /* 0x008fc800078208ff */
[----:B-1----:R-:W-:-:S05]  /*16620*/  @!P0 LEA.HI.X R3, R0, R8, R80, 0x1, P1 ;  /* 0x0000000800038211 */ /* 0x002fca00008f0c50 */
[----:B------:R1:W-:Y:S01]  /*16630*/  @!P0 ST.E.128 [R2.64], RZ ;  /* 0x000000ff02008985 */ /* 0x0003e2000c101d08 */
[----:B------:R-:W-:Y:S05]  /*16640*/  BRA.DIV ~URZ, `(.L_x_361) ;  /* 0x00002a627f007947 */ /* 0x000fea000b800000 */
[----:B----4-:R-:W3:Y:S04]  /*16650*/  SHFL.IDX PT, R6, R6, 0x7, 0x181f ;  /* 0x00f81f0006067f89 */ /* 0x010ee800000e0000 */
[----:B-1----:R1:W4:Y:S02]  /*16660*/  SHFL.IDX PT, R2, R7, 0x7, 0x181f ;  /* 0x00f81f0007027f89 */ /* 0x00232400000e0000 */
.L_x_427:
[----:B------:R-:W-:-:S04]  /*16670*/  IADD3 R4, R4, 0x70, RZ ;  /* 0x0000007004047810 */ /* 0x000fc80007ffe0ff */
[----:B------:R-:W-:-:S13]  /*16680*/  ISETP.GE.OR P0, PT, R4, R5, P2 ;  /* 0x000000050400720c */ /* 0x000fda0001706670 */
[----:B----4-:R-:W-:-:S04]  /*16690*/  @!P0 LEA R2, P1, R0, R2, 0x1 ;  /* 0x0000000200028211 */ /* 0x010fc800078208ff */
[----:B---3--:R-:W-:-:S05]  /*166a0*/  @!P0 LEA.HI.X R3, R0, R6, R80, 0x1, P1 ;  /* 0x0000000600038211 */ /* 0x008fca00008f0c50 */
[----:B------:R3:W-:Y:S04]  /*166b0*/  @!P0 ST.E.128 [R2.64], RZ ;  /* 0x000000ff02008985 */ /* 0x0007e8000c101d08 */
.L_x_334:
[----:B------:R-:W-:Y:S05]  /*166c0*/  BSYNC B1 ;  /* 0x0000000000017941 */ /* 0x000fea0003800000 */
.L_x_318:
        /* <DEDUP_REMOVED lines=15> */
.L_x_428:
[----:B------:R-:W-:Y:S05]  /*167c0*/  BRA.DIV ~URZ, `(.L_x_364) ;  /* 0x00002a227f007947 */ /* 0x000fea000b800000 */
[----:B------:R3:W1:Y:S02]  /*167d0*/  SHFL.IDX PT, R8, R49, 0x1, 0x1f ;  /* 0x00201f0031087f89 */ /* 0x00066400000e0000 */
.L_x_429:
        /* <DEDUP_REMOVED lines=19> */
.L_x_430:
        /* <DEDUP_REMOVED lines=16> */
.L_x_431:
[----:B----4-:R-:W-:Y:S01]  /*16a10*/  IMAD R0, R0, c[0x0][0x538], RZ ;  /* 0x00014e0000007a24 */ /* 0x010fe200078e02ff */
[----:B------:R-:W-:Y:S04]  /*16a20*/  BSSY B1, `(.L_x_367) ;  /* 0x0000084000017945 */ /* 0x000fe80003800000 */
[----:B-1----:R-:W-:-:S04]  /*16a30*/  IADD3 R8, R0, R8, RZ ;  /* 0x0000000800087210 */ /* 0x002fc80007ffe0ff */
[----:B--2---:R-:W-:-:S13]  /*16a40*/  ISETP.GT.AND P0, PT, R8, R9, PT ;  /* 0x000000090800720c */ /* 0x004fda0003f04270 */
[----:B------:R-:W-:Y:S05]  /*16a50*/  @P0 BRA `(.L_x_368) ;  /* 0x0000025000000947 */ /* 0x000fea0003800000 */
.L_x_372:
        /* <DEDUP_REMOVED lines=17> */
.L_x_432:
        /* <DEDUP_REMOVED lines=16> */
.L_x_433:
[----:B--2---:R-:W-:-:S05]  /*16c70*/  IMAD R0, R0, c[0x0][0x538], RZ ;  /* 0x00014e0000007a24 */ /* 0x004fca00078e02ff */
[----:B------:R-:W-:-:S04]  /*16c80*/  IADD3 R8, R0, R8, RZ ;  /* 0x0000000800087210 */ /* 0x000fc80007ffe0ff */
[----:B------:R-:W-:-:S13]  /*16c90*/  ISETP.GT.AND P0, PT, R8, R9, PT ;  /* 0x000000090800720c */ /* 0x000fda0003f04270 */
[----:B-1----:R-:W-:Y:S05]  /*16ca0*/  @!P0 BRA `(.L_x_372) ;  /* 0xfffffdb000008947 */ /* 0x002fea000383ffff */
.L_x_368:
[----:B------:R-:W-:-:S05]  /*16cb0*/  IADD3 R10, -R0, R8, RZ ;  /* 0x00000008000a7210 */ /* 0x000fca0007ffe1ff */
[----:B------:R-:W-:-:S05]  /*16cc0*/  IMAD R0, R4, c[0x0][0x538], R10 ;  /* 0x00014e0004007a24 */ /* 0x000fca00078e020a */
[----:B------:R-:W-:Y:S01]  /*16cd0*/  ISETP.GT.AND P0, PT, R0, R9, PT ;  /* 0x000000090000720c */ /* 0x000fe20003f04270 */
[----:B------:R-:W-:-:S12]  /*16ce0*/  BRA.DIV ~URZ, `(.L_x_373) ;  /* 0x000029627f007947 */ /* 0x000fd8000b800000 */
[----:B------:R-:W-:-:S04]  /*16cf0*/  VOTE.ANY R0, PT, !P0 ;  /* 0x0000000000007806 */ /* 0x000fc800040e0100 */
.L_x_434:
[----:B------:R1:W2:Y:S01]  /*16d00*/  POPC R13, R0 ;  /* 0x00000000000d7309 */ /* 0x0002a20000000000 */
[----:B------:R-:W-:Y:S05]  /*16d10*/  BRA.DIV ~URZ, `(.L_x_374) ;  /* 0x000029727f007947 */ /* 0x000fea000b800000 */
[----:B--2---:R2:W4:Y:S04]  /*16d20*/  SHFL.IDX PT, R8, R6, R13, 0x1f ;  /* 0x00001f0d06087589 */ /* 0x00452800000e0000 */
[----:B------:R2:W1:Y:S02]  /*16d30*/  SHFL.IDX PT, R7, R7, R13, 0x1f ;  /* 0x00001f0d07077589 */ /* 0x00046400000e0000 */
.L_x_435:
[----:B------:R-:W-:Y:S01]  /*16d40*/  ISETP.NE.AND P0, PT, R0, RZ, PT ;  /* 0x000000ff0000720c */ /* 0x000fe20003f05270 */
[----:B------:R-:W-:-:S12]  /*16d50*/  BSSY B0, `(.L_x_375) ;  /* 0x0000005000007945 */ /* 0x000fd80003800000 */
[----:B------:R-:W-:Y:S05]  /*16d60*/  @!P0 BRA `(.L_x_376) ;  /* 0x0000003000008947 */ /* 0x000fea0003800000 */
[----:B------:R-:W-:Y:S01]  /*16d70*/  IADD3 R11, R13, -0x1, RZ ;  /* 0xffffffff0d0b7810 */ /* 0x000fe20007ffe0ff */
[----:B------:R-:W-:Y:S05]  /*16d80*/  BRA.DIV ~URZ, `(.L_x_377) ;  /* 0x000029d27f007947 */ /* 0x000fea000b800000 */
[----:B------:R2:W3:Y:S02]  /*16d90*/  SHFL.IDX PT, R14, R4, R11, 0x1f ;  /* 0x00001f0b040e7589 */ /* 0x0004e400000e0000 */
.L_x_376:
[----:B------:R-:W-:Y:S05]  /*16da0*/  BSYNC B0 ;  /* 0x0000000000007941 */ /* 0x000fea0003800000 */
.L_x_375:
        /* <DEDUP_REMOVED lines=70> */
.L_x_369:
[----:B------:R-:W-:Y:S01]  /*17210*/  MOV R0, c[0x0][0x53c] ;  /* 0x00014f0000007a02 */ /* 0x000fe20000000f00 */
[----:B------:R1:W-:Y:S04]  /*17220*/  STL [R1+0x30], R9 ;  /* 0x0000300901007387 */ /* 0x0003e80000100800 */
[----:B------:R1:W-:Y:S04]  /*17230*/  STL [R1+0x34], RZ ;  /* 0x000034ff01007387 */ /* 0x0003e80000100800 */
[----:B------:R1:W-:Y:S04]  /*17240*/  STL [R1+0x38], RZ ;  /* 0x000038ff01007387 */ /* 0x0003e80000100800 */
[----:B------:R1:W-:Y:S02]  /*17250*/  STL [R1+0x3c], R0 ;  /* 0x00003c0001007387 */ /* 0x0003e40000100800 */
.L_x_378:
[----:B------:R-:W-:Y:S05]  /*17260*/  BSYNC B1 ;  /* 0x0000000000017941 */ /* 0x000fea0003800000 */
.L_x_367:
        /* <DEDUP_REMOVED lines=9> */
.L_x_362:
[----:B-1----:R-:W3:Y:S02]  /*17300*/  LDL R0, [R1+0x3c] ;  /* 0x00003c0001007983 */ /* 0x002ee40000100800 */
[----:B---3--:R-:W-:-:S13]  /*17310*/  ISETP.GE.AND P0, PT, R0, c[0x0][0x53c], PT ;  /* 0x00014f0000007a0c */ /* 0x008fda0003f06270 */
[----:B--2-4-:R-:W-:Y:S01]  /*17320*/  @P0 CALL.REL.NOINC `(.L_x_379) ;  /* 0x0000001000000944 */ /* 0x014fe20003c00000 */
[----:B------:R-:W-:Y:S05]  /*17330*/  BRA `(.L_x_380) ;  /* 0xfffe9f6000007947 */ /* 0x000fea000383ffff */
.L_x_379:
[----:B------:R-:W-:Y:S05]  /*17340*/  EXIT ;  /* 0x000000000000794d */ /* 0x000fea0003800000 */
.L_x_202:
[----:B------:R-:W-:Y:S01]  /*17350*/  IMAD.MOV.U32 R0, RZ, RZ, R5 ;  /* 0x000000ffff007224 */ /* 0x000fe200078e0005 */
[----:B------:R-:W-:Y:S02]  /*17360*/  MOV R2, 0x1 ;  /* 0x0000000100027802 */ /* 0x000fe40000000f00 */
[----:B------:R-:W-:Y:S02]  /*17370*/  MOV R3, 0x17390 ;  /* 0x0001739000037802 */ /* 0x000fe40000000f00 */
[----:B------:R-:W-:Y:S05]  /*17380*/  CALL.REL.NOINC `($__internal_6_$__cuda_sm70_shflsync_up_p) ;  /* 0x000024d000007944 */ /* 0x000fea0003c00000 */
[----:B------:R-:W-:Y:S01]  /*17390*/  MOV R0, R4 ;  /* 0x0000000400007202 */ /* 0x000fe20000000f00 */
[----:B------:R-:W-:Y:S05]  /*173a0*/  BRA `(.L_x_381) ;  /* 0xfffe90c000007947 */ /* 0x000fea000383ffff */
.L_x_203:
[----:B------:R-:W-:Y:S01]  /*173b0*/  IMAD.MOV.U32 R0, RZ, RZ, R5 ;  /* 0x000000ffff007224 */ /* 0x000fe200078e0005 */
[----:B------:R-:W-:Y:S02]  /*173c0*/  MOV R2, 0x2 ;  /* 0x0000000200027802 */ /* 0x000fe40000000f00 */
[----:B------:R-:W-:Y:S02]  /*173d0*/  MOV R3, 0x173f0 ;  /* 0x000173f000037802 */ /* 0x000fe40000000f00 */
[----:B------:R-:W-:Y:S05]  /*173e0*/  CALL.REL.NOINC `($__internal_6_$__cuda_sm70_shflsync_up_p) ;  /* 0x0000247000007944 */ /* 0x000fea0003c00000 */
[----:B------:R-:W-:Y:S01]  /*173f0*/  SEL R0, R4, RZ, P4 ;  /* 0x000000ff04007207 */ /* 0x000fe20002000000 */
[----:B------:R-:W-:Y:S01]  /*17400*/  IMAD.MOV.U32 R2, RZ, RZ, 0x4 ;  /* 0x00000004ff027424 */ /* 0x000fe200078e00ff */
[----:B------:R-:W-:-:S03]  /*17410*/  MOV R3, 0x17440 ;  /* 0x0001744000037802 */ /* 0x000fc60000000f00 */
[----:B------:R-:W-:Y:S02]  /*17420*/  IMAD.IADD R0, R5, 0x1, R0 ;  /* 0x0000000105007824 */ /* 0x000fe400078e0200 */
        /* <DEDUP_REMOVED lines=13> */
[----:B------:R-:W-:Y:S02]  /*17500*/  MOV R3, 0x1f ;  /* 0x0000001f00037802 */ /* 0x000fe40000000f00 */
[----:B------:R-:W-:Y:S01]  /*17510*/  MOV R2, 0x17550 ;  /* 0x0001755000027802 */ /* 0x000fe20000000f00 */
[----:B------:R-:W-:-:S04]  /*17520*/  IMAD.IADD R4, R0, 0x1, R4 ;  /* 0x0000000100047824 */ /* 0x000fc800078e0204 */
[----:B------:R-:W-:Y:S02]  /*17530*/  IMAD.MOV.U32 R12, RZ, RZ, R4 ;  /* 0x000000ffff0c7224 */ /* 0x000fe400078e0004 */
[----:B------:R-:W-:Y:S05]  /*17540*/  CALL.REL.NOINC `($__internal_5_$__cuda_sm70_shflsync_idx_p) ;  /* 0x000022c000007944 */ /* 0x000fea0003c00000 */
[----:B------:R-:W-:Y:S01]  /*17550*/  MOV R0, R11 ;  /* 0x0000000b00007202 */ /* 0x000fe20000000f00 */
[----:B------:R-:W-:Y:S05]  /*17560*/  BRA `(.L_x_382) ;  /* 0xfffe900000007947 */ /* 0x000fea000383ffff */
.L_x_205:
[----:B------:R-:W-:Y:S02]  /*17570*/  SEL R0, RZ, 0x1, P0 ;  /* 0x00000001ff007807 */ /* 0x000fe40000000000 */
[----:B------:R-:W-:Y:S02]  /*17580*/  MOV R2, 0x175a0 ;  /* 0x000175a000027802 */ /* 0x000fe40000000f00 */
[----:B------:R-:W-:Y:S05]  /*17590*/  CALL.REL.NOINC `($__internal_7_$__cuda_sm70_votesync_ballot) ;  /* 0x0000233000007944 */ /* 0x000fea0003c00000 */
[----:B------:R-:W-:Y:S05]  /*175a0*/  BRA `(.L_x_383) ;  /* 0xfffe905000007947 */ /* 0x000fea000383ffff */
.L_x_206:
[----:B------:R-:W-:Y:S01]  /*175b0*/  IMAD.MOV.U32 R12, RZ, RZ, R8 ;  /* 0x000000ffff0c7224 */ /* 0x000fe200078e0008 */
[----:B--2---:R-:W-:Y:S01]  /*175c0*/  MOV R11, R15 ;  /* 0x0000000f000b7202 */ /* 0x004fe20000000f00 */
[----:B------:R-:W-:Y:S01]  /*175d0*/  IMAD.MOV.U32 R3, RZ, RZ, 0x1f ;  /* 0x0000001fff037424 */ /* 0x000fe200078e00ff */
[----:B------:R-:W-:Y:S02]  /*175e0*/  MOV R2, 0x17600 ;  /* 0x0001760000027802 */ /* 0x000fe40000000f00 */
[----:B-1----:R-:W-:Y:S05]  /*175f0*/  CALL.REL.NOINC `($__internal_5_$__cuda_sm70_shflsync_idx_p) ;  /* 0x0000221000007944 */ /* 0x002fea0003c00000 */
[----:B------:R-:W-:Y:S01]  /*17600*/  IMAD.MOV.U32 R13, RZ, RZ, R11 ;  /* 0x000000ffff0d7224 */ /* 0x000fe200078e000b */
[----:B------:R-:W-:Y:S01]  /*17610*/  MOV R12, R7 ;  /* 0x00000007000c7202 */ /* 0x000fe20000000f00 */
[----:B------:R-:W-:Y:S01]  /*17620*/  IMAD.MOV.U32 R6, RZ, RZ, RZ ;  /* 0x000000ffff067224 */ /* 0x000fe200078e00ff */
[----:B------:R-:W-:Y:S01]  /*17630*/  MOV R11, R15 ;  /* 0x0000000f000b7202 */ /* 0x000fe20000000f00 */
[----:B------:R-:W-:Y:S01]  /*17640*/  IMAD.MOV.U32 R3, RZ, RZ, 0x1f ;  /* 0x0000001fff037424 */ /* 0x000fe200078e00ff */
[----:B------:R-:W-:-:S02]  /*17650*/  MOV R2, 0x17670 ;  /* 0x0001767000027802 */ /* 0x000fc40000000f00 */
[----:B------:R-:W-:Y:S05]  /*17660*/  CALL.REL.NOINC `($__internal_5_$__cuda_sm70_shflsync_idx_p) ;  /* 0x000021a000007944 */ /* 0x000fea0003c00000 */
[----:B------:R-:W-:Y:S01]  /*17670*/  MOV R10, R11 ;  /* 0x0000000b000a7202 */ /* 0x000fe20000000f00 */
[----:B------:R-:W-:Y:S05]  /*17680*/  BRA `(.L_x_384) ;  /* 0xfffe8fc000007947 */ /* 0x000fea000383ffff */
.L_x_209:
[----:B------:R-:W-:Y:S01]  /*17690*/  IMAD.MOV.U32 R12, RZ, RZ, R4 ;  /* 0x000000ffff0c7224 */ /* 0x000fe200078e0004 */
[----:B------:R-:W-:-:S02]  /*176a0*/  MOV R3, 0x1f ;  /* 0x0000001f00037802 */ /* 0x000fc40000000f00 */
[----:B------:R-:W-:Y:S02]  /*176b0*/  MOV R2, 0x176d0 ;  /* 0x000176d000027802 */ /* 0x000fe40000000f00 */
[----:B-1234-:R-:W-:Y:S05]  /*176c0*/  CALL.REL.NOINC `($__internal_5_$__cuda_sm70_shflsync_idx_p) ;  /* 0x0000214000007944 */ /* 0x01efea0003c00000 */
[----:B------:R-:W-:Y:S01]  /*176d0*/  MOV R6, R11 ;  /* 0x0000000b00067202 */ /* 0x000fe20000000f00 */
[----:B------:R-:W-:Y:S05]  /*176e0*/  BRA `(.L_x_208) ;  /* 0xfffe8fc000007947 */ /* 0x000fea000383ffff */
.L_x_255:
[----:B-1----:R-:W-:Y:S01]  /*176f0*/  IMAD.MOV.U32 R12, RZ, RZ, R4 ;  /* 0x000000ffff0c7224 */ /* 0x002fe200078e0004 */
[----:B------:R-:W-:Y:S01]  /*17700*/  MOV R11, RZ ;  /* 0x000000ff000b7202 */ /* 0x000fe20000000f00 */
[----:B------:R-:W-:Y:S01]  /*17710*/  IMAD.MOV.U32 R3, RZ, RZ, 0x181f ;  /* 0x0000181fff037424 */ /* 0x000fe200078e00ff */
[----:B------:R-:W-:Y:S02]  /*17720*/  MOV R2, 0x17740 ;  /* 0x0001774000027802 */ /* 0x000fe40000000f00 */
[----:B-----5:R-:W-:Y:S05]  /*17730*/  CALL.REL.NOINC `($__internal_5_$__cuda_sm70_shflsync_idx_p) ;  /* 0x000020d000007944 */ /* 0x020fea0003c00000 */
[----:B------:R-:W-:Y:S01]  /*17740*/  MOV R6, R11 ;  /* 0x0000000b00067202 */ /* 0x000fe20000000f00 */
[----:B------:R-:W-:Y:S05]  /*17750*/  BRA `(.L_x_385) ;  /* 0xffff042000007947 */ /* 0x000fea000383ffff */
.L_x_256:
[----:B-1----:R-:W-:Y:S01]  /*17760*/  IMAD.MOV.U32 R12, RZ, RZ, R5 ;  /* 0x000000ffff0c7224 */ /* 0x002fe200078e0005 */
[----:B------:R-:W-:Y:S01]  /*17770*/  MOV R11, RZ ;  /* 0x000000ff000b7202 */ /* 0x000fe20000000f00 */
[----:B------:R-:W-:Y:S01]  /*17780*/  IMAD.MOV.U32 R3, RZ, RZ, 0x181f ;  /* 0x0000181fff037424 */ /* 0x000fe200078e00ff */
[----:B------:R-:W-:Y:S02]  /*17790*/  MOV R2, 0x177b0 ;  /* 0x000177b000027802 */ /* 0x000fe40000000f00 */
[----:B--23-5:R-:W-:Y:S05]  /*177a0*/  CALL.REL.NOINC `($__internal_5_$__cuda_sm70_shflsync_idx_p) ;  /* 0x0000206000007944 */ /* 0x02cfea0003c00000 */
[----:B------:R-:W-:Y:S01]  /*177b0*/  MOV R2, R11 ;  /* 0x0000000b00027202 */ /* 0x000fe20000000f00 */
[----:B------:R-:W-:Y:S05]  /*177c0*/  BRA `(.L_x_386) ;  /* 0xffff03d000007947 */ /* 0x000fea000383ffff */
.L_x_259:
[----:B------:R-:W-:Y:S01]  /*177d0*/  IMAD.MOV.U32 R12, RZ, RZ, R4 ;  /* 0x000000ffff0c7224 */ /* 0x000fe200078e0004 */
[----:B------:R-:W-:Y:S01]  /*177e0*/  MOV R11, 0x1 ;  /* 0x00000001000b7802 */ /* 0x000fe20000000f00 */
[----:B---3--:R-:W-:Y:S01]  /*177f0*/  IMAD.MOV.U32 R3, RZ, RZ, 0x181f ;  /* 0x0000181fff037424 */ /* 0x008fe200078e00ff */
[----:B----4-:R-:W-:-:S02]  /*17800*/  MOV R2, 0x17820 ;  /* 0x0001782000027802 */ /* 0x010fc40000000f00 */
[----:B-12--5:R-:W-:Y:S05]  /*17810*/  CALL.REL.NOINC `($__internal_5_$__cuda_sm70_shflsync_idx_p) ;  /* 0x00001ff000007944 */ /* 0x026fea0003c00000 */
[----:B------:R-:W-:Y:S01]  /*17820*/  IMAD.MOV.U32 R6, RZ, RZ, R11 ;  /* 0x000000ffff067224 */ /* 0x000fe200078e000b */
[----:B------:R-:W-:Y:S01]  /*17830*/  MOV R11, 0x1 ;  /* 0x00000001000b7802 */ /* 0x000fe20000000f00 */
[----:B------:R-:W-:Y:S01]  /*17840*/  IMAD.MOV.U32 R12, RZ, RZ, R5 ;  /* 0x000000ffff0c7224 */ /* 0x000fe200078e0005 */
[----:B------:R-:W-:-:S02]  /*17850*/  MOV R3, 0x181f ;  /* 0x0000181f00037802 */ /* 0x000fc40000000f00 */
[----:B------:R-:W-:Y:S02]  /*17860*/  MOV R2, 0x17880 ;  /* 0x0001788000027802 */ /* 0x000fe40000000f00 */
[----:B------:R-:W-:Y:S05]  /*17870*/  CALL.REL.NOINC `($__internal_5_$__cuda_sm70_shflsync_idx_p) ;  /* 0x00001f9000007944 */ /* 0x000fea0003c00000 */
[----:B------:R-:W-:Y:S01]  /*17880*/  MOV R2, R11 ;  /* 0x0000000b00027202 */ /* 0x000fe20000000f00 */
[----:B------:R-:W-:Y:S05]  /*17890*/  BRA `(.L_x_387) ;  /* 0xffff03e000007947 */ /* 0x000fea000383ffff */
.L_x_262:
[----:B------:R-:W-:Y:S01]  /*178a0*/  IMAD.MOV.U32 R12, RZ, RZ, R4 ;  /* 0x000000ffff0c7224 */ /* 0x000fe200078e0004 */
[----:B------:R-:W-:Y:S01]  /*178b0*/  MOV R11, 0x2 ;  /* 0x00000002000b7802 */ /* 0x000fe20000000f00 */
[----:B-1----:R-:W-:Y:S01]  /*178c0*/  IMAD.MOV.U32 R3, RZ, RZ, 0x181f ;  /* 0x0000181fff037424 */ /* 0x002fe200078e00ff */
[----:B----4-:R-:W-:Y:S02]  /*178d0*/  MOV R2, 0x178f0 ;  /* 0x000178f000027802 */ /* 0x010fe40000000f00 */
[----:B--23-5:R-:W-:Y:S05]  /*178e0*/  CALL.REL.NOINC `($__internal_5_$__cuda_sm70_shflsync_idx_p) ;  /* 0x00001f2000007944 */ /* 0x02cfea0003c00000 */
[----:B------:R-:W-:Y:S01]  /*178f0*/  MOV R6, R11 ;  /* 0x0000000b00067202 */ /* 0x000fe20000000f00 */
[----:B------:R-:W-:Y:S05]  /*17900*/  BRA `(.L_x_388) ;  /* 0xffff044000007947 */ /* 0x000fea000383ffff */
.L_x_263:
[----:B------:R-:W-:Y:S01]  /*17910*/  IMAD.MOV.U32 R12, RZ, RZ, R5 ;  /* 0x000000ffff0c7224 */ /* 0x000fe200078e0005 */
[----:B------:R-:W-:Y:S01]  /*17920*/  MOV R11, 0x2 ;  /* 0x00000002000b7802 */ /* 0x000fe20000000f00 */
[----:B------:R-:W-:Y:S01]  /*17930*/  IMAD.MOV.U32 R3, RZ, RZ, 0x181f ;  /* 0x0000181fff037424 */ /* 0x000fe200078e00ff */
[----:B----4-:R-:W-:Y:S02]  /*17940*/  MOV R2, 0x17960 ;  /* 0x0001796000027802 */ /* 0x010fe40000000f00 */
[----:B-123-5:R-:W-:Y:S05]  /*17950*/  CALL.REL.NOINC `($__internal_5_$__cuda_sm70_shflsync_idx_p) ;  /* 0x00001eb000007944 */ /* 0x02efea0003c00000 */
[----:B------:R-:W-:Y:S01]  /*17960*/  MOV R2, R11 ;  /* 0x0000000b00027202 */ /* 0x000fe20000000f00 */
[----:B------:R-:W-:Y:S05]  /*17970*/  BRA `(.L_x_389) ;  /* 0xffff03f000007947 */ /* 0x000fea000383ffff */
.L_x_266:
[----:B------:R-:W-:Y:S01]  /*17980*/  IMAD.MOV.U32 R12, RZ, RZ, R4 ;  /* 0x000000ffff0c7224 */ /* 0x000fe200078e0004 */
[----:B------:R-:W-:Y:S01]  /*17990*/  MOV R11, 0x3 ;  /* 0x00000003000b7802 */ /* 0x000fe20000000f00 */
[----:B-1----:R-:W-:Y:S01]  /*179a0*/  IMAD.MOV.U32 R3, RZ, RZ, 0x181f ;  /* 0x0000181fff037424 */ /* 0x002fe200078e00ff */
[----:B------:R-:W-:-:S02]  /*179b0*/  MOV R2, 0x179d0 ;  /* 0x000179d000027802 */ /* 0x000fc40000000f00 */
[----:B--2345:R-:W-:Y:S05]  /*179c0*/  CALL.REL.NOINC `($__internal_5_$__cuda_sm70_shflsync_idx_p) ;  /* 0x00001e4000007944 */ /* 0x03cfea0003c00000 */
        /* <DEDUP_REMOVED lines=8> */
.L_x_269:
[----:B------:R-:W-:Y:S01]  /*17a50*/  IMAD.MOV.U32 R12, RZ, RZ, R4 ;  /* 0x000000ffff0c7224 */ /* 0x000fe200078e0004 */
[----:B------:R-:W-:Y:S01]  /*17a60*/  MOV R11, 0x4 ;  /* 0x00000004000b7802 */ /* 0x000fe20000000f00 */
[----:B-1----:R-:W-:Y:S01]  /*17a70*/  IMAD.MOV.U32 R3, RZ, RZ, 0x181f ;  /* 0x0000181fff037424 */ /* 0x002fe200078e00ff */
[----:B------:R-:W-:Y:S02]  /*17a80*/  MOV R2, 0x17aa0 ;  /* 0x00017aa000027802 */ /* 0x000fe40000000f00 */
[----:B--2345:R-:W-:Y:S05]  /*17a90*/  CALL.REL.NOINC `($__internal_5_$__cuda_sm70_shflsync_idx_p) ;  /* 0x00001d7000007944 */ /* 0x03cfea0003c00000 */
[----:B------:R-:W-:Y:S01]  /*17aa0*/  MOV R6, R11 ;  /* 0x0000000b00067202 */ /* 0x000fe20000000f00 */
[----:B------:R-:W-:Y:S05]  /*17ab0*/  BRA `(.L_x_391) ;  /* 0xffff046000007947 */ /* 0x000fea000383ffff */
.L_x_270:
[----:B------:R-:W-:Y:S01]  /*17ac0*/  IMAD.MOV.U32 R12, RZ, RZ, R5 ;  /* 0x000000ffff0c7224 */ /* 0x000fe200078e0005 */
[----:B------:R-:W-:Y:S01]  /*17ad0*/  MOV R11, 0x4 ;  /* 0x00000004000b7802 */ /* 0x000fe20000000f00 */
[----:B-1----:R-:W-:Y:S01]  /*17ae0*/  IMAD.MOV.U32 R3, RZ, RZ, 0x181f ;  /* 0x0000181fff037424 */ /* 0x002fe200078e00ff */
[----:B------:R-:W-:Y:S02]  /*17af0*/  MOV R2, 0x17b10 ;  /* 0x00017b1000027802 */ /* 0x000fe40000000f00 */
[----:B--2345:R-:W-:Y:S05]  /*17b00*/  CALL.REL.NOINC `($__internal_5_$__cuda_sm70_shflsync_idx_p) ;  /* 0x00001d0000007944 */ /* 0x03cfea0003c00000 */
[----:B------:R-:W-:Y:S01]  /*17b10*/  MOV R2, R11 ;  /* 0x0000000b00027202 */ /* 0x000fe20000000f00 */
[----:B------:R-:W-:Y:S05]  /*17b20*/  BRA `(.L_x_392) ;  /* 0xffff041000007947 */ /* 0x000fea000383ffff */
.L_x_273:
[----:B------:R-:W-:Y:S01]  /*17b30*/  IMAD.MOV.U32 R12, RZ, RZ, R4 ;  /* 0x000000ffff0c7224 */ /* 0x000fe200078e0004 */
[----:B------:R-:W-:Y:S01]  /*17b40*/  MOV R11, 0x5 ;  /* 0x00000005000b7802 */ /* 0x000fe20000000f00 */
[----:B--2---:R-:W-:Y:S01]  /*17b50*/  IMAD.MOV.U32 R3, RZ, RZ, 0x181f ;  /* 0x0000181fff037424 */ /* 0x004fe200078e00ff */
[----:B---3--:R-:W-:-:S02]  /*17b60*/  MOV R2, 0x17b80 ;  /* 0x00017b8000027802 */ /* 0x008fc40000000f00 */
        /* <DEDUP_REMOVED lines=9> */
.L_x_276:
[----:B------:R-:W-:Y:S01]  /*17c00*/  IMAD.MOV.U32 R12, RZ, RZ, R4 ;  /* 0x000000ffff0c7224 */ /* 0x000fe200078e0004 */
[----:B------:R-:W-:Y:S01]  /*17c10*/  MOV R11, 0x6 ;  /* 0x00000006000b7802 */ /* 0x000fe20000000f00 */
[----:B-1----:R-:W-:Y:S01]  /*17c20*/  IMAD.MOV.U32 R3, RZ, RZ, 0x181f ;  /* 0x0000181fff037424 */ /* 0x002fe200078e00ff */
[----:B---3--:R-:W-:Y:S02]  /*17c30*/  MOV R2, 0x17c50 ;  /* 0x00017c5000027802 */ /* 0x008fe40000000f00 */
[----:B--2-45:R-:W-:Y:S05]  /*17c40*/  CALL.REL.NOINC `($__internal_5_$__cuda_sm70_shflsync_idx_p) ;  /* 0x00001bc000007944 */ /* 0x034fea0003c00000 */
[----:B------:R-:W-:Y:S01]  /*17c50*/  MOV R6, R11 ;  /* 0x0000000b00067202 */ /* 0x000fe20000000f00 */
[----:B------:R-:W-:Y:S05]  /*17c60*/  BRA `(.L_x_394) ;  /* 0xffff048000007947 */ /* 0x000fea000383ffff */
.L_x_277:
[----:B------:R-:W-:Y:S01]  /*17c70*/  IMAD.MOV.U32 R12, RZ, RZ, R5 ;  /* 0x000000ffff0c7224 */ /* 0x000fe200078e0005 */
[----:B------:R-:W-:Y:S01]  /*17c80*/  MOV R11, 0x6 ;  /* 0x00000006000b7802 */ /* 0x000fe20000000f00 */
[----:B------:R-:W-:Y:S01]  /*17c90*/  IMAD.MOV.U32 R3, RZ, RZ, 0x181f ;  /* 0x0000181fff037424 */ /* 0x000fe200078e00ff */
[----:B---3--:R-:W-:Y:S02]  /*17ca0*/  MOV R2, 0x17cc0 ;  /* 0x00017cc000027802 */ /* 0x008fe40000000f00 */
[----:B-12-45:R-:W-:Y:S05]  /*17cb0*/  CALL.REL.NOINC `($__internal_5_$__cuda_sm70_shflsync_idx_p) ;  /* 0x00001b5000007944 */ /* 0x036fea0003c00000 */
[----:B------:R-:W-:Y:S01]  /*17cc0*/  MOV R2, R11 ;  /* 0x0000000b00027202 */ /* 0x000fe20000000f00 */
[----:B------:R-:W-:Y:S05]  /*17cd0*/  BRA `(.L_x_395) ;  /* 0xffff043000007947 */ /* 0x000fea000383ffff */
.L_x_280:
        /* <DEDUP_REMOVED lines=13> */
.L_x_315:
[----:B--2---:R2:W5:Y:S01]  /*17db0*/  LDL R0, [R1] ;  /* 0x0000000001007983 */ /* 0x0045620000100800 */
[----:B------:R-:W-:Y:S01]  /*17dc0*/  IMAD.MOV.U32 R8, RZ, RZ, 0x2 ;  /* 0x00000002ff087424 */ /* 0x000fe200078e00ff */
[----:B------:R-:W-:Y:S01]  /*17dd0*/  MOV R11, 0x1f ;  /* 0x0000001f000b7802 */ /* 0x000fe20000000f00 */
[----:B------:R-:W-:Y:S01]  /*17de0*/  IMAD.MOV.U32 R10, RZ, RZ, -0x1 ;  /* 0xffffffffff0a7424 */ /* 0x000fe200078e00ff */
[----:B-1----:R-:W-:Y:S02]  /*17df0*/  MOV R4, 0x17e10 ;  /* 0x00017e1000047802 */ /* 0x002fe40000000f00 */
[----:B--2--5:R-:W-:Y:S05]  /*17e00*/  CALL.REL.NOINC `($__internal_4_$__cuda_sm70_shflsync_bfly_p) ;  /* 0x000019b000007944 */ /* 0x024fea0003c00000 */
[----:B------:R-:W2:Y:S01]  /*17e10*/  LDL.LU R3, [R1] ;  /* 0x0000000001037983 */ /* 0x000ea20000300800 */
[----:B------:R-:W-:Y:S02]  /*17e20*/  MOV R8, 0x1 ;  /* 0x0000000100087802 */ /* 0x000fe40000000f00 */
[----:B------:R-:W-:Y:S01]  /*17e30*/  MOV R4, 0x17e70 ;  /* 0x00017e7000047802 */ /* 0x000fe20000000f00 */
[----:B--2---:R-:W-:-:S05]  /*17e40*/  FADD.FTZ R3, R3, R0 ;  /* 0x0000000003037221 */ /* 0x004fca0000010000 */
[----:B------:R-:W-:Y:S02]  /*17e50*/  MOV R0, R3 ;  /* 0x0000000300007202 */ /* 0x000fe40000000f00 */
[----:B------:R-:W-:Y:S05]  /*17e60*/  CALL.REL.NOINC `($__internal_4_$__cuda_sm70_shflsync_bfly_p) ;  /* 0x0000195000007944 */ /* 0x000fea0003c00000 */
[----:B------:R-:W-:Y:S02]  /*17e70*/  FADD.FTZ R3, R3, R0 ;  /* 0x0000000003037221 */ /* 0x000fe40000010000 */
[----:B------:R1:W5:Y:S01]  /*17e80*/  LDL R0, [R1+0x4] ;  /* 0x0000040001007983 */ /* 0x0003620000100800 */
[----:B------:R-:W-:Y:S02]  /*17e90*/  MOV R8, 0x2 ;  /* 0x0000000200087802 */ /* 0x000fe40000000f00 */
[----:B------:R-:W-:Y:S02]  /*17ea0*/  MOV R4, 0x17ec0 ;  /* 0x00017ec000047802 */ /* 0x000fe40000000f00 */
[----:B-1---5:R-:W-:Y:S05]  /*17eb0*/  CALL.REL.NOINC `($__internal_4_$__cuda_sm70_shflsync_bfly_p) ;  /* 0x0000190000007944 */ /* 0x022fea0003c00000 */
[----:B------:R-:W2:Y:S01]  /*17ec0*/  LDL.LU R4, [R1+0x4] ;  /* 0x0000040001047983 */ /* 0x000ea20000300800 */
[----:B------:R-:W-:Y:S01]  /*17ed0*/  MOV R8, 0x1 ;  /* 0x0000000100087802 */ /* 0x000fe20000000f00 */
[----:B--2---:R-:W-:Y:S01]  /*17ee0*/  FADD.FTZ R5, R4, R0 ;  /* 0x0000000004057221 */ /* 0x004fe20000010000 */
[----:B------:R-:W-:-:S04]  /*17ef0*/  MOV R4, 0x17f20 ;  /* 0x00017f2000047802 */ /* 0x000fc80000000f00 */
        /* <DEDUP_REMOVED lines=24> */
[----:B------:R-:W-:Y:S01]  /*18080*/  MOV R9, R0 ;  /* 0x0000000000097202 */ /* 0x000fe20000000f00 */
[----:B------:R-:W-:Y:S05]  /*18090*/  BRA `(.L_x_397) ;  /* 0xffffb0c000007947 */ /* 0x000fea000383ffff */
.L_x_322:
[----:B--234-:R-:W-:Y:S01]  /*180a0*/  IMAD.MOV.U32 R12, RZ, RZ, R6 ;  /* 0x000000ffff0c7224 */ /* 0x01cfe200078e0006 */
[----:B------:R-:W-:Y:S01]  /*180b0*/  MOV R11, RZ ;  /* 0x000000ff000b7202 */ /* 0x000fe20000000f00 */
[----:B------:R-:W-:Y:S01]  /*180c0*/  IMAD.MOV.U32 R3, RZ, RZ, 0x181f ;  /* 0x0000181fff037424 */ /* 0x000fe200078e00ff */
[----:B------:R-:W-:Y:S02]  /*180d0*/  MOV R2, 0x180f0 ;  /* 0x000180f000027802 */ /* 0x000fe40000000f00 */
[----:B-1----:R-:W-:Y:S05]  /*180e0*/  CALL.REL.NOINC `($__internal_5_$__cuda_sm70_shflsync_idx_p) ;  /* 0x0000172000007944 */ /* 0x002fea0003c00000 */
[----:B------:R-:W-:Y:S01]  /*180f0*/  MOV R8, R11 ;  /* 0x0000000b00087202 */ /* 0x000fe20000000f00 */
[----:B------:R-:W-:Y:S05]  /*18100*/  BRA `(.L_x_398) ;  /* 0xffffc8f000007947 */ /* 0x000fea000383ffff */
.L_x_323:
[----:B------:R-:W-:Y:S01]  /*18110*/  IMAD.MOV.U32 R12, RZ, RZ, R7 ;  /* 0x000000ffff0c7224 */ /* 0x000fe200078e0007 */
[----:B------:R-:W-:Y:S01]  /*18120*/  MOV R11, RZ ;  /* 0x000000ff000b7202 */ /* 0x000fe20000000f00 */
[----:B------:R-:W-:Y:S01]  /*18130*/  IMAD.MOV.U32 R3, RZ, RZ, 0x181f ;  /* 0x0000181fff037424 */ /* 0x000fe200078e00ff */
[----:B------:R-:W-:Y:S02]  /*18140*/  MOV R2, 0x18160 ;  /* 0x0001816000027802 */ /* 0x000fe40000000f00 */
[----:B-123--:R-:W-:Y:S05]  /*18150*/  CALL.REL.NOINC `($__internal_5_$__cuda_sm70_shflsync_idx_p) ;  /* 0x000016b000007944 */ /* 0x00efea0003c00000 */
[----:B------:R-:W-:Y:S01]  /*18160*/  MOV R2, R11 ;  /* 0x0000000b00027202 */ /* 0x000fe20000000f00 */
[----:B------:R-:W-:Y:S05]  /*18170*/  BRA `(.L_x_399) ;  /* 0xffffc8a000007947 */ /* 0x000fea000383ffff */
.L_x_324:
[----:B------:R-:W-:Y:S01]  /*18180*/  IMAD.MOV.U32 R12, RZ, RZ, R6 ;  /* 0x000000ffff0c7224 */ /* 0x000fe200078e0006 */
[----:B------:R-:W-:Y:S01]  /*18190*/  MOV R11, 0x1 ;  /* 0x00000001000b7802 */ /* 0x000fe20000000f00 */
[----:B--2---:R-:W-:Y:S01]  /*181a0*/  IMAD.MOV.U32 R3, RZ, RZ, 0x181f ;  /* 0x0000181fff037424 */ /* 0x004fe200078e00ff */
[----:B------:R-:W-:-:S02]  /*181b0*/  MOV R2, 0x181d0 ;  /* 0x000181d000027802 */ /* 0x000fc40000000f00 */
[----:B-1--4-:R-:W-:Y:S05]  /*181c0*/  CALL.REL.NOINC `($__internal_5_$__cuda_sm70_shflsync_idx_p) ;  /* 0x0000164000007944 */ /* 0x012fea0003c00000 */
        /* <DEDUP_REMOVED lines=8> */
.L_x_325:
[----:B------:R-:W-:Y:S01]  /*18250*/  IMAD.MOV.U32 R12, RZ, RZ, R6 ;  /* 0x000000ffff0c7224 */ /* 0x000fe200078e0006 */
[----:B------:R-:W-:Y:S01]  /*18260*/  MOV R11, 0x2 ;  /* 0x00000002000b7802 */ /* 0x000fe20000000f00 */
[----:B--2---:R-:W-:Y:S01]  /*18270*/  IMAD.MOV.U32 R3, RZ, RZ, 0x181f ;  /* 0x0000181fff037424 */ /* 0x004fe200078e00ff */
[----:B------:R-:W-:Y:S02]  /*18280*/  MOV R2, 0x182a0 ;  /* 0x000182a000027802 */ /* 0x000fe40000000f00 */
[----:B-1-34-:R-:W-:Y:S05]  /*18290*/  CALL.REL.NOINC `($__internal_5_$__cuda_sm70_shflsync_idx_p) ;  /* 0x0000157000007944 */ /* 0x01afea0003c00000 */
[----:B------:R-:W-:Y:S01]  /*182a0*/  MOV R8, R11 ;  /* 0x0000000b00087202 */ /* 0x000fe20000000f00 */
[----:B------:R-:W-:Y:S05]  /*182b0*/  BRA `(.L_x_401) ;  /* 0xffffc85000007947 */ /* 0x000fea000383ffff */
.L_x_326:
[----:B------:R-:W-:Y:S01]  /*182c0*/  IMAD.MOV.U32 R12, RZ, RZ, R7 ;  /* 0x000000ffff0c7224 */ /* 0x000fe200078e0007 */
[----:B------:R-:W-:Y:S01]  /*182d0*/  MOV R11, 0x2 ;  /* 0x00000002000b7802 */ /* 0x000fe20000000f00 */
[----:B--2---:R-:W-:Y:S01]  /*182e0*/  IMAD.MOV.U32 R3, RZ, RZ, 0x181f ;  /* 0x0000181fff037424 */ /* 0x004fe200078e00ff */
[----:B------:R-:W-:Y:S02]  /*182f0*/  MOV R2, 0x18310 ;  /* 0x0001831000027802 */ /* 0x000fe40000000f00 */
[----:B-1-34-:R-:W-:Y:S05]  /*18300*/  CALL.REL.NOINC `($__internal_5_$__cuda_sm70_shflsync_idx_p) ;  /* 0x0000150000007944 */ /* 0x01afea0003c00000 */
[----:B------:R-:W-:Y:S01]  /*18310*/  MOV R2, R11 ;  /* 0x0000000b00027202 */ /* 0x000fe20000000f00 */
[----:B------:R-:W-:Y:S05]  /*18320*/  BRA `(.L_x_402) ;  /* 0xffffc80000007947 */ /* 0x000fea000383ffff */
.L_x_327:
[----:B------:R-:W-:Y:S01]  /*18330*/  IMAD.MOV.U32 R12, RZ, RZ, R6 ;  /* 0x000000ffff0c7224 */ /* 0x000fe200078e0006 */
[----:B------:R-:W-:Y:S01]  /*18340*/  MOV R11, 0x3 ;  /* 0x00000003000b7802 */ /* 0x000fe20000000f00 */
[----:B---3--:R-:W-:Y:S01]  /*18350*/  IMAD.MOV.U32 R3, RZ, RZ, 0x181f ;  /* 0x0000181fff037424 */ /* 0x008fe200078e00ff */
[----:B------:R-:W-:-:S02]  /*18360*/  MOV R2, 0x18380 ;  /* 0x0001838000027802 */ /* 0x000fc40000000f00 */
[----:B-12---:R-:W-:Y:S05]  /*18370*/  CALL.REL.NOINC `($__internal_5_$__cuda_sm70_shflsync_idx_p) ;  /* 0x0000149000007944 */ /* 0x006fea0003c00000 */
        /* <DEDUP_REMOVED lines=8> */
.L_x_328:
[----:B------:R-:W-:Y:S01]  /*18400*/  IMAD.MOV.U32 R12, RZ, RZ, R6 ;  /* 0x000000ffff0c7224 */ /* 0x000fe200078e0006 */
[----:B------:R-:W-:Y:S01]  /*18410*/  MOV R11, 0x4 ;  /* 0x00000004000b7802 */ /* 0x000fe20000000f00 */
[----:B-1----:R-:W-:Y:S01]  /*18420*/  IMAD.MOV.U32 R3, RZ, RZ, 0x181f ;  /* 0x0000181fff037424 */ /* 0x002fe200078e00ff */
[----:B------:R-:W-:Y:S02]  /*18430*/  MOV R2, 0x18450 ;  /* 0x0001845000027802 */ /* 0x000fe40000000f00 */
[----:B----4-:R-:W-:Y:S05]  /*18440*/  CALL.REL.NOINC `($__internal_5_$__cuda_sm70_shflsync_idx_p) ;  /* 0x000013c000007944 */ /* 0x010fea0003c00000 */
[----:B------:R-:W-:Y:S01]  /*18450*/  MOV R8, R11 ;  /* 0x0000000b00087202 */ /* 0x000fe20000000f00 */
[----:B------:R-:W-:Y:S05]  /*18460*/  BRA `(.L_x_404) ;  /* 0xffffc7b000007947 */ /* 0x000fea000383ffff */
.L_x_329:
[----:B------:R-:W-:Y:S01]  /*18470*/  IMAD.MOV.U32 R12, RZ, RZ, R7 ;  /* 0x000000ffff0c7224 */ /* 0x000fe200078e0007 */
[----:B------:R-:W-:Y:S01]  /*18480*/  MOV R11, 0x4 ;  /* 0x00000004000b7802 */ /* 0x000fe20000000f00 */
[----:B-1----:R-:W-:Y:S01]  /*18490*/  IMAD.MOV.U32 R3, RZ, RZ, 0x181f ;  /* 0x0000181fff037424 */ /* 0x002fe200078e00ff */
[----:B------:R-:W-:Y:S02]  /*184a0*/  MOV R2, 0x184c0 ;  /* 0x000184c000027802 */ /* 0x000fe40000000f00 */
[----:B--234-:R-:W-:Y:S05]  /*184b0*/  CALL.REL.NOINC `($__internal_5_$__cuda_sm70_shflsync_idx_p) ;  /* 0x0000135000007944 */ /* 0x01cfea0003c00000 */
[----:B------:R-:W-:Y:S01]  /*184c0*/  MOV R2, R11 ;  /* 0x0000000b00027202 */ /* 0x000fe20000000f00 */
[----:B------:R-:W-:Y:S05]  /*184d0*/  BRA `(.L_x_405) ;  /* 0xffffc76000007947 */ /* 0x000fea000383ffff */
.L_x_330:
        /* <DEDUP_REMOVED lines=13> */
.L_x_331:
[----:B------:R-:W-:Y:S01]  /*185b0*/  IMAD.MOV.U32 R12, RZ, RZ, R6 ;  /* 0x000000ffff0c7224 */ /* 0x000fe200078e0006 */
[----:B------:R-:W-:Y:S01]  /*185c0*/  MOV R11, 0x6 ;  /* 0x00000006000b7802 */ /* 0x000fe20000000f00 */
[----:B-1----:R-:W-:Y:S01]  /*185d0*/  IMAD.MOV.U32 R3, RZ, RZ, 0x181f ;  /* 0x0000181fff037424 */ /* 0x002fe200078e00ff */
[----:B------:R-:W-:Y:S02]  /*185e0*/  MOV R2, 0x18600 ;  /* 0x0001860000027802 */ /* 0x000fe40000000f00 */
[----:B---34-:R-:W-:Y:S05]  /*185f0*/  CALL.REL.NOINC `($__internal_5_$__cuda_sm70_shflsync_idx_p) ;  /* 0x0000121000007944 */ /* 0x018fea0003c00000 */
[----:B------:R-:W-:Y:S01]  /*18600*/  MOV R8, R11 ;  /* 0x0000000b00087202 */ /* 0x000fe20000000f00 */
[----:B------:R-:W-:Y:S05]  /*18610*/  BRA `(.L_x_407) ;  /* 0xffffc71000007947 */ /* 0x000fea000383ffff */
.L_x_332:
[----:B------:R-:W-:Y:S01]  /*18620*/  IMAD.MOV.U32 R12, RZ, RZ, R7 ;  /* 0x000000ffff0c7224 */ /* 0x000fe200078e0007 */
[----:B------:R-:W-:Y:S01]  /*18630*/  MOV R11, 0x6 ;  /* 0x00000006000b7802 */ /* 0x000fe20000000f00 */
[----:B-1----:R-:W-:Y:S01]  /*18640*/  IMAD.MOV.U32 R3, RZ, RZ, 0x181f ;  /* 0x0000181fff037424 */ /* 0x002fe200078e00ff */
[----:B------:R-:W-:Y:S02]  /*18650*/  MOV R2, 0x18670 ;  /* 0x0001867000027802 */ /* 0x000fe40000000f00 */
[----:B--234-:R-:W-:Y:S05]  /*18660*/  CALL.REL.NOINC `($__internal_5_$__cuda_sm70_shflsync_idx_p) ;  /* 0x000011a000007944 */ /* 0x01cfea0003c00000 */
[----:B------:R-:W-:Y:S01]  /*18670*/  MOV R2, R11 ;  /* 0x0000000b00027202 */ /* 0x000fe20000000f00 */
[----:B------:R-:W-:Y:S05]  /*18680*/  BRA `(.L_x_408) ;  /* 0xffffc6c000007947 */ /* 0x000fea000383ffff */
.L_x_333:
[----:B------:R-:W-:Y:S01]  /*18690*/  IMAD.MOV.U32 R12, RZ, RZ, R6 ;  /* 0x000000ffff0c7224 */ /* 0x000fe200078e0006 */
[----:B------:R-:W-:Y:S01]  /*186a0*/  MOV R11, 0x7 ;  /* 0x00000007000b7802 */ /* 0x000fe20000000f00 */
[----:B--2---:R-:W-:Y:S01]  /*186b0*/  IMAD.MOV.U32 R3, RZ, RZ, 0x181f ;  /* 0x0000181fff037424 */ /* 0x004fe200078e00ff */
[----:B------:R-:W-:-:S02]  /*186c0*/  MOV R2, 0x186e0 ;  /* 0x000186e000027802 */ /* 0x000fc40000000f00 */
[----:B-1-34-:R-:W-:Y:S05]  /*186d0*/  CALL.REL.NOINC `($__internal_5_$__cuda_sm70_shflsync_idx_p) ;  /* 0x0000113000007944 */ /* 0x01afea0003c00000 */
        /* <DEDUP_REMOVED lines=8> */
.L_x_335:
[----:B------:R-:W-:Y:S01]  /*18760*/  IMAD.MOV.U32 R12, RZ, RZ, R20 ;  /* 0x000000ffff0c7224 */ /* 0x000fe200078e0014 */
[----:B------:R-:W-:Y:S01]  /*18770*/  MOV R11, RZ ;  /* 0x000000ff000b7202 */ /* 0x000fe20000000f00 */
[----:B------:R-:W-:Y:S01]  /*18780*/  IMAD.MOV.U32 R3, RZ, RZ, 0x1c1f ;  /* 0x00001c1fff037424 */ /* 0x000fe200078e00ff */
[----:B------:R-:W-:Y:S02]  /*18790*/  MOV R2, 0x187b0 ;  /* 0x000187b000027802 */ /* 0x000fe40000000f00 */
[----:B------:R-:W-:Y:S05]  /*187a0*/  CALL.REL.NOINC `($__internal_5_$__cuda_sm70_shflsync_idx_p) ;  /* 0x0000106000007944 */ /* 0x000fea0003c00000 */
[----:B------:R-:W-:Y:S01]  /*187b0*/  MOV R13, R11 ;  /* 0x0000000b000d7202 */ /* 0x000fe20000000f00 */
[----:B------:R-:W-:Y:S05]  /*187c0*/  BRA `(.L_x_410) ;  /* 0xffffc89000007947 */ /* 0x000fea000383ffff */
.L_x_336:
[----:B------:R-:W-:Y:S01]  /*187d0*/  IMAD.MOV.U32 R12, RZ, RZ, R21 ;  /* 0x000000ffff0c7224 */ /* 0x000fe200078e0015 */
[----:B------:R-:W-:Y:S01]  /*187e0*/  MOV R11, RZ ;  /* 0x000000ff000b7202 */ /* 0x000fe20000000f00 */
[----:B------:R-:W-:Y:S01]  /*187f0*/  IMAD.MOV.U32 R3, RZ, RZ, 0x1c1f ;  /* 0x00001c1fff037424 */ /* 0x000fe200078e00ff */
[----:B------:R-:W-:Y:S02]  /*18800*/  MOV R2, 0x18820 ;  /* 0x0001882000027802 */ /* 0x000fe40000000f00 */
[----:B-12---:R-:W-:Y:S05]  /*18810*/  CALL.REL.NOINC `($__internal_5_$__cuda_sm70_shflsync_idx_p) ;  /* 0x00000ff000007944 */ /* 0x006fea0003c00000 */
[----:B------:R-:W-:Y:S01]  /*18820*/  MOV R2, R11 ;  /* 0x0000000b00027202 */ /* 0x000fe20000000f00 */
[----:B------:R-:W-:Y:S05]  /*18830*/  BRA `(.L_x_411) ;  /* 0xffffc84000007947 */ /* 0x000fea000383ffff */
.L_x_339:
[----:B------:R-:W-:Y:S01]  /*18840*/  IMAD.MOV.U32 R12, RZ, RZ, R20 ;  /* 0x000000ffff0c7224 */ /* 0x000fe200078e0014 */
[----:B------:R-:W-:Y:S01]  /*18850*/  MOV R11, 0x1 ;  /* 0x00000001000b7802 */ /* 0x000fe20000000f00 */
[----:B--2---:R-:W-:Y:S01]  /*18860*/  IMAD.MOV.U32 R3, RZ, RZ, 0x1c1f ;  /* 0x00001c1fff037424 */ /* 0x004fe200078e00ff */
[----:B----4-:R-:W-:-:S02]  /*18870*/  MOV R2, 0x18890 ;  /* 0x0001889000027802 */ /* 0x010fc40000000f00 */
[----:B-1-3--:R-:W-:Y:S05]  /*18880*/  CALL.REL.NOINC `($__internal_5_$__cuda_sm70_shflsync_idx_p) ;  /* 0x00000f8000007944 */ /* 0x00afea0003c00000 */
        /* <DEDUP_REMOVED lines=8> */
.L_x_342:
[----:B------:R-:W-:Y:S01]  /*18910*/  IMAD.MOV.U32 R12, RZ, RZ, R20 ;  /* 0x000000ffff0c7224 */ /* 0x000fe200078e0014 */
[----:B------:R-:W-:Y:S01]  /*18920*/  MOV R11, 0x2 ;  /* 0x00000002000b7802 */ /* 0x000fe20000000f00 */
[----:B--2---:R-:W-:Y:S01]  /*18930*/  IMAD.MOV.U32 R3, RZ, RZ, 0x1c1f ;  /* 0x00001c1fff037424 */ /* 0x004fe200078e00ff */
[----:B----4-:R-:W-:Y:S02]  /*18940*/  MOV R2, 0x18960 ;  /* 0x0001896000027802 */ /* 0x010fe40000000f00 */
[----:B-1-3--:R-:W-:Y:S05]  /*18950*/  CALL.REL.NOINC `($__internal_5_$__cuda_sm70_shflsync_idx_p) ;  /* 0x00000eb000007944 */ /* 0x00afea0003c00000 */
[----:B------:R-:W-:Y:S01]  /*18960*/  MOV R13, R11 ;  /* 0x0000000b000d7202 */ /* 0x000fe20000000f00 */
[----:B------:R-:W-:Y:S05]  /*18970*/  BRA `(.L_x_413) ;  /* 0xffffccc000007947 */ /* 0x000fea000383ffff */
.L_x_343:
[----:B------:R-:W-:Y:S01]  /*18980*/  IMAD.MOV.U32 R12, RZ, RZ, R21 ;  /* 0x000000ffff0c7224 */ /* 0x000fe200078e0015 */
[----:B------:R-:W-:Y:S01]  /*18990*/  MOV R11, 0x2 ;  /* 0x00000002000b7802 */ /* 0x000fe20000000f00 */
[----:B--2---:R-:W-:Y:S01]  /*189a0*/  IMAD.MOV.U32 R3, RZ, RZ, 0x1c1f ;  /* 0x00001c1fff037424 */ /* 0x004fe200078e00ff */
[----:B----4-:R-:W-:Y:S02]  /*189b0*/  MOV R2, 0x189d0 ;  /* 0x000189d000027802 */ /* 0x010fe40000000f00 */
[----:B-1-3--:R-:W-:Y:S05]  /*189c0*/  CALL.REL.NOINC `($__internal_5_$__cuda_sm70_shflsync_idx_p) ;  /* 0x00000e4000007944 */ /* 0x00afea0003c00000 */
[----:B------:R-:W-:Y:S01]  /*189d0*/  MOV R2, R11 ;  /* 0x0000000b00027202 */ /* 0x000fe20000000f00 */
[----:B------:R-:W-:Y:S05]  /*189e0*/  BRA `(.L_x_414) ;  /* 0xffffcc7000007947 */ /* 0x000fea000383ffff */
.L_x_346:
[----:B------:R-:W-:Y:S01]  /*189f0*/  IMAD.MOV.U32 R12, RZ, RZ, R20 ;  /* 0x000000ffff0c7224 */ /* 0x000fe200078e0014 */
[----:B------:R-:W-:Y:S01]  /*18a00*/  MOV R11, 0x3 ;  /* 0x00000003000b7802 */ /* 0x000fe20000000f00 */
[----:B-1----:R-:W-:Y:S01]  /*18a10*/  IMAD.MOV.U32 R3, RZ, RZ, 0x1c1f ;  /* 0x00001c1fff037424 */ /* 0x002fe200078e00ff */
[----:B----4-:R-:W-:-:S02]  /*18a20*/  MOV R2, 0x18a40 ;  /* 0x00018a4000027802 */ /* 0x010fc40000000f00 */
[----:B--23--:R-:W-:Y:S05]  /*18a30*/  CALL.REL.NOINC `($__internal_5_$__cuda_sm70_shflsync_idx_p) ;  /* 0x00000dd000007944 */ /* 0x00cfea0003c00000 */
        /* <DEDUP_REMOVED lines=8> */
.L_x_350:
[----:B------:R-:W-:Y:S01]  /*18ac0*/  IMAD.MOV.U32 R12, RZ, RZ, R6 ;  /* 0x000000ffff0c7224 */ /* 0x000fe200078e0006 */
[----:B------:R-:W-:Y:S01]  /*18ad0*/  MOV R11, RZ ;  /* 0x000000ff000b7202 */ /* 0x000fe20000000f00 */
[----:B------:R-:W-:Y:S01]  /*18ae0*/  IMAD.MOV.U32 R3, RZ, RZ, 0x181f ;  /* 0x0000181fff037424 */ /* 0x000fe200078e00ff */
[----:B------:R-:W-:Y:S02]  /*18af0*/  MOV R2, 0x18b10 ;  /* 0x00018b1000027802 */ /* 0x000fe40000000f00 */
[----:B------:R-:W-:Y:S05]  /*18b00*/  CALL.REL.NOINC `($__internal_5_$__cuda_sm70_shflsync_idx_p) ;  /* 0x00000d0000007944 */ /* 0x000fea0003c00000 */
[----:B------:R-:W-:Y:S01]  /*18b10*/  MOV R8, R11 ;  /* 0x0000000b00087202 */ /* 0x000fe20000000f00 */
[----:B------:R-:W-:Y:S05]  /*18b20*/  BRA `(.L_x_416) ;  /* 0xffffd77000007947 */ /* 0x000fea000383ffff */
.L_x_351:
[----:B------:R-:W-:Y:S01]  /*18b30*/  IMAD.MOV.U32 R12, RZ, RZ, R7 ;  /* 0x000000ffff0c7224 */ /* 0x000fe200078e0007 */
[----:B------:R-:W-:Y:S01]  /*18b40*/  MOV R11, RZ ;  /* 0x000000ff000b7202 */ /* 0x000fe20000000f00 */
[----:B------:R-:W-:Y:S01]  /*18b50*/  IMAD.MOV.U32 R3, RZ, RZ, 0x181f ;  /* 0x0000181fff037424 */ /* 0x000fe200078e00ff */
[----:B------:R-:W-:Y:S02]  /*18b60*/  MOV R2, 0x18b80 ;  /* 0x00018b8000027802 */ /* 0x000fe40000000f00 */
[----:B-12---:R-:W-:Y:S05]  /*18b70*/  CALL.REL.NOINC `($__internal_5_$__cuda_sm70_shflsync_idx_p) ;  /* 0x00000c9000007944 */ /* 0x006fea0003c00000 */
[----:B------:R-:W-:Y:S01]  /*18b80*/  MOV R2, R11 ;  /* 0x0000000b00027202 */ /* 0x000fe20000000f00 */
[----:B------:R-:W-:Y:S05]  /*18b90*/  BRA `(.L_x_417) ;  /* 0xffffd72000007947 */ /* 0x000fea000383ffff */
.L_x_352:
[----:B------:R-:W-:Y:S01]  /*18ba0*/  IMAD.MOV.U32 R12, RZ, RZ, R6 ;  /* 0x000000ffff0c7224 */ /* 0x000fe200078e0006 */
[----:B------:R-:W-:Y:S01]  /*18bb0*/  MOV R11, 0x1 ;  /* 0x00000001000b7802 */ /* 0x000fe20000000f00 */
[----:B--2---:R-:W-:Y:S01]  /*18bc0*/  IMAD.MOV.U32 R3, RZ, RZ, 0x181f ;  /* 0x0000181fff037424 */ /* 0x004fe200078e00ff */
[----:B------:R-:W-:-:S02]  /*18bd0*/  MOV R2, 0x18bf0 ;  /* 0x00018bf000027802 */ /* 0x000fc40000000f00 */
        /* <DEDUP_REMOVED lines=9> */
.L_x_353:
[----:B------:R-:W-:Y:S01]  /*18c70*/  IMAD.MOV.U32 R12, RZ, RZ, R6 ;  /* 0x000000ffff0c7224 */ /* 0x000fe200078e0006 */
[----:B------:R-:W-:Y:S01]  /*18c80*/  MOV R11, 0x2 ;  /* 0x00000002000b7802 */ /* 0x000fe20000000f00 */
[----:B-1----:R-:W-:Y:S01]  /*18c90*/  IMAD.MOV.U32 R3, RZ, RZ, 0x181f ;  /* 0x0000181fff037424 */ /* 0x002fe200078e00ff */
[----:B------:R-:W-:Y:S02]  /*18ca0*/  MOV R2, 0x18cc0 ;  /* 0x00018cc000027802 */ /* 0x000fe40000000f00 */
[----:B---34-:R-:W-:Y:S05]  /*18cb0*/  CALL.REL.NOINC `($__internal_5_$__cuda_sm70_shflsync_idx_p) ;  /* 0x00000b5000007944 */ /* 0x018fea0003c00000 */
[----:B------:R-:W-:Y:S01]  /*18cc0*/  MOV R8, R11 ;  /* 0x0000000b00087202 */ /* 0x000fe20000000f00 */
[----:B------:R-:W-:Y:S05]  /*18cd0*/  BRA `(.L_x_419) ;  /* 0xffffd6d000007947 */ /* 0x000fea000383ffff */
.L_x_354:
[----:B------:R-:W-:Y:S01]  /*18ce0*/  IMAD.MOV.U32 R12, RZ, RZ, R7 ;  /* 0x000000ffff0c7224 */ /* 0x000fe200078e0007 */
[----:B------:R-:W-:Y:S01]  /*18cf0*/  MOV R11, 0x2 ;  /* 0x00000002000b7802 */ /* 0x000fe20000000f00 */
[----:B-1----:R-:W-:Y:S01]  /*18d00*/  IMAD.MOV.U32 R3, RZ, RZ, 0x181f ;  /* 0x0000181fff037424 */ /* 0x002fe200078e00ff */
[----:B------:R-:W-:Y:S02]  /*18d10*/  MOV R2, 0x18d30 ;  /* 0x00018d3000027802 */ /* 0x000fe40000000f00 */
[----:B--234-:R-:W-:Y:S05]  /*18d20*/  CALL.REL.NOINC `($__internal_5_$__cuda_sm70_shflsync_idx_p) ;  /* 0x00000ae000007944 */ /* 0x01cfea0003c00000 */
[----:B------:R-:W-:Y:S01]  /*18d30*/  MOV R2, R11 ;  /* 0x0000000b00027202 */ /* 0x000fe20000000f00 */
[----:B------:R-:W-:Y:S05]  /*18d40*/  BRA `(.L_x_420) ;  /* 0xffffd68000007947 */ /* 0x000fea000383ffff */
.L_x_355:
        /* <DEDUP_REMOVED lines=13> */
.L_x_356:
[----:B------:R-:W-:Y:S01]  /*18e20*/  IMAD.MOV.U32 R12, RZ, RZ, R6 ;  /* 0x000000ffff0c7224 */ /* 0x000fe200078e0006 */
[----:B------:R-:W-:Y:S01]  /*18e30*/  MOV R11, 0x4 ;  /* 0x00000004000b7802 */ /* 0x000fe20000000f00 */
[----:B--2---:R-:W-:Y:S01]  /*18e40*/  IMAD.MOV.U32 R3, RZ, RZ, 0x181f ;  /* 0x0000181fff037424 */ /* 0x004fe200078e00ff */
[----:B------:R-:W-:Y:S02]  /*18e50*/  MOV R2, 0x18e70 ;  /* 0x00018e7000027802 */ /* 0x000fe40000000f00 */
[----:B-1-34-:R-:W-:Y:S05]  /*18e60*/  CALL.REL.NOINC `($__internal_5_$__cuda_sm70_shflsync_idx_p) ;  /* 0x000009a000007944 */ /* 0x01afea0003c00000 */
[----:B------:R-:W-:Y:S01]  /*18e70*/  MOV R8, R11 ;  /* 0x0000000b00087202 */ /* 0x000fe20000000f00 */
[----:B------:R-:W-:Y:S05]  /*18e80*/  BRA `(.L_x_422) ;  /* 0xffffd63000007947 */ /* 0x000fea000383ffff */
.L_x_357:
[----:B------:R-:W-:Y:S01]  /*18e90*/  IMAD.MOV.U32 R12, RZ, RZ, R7 ;  /* 0x000000ffff0c7224 */ /* 0x000fe200078e0007 */
[----:B------:R-:W-:Y:S01]  /*18ea0*/  MOV R11, 0x4 ;  /* 0x00000004000b7802 */ /* 0x000fe20000000f00 */
[----:B--2---:R-:W-:Y:S01]  /*18eb0*/  IMAD.MOV.U32 R3, RZ, RZ, 0x181f ;  /* 0x0000181fff037424 */ /* 0x004fe200078e00ff */
[----:B------:R-:W-:Y:S02]  /*18ec0*/  MOV R2, 0x18ee0 ;  /* 0x00018ee000027802 */ /* 0x000fe40000000f00 */
[----:B-1-34-:R-:W-:Y:S05]  /*18ed0*/  CALL.REL.NOINC `($__internal_5_$__cuda_sm70_shflsync_idx_p) ;  /* 0x0000093000007944 */ /* 0x01afea0003c00000 */
[----:B------:R-:W-:Y:S01]  /*18ee0*/  MOV R2, R11 ;  /* 0x0000000b00027202 */ /* 0x000fe20000000f00 */
[----:B------:R-:W-:Y:S05]  /*18ef0*/  BRA `(.L_x_423) ;  /* 0xffffd5e000007947 */ /* 0x000fea000383ffff */
.L_x_358:
[----:B------:R-:W-:Y:S01]  /*18f00*/  IMAD.MOV.U32 R12, RZ, RZ, R6 ;  /* 0x000000ffff0c7224 */ /* 0x000fe200078e0006 */
[----:B------:R-:W-:Y:S01]  /*18f10*/  MOV R11, 0x5 ;  /* 0x00000005000b7802 */ /* 0x000fe20000000f00 */
[----:B-1----:R-:W-:Y:S01]  /*18f20*/  IMAD.MOV.U32 R3, RZ, RZ, 0x181f ;  /* 0x0000181fff037424 */ /* 0x002fe200078e00ff */
[----:B------:R-:W-:-:S02]  /*18f30*/  MOV R2, 0x18f50 ;  /* 0x00018f5000027802 */ /* 0x000fc40000000f00 */
[----:B--234-:R-:W-:Y:S05]  /*18f40*/  CALL.REL.NOINC `($__internal_5_$__cuda_sm70_shflsync_idx_p) ;  /* 0x000008c000007944 */ /* 0x01cfea0003c00000 */
        /* <DEDUP_REMOVED lines=8> */
.L_x_359:
[----:B------:R-:W-:Y:S01]  /*18fd0*/  IMAD.MOV.U32 R12, RZ, RZ, R6 ;  /* 0x000000ffff0c7224 */ /* 0x000fe200078e0006 */
[----:B------:R-:W-:Y:S01]  /*18fe0*/  MOV R11, 0x6 ;  /* 0x00000006000b7802 */ /* 0x000fe20000000f00 */
[----:B--2---:R-:W-:Y:S01]  /*18ff0*/  IMAD.MOV.U32 R3, RZ, RZ, 0x181f ;  /* 0x0000181fff037424 */ /* 0x004fe200078e00ff */
[----:B------:R-:W-:Y:S02]  /*19000*/  MOV R2, 0x19020 ;  /* 0x0001902000027802 */ /* 0x000fe40000000f00 */
[----:B-1--4-:R-:W-:Y:S05]  /*19010*/  CALL.REL.NOINC `($__internal_5_$__cuda_sm70_shflsync_idx_p) ;  /* 0x000007f000007944 */ /* 0x012fea0003c00000 */
[----:B------:R-:W-:Y:S01]  /*19020*/  MOV R8, R11 ;  /* 0x0000000b00087202 */ /* 0x000fe20000000f00 */
[----:B------:R-:W-:Y:S05]  /*19030*/  BRA `(.L_x_425) ;  /* 0xffffd59000007947 */ /* 0x000fea000383ffff */
.L_x_360:
[----:B------:R-:W-:Y:S01]  /*19040*/  IMAD.MOV.U32 R12, RZ, RZ, R7 ;  /* 0x000000ffff0c7224 */ /* 0x000fe200078e0007 */
[----:B------:R-:W-:Y:S01]  /*19050*/  MOV R11, 0x6 ;  /* 0x00000006000b7802 */ /* 0x000fe20000000f00 */
[----:B--2---:R-:W-:Y:S01]  /*19060*/  IMAD.MOV.U32 R3, RZ, RZ, 0x181f ;  /* 0x0000181fff037424 */ /* 0x004fe200078e00ff */
[----:B------:R-:W-:Y:S02]  /*19070*/  MOV R2, 0x19090 ;  /* 0x0001909000027802 */ /* 0x000fe40000000f00 */
[----:B-1-34-:R-:W-:Y:S05]  /*19080*/  CALL.REL.NOINC `($__internal_5_$__cuda_sm70_shflsync_idx_p) ;  /* 0x0000078000007944 */ /* 0x01afea0003c00000 */
[----:B------:R-:W-:Y:S01]  /*19090*/  MOV R2, R11 ;  /* 0x0000000b00027202 */ /* 0x000fe20000000f00 */
[----:B------:R-:W-:Y:S05]  /*190a0*/  BRA `(.L_x_426) ;  /* 0xffffd54000007947 */ /* 0x000fea000383ffff */
.L_x_361:
[----:B------:R-:W-:Y:S01]  /*190b0*/  IMAD.MOV.U32 R12, RZ, RZ, R6 ;  /* 0x000000ffff0c7224 */ /* 0x000fe200078e0006 */
[----:B------:R-:W-:Y:S01]  /*190c0*/  MOV R11, 0x7 ;  /* 0x00000007000b7802 */ /* 0x000fe20000000f00 */
[----:B-1----:R-:W-:Y:S01]  /*190d0*/  IMAD.MOV.U32 R3, RZ, RZ, 0x181f ;  /* 0x0000181fff037424 */ /* 0x002fe200078e00ff */
[----:B------:R-:W-:-:S02]  /*190e0*/  MOV R2, 0x19100 ;  /* 0x0001910000027802 */ /* 0x000fc40000000f00 */
[----:B--2-4-:R-:W-:Y:S05]  /*190f0*/  CALL.REL.NOINC `($__internal_5_$__cuda_sm70_shflsync_idx_p) ;  /* 0x0000071000007944 */ /* 0x014fea0003c00000 */
        /* <DEDUP_REMOVED lines=8> */
.L_x_363:
[----:B------:R-:W-:Y:S01]  /*19180*/  IMAD.MOV.U32 R12, RZ, RZ, R49 ;  /* 0x000000ffff0c7224 */ /* 0x000fe200078e0031 */
[----:B------:R-:W-:Y:S01]  /*19190*/  MOV R11, RZ ;  /* 0x000000ff000b7202 */ /* 0x000fe20000000f00 */
[----:B----4-:R-:W-:Y:S01]  /*191a0*/  IMAD.MOV.U32 R3, RZ, RZ, 0x1f ;  /* 0x0000001fff037424 */ /* 0x010fe200078e00ff */
[----:B------:R-:W-:Y:S02]  /*191b0*/  MOV R2, 0x191d0 ;  /* 0x000191d000027802 */ /* 0x000fe40000000f00 */
[----:B------:R-:W-:Y:S05]  /*191c0*/  CALL.REL.NOINC `($__internal_5_$__cuda_sm70_shflsync_idx_p) ;  /* 0x0000064000007944 */ /* 0x000fea0003c00000 */
[----:B------:R-:W-:Y:S01]  /*191d0*/  MOV R9, R11 ;  /* 0x0000000b00097202 */ /* 0x000fe20000000f00 */
[----:B------:R-:W-:Y:S05]  /*191e0*/  BRA `(.L_x_428) ;  /* 0xffffd5d000007947 */ /* 0x000fea000383ffff */
.L_x_364:
[----:B------:R-:W-:Y:S01]  /*191f0*/  IMAD.MOV.U32 R12, RZ, RZ, R49 ;  /* 0x000000ffff0c7224 */ /* 0x000fe200078e0031 */
[----:B------:R-:W-:Y:S01]  /*19200*/  MOV R11, 0x1 ;  /* 0x00000001000b7802 */ /* 0x000fe20000000f00 */
[----:B----4-:R-:W-:Y:S01]  /*19210*/  IMAD.MOV.U32 R3, RZ, RZ, 0x1f ;  /* 0x0000001fff037424 */ /* 0x010fe200078e00ff */
[----:B------:R-:W-:Y:S02]  /*19220*/  MOV R2, 0x19240 ;  /* 0x0001924000027802 */ /* 0x000fe40000000f00 */
[----:B-12---:R-:W-:Y:S05]  /*19230*/  CALL.REL.NOINC `($__internal_5_$__cuda_sm70_shflsync_idx_p) ;  /* 0x000005d000007944 */ /* 0x006fea0003c00000 */
[----:B------:R-:W-:Y:S01]  /*19240*/  MOV R8, R11 ;  /* 0x0000000b00087202 */ /* 0x000fe20000000f00 */
[----:B------:R-:W-:Y:S05]  /*19250*/  BRA `(.L_x_429) ;  /* 0xffffd58000007947 */ /* 0x000fea000383ffff */
.L_x_365:
[----:B------:R-:W-:Y:S02]  /*19260*/  MOV R2, 0x1 ;  /* 0x0000000100027802 */ /* 0x000fe40000000f00 */
[----:B------:R-:W-:-:S02]  /*19270*/  MOV R3, 0x19290 ;  /* 0x0001929000037802 */ /* 0x000fc40000000f00 */
[----:B-123--:R-:W-:Y:S05]  /*19280*/  CALL.REL.NOINC `($__internal_6_$__cuda_sm70_shflsync_up_p) ;  /* 0x000005d000007944 */ /* 0x00efea0003c00000 */
[----:B------:R-:W-:Y:S05]  /*19290*/  BRA `(.L_x_430) ;  /* 0xffffd67000007947 */ /* 0x000fea000383ffff */
.L_x_366:
[----:B------:R-:W-:Y:S02]  /*192a0*/  MOV R2, 0x2 ;  /* 0x0000000200027802 */ /* 0x000fe40000000f00 */
[----:B------:R-:W-:-:S02]  /*192b0*/  MOV R3, 0x192d0 ;  /* 0x000192d000037802 */ /* 0x000fc40000000f00 */
[----:B-12---:R-:W-:Y:S05]  /*192c0*/  CALL.REL.NOINC `($__internal_6_$__cuda_sm70_shflsync_up_p) ;  /* 0x0000059000007944 */ /* 0x006fea0003c00000 */
        /* <DEDUP_REMOVED lines=24> */
.L_x_370:
[----:B------:R-:W-:Y:S02]  /*19450*/  MOV R2, 0x1 ;  /* 0x0000000100027802 */ /* 0x000fe40000000f00 */
[----:B------:R-:W-:Y:S02]  /*19460*/  MOV R3, 0x19480 ;  /* 0x0001948000037802 */ /* 0x000fe40000000f00 */
[----:B------:R-:W-:Y:S05]  /*19470*/  CALL.REL.NOINC `($__internal_6_$__cuda_sm70_shflsync_up_p) ;  /* 0x000003e000007944 */ /* 0x000fea0003c00000 */
[----:B------:R-:W-:Y:S01]  /*19480*/  MOV R2, R4 ;  /* 0x0000000400027202 */ /* 0x000fe20000000f00 */
[----:B------:R-:W-:Y:S05]  /*19490*/  BRA `(.L_x_432) ;  /* 0xffffd6d000007947 */ /* 0x000fea000383ffff */
.L_x_371:
        /* <DEDUP_REMOVED lines=27> */
.L_x_373:
[----:B------:R-:W-:Y:S02]  /*19650*/  SEL R0, RZ, 0x1, P0 ;  /* 0x00000001ff007807 */ /* 0x000fe40000000000 */
[----:B------:R-:W-:Y:S02]  /*19660*/  MOV R2, 0x19680 ;  /* 0x0001968000027802 */ /* 0x000fe40000000f00 */
[----:B---3--:R-:W-:Y:S05]  /*19670*/  CALL.REL.NOINC `($__internal_7_$__cuda_sm70_votesync_ballot) ;  /* 0x0000025000007944 */ /* 0x008fea0003c00000 */
[----:B------:R-:W-:Y:S05]  /*19680*/  BRA `(.L_x_434) ;  /* 0xffffd67000007947 */ /* 0x000fea000383ffff */
.L_x_374:
[----:B------:R-:W-:Y:S01]  /*19690*/  IMAD.MOV.U32 R12, RZ, RZ, R6 ;  /* 0x000000ffff0c7224 */ /* 0x000fe200078e0006 */
[----:B--2---:R-:W-:Y:S01]  /*196a0*/  MOV R11, R13 ;  /* 0x0000000d000b7202 */ /* 0x004fe20000000f00 */
[----:B------:R-:W-:Y:S01]  /*196b0*/  IMAD.MOV.U32 R3, RZ, RZ, 0x1f ;  /* 0x0000001fff037424 */ /* 0x000fe200078e00ff */
[----:B------:R-:W-:Y:S02]  /*196c0*/  MOV R2, 0x196e0 ;  /* 0x000196e000027802 */ /* 0x000fe40000000f00 */
[----:B-1-3--:R-:W-:Y:S05]  /*196d0*/  CALL.REL.NOINC `($__internal_5_$__cuda_sm70_shflsync_idx_p) ;  /* 0x0000013000007944 */ /* 0x00afea0003c00000 */
[----:B------:R-:W-:Y:S01]  /*196e0*/  IMAD.MOV.U32 R8, RZ, RZ, R11 ;  /* 0x000000ffff087224 */ /* 0x000fe200078e000b */
[----:B------:R-:W-:Y:S01]  /*196f0*/  MOV R11, R13 ;  /* 0x0000000d000b7202 */ /* 0x000fe20000000f00 */
[----:B------:R-:W-:Y:S01]  /*19700*/  IMAD.MOV.U32 R12, RZ, RZ, R7 ;  /* 0x000000ffff0c7224 */ /* 0x000fe200078e0007 */
[----:B------:R-:W-:Y:S02]  /*19710*/  MOV R3, 0x1f ;  /* 0x0000001f00037802 */ /* 0x000fe40000000f00 */
[----:B------:R-:W-:-:S02]  /*19720*/  MOV R2, 0x19740 ;  /* 0x0001974000027802 */ /* 0x000fc40000000f00 */
[----:B------:R-:W-:Y:S05]  /*19730*/  CALL.REL.NOINC `($__internal_5_$__cuda_sm70_shflsync_idx_p) ;  /* 0x000000d000007944 */ /* 0x000fea0003c00000 */
[----:B------:R-:W-:Y:S01]  /*19740*/  MOV R7, R11 ;  /* 0x0000000b00077202 */ /* 0x000fe20000000f00 */
[----:B------:R-:W-:Y:S05]  /*19750*/  BRA `(.L_x_435) ;  /* 0xffffd5e000007947 */ /* 0x000fea000383ffff */
.L_x_377:
[----:B------:R-:W-:Y:S01]  /*19760*/  IMAD.MOV.U32 R12, RZ, RZ, R4 ;  /* 0x000000ffff0c7224 */ /* 0x000fe200078e0004 */
[----:B------:R-:W-:-:S02]  /*19770*/  MOV R3, 0x1f ;  /* 0x0000001f00037802 */ /* 0x000fc40000000f00 */
[----:B------:R-:W-:Y:S02]  /*19780*/  MOV R2, 0x197a0 ;  /* 0x000197a000027802 */ /* 0x000fe40000000f00 */
[----:B-1234-:R-:W-:Y:S05]  /*19790*/  CALL.REL.NOINC `($__internal_5_$__cuda_sm70_shflsync_idx_p) ;  /* 0x0000007000007944 */ /* 0x01efea0003c00000 */
[----:B------:R-:W-:Y:S01]  /*197a0*/  MOV R14, R11 ;  /* 0x0000000b000e7202 */ /* 0x000fe20000000f00 */
[----:B------:R-:W-:Y:S05]  /*197b0*/  BRA `(.L_x_376) ;  /* 0xffffd5e000007947 */ /* 0x000fea000383ffff */
        .weak           $__internal_4_$__cuda_sm70_shflsync_bfly_p
        .type           $__internal_4_$__cuda_sm70_shflsync_bfly_p,@function
        .size           $__internal_4_$__cuda_sm70_shflsync_bfly_p,($__internal_5_$__cuda_sm70_shflsync_idx_p - $__internal_4_$__cuda_sm70_shflsync_bfly_p)
$__internal_4_$__cuda_sm70_shflsync_bfly_p:
[----:B------:R-:W-:Y:S04]  /*197c0*/  WARPSYNC R10 ;  /* 0x0000000a00007348 */ /* 0x000fe80003800000 */
[----:B------:R1:W2:Y:S01]  /*197d0*/  SHFL.BFLY PT, R0, R0, R8, R11 ;  /* 0x0c00000800007389 */ /* 0x0002a200000e000b */
[----:B------:R-:W-:Y:S02]  /*197e0*/  MOV R9, 0x0 ;  /* 0x0000000000097802 */ /* 0x000fe40000000f00 */
[----:B-1----:R-:W-:-:S04]  /*197f0*/  MOV R8, R4 ;  /* 0x0000000400087202 */ /* 0x002fc80000000f00 */
[----:B--2---:R-:W-:Y:S05]  /*19800*/  RET.REL.NODEC R8 `(_ZN7cutlass13device_kernelIN5flash19enable_sm80_to_sm89INS1_16FlashAttnFwdSm80INS1_25CollectiveMainloopFwdSm80ILi4ELi1ELb0EN4cute5tupleIJNS5_1CILi128EEENS7_ILi80EEENS7_ILi64EEEEEELi64ENS_10bfloat16_tEfNS_4arch4Sm80ELb0ELb0ELb1ELb1ELb0ELb1ELb1ELb1EEENS1_21CollectiveEpilogueFwdINS6_IJS8_SA_S9_EEENS6_IJNS7_ILi1EEESI_SI_EEESC_SE_Li128ELb1ELb1ELb1ELb0EEENS1_36VarlenDynamicPersistentTileSchedulerILi128ELi80ELi128ELi128ELb1ELb1ELb0ELb0ELb1ELb1EEEEEEEEEvNT_6ParamsE) ;  /* 0xfffe67f008007950 */ /* 0x004fea0003c3ffff */
        .weak           $__internal_5_$__cuda_sm70_shflsync_idx_p
        .type           $__internal_5_$__cuda_sm70_shflsync_idx_p,@function
        .size           $__internal_5_$__cuda_sm70_shflsync_idx_p,($__internal_6_$__cuda_sm70_shflsync_up_p - $__internal_5_$__cuda_sm70_shflsync_idx_p)
$__internal_5_$__cuda_sm70_shflsync_idx_p:
[----:B------:R-:W-:-:S04]  /*19810*/  MOV R48, 0xffffffff ;  /* 0xffffffff00307802 */ /* 0x000fc80000000f00 */
[----:B------:R-:W-:Y:S04]  /*19820*/  WARPSYNC R48 ;  /* 0x0000003000007348 */ /* 0x000fe80003800000 */
[----:B------:R1:W2:Y:S02]  /*19830*/  SHFL.IDX PT, R11, R12, R11, R3 ;  /* 0x0000000b0c0b7389 */ /* 0x0002a400000e0003 */
[----:B-1----:R-:W-:-:S04]  /*19840*/  MOV R3, 0x0 ;  /* 0x0000000000037802 */ /* 0x002fc80000000f00 */
[----:B--2---:R-:W-:Y:S05]  /*19850*/  RET.REL.NODEC R2 `(_ZN7cutlass13device_kernelIN5flash19enable_sm80_to_sm89INS1_16FlashAttnFwdSm80INS1_25CollectiveMainloopFwdSm80ILi4ELi1ELb0EN4cute5tupleIJNS5_1CILi128EEENS7_ILi80EEENS7_ILi64EEEEEELi64ENS_10bfloat16_tEfNS_4arch4Sm80ELb0ELb0ELb1ELb1ELb0ELb1ELb1ELb1EEENS1_21CollectiveEpilogueFwdINS6_IJS8_SA_S9_EEENS6_IJNS7_ILi1EEESI_SI_EEESC_SE_Li128ELb1ELb1ELb1ELb0EEENS1_36VarlenDynamicPersistentTileSchedulerILi128ELi80ELi128ELi128ELb1ELb1ELb0ELb0ELb1ELb1EEEEEEEEEvNT_6ParamsE) ;  /* 0xfffe67a002007950 */ /* 0x004fea0003c3ffff */
        .weak           $__internal_6_$__cuda_sm70_shflsync_up_p
        .type           $__internal_6_$__cuda_sm70_shflsync_up_p,@function
        .size           $__internal_6_$__cuda_sm70_shflsync_up_p,($__internal_7_$__cuda_sm70_votesync_ballot - $__internal_6_$__cuda_sm70_shflsync_up_p)
$__internal_6_$__cuda_sm70_shflsync_up_p:
[----:B------:R-:W-:Y:S02]  /*19860*/  IMAD.MOV.U32 R4, RZ, RZ, RZ ;  /* 0x000000ffff047224 */ /* 0x000fe400078e00ff */
[----:B------:R-:W-:-:S04]  /*19870*/  IMAD.MOV.U32 R10, RZ, RZ, -0x1 ;  /* 0xffffffffff0a7424 */ /* 0x000fc800078e00ff */
[----:B------:R-:W-:Y:S04]  /*19880*/  WARPSYNC R10 ;  /* 0x0000000a00007348 */ /* 0x000fe80003800000 */
[----:B------:R1:W2:Y:S02]  /*19890*/  SHFL.UP PT, R4, R0, R2, R4 ;  /* 0x0400000200047389 */ /* 0x0002a400000e0004 */
[----:B-1----:R-:W-:Y:S02]  /*198a0*/  MOV R2, R3 ;  /* 0x0000000300027202 */ /* 0x002fe40000000f00 */
[----:B------:R-:W-:-:S04]  /*198b0*/  MOV R3, 0x0 ;  /* 0x0000000000037802 */ /* 0x000fc80000000f00 */
[----:B--2---:R-:W-:Y:S05]  /*198c0*/  RET.REL.NODEC R2 `(_ZN7cutlass13device_kernelIN5flash19enable_sm80_to_sm89INS1_16FlashAttnFwdSm80INS1_25CollectiveMainloopFwdSm80ILi4ELi1ELb0EN4cute5tupleIJNS5_1CILi128EEENS7_ILi80EEENS7_ILi64EEEEEELi64ENS_10bfloat16_tEfNS_4arch4Sm80ELb0ELb0ELb1ELb1ELb0ELb1ELb1ELb1EEENS1_21CollectiveEpilogueFwdINS6_IJS8_SA_S9_EEENS6_IJNS7_ILi1EEESI_SI_EEESC_SE_Li128ELb1ELb1ELb1ELb0EEENS1_36VarlenDynamicPersistentTileSchedulerILi128ELi80ELi128ELi128ELb1ELb1ELb0ELb0ELb1ELb1EEEEEEEEEvNT_6ParamsE) ;  /* 0xfffe673002007950 */ /* 0x004fea0003c3ffff */
        .weak           $__internal_7_$__cuda_sm70_votesync_ballot
        .type           $__internal_7_$__cuda_sm70_votesync_ballot,@function
        .size           $__internal_7_$__cuda_sm70_votesync_ballot,(.L_x_3234 - $__internal_7_$__cuda_sm70_votesync_ballot)
$__internal_7_$__cuda_sm70_votesync_ballot:
[----:B------:R-:W-:Y:S01]  /*198d0*/  ISETP.NE.U32.AND P0, PT, R0, 0x1, PT ;  /* 0x000000010000780c */ /* 0x000fe20003f05070 */
[----:B------:R-:W-:-:S04]  /*198e0*/  IMAD.MOV.U32 R3, RZ, RZ, -0x1 ;  /* 0xffffffffff037424 */ /* 0x000fc800078e00ff */
[----:B------:R-:W-:Y:S08]  /*198f0*/  WARPSYNC R3 ;  /* 0x0000000300007348 */ /* 0x000ff00003800000 */
[----:B------:R-:W-:-:S04]  /*19900*/  VOTE.ANY R0, PT, !P0 ;  /* 0x0000000000007806 */ /* 0x000fc800040e0100 */
[----:B------:R-:W-:Y:S01]  /*19910*/  LOP3.LUT R0, R0, R3, RZ, 0xc0, !PT ;  /* 0x0000000300007212 */ /* 0x000fe200078ec0ff */
[----:B------:R-:W-:-:S04]  /*19920*/  IMAD.MOV.U32 R3, RZ, RZ, 0x0 ;  /* 0x00000000ff037424 */ /* 0x000fc800078e00ff */
[----:B------:R-:W-:Y:S05]  /*19930*/  RET.REL.NODEC R2 `(_ZN7cutlass13device_kernelIN5flash19enable_sm80_to_sm89INS1_16FlashAttnFwdSm80INS1_25CollectiveMainloopFwdSm80ILi4ELi1ELb0EN4cute5tupleIJNS5_1CILi128EEENS7_ILi80EEENS7_ILi64EEEEEELi64ENS_10bfloat16_tEfNS_4arch4Sm80ELb0ELb0ELb1ELb1ELb0ELb1ELb1ELb1EEENS1_21CollectiveEpilogueFwdINS6_IJS8_SA_S9_EEENS6_IJNS7_ILi1EEESI_SI_EEESC_SE_Li128ELb1ELb1ELb1ELb0EEENS1_36VarlenDynamicPersistentTileSchedulerILi128ELi80ELi128ELi128ELb1ELb1ELb0ELb0ELb1ELb1EEEEEEEEEvNT_6ParamsE) ;  /* 0xfffe66c002007950 */ /* 0x000fea0003c3ffff */
.L_x_436:
        /* <DEDUP_REMOVED lines=12> */
.L_x_3234:


//--------------------- .text._ZN7cutlass13device_kernelIN5flash19enable_sm80_to_sm89INS1_16FlashAttnFwdSm80INS1_25CollectiveMainloopFwdSm80ILi4ELi1ELb0EN4cute5tupleIJNS5_1CILi128EEENS7_ILi96EEENS7_ILi64EEEEEELi64ENS_10bfloat16_tEfNS_4arch4Sm80ELb0ELb1ELb1ELb0ELb0ELb0ELb1ELb1EEENS1_21CollectiveEpilogueFwdINS6_IJS8_SA_S9_EEENS6_IJNS7_ILi1EEESI_SI_EEESC_SE_Li128ELb0ELb1ELb1ELb0EEENS1_19SingleTileSchedulerILb0ELb1ELb1ELi128EEEEEEEEEvNT_6ParamsE --------------------------
	.section	.text._ZN7cutlass13device_kernelIN5flash19enable_sm80_to_sm89INS1_16FlashAttnFwdSm80INS1_25CollectiveMainloopFwdSm80ILi4ELi1ELb0EN4cute5tupleIJNS5_1CILi128EEENS7_ILi96EEENS7_ILi64EEEEEELi64ENS_10bfloat16_tEfNS_4arch4Sm80ELb0ELb1ELb1ELb0ELb0ELb0ELb1ELb1EEENS1_21CollectiveEpilogueFwdINS6_IJS8_SA_S9_EEENS6_IJNS7_ILi1EEESI_SI_EEESC_SE_Li128ELb0ELb1ELb1ELb0EEENS1_19SingleTileSchedulerILb0ELb1ELb1ELi128EEEEEEEEEvNT_6ParamsE,"ax",@progbits
	.sectioninfo	@"SHI_REGISTERS=255"
	.align	128
.text._ZN7cutlass13device_kernelIN5flash19enable_sm80_to_sm89INS1_16FlashAttnFwdSm80INS1_25CollectiveMainloopFwdSm80ILi4ELi1ELb0EN4cute5tupleIJNS5_1CILi128EEENS7_ILi96EEENS7_ILi64EEEEEELi64ENS_10bfloat16_tEfNS_4arch4Sm80ELb0ELb1ELb1ELb0ELb0ELb0ELb1ELb1EEENS1_21CollectiveEpilogueFwdINS6_IJS8_SA_S9_EEENS6_IJNS7_ILi1EEESI_SI_EEESC_SE_Li128ELb0ELb1ELb1ELb0EEENS1_19SingleTileSchedulerILb0ELb1ELb1ELi128EEEEEEEEEvNT_6ParamsE:
        .type           _ZN7cutlass13device_kernelIN5flash19enable_sm80_to_sm89INS1_16FlashAttnFwdSm80INS1_25CollectiveMainloopFwdSm80ILi4ELi1ELb0EN4cute5tupleIJNS5_1CILi128EEENS7_ILi96EEENS7_ILi64EEEEEELi64ENS_10bfloat16_tEfNS_4arch4Sm80ELb0ELb1ELb1ELb0ELb0ELb0ELb1ELb1EEENS1_21CollectiveEpilogueFwdINS6_IJS8_SA_S9_EEENS6_IJNS7_ILi1EEESI_SI_EEESC_SE_Li128ELb0ELb1ELb1ELb0EEENS1_19SingleTileSchedulerILb0ELb1ELb1ELi128EEEEEEEEEvNT_6ParamsE,@function
        .size           _ZN7cutlass13device_kernelIN5flash19enable_sm80_to_sm89INS1_16FlashAttnFwdSm80INS1_25CollectiveMainloopFwdSm80ILi4ELi1ELb0EN4cute5tupleIJNS5_1CILi128EEENS7_ILi96EEENS7_ILi64EEEEEELi64ENS_10bfloat16_tEfNS_4arch4Sm80ELb0ELb1ELb1ELb0ELb0ELb0ELb1ELb1EEENS1_21CollectiveEpilogueFwdINS6_IJS8_SA_S9_EEENS6_IJNS7_ILi1EEESI_SI_EEESC_SE_Li128ELb0ELb1ELb1ELb0EEENS1_19SingleTileSchedulerILb0ELb1ELb1ELi128EEEEEEEEEvNT_6ParamsE,(.L_x_3239 - _ZN7cutlass13device_kernelIN5flash19enable_sm80_to_sm89INS1_16FlashAttnFwdSm80INS1_25CollectiveMainloopFwdSm80ILi4ELi1ELb0EN4cute5tupleIJNS5_1CILi128EEENS7_ILi96EEENS7_ILi64EEEEEELi64ENS_10bfloat16_tEfNS_4arch4Sm80ELb0ELb1ELb1ELb0ELb0ELb0ELb1ELb1EEENS1_21CollectiveEpilogueFwdINS6_IJS8_SA_S9_EEENS6_IJNS7_ILi1EEESI_SI_EEESC_SE_Li128ELb0ELb1ELb1ELb0EEENS1_19SingleTileSchedulerILb0ELb1ELb1ELi128EEEEEEEEEvNT_6ParamsE)
        .other          _ZN7cutlass13device_kernelIN5flash19enable_sm80_to_sm89INS1_16FlashAttnFwdSm80INS1_25CollectiveMainloopFwdSm80ILi4ELi1ELb0EN4cute5tupleIJNS5_1CILi128EEENS7_ILi96EEENS7_ILi64EEEEEELi64ENS_10bfloat16_tEfNS_4arch4Sm80ELb0ELb1ELb1ELb0ELb0ELb0ELb1ELb1EEENS1_21CollectiveEpilogueFwdINS6_IJS8_SA_S9_EEENS6_IJNS7_ILi1EEESI_SI_EEESC_SE_Li128ELb0ELb1ELb1ELb0EEENS1_19SingleTileSchedulerILb0ELb1ELb1ELi128EEEEEEEEEvNT_6ParamsE,@"STO_CUDA_ENTRY STV_DEFAULT"
_ZN7cutlass13device_kernelIN5flash19enable_sm80_to_sm89INS1_16FlashAttnFwdSm80INS1_25CollectiveMainloopFwdSm80ILi4ELi1ELb0EN4cute5tupleIJNS5_1CILi128EEENS7_ILi96EEENS7_ILi64EEEEEELi64ENS_10bfloat16_tEfNS_4arch4Sm80ELb0ELb1ELb1ELb0ELb0ELb0ELb1ELb1EEENS1_21CollectiveEpilogueFwdINS6_IJS8_SA_S9_EEENS6_IJNS7_ILi1EEESI_SI_EEESC_SE_Li128ELb0ELb1ELb1ELb0EEENS1_19SingleTileSchedulerILb0ELb1ELb1ELi128EEEEEEEEEvNT_6ParamsE:
[----:B------:R-:W-:Y:S02]  /*0000*/  MOV R1, c[0x0][0x28] ;  /* 0x00000a0000017a02 */ /* 0x000fe40000000f00 */
[----:B------:R-:W1:Y:S01]  /*0010*/  S2R R210, SR_TID.X ;  /* 0x0000000000d27919 */ /* 0x000e620000002100 */
[----:B------:R-:W2:Y:S01]  /*0020*/  S2UR UR6, SR_CTAID.Y ;  /* 0x00000000000679c3 */ /* 0x000ea20000002600 */
[----:B------:R-:W-:Y:S02]  /*0030*/  IADD3 R1, R1, -0x78, RZ ;  /* 0xffffff8801017810 */ /* 0x000fe40007ffe0ff */
[----:B------:R-:W3:Y:S01]  /*0040*/  S2R R19, SR_CTAID.Z ;  /* 0x0000000000137919 */ /* 0x000ee20000002700 */
[----:B-1----:R-:W-:-:S06]  /*0050*/  SHF.R.U32.HI R0, RZ, 0x5, R210 ;  /* 0x00000005ff007819 */ /* 0x002fcc00000116d2 */
[----:B------:R-:W1:Y:S02]  /*0060*/  SHFL.IDX PT, R0, R0, RZ, 0x1f ;  /* 0x00001fff00007589 */ /* 0x000e6400000e0000 */
[----:B-1----:R-:W-:-:S13]  /*0070*/  ISETP.NE.AND P0, PT, R0, RZ, PT ;  /* 0x000000ff0000720c */ /* 0x002fda0003f05270 */
[----:B--2---:R-:W-:Y:S05]  /*0080*/  @!P0 BRA `(.L_x_437) ;  /* 0x0000009000008947 */ /* 0x004fea0003800000 */
[----:B---3--:R-:W-:Y:S01]  /*0090*/  MOV R0, c[0x0][0x550] ;  /* 0x0001540000007a02 */ /* 0x008fe20000000f00 */
[----:B------:R-:W-:-:S03]  /*00a0*/  UMOV UR11, UR6 ;  /* 0x00000006000b7c82 */ /* 0x000fc60008000000 */
[----:B------:R-:W-:-:S13]  /*00b0*/  ISETP.NE.AND P0, PT, R0, 0x1, PT ;  /* 0x000000010000780c */ /* 0x000fda0003f05270 */
[----:B------:R-:W-:Y:S05]  /*00c0*/  @!P0 BRA `(.L_x_438) ;  /* 0x000000b000008947 */ /* 0x000fea0003800000 */
[----:B------:R-:W-:Y:S02]  /*00d0*/  ULDC UR4, c[0x0][0x554] ;  /* 0x0001550000047ab9 */ /* 0x000fe40000000800 */
[----:B------:R-:W-:Y:S02]  /*00e0*/  UIMAD.WIDE.U32 UR4, UR6, UR4, URZ ;  /* 0x00000004060472a5 */ /* 0x000fe4000f8e003f */
[----:B------:R-:W-:Y:S02]  /*00f0*/  ULDC UR11, c[0x0][0x558] ;  /* 0x00015600000b7ab9 */ /* 0x000fe40000000800 */
[----:B------:R-:W-:Y:S01]  /*0100*/  USHF.R.U32.HI UR11, URZ, UR11, UR5 ;  /* 0x0000000b3f0b7299 */ /* 0x000fe20008011605 */
[----:B------:R-:W-:Y:S05]  /*0110*/  BRA `(.L_x_438) ;  /* 0x0000006000007947 */ /* 0x000fea0003800000 */
.L_x_437:
[----:B---3--:R-:W-:Y:S02]  /*0120*/  ULDC.64 UR4, c[0x0][0x550] ;  /* 0x0001540000047ab9 */ /* 0x008fe40000000a00 */
[----:B------:R-:W-:Y:S02]  /*0130*/  UISETP.NE.AND UP0, UPT, UR4, 0x1, UPT ;  /* 0x000000010400788c */ /* 0x000fe4000bf05270 */
[----:B------:R-:W-:-:S02]  /*0140*/  UIMAD.WIDE.U32 UR8, UR6, UR5, URZ ;  /* 0x00000005060872a5 */ /* 0x000fc4000f8e003f */
[----:B------:R-:W-:Y:S02]  /*0150*/  ULDC UR4, c[0x0][0x558] ;  /* 0x0001560000047ab9 */ /* 0x000fe40000000800 */
[----:B------:R-:W-:-:S05]  /*0160*/  UMOV UR11, UR6 ;  /* 0x00000006000b7c82 */ /* 0x000fca0008000000 */
[----:B------:R-:W-:-:S03]  /*0170*/  @UP0 USHF.R.U32.HI UR11, URZ, UR4, UR9 ;  /* 0x000000043f0b0299 */ /* 0x000fc60008011609 */
.L_x_438:
[----:B------:R-:W-:Y:S01]  /*0180*/  ISETP.GE.AND P0, PT, R19, RZ, PT ;  /* 0x000000ff1300720c */ /* 0x000fe20003f06270 */
[----:B------:R-:W-:Y:S02]  /*0190*/  UIADD3 UR4, -UR11, URZ, URZ ;  /* 0x0000003f0b047290 */ /* 0x000fe4000fffe13f */
[----:B------:R-:W-:Y:S02]  /*01a0*/  ULDC UR10, c[0x0][0x550] ;  /* 0x00015400000a7ab9 */ /* 0x000fe40000000800 */
[----:B------:R-:W-:-:S08]  /*01b0*/  UIMAD UR10, UR4, UR10, UR6 ;  /* 0x0000000a040a72a4 */ /* 0x000fd0000f8e0206 */
[----:B------:R-:W-:Y:S05]  /*01c0*/  @!P0 EXIT ;  /* 0x000000000000894d */ /* 0x000fea0003800000 */
[----:B------:R-:W1:Y:S01]  /*01d0*/  S2UR UR7, SR_CTAID.X ;  /* 0x00000000000779c3 */ /* 0x000e620000002500 */
[----:B------:R-:W-:Y:S02]  /*01e0*/  ULDC UR4, c[0x0][0x2c4] ;  /* 0x0000b10000047ab9 */ /* 0x000fe40000000800 */
[----:B------:R-:W-:Y:S02]  /*01f0*/  UISETP.NE.AND UP2, UPT, UR4, 0x1, UPT ;  /* 0x000000010400788c */ /* 0x000fe4000bf45270 */
[----:B------:R-:W-:Y:S02]  /*0200*/  UMOV UR6, 0x1 ;  /* 0x0000000100067882 */ /* 0x000fe40000000000 */
[----:B------:R-:W-:Y:S02]  /*0210*/  ULDC.64 UR4, c[0x0][0x328] ;  /* 0x0000ca0000047ab9 */ /* 0x000fe40000000a00 */
[----:B------:R-:W-:Y:S02]  /*0220*/  UISETP.LE.AND UP1, UPT, UR6, UR5, UPT ;  /* 0x000000050600728c */ /* 0x000fe4000bf23270 */
[----:B------:R-:W-:-:S02]  /*0230*/  ULDC.64 UR8, c[0x0][0x2c8] ;  /* 0x0000b20000087ab9 */ /* 0x000fc40000000a00 */
[----:B------:R-:W-:Y:S02]  /*0240*/  ULDC UR12, c[0x0][0x168] ;  /* 0x00005a00000c7ab9 */ /* 0x000fe40000000800 */
[----:B------:R-:W-:Y:S01]  /*0250*/  PLOP3.LUT P0, PT, PT, PT, UP1, 0x40, 0x0 ;  /* 0x000000000000781c */ /* 0x000fe20003f0e818 */
[----:B------:R-:W-:Y:S02]  /*0260*/  UIADD3 UR12, UR6, -UR12, URZ ;  /* 0x8000000c060c7290 */ /* 0x000fe4000fffe03f */
[----:B------:R-:W-:Y:S02]  /*0270*/  ULDC UR5, c[0x0][0x1d0] ;  /* 0x0000740000057ab9 */ /* 0x000fe40000000800 */
[----:B-1----:R-:W-:-:S04]  /*0280*/  USHF.L.U32 UR7, UR7, 0x7, URZ ;  /* 0x0000000707077899 */ /* 0x002fc8000800063f */
[----:B------:R-:W-:-:S04]  /*0290*/  @UP2 UIADD3 UR14, UR7, 0x7f, URZ ;  /* 0x0000007f070e2890 */ /* 0x000fc8000fffe03f */
[----:B------:R-:W-:Y:S02]  /*02a0*/  UIMAD.WIDE.U32 UR14, UR14, UR8, URZ ;  /* 0x000000080e0e72a5 */ /* 0x000fe4000f8e003f */
[----:B------:R-:W-:Y:S02]  /*02b0*/  UIADD3 UR8, UR7, 0x7f, URZ ;  /* 0x0000007f07087890 */ /* 0x000fe4000fffe03f */
[----:B------:R-:W-:-:S04]  /*02c0*/  @UP2 USHF.R.U32.HI UR8, URZ, UR9, UR15 ;  /* 0x000000093f082299 */ /* 0x000fc8000801160f */
[----:B------:R-:W-:-:S04]  /*02d0*/  UIADD3 UR5, UR8, UR5, UR12 ;  /* 0x0000000508057290 */ /* 0x000fc8000fffe00c */
[----:B------:R-:W-:Y:S01]  /*02e0*/  UIADD3 UR8, UR5, UR4, URZ ;  /* 0x0000000405087290 */ /* 0x000fe2000fffe03f */
[----:B------:R-:W-:Y:S05]  /*02f0*/  @P0 BRA `(.L_x_439) ;  /* 0x0000014000000947 */ /* 0x000fea0003800000 */
[----:B------:R-:W-:Y:S01]  /*0300*/  ISETP.LT.AND P0, PT, RZ, UR5, PT ;  /* 0x00000005ff007c0c */ /* 0x000fe2000bf01270 */
[----:B------:R-:W-:-:S12]  /*0310*/  UIADD3 UR9, UR5, -0x1, URZ ;  /* 0xffffffff05097890 */ /* 0x000fd8000fffe03f */
[----:B------:R-:W-:Y:S05]  /*0320*/  @P0 BRA `(.L_x_440) ;  /* 0x0000008000000947 */ /* 0x000fea0003800000 */
[----:B------:R-:W-:Y:S02]  /*0330*/  ULDC UR4, c[0x0][0x32c] ;  /* 0x0000cb0000047ab9 */ /* 0x000fe40000000800 */
[----:B------:R-:W-:Y:S02]  /*0340*/  UISETP.NE.AND UP0, UPT, UR6, UR4, UPT ;  /* 0x000000040600728c */ /* 0x000fe4000bf05270 */
[----:B------:R-:W-:-:S03]  /*0350*/  UIADD3 UR9, -UR5, URZ, URZ ;  /* 0x0000003f05097290 */ /* 0x000fc6000fffe13f */
[----:B------:R-:W-:Y:S02]  /*0360*/  ULDC.64 UR4, c[0x0][0x330] ;  /* 0x0000cc0000047ab9 */ /* 0x000fe40000000a00 */
[----:B------:R-:W-:-:S04]  /*0370*/  UIMAD.WIDE.U32 UR12, UR9, UR4, URZ ;  /* 0x00000004090c72a5 */ /* 0x000fc8000f8e003f */
[----:B------:R-:W-:-:S04]  /*0380*/  @UP0 USHF.R.U32.HI UR9, URZ, UR5, UR13 ;  /* 0x000000053f090299 */ /* 0x000fc8000801160d */
[----:B------:R-:W-:Y:S01]  /*0390*/  ULOP3.LUT UR9, URZ, UR9, URZ, 0x33, !UPT ;  /* 0x000000093f097292 */ /* 0x000fe2000f8e333f */
[----:B------:R-:W-:Y:S05]  /*03a0*/  BRA `(.L_x_441) ;  /* 0x0000005000007947 */ /* 0x000fea0003800000 */
.L_x_440:
[----:B------:R-:W-:Y:S02]  /*03b0*/  ULDC UR4, c[0x0][0x32c] ;  /* 0x0000cb0000047ab9 */ /* 0x000fe40000000800 */
[----:B------:R-:W-:-:S03]  /*03c0*/  UISETP.NE.AND UP0, UPT, UR6, UR4, UPT ;  /* 0x000000040600728c */ /* 0x000fc6000bf05270 */
[----:B------:R-:W-:Y:S02]  /*03d0*/  ULDC.64 UR4, c[0x0][0x330] ;  /* 0x0000cc0000047ab9 */ /* 0x000fe40000000a00 */
[----:B------:R-:W-:-:S06]  /*03e0*/  UIMAD.WIDE.U32 UR12, UR9, UR4, URZ ;  /* 0x00000004090c72a5 */ /* 0x000fcc000f8e003f */
[----:B------:R-:W-:Y:S02]  /*03f0*/  @UP0 USHF.R.U32.HI UR9, URZ, UR5, UR13 ;  /* 0x000000053f090299 */ /* 0x000fe4000801160d */
.L_x_441:
[----:B------:R-:W-:Y:S02]  /*0400*/  ULDC UR4, c[0x0][0x32c] ;  /* 0x0000cb0000047ab9 */ /* 0x000fe40000000800 */
[----:B------:R-:W-:-:S04]  /*0410*/  UIMAD UR4, UR9, UR4, UR4 ;  /* 0x00000004090472a4 */ /* 0x000fc8000f8e0204 */
[----:B------:R-:W-:-:S04]  /*0420*/  UISETP.LT.AND UP0, UPT, UR8, UR4, UPT ;  /* 0x000000040800728c */ /* 0x000fc8000bf01270 */
[----:B------:R-:W-:-:S03]  /*0430*/  USEL UR8, UR8, UR4, UP0 ;  /* 0x0000000408087287 */ /* 0x000fc60008000000 */
.L_x_439:
[----:B------:R-:W-:Y:S01]  /*0440*/  ULDC.64 UR4, c[0x0][0x2c8] ;  /* 0x0000b20000047ab9 */ /* 0x000fe20000000a00 */
[----:B------:R-:W-:Y:S01]  /*0450*/  PLOP3.LUT P0, PT, PT, PT, UP1, 0x40, 0x0 ;  /* 0x000000000000781c */ /* 0x000fe20003f0e818 */
[----:B------:R-:W-:Y:S02]  /*0460*/  UIMAD.WIDE.U32 UR14, UR7, UR4, URZ ;  /* 0x00000004070e72a5 */ /* 0x000fe4000f8e003f */
[----:B------:R-:W-:Y:S02]  /*0470*/  UMOV UR12, 0x5f ;  /* 0x0000005f000c7882 */ /* 0x000fe40000000000 */
[----:B------:R-:W-:Y:S02]  /*0480*/  ULDC UR6, c[0x0][0x1d0] ;  /* 0x0000740000067ab9 */ /* 0x000fe40000000800 */
[----:B------:R-:W-:Y:S02]  /*0490*/  UIADD3 UR8, UR8, 0x5f, URZ ;  /* 0x0000005f08087890 */ /* 0x000fe4000fffe03f */
[----:B------:R-:W-:-:S02]  /*04a0*/  UIADD3 UR12, UR12, UR6, URZ ;  /* 0x000000060c0c7290 */ /* 0x000fc4000fffe03f */
[----:B------:R-:W-:Y:S02]  /*04b0*/  UIMAD.WIDE UR8, UR8, 0x2aaaaaab, URZ ;  /* 0x2aaaaaab080878a5 */ /* 0x000fe4000f8e023f */
[----:B------:R-:W-:Y:S02]  /*04c0*/  UIMAD.WIDE UR12, UR12, 0x2aaaaaab, URZ ;  /* 0x2aaaaaab0c0c78a5 */ /* 0x000fe4000f8e023f */
[----:B------:R-:W-:Y:S02]  /*04d0*/  ULDC UR14, c[0x0][0x168] ;  /* 0x00005a00000e7ab9 */ /* 0x000fe40000000800 */
[----:B------:R-:W-:Y:S02]  /*04e0*/  UMOV UR4, UR7 ;  /* 0x0000000700047c82 */ /* 0x000fe40008000000 */
[----:B------:R-:W-:Y:S02]  /*04f0*/  @UP2 USHF.R.U32.HI UR4, URZ, UR5, UR15 ;  /* 0x000000053f042299 */ /* 0x000fe4000801160f */
[----:B------:R-:W-:-:S02]  /*0500*/  UIADD3 UR6, UR6, -UR14, URZ ;  /* 0x8000000e06067290 */ /* 0x000fc4000fffe03f */
[----:B------:R-:W-:Y:S02]  /*0510*/  USHF.R.U32.HI UR8, URZ, 0x1f, UR9 ;  /* 0x0000001f3f087899 */ /* 0x000fe40008011609 */
[----:B------:R-:W-:Y:S02]  /*0520*/  USHF.R.U32.HI UR12, URZ, 0x1f, UR13 ;  /* 0x0000001f3f0c7899 */ /* 0x000fe4000801160d */
[----:B------:R-:W-:Y:S02]  /*0530*/  UIADD3 UR4, UR6, UR4, URZ ;  /* 0x0000000406047290 */ /* 0x000fe4000fffe03f */
[----:B------:R-:W-:Y:S02]  /*0540*/  ULDC UR5, c[0x0][0x324] ;  /* 0x0000c90000057ab9 */ /* 0x000fe40000000800 */
[----:B------:R-:W-:Y:S02]  /*0550*/  ULEA.HI.SX32 UR8, UR9, UR8, 0x1c ;  /* 0x0000000809087291 */ /* 0x000fe4000f8fe23f */
[----:B------:R-:W-:-:S02]  /*0560*/  ULEA.HI.SX32 UR12, UR13, UR12, 0x1c ;  /* 0x0000000c0d0c7291 */ /* 0x000fc4000f8fe23f */
[----:B------:R-:W-:Y:S02]  /*0570*/  UIADD3 UR5, UR4, -UR5, URZ ;  /* 0x8000000504057290 */ /* 0x000fe4000fffe03f */
[----:B------:R-:W-:-:S04]  /*0580*/  UISETP.LT.AND UP0, UPT, UR12, UR8, UPT ;  /* 0x000000080c00728c */ /* 0x000fc8000bf01270 */
[----:B------:R-:W-:Y:S01]  /*0590*/  USEL UR8, UR12, UR8, UP0 ;  /* 0x000000080c087287 */ /* 0x000fe20008000000 */
[----:B------:R-:W-:Y:S01]  /*05a0*/  MOV R3, UR5 ;  /* 0x0000000500037c02 */ /* 0x000fe20008000f00 */
[----:B------:R-:W-:Y:S05]  /*05b0*/  @P0 BRA `(.L_x_442) ;  /* 0x0000010000000947 */ /* 0x000fea0003800000 */
[----:B------:R-:W-:-:S04]  /*05c0*/  MOV R0, UR4 ;  /* 0x0000000400007c02 */ /* 0x000fc80008000f00 */
[----:B------:R-:W-:-:S13]  /*05d0*/  ISETP.GT.AND P0, PT, R0, -0x1, PT ;  /* 0xffffffff0000780c */ /* 0x000fda0003f04270 */
[----:B------:R-:W-:Y:S05]  /*05e0*/  @P0 BRA `(.L_x_443) ;  /* 0x0000007000000947 */ /* 0x000fea0003800000 */
[----:B------:R-:W-:Y:S01]  /*05f0*/  IMAD.MOV.U32 R2, RZ, RZ, c[0x0][0x32c] ;  /* 0x0000cb00ff027624 */ /* 0x000fe200078e00ff */
[----:B------:R-:W-:-:S04]  /*0600*/  LOP3.LUT R0, RZ, R0, RZ, 0x33, !PT ;  /* 0x00000000ff007212 */ /* 0x000fc800078e33ff */
[----:B------:R-:W-:-:S13]  /*0610*/  ISETP.NE.AND P0, PT, R2, 0x1, PT ;  /* 0x000000010200780c */ /* 0x000fda0003f05270 */
[----:B------:R-:W-:-:S05]  /*0620*/  @P0 IMAD.HI.U32 R2, R0, c[0x0][0x330], RZ ;  /* 0x0000cc0000020a27 */ /* 0x000fca00078e00ff */
[----:B------:R-:W-:-:S04]  /*0630*/  @P0 SHF.R.U32.HI R0, RZ, c[0x0][0x334], R2 ;  /* 0x0000cd00ff000a19 */ /* 0x000fc80000011602 */
[----:B------:R-:W-:Y:S01]  /*0640*/  LOP3.LUT R0, RZ, R0, RZ, 0x33, !PT ;  /* 0x00000000ff007212 */ /* 0x000fe200078e33ff */
[----:B------:R-:W-:Y:S05]  /*0650*/  BRA `(.L_x_444) ;  /* 0x0000004000007947 */ /* 0x000fea0003800000 */
.L_x_443:
[----:B------:R-:W-:-:S04]  /*0660*/  MOV R2, c[0x0][0x32c] ;  /* 0x0000cb0000027a02 */ /* 0x000fc80000000f00 */
[----:B------:R-:W-:-:S13]  /*0670*/  ISETP.NE.AND P0, PT, R2, 0x1, PT ;  /* 0x000000010200780c */ /* 0x000fda0003f05270 */
[----:B------:R-:W-:-:S05]  /*0680*/  @P0 IMAD.HI.U32 R2, R0, c[0x0][0x330], RZ ;  /* 0x0000cc0000020a27 */ /* 0x000fca00078e00ff */
[----:B------:R-:W-:-:S05]  /*0690*/  @P0 SHF.R.U32.HI R0, RZ, c[0x0][0x334], R2 ;  /* 0x0000cd00ff000a19 */ /* 0x000fca0000011602 */
.L_x_444:
[----:B------:R-:W-:-:S05]  /*06a0*/  IMAD R0, R0, c[0x0][0x32c], RZ ;  /* 0x0000cb0000007a24 */ /* 0x000fca00078e02ff */
[----:B------:R-:W-:-:S05]  /*06b0*/  IMNMX R3, R3, R0, !PT ;  /* 0x0000000003037217 */ /* 0x000fca0007800200 */
.L_x_442:
[----:B------:R-:W-:Y:S01]  /*06c0*/  IMAD.HI R0, R3, 0x2aaaaaab, RZ ;  /* 0x2aaaaaab03007827 */ /* 0x000fe200078e02ff */
[----:B------:R-:W-:Y:S02]  /*06d0*/  USHF.R.U32.HI UR5, URZ, 0x10, UR10 ;  /* 0x000000103f057899 */ /* 0x000fe4000801160a */
[----:B------:R-:W-:Y:S02]  /*06e0*/  ULDC UR4, c[0x0][0x338] ;  /* 0x0000ce0000047ab9 */ /* 0x000fe40000000800 */
[----:B------:R-:W-:Y:S01]  /*06f0*/  SHF.R.U32.HI R2, RZ, 0x1f, R0 ;  /* 0x0000001fff027819 */ /* 0x000fe20000011600 */
[----:B------:R-:W-:-:S03]  /*0700*/  UISETP.NE.AND UP0, UPT, UR5, URZ, UPT ;  /* 0x0000003f0500728c */ /* 0x000fc6000bf05270 */
[----:B------:R-:W-:Y:S01]  /*0710*/  LEA.HI.SX32 R0, R0, R2, 0x1c ;  /* 0x0000000200007211 */ /* 0x000fe200078fe2ff */
[----:B------:R-:W-:-:S03]  /*0720*/  USEL UR4, UR5, UR4, UP0 ;  /* 0x0000000405047287 */ /* 0x000fc60008000000 */
[----:B------:R-:W-:Y:S01]  /*0730*/  IMNMX R9, RZ, R0, !PT ;  /* 0x00000000ff097217 */ /* 0x000fe20007800200 */
[----:B------:R-:W-:-:S03]  /*0740*/  IMAD.MOV.U32 R0, RZ, RZ, RZ ;  /* 0x000000ffff007224 */ /* 0x000fc600078e00ff */
[----:B------:R-:W-:-:S13]  /*0750*/  ISETP.LT.AND P0, PT, R9, UR8, PT ;  /* 0x0000000809007c0c */ /* 0x000fda000bf01270 */
[----:B------:R-:W-:Y:S05]  /*0760*/  @!P0 BRA `(.L_x_445) ;  /* 0x000001f000008947 */ /* 0x000fea0003800000 */
[----:B------:R-:W-:Y:S01]  /*0770*/  IMAD.U32 R5, RZ, RZ, UR4 ;  /* 0x00000004ff057e24 */ /* 0x000fe2000f8e00ff */
[----:B------:R-:W-:-:S04]  /*0780*/  UIADD3 UR5, UR4, -0x1, UR8 ;  /* 0xffffffff04057890 */ /* 0x000fc8000fffe008 */
[----:B------:R-:W-:Y:S02]  /*0790*/  IABS R0, R5 ;  /* 0x0000000500007213 */ /* 0x000fe40000000000 */
[----:B------:R-:W-:-:S03]  /*07a0*/  IADD3 R8, -R9, UR5, RZ ;  /* 0x0000000509087c10 */ /* 0x000fc6000fffe1ff */
[----:B------:R-:W-:Y:S01]  /*07b0*/  IMAD.MOV.U32 R4, RZ, RZ, R0 ;  /* 0x000000ffff047224 */ /* 0x000fe200078e0000 */
[----:B------:R-:W-:-:S03]  /*07c0*/  IABS R7, R8 ;  /* 0x0000000800077213 */ /* 0x000fc60000000000 */
[----:B------:R-:W1:Y:S08]  /*07d0*/  I2F.RP R2, R4 ;  /* 0x0000000400027306 */ /* 0x000e700000209400 */
[----:B-1----:R-:W1:Y:S02]  /*07e0*/  MUFU.RCP R2, R2 ;  /* 0x0000000200027308 */ /* 0x002e640000001000 */
[----:B-1----:R-:W-:-:S06]  /*07f0*/  IADD3 R2, R2, 0xffffffe, RZ ;  /* 0x0ffffffe02027810 */ /* 0x002fcc0007ffe0ff */
[----:B------:R-:W1:Y:S02]  /*0800*/  F2I.FTZ.U32.TRUNC.NTZ R3, R2 ;  /* 0x0000000200037305 */ /* 0x000e64000021f000 */
[----:B-1----:R-:W-:-:S04]  /*0810*/  IMAD.MOV R0, RZ, RZ, -R3 ;  /* 0x000000ffff007224 */ /* 0x002fc800078e0a03 */
[----:B------:R-:W-:Y:S01]  /*0820*/  IMAD.MOV.U32 R2, RZ, RZ, R0 ;  /* 0x000000ffff027224 */ /* 0x000fe200078e0000 */
[----:B------:R-:W-:-:S03]  /*0830*/  IABS R0, R5 ;  /* 0x0000000500007213 */ /* 0x000fc60000000000 */
[----:B------:R-:W-:Y:S01]  /*0840*/  IMAD R5, R2, R4, RZ ;  /* 0x0000000402057224 */ /* 0x000fe200078e02ff */
[----:B------:R-:W-:Y:S01]  /*0850*/  MOV R2, RZ ;  /* 0x000000ff00027202 */ /* 0x000fe20000000f00 */
[----:B------:R-:W-:-:S04]  /*0860*/  IMAD.MOV R6, RZ, RZ, -R0 ;  /* 0x000000ffff067224 */ /* 0x000fc800078e0a00 */
[----:B------:R-:W-:-:S04]  /*0870*/  IMAD.HI.U32 R0, R3, R5, R2 ;  /* 0x0000000503007227 */ /* 0x000fc800078e0002 */
[----:B------:R-:W-:Y:S02]  /*0880*/  IMAD.MOV.U32 R2, RZ, RZ, R7 ;  /* 0x000000ffff027224 */ /* 0x000fe400078e0007 */
[----:B------:R-:W-:Y:S02]  /*0890*/  IMAD.MOV.U32 R3, RZ, RZ, R6 ;  /* 0x000000ffff037224 */ /* 0x000fe400078e0006 */
[----:B------:R-:W-:-:S04]  /*08a0*/  IMAD.HI.U32 R0, R0, R2, RZ ;  /* 0x0000000200007227 */ /* 0x000fc800078e00ff */
[----:B------:R-:W-:-:S05]  /*08b0*/  IMAD R2, R0, R3, R2 ;  /* 0x0000000300027224 */ /* 0x000fca00078e0202 */
[----:B------:R-:W-:-:S13]  /*08c0*/  ISETP.GT.U32.AND P0, PT, R4, R2, PT ;  /* 0x000000020400720c */ /* 0x000fda0003f04070 */
[-C--:B------:R-:W-:Y:S02]  /*08d0*/  @!P0 IADD3 R2, R2, -R4.reuse, RZ ;  /* 0x8000000402028210 */ /* 0x080fe40007ffe0ff */
[----:B------:R-:W-:Y:S02]  /*08e0*/  @!P0 IADD3 R0, R0, 0x1, RZ ;  /* 0x0000000100008810 */ /* 0x000fe40007ffe0ff */
[----:B------:R-:W-:Y:S02]  /*08f0*/  ISETP.GE.U32.AND P2, PT, R2, R4, PT ;  /* 0x000000040200720c */ /* 0x000fe40003f46070 */
[----:B------:R-:W-:Y:S02]  /*0900*/  LOP3.LUT R2, R8, UR4, RZ, 0x3c, !PT ;  /* 0x0000000408027c12 */ /* 0x000fe4000f8e3cff */
[----:B------:R-:W-:Y:S02]  /*0910*/  ISETP.NE.AND P0, PT, RZ, UR4, PT ;  /* 0x00000004ff007c0c */ /* 0x000fe4000bf05270 */
[----:B------:R-:W-:-:S07]  /*0920*/  ISETP.GE.AND P1, PT, R2, RZ, PT ;  /* 0x000000ff0200720c */ /* 0x000fce0003f26270 */
[----:B------:R-:W-:-:S06]  /*0930*/  @P2 IADD3 R0, R0, 0x1, RZ ;  /* 0x0000000100002810 */ /* 0x000fcc0007ffe0ff */
[----:B------:R-:W-:Y:S01]  /*0940*/  @!P1 IMAD.MOV R0, RZ, RZ, -R0 ;  /* 0x000000ffff009224 */ /* 0x000fe200078e0a00 */
[----:B------:R-:W-:Y:S02]  /*0950*/  @!P0 LOP3.LUT R0, RZ, UR4, RZ, 0x33, !PT ;  /* 0x00000004ff008c12 */ /* 0x000fe4000f8e33ff */
.L_x_445:
[----:B------:R-:W-:Y:S01]  /*0960*/  ULOP3.LUT UR10, UR10, 0xffff, URZ, 0xc0, !UPT ;  /* 0x0000ffff0a0a7892 */ /* 0x000fe2000f8ec03f */
[----:B------:R-:W-:Y:S01]  /*0970*/  PLOP3.LUT P4, PT, PT, PT, PT, 0x80, 0x0 ;  /* 0x000000000000781c */ /* 0x000fe20003f8f070 */
[----:B------:R-:W-:Y:S01]  /*0980*/  ULDC.64 UR12, c[0x0][0x118] ;  /* 0x00004600000c7ab9 */ /* 0x000fe20000000a00 */
[----:B------:R-:W-:Y:S01]  /*0990*/  CS2R R22, SRZ ;  /* 0x0000000000167805 */ /* 0x000fe2000001ff00 */
[----:B------:R-:W-:Y:S01]  /*09a0*/  CS2R R20, SRZ ;  /* 0x0000000000147805 */ /* 0x000fe2000001ff00 */
[----:B------:R-:W-:Y:S01]  /*09b0*/  CS2R R162, SRZ ;  /* 0x0000000000a27805 */ /* 0x000fe2000001ff00 */
[----:B------:R-:W-:Y:S01]  /*09c0*/  IMAD R220, R0, UR10, R9 ;  /* 0x0000000a00dc7c24 */ /* 0x000fe2000f8e0209 */
[----:B------:R-:W-:Y:S01]  /*09d0*/  CS2R R160, SRZ ;  /* 0x0000000000a07805 */ /* 0x000fe2000001ff00 */
[----:B------:R-:W-:Y:S01]  /*09e0*/  CS2R R166, SRZ ;  /* 0x0000000000a67805 */ /* 0x000fe2000001ff00 */
[----:B------:R-:W-:Y:S01]  /*09f0*/  CS2R R164, SRZ ;  /* 0x0000000000a47805 */ /* 0x000fe2000001ff00 */
[----:B------:R-:W-:Y:S01]  /*0a00*/  IMAD.IADD R0, R220, 0x1, R0 ;  /* 0x00000001dc007824 */ /* 0x000fe200078e0200 */
[----:B------:R1:W-:Y:S01]  /*0a10*/  STL [R1], R220 ;  /* 0x000000dc01007387 */ /* 0x0003e20000100800 */
[----:B------:R-:W-:Y:S01]  /*0a20*/  CS2R R158, SRZ ;  /* 0x00000000009e7805 */ /* 0x000fe2000001ff00 */
[----:B------:R-:W-:Y:S01]  /*0a30*/  CS2R R156, SRZ ;  /* 0x00000000009c7805 */ /* 0x000fe2000001ff00 */
[----:B------:R-:W-:Y:S01]  /*0a40*/  CS2R R154, SRZ ;  /* 0x00000000009a7805 */ /* 0x000fe2000001ff00 */
[----:B------:R-:W-:Y:S01]  /*0a50*/  IMNMX R225, R0, UR8, PT ;  /* 0x0000000800e17c17 */ /* 0x000fe2000b800200 */
        /* <DEDUP_REMOVED lines=27> */
[----:B-1----:R-:W-:Y:S02]  /*0c10*/  ISETP.NE.U32.AND P0, PT, RZ, c[0x0][0x340], PT ;  /* 0x0000d000ff007a0c */ /* 0x002fe40003f05070 */
[----:B------:R-:W-:Y:S01]  /*0c20*/  SHF.R.S32.HI R209, RZ, 0x1f, R210 ;  /* 0x0000001fffd17819 */ /* 0x000fe200000114d2 */
[----:B------:R-:W-:Y:S01]  /*0c30*/  USHF.R.S32.HI UR8, URZ, 0x1f, UR11 ;  /* 0x0000001f3f087899 */ /* 0x000fe2000801140b */
[----:B------:R-:W-:Y:S01]  /*0c40*/  ISETP.NE.AND.EX P2, PT, RZ, c[0x0][0x344], PT, P0 ;  /* 0x0000d100ff007a0c */ /* 0x000fe20003f45300 */
[----:B------:R-:W-:-:S12]  /*0c50*/  ULDC.64 UR4, c[0x0][0x1b8] ;  /* 0x00006e0000047ab9 */ /* 0x000fd80000000a00 */
[----:B------:R-:W-:-:S04]  /*0c60*/  @P2 IMAD.MOV.U32 R2, RZ, RZ, 0x4 ;  /* 0x00000004ff022424 */ /* 0x000fc800078e00ff */
[----:B------:R-:W-:-:S05]  /*0c70*/  @P2 IMAD.WIDE R2, R19, R2, c[0x0][0x340] ;  /* 0x0000d00013022625 */ /* 0x000fca00078e0202 */
[----:B------:R1:W2:Y:S01]  /*0c80*/  @P2 LDG.E R13, [R2.64] ;  /* 0x0000000c020d2981 */ /* 0x0002a2000c1e1900 */
[----:B------:R-:W-:Y:S01]  /*0c90*/  PLOP3.LUT P1, PT, PT, PT, UP2, 0x80, 0x0 ;  /* 0x000000000000781c */ /* 0x000fe20003f2f028 */
[----:B------:R-:W-:Y:S01]  /*0ca0*/  UIMAD UR9, UR8, UR4, URZ ;  /* 0x00000004080972a4 */ /* 0x000fe2000f8e023f */
[----:B------:R-:W-:Y:S01]  /*0cb0*/  PLOP3.LUT P0, PT, PT, PT, UP2, 0x80, 0x0 ;  /* 0x000000000000781c */ /* 0x000fe20003f0f028 */
[----:B------:R-:W-:Y:S01]  /*0cc0*/  UIMAD.WIDE.U32 UR14, UR11, UR4, URZ ;  /* 0x000000040b0e72a5 */ /* 0x000fe2000f8e003f */
[----:B------:R-:W-:Y:S01]  /*0cd0*/  SHF.R.S32.HI R14, RZ, 0x1f, R19 ;  /* 0x0000001fff0e7819 */ /* 0x000fe20000011413 */
[----:B------:R-:W-:Y:S01]  /*0ce0*/  UIMAD UR4, UR11, UR5, UR9 ;  /* 0x000000050b0472a4 */ /* 0x000fe2000f8e0209 */
[----:B------:R-:W-:Y:S01]  /*0cf0*/  LEA.HI R20, R209, R210, RZ, 0x4 ;  /* 0x000000d2d1147211 */ /* 0x000fe200078f20ff */
[----:B------:R-:W-:Y:S01]  /*0d00*/  IMAD.MOV.U32 R23, RZ, RZ, 0x20 ;  /* 0x00000020ff177424 */ /* 0x000fe200078e00ff */
[----:B------:R-:W-:Y:S01]  /*0d10*/  BSSY B0, `(.L_x_447) ;  /* 0x0000067000007945 */ /* 0x000fe20003800000 */
[----:B------:R-:W-:Y:S01]  /*0d20*/  UIADD3 UR4, UR15, UR4, URZ ;  /* 0x000000040f047290 */ /* 0x000fe2000fffe03f */
[----:B------:R-:W-:-:S04]  /*0d30*/  IMAD R10, R14, c[0x0][0x1c0], RZ ;  /* 0x000070000e0a7a24 */ /* 0x000fc800078e02ff */
[----:B------:R-:W-:Y:S01]  /*0d40*/  IMAD R10, R19, c[0x0][0x1c4], R10 ;  /* 0x00007100130a7a24 */ /* 0x000fe200078e020a */
[----:B-1----:R-:W-:Y:S01]  /*0d50*/  LEA.HI R2, R209, R210, RZ, 0x3 ;  /* 0x000000d2d1027211 */ /* 0x002fe200078f18ff */
[----:B------:R-:W-:Y:S02]  /*0d60*/  IMAD.U32 R3, RZ, RZ, UR15 ;  /* 0x0000000fff037e24 */ /* 0x000fe4000f8e00ff */
[----:B------:R-:W-:Y:S01]  /*0d70*/  IMAD.U32 R3, RZ, RZ, UR4 ;  /* 0x00000004ff037e24 */ /* 0x000fe2000f8e00ff */
[----:B------:R-:W-:Y:S01]  /*0d80*/  LOP3.LUT R0, R2, 0xfffffff8, RZ, 0xc0, !PT ;  /* 0xfffffff802007812 */ /* 0x000fe200078ec0ff */
[----:B------:R-:W-:Y:S01]  /*0d90*/  ULDC.64 UR4, c[0x0][0x1e8] ;  /* 0x00007a0000047ab9 */ /* 0x000fe20000000a00 */
[----:B------:R-:W-:Y:S01]  /*0da0*/  SHF.R.S32.HI R18, RZ, 0x3, R2 ;  /* 0x00000003ff127819 */ /* 0x000fe20000011402 */
[----:B------:R-:W-:Y:S01]  /*0db0*/  UIMAD UR4, UR8, UR4, URZ ;  /* 0x00000004080472a4 */ /* 0x000fe2000f8e023f */
[----:B------:R-:W-:Y:S01]  /*0dc0*/  MOV R2, UR14 ;  /* 0x0000000e00027c02 */ /* 0x000fe20008000f00 */
[----:B------:R-:W-:Y:S01]  /*0dd0*/  IMAD.IADD R25, R210, 0x1, -R0 ;  /* 0x00000001d2197824 */ /* 0x000fe200078e0a00 */
[----:B------:R-:W-:Y:S01]  /*0de0*/  SHF.R.S32.HI R4, RZ, 0x1f, R18 ;  /* 0x0000001fff047819 */ /* 0x000fe20000011412 */
[----:B------:R-:W-:-:S02]  /*0df0*/  UIMAD UR9, UR11, UR5, UR4 ;  /* 0x000000050b0972a4 */ /* 0x000fc4000f8e0204 */
[C---:B------:R-:W-:Y:S01]  /*0e00*/  IMAD R0, R25.reuse, 0x10, R18 ;  /* 0x0000001019007824 */ /* 0x040fe200078e0212 */
[----:B------:R-:W-:Y:S01]  /*0e10*/  ULDC.64 UR4, c[0x0][0x210] ;  /* 0x0000840000047ab9 */ /* 0x000fe20000000a00 */
[----:B------:R-:W-:Y:S01]  /*0e20*/  IMAD.SHL.U32 R16, R25, 0x8, RZ ;  /* 0x0000000819107824 */ /* 0x000fe200078e00ff */
[----:B------:R-:W-:Y:S01]  /*0e30*/  UIMAD UR4, UR8, UR4, URZ ;  /* 0x00000004080472a4 */ /* 0x000fe2000f8e023f */
[----:B------:R-:W-:Y:S01]  /*0e40*/  IMAD.WIDE.U32 R2, R19, c[0x0][0x1c0], R2 ;  /* 0x0000700013027a25 */ /* 0x000fe200078e0002 */
[----:B------:R-:W-:Y:S02]  /*0e50*/  IADD3 R9, R0, UR7, RZ ;  /* 0x0000000700097c10 */ /* 0x000fe4000fffe0ff */
[----:B------:R-:W-:Y:S01]  /*0e60*/  SHF.R.S32.HI R17, RZ, 0x1f, R16 ;  /* 0x0000001fff117819 */ /* 0x000fe20000011410 */
[----:B------:R-:W-:Y:S01]  /*0e70*/  IMAD.IADD R3, R3, 0x1, R10 ;  /* 0x0000000103037824 */ /* 0x000fe200078e020a */
[----:B------:R-:W-:Y:S01]  /*0e80*/  MOV R8, R9 ;  /* 0x0000000900087202 */ /* 0x000fe20000000f00 */
[----:B------:R-:W-:Y:S01]  /*0e90*/  @P1 IMAD.HI.U32 R0, R9, c[0x0][0x2c8], RZ ;  /* 0x0000b20009001a27 */ /* 0x000fe200078e00ff */
[----:B------:R-:W-:Y:S01]  /*0ea0*/  UIMAD UR4, UR11, UR5, UR4 ;  /* 0x000000050b0472a4 */ /* 0x000fe2000f8e0204 */
[----:B------:R-:W-:-:S02]  /*0eb0*/  ISETP.GE.AND P3, PT, R16, c[0x0][0x198], PT ;  /* 0x0000660010007a0c */ /* 0x000fc40003f66270 */
[----:B------:R-:W-:Y:S01]  /*0ec0*/  IMAD.WIDE.U32 R6, R18, c[0x0][0x1e0], R16 ;  /* 0x0000780012067a25 */ /* 0x000fe200078e0010 */
[----:B------:R-:W-:Y:S01]  /*0ed0*/  @P0 SHF.R.U32.HI R8, RZ, c[0x0][0x2cc], R0 ;  /* 0x0000b300ff080a19 */ /* 0x000fe20000011600 */
[----:B------:R-:W-:Y:S02]  /*0ee0*/  ULDC UR5, c[0x0][0x2c4] ;  /* 0x0000b10000057ab9 */ /* 0x000fe40000000800 */
[----:B------:R-:W-:Y:S01]  /*0ef0*/  IMAD R0, R4, c[0x0][0x1e0], RZ ;  /* 0x0000780004007a24 */ /* 0x000fe200078e02ff */
[----:B------:R-:W-:Y:S01]  /*0f00*/  IADD3 R11, -R8, RZ, RZ ;  /* 0x000000ff080b7210 */ /* 0x000fe20007ffe1ff */
[----:B------:R-:W-:Y:S02]  /*0f10*/  IMAD R4, R4, c[0x0][0x208], RZ ;  /* 0x0000820004047a24 */ /* 0x000fe400078e02ff */
[C---:B------:R-:W-:Y:S02]  /*0f20*/  IMAD R12, R18.reuse, c[0x0][0x1e4], R0 ;  /* 0x00007900120c7a24 */ /* 0x040fe400078e0200 */
[----:B------:R-:W-:-:S02]  /*0f30*/  IMAD R0, R18, c[0x0][0x20c], R4 ;  /* 0x0000830012007a24 */ /* 0x000fc400078e0204 */
[----:B------:R-:W-:-:S04]  /*0f40*/  IMAD.WIDE.U32 R4, R18, c[0x0][0x208], R16 ;  /* 0x0000820012047a25 */ /* 0x000fc800078e0010 */
[----:B------:R-:W-:Y:S01]  /*0f50*/  IMAD.IADD R5, R5, 0x1, R0 ;  /* 0x0000000105057824 */ /* 0x000fe200078e0200 */
[----:B------:R-:W-:Y:S01]  /*0f60*/  SHF.R.S32.HI R0, RZ, 0x1f, R8 ;  /* 0x0000001fff007819 */ /* 0x000fe20000011408 */
[----:B------:R-:W-:Y:S01]  /*0f70*/  IMAD R11, R11, c[0x0][0x2c4], R9 ;  /* 0x0000b1000b0b7a24 */ /* 0x000fe200078e0209 */
[----:B------:R-:W-:Y:S01]  /*0f80*/  MOV R9, UR11 ;  /* 0x0000000b00097c02 */ /* 0x000fe20008000f00 */
[----:B------:R-:W-:Y:S02]  /*0f90*/  IMAD.IADD R7, R7, 0x1, R12 ;  /* 0x0000000107077824 */ /* 0x000fe400078e020c */
[----:B------:R-:W-:Y:S02]  /*0fa0*/  IMAD R0, R0, c[0x0][0x1b0], RZ ;  /* 0x00006c0000007a24 */ /* 0x000fe400078e02ff */
[----:B------:R-:W-:-:S04]  /*0fb0*/  IMAD.WIDE.U32 R2, R8, c[0x0][0x1b0], R2 ;  /* 0x00006c0008027a25 */ /* 0x000fc800078e0002 */
[----:B------:R-:W-:-:S04]  /*0fc0*/  IMAD.WIDE.U32 R6, R9, c[0x0][0x1e8], R6 ;  /* 0x00007a0009067a25 */ /* 0x000fc800078e0006 */
[----:B------:R-:W-:Y:S01]  /*0fd0*/  IMAD R8, R8, c[0x0][0x1b4], R0 ;  /* 0x00006d0008087a24 */ /* 0x000fe200078e0200 */
[----:B------:R-:W-:Y:S01]  /*0fe0*/  LOP3.LUT R0, R20, 0xfffffff0, RZ, 0xc0, !PT ;  /* 0xfffffff014007812 */ /* 0x000fe200078ec0ff */
[----:B------:R-:W-:Y:S01]  /*0ff0*/  IMAD.SHL.U32 R9, R18, 0x40, RZ ;  /* 0x0000004012097824 */ /* 0x000fe200078e00ff */
[----:B------:R-:W-:Y:S01]  /*1000*/  IADD3 R7, R7, UR9, RZ ;  /* 0x0000000907077c10 */ /* 0x000fe2000fffe0ff */
[----:B------:R-:W-:Y:S01]  /*1010*/  IMAD.IADD R3, R3, 0x1, R8 ;  /* 0x0000000103037824 */ /* 0x000fe200078e0208 */
[----:B------:R-:W-:Y:S01]  /*1020*/  IADD3 R0, -R0, R210, RZ ;  /* 0x000000d200007210 */ /* 0x000fe20007ffe1ff */
[----:B------:R-:W-:Y:S01]  /*1030*/  IMAD.U32 R10, RZ, RZ, UR11 ;  /* 0x0000000bff0a7e24 */ /* 0x000fe2000f8e00ff */
[----:B------:R-:W-:Y:S01]  /*1040*/  LOP3.LUT R8, R9, 0x1c0, RZ, 0xc0, !PT ;  /* 0x000001c009087812 */ /* 0x000fe200078ec0ff */
[----:B------:R-:W-:Y:S01]  /*1050*/  IMAD.WIDE.U32 R2, R11, c[0x0][0x1a8], R2 ;  /* 0x00006a000b027a25 */ /* 0x000fe200078e0002 */
[----:B------:R-:W-:Y:S02]  /*1060*/  SHF.R.S32.HI R9, RZ, 0x1f, R11 ;  /* 0x0000001fff097819 */ /* 0x000fe4000001140b */
[----:B------:R-:W-:Y:S01]  /*1070*/  LOP3.LUT R12, R8, 0x38, R16, 0xf8, !PT ;  /* 0x00000038080c7812 */ /* 0x000fe200078ef810 */
[----:B------:R-:W-:Y:S01]  /*1080*/  IMAD.WIDE.U32 R4, R10, c[0x0][0x210], R4 ;  /* 0x000084000a047a25 */ /* 0x000fe200078e0004 */
[----:B------:R-:W-:-:S03]  /*1090*/  SHF.R.S32.HI R10, RZ, 0x1f, R0 ;  /* 0x0000001fff0a7819 */ /* 0x000fc60000011400 */
[----:B------:R-:W-:Y:S01]  /*10a0*/  IMAD R9, R9, c[0x0][0x1a8], RZ ;  /* 0x00006a0009097a24 */ /* 0x000fe200078e02ff */
[----:B------:R-:W-:Y:S02]  /*10b0*/  LEA.HI R22, R10, R0, RZ, 0x3 ;  /* 0x000000000a167211 */ /* 0x000fe400078f18ff */
[----:B------:R-:W-:Y:S01]  /*10c0*/  SHF.R.U32.HI R10, RZ, 0x3, R8 ;  /* 0x00000003ff0a7819 */ /* 0x000fe20000011608 */
[----:B------:R-:W-:Y:S01]  /*10d0*/  IMAD R9, R11, c[0x0][0x1ac], R9 ;  /* 0x00006b000b097a24 */ /* 0x000fe200078e0209 */
[----:B------:R-:W-:Y:S02]  /*10e0*/  LOP3.LUT R8, R22, 0xfffffff8, RZ, 0xc0, !PT ;  /* 0xfffffff816087812 */ /* 0x000fe400078ec0ff */
[----:B------:R-:W-:Y:S02]  /*10f0*/  LOP3.LUT R15, R12, R10, RZ, 0x3c, !PT ;  /* 0x0000000a0c0f7212 */ /* 0x000fe400078e3cff */
[----:B------:R-:W-:Y:S01]  /*1100*/  IADD3 R10, R3, R9, RZ ;  /* 0x00000009030a7210 */ /* 0x000fe20007ffe0ff */
[----:B------:R-:W-:Y:S01]  /*1110*/  IMAD.IADD R21, R0, 0x1, -R8 ;  /* 0x0000000100157824 */ /* 0x000fe200078e0a08 */
[----:B------:R-:W-:-:S02]  /*1120*/  LEA R11, P0, R2, c[0x0][0x160], 0x1 ;  /* 0x00005800020b7a11 */ /* 0x000fc400078008ff */
[----:B------:R-:W-:Y:S01]  /*1130*/  IADD3 R5, R5, UR4, RZ ;  /* 0x0000000405057c10 */ /* 0x000fe2000fffe0ff */
[----:B------:R-:W-:Y:S01]  /*1140*/  ULDC UR4, c[0x0][0x168] ;  /* 0x00005a0000047ab9 */ /* 0x000fe20000000800 */
[----:B------:R-:W-:Y:S01]  /*1150*/  LEA.HI.X R10, R2, c[0x0][0x164], R10, 0x1, P0 ;  /* 0x00005900020a7a11 */ /* 0x000fe200000f0c0a */
[----:B------:R-:W-:Y:S01]  /*1160*/  UIMAD UR4, UR5, UR4, URZ ;  /* 0x00000004050472a4 */ /* 0x000fe2000f8e023f */
[----:B------:R-:W-:Y:S02]  /*1170*/  IADD3 R9, R18, UR7, RZ ;  /* 0x0000000712097c10 */ /* 0x000fe4000fffe0ff */
[----:B------:R-:W-:-:S03]  /*1180*/  LEA.HI R12, R209, R210, RZ, 0x6 ;  /* 0x000000d2d10c7211 */ /* 0x000fc600078f30ff */
[----:B------:R-:W-:Y:S02]  /*1190*/  ISETP.GE.AND P0, PT, R9, UR4, PT ;  /* 0x0000000409007c0c */ /* 0x000fe4000bf06270 */
[----:B------:R-:W-:Y:S02]  /*11a0*/  SHF.L.U32 R12, R12, 0x3, RZ ;  /* 0x000000030c0c7819 */ /* 0x000fe400000006ff */
[--C-:B--2---:R-:W-:Y:S01]  /*11b0*/  @P2 SHF.R.S32.HI R3, RZ, 0x1f, R13.reuse ;  /* 0x0000001fff032819 */ /* 0x104fe2000001140d */
[----:B------:R-:W-:Y:S01]  /*11c0*/  @P2 IMAD.MOV.U32 R2, RZ, RZ, R13 ;  /* 0x000000ffff022224 */ /* 0x000fe200078e000d */
[----:B------:R-:W-:Y:S01]  /*11d0*/  @!P2 MOV R3, R14 ;  /* 0x0000000e0003a202 */ /* 0x000fe20000000f00 */
[----:B------:R-:W-:Y:S01]  /*11e0*/  @!P2 IMAD.MOV.U32 R2, RZ, RZ, R19 ;  /* 0x000000ffff02a224 */ /* 0x000fe200078e0013 */
[----:B------:R-:W-:Y:S01]  /*11f0*/  R2P PR, R21, 0x6 ;  /* 0x0000000615007804 */ /* 0x000fe20000000000 */
[----:B------:R-:W-:Y:S01]  /*1200*/  IMAD.MOV.U32 R19, RZ, RZ, 0x10 ;  /* 0x00000010ff137424 */ /* 0x000fe200078e00ff */
[----:B------:R1:W2:Y:S01]  /*1210*/  SHFL.IDX PT, R13, R11, RZ, 0x181f ;  /* 0x00181fff0b0d7589 */ /* 0x0002a200000e0000 */
[----:B------:R-:W-:-:S02]  /*1220*/  IMAD R0, R3, c[0x0][0x218], RZ ;  /* 0x0000860003007a24 */ /* 0x000fc400078e02ff */
[----:B------:R-:W-:Y:S01]  /*1230*/  IMAD R8, R3, c[0x0][0x1f0], RZ ;  /* 0x00007c0003087a24 */ /* 0x000fe200078e02ff */
[----:B------:R1:W3:Y:S01]  /*1240*/  SHFL.IDX PT, R14, R10, RZ, 0x181f ;  /* 0x00181fff0a0e7589 */ /* 0x0002e200000e0000 */
[C---:B------:R-:W-:Y:S02]  /*1250*/  IMAD R0, R2.reuse, c[0x0][0x21c], R0 ;  /* 0x0000870002007a24 */ /* 0x040fe400078e0200 */
[C---:B------:R-:W-:Y:S01]  /*1260*/  IMAD.WIDE.U32 R74, R2.reuse, c[0x0][0x218], R4 ;  /* 0x00008600024a7a25 */ /* 0x040fe200078e0004 */
[----:B------:R-:W-:Y:S02]  /*1270*/  LOP3.LUT R5, R15, 0xfffffe00, R12, 0xf8, !PT ;  /* 0xfffffe000f057812 */ /* 0x000fe400078ef80c */
[----:B------:R-:W-:Y:S01]  /*1280*/  SEL R4, R23, 0xffffffe0, !P2 ;  /* 0xffffffe017047807 */ /* 0x000fe20005000000 */
[C---:B------:R-:W-:Y:S01]  /*1290*/  IMAD R8, R2.reuse, c[0x0][0x1f4], R8 ;  /* 0x00007d0002087a24 */ /* 0x040fe200078e0208 */
[----:B------:R-:W-:Y:S01]  /*12a0*/  IADD3 R29, R75, R0, RZ ;  /* 0x000000004b1d7210 */ /* 0x000fe20007ffe0ff */
[----:B------:R-:W-:Y:S01]  /*12b0*/  IMAD.WIDE.U32 R30, R2, c[0x0][0x1f0], R6 ;  /* 0x00007c00021e7a25 */ /* 0x000fe200078e0006 */
[----:B------:R-:W-:-:S03]  /*12c0*/  SEL R2, R19, 0xfffffff0, !P1 ;  /* 0xfffffff013027807 */ /* 0x000fc60004800000 */
[----:B------:R-:W-:Y:S01]  /*12d0*/  IMAD.IADD R27, R31, 0x1, R8 ;  /* 0x000000011f1b7824 */ /* 0x000fe200078e0208 */
[----:B------:R1:W-:Y:S04]  /*12e0*/  STL.64 [R1+0x38], R30 ;  /* 0x0000381e01007387 */ /* 0x0003e80000100a00 */
[----:B------:R1:W-:Y:S04]  /*12f0*/  STL.64 [R1+0x48], R74 ;  /* 0x0000484a01007387 */ /* 0x0003e80000100a00 */
[----:B------:R1:W-:Y:S04]  /*1300*/  STL [R1+0x44], R29 ;  /* 0x0000441d01007387 */ /* 0x0003e80000100800 */
[----:B------:R1:W-:Y:S01]  /*1310*/  STL [R1+0x34], R27 ;  /* 0x0000341b01007387 */ /* 0x0003e20000100800 */
[----:B------:R-:W-:Y:S05]  /*1320*/  @P0 BRA `(.L_x_448) ;  /* 0x0000005000000947 */ /* 0x000fea0003800000 */
[----:B--23--:R-:W-:Y:S01]  /*1330*/  LEA R6, P0, R16, R13, 0x1 ;  /* 0x0000000d10067211 */ /* 0x00cfe200078008ff */
[----:B------:R-:W-:-:S03]  /*1340*/  IMAD.SHL.U32 R0, R5, 0x2, RZ ;  /* 0x0000000205007824 */ /* 0x000fc600078e00ff */
[----:B------:R-:W-:-:S05]  /*1350*/  LEA.HI.X R7, R16, R14, R17, 0x1, P0 ;  /* 0x0000000e10077211 */ /* 0x000fca00000f0c11 */
[----:B------:R-:W-:Y:S01]  /*1360*/  @!PT LDS RZ, [RZ] ;  /* 0x00000000fffff984 */ /* 0x000fe20000000800 */
[----:B------:R2:W-:Y:S04]  /*1370*/  LDGSTS.E.BYPASS.LTC128B.128 [R0+0x6100], [R6.64], !P3 ;  /* 0x0610000006007fae */ /* 0x0005e8000d901d4c */
.L_x_448:
[----:B--23--:R-:W-:Y:S05]  /*1380*/  BSYNC B0 ;  /* 0x0000000000007941 */ /* 0x00cfea0003800000 */
.L_x_447:
[----:B------:R-:W-:Y:S01]  /*1390*/  IADD3 R0, R9, 0x10, RZ ;  /* 0x0000001009007810 */ /* 0x000fe20007ffe0ff */
[----:B------:R2:W3:Y:S01]  /*13a0*/  SHFL.IDX PT, R3, R10, 0x1, 0x181f ;  /* 0x00381f000a037f89 */ /* 0x0004e200000e0000 */
[----:B------:R-:W-:Y:S02]  /*13b0*/  BSSY B0, `(.L_x_449) ;  /* 0x0000009000007945 */ /* 0x000fe40003800000 */
[----:B------:R-:W-:Y:S01]  /*13c0*/  ISETP.GE.AND P0, PT, R0, UR4, PT ;  /* 0x0000000400007c0c */ /* 0x000fe2000bf06270 */
[----:B------:R2:W4:-:S12]  /*13d0*/  SHFL.IDX PT, R6, R11, 0x1, 0x181f ;  /* 0x00381f000b067f89 */ /* 0x00051800000e0000 */
[----:B------:R-:W-:Y:S05]  /*13e0*/  @P0 BRA `(.L_x_450) ;  /* 0x0000005000000947 */ /* 0x000fea0003800000 */
[----:B----4-:R-:W-:Y:S01]  /*13f0*/  LEA R6, P0, R16, R6, 0x1 ;  /* 0x0000000610067211 */ /* 0x010fe200078008ff */
[----:B------:R-:W-:-:S03]  /*1400*/  IMAD.SHL.U32 R0, R5, 0x2, RZ ;  /* 0x0000000205007824 */ /* 0x000fc600078e00ff */
[----:B---3--:R-:W-:-:S05]  /*1410*/  LEA.HI.X R7, R16, R3, R17, 0x1, P0 ;  /* 0x0000000310077211 */ /* 0x008fca00000f0c11 */
[----:B------:R-:W-:Y:S01]  /*1420*/  @!PT LDS RZ, [RZ] ;  /* 0x00000000fffff984 */ /* 0x000fe20000000800 */
[----:B------:R3:W-:Y:S04]  /*1430*/  LDGSTS.E.BYPASS.LTC128B.128 [R0+0x6900], [R6.64], !P3 ;  /* 0x0690000006007fae */ /* 0x0007e8000d901d4c */
.L_x_450:
[----:B------:R-:W-:Y:S05]  /*1440*/  BSYNC B0 ;  /* 0x0000000000007941 */ /* 0x000fea0003800000 */
.L_x_449:
[----:B---3--:R-:W-:Y:S01]  /*1450*/  IADD3 R0, R9, 0x20, RZ ;  /* 0x0000002009007810 */ /* 0x008fe20007ffe0ff */
[----:B------:R3:W1:Y:S01]  /*1460*/  SHFL.IDX PT, R3, R10, 0x2, 0x181f ;  /* 0x00581f000a037f89 */ /* 0x00066200000e0000 */
[----:B------:R-:W-:Y:S02]  /*1470*/  BSSY B0, `(.L_x_451) ;  /* 0x0000009000007945 */ /* 0x000fe40003800000 */
[----:B------:R-:W-:Y:S01]  /*1480*/  ISETP.GE.AND P0, PT, R0, UR4, PT ;  /* 0x0000000400007c0c */ /* 0x000fe2000bf06270 */
[----:B----4-:R3:W4:-:S12]  /*1490*/  SHFL.IDX PT, R6, R11, 0x2, 0x181f ;  /* 0x00581f000b067f89 */ /* 0x01071800000e0000 */
[----:B------:R-:W-:Y:S05]  /*14a0*/  @P0 BRA `(.L_x_452) ;  /* 0x0000005000000947 */ /* 0x000fea0003800000 */
[----:B----4-:R-:W-:Y:S01]  /*14b0*/  LEA R6, P0, R16, R6, 0x1 ;  /* 0x0000000610067211 */ /* 0x010fe200078008ff */
[----:B------:R-:W-:-:S03]  /*14c0*/  IMAD.SHL.U32 R0, R5, 0x2, RZ ;  /* 0x0000000205007824 */ /* 0x000fc600078e00ff */
[----:B-1----:R-:W-:-:S05]  /*14d0*/  LEA.HI.X R7, R16, R3, R17, 0x1, P0 ;  /* 0x0000000310077211 */ /* 0x002fca00000f0c11 */
[----:B------:R-:W-:Y:S01]  /*14e0*/  @!PT LDS RZ, [RZ] ;  /* 0x00000000fffff984 */ /* 0x000fe20000000800 */
[----:B------:R1:W-:Y:S04]  /*14f0*/  LDGSTS.E.BYPASS.LTC128B.128 [R0+0x7100], [R6.64], !P3 ;  /* 0x0710000006007fae */ /* 0x0003e8000d901d4c */
.L_x_452:
[----:B------:R-:W-:Y:S05]  /*1500*/  BSYNC B0 ;  /* 0x0000000000007941 */ /* 0x000fea0003800000 */
.L_x_451:
[----:B-1----:R-:W-:Y:S01]  /*1510*/  IADD3 R0, R9, 0x30, RZ ;  /* 0x0000003009007810 */ /* 0x002fe20007ffe0ff */
[----:B------:R1:W2:Y:S01]  /*1520*/  SHFL.IDX PT, R3, R10, 0x3, 0x181f ;  /* 0x00781f000a037f89 */ /* 0x0002a200000e0000 */
[----:B------:R-:W-:Y:S02]  /*1530*/  BSSY B0, `(.L_x_453) ;  /* 0x0000009000007945 */ /* 0x000fe40003800000 */
[----:B------:R-:W-:Y:S01]  /*1540*/  ISETP.GE.AND P0, PT, R0, UR4, PT ;  /* 0x0000000400007c0c */ /* 0x000fe2000bf06270 */
[----:B----4-:R1:W4:-:S12]  /*1550*/  SHFL.IDX PT, R6, R11, 0x3, 0x181f ;  /* 0x00781f000b067f89 */ /* 0x01031800000e0000 */
[----:B------:R-:W-:Y:S05]  /*1560*/  @P0 BRA `(.L_x_454) ;  /* 0x0000005000000947 */ /* 0x000fea0003800000 */
[----:B----4-:R-:W-:Y:S01]  /*1570*/  LEA R6, P0, R16, R6, 0x1 ;  /* 0x0000000610067211 */ /* 0x010fe200078008ff */
[----:B------:R-:W-:-:S03]  /*1580*/  IMAD.SHL.U32 R0, R5, 0x2, RZ ;  /* 0x0000000205007824 */ /* 0x000fc600078e00ff */
[----:B--2---:R-:W-:-:S05]  /*1590*/  LEA.HI.X R7, R16, R3, R17, 0x1, P0 ;  /* 0x0000000310077211 */ /* 0x004fca00000f0c11 */
[----:B------:R-:W-:Y:S01]  /*15a0*/  @!PT LDS RZ, [RZ] ;  /* 0x00000000fffff984 */ /* 0x000fe20000000800 */
[----:B------:R2:W-:Y:S04]  /*15b0*/  LDGSTS.E.BYPASS.LTC128B.128 [R0+0x7900], [R6.64], !P3 ;  /* 0x0790000006007fae */ /* 0x0005e8000d901d4c */
.L_x_454:
[----:B------:R-:W-:Y:S05]  /*15c0*/  BSYNC B0 ;  /* 0x0000000000007941 */ /* 0x000fea0003800000 */
.L_x_453:
[----:B--2---:R-:W-:Y:S01]  /*15d0*/  IADD3 R0, R9, 0x40, RZ ;  /* 0x0000004009007810 */ /* 0x004fe20007ffe0ff */
        /* <DEDUP_REMOVED lines=10> */
.L_x_456:
[----:B------:R-:W-:Y:S05]  /*1680*/  BSYNC B0 ;  /* 0x0000000000007941 */ /* 0x000fea0003800000 */
.L_x_455:
        /* <DEDUP_REMOVED lines=11> */
.L_x_458:
[----:B------:R-:W-:Y:S05]  /*1740*/  BSYNC B0 ;  /* 0x0000000000007941 */ /* 0x000fea0003800000 */
.L_x_457:
        /* <DEDUP_REMOVED lines=11> */
.L_x_460:
[----:B------:R-:W-:Y:S05]  /*1800*/  BSYNC B0 ;  /* 0x0000000000007941 */ /* 0x000fea0003800000 */
.L_x_459:
[----:B-1--4-:R-:W1:Y:S01]  /*1810*/  SHFL.IDX PT, R6, R11, 0x7, 0x181f ;  /* 0x00f81f000b067f89 */ /* 0x012e6200000e0000 */
[----:B------:R-:W-:Y:S01]  /*1820*/  IADD3 R0, R9, 0x70, RZ ;  /* 0x0000007009007810 */ /* 0x000fe20007ffe0ff */
[----:B------:R-:W-:Y:S01]  /*1830*/  IMAD.SHL.U32 R227, R5, 0x2, RZ ;  /* 0x0000000205e37824 */ /* 0x000fe200078e00ff */
[C---:B------:R-:W-:Y:S01]  /*1840*/  IADD3 R204, R225.reuse, -0x1, RZ ;  /* 0xffffffffe1cc7810 */ /* 0x040fe20007ffe0ff */
[----:B------:R-:W4:Y:S01]  /*1850*/  SHFL.IDX PT, R3, R10, 0x7, 0x181f ;  /* 0x00f81f000a037f89 */ /* 0x000f2200000e0000 */
[----:B------:R-:W-:Y:S01]  /*1860*/  ISETP.GE.AND P0, PT, R0, UR4, PT ;  /* 0x0000000400007c0c */ /* 0x000fe2000bf06270 */
[----:B------:R-:W-:Y:S01]  /*1870*/  IMAD.MOV.U32 R0, RZ, RZ, 0x60 ;  /* 0x00000060ff007424 */ /* 0x000fe200078e00ff */
[----:B------:R-:W-:Y:S01]  /*1880*/  ISETP.GE.AND P6, PT, R16, c[0x0][0x1d4], PT ;  /* 0x0000750010007a0c */ /* 0x000fe20003fc6270 */
[----:B------:R-:W-:Y:S01]  /*1890*/  IMAD.MOV.U32 R230, RZ, RZ, R26 ;  /* 0x000000ffffe67224 */ /* 0x000fe200078e001a */
[----:B------:R-:W-:Y:S01]  /*18a0*/  SHF.R.S32.HI R26, RZ, 0x1f, R204 ;  /* 0x0000001fff1a7819 */ /* 0x000fe200000114cc */
[----:B------:R-:W-:Y:S01]  /*18b0*/  IMAD R24, R225, -0x60, R0 ;  /* 0xffffffa0e1187824 */ /* 0x000fe200078e0200 */
[----:B------:R-:W-:Y:S01]  /*18c0*/  LEA.HI R206, R209, R210, RZ, 0x5 ;  /* 0x000000d2d1ce7211 */ /* 0x000fe200078f28ff */
[C---:B------:R-:W-:Y:S01]  /*18d0*/  IMAD R8, R0.reuse, c[0x0][0x1e4], RZ ;  /* 0x0000790000087a24 */ /* 0x040fe200078e02ff */
[----:B------:R-:W-:Y:S01]  /*18e0*/  ULDC.64 UR4, c[0x0][0x208] ;  /* 0x0000820000047ab9 */ /* 0x000fe20000000a00 */
[----:B------:R-:W-:Y:S01]  /*18f0*/  IMAD.WIDE.U32 R228, R0, c[0x0][0x1e0], RZ ;  /* 0x0000780000e47a25 */ /* 0x000fe200078e00ff */
[----:B------:R-:W-:Y:S01]  /*1900*/  IADD3 R19, R24, c[0x0][0x1d0], -R18 ;  /* 0x0000740018137a10 */ /* 0x000fe20007ffe812 */
[----:B------:R-:W-:Y:S01]  /*1910*/  USHF.L.U32 UR9, UR4, 0x5, URZ ;  /* 0x0000000504097899 */ /* 0x000fe2000800063f */
[----:B------:R-:W-:Y:S01]  /*1920*/  SHF.R.S32.HI R205, RZ, 0x5, R206 ;  /* 0x00000005ffcd7819 */ /* 0x000fe200000114ce */
[----:B------:R-:W-:Y:S01]  /*1930*/  IMAD.IADD R207, R229, 0x1, R8 ;  /* 0x00000001e5cf7824 */ /* 0x000fe200078e0208 */
[----:B------:R-:W-:Y:S01]  /*1940*/  ISETP.GE.AND P4, PT, R19, 0x11, PT ;  /* 0x000000111300780c */ /* 0x000fe20003f86270 */
[----:B------:R-:W-:Y:S01]  /*1950*/  IMAD.MOV.U32 R231, RZ, RZ, R27 ;  /* 0x000000ffffe77224 */ /* 0x000fe200078e001b */
[----:B------:R-:W-:Y:S01]  /*1960*/  UMOV UR8, 0x5 ;  /* 0x0000000500087882 */ /* 0x000fe20000000000 */
[----:B------:R-:W-:Y:S01]  /*1970*/  IMAD R0, R207, R204, RZ ;  /* 0x000000cccf007224 */ /* 0x000fe200078e02ff */
[----:B------:R-:W-:Y:S01]  /*1980*/  USHF.L.U64.HI UR8, UR4, UR8, UR5 ;  /* 0x0000000804087299 */ /* 0x000fe20008010205 */
[----:B-1----:R-:W-:Y:S01]  /*1990*/  @!P0 LEA R6, P1, R16, R6, 0x1 ;  /* 0x0000000610068211 */ /* 0x002fe200078208ff */
[----:B------:R-:W-:-:S02]  /*19a0*/  IMAD.MOV.U32 R211, RZ, RZ, c[0x0][0x1e0] ;  /* 0x00007800ffd37624 */ /* 0x000fc400078e00ff */
[----:B------:R-:W-:Y:S01]  /*19b0*/  IMAD.MOV.U32 R230, RZ, RZ, R30 ;  /* 0x000000ffffe67224 */ /* 0x000fe200078e001e */
[----:B----4-:R-:W-:Y:S01]  /*19c0*/  @!P0 LEA.HI.X R7, R16, R3, R17, 0x1, P1 ;  /* 0x0000000310078211 */ /* 0x010fe200008f0c11 */
[----:B------:R-:W-:Y:S01]  /*19d0*/  IMAD R0, R26, R228, R0 ;  /* 0x000000e41a007224 */ /* 0x000fe200078e0200 */
[----:B------:R-:W-:Y:S01]  /*19e0*/  SHF.R.S32.HI R17, RZ, 0x4, R20 ;  /* 0x00000004ff117819 */ /* 0x000fe20000011414 */
[----:B------:R-:W-:Y:S01]  /*19f0*/  IMAD.WIDE.U32 R8, R211, 0x20, RZ ;  /* 0x00000020d3087825 */ /* 0x000fe200078e00ff */
[----:B------:R-:W-:Y:S02]  /*1a00*/  STL.64 [R1+0x30], R230 ;  /* 0x000030e601007387 */ /* 0x000fe40000100a00 */
[----:B------:R-:W-:Y:S01]  /*1a10*/  LEA.HI R20, R20, R17, RZ, 0x1 ;  /* 0x0000001114147211 */ /* 0x000fe200078f08ff */
[----:B------:R-:W-:Y:S01]  /*1a20*/  IMAD.MOV.U32 R212, RZ, RZ, c[0x0][0x1e4] ;  /* 0x00007900ffd47624 */ /* 0x000fe200078e00ff */
[----:B------:R-:W-:Y:S01]  /*1a30*/  @!PT LDS RZ, [RZ] ;  /* 0x00000000fffff984 */ /* 0x000fe20000000800 */
[----:B------:R1:W-:Y:S01]  /*1a40*/  @!P0 LDGSTS.E.BYPASS.LTC128B.128 [R227+0x9900], [R6.64], !P3 ;  /* 0x0990000006e38fae */ /* 0x0003e2000d901d4c */
[C---:B------:R-:W-:Y:S01]  /*1a50*/  ISETP.GE.AND P3, PT, R19.reuse, 0x21, PT ;  /* 0x000000211300780c */ /* 0x040fe20003f66270 */
[----:B------:R-:W-:Y:S01]  /*1a60*/  IMAD.MOV.U32 R72, RZ, RZ, R28 ;  /* 0x000000ffff487224 */ /* 0x000fe200078e001c */
[----:B------:R-:W-:Y:S01]  /*1a70*/  ISETP.GE.AND P0, PT, R19, 0x1, PT ;  /* 0x000000011300780c */ /* 0x000fe20003f06270 */
[----:B------:R-:W0:Y:S01]  /*1a80*/  LDGDEPBAR ;  /* 0x00000000000079af */ /* 0x000e220000000000 */
[----:B--23--:R-:W-:-:S02]  /*1a90*/  IMAD.SHL.U32 R11, R212, 0x20, RZ ;  /* 0x00000020d40b7824 */ /* 0x00cfc400078e00ff */
[----:B------:R-:W-:Y:S02]  /*1aa0*/  IMAD.MOV.U32 R73, RZ, RZ, R29 ;  /* 0x000000ffff497224 */ /* 0x000fe400078e001d */
[----:B------:R-:W-:-:S05]  /*1ab0*/  IMAD.MOV.U32 R72, RZ, RZ, R74 ;  /* 0x000000ffff487224 */ /* 0x000fca00078e004a */
[----:B------:R-:W-:Y:S01]  /*1ac0*/  STL.64 [R1+0x40], R72 ;  /* 0x0000404801007387 */ /* 0x000fe20000100a00 */
[----:B-1----:R-:W-:-:S04]  /*1ad0*/  IMAD.WIDE.U32 R6, R204, R228, R230 ;  /* 0x000000e4cc067225 */ /* 0x002fc800078e00e6 */
[----:B------:R-:W-:Y:S01]  /*1ae0*/  IMAD.IADD R7, R7, 0x1, R0 ;  /* 0x0000000107077824 */ /* 0x000fe200078e0200 */
[----:B------:R-:W-:Y:S01]  /*1af0*/  BAR.SYNC.DEFER_BLOCKING 0x0 ;  /* 0x0000000000007b1d */ /* 0x000fe20000010000 */
[C---:B------:R-:W-:Y:S02]  /*1b00*/  @P3 IADD3 R0, P1, R6.reuse, R8, RZ ;  /* 0x0000000806003210 */ /* 0x040fe40007f3e0ff */
[----:B------:R-:W-:Y:S02]  /*1b10*/  @P0 LEA R8, P5, R6, c[0x0][0x1c8], 0x1 ;  /* 0x0000720006080a11 */ /* 0x000fe400078a08ff */
[----:B------:R-:W-:-:S04]  /*1b20*/  @P4 LEA R3, P2, R211, R6, 0x4 ;  /* 0x00000006d3034211 */ /* 0x000fc800078420ff */
[----:B------:R-:W-:-:S07]  /*1b30*/  @P4 LEA.HI.X R10, R211, R7, R212, 0x4, P2 ;  /* 0x00000007d30a4211 */ /* 0x000fce00010f24d4 */
[----:B------:R-:W-:Y:S02]  /*1b40*/  P2R R5, PR, RZ, 0x20 ;  /* 0x00000020ff057803 */ /* 0x000fe40000000000 */
[----:B------:R-:W-:Y:S02]  /*1b50*/  @P4 LEA R12, P5, R3, c[0x0][0x1c8], 0x1 ;  /* 0x00007200030c4a11 */ /* 0x000fe400078a08ff */
[----:B------:R-:W-:Y:S02]  /*1b60*/  ISETP.NE.AND P2, PT, R5, RZ, PT ;  /* 0x000000ff0500720c */ /* 0x000fe40003f45270 */
[----:B------:R-:W-:Y:S02]  /*1b70*/  @P3 IADD3.X R5, R7, R9, R11, P1, !PT ;  /* 0x0000000907053210 */ /* 0x000fe40000ffe40b */
[----:B------:R-:W-:Y:S02]  /*1b80*/  ISETP.GE.AND P1, PT, R19, 0x41, PT ;  /* 0x000000411300780c */ /* 0x000fe40003f26270 */
[----:B------:R-:W-:-:S02]  /*1b90*/  @P0 LEA.HI.X R9, R6, c[0x0][0x1cc], R7, 0x1, P2 ;  /* 0x0000730006090a11 */ /* 0x000fc400010f0c07 */
[----:B------:R-:W-:Y:S02]  /*1ba0*/  ISETP.GE.AND P2, PT, R19, 0x31, PT ;  /* 0x000000311300780c */ /* 0x000fe40003f46270 */
[----:B------:R-:W-:Y:S01]  /*1bb0*/  @P4 LEA.HI.X R13, R3, c[0x0][0x1cc], R10, 0x1, P5 ;  /* 0x00007300030d4a11 */ /* 0x000fe200028f0c0a */
[----:B------:R-:W-:Y:S01]  /*1bc0*/  @!PT LDS RZ, [RZ] ;  /* 0x00000000fffff984 */ /* 0x000fe20000000800 */
[----:B------:R-:W-:Y:S01]  /*1bd0*/  @!PT LDS RZ, [RZ] ;  /* 0x00000000fffff984 */ /* 0x000fe20000000800 */
[----:B------:R-:W-:Y:S01]  /*1be0*/  @!PT LDS RZ, [RZ] ;  /* 0x00000000fffff984 */ /* 0x000fe20000000800 */
[----:B------:R1:W-:Y:S01]  /*1bf0*/  @P0 LDGSTS.E.BYPASS.LTC128B.128 [R227+0x3100], [R8.64], !P6 ;  /* 0x0310000008e30fae */ /* 0x0003e2000f101d4c */
[C---:B------:R-:W-:Y:S02]  /*1c00*/  @P3 LEA R14, P5, R0.reuse, c[0x0][0x1c8], 0x1 ;  /* 0x00007200000e3a11 */ /* 0x040fe400078a08ff */
[----:B------:R-:W-:Y:S01]  /*1c10*/  ISETP.GE.AND P0, PT, R19, 0x51, PT ;  /* 0x000000511300780c */ /* 0x000fe20003f06270 */
[----:B------:R2:W-:Y:S01]  /*1c20*/  @P4 LDGSTS.E.BYPASS.LTC128B.128 [R227+0x3900], [R12.64], !P6 ;  /* 0x039000000ce34fae */ /* 0x0005e2000f101d4c */
[----:B------:R-:W-:Y:S02]  /*1c30*/  @P3 LEA.HI.X R15, R0, c[0x0][0x1cc], R5, 0x1, P5 ;  /* 0x00007300000f3a11 */ /* 0x000fe400028f0c05 */
[----:B------:R-:W-:-:S03]  /*1c40*/  @P1 LEA R0, P5, R211, R6, 0x6 ;  /* 0x00000006d3001211 */ /* 0x000fc600078a30ff */
[----:B------:R-:W-:Y:S01]  /*1c50*/  @P2 IMAD R3, R212, 0x30, RZ ;  /* 0x00000030d4032824 */ /* 0x000fe200078e02ff */
[----:B------:R3:W-:Y:S01]  /*1c60*/  @P3 LDGSTS.E.BYPASS.LTC128B.128 [R227+0x4100], [R14.64], !P6 ;  /* 0x041000000ee33fae */ /* 0x0007e2000f101d4c */
[----:B------:R-:W-:-:S04]  /*1c70*/  @P2 IMAD.WIDE.U32 R10, R211, 0x30, R6 ;  /* 0x00000030d30a2825 */ /* 0x000fc800078e0006 */
[----:B------:R-:W-:Y:S02]  /*1c80*/  @P2 IMAD.IADD R3, R11, 0x1, R3 ;  /* 0x000000010b032824 */ /* 0x000fe400078e0203 */
[----:B------:R-:W-:Y:S02]  /*1c90*/  @P0 IMAD R11, R212, 0x50, RZ ;  /* 0x00000050d40b0824 */ /* 0x000fe400078e02ff */
[----:B------:R-:W-:Y:S01]  /*1ca0*/  P2R R5, PR, RZ, 0x20 ;  /* 0x00000020ff057803 */ /* 0x000fe20000000000 */
[----:B-1----:R-:W-:Y:S02]  /*1cb0*/  @P0 IMAD.MOV.U32 R8, RZ, RZ, R6 ;  /* 0x000000ffff080224 */ /* 0x002fe400078e0006 */
[----:B------:R-:W-:Y:S01]  /*1cc0*/  @P0 IMAD.MOV.U32 R9, RZ, RZ, R7 ;  /* 0x000000ffff090224 */ /* 0x000fe200078e0007 */
[----:B--2---:R-:W-:-:S03]  /*1cd0*/  @P2 LEA R12, P4, R10, c[0x0][0x1c8], 0x1 ;  /* 0x000072000a0c2a11 */ /* 0x004fc600078808ff */
[----:B------:R-:W-:Y:S01]  /*1ce0*/  @P0 IMAD.WIDE.U32 R8, R211, 0x50, R8 ;  /* 0x00000050d3080825 */ /* 0x000fe200078e0008 */
[----:B------:R-:W-:Y:S02]  /*1cf0*/  @P2 LEA.HI.X R13, R10, c[0x0][0x1cc], R3, 0x1, P4 ;  /* 0x000073000a0d2a11 */ /* 0x000fe400020f0c03 */
[----:B------:R-:W-:Y:S01]  /*1d00*/  ISETP.NE.AND P4, PT, R5, RZ, PT ;  /* 0x000000ff0500720c */ /* 0x000fe20003f85270 */
[----:B------:R-:W-:Y:S01]  /*1d10*/  @P0 IMAD.IADD R3, R9, 0x1, R11 ;  /* 0x0000000109030824 */ /* 0x000fe200078e020b */
[----:B------:R-:W-:Y:S01]  /*1d20*/  @P1 LEA R10, P5, R0, c[0x0][0x1c8], 0x1 ;  /* 0x00007200000a1a11 */ /* 0x000fe200078a08ff */
[----:B------:R3:W-:Y:S01]  /*1d30*/  @P2 LDGSTS.E.BYPASS.LTC128B.128 [R227+0x4900], [R12.64], !P6 ;  /* 0x049000000ce32fae */ /* 0x0007e2000f101d4c */
[----:B------:R-:W-:Y:S02]  /*1d40*/  @P1 LEA.HI.X R7, R211, R7, R212, 0x6, P4 ;  /* 0x00000007d3071211 */ /* 0x000fe400020f34d4 */
[----:B------:R-:W-:Y:S02]  /*1d50*/  @P0 LEA R6, P4, R8, c[0x0][0x1c8], 0x1 ;  /* 0x0000720008060a11 */ /* 0x000fe400078808ff */
[----:B------:R-:W-:Y:S01]  /*1d60*/  @P1 LEA.HI.X R11, R0, c[0x0][0x1cc], R7, 0x1, P5 ;  /* 0x00007300000b1a11 */ /* 0x000fe200028f0c07 */
[----:B------:R-:W-:Y:S01]  /*1d70*/  IMAD.SHL.U32 R0, R25, 0x40, RZ ;  /* 0x0000004019007824 */ /* 0x000fe200078e00ff */
[----:B------:R-:W-:Y:S01]  /*1d80*/  @P0 LEA.HI.X R7, R8, c[0x0][0x1cc], R3, 0x1, P4 ;  /* 0x0000730008070a11 */ /* 0x000fe200020f0c03 */
[----:B------:R-:W-:Y:S01]  /*1d90*/  IMAD.SHL.U32 R3, R21, 0x40, RZ ;  /* 0x0000004015037824 */ /* 0x000fe200078e00ff */
[----:B------:R-:W-:Y:S01]  /*1da0*/  LOP3.LUT R5, R20, 0xfffffffe, RZ, 0xc0, !PT ;  /* 0xfffffffe14057812 */ /* 0x000fe200078ec0ff */
[----:B------:R1:W-:Y:S01]  /*1db0*/  @P1 LDGSTS.E.BYPASS.LTC128B.128 [R227+0x5100], [R10.64], !P6 ;  /* 0x051000000ae31fae */ /* 0x0003e2000f101d4c */
[----:B------:R-:W-:-:S02]  /*1dc0*/  LOP3.LUT R0, R0, 0x1c0, RZ, 0xc0, !PT ;  /* 0x000001c000007812 */ /* 0x000fc400078ec0ff */
[----:B------:R-:W-:Y:S01]  /*1dd0*/  LOP3.LUT R3, R3, 0x1c0, RZ, 0xc0, !PT ;  /* 0x000001c003037812 */ /* 0x000fe200078ec0ff */
[----:B------:R2:W-:Y:S01]  /*1de0*/  @P0 LDGSTS.E.BYPASS.LTC128B.128 [R227+0x5900], [R6.64], !P6 ;  /* 0x0590000006e30fae */ /* 0x0005e2000f101d4c */
[----:B------:R-:W-:Y:S01]  /*1df0*/  IMAD.IADD R9, R17, 0x1, -R5 ;  /* 0x0000000111097824 */ /* 0x000fe200078e0a05 */
[----:B------:R-:W-:Y:S01]  /*1e00*/  LOP3.LUT P0, RZ, R25, 0x2, RZ, 0xc0, !PT ;  /* 0x0000000219ff7812 */ /* 0x000fe2000780c0ff */
[----:B------:R-:W-:Y:S01]  /*1e10*/  IMAD.SHL.U32 R5, R22, 0x40, RZ ;  /* 0x0000004016057824 */ /* 0x000fe200078e00ff */
[----:B------:R-:W0:Y:S01]  /*1e20*/  LDGDEPBAR ;  /* 0x00000000000079af */ /* 0x000e220000000000 */
[----:B------:R-:W-:-:S03]  /*1e30*/  ISETP.GE.AND P1, PT, R16, c[0x0][0x1d4], PT ;  /* 0x0000750010007a0c */ /* 0x000fc60003f26270 */
[----:B------:R-:W-:Y:S02]  /*1e40*/  LOP3.LUT R27, R5, 0xfffffe00, RZ, 0xc0, !PT ;  /* 0xfffffe00051b7812 */ /* 0x000fe400078ec0ff */
[C---:B------:R-:W-:Y:S02]  /*1e50*/  ISETP.LT.OR P3, PT, R19.reuse, 0x1, P1 ;  /* 0x000000011300780c */ /* 0x040fe40000f61670 */
[C---:B------:R-:W-:Y:S02]  /*1e60*/  ISETP.LT.OR P5, PT, R19.reuse, 0x11, P1 ;  /* 0x000000111300780c */ /* 0x040fe40000fa1670 */
[----:B------:R-:W-:Y:S01]  /*1e70*/  ISETP.LT.OR P4, PT, R19, 0x21, P1 ;  /* 0x000000211300780c */ /* 0x000fe20000f81670 */
[----:B--2---:R-:W-:Y:S01]  /*1e80*/  IMAD.SHL.U32 R7, R18, 0x8, RZ ;  /* 0x0000000812077824 */ /* 0x004fe200078e00ff */
[----:B------:R-:W-:-:S04]  /*1e90*/  DEPBAR.LE SB0, 0x1 ;  /* 0x000080400000791a */ /* 0x000fc80000000000 */
[----:B------:R-:W-:-:S04]  /*1ea0*/  DEPBAR.LE SB0, 0x0 ;  /* 0x000080000000791a */ /* 0x000fc80000000000 */
[----:B------:R-:W-:Y:S01]  /*1eb0*/  IMAD.SHL.U32 R6, R9, 0x8, RZ ;  /* 0x0000000809067824 */ /* 0x000fe200078e00ff */
[----:B------:R-:W-:Y:S02]  /*1ec0*/  LOP3.LUT R7, R0, 0x8, R7, 0xf8, !PT ;  /* 0x0000000800077812 */ /* 0x000fe400078ef807 */
[----:B------:R-:W-:Y:S02]  /*1ed0*/  SHF.R.U32.HI R0, RZ, 0x3, R0 ;  /* 0x00000003ff007819 */ /* 0x000fe40000011600 */
[----:B------:R-:W-:Y:S02]  /*1ee0*/  LOP3.LUT R5, R3, 0x8, R6, 0xf8, !PT ;  /* 0x0000000803057812 */ /* 0x000fe400078ef806 */
[----:B------:R-:W-:Y:S02]  /*1ef0*/  SHF.R.U32.HI R3, RZ, 0x3, R3 ;  /* 0x00000003ff037819 */ /* 0x000fe40000011603 */
[----:B------:R-:W-:Y:S01]  /*1f00*/  LOP3.LUT R0, R7, R0, RZ, 0x3c, !PT ;  /* 0x0000000007007212 */ /* 0x000fe200078e3cff */
[----:B------:R-:W-:Y:S01]  /*1f10*/  IMAD.WIDE.U32 R6, R204, c[0x0][0x208], RZ ;  /* 0x00008200cc067a25 */ /* 0x000fe200078e00ff */
[----:B------:R-:W-:-:S03]  /*1f20*/  LOP3.LUT R5, R5, R3, RZ, 0x3c, !PT ;  /* 0x0000000305057212 */ /* 0x000fc600078e3cff */
[----:B------:R-:W-:Y:S02]  /*1f30*/  IMAD R3, R205, 0x400, R27 ;  /* 0x00000400cd037824 */ /* 0x000fe400078e021b */
[----:B------:R-:W-:Y:S02]  /*1f40*/  IMAD R0, R9, 0x200, R0 ;  /* 0x0000020009007824 */ /* 0x000fe400078e0200 */
[----:B------:R-:W-:Y:S02]  /*1f50*/  IMAD.IADD R3, R5, 0x1, R3 ;  /* 0x0000000105037824 */ /* 0x000fe400078e0203 */
[----:B------:R-:W-:Y:S01]  /*1f60*/  IMAD.SHL.U32 R208, R0, 0x2, RZ ;  /* 0x0000000200d07824 */ /* 0x000fe200078e00ff */
[----:B------:R-:W-:Y:S01]  /*1f70*/  BAR.SYNC.DEFER_BLOCKING 0x0 ;  /* 0x0000000000007b1d */ /* 0x000fe20000010000 */
[----:B------:R-:W-:-:S03]  /*1f80*/  IMAD.SHL.U32 R215, R3, 0x2, RZ ;  /* 0x0000000203d77824 */ /* 0x000fc600078e00ff */
[----:B------:R-:W-:Y:S01]  /*1f90*/  IADD3 R0, R208, 0x3100, RZ ;  /* 0x00003100d0007810 */ /* 0x000fe20007ffe0ff */
[--C-:B------:R-:W-:Y:S01]  /*1fa0*/  IMAD R218, R2, 0x2, R215.reuse ;  /* 0x0000000202da7824 */ /* 0x100fe200078e02d7 */
[----:B------:R-:W-:Y:S01]  /*1fb0*/  IADD3 R219, R208, 0x3120, RZ ;  /* 0x00003120d0db7810 */ /* 0x000fe20007ffe0ff */
[----:B------:R-:W-:Y:S01]  /*1fc0*/  IMAD R216, R4, 0x2, R215 ;  /* 0x0000000204d87824 */ /* 0x000fe200078e02d7 */
[----:B------:R-:W-:Y:S01]  /*1fd0*/  @P0 IADD3 R219, R0, -0x20, RZ ;  /* 0xffffffe000db0810 */ /* 0x000fe20007ffe0ff */
[----:B------:R-:W-:Y:S02]  /*1fe0*/  IMAD R0, R26, c[0x0][0x208], RZ ;  /* 0x000082001a007a24 */ /* 0x000fe400078e02ff */
[----:B------:R-:W-:Y:S01]  /*1ff0*/  IMAD R217, R2, 0x2, R216 ;  /* 0x0000000202d97824 */ /* 0x000fe200078e02d8 */
[C---:B------:R-:W-:Y:S01]  /*2000*/  IADD3 R224, R219.reuse, 0x800, RZ ;  /* 0x00000800dbe07810 */ /* 0x040fe20007ffe0ff */
[----:B------:R-:W-:Y:S01]  /*2010*/  IMAD R0, R204, c[0x0][0x20c], R0 ;  /* 0x00008300cc007a24 */ /* 0x000fe200078e0200 */
[----:B------:R-:W-:-:S02]  /*2020*/  IADD3 R223, R219, 0x1000, RZ ;  /* 0x00001000dbdf7810 */ /* 0x000fc40007ffe0ff */
[----:B------:R-:W-:Y:S01]  /*2030*/  IADD3 R222, R219, 0x1800, RZ ;  /* 0x00001800dbde7810 */ /* 0x000fe20007ffe0ff */
[----:B------:R-:W-:Y:S01]  /*2040*/  IMAD.IADD R0, R7, 0x1, R0 ;  /* 0x0000000107007824 */ /* 0x000fe200078e0200 */
[----:B------:R-:W-:-:S03]  /*2050*/  IADD3 R221, R219, 0x2000, RZ ;  /* 0x00002000dbdd7810 */ /* 0x000fc60007ffe0ff */
[----:B------:R-:W-:Y:S01]  /*2060*/  IMAD R0, R0, 0x60, RZ ;  /* 0x0000006000007824 */ /* 0x000fe200078e02ff */
[----:B------:R-:W-:Y:S04]  /*2070*/  LDSM.16.M88.4 R28, [R208+0x3100] ;  /* 0x00310000d01c783b */ /* 0x000fe80000000200 */
[----:B---3--:R-:W2:Y:S04]  /*2080*/  LDSM.16.M88.4 R12, [R215+0x6100] ;  /* 0x00610000d70c783b */ /* 0x008ea80000000200 */
[----:B-1----:R-:W1:Y:S04]  /*2090*/  LDSM.16.M88.4 R8, [R215+0x8100] ;  /* 0x00810000d708783b */ /* 0x002e680000000200 */
[----:B------:R-:W3:Y:S04]  /*20a0*/  LDSM.16.M88.4 R20, [R208+0x3900] ;  /* 0x00390000d014783b */ /* 0x000ee80000000200 */
[----:B------:R-:W4:Y:S04]  /*20b0*/  LDSM.16.M88.4 R32, [R208+0x4100] ;  /* 0x00410000d020783b */ /* 0x000f280000000200 */
[----:B------:R-:W5:Y:S04]  /*20c0*/  LDSM.16.M88.4 R36, [R208+0x4900] ;  /* 0x00490000d024783b */ /* 0x000f680000000200 */
[----:B------:R-:W3:Y:S04]  /*20d0*/  LDSM.16.M88.4 R40, [R208+0x5100] ;  /* 0x00510000d028783b */ /* 0x000ee80000000200 */
[----:B------:R-:W-:Y:S04]  /*20e0*/  LDSM.16.M88.4 R68, [R219] ;  /* 0x00000000db44783b */ /* 0x000fe80000000200 */
[----:B------:R-:W-:Y:S04]  /*20f0*/  LDSM.16.M88.4 R48, [R219+0x800] ;  /* 0x00080000db30783b */ /* 0x000fe80000000200 */
[----:B------:R-:W-:Y:S01]  /*2100*/  LDSM.16.M88.4 R44, [R219+0x1000] ;  /* 0x00100000db2c783b */ /* 0x000fe20000000200 */
[-C--:B--2---:R-:W-:Y:S08]  /*2110*/  HMMA.16816.F32.BF16 R176, R12, R28.reuse, RZ ;  /* 0x0000001c0cb0723c */ /* 0x084ff000000418ff */
[C---:B-1----:R-:W-:Y:S08]  /*2120*/  HMMA.16816.F32.BF16 R52, R8.reuse, R28, RZ ;  /* 0x0000001c0834723c */ /* 0x042ff000000418ff */
[-C--:B------:R-:W-:Y:S08]  /*2130*/  HMMA.16816.F32.BF16 R92, R8, R30.reuse, RZ ;  /* 0x0000001e085c723c */ /* 0x080ff000000418ff */
[C---:B------:R-:W-:Y:S01]  /*2140*/  HMMA.16816.F32.BF16 R156, R12.reuse, R30, RZ ;  /* 0x0000001e0c9c723c */ /* 0x040fe200000418ff */
[----:B------:R-:W1:Y:S07]  /*2150*/  LDSM.16.M88.4 R28, [R208+0x5900] ;  /* 0x00590000d01c783b */ /* 0x000e6e0000000200 */
[-C--:B---3--:R-:W-:Y:S08]  /*2160*/  HMMA.16816.F32.BF16 R144, R12, R20.reuse, RZ ;  /* 0x000000140c90723c */ /* 0x088ff000000418ff */
[C---:B------:R-:W-:Y:S08]  /*2170*/  HMMA.16816.F32.BF16 R56, R8.reuse, R20, RZ ;  /* 0x000000140838723c */ /* 0x040ff000000418ff */
[-C--:B------:R-:W-:Y:S08]  /*2180*/  HMMA.16816.F32.BF16 R100, R8, R22.reuse, RZ ;  /* 0x000000160864723c */ /* 0x080ff000000418ff */
[----:B------:R-:W-:Y:S01]  /*2190*/  HMMA.16816.F32.BF16 R152, R12, R22, RZ ;  /* 0x000000160c98723c */ /* 0x000fe200000418ff */
[----:B------:R-:W2:Y:S07]  /*21a0*/  LDSM.16.M88.4 R20, [R218+0x8100] ;  /* 0x00810000da14783b */ /* 0x000eae0000000200 */
[C---:B----4-:R-:W-:Y:S08]  /*21b0*/  HMMA.16816.F32.BF16 R76, R8.reuse, R32, RZ ;  /* 0x00000020084c723c */ /* 0x050ff000000418ff */
[C---:B------:R-:W-:Y:S08]  /*21c0*/  HMMA.16816.F32.BF16 R96, R8.reuse, R34, RZ ;  /* 0x000000220860723c */ /* 0x040ff000000418ff */
[C---:B-----5:R-:W-:Y:S08]  /*21d0*/  HMMA.16816.F32.BF16 R60, R8.reuse, R36, RZ ;  /* 0x00000024083c723c */ /* 0x060ff000000418ff */
[C---:B------:R-:W-:Y:S08]  /*21e0*/  HMMA.16816.F32.BF16 R128, R8.reuse, R38, RZ ;  /* 0x000000260880723c */ /* 0x040ff000000418ff */
[C---:B------:R-:W-:Y:S08]  /*21f0*/  HMMA.16816.F32.BF16 R64, R8.reuse, R40, RZ ;  /* 0x000000280840723c */ /* 0x040ff000000418ff */
[C---:B------:R-:W-:Y:S08]  /*2200*/  HMMA.16816.F32.BF16 R116, R8.reuse, R42, RZ ;  /* 0x0000002a0874723c */ /* 0x040ff000000418ff */
[C---:B-1----:R-:W-:Y:S08]  /*2210*/  HMMA.16816.F32.BF16 R80, R8.reuse, R28, RZ ;  /* 0x0000001c0850723c */ /* 0x042ff000000418ff */
[----:B------:R-:W-:Y:S07]  /*2220*/  HMMA.16816.F32.BF16 R112, R8, R30, RZ ;  /* 0x0000001e0870723c */ /* 0x000fee00000418ff */
[----:B------:R-:W-:Y:S01]  /*2230*/  IMAD.WIDE.U32 R8, R6, 0x60, R72 ;  /* 0x0000006006087825 */ /* 0x000fe200078e0048 */
[----:B------:R-:W-:Y:S03]  /*2240*/  HMMA.16816.F32.BF16 R140, R12, R32, RZ ;  /* 0x000000200c8c723c */ /* 0x000fe600000418ff */
[----:B------:R-:W-:-:S05]  /*2250*/  IMAD.IADD R0, R9, 0x1, R0 ;  /* 0x0000000109007824 */ /* 0x000fca00078e0200 */
[C---:B------:R-:W-:Y:S01]  /*2260*/  HMMA.16816.F32.BF16 R148, R12.reuse, R34, RZ ;  /* 0x000000220c94723c */ /* 0x040fe200000418ff */
[----:B------:R-:W1:Y:S07]  /*2270*/  LDSM.16.M88.4 R32, [R219+0x2800] ;  /* 0x00280000db20783b */ /* 0x000e6e0000000200 */
[C---:B------:R-:W-:Y:S08]  /*2280*/  HMMA.16816.F32.BF16 R132, R12.reuse, R36, RZ ;  /* 0x000000240c84723c */ /* 0x040ff000000418ff */
[C---:B------:R-:W-:Y:S01]  /*2290*/  HMMA.16816.F32.BF16 R160, R12.reuse, R38, RZ ;  /* 0x000000260ca0723c */ /* 0x040fe200000418ff */
[----:B------:R-:W-:Y:S07]  /*22a0*/  LDSM.16.M88.4 R36, [R219+0x2000] ;  /* 0x00200000db24783b */ /* 0x000fee0000000200 */
[C---:B------:R-:W-:Y:S08]  /*22b0*/  HMMA.16816.F32.BF16 R124, R12.reuse, R40, RZ ;  /* 0x000000280c7c723c */ /* 0x040ff000000418ff */
[C---:B------:R-:W-:Y:S01]  /*22c0*/  HMMA.16816.F32.BF16 R172, R12.reuse, R42, RZ ;  /* 0x0000002a0cac723c */ /* 0x040fe200000418ff */
[----:B------:R-:W3:Y:S07]  /*22d0*/  LDSM.16.M88.4 R40, [R219+0x1800] ;  /* 0x00180000db28783b */ /* 0x000eee0000000200 */
[C---:B------:R-:W-:Y:S08]  /*22e0*/  HMMA.16816.F32.BF16 R120, R12.reuse, R28, RZ ;  /* 0x0000001c0c78723c */ /* 0x040ff000000418ff */
[----:B------:R-:W-:Y:S07]  /*22f0*/  HMMA.16816.F32.BF16 R108, R12, R30, RZ ;  /* 0x0000001e0c6c723c */ /* 0x000fee00000418ff */
[----:B------:R-:W-:Y:S01]  /*2300*/  LEA R12, P0, R8, c[0x0][0x1f8], 0x1 ;  /* 0x00007e00080c7a11 */ /* 0x000fe200078008ff */
[----:B--2---:R-:W-:Y:S03]  /*2310*/  HMMA.16816.F32.BF16 R104, R20, R68, R52 ;  /* 0x000000441468723c */ /* 0x004fe60000041834 */
[----:B------:R-:W-:-:S02]  /*2320*/  IADD3 R6, P2, R12, UR9, RZ ;  /* 0x000000090c067c10 */ /* 0x000fc4000ff5e0ff */
[----:B------:R-:W-:Y:S01]  /*2330*/  LEA.HI.X R13, R8, c[0x0][0x1fc], R0, 0x1, P0 ;  /* 0x00007f00080d7a11 */ /* 0x000fe200000f0c00 */
[----:B------:R-:W-:Y:S01]  /*2340*/  IMAD.MOV.U32 R0, RZ, RZ, 0x40 ;  /* 0x00000040ff007424 */ /* 0x000fe200078e00ff */
[----:B------:R-:W-:Y:S01]  /*2350*/  IADD3 R16, P0, R6, UR9, RZ ;  /* 0x0000000906107c10 */ /* 0x000fe2000ff1e0ff */
[----:B------:R-:W2:Y:S01]  /*2360*/  LDSM.16.M88.4 R8, [R218+0x6100] ;  /* 0x00610000da08783b */ /* 0x000ea20000000200 */
[----:B------:R-:W-:Y:S01]  /*2370*/  IADD3.X R7, R13, UR8, RZ, P2, !PT ;  /* 0x000000080d077c10 */ /* 0x000fe200097fe4ff */
[C---:B------:R-:W-:Y:S01]  /*2380*/  HMMA.16816.F32.BF16 R88, R20.reuse, R48, R56 ;  /* 0x000000301458723c */ /* 0x040fe20000041838 */
[----:B------:R-:W-:Y:S01]  /*2390*/  ISETP.LT.OR P2, PT, R19, 0x41, P1 ;  /* 0x000000411300780c */ /* 0x000fe20000f41670 */
[----:B------:R-:W-:Y:S01]  /*23a0*/  @!PT LDS RZ, [RZ] ;  /* 0x00000000fffff984 */ /* 0x000fe20000000800 */
[----:B------:R-:W-:Y:S01]  /*23b0*/  @!PT LDS RZ, [RZ] ;  /* 0x00000000fffff984 */ /* 0x000fe20000000800 */
[----:B------:R-:W-:Y:S01]  /*23c0*/  @!PT LDS RZ, [RZ] ;  /* 0x00000000fffff984 */ /* 0x000fe20000000800 */
[----:B------:R4:W-:Y:S01]  /*23d0*/  LDGSTS.E.BYPASS.LTC128B.128 [R227+0x100], [R12.64], !P3 ;  /* 0x001000000ce37fae */ /* 0x0009e2000d901d4c */
[----:B------:R-:W-:Y:S02]  /*23e0*/  IADD3.X R17, R7, UR8, RZ, P0, !PT ;  /* 0x0000000807117c10 */ /* 0x000fe400087fe4ff */
[----:B------:R-:W-:Y:S01]  /*23f0*/  IADD3 R14, P0, R16, UR9, RZ ;  /* 0x00000009100e7c10 */ /* 0x000fe2000ff1e0ff */
[----:B------:R5:W-:Y:S01]  /*2400*/  LDGSTS.E.BYPASS.LTC128B.128 [R227+0x900], [R6.64], !P5 ;  /* 0x0090000006e37fae */ /* 0x000be2000e901d4c */
[----:B------:R-:W-:Y:S01]  /*2410*/  ISETP.LT.OR P3, PT, R19, 0x31, P1 ;  /* 0x000000311300780c */ /* 0x000fe20000f61670 */
[----:B-1----:R-:W-:Y:S01]  /*2420*/  HMMA.16816.F32.BF16 R80, R20, R32, R80 ;  /* 0x000000201450723c */ /* 0x002fe20000041850 */
[----:B------:R-:W-:Y:S01]  /*2430*/  IADD3.X R15, R17, UR8, RZ, P0, !PT ;  /* 0x00000008110f7c10 */ /* 0x000fe200087fe4ff */
[----:B------:R3:W-:Y:S01]  /*2440*/  LDGSTS.E.BYPASS.LTC128B.128 [R227+0x1100], [R16.64], !P4 ;  /* 0x0110000010e37fae */ /* 0x0007e2000e101d4c */
[----:B------:R-:W-:-:S02]  /*2450*/  ISETP.LT.OR P1, PT, R19, 0x51, P1 ;  /* 0x000000511300780c */ /* 0x000fc40000f21670 */
[----:B------:R-:W-:-:S03]  /*2460*/  LOP3.LUT P5, RZ, R25, 0x4, RZ, 0xc0, !PT ;  /* 0x0000000419ff7812 */ /* 0x000fc600078ac0ff */
[----:B------:R-:W-:Y:S01]  /*2470*/  HMMA.16816.F32.BF16 R76, R20, R44, R76 ;  /* 0x0000002c144c723c */ /* 0x000fe2000004184c */
[----:B------:R-:W-:-:S03]  /*2480*/  SEL R0, R0, 0xffffffc0, !P5 ;  /* 0xffffffc000007807 */ /* 0x000fc60006800000 */
[----:B------:R1:W-:Y:S02]  /*2490*/  LDGSTS.E.BYPASS.LTC128B.128 [R227+0x1900], [R14.64], !P3 ;  /* 0x019000000ee37fae */ /* 0x0003e4000d901d4c */
[----:B------:R-:W-:Y:S02]  /*24a0*/  IMAD.IADD R214, R208, 0x1, R0 ;  /* 0x00000001d0d67824 */ /* 0x000fe400078e0200 */
[----:B------:R-:W-:Y:S01]  /*24b0*/  HMMA.16816.F32.BF16 R92, R20, R70, R92 ;  /* 0x00000046145c723c */ /* 0x000fe2000004185c */
[----:B------:R-:W-:Y:S01]  /*24c0*/  IMAD.IADD R213, R0, 0x1, R219 ;  /* 0x0000000100d57824 */ /* 0x000fe200078e02db */
[----:B------:R-:W-:-:S06]  /*24d0*/  LOP3.LUT R0, R5, R27, RZ, 0xfc, !PT ;  /* 0x0000001b05007212 */ /* 0x000fcc00078efcff */
[----:B------:R-:W-:Y:S01]  /*24e0*/  HMMA.16816.F32.BF16 R96, R20, R46, R96 ;  /* 0x0000002e1460723c */ /* 0x000fe20000041860 */
[----:B-----5:R-:W-:-:S04]  /*24f0*/  IADD3 R6, P0, R14, UR9, RZ ;  /* 0x000000090e067c10 */ /* 0x020fc8000ff1e0ff */
[----:B------:R-:W-:Y:S02]  /*2500*/  IADD3.X R7, R15, UR8, RZ, P0, !PT ;  /* 0x000000080f077c10 */ /* 0x000fe400087fe4ff */
[----:B----4-:R-:W-:Y:S01]  /*2510*/  IADD3 R12, P0, R6, UR9, RZ ;  /* 0x00000009060c7c10 */ /* 0x010fe2000ff1e0ff */
[----:B---3--:R-:W-:Y:S02]  /*2520*/  HMMA.16816.F32.BF16 R16, R20, R40, R60 ;  /* 0x000000281410723c */ /* 0x008fe4000004183c */
[----:B------:R3:W-:Y:S01]  /*2530*/  LDGSTS.E.BYPASS.LTC128B.128 [R227+0x2100], [R6.64], !P2 ;  /* 0x0210000006e37fae */ /* 0x0007e2000d101d4c */
[----:B------:R-:W-:Y:S02]  /*2540*/  IADD3.X R13, R7, UR8, RZ, P0, !PT ;  /* 0x00000008070d7c10 */ /* 0x000fe400087fe4ff */
[----:B------:R-:W-:Y:S02]  /*2550*/  ISETP.GT.AND P0, PT, R204, R220, PT ;  /* 0x000000dccc00720c */ /* 0x000fe40003f04270 */
[----:B------:R-:W-:Y:S01]  /*2560*/  IADD3 R220, R219, 0x2800, RZ ;  /* 0x00002800dbdc7810 */ /* 0x000fe20007ffe0ff */
[----:B------:R1:W-:Y:S01]  /*2570*/  LDGSTS.E.BYPASS.LTC128B.128 [R227+0x2900], [R12.64], !P1 ;  /* 0x029000000ce37fae */ /* 0x0003e2000c901d4c */
[C---:B--2---:R-:W-:Y:S03]  /*2580*/  HMMA.16816.F32.BF16 R180, R8.reuse, R48, R144 ;  /* 0x0000003008b4723c */ /* 0x044fe60000041890 */
[----:B------:R-:W-:Y:S04]  /*2590*/  LDSM.16.M88.4 R28, [R216+0x8100] ;  /* 0x00810000d81c783b */ /* 0x000fe80000000200 */
[----:B------:R-:W2:Y:S01]  /*25a0*/  LDSM.16.M88.4 R52, [R214+0x4900] ;  /* 0x00490000d634783b */ /* 0x000ea20000000200 */
[C---:B------:R-:W-:Y:S03]  /*25b0*/  HMMA.16816.F32.BF16 R184, R8.reuse, R44, R140 ;  /* 0x0000002c08b8723c */ /* 0x040fe6000004188c */
[----:B------:R-:W4:Y:S04]  /*25c0*/  LDSM.16.M88.4 R72, [R214+0x5100] ;  /* 0x00510000d648783b */ /* 0x000f280000000200 */
[----:B------:R-:W5:Y:S01]  /*25d0*/  LDSM.16.M88.4 R84, [R214+0x5900] ;  /* 0x00590000d654783b */ /* 0x000f620000000200 */
[C---:B------:R-:W-:Y:S03]  /*25e0*/  HMMA.16816.F32.BF16 R176, R8.reuse, R68, R176 ;  /* 0x0000004408b0723c */ /* 0x040fe600000418b0 */
[----:B------:R-:W3:Y:S04]  /*25f0*/  LDSM.16.M88.4 R60, [R214+0x3900] ;  /* 0x00390000d63c783b */ /* 0x000ee80000000200 */
[----:B------:R-:W3:Y:S01]  /*2600*/  LDSM.16.M88.4 R56, [R214+0x4100] ;  /* 0x00410000d638783b */ /* 0x000ee20000000200 */
[----:B------:R-:W-:Y:S03]  /*2610*/  HMMA.16816.F32.BF16 R140, R8, R50, R152 ;  /* 0x00000032088c723c */ /* 0x000fe60000041898 */
[----:B------:R-:W0:Y:S05]  /*2620*/  LDGDEPBAR ;  /* 0x00000000000079af */ /* 0x000e2a0000000000 */
[C---:B-1----:R-:W-:Y:S01]  /*2630*/  HMMA.16816.F32.BF16 R12, R20.reuse, R36, R64 ;  /* 0x00000024140c723c */ /* 0x042fe20000041840 */
[----:B------:R-:W1:Y:S07]  /*2640*/  LDSM.16.M88.4 R64, [R214+0x3100] ;  /* 0x00310000d640783b */ /* 0x000e6e0000000200 */
[----:B------:R-:W-:Y:S01]  /*2650*/  HMMA.16816.F32.BF16 R100, R20, R50, R100 ;  /* 0x000000321464723c */ /* 0x000fe20000041864 */
[----:B------:R-:W-:Y:S07]  /*2660*/  LDSM.16.M88.4 R48, [R213] ;  /* 0x00000000d530783b */ /* 0x000fee0000000200 */
[----:B--2---:R-:W-:Y:S01]  /*2670*/  HMMA.16816.F32.BF16 R144, R28, R52, R16 ;  /* 0x000000341c90723c */ /* 0x004fe20000041810 */
[----:B------:R-:W2:Y:S07]  /*2680*/  LDSM.16.M88.4 R16, [R216+0x6100] ;  /* 0x00610000d810783b */ /* 0x000eae0000000200 */
[----:B------:R-:W-:Y:S08]  /*2690*/  HMMA.16816.F32.BF16 R68, R8, R70, R156 ;  /* 0x000000460844723c */ /* 0x000ff0000004189c */
[C---:B------:R-:W-:Y:S08]  /*26a0*/  HMMA.16816.F32.BF16 R128, R20.reuse, R42, R128 ;  /* 0x0000002a1480723c */ /* 0x040ff00000041880 */
[C---:B------:R-:W-:Y:S08]  /*26b0*/  HMMA.16816.F32.BF16 R188, R20.reuse, R38, R116 ;  /* 0x0000002614bc723c */ /* 0x040ff00000041874 */
[----:B------:R-:W-:Y:S01]  /*26c0*/  HMMA.16816.F32.BF16 R136, R20, R34, R112 ;  /* 0x000000221488723c */ /* 0x000fe20000041870 */
[----:B------:R-:W-:Y:S07]  /*26d0*/  LDSM.16.M88.4 R20, [R213+0x2800] ;  /* 0x00280000d514783b */ /* 0x000fee0000000200 */
[C---:B------:R-:W-:Y:S08]  /*26e0*/  HMMA.16816.F32.BF16 R192, R8.reuse, R40, R132 ;  /* 0x0000002808c0723c */ /* 0x040ff00000041884 */
[C---:B------:R-:W-:Y:S01]  /*26f0*/  HMMA.16816.F32.BF16 R148, R8.reuse, R46, R148 ;  /* 0x0000002e0894723c */ /* 0x040fe20000041894 */
[----:B------:R-:W-:Y:S07]  /*2700*/  LDSM.16.M88.4 R44, [R213+0x800] ;  /* 0x00080000d52c783b */ /* 0x000fee0000000200 */
[C---:B------:R-:W-:Y:S01]  /*2710*/  HMMA.16816.F32.BF16 R160, R8.reuse, R42, R160 ;  /* 0x0000002a08a0723c */ /* 0x040fe200000418a0 */
[----:B------:R-:W-:Y:S07]  /*2720*/  LDSM.16.M88.4 R40, [R213+0x1000] ;  /* 0x00100000d528783b */ /* 0x000fee0000000200 */
[C---:B------:R-:W-:Y:S08]  /*2730*/  HMMA.16816.F32.BF16 R196, R8.reuse, R36, R124 ;  /* 0x0000002408c4723c */ /* 0x040ff0000004187c */
[C---:B------:R-:W-:Y:S08]  /*2740*/  HMMA.16816.F32.BF16 R200, R8.reuse, R32, R120 ;  /* 0x0000002008c8723c */ /* 0x040ff00000041878 */
[C---:B------:R-:W-:Y:S01]  /*2750*/  HMMA.16816.F32.BF16 R172, R8.reuse, R38, R172 ;  /* 0x0000002608ac723c */ /* 0x040fe200000418ac */
[----:B------:R-:W-:Y:S07]  /*2760*/  LDSM.16.M88.4 R36, [R213+0x1800] ;  /* 0x00180000d524783b */ /* 0x000fee0000000200 */
[----:B------:R-:W-:Y:S01]  /*2770*/  HMMA.16816.F32.BF16 R168, R8, R34, R108 ;  /* 0x0000002208a8723c */ /* 0x000fe2000004186c */
[----:B------:R-:W-:Y:S04]  /*2780*/  LDSM.16.M88.4 R8, [R217+0x8100] ;  /* 0x00810000d908783b */ /* 0x000fe80000000200 */
[----:B------:R-:W-:Y:S03]  /*2790*/  LDSM.16.M88.4 R32, [R213+0x2000] ;  /* 0x00200000d520783b */ /* 0x000fe60000000200 */
[----:B----4-:R-:W-:Y:S01]  /*27a0*/  HMMA.16816.F32.BF16 R132, R28, R72, R12 ;  /* 0x000000481c84723c */ /* 0x010fe2000004180c */
[----:B------:R-:W4:Y:S01]  /*27b0*/  LDSM.16.M88.4 R12, [R217+0x6100] ;  /* 0x00610000d90c783b */ /* 0x000f220000000200 */
[----:B------:R-:W-:-:S06]  /*27c0*/  DEPBAR.LE SB0, 0x0 ;  /* 0x000080000000791a */ /* 0x000fcc0000000000 */
[C---:B-----5:R-:W-:Y:S08]  /*27d0*/  HMMA.16816.F32.BF16 R124, R28.reuse, R84, R80 ;  /* 0x000000541c7c723c */ /* 0x060ff00000041850 */
[C---:B---3--:R-:W-:Y:S08]  /*27e0*/  HMMA.16816.F32.BF16 R156, R28.reuse, R60, R88 ;  /* 0x0000003c1c9c723c */ /* 0x048ff00000041858 */
[C---:B------:R-:W-:Y:S08]  /*27f0*/  HMMA.16816.F32.BF16 R152, R28.reuse, R56, R76 ;  /* 0x000000381c98723c */ /* 0x040ff0000004184c */
[C---:B-1----:R-:W-:Y:S08]  /*2800*/  HMMA.16816.F32.BF16 R120, R28.reuse, R66, R92 ;  /* 0x000000421c78723c */ /* 0x042ff0000004185c */
[----:B------:R-:W-:Y:S08]  /*2810*/  HMMA.16816.F32.BF16 R112, R28, R58, R96 ;  /* 0x0000003a1c70723c */ /* 0x000ff00000041860 */
[----:B--2---:R-:W-:Y:S08]  /*2820*/  HMMA.16816.F32.BF16 R80, R16, R62, R140 ;  /* 0x0000003e1050723c */ /* 0x004ff0000004188c */
[C---:B------:R-:W-:Y:S08]  /*2830*/  HMMA.16816.F32.BF16 R164, R28.reuse, R64, R104 ;  /* 0x000000401ca4723c */ /* 0x040ff00000041868 */
[----:B------:R-:W-:Y:S08]  /*2840*/  HMMA.16816.F32.BF16 R116, R28, R62, R100 ;  /* 0x0000003e1c74723c */ /* 0x000ff00000041864 */
[C---:B------:R-:W-:Y:S08]  /*2850*/  HMMA.16816.F32.BF16 R96, R16.reuse, R64, R176 ;  /* 0x000000401060723c */ /* 0x040ff000000418b0 */
[C---:B------:R-:W-:Y:S08]  /*2860*/  HMMA.16816.F32.BF16 R92, R16.reuse, R66, R68 ;  /* 0x00000042105c723c */ /* 0x040ff00000041844 */
[C---:B------:R-:W-:Y:S08]  /*2870*/  HMMA.16816.F32.BF16 R88, R16.reuse, R60, R180 ;  /* 0x0000003c1058723c */ /* 0x040ff000000418b4 */
[----:B------:R-:W-:Y:S08]  /*2880*/  HMMA.16816.F32.BF16 R76, R16, R56, R184 ;  /* 0x00000038104c723c */ /* 0x000ff000000418b8 */
[C---:B------:R-:W-:Y:S08]  /*2890*/  HMMA.16816.F32.BF16 R108, R28.reuse, R54, R128 ;  /* 0x000000361c6c723c */ /* 0x040ff00000041880 */
[C---:B------:R-:W-:Y:S08]  /*28a0*/  HMMA.16816.F32.BF16 R104, R28.reuse, R74, R188 ;  /* 0x0000004a1c68723c */ /* 0x040ff000000418bc */
[----:B------:R-:W-:Y:S08]  /*28b0*/  HMMA.16816.F32.BF16 R100, R28, R86, R136 ;  /* 0x000000561c64723c */ /* 0x000ff00000041888 */
[C---:B------:R-:W-:Y:S08]  /*28c0*/  HMMA.16816.F32.BF16 R68, R16.reuse, R58, R148 ;  /* 0x0000003a1044723c */ /* 0x040ff00000041894 */
[C---:B------:R-:W-:Y:S08]  /*28d0*/  HMMA.16816.F32.BF16 R64, R16.reuse, R52, R192 ;  /* 0x000000341040723c */ /* 0x040ff000000418c0 */
[C---:B------:R-:W-:Y:S08]  /*28e0*/  HMMA.16816.F32.BF16 R60, R16.reuse, R54, R160 ;  /* 0x00000036103c723c */ /* 0x040ff000000418a0 */
[C---:B------:R-:W-:Y:S08]  /*28f0*/  HMMA.16816.F32.BF16 R56, R16.reuse, R72, R196 ;  /* 0x000000481038723c */ /* 0x040ff000000418c4 */
[C---:B------:R-:W-:Y:S08]  /*2900*/  HMMA.16816.F32.BF16 R52, R16.reuse, R74, R172 ;  /* 0x0000004a1034723c */ /* 0x040ff000000418ac */
[C---:B------:R-:W-:Y:S08]  /*2910*/  HMMA.16816.F32.BF16 R28, R16.reuse, R84, R200 ;  /* 0x00000054101c723c */ /* 0x040ff000000418c8 */
[----:B------:R-:W-:Y:S08]  /*2920*/  HMMA.16816.F32.BF16 R16, R16, R86, R168 ;  /* 0x000000561010723c */ /* 0x000ff000000418a8 */
[----:B----4-:R-:W-:Y:S08]  /*2930*/  HMMA.16816.F32.BF16 R84, R12, R46, R80 ;  /* 0x0000002e0c54723c */ /* 0x010ff00000041850 */
[----:B------:R-:W-:Y:S08]  /*2940*/  HMMA.16816.F32.BF16 R160, R8, R50, R120 ;  /* 0x0000003208a0723c */ /* 0x000ff00000041878 */
[----:B------:R-:W-:Y:S08]  /*2950*/  HMMA.16816.F32.BF16 R80, R12, R40, R76 ;  /* 0x000000280c50723c */ /* 0x000ff0000004184c */
[C---:B------:R-:W-:Y:S08]  /*2960*/  HMMA.16816.F32.BF16 R136, R8.reuse, R46, R116 ;  /* 0x0000002e0888723c */ /* 0x040ff00000041874 */
[----:B------:R-:W-:Y:S08]  /*2970*/  HMMA.16816.F32.BF16 R120, R8, R22, R100 ;  /* 0x000000160878723c */ /* 0x000ff00000041864 */
[-C--:B------:R-:W-:Y:S08]  /*2980*/  HMMA.16816.F32.BF16 R76, R12, R42.reuse, R68 ;  /* 0x0000002a0c4c723c */ /* 0x080ff00000041844 */
[----:B------:R-:W-:Y:S08]  /*2990*/  HMMA.16816.F32.BF16 R116, R8, R42, R112 ;  /* 0x0000002a0874723c */ /* 0x000ff00000041870 */
        /* <DEDUP_REMOVED lines=16> */
[----:B------:R-:W-:Y:S01]  /*2aa0*/  HMMA.16816.F32.BF16 R56, R12, R22, R16 ;  /* 0x000000160c38723c */ /* 0x000fe20000041810 */
[----:B------:R-:W-:Y:S06]  /*2ab0*/  BAR.SYNC.DEFER_BLOCKING 0x0 ;  /* 0x0000000000007b1d */ /* 0x000fec0000010000 */
[----:B------:R-:W-:Y:S05]  /*2ac0*/  @!P0 BRA `(.L_x_461) ;  /* 0x000001d000008947 */ /* 0x000fea0003800000 */
[----:B------:R-:W-:Y:S01]  /*2ad0*/  IADD3 R3, R225, -0x2, RZ ;  /* 0xfffffffee1037810 */ /* 0x000fe20007ffe0ff */
        /* <DEDUP_REMOVED lines=25> */
[----:B-1----:R-:W-:-:S05]  /*2c70*/  IADD3 R14, P0, R6, R16, RZ ;  /* 0x00000010060e7210 */ /* 0x002fca0007f1e0ff */
[----:B------:R-:W-:-:S05]  /*2c80*/  IMAD.X R15, R7, 0x1, R5, P0 ;  /* 0x00000001070f7824 */ /* 0x000fca00000e0605 */
[----:B------:R2:W-:Y:S03]  /*2c90*/  LDGSTS.E.BYPASS.LTC128B.128 [R227+0x5900], [R14.64], !P6 ;  /* 0x059000000ee37fae */ /* 0x0005e6000f101d4c */
.L_x_461:
[----:B------:R-:W-:Y:S01]  /*2ca0*/  FMUL.FTZ R3, R65, c[0x0][0x320] ;  /* 0x0000c80041037a20 */ /* 0x000fe20000410000 */
[----:B--2---:R-:W-:Y:S01]  /*2cb0*/  SHF.R.S32.HI R7, RZ, 0x1f, R205 ;  /* 0x0000001fff077819 */ /* 0x004fe200000114cd */
[----:B------:R-:W-:Y:S01]  /*2cc0*/  FMUL.FTZ R5, R61, c[0x0][0x320] ;  /* 0x0000c8003d057a20 */ /* 0x000fe20000410000 */
[----:B------:R-:W-:Y:S01]  /*2cd0*/  LEA.HI R6, R209, R210, RZ, 0x2 ;  /* 0x000000d2d1067211 */ /* 0x000fe200078f10ff */
[----:B------:R1:W2:Y:S01]  /*2ce0*/  MUFU.TANH R32, R3 ;  /* 0x0000000300207308 */ /* 0x0002a20000002400 */
[----:B------:R-:W-:Y:S01]  /*2cf0*/  PLOP3.LUT P1, PT, PT, PT, UP2, 0x80, 0x0 ;  /* 0x000000000000781c */ /* 0x000fe20003f2f028 */
[----:B------:R-:W-:Y:S01]  /*2d00*/  FMUL.FTZ R10, R69, c[0x0][0x320] ;  /* 0x0000c800450a7a20 */ /* 0x000fe20000410000 */
[----:B------:R-:W-:Y:S01]  /*2d10*/  LOP3.LUT R6, R6, 0xfffffffc, RZ, 0xc0, !PT ;  /* 0xfffffffc06067812 */ /* 0x000fe200078ec0ff */
[----:B------:R-:W-:Y:S01]  /*2d20*/  ULDC UR10, c[0x0][0x324] ;  /* 0x0000c900000a7ab9 */ /* 0x000fe20000000800 */
[----:B------:R-:W-:Y:S01]  /*2d30*/  PLOP3.LUT P0, PT, PT, PT, UP2, 0x80, 0x0 ;  /* 0x000000000000781c */ /* 0x000fe20003f0f028 */
[----:B------:R-:W-:Y:S01]  /*2d40*/  ULOP3.LUT UR10, URZ, UR10, URZ, 0x33, !UPT ;  /* 0x0000000a3f0a7292 */ /* 0x000fe2000f8e333f */
[----:B------:R-:W0:Y:S01]  /*2d50*/  LDGDEPBAR ;  /* 0x00000000000079af */ /* 0x000e220000000000 */
[----:B------:R3:W4:Y:S01]  /*2d60*/  MUFU.TANH R16, R5 ;  /* 0x0000000500107308 */ /* 0x0007220000002400 */
[----:B------:R-:W-:-:S02]  /*2d70*/  IMAD.IADD R6, R210, 0x1, -R6 ;  /* 0x00000001d2067824 */ /* 0x000fc400078e0a06 */
[----:B-1----:R-:W-:-:S05]  /*2d80*/  FMUL.FTZ R3, R96, c[0x0][0x320] ;  /* 0x0000c80060037a20 */ /* 0x002fca0000410000 */
[----:B------:R1:W1:Y:S01]  /*2d90*/  MUFU.TANH R14, R10 ;  /* 0x0000000a000e7308 */ /* 0x0002620000002400 */
[----:B---3--:R-:W-:-:S07]  /*2da0*/  LEA.HI R5, R7, R205, RZ, 0x2 ;  /* 0x000000cd07057211 */ /* 0x008fce00078f10ff */
[----:B------:R3:W2:Y:S01]  /*2db0*/  MUFU.TANH R37, R3 ;  /* 0x0000000300257308 */ /* 0x0006a20000002400 */
[----:B------:R-:W-:Y:S01]  /*2dc0*/  FMUL.FTZ R7, R68, c[0x0][0x320] ;  /* 0x0000c80044077a20 */ /* 0x000fe20000410000 */
[----:B------:R-:W-:-:S04]  /*2dd0*/  LOP3.LUT R5, R5, 0xffffffc, RZ, 0xc0, !PT ;  /* 0x0ffffffc05057812 */ /* 0x000fc800078ec0ff */
[----:B------:R-:W-:Y:S02]  /*2de0*/  IADD3 R8, -R5, R205, RZ ;  /* 0x000000cd05087210 */ /* 0x000fe40007ffe1ff */
[----:B------:R-:W2:Y:S01]  /*2df0*/  MUFU.TANH R15, R7 ;  /* 0x00000007000f7308 */ /* 0x000ea20000002400 */
[----:B------:R-:W-:Y:S01]  /*2e00*/  LEA.HI R5, R6, R6, RZ, 0x1 ;  /* 0x0000000606057211 */ /* 0x000fe200078f08ff */
[----:B-1----:R-:W-:Y:S02]  /*2e10*/  FMUL.FTZ R10, R72, c[0x0][0x320] ;  /* 0x0000c800480a7a20 */ /* 0x002fe40000410000 */
[----:B---3--:R-:W-:-:S04]  /*2e20*/  FMUL.FTZ R3, R97, c[0x0][0x320] ;  /* 0x0000c80061037a20 */ /* 0x008fc80000410000 */
[----:B------:R-:W1:Y:S08]  /*2e30*/  MUFU.TANH R13, R10 ;  /* 0x0000000a000d7308 */ /* 0x000e700000002400 */
[----:B------:R3:W1:Y:S02]  /*2e40*/  MUFU.TANH R31, R3 ;  /* 0x00000003001f7308 */ /* 0x0006640000002400 */
[----:B---3--:R-:W-:-:S06]  /*2e50*/  FMUL.FTZ R3, R92, c[0x0][0x320] ;  /* 0x0000c8005c037a20 */ /* 0x008fcc0000410000 */
        /* <DEDUP_REMOVED lines=23> */
[----:B---3--:R-:W-:-:S04]  /*2fd0*/  LOP3.LUT R3, R206, 0xffffffe0, RZ, 0xc0, !PT ;  /* 0xffffffe0ce037812 */ /* 0x008fc800078ec0ff */
[----:B------:R-:W-:-:S04]  /*2fe0*/  IADD3 R3, -R3, R210, RZ ;  /* 0x000000d203037210 */ /* 0x000fc80007ffe1ff */
[----:B------:R-:W-:-:S04]  /*2ff0*/  SHF.R.S32.HI R9, RZ, 0x1f, R3 ;  /* 0x0000001fff097819 */ /* 0x000fc80000011403 */
[----:B------:R-:W-:-:S04]  /*3000*/  LEA.HI R9, R9, R3, RZ, 0x2 ;  /* 0x0000000309097211 */ /* 0x000fc800078f10ff */
[----:B------:R-:W-:-:S05]  /*3010*/  LEA.HI.SX32 R7, R9, UR7, 0x1e ;  /* 0x0000000709077c11 */ /* 0x000fca000f8ff2ff */
[----:B------:R-:W-:Y:S01]  /*3020*/  IMAD R11, R8, 0x10, R7 ;  /* 0x00000010080b7824 */ /* 0x000fe200078e0207 */
[C---:B------:R-:W-:Y:S02]  /*3030*/  SHF.L.U32 R7, R5.reuse, 0x5, RZ ;  /* 0x0000000505077819 */ /* 0x040fe400000006ff */
[----:B------:R-:W-:Y:S02]  /*3040*/  LOP3.LUT R8, R5, 0x1ffffffe, RZ, 0xc0, !PT ;  /* 0x1ffffffe05087812 */ /* 0x000fe400078ec0ff */
[----:B------:R-:W-:Y:S02]  /*3050*/  LOP3.LUT R5, R7, 0xffffffc0, RZ, 0xc0, !PT ;  /* 0xffffffc007057812 */ /* 0x000fe400078ec0ff */
[----:B------:R-:W-:Y:S01]  /*3060*/  IADD3.X R7, R24, c[0x0][0x1d0], RZ, PT, !PT ;  /* 0x0000740018077a10 */ /* 0x000fe20003ffe4ff */
[----:B------:R-:W-:Y:S01]  /*3070*/  IMAD.IADD R6, R6, 0x1, -R8 ;  /* 0x0000000106067824 */ /* 0x000fe200078e0a08 */
[----:B------:R-:W-:Y:S01]  /*3080*/  IADD3 R5, R5, R11, RZ ;  /* 0x0000000b05057210 */ /* 0x000fe20007ffe0ff */
[----:B------:R-:W-:-:S04]  /*3090*/  FMUL.FTZ R8, R56, c[0x0][0x320] ;  /* 0x0000c80038087a20 */ /* 0x000fc80000410000 */
[----:B------:R-:W-:Y:S02]  /*30a0*/  IMAD R25, R6, 0x8, R5 ;  /* 0x0000000806197824 */ /* 0x000fe400078e0205 */
[----:B------:R-:W-:Y:S02]  /*30b0*/  FMUL.FTZ R5, R73, c[0x0][0x320] ;  /* 0x0000c80049057a20 */ /* 0x000fe40000410000 */
[----:B------:R-:W-:Y:S01]  /*30c0*/  @P1 IMAD.HI.U32 R6, R25, c[0x0][0x2c8], RZ ;  /* 0x0000b20019061a27 */ /* 0x000fe200078e00ff */
[----:B------:R3:W-:Y:S01]  /*30d0*/  STL [R1+0x28], R25 ;  /* 0x0000281901007387 */ /* 0x0007e20000100800 */
[----:B------:R5:W1:Y:S02]  /*30e0*/  MUFU.TANH R12, R5 ;  /* 0x00000005000c7308 */ /* 0x000a640000002400 */
[----:B-----5:R-:W-:-:S06]  /*30f0*/  FMUL.FTZ R5, R88, c[0x0][0x320] ;  /* 0x0000c80058057a20 */ /* 0x020fcc0000410000 */
[----:B------:R5:W1:Y:S01]  /*3100*/  MUFU.TANH R11, R5 ;  /* 0x00000005000b7308 */ /* 0x000a620000002400 */
[----:B---3--:R-:W-:Y:S02]  /*3110*/  @P0 SHF.R.U32.HI R25, RZ, c[0x0][0x2cc], R6 ;  /* 0x0000b300ff190a19 */ /* 0x008fe40000011606 */
[----:B------:R-:W-:-:S03]  /*3120*/  PLOP3.LUT P0, PT, PT, PT, UP1, 0x40, 0x0 ;  /* 0x000000000000781c */ /* 0x000fc60003f0e818 */
[----:B------:R-:W3:Y:S01]  /*3130*/  SHFL.IDX PT, R6, R25, RZ, 0x1c1f ;  /* 0x001c1fff19067589 */ /* 0x000ee200000e0000 */
[----:B-----5:R-:W-:-:S04]  /*3140*/  FMUL.FTZ R5, R89, c[0x0][0x320] ;  /* 0x0000c80059057a20 */ /* 0x020fc80000410000 */
[----:B------:R5:W1:Y:S02]  /*3150*/  MUFU.TANH R10, R5 ;  /* 0x00000005000a7308 */ /* 0x000a640000002400 */
[----:B-----5:R-:W-:-:S06]  /*3160*/  LOP3.LUT R5, R9, 0x7ffffffc, RZ, 0xc0, !PT ;  /* 0x7ffffffc09057812 */ /* 0x020fcc00078ec0ff */
[----:B------:R-:W1:Y:S01]  /*3170*/  MUFU.TANH R9, R8 ;  /* 0x0000000800097308 */ /* 0x000e620000002400 */
[----:B------:R-:W-:Y:S01]  /*3180*/  IADD3 R3, R3, -R5, RZ ;  /* 0x8000000503037210 */ /* 0x000fe20007ffe0ff */
[----:B------:R-:W-:-:S03]  /*3190*/  FMUL.FTZ R5, R57, c[0x0][0x320] ;  /* 0x0000c80039057a20 */ /* 0x000fc60000410000 */
[----:B------:R-:W-:-:S03]  /*31a0*/  SHF.L.U32 R36, R3, 0x1, RZ ;  /* 0x0000000103247819 */ /* 0x000fc600000006ff */
[----:B------:R5:W1:Y:S01]  /*31b0*/  MUFU.TANH R8, R5 ;  /* 0x0000000500087308 */ /* 0x000a620000002400 */
[----:B------:R-:W-:Y:S01]  /*31c0*/  IADD3 R3, R7, -c[0x0][0x168], -R36 ;  /* 0x80005a0007037a10 */ /* 0x000fe20007ffe824 */
[----:B------:R1:W-:Y:S01]  /*31d0*/  STL [R1+0x20], R36 ;  /* 0x0000202401007387 */ /* 0x0003e20000100800 */
[----:B------:R-:W-:Y:S02]  /*31e0*/  IADD3 R34, -R36, c[0x0][0x1d0], R24 ;  /* 0x0000740024227a10 */ /* 0x000fe40007ffe118 */
[C---:B------:R-:W-:Y:S02]  /*31f0*/  IADD3 R33, R3.reuse, c[0x0][0x328], RZ ;  /* 0x0000ca0003217a10 */ /* 0x040fe40007ffe0ff */
[----:B------:R-:W-:-:S04]  /*3200*/  IADD3 R35, R3, UR10, RZ ;  /* 0x0000000a03237c10 */ /* 0x000fc8000fffe0ff */
[----:B---3--:R-:W-:Y:S01]  /*3210*/  IADD3 R3, R35, R6, RZ ;  /* 0x0000000623037210 */ /* 0x008fe20007ffe0ff */
[----:B-----5:R-:W-:-:S05]  /*3220*/  IMAD.IADD R5, R33, 0x1, R6 ;  /* 0x0000000121057824 */ /* 0x020fca00078e0206 */
[----:B------:R-:W-:Y:S02]  /*3230*/  IMNMX R5, R5, R34, PT ;  /* 0x0000002205057217 */ /* 0x000fe40003800200 */
[----:B-1----:R-:W-:Y:S01]  /*3240*/  IADD3 R36, R24, -R36, RZ ;  /* 0x8000002418247210 */ /* 0x002fe20007ffe0ff */
[----:B------:R-:W-:Y:S05]  /*3250*/  @P0 BRA `(.L_x_462) ;  /* 0x0000015000000947 */ /* 0x000fea0003800000 */
[----:B--2-4-:R-:W-:Y:S01]  /*3260*/  IADD3 R6, R6, c[0x0][0x1d0], RZ ;  /* 0x0000740006067a10 */ /* 0x014fe20007ffe0ff */
[----:B------:R-:W-:Y:S03]  /*3270*/  BSSY B0, `(.L_x_463) ;  /* 0x000000f000007945 */ /* 0x000fe60003800000 */
[----:B------:R-:W-:-:S04]  /*3280*/  IADD3 R6, R6, -c[0x0][0x168], RZ ;  /* 0x80005a0006067a10 */ /* 0x000fc80007ffe0ff */
        /* <DEDUP_REMOVED lines=9> */
.L_x_464:
[----:B------:R-:W-:-:S04]  /*3320*/  MOV R7, c[0x0][0x32c] ;  /* 0x0000cb0000077a02 */ /* 0x000fc80000000f00 */
[----:B------:R-:W-:-:S13]  /*3330*/  ISETP.NE.AND P0, PT, R7, 0x1, PT ;  /* 0x000000010700780c */ /* 0x000fda0003f05270 */
[----:B------:R-:W-:-:S05]  /*3340*/  @P0 IMAD.HI.U32 R7, R6, c[0x0][0x330], RZ ;  /* 0x0000cc0006070a27 */ /* 0x000fca00078e00ff */
[----:B------:R-:W-:Y:S02]  /*3350*/  @P0 SHF.R.U32.HI R6, RZ, c[0x0][0x334], R7 ;  /* 0x0000cd00ff060a19 */ /* 0x000fe40000011607 */
.L_x_465:
[----:B------:R-:W-:Y:S05]  /*3360*/  BSYNC B0 ;  /* 0x0000000000007941 */ /* 0x000fea0003800000 */
.L_x_463:
[----:B------:R-:W-:-:S05]  /*3370*/  IMAD R6, R6, c[0x0][0x32c], R36 ;  /* 0x0000cb0006067a24 */ /* 0x000fca00078e0224 */
[----:B------:R-:W-:Y:S02]  /*3380*/  IADD3 R7, R6, c[0x0][0x32c], RZ ;  /* 0x0000cb0006077a10 */ /* 0x000fe40007ffe0ff */
[----:B------:R-:W-:Y:S02]  /*3390*/  IMNMX R3, R3, R6, !PT ;  /* 0x0000000603037217 */ /* 0x000fe40007800200 */
[----:B------:R-:W-:Y:S02]  /*33a0*/  IMNMX R5, R5, R7, PT ;  /* 0x0000000705057217 */ /* 0x000fe40003800200 */
.L_x_462:
[C---:B--2-4-:R-:W-:Y:S01]  /*33b0*/  ISETP.GE.AND P0, PT, R24.reuse, 0x9, PT ;  /* 0x000000091800780c */ /* 0x054fe20003f06270 */
[----:B------:R-:W1:Y:S01]  /*33c0*/  SHFL.IDX PT, R6, R25, 0x1, 0x1c1f ;  /* 0x003c1f0019067f89 */ /* 0x000e6200000e0000 */
[----:B------:R-:W-:Y:S02]  /*33d0*/  ISETP.GE.AND P1, PT, R24, 0x2, PT ;  /* 0x000000021800780c */ /* 0x000fe40003f26270 */
[----:B------:R-:W-:Y:S02]  /*33e0*/  P2R R54, PR, RZ, 0x1 ;  /* 0x00000001ff367803 */ /* 0x000fe40000000000 */
[----:B------:R-:W-:-:S02]  /*33f0*/  ISETP.GT.AND P0, PT, R3, 0x8, !P0 ;  /* 0x000000080300780c */ /* 0x000fc40004704270 */
[----:B------:R-:W-:Y:S02]  /*3400*/  P2R R55, PR, RZ, 0x2 ;  /* 0x00000002ff377803 */ /* 0x000fe40000000000 */
[----:B------:R-:W-:Y:S02]  /*3410*/  ISETP.LT.OR P0, PT, R5, 0x9, P0 ;  /* 0x000000090500780c */ /* 0x000fe40000701670 */
[----:B------:R-:W-:Y:S02]  /*3420*/  ISETP.GT.AND P1, PT, R3, 0x1, !P1 ;  /* 0x000000010300780c */ /* 0x000fe40004f24270 */
[----:B------:R-:W-:Y:S02]  /*3430*/  ISETP.GE.AND P2, PT, R24, 0x11, PT ;  /* 0x000000111800780c */ /* 0x000fe40003f46270 */
[----:B------:R-:W-:Y:S02]  /*3440*/  FSEL R73, R30, -INF , !P0 ;  /* 0xff8000001e497808 */ /* 0x000fe40004000000 */
[----:B------:R-:W-:-:S02]  /*3450*/  ISETP.LT.OR P1, PT, R5, 0x2, P1 ;  /* 0x000000020500780c */ /* 0x000fc40000f21670 */
[----:B------:R-:W-:Y:S02]  /*3460*/  ISETP.GT.AND P0, PT, R3, 0x10, !P2 ;  /* 0x000000100300780c */ /* 0x000fe40005704270 */
[----:B------:R-:W-:Y:S02]  /*3470*/  ISETP.GE.AND P3, PT, R24, 0xa, PT ;  /* 0x0000000a1800780c */ /* 0x000fe40003f66270 */
[----:B------:R-:W-:Y:S02]  /*3480*/  FSEL R64, R31, -INF , !P1 ;  /* 0xff8000001f407808 */ /* 0x000fe40004800000 */
[----:B------:R-:W-:Y:S02]  /*3490*/  P2R R52, PR, RZ, 0x4 ;  /* 0x00000004ff347803 */ /* 0x000fe40000000000 */
[----:B------:R-:W-:Y:S02]  /*34a0*/  ISETP.LT.OR P0, PT, R5, 0x11, P0 ;  /* 0x000000110500780c */ /* 0x000fe40000701670 */
[----:B------:R-:W-:-:S02]  /*34b0*/  ISETP.GT.AND P1, PT, R3, 0x9, !P3 ;  /* 0x000000090300780c */ /* 0x000fc40005f24270 */
[----:B------:R-:W-:Y:S02]  /*34c0*/  ISETP.GE.AND P2, PT, R24, 0x12, PT ;  /* 0x000000121800780c */ /* 0x000fe40003f46270 */
[----:B------:R-:W-:Y:S02]  /*34d0*/  FSEL R77, R28, -INF , !P0 ;  /* 0xff8000001c4d7808 */ /* 0x000fe40004000000 */
[----:B------:R-:W-:Y:S02]  /*34e0*/  ISETP.LT.OR P1, PT, R5, 0xa, P1 ;  /* 0x0000000a0500780c */ /* 0x000fe40000f21670 */
[----:B------:R-:W-:Y:S02]  /*34f0*/  ISETP.GT.AND P0, PT, R3, 0x11, !P2 ;  /* 0x000000110300780c */ /* 0x000fe40005704270 */
[----:B------:R-:W-:Y:S02]  /*3500*/  FSEL R76, R29, -INF , !P1 ;  /* 0xff8000001d4c7808 */ /* 0x000fe40004800000 */
[----:B------:R-:W-:-:S02]  /*3510*/  ISETP.LT.OR P0, PT, R5, 0x12, P0 ;  /* 0x000000120500780c */ /* 0x000fc40000701670 */
[C---:B------:R-:W-:Y:S02]  /*3520*/  ISETP.GE.AND P1, PT, R24.reuse, 0x19, PT ;  /* 0x000000191800780c */ /* 0x040fe40003f26270 */
[----:B------:R-:W-:Y:S02]  /*3530*/  FSEL R81, R27, -INF , !P0 ;  /* 0xff8000001b517808 */ /* 0x000fe40004000000 */
[----:B------:R-:W-:Y:S02]  /*3540*/  ISETP.GT.AND P0, PT, R3, 0x18, !P1 ;  /* 0x000000180300780c */ /* 0x000fe40004f04270 */
[----:B------:R-:W-:Y:S02]  /*3550*/  P2R R50, PR, RZ, 0x2 ;  /* 0x00000002ff327803 */ /* 0x000fe40000000000 */
[----:B------:R-:W-:Y:S02]  /*3560*/  ISETP.LT.OR P0, PT, R5, 0x19, P0 ;  /* 0x000000190500780c */ /* 0x000fe40000701670 */
[----:B------:R-:W-:-:S02]  /*3570*/  ISETP.GE.AND P1, PT, R24, 0x1a, PT ;  /* 0x0000001a1800780c */ /* 0x000fc40003f26270 */
[----:B------:R-:W-:Y:S02]  /*3580*/  FSEL R84, R26, -INF , !P0 ;  /* 0xff8000001a547808 */ /* 0x000fe40004000000 */
[----:B------:R-:W-:Y:S02]  /*3590*/  ISETP.GT.AND P0, PT, R3, 0x19, !P1 ;  /* 0x000000190300780c */ /* 0x000fe40004f04270 */
[----:B------:R-:W-:Y:S02]  /*35a0*/  P2R R49, PR, RZ, 0x2 ;  /* 0x00000002ff317803 */ /* 0x000fe40000000000 */
[----:B------:R-:W-:Y:S02]  /*35b0*/  ISETP.LT.OR P0, PT, R5, 0x1a, P0 ;  /* 0x0000001a0500780c */ /* 0x000fe40000701670 */
[----:B------:R-:W-:Y:S02]  /*35c0*/  ISETP.GE.AND P1, PT, R24, 0x21, PT ;  /* 0x000000211800780c */ /* 0x000fe40003f26270 */
[----:B------:R-:W-:-:S02]  /*35d0*/  FSEL R85, R23, -INF , !P0 ;  /* 0xff80000017557808 */ /* 0x000fc40004000000 */
[----:B------:R-:W-:Y:S02]  /*35e0*/  ISETP.GT.AND P0, PT, R3, 0x20, !P1 ;  /* 0x000000200300780c */ /* 0x000fe40004f04270 */
[----:B------:R-:W-:Y:S02]  /*35f0*/  P2R R48, PR, RZ, 0x2 ;  /* 0x00000002ff307803 */ /* 0x000fe40000000000 */
[----:B------:R-:W-:Y:S02]  /*3600*/  ISETP.LT.OR P0, PT, R5, 0x21, P0 ;  /* 0x000000210500780c */ /* 0x000fe40000701670 */
[----:B------:R-:W-:Y:S02]  /*3610*/  ISETP.GE.AND P1, PT, R24, 0x22, PT ;  /* 0x000000221800780c */ /* 0x000fe40003f26270 */
[----:B------:R-:W-:Y:S02]  /*3620*/  FSEL R97, R22, -INF , !P0 ;  /* 0xff80000016617808 */ /* 0x000fe40004000000 */
[----:B------:R-:W-:-:S02]  /*3630*/  ISETP.GT.AND P0, PT, R3, 0x21, !P1 ;  /* 0x000000210300780c */ /* 0x000fc40004f04270 */
[----:B------:R-:W-:Y:S02]  /*3640*/  P2R R47, PR, RZ, 0x2 ;  /* 0x00000002ff2f7803 */ /* 0x000fe40000000000 */
[----:B------:R-:W-:Y:S02]  /*3650*/  ISETP.LT.OR P0, PT, R5, 0x22, P0 ;  /* 0x000000220500780c */ /* 0x000fe40000701670 */
[----:B------:R-:W-:Y:S02]  /*3660*/  ISETP.GE.AND P1, PT, R24, 0x29, PT ;  /* 0x000000291800780c */ /* 0x000fe40003f26270 */
[----:B------:R-:W-:Y:S02]  /*3670*/  FSEL R100, R21, -INF , !P0 ;  /* 0xff80000015647808 */ /* 0x000fe40004000000 */
[----:B------:R-:W-:Y:S02]  /*3680*/  ISETP.GT.AND P0, PT, R3, 0x28, !P1 ;  /* 0x000000280300780c */ /* 0x000fe40004f04270 */
[----:B------:R-:W-:-:S02]  /*3690*/  P2R R46, PR, RZ, 0x2 ;  /* 0x00000002ff2e7803 */ /* 0x000fc40000000000 */
[----:B------:R-:W-:Y:S02]  /*36a0*/  ISETP.LT.OR P0, PT, R5, 0x29, P0 ;  /* 0x000000290500780c */ /* 0x000fe40000701670 */
[----:B------:R-:W-:Y:S02]  /*36b0*/  ISETP.GE.AND P1, PT, R24, 0x2a, PT ;  /* 0x0000002a1800780c */ /* 0x000fe40003f26270 */
[----:B------:R-:W-:Y:S02]  /*36c0*/  FSEL R101, R20, -INF , !P0 ;  /* 0xff80000014657808 */ /* 0x000fe40004000000 */
[----:B------:R-:W-:Y:S02]  /*36d0*/  ISETP.GT.AND P0, PT, R3, 0x29, !P1 ;  /* 0x000000290300780c */ /* 0x000fe40004f04270 */
[----:B------:R-:W-:Y:S02]  /*36e0*/  P2R R45, PR, RZ, 0x2 ;  /* 0x00000002ff2d7803 */ /* 0x000fe40000000000 */
        /* <DEDUP_REMOVED lines=14> */
[----:B------:R-:W-:Y:S02]  /*37d0*/  ISETP.GE.AND P5, PT, R24, 0x3a, PT ;  /* 0x0000003a1800780c */ /* 0x000fe40003fa6270 */
[----:B------:R-:W-:Y:S02]  /*37e0*/  ISETP.LT.OR P0, PT, R5, 0x39, P0 ;  /* 0x000000390500780c */ /* 0x000fe40000701670 */
[----:B------:R-:W-:Y:S02]  /*37f0*/  P2R R53, PR, RZ, 0x8 ;  /* 0x00000008ff357803 */ /* 0x000fe40000000000 */
[----:B------:R-:W-:Y:S02]  /*3800*/  FSEL R170, R17, -INF , !P0 ;  /* 0xff80000011aa7808 */ /* 0x000fe40004000000 */
[----:B------:R-:W-:-:S02]  /*3810*/  ISETP.GT.AND P0, PT, R3, 0x39, !P5 ;  /* 0x000000390300780c */ /* 0x000fc40006f04270 */
[----:B------:R-:W-:Y:S02]  /*3820*/  ISETP.GE.AND P3, PT, R24, 0x41, PT ;  /* 0x000000411800780c */ /* 0x000fe40003f66270 */
[----:B------:R-:W-:Y:S02]  /*3830*/  ISETP.LT.OR P0, PT, R5, 0x3a, P0 ;  /* 0x0000003a0500780c */ /* 0x000fe40000701670 */
[----:B------:R-:W-:Y:S02]  /*3840*/  P2R R51, PR, RZ, 0x4 ;  /* 0x00000004ff337803 */ /* 0x000fe40000000000 */
[----:B------:R-:W-:Y:S02]  /*3850*/  FSEL R171, R16, -INF , !P0 ;  /* 0xff80000010ab7808 */ /* 0x000fe40004000000 */
[----:B------:R-:W-:Y:S02]  /*3860*/  ISETP.GT.AND P0, PT, R3, 0x40, !P3 ;  /* 0x000000400300780c */ /* 0x000fe40005f04270 */
[----:B------:R-:W-:-:S02]  /*3870*/  ISETP.GE.AND P2, PT, R24, 0x42, PT ;  /* 0x000000421800780c */ /* 0x000fc40003f46270 */
[----:B------:R-:W-:Y:S02]  /*3880*/  ISETP.LT.OR P0, PT, R5, 0x41, P0 ;  /* 0x000000410500780c */ /* 0x000fe40000701670 */
[----:B------:R-:W-:Y:S02]  /*3890*/  P2R R42, PR, RZ, 0x2 ;  /* 0x00000002ff2a7803 */ /* 0x000fe40000000000 */
[----:B------:R-:W-:Y:S02]  /*38a0*/  FSEL R172, R15, -INF , !P0 ;  /* 0xff8000000fac7808 */ /* 0x000fe40004000000 */
[----:B------:R-:W-:Y:S02]  /*38b0*/  ISETP.GT.AND P0, PT, R3, 0x41, !P2 ;  /* 0x000000410300780c */ /* 0x000fe40005704270 */
[----:B------:R-:W-:Y:S02]  /*38c0*/  ISETP.GE.AND P1, PT, R24, 0x49, PT ;  /* 0x000000491800780c */ /* 0x000fe40003f26270 */
[----:B------:R-:W-:-:S02]  /*38d0*/  ISETP.LT.OR P0, PT, R5, 0x42, P0 ;  /* 0x000000420500780c */ /* 0x000fc40000701670 */
[----:B------:R-:W-:Y:S02]  /*38e0*/  P2R R41, PR, RZ, 0x2 ;  /* 0x00000002ff297803 */ /* 0x000fe40000000000 */
[----:B------:R-:W-:Y:S02]  /*38f0*/  FSEL R191, R14, -INF , !P0 ;  /* 0xff8000000ebf7808 */ /* 0x000fe40004000000 */
[----:B------:R-:W-:Y:S02]  /*3900*/  ISETP.GT.AND P0, PT, R3, 0x48, !P1 ;  /* 0x000000480300780c */ /* 0x000fe40004f04270 */
[----:B------:R-:W-:Y:S02]  /*3910*/  ISETP.GE.AND P1, PT, R24, 0x4a, PT ;  /* 0x0000004a1800780c */ /* 0x000fe40003f26270 */
[----:B------:R-:W-:Y:S02]  /*3920*/  ISETP.LT.OR P0, PT, R5, 0x49, P0 ;  /* 0x000000490500780c */ /* 0x000fe40000701670 */
[----:B------:R-:W-:-:S02]  /*3930*/  P2R R40, PR, RZ, 0x2 ;  /* 0x00000002ff287803 */ /* 0x000fc40000000000 */
[----:B------:R-:W-:Y:S02]  /*3940*/  FSEL R192, R13, -INF , !P0 ;  /* 0xff8000000dc07808 */ /* 0x000fe40004000000 */
[----:B------:R-:W-:Y:S02]  /*3950*/  ISETP.GT.AND P0, PT, R3, 0x49, !P1 ;  /* 0x000000490300780c */ /* 0x000fe40004f04270 */
[----:B------:R-:W-:Y:S02]  /*3960*/  ISETP.GE.AND P1, PT, R24, 0x51, PT ;  /* 0x000000511800780c */ /* 0x000fe40003f26270 */
[----:B------:R-:W-:Y:S02]  /*3970*/  ISETP.LT.OR P0, PT, R5, 0x4a, P0 ;  /* 0x0000004a0500780c */ /* 0x000fe40000701670 */
[----:B------:R-:W-:Y:S02]  /*3980*/  P2R R39, PR, RZ, 0x2 ;  /* 0x00000002ff277803 */ /* 0x000fe40000000000 */
[----:B------:R-:W-:-:S02]  /*3990*/  FSEL R193, R12, -INF , !P0 ;  /* 0xff8000000cc17808 */ /* 0x000fc40004000000 */
[----:B------:R-:W-:Y:S02]  /*39a0*/  ISETP.GT.AND P0, PT, R3, 0x50, !P1 ;  /* 0x000000500300780c */ /* 0x000fe40004f04270 */
[C---:B------:R-:W-:Y:S02]  /*39b0*/  ISETP.GE.AND P1, PT, R24.reuse, 0x52, PT ;  /* 0x000000521800780c */ /* 0x040fe40003f26270 */
        /* <DEDUP_REMOVED lines=8> */
[----:B------:R-:W-:-:S04]  /*3a40*/  ISETP.GT.AND P0, PT, R3, 0x58, !P4 ;  /* 0x000000580300780c */ /* 0x000fc80006704270 */
[----:B------:R-:W-:-:S04]  /*3a50*/  ISETP.LT.OR P0, PT, R5, 0x59, P0 ;  /* 0x000000590500780c */ /* 0x000fc80000701670 */
[----:B------:R-:W-:Y:S02]  /*3a60*/  FSEL R200, R9, -INF , !P0 ;  /* 0xff80000009c87808 */ /* 0x000fe40004000000 */
[----:B------:R-:W-:-:S04]  /*3a70*/  ISETP.GT.AND P0, PT, R3, RZ, !P1 ;  /* 0x000000ff0300720c */ /* 0x000fc80004f04270 */
[----:B------:R-:W-:-:S04]  /*3a80*/  ISETP.LT.OR P0, PT, R5, 0x1, P0 ;  /* 0x000000010500780c */ /* 0x000fc80000701670 */
[----:B------:R-:W-:Y:S02]  /*3a90*/  FSEL R61, R37, -INF , !P0 ;  /* 0xff800000253d7808 */ /* 0x000fe40004000000 */
[----:B------:R-:W-:-:S04]  /*3aa0*/  ISETP.GE.AND P0, PT, R24, 0x5a, PT ;  /* 0x0000005a1800780c */ /* 0x000fc80003f06270 */
[----:B------:R-:W-:Y:S02]  /*3ab0*/  P2R R37, PR, RZ, 0x1 ;  /* 0x00000001ff257803 */ /* 0x000fe40000000000 */
[----:B------:R-:W-:Y:S01]  /*3ac0*/  ISETP.GT.AND P0, PT, R3, 0x59, !P0 ;  /* 0x000000590300780c */ /* 0x000fe20004704270 */
[----:B------:R-:W-:-:S03]  /*3ad0*/  FMUL.FTZ R3, R63, c[0x0][0x320] ;  /* 0x0000c8003f037a20 */ /* 0x000fc60000410000 */
[----:B------:R-:W-:Y:S01]  /*3ae0*/  ISETP.LT.OR P0, PT, R5, 0x5a, P0 ;  /* 0x0000005a0500780c */ /* 0x000fe20000701670 */
[----:B------:R2:W3:Y:S01]  /*3af0*/  MUFU.TANH R32, R3 ;  /* 0x0000000300207308 */ /* 0x0004e20000002400 */
[----:B------:R-:W-:Y:S02]  /*3b00*/  FMUL.FTZ R5, R103, c[0x0][0x320] ;  /* 0x0000c80067057a20 */ /* 0x000fe40000410000 */
[----:B------:R-:W-:Y:S02]  /*3b10*/  FSEL R202, R8, -INF , !P0 ;  /* 0xff80000008ca7808 */ /* 0x000fe40004000000 */
[----:B------:R-:W-:-:S03]  /*3b20*/  PLOP3.LUT P0, PT, PT, PT, UP1, 0x40, 0x0 ;  /* 0x000000000000781c */ /* 0x000fc60003f0e818 */
[----:B------:R1:W4:Y:S01]  /*3b30*/  MUFU.TANH R12, R5 ;  /* 0x00000005000c7308 */ /* 0x0003220000002400 */
[----:B--2---:R-:W-:-:S07]  /*3b40*/  FMUL.FTZ R3, R86, c[0x0][0x320] ;  /* 0x0000c80056037a20 */ /* 0x004fce0000410000 */
[----:B------:R2:W2:Y:S01]  /*3b50*/  MUFU.TANH R31, R3 ;  /* 0x00000003001f7308 */ /* 0x0004a20000002400 */
[----:B-1----:R-:W-:-:S05]  /*3b60*/  IMAD.IADD R5, R33, 0x1, R6 ;  /* 0x0000000121057824 */ /* 0x002fca00078e0206 */
[----:B------:R-:W-:Y:S01]  /*3b70*/  IMNMX R5, R5, R34, PT ;  /* 0x0000002205057217 */ /* 0x000fe20003800200 */
[----:B--2---:R-:W-:-:S04]  /*3b80*/  FMUL.FTZ R3, R87, c[0x0][0x320] ;  /* 0x0000c80057037a20 */ /* 0x004fc80000410000 */
[----:B------:R1:W2:Y:S02]  /*3b90*/  MUFU.TANH R30, R3 ;  /* 0x00000003001e7308 */ /* 0x0002a40000002400 */
        /* <DEDUP_REMOVED lines=40> */
[----:B-1----:R-:W-:Y:S01]  /*3e20*/  IMAD.IADD R3, R35, 0x1, R6 ;  /* 0x0000000123037824 */ /* 0x002fe200078e0206 */
[----:B------:R-:W-:Y:S05]  /*3e30*/  @P0 BRA `(.L_x_466) ;  /* 0x0000015000000947 */ /* 0x000fea0003800000 */
[----:B--234-:R-:W-:Y:S01]  /*3e40*/  IADD3 R6, R6, c[0x0][0x1d0], RZ ;  /* 0x0000740006067a10 */ /* 0x01cfe20007ffe0ff */
        /* <DEDUP_REMOVED lines=11> */
.L_x_468:
[----:B------:R-:W-:-:S04]  /*3f00*/  MOV R7, c[0x0][0x32c] ;  /* 0x0000cb0000077a02 */ /* 0x000fc80000000f00 */
[----:B------:R-:W-:-:S13]  /*3f10*/  ISETP.NE.AND P0, PT, R7, 0x1, PT ;  /* 0x000000010700780c */ /* 0x000fda0003f05270 */
[----:B------:R-:W-:-:S05]  /*3f20*/  @P0 IMAD.HI.U32 R7, R6, c[0x0][0x330], RZ ;  /* 0x0000cc0006070a27 */ /* 0x000fca00078e00ff */
[----:B------:R-:W-:Y:S02]  /*3f30*/  @P0 SHF.R.U32.HI R6, RZ, c[0x0][0x334], R7 ;  /* 0x0000cd00ff060a19 */ /* 0x000fe40000011607 */
.L_x_469:
[----:B------:R-:W-:Y:S05]  /*3f40*/  BSYNC B0 ;  /* 0x0000000000007941 */ /* 0x000fea0003800000 */
.L_x_467:
[----:B------:R-:W-:-:S05]  /*3f50*/  IMAD R6, R6, c[0x0][0x32c], R36 ;  /* 0x0000cb0006067a24 */ /* 0x000fca00078e0224 */
[----:B------:R-:W-:Y:S02]  /*3f60*/  IADD3 R7, R6, c[0x0][0x32c], RZ ;  /* 0x0000cb0006077a10 */ /* 0x000fe40007ffe0ff */
[----:B------:R-:W-:Y:S02]  /*3f70*/  IMNMX R3, R3, R6, !PT ;  /* 0x0000000603037217 */ /* 0x000fe40007800200 */
[----:B------:R-:W-:Y:S02]  /*3f80*/  IMNMX R5, R5, R7, PT ;  /* 0x0000000705057217 */ /* 0x000fe40003800200 */
.L_x_466:
[----:B--234-:R-:W-:Y:S01]  /*3f90*/  ISETP.NE.AND P0, PT, R55, RZ, PT ;  /* 0x000000ff3700720c */ /* 0x01cfe20003f05270 */
[----:B------:R-:W1:Y:S03]  /*3fa0*/  SHFL.IDX PT, R6, R25, 0x2, 0x1c1f ;  /* 0x005c1f0019067f89 */ /* 0x000e6600000e0000 */
[----:B------:R-:W-:-:S04]  /*3fb0*/  ISETP.GT.AND P0, PT, R3, 0x1, !P0 ;  /* 0x000000010300780c */ /* 0x000fc80004704270 */
[----:B------:R-:W-:-:S04]  /*3fc0*/  ISETP.LT.OR P0, PT, R5, 0x2, P0 ;  /* 0x000000020500780c */ /* 0x000fc80000701670 */
[----:B------:R-:W-:Y:S02]  /*3fd0*/  FSEL R57, R28, -INF , !P0 ;  /* 0xff8000001c397808 */ /* 0x000fe40004000000 */
[----:B------:R-:W-:-:S04]  /*3fe0*/  ISETP.NE.AND P0, PT, R54, RZ, PT ;  /* 0x000000ff3600720c */ /* 0x000fc80003f05270 */
        /* <DEDUP_REMOVED lines=79> */
[----:B------:R-:W-:-:S04]  /*44e0*/  ISETP.GT.AND P0, PT, R3, RZ, !P1 ;  /* 0x000000ff0300720c */ /* 0x000fc80004f04270 */
[----:B------:R-:W-:-:S04]  /*44f0*/  ISETP.LT.OR P0, PT, R5, 0x1, P0 ;  /* 0x000000010500780c */ /* 0x000fc80000701670 */
[----:B------:R-:W-:Y:S02]  /*4500*/  FSEL R56, R29, -INF , !P0 ;  /* 0xff8000001d387808 */ /* 0x000fe40004000000 */
[----:B------:R-:W-:-:S04]  /*4510*/  ISETP.NE.AND P0, PT, R37, RZ, PT ;  /* 0x000000ff2500720c */ /* 0x000fc80003f05270 */
        /* <DEDUP_REMOVED lines=68> */
.L_x_472:
[----:B------:R-:W-:-:S04]  /*4960*/  MOV R7, c[0x0][0x32c] ;  /* 0x0000cb0000077a02 */ /* 0x000fc80000000f00 */
[----:B------:R-:W-:-:S13]  /*4970*/  ISETP.NE.AND P0, PT, R7, 0x1, PT ;  /* 0x000000010700780c */ /* 0x000fda0003f05270 */
[----:B------:R-:W-:-:S05]  /*4980*/  @P0 IMAD.HI.U32 R7, R6, c[0x0][0x330], RZ ;  /* 0x0000cc0006070a27 */ /* 0x000fca00078e00ff */
[----:B------:R-:W-:Y:S02]  /*4990*/  @P0 SHF.R.U32.HI R6, RZ, c[0x0][0x334], R7 ;  /* 0x0000cd00ff060a19 */ /* 0x000fe40000011607 */
.L_x_473:
[----:B------:R-:W-:Y:S05]  /*49a0*/  BSYNC B0 ;  /* 0x0000000000007941 */ /* 0x000fea0003800000 */
.L_x_471:
[----:B------:R-:W-:-:S05]  /*49b0*/  IMAD R6, R6, c[0x0][0x32c], R36 ;  /* 0x0000cb0006067a24 */ /* 0x000fca00078e0224 */
[----:B------:R-:W-:Y:S02]  /*49c0*/  IADD3 R7, R6, c[0x0][0x32c], RZ ;  /* 0x0000cb0006077a10 */ /* 0x000fe40007ffe0ff */
[----:B------:R-:W-:Y:S02]  /*49d0*/  IMNMX R3, R3, R6, !PT ;  /* 0x0000000603037217 */ /* 0x000fe40007800200 */
[----:B------:R-:W-:Y:S02]  /*49e0*/  IMNMX R5, R5, R7, PT ;  /* 0x0000000705057217 */ /* 0x000fe40003800200 */
.L_x_470:
        /* <DEDUP_REMOVED lines=93> */
[----:B-1----:R-:W-:Y:S02]  /*4fc0*/  IMAD.IADD R5, R33, 0x1, R6 ;  /* 0x0000000121057824 */ /* 0x002fe400078e0206 */
[----:B------:R-:W-:Y:S02]  /*4fd0*/  FSEL R201, R8, -INF , !P0 ;  /* 0xff80000008c97808 */ /* 0x000fe40004000000 */
[----:B------:R-:W-:Y:S02]  /*4fe0*/  PLOP3.LUT P0, PT, PT, PT, UP1, 0x40, 0x0 ;  /* 0x000000000000781c */ /* 0x000fe40003f0e818 */
[----:B------:R-:W-:Y:S01]  /*4ff0*/  IMNMX R5, R5, R34, PT ;  /* 0x0000002205057217 */ /* 0x000fe20003800200 */
[----:B--2---:R-:W-:-:S04]  /*5000*/  FMUL.FTZ R3, R119, c[0x0][0x320] ;  /* 0x0000c80077037a20 */ /* 0x004fc80000410000 */
[----:B------:R1:W2:Y:S02]  /*5010*/  MUFU.TANH R24, R3 ;  /* 0x0000000300187308 */ /* 0x0002a40000002400 */
[----:B-1----:R-:W-:-:S06]  /*5020*/  FMUL.FTZ R3, R138, c[0x0][0x320] ;  /* 0x0000c8008a037a20 */ /* 0x002fcc0000410000 */
[----:B------:R1:W4:Y:S02]  /*5030*/  MUFU.TANH R23, R3 ;  /* 0x0000000300177308 */ /* 0x0003240000002400 */
        /* <DEDUP_REMOVED lines=56> */
.L_x_476:
[----:B------:R-:W-:-:S04]  /*53c0*/  MOV R7, c[0x0][0x32c] ;  /* 0x0000cb0000077a02 */ /* 0x000fc80000000f00 */
[----:B------:R-:W-:-:S13]  /*53d0*/  ISETP.NE.AND P0, PT, R7, 0x1, PT ;  /* 0x000000010700780c */ /* 0x000fda0003f05270 */
[----:B------:R-:W-:-:S05]  /*53e0*/  @P0 IMAD.HI.U32 R7, R6, c[0x0][0x330], RZ ;  /* 0x0000cc0006070a27 */ /* 0x000fca00078e00ff */
[----:B------:R-:W-:Y:S02]  /*53f0*/  @P0 SHF.R.U32.HI R6, RZ, c[0x0][0x334], R7 ;  /* 0x0000cd00ff060a19 */ /* 0x000fe40000011607 */
.L_x_477:
[----:B------:R-:W-:Y:S05]  /*5400*/  BSYNC B0 ;  /* 0x0000000000007941 */ /* 0x000fea0003800000 */
.L_x_475:
[----:B------:R-:W-:-:S05]  /*5410*/  IMAD R6, R6, c[0x0][0x32c], R36 ;  /* 0x0000cb0006067a24 */ /* 0x000fca00078e0224 */
[----:B------:R-:W-:Y:S02]  /*5420*/  IADD3 R7, R6, c[0x0][0x32c], RZ ;  /* 0x0000cb0006077a10 */ /* 0x000fe40007ffe0ff */
[----:B------:R-:W-:Y:S02]  /*5430*/  IMNMX R3, R3, R6, !PT ;  /* 0x0000000603037217 */ /* 0x000fe40007800200 */
[----:B------:R-:W-:Y:S02]  /*5440*/  IMNMX R5, R5, R7, PT ;  /* 0x0000000705057217 */ /* 0x000fe40003800200 */
.L_x_474:
[----:B--234-:R-:W-:Y:S01]  /*5450*/  ISETP.NE.AND P0, PT, R55, RZ, PT ;  /* 0x000000ff3700720c */ /* 0x01cfe20003f05270 */
[----:B------:R-:W-:Y:S01]  /*5460*/  IMAD.SHL.U32 R209, R0, 0x2, RZ ;  /* 0x0000000200d17824 */ /* 0x000fe200078e00ff */
[----:B------:R-:W-:Y:S01]  /*5470*/  P2R R25, PR, RZ, 0x40 ;  /* 0x00000040ff197803 */ /* 0x000fe20000000000 */
[----:B------:R-:W-:Y:S01]  /*5480*/  ULDC.64 UR4, c[0x0][0x2c8] ;  /* 0x0000b20000047ab9 */ /* 0x000fe20000000a00 */
[----:B------:R-:W-:Y:S01]  /*5490*/  ISETP.GT.AND P0, PT, R3, 0x1, !P0 ;  /* 0x000000010300780c */ /* 0x000fe20004704270 */
[--C-:B------:R-:W-:Y:S01]  /*54a0*/  IMAD R210, R4, 0x2, R209.reuse ;  /* 0x0000000204d27824 */ /* 0x100fe200078e02d1 */
[----:B------:R-:W-:Y:S01]  /*54b0*/  ISETP.NE.AND P6, PT, R53, RZ, PT ;  /* 0x000000ff3500720c */ /* 0x000fe20003fc5270 */
[C---:B------:R-:W-:Y:S01]  /*54c0*/  IMAD R212, R2.reuse, 0x2, R209 ;  /* 0x0000000202d47824 */ /* 0x040fe200078e02d1 */
[----:B------:R-:W-:Y:S01]  /*54d0*/  ISETP.LT.OR P0, PT, R5, 0x2, P0 ;  /* 0x000000020500780c */ /* 0x000fe20000701670 */
[----:B------:R-:W-:Y:S01]  /*54e0*/  IMAD R211, R2, 0x2, R210 ;  /* 0x0000000202d37824 */ /* 0x000fe200078e02d2 */
[----:B------:R-:W-:Y:S01]  /*54f0*/  FMNMX.FTZ R72, R61, R64, !PT ;  /* 0x000000403d487209 */ /* 0x000fe20007810000 */
[----:B------:R-:W-:Y:S01]  /*5500*/  LDSM.16.MT88.4 R88, [R209+0x900] ;  /* 0x00090000d158783b */ /* 0x000fe20000004200 */
[----:B------:R-:W-:Y:S01]  /*5510*/  FSEL R69, R15, -INF , !P0 ;  /* 0xff8000000f457808 */ /* 0x000fe20004000000 */
[----:B------:R-:W-:Y:S01]  /*5520*/  UIMAD.WIDE.U32 UR14, UR7, UR4, URZ ;  /* 0x00000004070e72a5 */ /* 0x000fe2000f8e003f */
[----:B------:R-:W-:Y:S01]  /*5530*/  ISETP.NE.AND P0, PT, R54, RZ, PT ;  /* 0x000000ff3600720c */ /* 0x000fe20003f05270 */
[----:B------:R-:W-:Y:S01]  /*5540*/  LDSM.16.MT88.4 R108, [R209+0x1100] ;  /* 0x00110000d16c783b */ /* 0x000fe20000004200 */
[----:B------:R-:W-:Y:S01]  /*5550*/  FMNMX.FTZ R72, R73, R72, !PT ;  /* 0x0000004849487209 */ /* 0x000fe20007810000 */
[----:B------:R-:W-:Y:S01]  /*5560*/  @UP2 USHF.R.U32.HI UR7, URZ, UR5, UR15 ;  /* 0x000000053f072299 */ /* 0x000fe2000801160f */
[----:B------:R-:W-:-:S02]  /*5570*/  ISETP.GT.AND P0, PT, R3, 0x8, !P0 ;  /* 0x000000080300780c */ /* 0x000fc40004704270 */
[----:B------:R-:W-:Y:S01]  /*5580*/  FMNMX.FTZ R72, R76, R72, !PT ;  /* 0x000000484c487209 */ /* 0x000fe20007810000 */
[----:B------:R-:W-:Y:S01]  /*5590*/  UIADD3 UR4, UR6, UR7, URZ ;  /* 0x0000000706047290 */ /* 0x000fe2000fffe03f */
[----:B------:R-:W-:Y:S02]  /*55a0*/  ISETP.LT.OR P0, PT, R5, 0x9, P0 ;  /* 0x000000090500780c */ /* 0x000fe40000701670 */
[----:B------:R-:W-:Y:S01]  /*55b0*/  FMNMX.FTZ R72, R77, R72, !PT ;  /* 0x000000484d487209 */ /* 0x000fe20007810000 */
[----:B------:R-:W-:Y:S01]  /*55c0*/  ULDC UR7, c[0x0][0x328] ;  /* 0x0000ca0000077ab9 */ /* 0x000fe20000000800 */
[----:B------:R-:W-:Y:S01]  /*55d0*/  FSEL R74, R26, -INF , !P0 ;  /* 0xff8000001a4a7808 */ /* 0x000fe20004000000 */
[----:B------:R-:W-:Y:S01]  /*55e0*/  UIADD3 UR7, UR4, UR7, URZ ;  /* 0x0000000704077290 */ /* 0x000fe2000fffe03f */
[----:B------:R-:W-:Y:S02]  /*55f0*/  ISETP.GT.AND P0, PT, R3, 0x9, !P6 ;  /* 0x000000090300780c */ /* 0x000fe40007704270 */
[----:B------:R-:W-:-:S02]  /*5600*/  FMNMX.FTZ R72, R81, R72, !PT ;  /* 0x0000004851487209 */ /* 0x000fc40007810000 */
[----:B------:R-:W-:Y:S02]  /*5610*/  ISETP.LT.OR P0, PT, R5, 0xa, P0 ;  /* 0x0000000a0500780c */ /* 0x000fe40000701670 */
[----:B------:R-:W-:Y:S02]  /*5620*/  FMNMX.FTZ R72, R84, R72, !PT ;  /* 0x0000004854487209 */ /* 0x000fe40007810000 */
[----:B------:R-:W-:Y:S02]  /*5630*/  FSEL R75, R18, -INF , !P0 ;  /* 0xff800000124b7808 */ /* 0x000fe40004000000 */
[----:B------:R-:W-:Y:S02]  /*5640*/  ISETP.NE.AND P0, PT, R52, RZ, PT ;  /* 0x000000ff3400720c */ /* 0x000fe40003f05270 */
[----:B------:R-:W-:Y:S01]  /*5650*/  FMNMX.FTZ R72, R85, R72, !PT ;  /* 0x0000004855487209 */ /* 0x000fe20007810000 */
[----:B------:R-:W-:Y:S01]  /*5660*/  LDSM.16.MT88.4 R52, [R209+0x100] ;  /* 0x00010000d134783b */ /* 0x000fe20000004200 */
[----:B------:R-:W-:-:S02]  /*5670*/  ISETP.GT.AND P0, PT, R3, 0x10, !P0 ;  /* 0x000000100300780c */ /* 0x000fc40004704270 */
[----:B------:R-:W-:Y:S02]  /*5680*/  FMNMX.FTZ R72, R97, R72, !PT ;  /* 0x0000004861487209 */ /* 0x000fe40007810000 */
[----:B------:R-:W-:Y:S02]  /*5690*/  ISETP.LT.OR P0, PT, R5, 0x11, P0 ;  /* 0x000000110500780c */ /* 0x000fe40000701670 */
[----:B------:R-:W-:Y:S02]  /*56a0*/  FMNMX.FTZ R72, R100, R72, !PT ;  /* 0x0000004864487209 */ /* 0x000fe40007810000 */
[----:B------:R-:W-:Y:S02]  /*56b0*/  FSEL R112, R13, -INF , !P0 ;  /* 0xff8000000d707808 */ /* 0x000fe40004000000 */
[----:B------:R-:W-:Y:S02]  /*56c0*/  ISETP.NE.AND P0, PT, R51, RZ, PT ;  /* 0x000000ff3300720c */ /* 0x000fe40003f05270 */
[----:B------:R-:W-:-:S02]  /*56d0*/  FMNMX.FTZ R72, R101, R72, !PT ;  /* 0x0000004865487209 */ /* 0x000fc40007810000 */
[----:B------:R-:W-:Y:S02]  /*56e0*/  ISETP.GT.AND P0, PT, R3, 0x11, !P0 ;  /* 0x000000110300780c */ /* 0x000fe40004704270 */
[----:B------:R-:W-:Y:S02]  /*56f0*/  FMNMX.FTZ R72, R107, R72, !PT ;  /* 0x000000486b487209 */ /* 0x000fe40007810000 */
[----:B------:R-:W-:Y:S02]  /*5700*/  ISETP.LT.OR P0, PT, R5, 0x12, P0 ;  /* 0x000000120500780c */ /* 0x000fe40000701670 */
[----:B------:R-:W-:Y:S02]  /*5710*/  FMNMX.FTZ R72, R166, R72, !PT ;  /* 0x00000048a6487209 */ /* 0x000fe40007810000 */
[----:B------:R-:W-:Y:S02]  /*5720*/  FSEL R113, R8, -INF , !P0 ;  /* 0xff80000008717808 */ /* 0x000fe40004000000 */
[----:B------:R-:W-:-:S02]  /*5730*/  ISETP.NE.AND P0, PT, R50, RZ, PT ;  /* 0x000000ff3200720c */ /* 0x000fc40003f05270 */
[----:B------:R-:W-:Y:S02]  /*5740*/  FMNMX.FTZ R72, R167, R72, !PT ;  /* 0x00000048a7487209 */ /* 0x000fe40007810000 */
[----:B------:R-:W-:Y:S02]  /*5750*/  ISETP.GT.AND P0, PT, R3, 0x18, !P0 ;  /* 0x000000180300780c */ /* 0x000fe40004704270 */
[----:B------:R-:W-:Y:S02]  /*5760*/  FMNMX.FTZ R72, R170, R72, !PT ;  /* 0x00000048aa487209 */ /* 0x000fe40007810000 */
[----:B------:R-:W-:Y:S02]  /*5770*/  ISETP.LT.OR P0, PT, R5, 0x19, P0 ;  /* 0x000000190500780c */ /* 0x000fe40000701670 */
[----:B------:R-:W-:Y:S02]  /*5780*/  FMNMX.FTZ R71, R56, R57, !PT ;  /* 0x0000003938477209 */ /* 0x000fe40007810000 */
[----:B------:R-:W-:-:S02]  /*5790*/  FSEL R114, R23, -INF , !P0 ;  /* 0xff80000017727808 */ /* 0x000fc40004000000 */
[----:B------:R-:W-:Y:S02]  /*57a0*/  ISETP.NE.AND P0, PT, R49, RZ, PT ;  /* 0x000000ff3100720c */ /* 0x000fe40003f05270 */
[----:B------:R-:W-:Y:S02]  /*57b0*/  FMNMX.FTZ R72, R171, R72, !PT ;  /* 0x00000048ab487209 */ /* 0x000fe40007810000 */
[----:B------:R-:W-:Y:S02]  /*57c0*/  ISETP.GT.AND P0, PT, R3, 0x19, !P0 ;  /* 0x000000190300780c */ /* 0x000fe40004704270 */
[----:B------:R-:W-:Y:S02]  /*57d0*/  FMNMX.FTZ R71, R58, R71, !PT ;  /* 0x000000473a477209 */ /* 0x000fe40007810000 */
[----:B------:R-:W-:Y:S02]  /*57e0*/  ISETP.LT.OR P0, PT, R5, 0x1a, P0 ;  /* 0x0000001a0500780c */ /* 0x000fe40000701670 */
[----:B------:R-:W-:-:S02]  /*57f0*/  FMNMX.FTZ R72, R172, R72, !PT ;  /* 0x00000048ac487209 */ /* 0x000fc40007810000 */
[----:B------:R-:W-:Y:S02]  /*5800*/  FSEL R115, R22, -INF , !P0 ;  /* 0xff80000016737808 */ /* 0x000fe40004000000 */
[----:B------:R-:W-:Y:S02]  /*5810*/  ISETP.NE.AND P0, PT, R48, RZ, PT ;  /* 0x000000ff3000720c */ /* 0x000fe40003f05270 */
[----:B------:R-:W-:Y:S02]  /*5820*/  FMNMX.FTZ R71, R60, R71, !PT ;  /* 0x000000473c477209 */ /* 0x000fe40007810000 */
[----:B------:R-:W-:Y:S02]  /*5830*/  ISETP.GT.AND P0, PT, R3, 0x20, !P0 ;  /* 0x000000200300780c */ /* 0x000fe40004704270 */
[----:B------:R-:W-:Y:S02]  /*5840*/  FMNMX.FTZ R72, R191, R72, !PT ;  /* 0x00000048bf487209 */ /* 0x000fe40007810000 */
[----:B------:R-:W-:-:S02]  /*5850*/  FMNMX.FTZ R71, R65, R71, !PT ;  /* 0x0000004741477209 */ /* 0x000fc40007810000 */
[----:B------:R-:W-:Y:S02]  /*5860*/  ISETP.LT.OR P0, PT, R5, 0x21, P0 ;  /* 0x000000210500780c */ /* 0x000fe40000701670 */
[----:B------:R-:W-:Y:S02]  /*5870*/  FMNMX.FTZ R72, R192, R72, !PT ;  /* 0x00000048c0487209 */ /* 0x000fe40007810000 */
[----:B------:R-:W-:Y:S02]  /*5880*/  FMNMX.FTZ R71, R66, R71, !PT ;  /* 0x0000004742477209 */ /* 0x000fe40007810000 */
[----:B------:R-:W-:Y:S02]  /*5890*/  FSEL R140, R17, -INF , !P0 ;  /* 0xff800000118c7808 */ /* 0x000fe40004000000 */
[----:B------:R-:W-:Y:S02]  /*58a0*/  ISETP.NE.AND P0, PT, R47, RZ, PT ;  /* 0x000000ff2f00720c */ /* 0x000fe40003f05270 */
[----:B------:R-:W-:-:S02]  /*58b0*/  FMNMX.FTZ R72, R193, R72, !PT ;  /* 0x00000048c1487209 */ /* 0x000fc40007810000 */
[----:B------:R-:W-:Y:S02]  /*58c0*/  FMNMX.FTZ R71, R67, R71, !PT ;  /* 0x0000004743477209 */ /* 0x000fe40007810000 */
[----:B------:R-:W-:Y:S02]  /*58d0*/  ISETP.GT.AND P0, PT, R3, 0x21, !P0 ;  /* 0x000000210300780c */ /* 0x000fe40004704270 */
[----:B------:R-:W-:Y:S02]  /*58e0*/  FMNMX.FTZ R72, R194, R72, !PT ;  /* 0x00000048c2487209 */ /* 0x000fe40007810000 */
[----:B------:R-:W-:Y:S02]  /*58f0*/  FMNMX.FTZ R71, R70, R71, !PT ;  /* 0x0000004746477209 */ /* 0x000fe40007810000 */
[----:B------:R-:W-:Y:S02]  /*5900*/  ISETP.LT.OR P0, PT, R5, 0x22, P0 ;  /* 0x000000220500780c */ /* 0x000fe40000701670 */
[----:B------:R-:W-:-:S02]  /*5910*/  FMNMX.FTZ R72, R195, R72, !PT ;  /* 0x00000048c3487209 */ /* 0x000fc40007810000 */
[----:B------:R-:W-:Y:S02]  /*5920*/  FMNMX.FTZ R71, R92, R71, !PT ;  /* 0x000000475c477209 */ /* 0x000fe40007810000 */
[----:B------:R-:W-:Y:S02]  /*5930*/  FSEL R141, R16, -INF , !P0 ;  /* 0xff800000108d7808 */ /* 0x000fe40004000000 */
[----:B------:R-:W-:Y:S02]  /*5940*/  FMNMX.FTZ R72, R200, R72, !PT ;  /* 0x00000048c8487209 */ /* 0x000fe40007810000 */
[----:B------:R-:W-:Y:S02]  /*5950*/  ISETP.NE.AND P0, PT, R46, RZ, PT ;  /* 0x000000ff2e00720c */ /* 0x000fe40003f05270 */
[----:B------:R-:W-:Y:S02]  /*5960*/  FMNMX.FTZ R71, R93, R71, !PT ;  /* 0x000000475d477209 */ /* 0x000fe40007810000 */
[----:B------:R-:W-:-:S02]  /*5970*/  FMNMX.FTZ R72, R202, R72, !PT ;  /* 0x00000048ca487209 */ /* 0x000fc40007810000 */
[----:B------:R-:W-:Y:S02]  /*5980*/  ISETP.GT.AND P0, PT, R3, 0x28, !P0 ;  /* 0x000000280300780c */ /* 0x000fe40004704270 */
[----:B------:R-:W-:Y:S01]  /*5990*/  FMNMX.FTZ R71, R94, R71, !PT ;  /* 0x000000475e477209 */ /* 0x000fe20007810000 */
[----:B------:R-:W1:Y:S01]  /*59a0*/  SHFL.BFLY PT, R6, R72, 0x2, 0x1f ;  /* 0x0c401f0048067f89 */ /* 0x000e6200000e0000 */
        /* <DEDUP_REMOVED lines=10> */
[----:B------:R-:W-:Y:S02]  /*5a50*/  FMNMX.FTZ R71, R159, R71, !PT ;  /* 0x000000479f477209 */ /* 0x000fe40007810000 */
[----:B------:R-:W-:Y:S02]  /*5a60*/  ISETP.NE.AND P0, PT, R44, RZ, PT ;  /* 0x000000ff2c00720c */ /* 0x000fe40003f05270 */
[----:B------:R-:W-:Y:S02]  /*5a70*/  FMNMX.FTZ R71, R176, R71, !PT ;  /* 0x00000047b0477209 */ /* 0x000fe40007810000 */
[----:B------:R-:W-:Y:S02]  /*5a80*/  ISETP.GT.AND P0, PT, R3, 0x30, !P0 ;  /* 0x000000300300780c */ /* 0x000fe40004704270 */
[----:B-1----:R-:W-:Y:S02]  /*5a90*/  FMNMX.FTZ R72, R72, R6, !PT ;  /* 0x0000000648487209 */ /* 0x002fe40007810000 */
[----:B------:R-:W-:-:S02]  /*5aa0*/  FMNMX.FTZ R71, R181, R71, !PT ;  /* 0x00000047b5477209 */ /* 0x000fc40007810000 */
[----:B------:R-:W-:Y:S01]  /*5ab0*/  ISETP.LT.OR P0, PT, R5, 0x31, P0 ;  /* 0x000000310500780c */ /* 0x000fe20000701670 */
[----:B------:R-:W1:Y:S01]  /*5ac0*/  SHFL.BFLY PT, R6, R72, 0x1, 0x1f ;  /* 0x0c201f0048067f89 */ /* 0x000e6200000e0000 */
[----:B------:R-:W-:Y:S02]  /*5ad0*/  FMNMX.FTZ R71, R180, R71, !PT ;  /* 0x00000047b4477209 */ /* 0x000fe40007810000 */
[----:B------:R-:W-:Y:S02]  /*5ae0*/  FSEL R164, R14, -INF , !P0 ;  /* 0xff8000000ea47808 */ /* 0x000fe40004000000 */
[----:B------:R-:W-:Y:S02]  /*5af0*/  ISETP.NE.AND P0, PT, R43, RZ, PT ;  /* 0x000000ff2b00720c */ /* 0x000fe40003f05270 */
[----:B------:R-:W-:Y:S02]  /*5b00*/  FMNMX.FTZ R71, R182, R71, !PT ;  /* 0x00000047b6477209 */ /* 0x000fe40007810000 */
[----:B------:R-:W-:-:S02]  /*5b10*/  ISETP.GT.AND P0, PT, R3, 0x31, !P0 ;  /* 0x000000310300780c */ /* 0x000fc40004704270 */
[----:B------:R-:W-:Y:S02]  /*5b20*/  FMNMX.FTZ R71, R183, R71, !PT ;  /* 0x00000047b7477209 */ /* 0x000fe40007810000 */
[----:B------:R-:W-:Y:S02]  /*5b30*/  ISETP.LT.OR P0, PT, R5, 0x32, P0 ;  /* 0x000000320500780c */ /* 0x000fe40000701670 */
[----:B------:R-:W-:Y:S02]  /*5b40*/  ISETP.NE.AND P6, PT, R42, RZ, PT ;  /* 0x000000ff2a00720c */ /* 0x000fe40003fc5270 */
[----:B------:R-:W-:Y:S02]  /*5b50*/  FMNMX.FTZ R71, R188, R71, !PT ;  /* 0x00000047bc477209 */ /* 0x000fe40007810000 */
[----:B------:R-:W-:Y:S02]  /*5b60*/  FSEL R165, R12, -INF , !P0 ;  /* 0xff8000000ca57808 */ /* 0x000fe40004000000 */
[----:B------:R-:W-:-:S02]  /*5b70*/  ISETP.GT.AND P0, PT, R3, 0x38, !P6 ;  /* 0x000000380300780c */ /* 0x000fc40007704270 */
[----:B------:R-:W-:Y:S02]  /*5b80*/  FMNMX.FTZ R71, R189, R71, !PT ;  /* 0x00000047bd477209 */ /* 0x000fe40007810000 */
[----:B------:R-:W-:Y:S02]  /*5b90*/  ISETP.LT.OR P0, PT, R5, 0x39, P0 ;  /* 0x000000390500780c */ /* 0x000fe40000701670 */
[----:B------:R-:W-:Y:S02]  /*5ba0*/  FMNMX.FTZ R71, R190, R71, !PT ;  /* 0x00000047be477209 */ /* 0x000fe40007810000 */
[----:B------:R-:W-:Y:S02]  /*5bb0*/  FSEL R168, R20, -INF , !P0 ;  /* 0xff80000014a87808 */ /* 0x000fe40004000000 */
[----:B------:R-:W-:Y:S02]  /*5bc0*/  ISETP.GT.AND P0, PT, R3, 0x39, !P5 ;  /* 0x000000390300780c */ /* 0x000fe40006f04270 */
[----:B-1----:R-:W-:-:S02]  /*5bd0*/  FMNMX.FTZ R72, R72, R6, !PT ;  /* 0x0000000648487209 */ /* 0x002fc40007810000 */
[----:B------:R-:W1:Y:S01]  /*5be0*/  SHFL.BFLY PT, R6, R71, 0x2, 0x1f ;  /* 0x0c401f0047067f89 */ /* 0x000e6200000e0000 */
[----:B------:R-:W-:Y:S02]  /*5bf0*/  ISETP.LT.OR P0, PT, R5, 0x3a, P0 ;  /* 0x0000003a0500780c */ /* 0x000fe40000701670 */
[----:B------:R-:W-:Y:S01]  /*5c00*/  FMUL.FTZ R7, R72, c[0x0][0x2d0] ;  /* 0x0000b40048077a20 */ /* 0x000fe20000410000 */
[----:B------:R-:W-:Y:S02]  /*5c10*/  ISETP.NE.AND P5, PT, R38, RZ, PT ;  /* 0x000000ff2600720c */ /* 0x000fe40003fa5270 */
[----:B------:R-:W-:Y:S02]  /*5c20*/  FSEL R169, R19, -INF , !P0 ;  /* 0xff80000013a97808 */ /* 0x000fe40004000000 */
[----:B------:R-:W-:Y:S02]  /*5c30*/  ISETP.GT.AND P0, PT, R3, 0x40, !P3 ;  /* 0x000000400300780c */ /* 0x000fe40005f04270 */
[----:B------:R-:W-:-:S02]  /*5c40*/  ISETP.NE.AND P6, PT, R37, RZ, PT ;  /* 0x000000ff2500720c */ /* 0x000fc40003fc5270 */
[----:B------:R-:W-:Y:S02]  /*5c50*/  ISETP.LT.OR P0, PT, R5, 0x41, P0 ;  /* 0x000000410500780c */ /* 0x000fe40000701670 */
[----:B------:R-:W-:Y:S02]  /*5c60*/  ISETP.NE.AND P3, PT, R41, RZ, PT ;  /* 0x000000ff2900720c */ /* 0x000fe40003f65270 */
[----:B------:R-:W-:Y:S02]  /*5c70*/  FSEL R178, R11, -INF , !P0 ;  /* 0xff8000000bb27808 */ /* 0x000fe40004000000 */
[----:B------:R-:W-:Y:S02]  /*5c80*/  ISETP.GT.AND P0, PT, R3, 0x41, !P2 ;  /* 0x000000410300780c */ /* 0x000fe40005704270 */
[----:B------:R-:W-:Y:S02]  /*5c90*/  ISETP.NE.AND P2, PT, R40, RZ, PT ;  /* 0x000000ff2800720c */ /* 0x000fe40003f45270 */
[----:B------:R-:W-:-:S02]  /*5ca0*/  ISETP.LT.OR P0, PT, R5, 0x42, P0 ;  /* 0x000000420500780c */ /* 0x000fc40000701670 */
[----:B-1----:R-:W-:Y:S02]  /*5cb0*/  FMNMX.FTZ R71, R71, R6, !PT ;  /* 0x0000000647477209 */ /* 0x002fe40007810000 */
[----:B------:R-:W-:Y:S02]  /*5cc0*/  FSEL R177, R10, -INF , !P0 ;  /* 0xff8000000ab17808 */ /* 0x000fe40004000000 */
[----:B------:R-:W-:Y:S01]  /*5cd0*/  ISETP.GT.AND P0, PT, R3, RZ, !P1 ;  /* 0x000000ff0300720c */ /* 0x000fe20004f04270 */
[----:B------:R-:W1:Y:S01]  /*5ce0*/  SHFL.BFLY PT, R6, R71, 0x1, 0x1f ;  /* 0x0c201f0047067f89 */ /* 0x000e6200000e0000 */
[----:B------:R-:W-:Y:S02]  /*5cf0*/  ISETP.NE.AND P1, PT, R39, RZ, PT ;  /* 0x000000ff2700720c */ /* 0x000fe40003f25270 */
[----:B------:R-:W-:Y:S02]  /*5d00*/  ISETP.LT.OR P0, PT, R5, 0x1, P0 ;  /* 0x000000010500780c */ /* 0x000fe40000701670 */
[----:B------:R-:W-:-:S02]  /*5d10*/  ISETP.GT.AND P3, PT, R3, 0x48, !P3 ;  /* 0x000000480300780c */ /* 0x000fc40005f64270 */
[----:B------:R-:W-:Y:S02]  /*5d20*/  FSEL R68, R21, -INF , !P0 ;  /* 0xff80000015447808 */ /* 0x000fe40004000000 */
[----:B------:R-:W-:Y:S02]  /*5d30*/  FSETP.NEU.FTZ.AND P0, PT, R72, -INF , PT ;  /* 0xff8000004800780b */ /* 0x000fe40003f1d000 */
[----:B------:R-:W-:Y:S02]  /*5d40*/  ISETP.GT.AND P2, PT, R3, 0x49, !P2 ;  /* 0x000000490300780c */ /* 0x000fe40005744270 */
[----:B------:R-:W-:Y:S02]  /*5d50*/  FSEL R7, R7, RZ, P0 ;  /* 0x000000ff07077208 */ /* 0x000fe40000000000 */
[C---:B------:R-:W-:Y:S02]  /*5d60*/  ISETP.GT.AND P1, PT, R3.reuse, 0x50, !P1 ;  /* 0x000000500300780c */ /* 0x040fe40004f24270 */
[----:B------:R-:W-:Y:S01]  /*5d70*/  ISETP.GT.AND P4, PT, R3, 0x58, !P4 ;  /* 0x000000580300780c */ /* 0x000fe20006784270 */
[--C-:B------:R-:W-:Y:S01]  /*5d80*/  FFMA.FTZ R8, R61, c[0x0][0x2d0], -R7.reuse ;  /* 0x0000b4003d087a23 */ /* 0x100fe20000010807 */
[----:B------:R-:W-:Y:S01]  /*5d90*/  IADD3 R225, R225, -0x2, RZ ;  /* 0xfffffffee1e17810 */ /* 0x000fe20007ffe0ff */
[----:B------:R-:W-:-:S02]  /*5da0*/  FFMA.FTZ R9, R73, c[0x0][0x2d0], -R7 ;  /* 0x0000b40049097a23 */ /* 0x000fc40000010807 */
[----:B------:R2:W-:Y:S01]  /*5db0*/  MUFU.EX2 R120, R8 ;  /* 0x0000000800787308 */ /* 0x0005e20000000800 */
[----:B-1----:R-:W-:-:S04]  /*5dc0*/  FMNMX.FTZ R71, R71, R6, !PT ;  /* 0x0000000647477209 */ /* 0x002fc80007810000 */
[C---:B------:R-:W-:Y:S01]  /*5dd0*/  FSETP.NEU.FTZ.AND P0, PT, R71.reuse, -INF , PT ;  /* 0xff8000004700780b */ /* 0x040fe20003f1d000 */
[----:B------:R-:W-:Y:S02]  /*5de0*/  FMUL.FTZ R6, R71, c[0x0][0x2d0] ;  /* 0x0000b40047067a20 */ /* 0x000fe40000410000 */
[----:B------:R1:W-:Y:S03]  /*5df0*/  MUFU.EX2 R119, R9 ;  /* 0x0000000900777308 */ /* 0x0003e60000000800 */
[----:B------:R-:W-:Y:S02]  /*5e00*/  FSEL R6, R6, RZ, P0 ;  /* 0x000000ff06067208 */ /* 0x000fe40000000000 */
[C---:B------:R-:W-:Y:S01]  /*5e10*/  ISETP.GT.AND P0, PT, R3.reuse, 0x51, !P5 ;  /* 0x000000510300780c */ /* 0x040fe20006f04270 */
[--C-:B--2---:R-:W-:Y:S01]  /*5e20*/  FFMA.FTZ R8, R64, c[0x0][0x2d0], -R7.reuse ;  /* 0x0000b40040087a23 */ /* 0x104fe20000010807 */
[----:B------:R-:W-:Y:S01]  /*5e30*/  ISETP.GT.AND P5, PT, R3, 0x59, !P6 ;  /* 0x000000590300780c */ /* 0x000fe200077a4270 */
[----:B------:R-:W-:Y:S01]  /*5e40*/  FFMA.FTZ R4, R60, c[0x0][0x2d0], -R6 ;  /* 0x0000b4003c047a23 */ /* 0x000fe20000010806 */
[C---:B------:R-:W-:Y:S01]  /*5e50*/  ISETP.LT.OR P6, PT, R5.reuse, 0x49, P3 ;  /* 0x000000490500780c */ /* 0x040fe20001fc1670 */
[----:B------:R2:W-:Y:S01]  /*5e60*/  MUFU.EX2 R246, R8 ;  /* 0x0000000800f67308 */ /* 0x0005e20000000800 */
[----:B------:R-:W-:Y:S01]  /*5e70*/  ISETP.LT.OR P3, PT, R5, 0x51, P1 ;  /* 0x000000510500780c */ /* 0x000fe20000f61670 */
[----:B------:R-:W3:Y:S01]  /*5e80*/  LDSM.16.MT88.4 R60, [R210+0x100] ;  /* 0x00010000d23c783b */ /* 0x000ee20000004200 */
[----:B------:R-:W-:Y:S01]  /*5e90*/  FSEL R158, R27, -INF , !P6 ;  /* 0xff8000001b9e7808 */ /* 0x000fe20007000000 */
[----:B-1----:R-:W-:Y:S01]  /*5ea0*/  FFMA.FTZ R9, R76, c[0x0][0x2d0], -R7 ;  /* 0x0000b4004c097a23 */ /* 0x002fe20000010807 */
[----:B------:R-:W-:-:S02]  /*5eb0*/  FSEL R160, R80, -INF , !P3 ;  /* 0xff80000050a07808 */ /* 0x000fc40005800000 */
[----:B------:R-:W-:Y:S01]  /*5ec0*/  ISETP.LT.OR P1, PT, R5, 0x59, P4 ;  /* 0x000000590500780c */ /* 0x000fe20002721670 */
[----:B------:R-:W-:Y:S01]  /*5ed0*/  MUFU.EX2 R235, R4 ;  /* 0x0000000400eb7308 */ /* 0x000fe20000000800 */
[----:B------:R-:W-:Y:S02]  /*5ee0*/  ISETP.NE.AND P6, PT, R25, RZ, PT ;  /* 0x000000ff1900720c */ /* 0x000fe40003fc5270 */
[----:B------:R-:W-:Y:S02]  /*5ef0*/  FSEL R162, R87, -INF , !P1 ;  /* 0xff80000057a27808 */ /* 0x000fe40004800000 */
[----:B--2---:R-:W-:-:S03]  /*5f00*/  FMNMX.FTZ R8, R104, R105, !PT ;  /* 0x0000006968087209 */ /* 0x004fc60007810000 */
[----:B------:R1:W2:Y:S01]  /*5f10*/  MUFU.EX2 R247, R9 ;  /* 0x0000000900f77308 */ /* 0x0002a20000000800 */
[----:B------:R-:W-:-:S04]  /*5f20*/  FMNMX.FTZ R8, R106, R8, !PT ;  /* 0x000000086a087209 */ /* 0x000fc80007810000 */
[----:B------:R-:W-:-:S04]  /*5f30*/  FMNMX.FTZ R8, R116, R8, !PT ;  /* 0x0000000874087209 */ /* 0x000fc80007810000 */
[----:B------:R-:W-:Y:S02]  /*5f40*/  FMNMX.FTZ R3, R124, R8, !PT ;  /* 0x000000087c037209 */ /* 0x000fe40007810000 */
[----:B------:R-:W-:Y:S02]  /*5f50*/  FMNMX.FTZ R8, R68, R69, !PT ;  /* 0x0000004544087209 */ /* 0x000fe40007810000 */
[----:B------:R-:W-:Y:S01]  /*5f60*/  FMNMX.FTZ R0, R125, R3, !PT ;  /* 0x000000037d007209 */ /* 0x000fe20007810000 */
[----:B------:R-:W-:Y:S01]  /*5f70*/  FFMA.FTZ R3, R56, c[0x0][0x2d0], -R6 ;  /* 0x0000b40038037a23 */ /* 0x000fe20000010806 */
[----:B------:R-:W-:Y:S02]  /*5f80*/  FMNMX.FTZ R8, R74, R8, !PT ;  /* 0x000000084a087209 */ /* 0x000fe40007810000 */
[----:B------:R-:W-:Y:S01]  /*5f90*/  FMNMX.FTZ R0, R128, R0, !PT ;  /* 0x0000000080007209 */ /* 0x000fe20007810000 */
[----:B------:R4:W-:Y:S01]  /*5fa0*/  MUFU.EX2 R230, R3 ;  /* 0x0000000300e67308 */ /* 0x0009e20000000800 */
[----:B------:R-:W-:-:S02]  /*5fb0*/  FMNMX.FTZ R8, R75, R8, !PT ;  /* 0x000000084b087209 */ /* 0x000fc40007810000 */
[----:B------:R-:W-:Y:S02]  /*5fc0*/  FMNMX.FTZ R0, R129, R0, !PT ;  /* 0x0000000081007209 */ /* 0x000fe40007810000 */
[----:B-1----:R-:W-:Y:S02]  /*5fd0*/  P2R R9, PR, RZ, 0x20 ;  /* 0x00000020ff097803 */ /* 0x002fe40000000000 */
[----:B------:R-:W-:Y:S02]  /*5fe0*/  FMNMX.FTZ R0, R145, R0, !PT ;  /* 0x0000000091007209 */ /* 0x000fe40007810000 */
[----:B------:R-:W-:Y:S02]  /*5ff0*/  ISETP.LT.OR P5, PT, R5, 0x4a, P2 ;  /* 0x0000004a0500780c */ /* 0x000fe400017a1670 */
[----:B------:R-:W-:Y:S02]  /*6000*/  FMNMX.FTZ R0, R144, R0, !PT ;  /* 0x0000000090007209 */ /* 0x000fe40007810000 */
[----:B------:R-:W-:-:S02]  /*6010*/  FSEL R157, R82, -INF , !P5 ;  /* 0xff800000529d7808 */ /* 0x000fc40006800000 */
[----:B------:R-:W-:Y:S01]  /*6020*/  FMNMX.FTZ R0, R146, R0, !PT ;  /* 0x0000000092007209 */ /* 0x000fe20007810000 */
[----:B----4-:R-:W-:Y:S01]  /*6030*/  FFMA.FTZ R3, R57, c[0x0][0x2d0], -R6 ;  /* 0x0000b40039037a23 */ /* 0x010fe20000010806 */
[----:B------:R-:W-:Y:S02]  /*6040*/  ISETP.LT.OR P2, PT, R5, 0x52, P0 ;  /* 0x000000520500780c */ /* 0x000fe40000741670 */
[----:B------:R-:W-:Y:S01]  /*6050*/  FMNMX.FTZ R0, R147, R0, !PT ;  /* 0x0000000093007209 */ /* 0x000fe20007810000 */
[----:B------:R1:W4:Y:S01]  /*6060*/  MUFU.EX2 R233, R3 ;  /* 0x0000000300e97308 */ /* 0x0003220000000800 */
[----:B------:R-:W-:Y:S02]  /*6070*/  ISETP.NE.AND P0, PT, R9, RZ, PT ;  /* 0x000000ff0900720c */ /* 0x000fe40003f05270 */
[----:B------:R-:W-:Y:S02]  /*6080*/  FMNMX.FTZ R0, R173, R0, !PT ;  /* 0x00000000ad007209 */ /* 0x000fe40007810000 */
[----:B------:R-:W-:-:S02]  /*6090*/  FSEL R161, R83, -INF , !P2 ;  /* 0xff80000053a17808 */ /* 0x000fc40005000000 */
[----:B------:R-:W-:Y:S02]  /*60a0*/  FMNMX.FTZ R0, R174, R0, !PT ;  /* 0x00000000ae007209 */ /* 0x000fe40007810000 */
[----:B------:R-:W-:Y:S02]  /*60b0*/  ISETP.LT.OR P0, PT, R5, 0x5a, P0 ;  /* 0x0000005a0500780c */ /* 0x000fe40000701670 */
[----:B------:R-:W-:Y:S02]  /*60c0*/  FMNMX.FTZ R0, R175, R0, !PT ;  /* 0x00000000af007209 */ /* 0x000fe40007810000 */
[----:B------:R-:W-:Y:S02]  /*60d0*/  FSEL R163, R86, -INF , !P0 ;  /* 0xff80000056a37808 */ /* 0x000fe40004000000 */
[----:B--2---:R-:W-:Y:S02]  /*60e0*/  F2FP.BF16.PACK_AB R10, R247, R119 ;  /* 0x00000077f70a723e */ /* 0x004fe400000010ff */
[----:B-1----:R-:W-:Y:S01]  /*60f0*/  FMNMX.FTZ R3, R112, R8, !PT ;  /* 0x0000000870037209 */ /* 0x002fe20007810000 */
[----:B------:R-:W-:Y:S01]  /*6100*/  FFMA.FTZ R8, R58, c[0x0][0x2d0], -R6 ;  /* 0x0000b4003a087a23 */ /* 0x000fe20000010806 */
[----:B----4-:R-:W-:Y:S01]  /*6110*/  F2FP.BF16.PACK_AB R9, R233, R230 ;  /* 0x000000e6e909723e */ /* 0x010fe200000010ff */
[----:B------:R-:W1:Y:S01]  /*6120*/  LDSM.16.MT88.4 R56, [R212+0x100] ;  /* 0x00010000d438783b */ /* 0x000e620000004200 */
[----:B------:R-:W-:Y:S01]  /*6130*/  FMNMX.FTZ R3, R113, R3, !PT ;  /* 0x0000000371037209 */ /* 0x000fe20007810000 */
[----:B------:R2:W4:Y:S03]  /*6140*/  MUFU.EX2 R117, R8 ;  /* 0x0000000800757308 */ /* 0x0005260000000800 */
[----:B------:R-:W-:-:S04]  /*6150*/  FMNMX.FTZ R3, R114, R3, !PT ;  /* 0x0000000372037209 */ /* 0x000fc80007810000 */
[----:B------:R-:W-:Y:S01]  /*6160*/  FMNMX.FTZ R2, R115, R3, !PT ;  /* 0x0000000373027209 */ /* 0x000fe20007810000 */
[----:B------:R-:W-:Y:S02]  /*6170*/  FFMA.FTZ R3, R77, c[0x0][0x2d0], -R7 ;  /* 0x0000b4004d037a23 */ /* 0x000fe40000010807 */
[----:B------:R-:W5:Y:S01]  /*6180*/  LDSM.16.MT88.4 R76, [R211+0x100] ;  /* 0x00010000d34c783b */ /* 0x000f620000004200 */
[----:B------:R-:W-:Y:S01]  /*6190*/  FMNMX.FTZ R2, R140, R2, !PT ;  /* 0x000000028c027209 */ /* 0x000fe20007810000 */
[----:B------:R3:W-:Y:S03]  /*61a0*/  MUFU.EX2 R207, R3 ;  /* 0x0000000300cf7308 */ /* 0x0007e60000000800 */
[----:B------:R-:W-:Y:S02]  /*61b0*/  FMNMX.FTZ R2, R141, R2, !PT ;  /* 0x000000028d027209 */ /* 0x000fe40007810000 */
[----:B--2---:R-:W-:-:S02]  /*61c0*/  F2FP.BF16.PACK_AB R8, R246, R120 ;  /* 0x00000078f608723e */ /* 0x004fc400000010ff */
[----:B----4-:R-:W-:-:S07]  /*61d0*/  F2FP.BF16.PACK_AB R11, R235, R117 ;  /* 0x00000075eb0b723e */ /* 0x010fce00000010ff */
[C---:B------:R-:W-:Y:S01]  /*61e0*/  HMMA.16816.F32.BF16 R32, R8.reuse, R52, RZ ;  /* 0x000000340820723c */ /* 0x040fe200000418ff */
[----:B---3--:R-:W-:Y:S02]  /*61f0*/  FMNMX.FTZ R3, R142, R2, !PT ;  /* 0x000000028e037209 */ /* 0x008fe40007810000 */
[----:B------:R-:W-:Y:S01]  /*6200*/  FMNMX.FTZ R2, R179, R0, !PT ;  /* 0x00000000b3027209 */ /* 0x000fe20007810000 */
[----:B------:R-:W-:Y:S01]  /*6210*/  FFMA.FTZ R0, R81, c[0x0][0x2d0], -R7 ;  /* 0x0000b40051007a23 */ /* 0x000fe20000010807 */
[----:B------:R-:W-:Y:S01]  /*6220*/  FMNMX.FTZ R4, R143, R3, !PT ;  /* 0x000000038f047209 */ /* 0x000fe20007810000 */
[----:B------:R-:W-:Y:S01]  /*6230*/  LDSM.16.MT88.4 R80, [R210+0x900] ;  /* 0x00090000d250783b */ /* 0x000fe20000004200 */
[----:B------:R-:W-:Y:S01]  /*6240*/  FMNMX.FTZ R2, R184, R2, !PT ;  /* 0x00000002b8027209 */ /* 0x000fe20007810000 */
[----:B------:R2:W3:Y:S01]  /*6250*/  MUFU.EX2 R187, R0 ;  /* 0x0000000000bb7308 */ /* 0x0004e20000000800 */
[----:B------:R-:W-:Y:S02]  /*6260*/  HMMA.16816.F32.BF16 R24, R8, R60, RZ ;  /* 0x0000003c0818723c */ /* 0x000fe400000418ff */
[----:B------:R-:W-:-:S02]  /*6270*/  FMNMX.FTZ R3, R185, R2, !PT ;  /* 0x00000002b9037209 */ /* 0x000fc40007810000 */
[----:B------:R-:W-:-:S04]  /*6280*/  FMNMX.FTZ R2, R164, R4, !PT ;  /* 0x00000004a4027209 */ /* 0x000fc80007810000 */
[----:B------:R-:W-:Y:S01]  /*6290*/  FMNMX.FTZ R2, R165, R2, !PT ;  /* 0x00000002a5027209 */ /* 0x000fe20007810000 */
[----:B-1----:R-:W-:Y:S01]  /*62a0*/  HMMA.16816.F32.BF16 R28, R8, R56, RZ ;  /* 0x00000038081c723c */ /* 0x002fe200000418ff */
[----:B--2---:R-:W-:Y:S01]  /*62b0*/  FFMA.FTZ R0, R84, c[0x0][0x2d0], -R7 ;  /* 0x0000b40054007a23 */ /* 0x004fe20000010807 */
[----:B---3--:R-:W-:-:S06]  /*62c0*/  F2FP.BF16.PACK_AB R12, R187, R207 ;  /* 0x000000cfbb0c723e */ /* 0x008fcc00000010ff */
[C---:B-----5:R-:W-:Y:S01]  /*62d0*/  HMMA.16816.F32.BF16 R16, R8.reuse, R76, RZ ;  /* 0x0000004c0810723c */ /* 0x060fe200000418ff */
[----:B------:R1:W-:Y:S07]  /*62e0*/  MUFU.EX2 R234, R0 ;  /* 0x0000000000ea7308 */ /* 0x0003ee0000000800 */
[C---:B------:R-:W-:Y:S08]  /*62f0*/  HMMA.16816.F32.BF16 R20, R8.reuse, R54, RZ ;  /* 0x000000360814723c */ /* 0x040ff000000418ff */
[----:B------:R-:W-:Y:S01]  /*6300*/  HMMA.16816.F32.BF16 R36, R8, R58, RZ ;  /* 0x0000003a0824723c */ /* 0x000fe200000418ff */
[----:B-1----:R-:W-:Y:S01]  /*6310*/  FMNMX.FTZ R0, R196, R3, !PT ;  /* 0x00000003c4007209 */ /* 0x002fe20007810000 */
[----:B------:R-:W-:-:S02]  /*6320*/  FFMA.FTZ R3, R85, c[0x0][0x2d0], -R7 ;  /* 0x0000b40055037a23 */ /* 0x000fc40000010807 */
[----:B------:R-:W-:Y:S01]  /*6330*/  LDSM.16.MT88.4 R84, [R211+0x900] ;  /* 0x00090000d354783b */ /* 0x000fe20000004200 */
[----:B------:R-:W-:Y:S01]  /*6340*/  FMNMX.FTZ R0, R197, R0, !PT ;  /* 0x00000000c5007209 */ /* 0x000fe20007810000 */
[----:B------:R1:W2:Y:S02]  /*6350*/  MUFU.EX2 R118, R3 ;  /* 0x0000000300767308 */ /* 0x0002a40000000800 */
[----:B------:R-:W-:Y:S01]  /*6360*/  HMMA.16816.F32.BF16 R40, R8, R62, RZ ;  /* 0x0000003e0828723c */ /* 0x000fe200000418ff */
[----:B------:R-:W-:-:S04]  /*6370*/  FMNMX.FTZ R0, R198, R0, !PT ;  /* 0x00000000c6007209 */ /* 0x000fc80007810000 */
[----:B------:R-:W-:-:S03]  /*6380*/  FMNMX.FTZ R0, R199, R0, !PT ;  /* 0x00000000c7007209 */ /* 0x000fc60007810000 */
[----:B------:R-:W-:Y:S01]  /*6390*/  HMMA.16816.F32.BF16 R8, R8, R78, RZ ;  /* 0x0000004e0808723c */ /* 0x000fe200000418ff */
[----:B------:R-:W-:-:S04]  /*63a0*/  FMNMX.FTZ R0, R203, R0, !PT ;  /* 0x00000000cb007209 */ /* 0x000fc80007810000 */
[----:B------:R-:W-:Y:S02]  /*63b0*/  FMNMX.FTZ R0, R201, R0, !PT ;  /* 0x00000000c9007209 */ /* 0x000fe40007810000 */
[----:B-1----:R-:W-:Y:S01]  /*63c0*/  FMNMX.FTZ R3, R168, R2, !PT ;  /* 0x00000002a8037209 */ /* 0x002fe20007810000 */
[----:B------:R-:W-:Y:S01]  /*63d0*/  FFMA.FTZ R2, R65, c[0x0][0x2d0], -R6 ;  /* 0x0000b40041027a23 */ /* 0x000fe20000010806 */
[----:B--2---:R-:W-:Y:S01]  /*63e0*/  F2FP.BF16.PACK_AB R14, R118, R234 ;  /* 0x000000ea760e723e */ /* 0x004fe200000010ff */
[----:B------:R-:W1:Y:S01]  /*63f0*/  SHFL.BFLY PT, R4, R0, 0x2, 0x1f ;  /* 0x0c401f0000047f89 */ /* 0x000e6200000e0000 */
[----:B------:R-:W-:Y:S01]  /*6400*/  FMNMX.FTZ R3, R169, R3, !PT ;  /* 0x00000003a9037209 */ /* 0x000fe20007810000 */
[----:B------:R2:W-:Y:S03]  /*6410*/  MUFU.EX2 R243, R2 ;  /* 0x0000000200f37308 */ /* 0x0005e60000000800 */
[----:B------:R-:W-:-:S04]  /*6420*/  FMNMX.FTZ R3, R178, R3, !PT ;  /* 0x00000003b2037209 */ /* 0x000fc80007810000 */
[----:B------:R-:W-:-:S04]  /*6430*/  FMNMX.FTZ R3, R177, R3, !PT ;  /* 0x00000003b1037209 */ /* 0x000fc80007810000 */
[----:B------:R-:W-:-:S04]  /*6440*/  FMNMX.FTZ R3, R158, R3, !PT ;  /* 0x000000039e037209 */ /* 0x000fc80007810000 */
[----:B------:R-:W-:Y:S01]  /*6450*/  FMNMX.FTZ R3, R157, R3, !PT ;  /* 0x000000039d037209 */ /* 0x000fe20007810000 */
[----:B--2---:R-:W-:-:S03]  /*6460*/  FFMA.FTZ R2, R66, c[0x0][0x2d0], -R6 ;  /* 0x0000b40042027a23 */ /* 0x004fc60000010806 */
[----:B------:R-:W-:Y:S01]  /*6470*/  FMNMX.FTZ R3, R160, R3, !PT ;  /* 0x00000003a0037209 */ /* 0x000fe20007810000 */
[----:B------:R2:W3:Y:S01]  /*6480*/  MUFU.EX2 R186, R2 ;  /* 0x0000000200ba7308 */ /* 0x0004e20000000800 */
[----:B-1----:R-:W-:Y:S02]  /*6490*/  FMNMX.FTZ R0, R0, R4, !PT ;  /* 0x0000000400007209 */ /* 0x002fe40007810000 */
[----:B------:R-:W-:-:S03]  /*64a0*/  FMNMX.FTZ R3, R161, R3, !PT ;  /* 0x00000003a1037209 */ /* 0x000fc60007810000 */
[----:B------:R-:W1:Y:S01]  /*64b0*/  SHFL.BFLY PT, R4, R0, 0x1, 0x1f ;  /* 0x0c201f0000047f89 */ /* 0x000e6200000e0000 */
[----:B------:R-:W-:-:S04]  /*64c0*/  FMNMX.FTZ R3, R162, R3, !PT ;  /* 0x00000003a2037209 */ /* 0x000fc80007810000 */
[----:B------:R-:W-:Y:S01]  /*64d0*/  FMNMX.FTZ R3, R163, R3, !PT ;  /* 0x00000003a3037209 */ /* 0x000fe20007810000 */
[----:B--2---:R-:W-:-:S04]  /*64e0*/  FFMA.FTZ R2, R67, c[0x0][0x2d0], -R6 ;  /* 0x0000b40043027a23 */ /* 0x004fc80000010806 */
[----:B------:R-:W2:Y:S01]  /*64f0*/  SHFL.BFLY PT, R5, R3, 0x2, 0x1f ;  /* 0x0c401f0003057f89 */ /* 0x000ea200000e0000 */
[----:B---3--:R-:W-:Y:S01]  /*6500*/  F2FP.BF16.PACK_AB R13, R186, R243 ;  /* 0x000000f3ba0d723e */ /* 0x008fe200000010ff */
[----:B------:R3:W-:Y:S02]  /*6510*/  MUFU.EX2 R232, R2 ;  /* 0x0000000200e87308 */ /* 0x0007e40000000800 */
[----:B------:R-:W-:Y:S01]  /*6520*/  LDSM.16.MT88.4 R64, [R212+0x900] ;  /* 0x00090000d440783b */ /* 0x000fe20000004200 */
[--C-:B---3--:R-:W-:Y:S01]  /*6530*/  FFMA.FTZ R2, R70, c[0x0][0x2d0], -R6.reuse ;  /* 0x0000b40046027a23 */ /* 0x108fe20000010806 */
[----:B-1----:R-:W-:Y:S01]  /*6540*/  FMNMX.FTZ R70, R0, R4, !PT ;  /* 0x0000000400467209 */ /* 0x002fe20007810000 */
[----:B------:R-:W-:-:S03]  /*6550*/  FFMA.FTZ R0, R94, c[0x0][0x2d0], -R6 ;  /* 0x0000b4005e007a23 */ /* 0x000fc60000010806 */
[----:B------:R1:W3:Y:S01]  /*6560*/  MUFU.EX2 R240, R2 ;  /* 0x0000000200f07308 */ /* 0x0002e20000000800 */
[----:B--2---:R-:W-:Y:S02]  /*6570*/  FMNMX.FTZ R3, R3, R5, !PT ;  /* 0x0000000503037209 */ /* 0x004fe40007810000 */
[----:B------:R-:W-:-:S03]  /*6580*/  FSETP.NEU.FTZ.AND P0, PT, R70, -INF , PT ;  /* 0xff8000004600780b */ /* 0x000fc60003f1d000 */
[----:B------:R-:W2:Y:S02]  /*6590*/  SHFL.BFLY PT, R5, R3, 0x1, 0x1f ;  /* 0x0c201f0003057f89 */ /* 0x000ea400000e0000 */
[----:B------:R4:W-:Y:S01]  /*65a0*/  MUFU.EX2 R205, R0 ;  /* 0x0000000000cd7308 */ /* 0x0009e20000000800 */
[----:B-1----:R-:W-:Y:S01]  /*65b0*/  FFMA.FTZ R2, R97, c[0x0][0x2d0], -R7 ;  /* 0x0000b40061027a23 */ /* 0x002fe20000010807 */
[----:B---3--:R-:W-:-:S06]  /*65c0*/  F2FP.BF16.PACK_AB R15, R240, R232 ;  /* 0x000000e8f00f723e */ /* 0x008fcc00000010ff */
[----:B------:R1:W-:Y:S01]  /*65d0*/  MUFU.EX2 R239, R2 ;  /* 0x0000000200ef7308 */ /* 0x0003e20000000800 */
[----:B----4-:R-:W-:Y:S01]  /*65e0*/  FFMA.FTZ R0, R96, c[0x0][0x2d0], -R6 ;  /* 0x0000b40060007a23 */ /* 0x010fe20000010806 */
[C---:B------:R-:W-:Y:S01]  /*65f0*/  HMMA.16816.F32.BF16 R48, R12.reuse, R88, R32 ;  /* 0x000000580c30723c */ /* 0x040fe20000041820 */
[----:B------:R-:W-:Y:S05]  /*6600*/  LDSM.16.MT88.4 R96, [R211+0x1100] ;  /* 0x00110000d360783b */ /* 0x000fea0000004200 */
[----:B------:R-:W-:Y:S01]  /*6610*/  MUFU.EX2 R206, R0 ;  /* 0x0000000000ce7308 */ /* 0x000fe20000000800 */
[----:B--2---:R-:W-:Y:S01]  /*6620*/  FMNMX.FTZ R3, R3, R5, !PT ;  /* 0x0000000503037209 */ /* 0x004fe20007810000 */
[----:B------:R-:W-:Y:S01]  /*6630*/  IMAD.MOV.U32 R5, RZ, RZ, R120 ;  /* 0x000000ffff057224 */ /* 0x000fe200078e0078 */
[----:B------:R-:W-:Y:S01]  /*6640*/  HMMA.16816.F32.BF16 R44, R12, R64, R28 ;  /* 0x000000400c2c723c */ /* 0x000fe2000004181c */
[----:B-1----:R-:W-:-:S04]  /*6650*/  FFMA.FTZ R2, R100, c[0x0][0x2d0], -R7 ;  /* 0x0000b40064027a23 */ /* 0x002fc80000010807 */
[----:B------:R1:W2:Y:S03]  /*6660*/  MUFU.EX2 R228, R2 ;  /* 0x0000000200e47308 */ /* 0x0002a60000000800 */
[C---:B------:R-:W-:Y:S08]  /*6670*/  HMMA.16816.F32.BF16 R32, R12.reuse, R80, R24 ;  /* 0x000000500c20723c */ /* 0x040ff00000041818 */
[----:B------:R-:W-:Y:S01]  /*6680*/  HMMA.16816.F32.BF16 R28, R12, R84, R16 ;  /* 0x000000540c1c723c */ /* 0x000fe20000041810 */
[----:B-1----:R-:W-:-:S07]  /*6690*/  FFMA.FTZ R2, R101, c[0x0][0x2d0], -R7 ;  /* 0x0000b40065027a23 */ /* 0x002fce0000010807 */
[C---:B------:R-:W-:Y:S01]  /*66a0*/  HMMA.16816.F32.BF16 R24, R12.reuse, R90, R20 ;  /* 0x0000005a0c18723c */ /* 0x040fe20000041814 */
[----:B------:R-:W1:Y:S01]  /*66b0*/  LDSM.16.MT88.4 R100, [R210+0x1100] ;  /* 0x00110000d264783b */ /* 0x000e620000004200 */
[----:B------:R3:W-:Y:S06]  /*66c0*/  MUFU.EX2 R231, R2 ;  /* 0x0000000200e77308 */ /* 0x0007ec0000000800 */
[C---:B------:R-:W-:Y:S08]  /*66d0*/  HMMA.16816.F32.BF16 R20, R12.reuse, R66, R36 ;  /* 0x000000420c14723c */ /* 0x040ff00000041824 */
[----:B------:R-:W-:Y:S01]  /*66e0*/  HMMA.16816.F32.BF16 R16, R12, R82, R40 ;  /* 0x000000520c10723c */ /* 0x000fe20000041828 */
[----:B---3--:R-:W-:-:S04]  /*66f0*/  FFMA.FTZ R2, R107, c[0x0][0x2d0], -R7 ;  /* 0x0000b4006b027a23 */ /* 0x008fc80000010807 */
[----:B------:R3:W4:Y:S03]  /*6700*/  MUFU.EX2 R204, R2 ;  /* 0x0000000200cc7308 */ /* 0x0007260000000800 */
[----:B------:R-:W-:Y:S07]  /*6710*/  HMMA.16816.F32.BF16 R12, R12, R86, R8 ;  /* 0x000000560c0c723c */ /* 0x000fee0000041808 */
[----:B--2---:R-:W-:-:S02]  /*6720*/  F2FP.BF16.PACK_AB R8, R228, R239 ;  /* 0x000000efe408723e */ /* 0x004fc400000010ff */
[----:B------:R-:W-:Y:S01]  /*6730*/  F2FP.BF16.PACK_AB R11, R206, R205 ;  /* 0x000000cdce0b723e */ /* 0x000fe200000010ff */
[----:B---3--:R-:W-:Y:S01]  /*6740*/  FFMA.FTZ R2, R92, c[0x0][0x2d0], -R6 ;  /* 0x0000b4005c027a23 */ /* 0x008fe20000010806 */
[----:B----4-:R-:W-:-:S03]  /*6750*/  F2FP.BF16.PACK_AB R10, R204, R231 ;  /* 0x000000e7cc0a723e */ /* 0x010fc600000010ff */
[----:B------:R2:W-:Y:S02]  /*6760*/  MUFU.EX2 R238, R2 ;  /* 0x0000000200ee7308 */ /* 0x0005e40000000800 */
[----:B--2---:R-:W-:Y:S02]  /*6770*/  FFMA.FTZ R2, R93, c[0x0][0x2d0], -R6 ;  /* 0x0000b4005d027a23 */ /* 0x004fe40000010806 */
[----:B------:R-:W2:Y:S04]  /*6780*/  LDSM.16.MT88.4 R92, [R212+0x1100] ;  /* 0x00110000d45c783b */ /* 0x000ea80000004200 */
[----:B------:R3:W4:Y:S02]  /*6790*/  MUFU.EX2 R226, R2 ;  /* 0x0000000200e27308 */ /* 0x0007240000000800 */
[----:B---3--:R-:W-:Y:S01]  /*67a0*/  FMUL.FTZ R2, R70, c[0x0][0x2d0] ;  /* 0x0000b40046027a20 */ /* 0x008fe20000410000 */
[----:B----4-:R-:W-:-:S04]  /*67b0*/  F2FP.BF16.PACK_AB R9, R226, R238 ;  /* 0x000000eee209723e */ /* 0x010fc800000010ff */
[----:B------:R-:W-:Y:S02]  /*67c0*/  FSEL R2, R2, RZ, P0 ;  /* 0x000000ff02027208 */ /* 0x000fe40000000000 */
[----:B------:R-:W-:Y:S01]  /*67d0*/  FSETP.NEU.FTZ.AND P0, PT, R3, -INF , PT ;  /* 0xff8000000300780b */ /* 0x000fe20003f1d000 */
[C---:B-1----:R-:W-:Y:S02]  /*67e0*/  HMMA.16816.F32.BF16 R136, R8.reuse, R100, R32 ;  /* 0x000000640888723c */ /* 0x042fe40000041820 */
[--C-:B------:R-:W-:Y:S02]  /*67f0*/  FFMA.FTZ R0, R104, c[0x0][0x2d0], -R2.reuse ;  /* 0x0000b40068007a23 */ /* 0x100fe40000010802 */
[--C-:B------:R-:W-:Y:S02]  /*6800*/  FFMA.FTZ R4, R116, c[0x0][0x2d0], -R2.reuse ;  /* 0x0000b40074047a23 */ /* 0x100fe40000010802 */
[----:B------:R1:W-:Y:S02]  /*6810*/  MUFU.EX2 R229, R0 ;  /* 0x0000000000e57308 */ /* 0x0003e40000000800 */
[C---:B------:R-:W-:Y:S06]  /*6820*/  HMMA.16816.F32.BF16 R152, R8.reuse, R96, R28 ;  /* 0x000000600898723c */ /* 0x040fec000004181c */
[----:B------:R-:W-:Y:S02]  /*6830*/  MUFU.EX2 R250, R4 ;  /* 0x0000000400fa7308 */ /* 0x000fe40000000800 */
[----:B--2---:R-:W-:Y:S01]  /*6840*/  HMMA.16816.F32.BF16 R120, R8, R92, R44 ;  /* 0x0000005c0878723c */ /* 0x004fe2000004182c */
[----:B-1----:R-:W-:-:S07]  /*6850*/  FFMA.FTZ R0, R105, c[0x0][0x2d0], -R2 ;  /* 0x0000b40069007a23 */ /* 0x002fce0000010802 */
[C---:B------:R-:W-:Y:S01]  /*6860*/  HMMA.16816.F32.BF16 R132, R8.reuse, R94, R20 ;  /* 0x0000005e0884723c */ /* 0x040fe20000041814 */
[----:B------:R1:W2:Y:S07]  /*6870*/  MUFU.EX2 R251, R0 ;  /* 0x0000000000fb7308 */ /* 0x0002ae0000000800 */
[----:B------:R-:W-:Y:S01]  /*6880*/  HMMA.16816.F32.BF16 R148, R8, R102, R16 ;  /* 0x000000660894723c */ /* 0x000fe20000041810 */
[----:B-1----:R-:W-:-:S07]  /*6890*/  FFMA.FTZ R0, R106, c[0x0][0x2d0], -R2 ;  /* 0x0000b4006a007a23 */ /* 0x002fce0000010802 */
[----:B------:R-:W-:Y:S01]  /*68a0*/  HMMA.16816.F32.BF16 R104, R8, R108, R48 ;  /* 0x0000006c0868723c */ /* 0x000fe20000041830 */
[----:B------:R1:W3:Y:S06]  /*68b0*/  MUFU.EX2 R252, R0 ;  /* 0x0000000000fc7308 */ /* 0x0002ec0000000800 */
[----:B------:R-:W-:Y:S02]  /*68c0*/  IMAD.MOV.U32 R51, RZ, RZ, R119 ;  /* 0x000000ffff337224 */ /* 0x000fe400078e0077 */
[----:B------:R-:W-:Y:S02]  /*68d0*/  IMAD.MOV.U32 R50, RZ, RZ, R118 ;  /* 0x000000ffff327224 */ /* 0x000fe400078e0076 */
[----:B------:R-:W-:-:S02]  /*68e0*/  IMAD.MOV.U32 R49, RZ, RZ, R117 ;  /* 0x000000ffff317224 */ /* 0x000fc400078e0075 */
[----:B------:R-:W-:Y:S01]  /*68f0*/  HMMA.16816.F32.BF16 R116, R8, R110, R24 ;  /* 0x0000006e0874723c */ /* 0x000fe20000041818 */
[----:B-1----:R-:W-:-:S05]  /*6900*/  FMUL.FTZ R0, R3, c[0x0][0x2d0] ;  /* 0x0000b40003007a20 */ /* 0x002fca0000410000 */
[----:B------:R-:W-:Y:S02]  /*6910*/  FSEL R0, R0, RZ, P0 ;  /* 0x000000ff00007208 */ /* 0x000fe40000000000 */
[----:B------:R-:W-:-:S03]  /*6920*/  PLOP3.LUT P0, PT, PT, PT, UP1, 0x40, 0x0 ;  /* 0x000000000000781c */ /* 0x000fc60003f0e818 */
[----:B------:R-:W-:-:S04]  /*6930*/  FFMA.FTZ R4, R68, c[0x0][0x2d0], -R0 ;  /* 0x0000b40044047a23 */ /* 0x000fc80000010800 */
[----:B------:R1:W-:Y:S02]  /*6940*/  MUFU.EX2 R73, R4 ;  /* 0x0000000400497308 */ /* 0x0003e40000000800 */
[----:B-1----:R-:W-:Y:S02]  /*6950*/  FFMA.FTZ R4, R69, c[0x0][0x2d0], -R0 ;  /* 0x0000b40045047a23 */ /* 0x002fe40000010800 */
[----:B------:R-:W-:-:S04]  /*6960*/  IMAD.MOV.U32 R69, RZ, RZ, R5 ;  /* 0x000000ffff457224 */ /* 0x000fc800078e0005 */
[----:B------:R1:W4:Y:S01]  /*6970*/  MUFU.EX2 R248, R4 ;  /* 0x0000000400f87308 */ /* 0x0003220000000800 */
[----:B------:R-:W-:Y:S02]  /*6980*/  IMAD.MOV.U32 R5, RZ, RZ, R246 ;  /* 0x000000ffff057224 */ /* 0x000fe400078e00f6 */
[----:B-1----:R-:W-:Y:S02]  /*6990*/  FFMA.FTZ R4, R74, c[0x0][0x2d0], -R0 ;  /* 0x0000b4004a047a23 */ /* 0x002fe40000010800 */
[----:B------:R-:W-:-:S03]  /*69a0*/  IMAD.MOV.U32 R74, RZ, RZ, R234 ;  /* 0x000000ffff4a7224 */ /* 0x000fc600078e00ea */
[----:B------:R1:W-:Y:S02]  /*69b0*/  MUFU.EX2 R249, R4 ;  /* 0x0000000400f97308 */ /* 0x0003e40000000800 */
[----:B-1----:R-:W-:Y:S02]  /*69c0*/  FFMA.FTZ R4, R75, c[0x0][0x2d0], -R0 ;  /* 0x0000b4004b047a23 */ /* 0x002fe40000010800 */
[----:B------:R-:W-:-:S04]  /*69d0*/  IMAD.MOV.U32 R75, RZ, RZ, R232 ;  /* 0x000000ffff4b7224 */ /* 0x000fc800078e00e8 */
[----:B------:R1:W5:Y:S02]  /*69e0*/  MUFU.EX2 R68, R4 ;  /* 0x0000000400447308 */ /* 0x0003640000000800 */
[----:B-1----:R-:W-:-:S06]  /*69f0*/  FFMA.FTZ R4, R124, c[0x0][0x2d0], -R2 ;  /* 0x0000b4007c047a23 */ /* 0x002fcc0000010802 */
[----:B------:R1:W-:Y:S02]  /*6a00*/  MUFU.EX2 R242, R4 ;  /* 0x0000000400f27308 */ /* 0x0003e40000000800 */
[----:B-1----:R-:W-:Y:S02]  /*6a10*/  FFMA.FTZ R4, R125, c[0x0][0x2d0], -R2 ;  /* 0x0000b4007d047a23 */ /* 0x002fe40000010802 */
[----:B------:R-:W-:Y:S04]  /*6a20*/  HMMA.16816.F32.BF16 R124, R8, R98, R12 ;  /* 0x00000062087c723c */ /* 0x000fe8000004180c */
[----:B------:R1:W1:Y:S03]  /*6a30*/  MUFU.EX2 R241, R4 ;  /* 0x0000000400f17308 */ /* 0x0002660000000800 */
[----:B--2---:R-:W-:-:S02]  /*6a40*/  F2FP.BF16.PACK_AB R8, R251, R229 ;  /* 0x000000e5fb08723e */ /* 0x004fc400000010ff */
[----:B---3--:R-:W-:Y:S02]  /*6a50*/  F2FP.BF16.PACK_AB R10, R250, R252 ;  /* 0x000000fcfa0a723e */ /* 0x008fe400000010ff */
[----:B----4-:R-:W-:Y:S02]  /*6a60*/  F2FP.BF16.PACK_AB R9, R248, R73 ;  /* 0x00000049f809723e */ /* 0x010fe400000010ff */
[----:B-----5:R-:W-:Y:S01]  /*6a70*/  F2FP.BF16.PACK_AB R11, R68, R249 ;  /* 0x000000f9440b723e */ /* 0x020fe200000010ff */
[----:B-1----:R-:W-:-:S06]  /*6a80*/  FFMA.FTZ R4, R128, c[0x0][0x2d0], -R2 ;  /* 0x0000b40080047a23 */ /* 0x002fcc0000010802 */
[C---:B------:R-:W-:Y:S01]  /*6a90*/  HMMA.16816.F32.BF16 R16, R8.reuse, R60, RZ ;  /* 0x0000003c0810723c */ /* 0x040fe200000418ff */
[----:B------:R1:W-:Y:S06]  /*6aa0*/  MUFU.EX2 R245, R4 ;  /* 0x0000000400f57308 */ /* 0x0003ec0000000800 */
[----:B------:R-:W-:Y:S01]  /*6ab0*/  IMAD.MOV.U32 R60, RZ, RZ, R240 ;  /* 0x000000ffff3c7224 */ /* 0x000fe200078e00f0 */
[----:B------:R-:W-:Y:S01]  /*6ac0*/  HMMA.16816.F32.BF16 R32, R8, R62, RZ ;  /* 0x0000003e0820723c */ /* 0x000fe200000418ff */
[----:B------:R-:W-:-:S06]  /*6ad0*/  IMAD.MOV.U32 R61, RZ, RZ, R50 ;  /* 0x000000ffff3d7224 */ /* 0x000fcc00078e0032 */
[----:B------:R-:W-:Y:S01]  /*6ae0*/  IMAD.MOV.U32 R62, RZ, RZ, R239 ;  /* 0x000000ffff3e7224 */ /* 0x000fe200078e00ef */
[----:B------:R-:W-:Y:S01]  /*6af0*/  HMMA.16816.F32.BF16 R28, R8, R52, RZ ;  /* 0x00000034081c723c */ /* 0x000fe200000418ff */
[----:B------:R-:W-:Y:S02]  /*6b00*/  IMAD.MOV.U32 R63, RZ, RZ, R49 ;  /* 0x000000ffff3f7224 */ /* 0x000fe400078e0031 */
[----:B-1----:R-:W-:-:S04]  /*6b10*/  FFMA.FTZ R4, R129, c[0x0][0x2d0], -R2 ;  /* 0x0000b40081047a23 */ /* 0x002fc80000010802 */
[----:B------:R1:W2:Y:S01]  /*6b20*/  MUFU.EX2 R244, R4 ;  /* 0x0000000400f47308 */ /* 0x0002a20000000800 */
[----:B------:R-:W-:Y:S01]  /*6b30*/  HMMA.16816.F32.BF16 R40, R8, R54, RZ ;  /* 0x000000360828723c */ /* 0x000fe200000418ff */
[----:B------:R-:W-:Y:S02]  /*6b40*/  IMAD.MOV.U32 R53, RZ, RZ, R233 ;  /* 0x000000ffff357224 */ /* 0x000fe400078e00e9 */
[----:B------:R-:W-:-:S04]  /*6b50*/  IMAD.MOV.U32 R52, RZ, RZ, R230 ;  /* 0x000000ffff347224 */ /* 0x000fc800078e00e6 */
[----:B------:R-:W-:Y:S01]  /*6b60*/  IMAD.MOV.U32 R55, RZ, RZ, R229 ;  /* 0x000000ffff377224 */ /* 0x000fe200078e00e5 */
[----:B------:R-:W-:Y:S01]  /*6b70*/  HMMA.16816.F32.BF16 R24, R8, R56, RZ ;  /* 0x000000380818723c */ /* 0x000fe200000418ff */
[----:B------:R-:W-:Y:S02]  /*6b80*/  IMAD.MOV.U32 R54, RZ, RZ, R51 ;  /* 0x000000ffff367224 */ /* 0x000fe400078e0033 */
[----:B------:R-:W-:Y:S01]  /*6b90*/  LDSM.16.MT88.4 R48, [R210+0x1900] ;  /* 0x00190000d230783b */ /* 0x000fe20000004200 */
[----:B-1----:R-:W-:-:S04]  /*6ba0*/  FFMA.FTZ R4, R112, c[0x0][0x2d0], -R0 ;  /* 0x0000b40070047a23 */ /* 0x002fc80000010800 */
[C---:B------:R-:W-:Y:S01]  /*6bb0*/  HMMA.16816.F32.BF16 R36, R8.reuse, R58, RZ ;  /* 0x0000003a0824723c */ /* 0x040fe200000418ff */
[----:B------:R-:W-:Y:S01]  /*6bc0*/  LDSM.16.MT88.4 R56, [R211+0x1900] ;  /* 0x00190000d338783b */ /* 0x000fe20000004200 */
[----:B------:R1:W-:Y:S06]  /*6bd0*/  MUFU.EX2 R237, R4 ;  /* 0x0000000400ed7308 */ /* 0x0003ec0000000800 */
[C---:B------:R-:W-:Y:S08]  /*6be0*/  HMMA.16816.F32.BF16 R12, R8.reuse, R76, RZ ;  /* 0x0000004c080c723c */ /* 0x040ff000000418ff */
[----:B------:R-:W-:Y:S01]  /*6bf0*/  HMMA.16816.F32.BF16 R20, R8, R78, RZ ;  /* 0x0000004e0814723c */ /* 0x000fe200000418ff */
[----:B-1----:R-:W-:-:S04]  /*6c00*/  FFMA.FTZ R4, R113, c[0x0][0x2d0], -R0 ;  /* 0x0000b40071047a23 */ /* 0x002fc80000010800 */
[----:B------:R1:W3:Y:S02]  /*6c10*/  MUFU.EX2 R236, R4 ;  /* 0x0000000400ec7308 */ /* 0x0002e40000000800 */
[----:B------:R-:W-:Y:S02]  /*6c20*/  F2FP.BF16.PACK_AB R8, R241, R242 ;  /* 0x000000f2f108723e */ /* 0x000fe400000010ff */
[----:B--2---:R-:W-:Y:S01]  /*6c30*/  F2FP.BF16.PACK_AB R10, R244, R245 ;  /* 0x000000f5f40a723e */ /* 0x004fe200000010ff */
[----:B-1----:R-:W-:Y:S01]  /*6c40*/  FFMA.FTZ R4, R114, c[0x0][0x2d0], -R0 ;  /* 0x0000b40072047a23 */ /* 0x002fe20000010800 */
[----:B---3--:R-:W-:-:S03]  /*6c50*/  F2FP.BF16.PACK_AB R9, R236, R237 ;  /* 0x000000edec09723e */ /* 0x008fc600000010ff */
[----:B------:R1:W-:Y:S02]  /*6c60*/  MUFU.EX2 R240, R4 ;  /* 0x0000000400f07308 */ /* 0x0003e40000000800 */
[----:B-1----:R-:W-:Y:S02]  /*6c70*/  FFMA.FTZ R4, R115, c[0x0][0x2d0], -R0 ;  /* 0x0000b40073047a23 */ /* 0x002fe40000010800 */
[----:B------:R-:W1:Y:S04]  /*6c80*/  LDSM.16.MT88.4 R112, [R209+0x1900] ;  /* 0x00190000d170783b */ /* 0x000e680000004200 */
[----:B------:R2:W3:Y:S02]  /*6c90*/  MUFU.EX2 R239, R4 ;  /* 0x0000000400ef7308 */ /* 0x0004e40000000800 */
[----:B--2---:R-:W-:Y:S01]  /*6ca0*/  FFMA.FTZ R4, R166, c[0x0][0x2d0], -R7 ;  /* 0x0000b400a6047a23 */ /* 0x004fe20000010807 */
[----:B---3--:R-:W-:Y:S01]  /*6cb0*/  F2FP.BF16.PACK_AB R11, R239, R240 ;  /* 0x000000f0ef0b723e */ /* 0x008fe200000010ff */
[----:B------:R-:W-:-:S04]  /*6cc0*/  IMAD.MOV.U32 R166, RZ, RZ, R247 ;  /* 0x000000ffffa67224 */ /* 0x000fc800078e00f7 */
[----:B------:R2:W-:Y:S02]  /*6cd0*/  MUFU.EX2 R246, R4 ;  /* 0x0000000400f67308 */ /* 0x0005e40000000800 */
[C---:B------:R-:W-:Y:S07]  /*6ce0*/  HMMA.16816.F32.BF16 R44, R8.reuse, R88, R28 ;  /* 0x00000058082c723c */ /* 0x040fee000004181c */
[----:B------:R-:W-:Y:S01]  /*6cf0*/  IMAD.MOV.U32 R88, RZ, RZ, R243 ;  /* 0x000000ffff587224 */ /* 0x000fe200078e00f3 */
[----:B------:R-:W-:Y:S01]  /*6d00*/  HMMA.16816.F32.BF16 R16, R8, R80, R16 ;  /* 0x000000500810723c */ /* 0x000fe20000041810 */
[----:B------:R-:W-:-:S02]  /*6d10*/  IMAD.MOV.U32 R89, RZ, RZ, R186 ;  /* 0x000000ffff597224 */ /* 0x000fc400078e00ba */
[----:B--2---:R-:W-:Y:S02]  /*6d20*/  FFMA.FTZ R4, R167, c[0x0][0x2d0], -R7 ;  /* 0x0000b400a7047a23 */ /* 0x004fe40000010807 */
[----:B------:R-:W-:Y:S02]  /*6d30*/  IMAD.MOV.U32 R167, RZ, RZ, R238 ;  /* 0x000000ffffa77224 */ /* 0x000fe400078e00ee */
[----:B------:R2:W3:Y:S01]  /*6d40*/  MUFU.EX2 R247, R4 ;  /* 0x0000000400f77308 */ /* 0x0004e20000000800 */
[----:B------:R-:W-:Y:S01]  /*6d50*/  IMAD.MOV.U32 R81, RZ, RZ, R235 ;  /* 0x000000ffff517224 */ /* 0x000fe200078e00eb */
[----:B------:R-:W-:Y:S01]  /*6d60*/  HMMA.16816.F32.BF16 R40, R8, R90, R40 ;  /* 0x0000005a0828723c */ /* 0x000fe20000041828 */
[----:B------:R-:W-:-:S06]  /*6d70*/  IMAD.MOV.U32 R80, RZ, RZ, R228 ;  /* 0x000000ffff507224 */ /* 0x000fcc00078e00e4 */
[----:B------:R-:W-:Y:S01]  /*6d80*/  IMAD.MOV.U32 R90, RZ, RZ, R231 ;  /* 0x000000ffff5a7224 */ /* 0x000fe200078e00e7 */
[----:B------:R-:W-:Y:S01]  /*6d90*/  HMMA.16816.F32.BF16 R12, R8, R84, R12 ;  /* 0x00000054080c723c */ /* 0x000fe2000004180c */
[----:B--2---:R-:W-:-:S06]  /*6da0*/  FFMA.FTZ R4, R170, c[0x0][0x2d0], -R7 ;  /* 0x0000b400aa047a23 */ /* 0x004fcc0000010807 */
[----:B------:R-:W-:Y:S01]  /*6db0*/  IMAD.MOV.U32 R85, RZ, RZ, R226 ;  /* 0x000000ffff557224 */ /* 0x000fe200078e00e2 */
[----:B------:R-:W-:Y:S01]  /*6dc0*/  HMMA.16816.F32.BF16 R32, R8, R82, R32 ;  /* 0x000000520820723c */ /* 0x000fe20000041820 */
[----:B------:R2:W-:Y:S01]  /*6dd0*/  MUFU.EX2 R243, R4 ;  /* 0x0000000400f37308 */ /* 0x0005e20000000800 */
[----:B------:R-:W-:-:S05]  /*6de0*/  IMAD.MOV.U32 R84, RZ, RZ, R207 ;  /* 0x000000ffff547224 */ /* 0x000fca00078e00cf */
[----:B------:R-:W-:Y:S01]  /*6df0*/  IMAD.MOV.U32 R83, RZ, RZ, R204 ;  /* 0x000000ffff537224 */ /* 0x000fe200078e00cc */
[----:B------:R-:W-:Y:S01]  /*6e00*/  HMMA.16816.F32.BF16 R24, R8, R64, R24 ;  /* 0x000000400818723c */ /* 0x000fe20000041818 */
[----:B------:R-:W-:-:S07]  /*6e10*/  IMAD.MOV.U32 R82, RZ, RZ, R187 ;  /* 0x000000ffff527224 */ /* 0x000fce00078e00bb */
[----:B------:R-:W-:Y:S01]  /*6e20*/  HMMA.16816.F32.BF16 R36, R8, R66, R36 ;  /* 0x000000420824723c */ /* 0x000fe20000041824 */
[----:B--2---:R-:W-:-:S04]  /*6e30*/  FFMA.FTZ R4, R171, c[0x0][0x2d0], -R7 ;  /* 0x0000b400ab047a23 */ /* 0x004fc80000010807 */
[----:B------:R2:W4:Y:S03]  /*6e40*/  MUFU.EX2 R238, R4 ;  /* 0x0000000400ee7308 */ /* 0x0005260000000800 */
[----:B------:R-:W-:Y:S07]  /*6e50*/  HMMA.16816.F32.BF16 R20, R8, R86, R20 ;  /* 0x000000560814723c */ /* 0x000fee0000041814 */
[----:B---3--:R-:W-:Y:S01]  /*6e60*/  F2FP.BF16.PACK_AB R8, R247, R246 ;  /* 0x000000f6f708723e */ /* 0x008fe200000010ff */
[----:B--2---:R-:W-:Y:S01]  /*6e70*/  FFMA.FTZ R4, R172, c[0x0][0x2d0], -R7 ;  /* 0x0000b400ac047a23 */ /* 0x004fe20000010807 */
[----:B----4-:R-:W-:-:S03]  /*6e80*/  F2FP.BF16.PACK_AB R10, R238, R243 ;  /* 0x000000f3ee0a723e */ /* 0x010fc600000010ff */
[----:B------:R2:W-:Y:S02]  /*6e90*/  MUFU.EX2 R235, R4 ;  /* 0x0000000400eb7308 */ /* 0x0005e40000000800 */
[----:B--2---:R-:W-:-:S06]  /*6ea0*/  FFMA.FTZ R4, R130, c[0x0][0x2d0], -R6 ;  /* 0x0000b40082047a23 */ /* 0x004fcc0000010806 */
[----:B------:R2:W-:Y:S02]  /*6eb0*/  MUFU.EX2 R234, R4 ;  /* 0x0000000400ea7308 */ /* 0x0005e40000000800 */
[----:B--2---:R-:W-:Y:S02]  /*6ec0*/  FFMA.FTZ R4, R156, c[0x0][0x2d0], -R6 ;  /* 0x0000b4009c047a23 */ /* 0x004fe40000010806 */
[----:B------:R-:W-:-:S04]  /*6ed0*/  IMAD.MOV.U32 R156, RZ, RZ, R206 ;  /* 0x000000ffff9c7224 */ /* 0x000fc800078e00ce */
[----:B------:R2:W3:Y:S02]  /*6ee0*/  MUFU.EX2 R233, R4 ;  /* 0x0000000400e97308 */ /* 0x0004e40000000800 */
[--C-:B--2---:R-:W-:Y:S01]  /*6ef0*/  FFMA.FTZ R4, R131, c[0x0][0x2d0], -R6.reuse ;  /* 0x0000b40083047a23 */ /* 0x104fe20000010806 */
[----:B---3--:R-:W-:Y:S01]  /*6f00*/  F2FP.BF16.PACK_AB R9, R233, R234 ;  /* 0x000000eae909723e */ /* 0x008fe200000010ff */
[----:B------:R-:W2:Y:S04]  /*6f10*/  LDSM.16.MT88.4 R128, [R212+0x1900] ;  /* 0x00190000d480783b */ /* 0x000ea80000004200 */
[----:B------:R3:W-:Y:S02]  /*6f20*/  MUFU.EX2 R231, R4 ;  /* 0x0000000400e77308 */ /* 0x0007e40000000800 */
[----:B---3--:R-:W-:-:S02]  /*6f30*/  FFMA.FTZ R4, R159, c[0x0][0x2d0], -R6 ;  /* 0x0000b4009f047a23 */ /* 0x008fc40000010806 */
[----:B------:R-:W-:-:S04]  /*6f40*/  IMAD.MOV.U32 R159, RZ, RZ, R205 ;  /* 0x000000ffff9f7224 */ /* 0x000fc800078e00cd */
[----:B------:R3:W4:Y:S02]  /*6f50*/  MUFU.EX2 R232, R4 ;  /* 0x0000000400e87308 */ /* 0x0007240000000800 */
[----:B---3--:R-:W-:Y:S01]  /*6f60*/  FFMA.FTZ R4, R145, c[0x0][0x2d0], -R2 ;  /* 0x0000b40091047a23 */ /* 0x008fe20000010802 */
[----:B----4-:R-:W-:-:S05]  /*6f70*/  F2FP.BF16.PACK_AB R11, R232, R231 ;  /* 0x000000e7e80b723e */ /* 0x010fca00000010ff */
[----:B------:R3:W-:Y:S02]  /*6f80*/  MUFU.EX2 R230, R4 ;  /* 0x0000000400e67308 */ /* 0x0007e40000000800 */
[C---:B-1----:R-:W-:Y:S08]  /*6f90*/  HMMA.16816.F32.BF16 R104, R8.reuse, R112, R104 ;  /* 0x000000700868723c */ /* 0x042ff00000041868 */
[----:B------:R-:W-:Y:S01]  /*6fa0*/  HMMA.16816.F32.BF16 R116, R8, R114, R116 ;  /* 0x000000720874723c */ /* 0x000fe20000041874 */
[----:B---3--:R-:W-:-:S04]  /*6fb0*/  FFMA.FTZ R4, R144, c[0x0][0x2d0], -R2 ;  /* 0x0000b40090047a23 */ /* 0x008fc80000010802 */
[----:B------:R1:W3:Y:S03]  /*6fc0*/  MUFU.EX2 R228, R4 ;  /* 0x0000000400e47308 */ /* 0x0002e60000000800 */
[C---:B--2---:R-:W-:Y:S08]  /*6fd0*/  HMMA.16816.F32.BF16 R120, R8.reuse, R128, R120 ;  /* 0x000000800878723c */ /* 0x044ff00000041878 */
[----:B------:R-:W-:Y:S01]  /*6fe0*/  HMMA.16816.F32.BF16 R132, R8, R130, R132 ;  /* 0x000000820884723c */ /* 0x000fe20000041884 */
[----:B-1----:R-:W-:-:S07]  /*6ff0*/  FFMA.FTZ R4, R146, c[0x0][0x2d0], -R2 ;  /* 0x0000b40092047a23 */ /* 0x002fce0000010802 */
[C---:B------:R-:W-:Y:S01]  /*7000*/  HMMA.16816.F32.BF16 R136, R8.reuse, R48, R136 ;  /* 0x000000300888723c */ /* 0x040fe20000041888 */
[----:B------:R1:W-:Y:S07]  /*7010*/  MUFU.EX2 R229, R4 ;  /* 0x0000000400e57308 */ /* 0x0003ee0000000800 */
[C---:B------:R-:W-:Y:S08]  /*7020*/  HMMA.16816.F32.BF16 R148, R8.reuse, R50, R148 ;  /* 0x000000320894723c */ /* 0x040ff00000041894 */
[----:B------:R-:W-:Y:S01]  /*7030*/  HMMA.16816.F32.BF16 R152, R8, R56, R152 ;  /* 0x000000380898723c */ /* 0x000fe20000041898 */
[----:B-1----:R-:W-:-:S02]  /*7040*/  FFMA.FTZ R4, R147, c[0x0][0x2d0], -R2 ;  /* 0x0000b40093047a23 */ /* 0x002fc40000010802 */
[----:B------:R-:W-:Y:S02]  /*7050*/  LDSM.16.MT88.4 R144, [R210+0x2900] ;  /* 0x00290000d290783b */ /* 0x000fe40000004200 */
        /* <DEDUP_REMOVED lines=16> */
[C---:B------:R-:W-:Y:S08]  /*7160*/  HMMA.16816.F32.BF16 R124, R8.reuse, R92, R24 ;  /* 0x0000005c087c723c */ /* 0x040ff00000041818 */
[----:B------:R-:W-:Y:S01]  /*7170*/  HMMA.16816.F32.BF16 R24, R8, R102, R32 ;  /* 0x000000660818723c */ /* 0x000fe20000041820 */
[----:B------:R-:W-:Y:S01]  /*7180*/  LDSM.16.MT88.4 R32, [R211+0x2100] ;  /* 0x00210000d320783b */ /* 0x000fe20000004200 */
[----:B-1----:R-:W-:-:S05]  /*7190*/  FFMA.FTZ R4, R192, c[0x0][0x2d0], -R7 ;  /* 0x0000b400c0047a23 */ /* 0x002fca0000010807 */
[----:B------:R-:W-:Y:S01]  /*71a0*/  IMAD.MOV.U32 R102, RZ, RZ, R89 ;  /* 0x000000ffff667224 */ /* 0x000fe200078e0059 */
[----:B------:R1:W-:Y:S01]  /*71b0*/  MUFU.EX2 R191, R4 ;  /* 0x0000000400bf7308 */ /* 0x0003e20000000800 */
[----:B------:R-:W-:Y:S01]  /*71c0*/  HMMA.16816.F32.BF16 R76, R8, R108, R44 ;  /* 0x0000006c084c723c */ /* 0x000fe2000004182c */
[----:B------:R-:W-:Y:S01]  /*71d0*/  LDSM.16.MT88.4 R44, [R212+0x2100] ;  /* 0x00210000d42c783b */ /* 0x000fe20000004200 */
[----:B------:R-:W-:-:S06]  /*71e0*/  IMAD.MOV.U32 R103, RZ, RZ, R74 ;  /* 0x000000ffff677224 */ /* 0x000fcc00078e004a */
[----:B------:R-:W-:Y:S01]  /*71f0*/  HMMA.16816.F32.BF16 R64, R8, R110, R40 ;  /* 0x0000006e0840723c */ /* 0x000fe20000041828 */
[----:B------:R-:W3:Y:S01]  /*7200*/  LDSM.16.MT88.4 R40, [R209+0x2100] ;  /* 0x00210000d128783b */ /* 0x000ee20000004200 */
[----:B-1----:R-:W-:-:S06]  /*7210*/  FFMA.FTZ R4, R193, c[0x0][0x2d0], -R7 ;  /* 0x0000b400c1047a23 */ /* 0x002fcc0000010807 */
[----:B------:R-:W-:Y:S01]  /*7220*/  HMMA.16816.F32.BF16 R92, R8, R94, R36 ;  /* 0x0000005e085c723c */ /* 0x000fe20000041824 */
[----:B------:R-:W1:Y:S01]  /*7230*/  LDSM.16.MT88.4 R36, [R210+0x2100] ;  /* 0x00210000d224783b */ /* 0x000e620000004200 */
[----:B------:R-:W-:Y:S01]  /*7240*/  IMAD.MOV.U32 R193, RZ, RZ, R156 ;  /* 0x000000ffffc17224 */ /* 0x000fe200078e009c */
[----:B------:R4:W5:Y:S01]  /*7250*/  MUFU.EX2 R192, R4 ;  /* 0x0000000400c07308 */ /* 0x0009620000000800 */
[----:B------:R-:W-:-:S04]  /*7260*/  IMAD.MOV.U32 R156, RZ, RZ, R62 ;  /* 0x000000ffff9c7224 */ /* 0x000fc800078e003e */
[C---:B------:R-:W-:Y:S08]  /*7270*/  HMMA.16816.F32.BF16 R12, R8.reuse, R96, R12 ;  /* 0x00000060080c723c */ /* 0x040ff0000004180c */
[----:B------:R-:W-:Y:S01]  /*7280*/  HMMA.16816.F32.BF16 R140, R8, R100, R16 ;  /* 0x00000064088c723c */ /* 0x000fe20000041810 */
[----:B------:R-:W1:Y:S01]  /*7290*/  LDSM.16.MT88.4 R16, [R209+0x2900] ;  /* 0x00290000d110783b */ /* 0x000e620000004200 */
[----:B----4-:R-:W-:-:S02]  /*72a0*/  FFMA.FTZ R4, R194, c[0x0][0x2d0], -R7 ;  /* 0x0000b400c2047a23 */ /* 0x010fc40000010807 */
[----:B------:R-:W-:Y:S02]  /*72b0*/  IMAD.MOV.U32 R194, RZ, RZ, R83 ;  /* 0x000000ffffc27224 */ /* 0x000fe400078e0053 */
[----:B------:R4:W-:Y:S02]  /*72c0*/  MUFU.EX2 R187, R4 ;  /* 0x0000000400bb7308 */ /* 0x0009e40000000800 */
[----:B------:R-:W-:Y:S01]  /*72d0*/  HMMA.16816.F32.BF16 R96, R8, R98, R20 ;  /* 0x000000620860723c */ /* 0x000fe20000041814 */
[----:B------:R-:W1:Y:S01]  /*72e0*/  LDSM.16.MT88.4 R20, [R212+0x2900] ;  /* 0x00290000d414783b */ /* 0x000e620000004200 */
[----:B------:R-:W-:Y:S02]  /*72f0*/  IMAD.MOV.U32 R100, RZ, RZ, R61 ;  /* 0x000000ffff647224 */ /* 0x000fe400078e003d */
[----:B------:R-:W-:-:S03]  /*7300*/  IMAD.MOV.U32 R101, RZ, RZ, R167 ;  /* 0x000000ffff657224 */ /* 0x000fc600078e00a7 */
[----:B--2---:R-:W-:Y:S02]  /*7310*/  F2FP.BF16.PACK_AB R8, R207, R235 ;  /* 0x000000ebcf08723e */ /* 0x004fe400000010ff */
[----:B-----5:R-:W-:Y:S01]  /*7320*/  F2FP.BF16.PACK_AB R10, R192, R191 ;  /* 0x000000bfc00a723e */ /* 0x020fe200000010ff */
[----:B----4-:R-:W-:Y:S02]  /*7330*/  FFMA.FTZ R4, R195, c[0x0][0x2d0], -R7 ;  /* 0x0000b400c3047a23 */ /* 0x010fe40000010807 */
[----:B------:R-:W-:Y:S02]  /*7340*/  IMAD.MOV.U32 R195, RZ, RZ, R159 ;  /* 0x000000ffffc37224 */ /* 0x000fe400078e009f */
[----:B------:R2:W-:Y:S01]  /*7350*/  MUFU.EX2 R172, R4 ;  /* 0x0000000400ac7308 */ /* 0x0005e20000000800 */
[----:B------:R-:W-:Y:S02]  /*7360*/  IMAD.MOV.U32 R159, RZ, RZ, R60 ;  /* 0x000000ffff9f7224 */ /* 0x000fe400078e003c */
[----:B--2---:R-:W-:-:S02]  /*7370*/  FFMA.FTZ R4, R176, c[0x0][0x2d0], -R6 ;  /* 0x0000b400b0047a23 */ /* 0x004fc40000010806 */
[----:B------:R-:W-:-:S03]  /*7380*/  IMAD.MOV.U32 R176, RZ, RZ, R90 ;  /* 0x000000ffffb07224 */ /* 0x000fc600078e005a */
[----:B------:R2:W-:Y:S02]  /*7390*/  MUFU.EX2 R171, R4 ;  /* 0x0000000400ab7308 */ /* 0x0005e40000000800 */
[----:B--2---:R-:W-:Y:S02]  /*73a0*/  FFMA.FTZ R4, R181, c[0x0][0x2d0], -R6 ;  /* 0x0000b400b5047a23 */ /* 0x004fe40000010806 */
[----:B------:R-:W-:-:S04]  /*73b0*/  IMAD.MOV.U32 R181, RZ, RZ, R85 ;  /* 0x000000ffffb57224 */ /* 0x000fc800078e0055 */
[----:B------:R2:W4:Y:S02]  /*73c0*/  MUFU.EX2 R170, R4 ;  /* 0x0000000400aa7308 */ /* 0x0005240000000800 */
[----:B--2---:R-:W-:Y:S01]  /*73d0*/  FFMA.FTZ R4, R180, c[0x0][0x2d0], -R6 ;  /* 0x0000b400b4047a23 */ /* 0x004fe20000010806 */
[----:B----4-:R-:W-:Y:S01]  /*73e0*/  F2FP.BF16.PACK_AB R9, R170, R171 ;  /* 0x000000abaa09723e */ /* 0x010fe200000010ff */
[----:B------:R-:W-:-:S04]  /*73f0*/  IMAD.MOV.U32 R180, RZ, RZ, R80 ;  /* 0x000000ffffb47224 */ /* 0x000fc800078e0050 */
[----:B------:R2:W-:Y:S02]  /*7400*/  MUFU.EX2 R91, R4 ;  /* 0x00000004005b7308 */ /* 0x0005e40000000800 */
[----:B--2---:R-:W-:Y:S02]  /*7410*/  FFMA.FTZ R4, R182, c[0x0][0x2d0], -R6 ;  /* 0x0000b400b6047a23 */ /* 0x004fe40000010806 */
[----:B------:R-:W-:-:S04]  /*7420*/  IMAD.MOV.U32 R182, RZ, RZ, R75 ;  /* 0x000000ffffb67224 */ /* 0x000fc800078e004b */
[----:B------:R2:W4:Y:S02]  /*7430*/  MUFU.EX2 R89, R4 ;  /* 0x0000000400597308 */ /* 0x0005240000000800 */
[----:B--2---:R-:W-:Y:S01]  /*7440*/  FFMA.FTZ R4, R200, c[0x0][0x2d0], -R7 ;  /* 0x0000b400c8047a23 */ /* 0x004fe20000010807 */
[----:B----4-:R-:W-:Y:S01]  /*7450*/  F2FP.BF16.PACK_AB R11, R89, R91 ;  /* 0x0000005b590b723e */ /* 0x010fe200000010ff */
[----:B------:R-:W-:-:S04]  /*7460*/  IMAD.MOV.U32 R200, RZ, RZ, R82 ;  /* 0x000000ffffc87224 */ /* 0x000fc800078e0052 */
[----:B------:R2:W-:Y:S01]  /*7470*/  MUFU.EX2 R90, R4 ;  /* 0x00000004005a7308 */ /* 0x0005e20000000800 */
[----:B------:R-:W-:Y:S02]  /*7480*/  FFMA.FTZ R7, R202, c[0x0][0x2d0], -R7 ;  /* 0x0000b400ca077a23 */ /* 0x000fe40000010807 */
[----:B------:R-:W-:Y:S01]  /*7490*/  IMAD.MOV.U32 R202, RZ, RZ, R88 ;  /* 0x000000ffffca7224 */ /* 0x000fe200078e0058 */
[C---:B---3--:R-:W-:Y:S04]  /*74a0*/  HMMA.16816.F32.BF16 R104, R8.reuse, R40, R104 ;  /* 0x000000280868723c */ /* 0x048fe80000041868 */
[----:B------:R-:W3:Y:S04]  /*74b0*/  MUFU.EX2 R88, R7 ;  /* 0x0000000700587308 */ /* 0x000ee80000000800 */
[----:B------:R-:W-:Y:S01]  /*74c0*/  HMMA.16816.F32.BF16 R116, R8, R42, R116 ;  /* 0x0000002a0874723c */ /* 0x000fe20000041874 */
[----:B--2---:R-:W-:-:S02]  /*74d0*/  FFMA.FTZ R4, R183, c[0x0][0x2d0], -R6 ;  /* 0x0000b400b7047a23 */ /* 0x004fc40000010806 */
[----:B------:R-:W-:Y:S02]  /*74e0*/  IMAD.MOV.U32 R183, RZ, RZ, R84 ;  /* 0x000000ffffb77224 */ /* 0x000fe400078e0054 */
[----:B------:R2:W-:Y:S03]  /*74f0*/  MUFU.EX2 R87, R4 ;  /* 0x0000000400577308 */ /* 0x0005e60000000800 */
[C---:B------:R-:W-:Y:S08]  /*7500*/  HMMA.16816.F32.BF16 R120, R8.reuse, R44, R120 ;  /* 0x0000002c0878723c */ /* 0x040ff00000041878 */
[----:B------:R-:W-:Y:S01]  /*7510*/  HMMA.16816.F32.BF16 R132, R8, R46, R132 ;  /* 0x0000002e0884723c */ /* 0x000fe20000041884 */
[----:B--2---:R-:W-:-:S07]  /*7520*/  FFMA.FTZ R4, R188, c[0x0][0x2d0], -R6 ;  /* 0x0000b400bc047a23 */ /* 0x004fce0000010806 */
[C---:B-1----:R-:W-:Y:S01]  /*7530*/  HMMA.16816.F32.BF16 R136, R8.reuse, R36, R136 ;  /* 0x000000240888723c */ /* 0x042fe20000041888 */
[----:B------:R-:W-:Y:S01]  /*7540*/  IMAD.MOV.U32 R188, RZ, RZ, R81 ;  /* 0x000000ffffbc7224 */ /* 0x000fe200078e0051 */
[----:B------:R1:W-:Y:S06]  /*7550*/  MUFU.EX2 R86, R4 ;  /* 0x0000000400567308 */ /* 0x0003ec0000000800 */
[C---:B------:R-:W-:Y:S08]  /*7560*/  HMMA.16816.F32.BF16 R148, R8.reuse, R38, R148 ;  /* 0x000000260894723c */ /* 0x040ff00000041894 */
[----:B------:R-:W-:Y:S01]  /*7570*/  HMMA.16816.F32.BF16 R152, R8, R32, R152 ;  /* 0x000000200898723c */ /* 0x000fe20000041898 */
[----:B-1----:R-:W-:-:S02]  /*7580*/  FFMA.FTZ R4, R189, c[0x0][0x2d0], -R6 ;  /* 0x0000b400bd047a23 */ /* 0x002fc40000010806 */
[----:B------:R-:W-:Y:S02]  /*7590*/  FFMA.FTZ R6, R190, c[0x0][0x2d0], -R6 ;  /* 0x0000b400be067a23 */ /* 0x000fe40000010806 */
[----:B------:R1:W-:Y:S03]  /*75a0*/  MUFU.EX2 R85, R4 ;  /* 0x0000000400557308 */ /* 0x0003e60000000800 */
[----:B------:R-:W-:Y:S01]  /*75b0*/  HMMA.16816.F32.BF16 R8, R8, R34, R28 ;  /* 0x000000220808723c */ /* 0x000fe2000004181c */
[----:B------:R-:W-:Y:S01]  /*75c0*/  IMAD.MOV.U32 R189, RZ, RZ, R166 ;  /* 0x000000ffffbd7224 */ /* 0x000fe200078e00a6 */
[----:B---3--:R-:W-:Y:S01]  /*75d0*/  F2FP.BF16.PACK_AB R166, R88, R90 ;  /* 0x0000005a58a6723e */ /* 0x008fe200000010ff */
[----:B------:R-:W-:Y:S02]  /*75e0*/  IMAD.MOV.U32 R190, RZ, RZ, R63 ;  /* 0x000000ffffbe7224 */ /* 0x000fe400078e003f */
[----:B------:R-:W2:Y:S01]  /*75f0*/  MUFU.EX2 R84, R6 ;  /* 0x0000000600547308 */ /* 0x000ea20000000800 */
[----:B-1----:R-:W-:-:S02]  /*7600*/  FFMA.FTZ R4, R173, c[0x0][0x2d0], -R2 ;  /* 0x0000b400ad047a23 */ /* 0x002fc40000010802 */
[----:B------:R-:W-:-:S05]  /*7610*/  IMAD.MOV.U32 R173, RZ, RZ, R54 ;  /* 0x000000ffffad7224 */ /* 0x000fca00078e0036 */
[----:B------:R1:W-:Y:S01]  /*7620*/  MUFU.EX2 R83, R4 ;  /* 0x0000000400537308 */ /* 0x0003e20000000800 */
[----:B--2---:R-:W-:Y:S01]  /*7630*/  F2FP.BF16.PACK_AB R167, R84, R85 ;  /* 0x0000005554a7723e */ /* 0x004fe200000010ff */
[----:B-1----:R-:W-:Y:S02]  /*7640*/  FFMA.FTZ R4, R174, c[0x0][0x2d0], -R2 ;  /* 0x0000b400ae047a23 */ /* 0x002fe40000010802 */
[----:B------:R-:W-:-:S04]  /*7650*/  IMAD.MOV.U32 R174, RZ, RZ, R55 ;  /* 0x000000ffffae7224 */ /* 0x000fc800078e0037 */
[----:B------:R1:W-:Y:S02]  /*7660*/  MUFU.EX2 R82, R4 ;  /* 0x0000000400527308 */ /* 0x0003e40000000800 */
[----:B-1----:R-:W-:Y:S02]  /*7670*/  FFMA.FTZ R4, R175, c[0x0][0x2d0], -R2 ;  /* 0x0000b400af047a23 */ /* 0x002fe40000010802 */
[----:B------:R-:W-:-:S04]  /*7680*/  IMAD.MOV.U32 R175, RZ, RZ, R52 ;  /* 0x000000ffffaf7224 */ /* 0x000fc800078e0034 */
[----:B------:R1:W-:Y:S02]  /*7690*/  MUFU.EX2 R81, R4 ;  /* 0x0000000400517308 */ /* 0x0003e40000000800 */
[----:B-1----:R-:W-:Y:S02]  /*76a0*/  FFMA.FTZ R4, R179, c[0x0][0x2d0], -R2 ;  /* 0x0000b400b3047a23 */ /* 0x002fe40000010802 */
[----:B------:R-:W-:Y:S02]  /*76b0*/  IMAD.MOV.U32 R179, RZ, RZ, R53 ;  /* 0x000000ffffb37224 */ /* 0x000fe400078e0035 */
[----:B------:R-:W1:Y:S02]  /*76c0*/  LDSM.16.MT88.4 R52, [R211+0x2900] ;  /* 0x00290000d334783b */ /* 0x000e640000004200 */
[----:B------:R2:W3:Y:S02]  /*76d0*/  MUFU.EX2 R80, R4 ;  /* 0x0000000400507308 */ /* 0x0004e40000000800 */
[----:B--2---:R-:W-:Y:S01]  /*76e0*/  FFMA.FTZ R4, R164, c[0x0][0x2d0], -R0 ;  /* 0x0000b400a4047a23 */ /* 0x004fe20000010800 */
[----:B------:R-:W-:-:S02]  /*76f0*/  F2FP.BF16.PACK_AB R164, R172, R187 ;  /* 0x000000bbaca4723e */ /* 0x000fc400000010ff */
[----:B---3--:R-:W-:-:S03]  /*7700*/  F2FP.BF16.PACK_AB R6, R80, R81 ;  /* 0x000000515006723e */ /* 0x008fc600000010ff */
[----:B------:R2:W-:Y:S02]  /*7710*/  MUFU.EX2 R74, R4 ;  /* 0x00000004004a7308 */ /* 0x0005e40000000800 */
[----:B--2---:R-:W-:Y:S01]  /*7720*/  FFMA.FTZ R4, R165, c[0x0][0x2d0], -R0 ;  /* 0x0000b400a5047a23 */ /* 0x004fe20000010800 */
[----:B------:R-:W-:-:S05]  /*7730*/  F2FP.BF16.PACK_AB R165, R86, R87 ;  /* 0x0000005756a5723e */ /* 0x000fca00000010ff */
[----:B------:R2:W3:Y:S02]  /*7740*/  MUFU.EX2 R75, R4 ;  /* 0x00000004004b7308 */ /* 0x0004e40000000800 */
[C---:B------:R-:W-:Y:S08]  /*7750*/  HMMA.16816.F32.BF16 R104, R164.reuse, R16, R104 ;  /* 0x00000010a468723c */ /* 0x040ff00000041868 */
[----:B------:R-:W-:Y:S01]  /*7760*/  HMMA.16816.F32.BF16 R116, R164, R18, R116 ;  /* 0x00000012a474723c */ /* 0x000fe20000041874 */
[----:B--2---:R-:W-:-:S02]  /*7770*/  FFMA.FTZ R4, R168, c[0x0][0x2d0], -R0 ;  /* 0x0000b400a8047a23 */ /* 0x004fc40000010800 */
[----:B------:R-:W-:Y:S02]  /*7780*/  IMAD.MOV.U32 R168, RZ, RZ, R69 ;  /* 0x000000ffffa87224 */ /* 0x000fe400078e0045 */
[----:B------:R2:W-:Y:S03]  /*7790*/  MUFU.EX2 R61, R4 ;  /* 0x00000004003d7308 */ /* 0x0005e60000000800 */
[C---:B------:R-:W-:Y:S08]  /*77a0*/  HMMA.16816.F32.BF16 R120, R164.reuse, R20, R120 ;  /* 0x00000014a478723c */ /* 0x040ff00000041878 */
[----:B------:R-:W-:Y:S01]  /*77b0*/  HMMA.16816.F32.BF16 R132, R164, R22, R132 ;  /* 0x00000016a484723c */ /* 0x000fe20000041884 */
[----:B--2---:R-:W-:-:S07]  /*77c0*/  FFMA.FTZ R4, R169, c[0x0][0x2d0], -R0 ;  /* 0x0000b400a9047a23 */ /* 0x004fce0000010800 */
[C---:B------:R-:W-:Y:S01]  /*77d0*/  HMMA.16816.F32.BF16 R136, R164.reuse, R144, R136 ;  /* 0x00000090a488723c */ /* 0x040fe20000041888 */
[----:B------:R-:W-:Y:S01]  /*77e0*/  IMAD.MOV.U32 R169, RZ, RZ, R5 ;  /* 0x000000ffffa97224 */ /* 0x000fe200078e0005 */
[----:B---3--:R-:W-:Y:S01]  /*77f0*/  F2FP.BF16.PACK_AB R5, R75, R74 ;  /* 0x0000004a4b05723e */ /* 0x008fe200000010ff */
[----:B------:R2:W3:Y:S05]  /*7800*/  MUFU.EX2 R60, R4 ;  /* 0x00000004003c7308 */ /* 0x0004ea0000000800 */
[C---:B------:R-:W-:Y:S08]  /*7810*/  HMMA.16816.F32.BF16 R148, R164.reuse, R146, R148 ;  /* 0x00000092a494723c */ /* 0x040ff00000041894 */
[----:B-1----:R-:W-:Y:S01]  /*7820*/  HMMA.16816.F32.BF16 R152, R164, R52, R152 ;  /* 0x00000034a498723c */ /* 0x002fe20000041898 */
[----:B--2---:R-:W-:-:S02]  /*7830*/  F2FP.BF16.PACK_AB R4, R82, R83 ;  /* 0x000000535204723e */ /* 0x004fc400000010ff */
[----:B---3--:R-:W-:-:S05]  /*7840*/  F2FP.BF16.PACK_AB R7, R60, R61 ;  /* 0x0000003d3c07723e */ /* 0x008fca00000010ff */
[----:B------:R-:W-:Y:S07]  /*7850*/  HMMA.16816.F32.BF16 R164, R164, R54, R8 ;  /* 0x00000036a4a4723c */ /* 0x000fee0000041808 */
[--C-:B------:R-:W-:Y:S01]  /*7860*/  FFMA.FTZ R8, R184, c[0x0][0x2d0], -R2.reuse ;  /* 0x0000b400b8087a23 */ /* 0x100fe20000010802 */
[C---:B------:R-:W-:Y:S03]  /*7870*/  HMMA.16816.F32.BF16 R108, R4.reuse, R112, R76 ;  /* 0x00000070046c723c */ /* 0x040fe6000004184c */
[----:B------:R1:W-:Y:S05]  /*7880*/  MUFU.EX2 R62, R8 ;  /* 0x00000008003e7308 */ /* 0x0003ea0000000800 */
[C---:B------:R-:W-:Y:S08]  /*7890*/  HMMA.16816.F32.BF16 R112, R4.reuse, R114, R64 ;  /* 0x000000720470723c */ /* 0x040ff00000041840 */
[----:B------:R-:W-:Y:S01]  /*78a0*/  HMMA.16816.F32.BF16 R140, R4, R48, R140 ;  /* 0x00000030048c723c */ /* 0x000fe2000004188c */
[----:B-1----:R-:W-:-:S04]  /*78b0*/  FFMA.FTZ R8, R185, c[0x0][0x2d0], -R2 ;  /* 0x0000b400b9087a23 */ /* 0x002fc80000010802 */
[----:B------:R1:W2:Y:S03]  /*78c0*/  MUFU.EX2 R63, R8 ;  /* 0x00000008003f7308 */ /* 0x0002a60000000800 */
[C---:B------:R-:W-:Y:S08]  /*78d0*/  HMMA.16816.F32.BF16 R24, R4.reuse, R50, R24 ;  /* 0x000000320418723c */ /* 0x040ff00000041818 */
[----:B------:R-:W-:Y:S01]  /*78e0*/  HMMA.16816.F32.BF16 R12, R4, R56, R12 ;  /* 0x00000038040c723c */ /* 0x000fe2000004180c */
[----:B-1----:R-:W-:-:S07]  /*78f0*/  FFMA.FTZ R8, R196, c[0x0][0x2d0], -R2 ;  /* 0x0000b400c4087a23 */ /* 0x002fce0000010802 */
[C---:B------:R-:W-:Y:S01]  /*7900*/  HMMA.16816.F32.BF16 R124, R4.reuse, R128, R124 ;  /* 0x00000080047c723c */ /* 0x040fe2000004187c */
[----:B------:R1:W-:Y:S07]  /*7910*/  MUFU.EX2 R65, R8 ;  /* 0x0000000800417308 */ /* 0x0003ee0000000800 */
[----:B------:R-:W-:Y:S01]  /*7920*/  HMMA.16816.F32.BF16 R128, R4, R130, R92 ;  /* 0x000000820480723c */ /* 0x000fe2000004185c */
[----:B-1----:R-:W-:-:S04]  /*7930*/  FFMA.FTZ R8, R197, c[0x0][0x2d0], -R2 ;  /* 0x0000b400c5087a23 */ /* 0x002fc80000010802 */
[----:B------:R1:W3:Y:S02]  /*7940*/  MUFU.EX2 R66, R8 ;  /* 0x0000000800427308 */ /* 0x0002e40000000800 */
[----:B-1----:R-:W-:-:S06]  /*7950*/  FFMA.FTZ R8, R198, c[0x0][0x2d0], -R2 ;  /* 0x0000b400c6087a23 */ /* 0x002fcc0000010802 */
[----:B------:R1:W-:Y:S02]  /*7960*/  MUFU.EX2 R67, R8 ;  /* 0x0000000800437308 */ /* 0x0003e40000000800 */
[----:B-1----:R-:W-:-:S06]  /*7970*/  FFMA.FTZ R8, R199, c[0x0][0x2d0], -R2 ;  /* 0x0000b400c7087a23 */ /* 0x002fcc0000010802 */
[----:B------:R1:W-:Y:S02]  /*7980*/  MUFU.EX2 R69, R8 ;  /* 0x0000000800457308 */ /* 0x0003e40000000800 */
[----:B-1----:R-:W-:-:S06]  /*7990*/  FFMA.FTZ R8, R178, c[0x0][0x2d0], -R0 ;  /* 0x0000b400b2087a23 */ /* 0x002fcc0000010800 */
[----:B------:R1:W-:Y:S02]  /*79a0*/  MUFU.EX2 R31, R8 ;  /* 0x00000008001f7308 */ /* 0x0003e40000000800 */
[----:B-1----:R-:W-:-:S06]  /*79b0*/  FFMA.FTZ R8, R177, c[0x0][0x2d0], -R0 ;  /* 0x0000b400b1087a23 */ /* 0x002fcc0000010800 */
[----:B------:R1:W4:Y:S02]  /*79c0*/  MUFU.EX2 R48, R8 ;  /* 0x0000000800307308 */ /* 0x0003240000000800 */
[----:B-1----:R-:W-:-:S06]  /*79d0*/  FFMA.FTZ R8, R158, c[0x0][0x2d0], -R0 ;  /* 0x0000b4009e087a23 */ /* 0x002fcc0000010800 */
[----:B------:R1:W-:Y:S02]  /*79e0*/  MUFU.EX2 R64, R8 ;  /* 0x0000000800407308 */ /* 0x0003e40000000800 */
[----:B-1----:R-:W-:-:S06]  /*79f0*/  FFMA.FTZ R8, R157, c[0x0][0x2d0], -R0 ;  /* 0x0000b4009d087a23 */ /* 0x002fcc0000010800 */
[----:B------:R1:W5:Y:S02]  /*7a00*/  MUFU.EX2 R50, R8 ;  /* 0x0000000800327308 */ /* 0x0003640000000800 */
[--C-:B-1----:R-:W-:Y:S02]  /*7a10*/  FFMA.FTZ R8, R203, c[0x0][0x2d0], -R2.reuse ;  /* 0x0000b400cb087a23 */ /* 0x102fe40000010802 */
[----:B------:R-:W-:-:S04]  /*7a20*/  FFMA.FTZ R2, R201, c[0x0][0x2d0], -R2 ;  /* 0x0000b400c9027a23 */ /* 0x000fc80000010802 */
[----:B------:R1:W-:Y:S08]  /*7a30*/  MUFU.EX2 R56, R8 ;  /* 0x0000000800387308 */ /* 0x0003f00000000800 */
[----:B------:R3:W3:Y:S01]  /*7a40*/  MUFU.EX2 R51, R2 ;  /* 0x0000000200337308 */ /* 0x0006e20000000800 */
[----:B-1----:R-:W-:Y:S07]  /*7a50*/  HMMA.16816.F32.BF16 R8, R4, R58, R96 ;  /* 0x0000003a0408723c */ /* 0x002fee0000041860 */
[----:B--2---:R-:W-:Y:S01]  /*7a60*/  F2FP.BF16.PACK_AB R4, R63, R62 ;  /* 0x0000003e3f04723e */ /* 0x004fe200000010ff */
[----:B---3--:R-:W-:Y:S01]  /*7a70*/  FFMA.FTZ R2, R160, c[0x0][0x2d0], -R0 ;  /* 0x0000b400a0027a23 */ /* 0x008fe20000010800 */
[----:B------:R-:W-:-:S02]  /*7a80*/  F2FP.BF16.PACK_AB R6, R66, R65 ;  /* 0x000000414206723e */ /* 0x000fc400000010ff */
[----:B----4-:R-:W-:Y:S01]  /*7a90*/  F2FP.BF16.PACK_AB R5, R48, R31 ;  /* 0x0000001f3005723e */ /* 0x010fe200000010ff */
[----:B------:R1:W-:Y:S01]  /*7aa0*/  MUFU.EX2 R49, R2 ;  /* 0x0000000200317308 */ /* 0x0003e20000000800 */
[----:B-----5:R-:W-:Y:S02]  /*7ab0*/  F2FP.BF16.PACK_AB R7, R50, R64 ;  /* 0x000000403207723e */ /* 0x020fe400000010ff */
[----:B------:R-:W-:-:S05]  /*7ac0*/  F2FP.BF16.PACK_AB R160, R69, R67 ;  /* 0x0000004345a0723e */ /* 0x000fca00000010ff */
[----:B------:R-:W-:Y:S01]  /*7ad0*/  HMMA.16816.F32.BF16 R108, R4, R40, R108 ;  /* 0x00000028046c723c */ /* 0x000fe2000004186c */
[----:B-1----:R-:W-:-:S07]  /*7ae0*/  FFMA.FTZ R2, R161, c[0x0][0x2d0], -R0 ;  /* 0x0000b400a1027a23 */ /* 0x002fce0000010800 */
[C---:B------:R-:W-:Y:S01]  /*7af0*/  HMMA.16816.F32.BF16 R112, R4.reuse, R42, R112 ;  /* 0x0000002a0470723c */ /* 0x040fe20000041870 */
[----:B------:R1:W2:Y:S07]  /*7b00*/  MUFU.EX2 R30, R2 ;  /* 0x00000002001e7308 */ /* 0x0002ae0000000800 */
[C---:B------:R-:W-:Y:S08]  /*7b10*/  HMMA.16816.F32.BF16 R124, R4.reuse, R44, R124 ;  /* 0x0000002c047c723c */ /* 0x040ff0000004187c */
[C---:B------:R-:W-:Y:S01]  /*7b20*/  HMMA.16816.F32.BF16 R128, R4.reuse, R46, R128 ;  /* 0x0000002e0480723c */ /* 0x040fe20000041880 */
[--C-:B-1----:R-:W-:Y:S01]  /*7b30*/  FFMA.FTZ R2, R162, c[0x0][0x2d0], -R0.reuse ;  /* 0x0000b400a2027a23 */ /* 0x102fe20000010800 */
[----:B------:R-:W-:Y:S01]  /*7b40*/  F2FP.BF16.PACK_AB R162, R51, R56 ;  /* 0x0000003833a2723e */ /* 0x000fe200000010ff */
[----:B------:R-:W-:Y:S01]  /*7b50*/  FFMA.FTZ R0, R163, c[0x0][0x2d0], -R0 ;  /* 0x0000b400a3007a23 */ /* 0x000fe20000010800 */
[----:B--2---:R-:W-:Y:S01]  /*7b60*/  F2FP.BF16.PACK_AB R161, R30, R49 ;  /* 0x000000311ea1723e */ /* 0x004fe200000010ff */
[----:B------:R1:W-:Y:S03]  /*7b70*/  MUFU.EX2 R29, R2 ;  /* 0x00000002001d7308 */ /* 0x0003e60000000800 */
[C---:B------:R-:W-:Y:S05]  /*7b80*/  HMMA.16816.F32.BF16 R140, R4.reuse, R36, R140 ;  /* 0x00000024048c723c */ /* 0x040fea000004188c */
[----:B------:R2:W3:Y:S03]  /*7b90*/  MUFU.EX2 R28, R0 ;  /* 0x00000000001c7308 */ /* 0x0004e60000000800 */
[----:B------:R-:W-:Y:S01]  /*7ba0*/  HMMA.16816.F32.BF16 R24, R4, R38, R24 ;  /* 0x000000260418723c */ /* 0x000fe20000041818 */
[----:B-1----:R-:W-:-:S07]  /*7bb0*/  FADD.FTZ R2, R168, R169 ;  /* 0x000000a9a8027221 */ /* 0x002fce0000010000 */
[----:B------:R-:W-:Y:S01]  /*7bc0*/  HMMA.16816.F32.BF16 R12, R4, R32, R12 ;  /* 0x00000020040c723c */ /* 0x000fe2000004180c */
[----:B------:R-:W-:Y:S02]  /*7bd0*/  FADD.FTZ R2, R173, R2 ;  /* 0x00000002ad027221 */ /* 0x000fe40000010000 */
[----:B--2---:R-:W-:-:S05]  /*7be0*/  FADD.FTZ R0, R175, R179 ;  /* 0x000000b3af007221 */ /* 0x004fca0000010000 */
[----:B------:R-:W-:Y:S01]  /*7bf0*/  HMMA.16816.F32.BF16 R8, R4, R34, R8 ;  /* 0x000000220408723c */ /* 0x000fe20000041808 */
[----:B------:R-:W-:Y:S01]  /*7c00*/  FADD.FTZ R2, R189, R2 ;  /* 0x00000002bd027221 */ /* 0x000fe20000010000 */
[----:B---3--:R-:W-:Y:S01]  /*7c10*/  F2FP.BF16.PACK_AB R163, R28, R29 ;  /* 0x0000001d1ca3723e */ /* 0x008fe200000010ff */
        /* <DEDUP_REMOVED lines=100> */
[----:B------:R-:W-:Y:S05]  /*8260*/  @P0 BRA `(.L_x_478) ;  /* 0x0000015000000947 */ /* 0x000fea0003800000 */
[----:B------:R-:W-:Y:S01]  /*8270*/  ISETP.LT.AND P0, PT, RZ, UR4, PT ;  /* 0x00000004ff007c0c */ /* 0x000fe2000bf01270 */
[----:B------:R-:W-:-:S02]  /*8280*/  UIADD3 UR14, UR4, -0x1, URZ ;  /* 0xffffffff040e7890 */ /* 0x000fc4000fffe03f */
[----:B------:R-:W-:-:S10]  /*8290*/  ULDC UR6, c[0x0][0x32c] ;  /* 0x0000cb0000067ab9 */ /* 0x000fd40000000800 */
[----:B------:R-:W-:Y:S05]  /*82a0*/  @P0 BRA `(.L_x_479) ;  /* 0x0000008000000947 */ /* 0x000fea0003800000 */
[----:B------:R-:W-:Y:S02]  /*82b0*/  UISETP.NE.AND UP0, UPT, UR6, 0x1, UPT ;  /* 0x000000010600788c */ /* 0x000fe4000bf05270 */
[----:B------:R-:W-:-:S03]  /*82c0*/  UIADD3 UR14, -UR4, URZ, URZ ;  /* 0x0000003f040e7290 */ /* 0x000fc6000fffe13f */
[----:B------:R-:W-:Y:S02]  /*82d0*/  ULDC.64 UR4, c[0x0][0x330] ;  /* 0x0000cc0000047ab9 */ /* 0x000fe40000000a00 */
[----:B------:R-:W-:-:S07]  /*82e0*/  UIMAD.WIDE.U32 UR16, UR14, UR4, URZ ;  /* 0x000000040e1072a5 */ /* 0x000fce000f8e003f */
[----:B------:R-:W-:Y:S02]  /*82f0*/  @UP0 UMOV UR15, UR17 ;  /* 0x00000011000f0c82 */ /* 0x000fe40008000000 */
[----:B------:R-:W-:-:S04]  /*8300*/  @UP0 USHF.R.U32.HI UR14, URZ, UR5, UR15 ;  /* 0x000000053f0e0299 */ /* 0x000fc8000801160f */
[----:B------:R-:W-:Y:S01]  /*8310*/  ULOP3.LUT UR14, URZ, UR14, URZ, 0x33, !UPT ;  /* 0x0000000e3f0e7292 */ /* 0x000fe2000f8e333f */
[----:B------:R-:W-:Y:S05]  /*8320*/  BRA `(.L_x_480) ;  /* 0x0000005000007947 */ /* 0x000fea0003800000 */
.L_x_479:
[----:B------:R-:W-:Y:S02]  /*8330*/  UISETP.NE.AND UP0, UPT, UR6, 0x1, UPT ;  /* 0x000000010600788c */ /* 0x000fe4000bf05270 */
[----:B------:R-:W-:Y:S02]  /*8340*/  ULDC.64 UR4, c[0x0][0x330] ;  /* 0x0000cc0000047ab9 */ /* 0x000fe40000000a00 */
[----:B------:R-:W-:-:S07]  /*8350*/  UIMAD.WIDE.U32 UR16, UR14, UR4, URZ ;  /* 0x000000040e1072a5 */ /* 0x000fce000f8e003f */
[----:B------:R-:W-:Y:S02]  /*8360*/  @UP0 UMOV UR15, UR17 ;  /* 0x00000011000f0c82 */ /* 0x000fe40008000000 */
[----:B------:R-:W-:Y:S02]  /*8370*/  @UP0 USHF.R.U32.HI UR14, URZ, UR5, UR15 ;  /* 0x000000053f0e0299 */ /* 0x000fe4000801160f */
.L_x_480:
[----:B------:R-:W-:Y:S02]  /*8380*/  ULDC UR4, c[0x0][0x32c] ;  /* 0x0000cb0000047ab9 */ /* 0x000fe40000000800 */
[----:B------:R-:W-:-:S04]  /*8390*/  UIMAD UR4, UR14, UR6, UR4 ;  /* 0x000000060e0472a4 */ /* 0x000fc8000f8e0204 */
[----:B------:R-:W-:-:S04]  /*83a0*/  UISETP.LT.AND UP0, UPT, UR7, UR4, UPT ;  /* 0x000000040700728c */ /* 0x000fc8000bf01270 */
[----:B------:R-:W-:-:S03]  /*83b0*/  USEL UR7, UR7, UR4, UP0 ;  /* 0x0000000407077287 */ /* 0x000fc60008000000 */
.L_x_478:
[----:B-1----:R-:W2:Y:S01]  /*83c0*/  LDL R0, [R1] ;  /* 0x0000000001007983 */ /* 0x002ea20000100800 */
[----:B------:R-:W-:-:S04]  /*83d0*/  UIMAD.WIDE UR6, UR7, 0x2aaaaaab, URZ ;  /* 0x2aaaaaab070678a5 */ /* 0x000fc8000f8e023f */
[----:B------:R-:W-:-:S04]  /*83e0*/  USHF.R.U32.HI UR5, URZ, 0x1f, UR7 ;  /* 0x0000001f3f057899 */ /* 0x000fc80008011607 */
[----:B------:R-:W-:Y:S01]  /*83f0*/  ULEA.HI.SX32 UR5, UR7, UR5, 0x1c ;  /* 0x0000000507057291 */ /* 0x000fe2000f8fe23f */
[----:B--2---:R-:W1:Y:S03]  /*8400*/  R2UR UR4, R0 ;  /* 0x00000000000473c2 */ /* 0x004e6600000e0000 */
[----:B-1----:R-:W-:-:S04]  /*8410*/  UISETP.LT.AND UP0, UPT, UR4, UR5, UPT ;  /* 0x000000050400728c */ /* 0x002fc8000bf01270 */
[----:B------:R-:W-:-:S06]  /*8420*/  USEL UR4, UR4, UR5, !UP0 ;  /* 0x0000000504047287 */ /* 0x000fcc000c000000 */
[----:B------:R-:W-:-:S13]  /*8430*/  ISETP.GE.AND P0, PT, R225, UR4, PT ;  /* 0x00000004e1007c0c */ /* 0x000fda000bf06270 */
[----:B------:R-:W-:Y:S05]  /*8440*/  @!P0 BRA `(.L_x_481) ;  /* 0x000067c000008947 */ /* 0x000fea0003800000 */
[----:B------:R-:W2:Y:S01]  /*8450*/  LDL R0, [R1+0x28] ;  /* 0x0000280001007983 */ /* 0x000ea20000100800 */
[----:B------:R-:W-:Y:S01]  /*8460*/  PLOP3.LUT P1, PT, PT, PT, UP2, 0x80, 0x0 ;  /* 0x000000000000781c */ /* 0x000fe20003f2f028 */
[----:B------:R-:W-:Y:S01]  /*8470*/  IMAD.MOV.U32 R101, RZ, RZ, R71 ;  /* 0x000000ffff657224 */ /* 0x000fe200078e0047 */
[----:B------:R-:W-:Y:S01]  /*8480*/  PLOP3.LUT P0, PT, PT, PT, UP2, 0x80, 0x0 ;  /* 0x000000000000781c */ /* 0x000fe20003f0f028 */
[----:B------:R-:W-:Y:S01]  /*8490*/  IMAD.MOV.U32 R100, RZ, RZ, R72 ;  /* 0x000000ffff647224 */ /* 0x000fe200078e0048 */
[----:B------:R-:W-:Y:S01]  /*84a0*/  MOV R103, R3 ;  /* 0x0000000300677202 */ /* 0x000fe20000000f00 */
[----:B------:R-:W-:-:S08]  /*84b0*/  IMAD.MOV.U32 R102, RZ, RZ, R70 ;  /* 0x000000ffff667224 */ /* 0x000fd000078e0046 */
[----:B--2---:R-:W-:-:S05]  /*84c0*/  @P1 IMAD.HI.U32 R0, R0, c[0x0][0x2c8], RZ ;  /* 0x0000b20000001a27 */ /* 0x004fca00078e00ff */
[----:B------:R-:W-:-:S05]  /*84d0*/  @P0 SHF.R.U32.HI R0, RZ, c[0x0][0x2cc], R0 ;  /* 0x0000b300ff000a19 */ /* 0x000fca0000011600 */
[----:B------:R1:W-:Y:S02]  /*84e0*/  @P0 STL [R1+0x4], R0 ;  /* 0x0000040001000387 */ /* 0x0003e40000100800 */
.L_x_498:
[----:B------:R-:W-:Y:S04]  /*84f0*/  DEPBAR.LE SB0, 0x0 ;  /* 0x000080000000791a */ /* 0x000fe80000000000 */
[----:B------:R-:W-:Y:S08]  /*8500*/  BAR.SYNC.DEFER_BLOCKING 0x0 ;  /* 0x0000000000007b1d */ /* 0x000ff00000010000 */
[----:B------:R-:W-:Y:S08]  /*8510*/  LDSM.16.M88.4 R96, [R215+0x6100] ;  /* 0x00610000d760783b */ /* 0x000ff00000000200 */
[----:B------:R-:W2:Y:S04]  /*8520*/  LDL R228, [R1] ;  /* 0x0000000001e47983 */ /* 0x000ea80000100800 */
[----:B------:R-:W3:Y:S08]  /*8530*/  LDSM.16.M88.4 R16, [R208+0x3100] ;  /* 0x00310000d010783b */ /* 0x000ef00000000200 */
[----:B------:R-:W4:Y:S08]  /*8540*/  LDSM.16.M88.4 R92, [R215+0x8100] ;  /* 0x00810000d75c783b */ /* 0x000f300000000200 */
[----:B------:R-:W5:Y:S06]  /*8550*/  LDL.64 R194, [R1+0x40] ;  /* 0x0000400001c27983 */ /* 0x000f6c0000100a00 */
[----:B-1----:R-:W5:Y:S06]  /*8560*/  LDL.64 R2, [R1+0x48] ;  /* 0x0000480001027983 */ /* 0x002f6c0000100a00 */
        /* <DEDUP_REMOVED lines=9> */
[----:B------:R-:W5:Y:S06]  /*8600*/  LDL.64 R242, [R1+0x38] ;  /* 0x0000380001f27983 */ /* 0x000f6c0000100a00 */
[----:B------:R-:W2:Y:S01]  /*8610*/  LDSM.16.M88.4 R188, [R223] ;  /* 0x00000000dfbc783b */ /* 0x000ea20000000200 */
[-C--:B---3--:R-:W-:Y:S08]  /*8620*/  HMMA.16816.F32.BF16 R4, R96, R16.reuse, RZ ;  /* 0x000000106004723c */ /* 0x088ff000000418ff */
[C---:B----4-:R-:W-:Y:S08]  /*8630*/  HMMA.16816.F32.BF16 R8, R92.reuse, R16, RZ ;  /* 0x000000105c08723c */ /* 0x050ff000000418ff */
[-C--:B------:R-:W-:Y:S08]  /*8640*/  HMMA.16816.F32.BF16 R12, R92, R18.reuse, RZ ;  /* 0x000000125c0c723c */ /* 0x080ff000000418ff */
[C---:B------:R-:W-:Y:S08]  /*8650*/  HMMA.16816.F32.BF16 R16, R96.reuse, R18, RZ ;  /* 0x000000126010723c */ /* 0x040ff000000418ff */
[-C--:B-1----:R-:W-:Y:S08]  /*8660*/  HMMA.16816.F32.BF16 R20, R96, R32.reuse, RZ ;  /* 0x000000206014723c */ /* 0x082ff000000418ff */
        /* <DEDUP_REMOVED lines=19> */
[----:B------:R-:W1:Y:S01]  /*87a0*/  LDSM.16.M88.4 R168, [R222] ;  /* 0x00000000dea8783b */ /* 0x000e620000000200 */
[----:B--2---:R-:W-:Y:S06]  /*87b0*/  ISETP.GT.AND P0, PT, R228, R225, PT ;  /* 0x000000e1e400720c */ /* 0x004fec0003f04270 */
[-C--:B------:R-:W-:Y:S08]  /*87c0*/  HMMA.16816.F32.BF16 R4, R172, R176.reuse, R4 ;  /* 0x000000b0ac04723c */ /* 0x080ff00000041804 */
[C---:B------:R-:W-:Y:S04]  /*87d0*/  HMMA.16816.F32.BF16 R8, R180.reuse, R176, R8 ;  /* 0x000000b0b408723c */ /* 0x040fe80000041808 */
[----:B------:R-:W-:Y:S03]  /*87e0*/  @!P0 SHF.R.S32.HI R0, RZ, 0x1f, R225 ;  /* 0x0000001fff008819 */ /* 0x000fe600000114e1 */
[C---:B------:R-:W-:Y:S01]  /*87f0*/  @!P0 IMAD.WIDE.U32 R176, R225.reuse, c[0x0][0x208], RZ ;  /* 0x00008200e1b08a25 */ /* 0x040fe200078e00ff */
[-C--:B------:R-:W-:Y:S04]  /*8800*/  HMMA.16816.F32.BF16 R12, R180, R178.reuse, R12 ;  /* 0x000000b2b40c723c */ /* 0x080fe8000004180c */
[----:B------:R-:W-:Y:S01]  /*8810*/  @!P0 IMAD R0, R0, c[0x0][0x208], RZ ;  /* 0x0000820000008a24 */ /* 0x000fe200078e02ff */
[----:B-----5:R-:W-:Y:S03]  /*8820*/  @!P0 MOV R3, R195 ;  /* 0x000000c300038202 */ /* 0x020fe60000000f00 */
[C---:B------:R-:W-:Y:S04]  /*8830*/  HMMA.16816.F32.BF16 R16, R172.reuse, R178, R16 ;  /* 0x000000b2ac10723c */ /* 0x040fe80000041810 */
[----:B------:R-:W-:Y:S04]  /*8840*/  @!P0 IMAD.WIDE.U32 R2, R176, 0x60, R2 ;  /* 0x00000060b0028825 */ /* 0x000fe800078e0002 */
[-C--:B------:R-:W-:Y:S04]  /*8850*/  HMMA.16816.F32.BF16 R20, R172, R184.reuse, R20 ;  /* 0x000000b8ac14723c */ /* 0x080fe80000041814 */
[----:B------:R-:W-:Y:S01]  /*8860*/  @!P0 LEA R192, P1, R2, c[0x0][0x1f8], 0x1 ;  /* 0x00007e0002c08a11 */ /* 0x000fe200078208ff */
[----:B------:R-:W-:Y:S03]  /*8870*/  @!P0 IMAD R0, R225, c[0x0][0x20c], R0 ;  /* 0x00008300e1008a24 */ /* 0x000fe600078e0200 */
[C---:B------:R-:W-:Y:S04]  /*8880*/  HMMA.16816.F32.BF16 R24, R180.reuse, R184, R24 ;  /* 0x000000b8b418723c */ /* 0x040fe80000041818 */
[----:B------:R-:W-:Y:S02]  /*8890*/  @!P0 IADD3 R0, R177, R0, RZ ;  /* 0x00000000b1008210 */ /* 0x000fe40007ffe0ff */
[----:B------:R-:W2:Y:S02]  /*88a0*/  LDSM.16.M88.4 R176, [R221] ;  /* 0x00000000ddb0783b */ /* 0x000ea40000000200 */
[-C--:B------:R-:W-:Y:S04]  /*88b0*/  HMMA.16816.F32.BF16 R28, R180, R186.reuse, R28 ;  /* 0x000000bab41c723c */ /* 0x080fe8000004181c */
[----:B------:R-:W-:Y:S04]  /*88c0*/  @!P0 IMAD R0, R0, 0x60, RZ ;  /* 0x0000006000008824 */ /* 0x000fe800078e02ff */
[C---:B------:R-:W-:Y:S01]  /*88d0*/  HMMA.16816.F32.BF16 R32, R172.reuse, R186, R32 ;  /* 0x000000baac20723c */ /* 0x040fe20000041820 */
[----:B------:R-:W3:Y:S03]  /*88e0*/  LDSM.16.M88.4 R184, [R220] ;  /* 0x00000000dcb8783b */ /* 0x000ee60000000200 */
[----:B------:R-:W-:Y:S04]  /*88f0*/  @!P0 IADD3 R0, R3, R0, RZ ;  /* 0x0000000003008210 */ /* 0x000fe80007ffe0ff */
[-C--:B------:R-:W-:Y:S04]  /*8900*/  HMMA.16816.F32.BF16 R36, R172, R188.reuse, R36 ;  /* 0x000000bcac24723c */ /* 0x080fe80000041824 */
[----:B------:R-:W-:Y:S04]  /*8910*/  @!P0 LEA.HI.X R193, R2, c[0x0][0x1fc], R0, 0x1, P1 ;  /* 0x00007f0002c18a11 */ /* 0x000fe800008f0c00 */
[C---:B------:R-:W-:Y:S01]  /*8920*/  HMMA.16816.F32.BF16 R40, R180.reuse, R188, R40 ;  /* 0x000000bcb428723c */ /* 0x040fe20000041828 */
[----:B------:R-:W-:Y:S01]  /*8930*/  @!PT LDS RZ, [RZ] ;  /* 0x00000000fffff984 */ /* 0x000fe20000000800 */
[----:B------:R-:W-:Y:S01]  /*8940*/  @!PT LDS RZ, [RZ] ;  /* 0x00000000fffff984 */ /* 0x000fe20000000800 */
[----:B------:R-:W-:Y:S01]  /*8950*/  @!PT LDS RZ, [RZ] ;  /* 0x00000000fffff984 */ /* 0x000fe20000000800 */
[----:B------:R4:W-:Y:S07]  /*8960*/  @!P0 LDGSTS.E.BYPASS.LTC128B.128 [R227+0x100], [R192.64], !P6 ;  /* 0x00100000c0e38fae */ /* 0x0009ee000f101d4c */
[-C--:B------:R-:W-:Y:S08]  /*8970*/  HMMA.16816.F32.BF16 R44, R180, R190.reuse, R44 ;  /* 0x000000beb42c723c */ /* 0x080ff0000004182c */
[C---:B------:R-:W-:Y:S07]  /*8980*/  HMMA.16816.F32.BF16 R48, R172.reuse, R190, R48 ;  /* 0x000000beac30723c */ /* 0x040fee0000041830 */
[----:B------:R-:W-:Y:S01]  /*8990*/  @!P0 IADD3 R190, P2, R192, UR9, RZ ;  /* 0x00000009c0be8c10 */ /* 0x000fe2000ff5e0ff */
[-C--:B-1----:R-:W-:Y:S04]  /*89a0*/  HMMA.16816.F32.BF16 R52, R172, R168.reuse, R52 ;  /* 0x000000a8ac34723c */ /* 0x082fe80000041834 */
[----:B------:R-:W-:Y:S02]  /*89b0*/  @!P0 IADD3.X R191, R193, UR8, RZ, P2, !PT ;  /* 0x00000008c1bf8c10 */ /* 0x000fe400097fe4ff */
[----:B------:R-:W-:Y:S02]  /*89c0*/  @!P0 IADD3 R188, P1, R190, UR9, RZ ;  /* 0x00000009bebc8c10 */ /* 0x000fe4000ff3e0ff */
[C---:B------:R-:W-:Y:S01]  /*89d0*/  HMMA.16816.F32.BF16 R56, R180.reuse, R168, R56 ;  /* 0x000000a8b438723c */ /* 0x040fe20000041838 */
[----:B------:R1:W-:Y:S03]  /*89e0*/  @!P0 LDGSTS.E.BYPASS.LTC128B.128 [R227+0x900], [R190.64], !P6 ;  /* 0x00900000bee38fae */ /* 0x0003e6000f101d4c */
[----:B------:R-:W-:Y:S03]  /*89f0*/  @!P0 IADD3.X R189, R191, UR8, RZ, P1, !PT ;  /* 0x00000008bfbd8c10 */ /* 0x000fe60008ffe4ff */
[----:B------:R-:W-:Y:S01]  /*8a00*/  @!P0 IADD3 R168, P3, R188, UR9, RZ ;  /* 0x00000009bca88c10 */ /* 0x000fe2000ff7e0ff */
[-C--:B------:R-:W-:Y:S01]  /*8a10*/  HMMA.16816.F32.BF16 R60, R180, R170.reuse, R60 ;  /* 0x000000aab43c723c */ /* 0x080fe2000004183c */
[----:B------:R1:W-:Y:S03]  /*8a20*/  @!P0 LDGSTS.E.BYPASS.LTC128B.128 [R227+0x1100], [R188.64], !P6 ;  /* 0x01100000bce38fae */ /* 0x0003e6000f101d4c */
[----:B------:R-:W-:Y:S02]  /*8a30*/  @!P0 IADD3.X R169, R189, UR8, RZ, P3, !PT ;  /* 0x00000008bda98c10 */ /* 0x000fe40009ffe4ff */
[----:B------:R-:W-:Y:S02]  /*8a40*/  @!P0 IADD3 R2, P2, R168, UR9, RZ ;  /* 0x00000009a8028c10 */ /* 0x000fe4000ff5e0ff */
[C---:B------:R-:W-:Y:S01]  /*8a50*/  HMMA.16816.F32.BF16 R64, R172.reuse, R170, R64 ;  /* 0x000000aaac40723c */ /* 0x040fe20000041840 */
[----:B------:R5:W-:Y:S01]  /*8a60*/  @!P0 LDGSTS.E.BYPASS.LTC128B.128 [R227+0x1900], [R168.64], !P6 ;  /* 0x01900000a8e38fae */ /* 0x000be2000f101d4c */
[----:B------:R-:W-:Y:S02]  /*8a70*/  PLOP3.LUT P3, PT, PT, PT, UP2, 0x80, 0x0 ;  /* 0x000000000000781c */ /* 0x000fe40003f6f028 */
[----:B------:R-:W-:Y:S02]  /*8a80*/  @!P0 IADD3.X R3, R169, UR8, RZ, P2, !PT ;  /* 0x00000008a9038c10 */ /* 0x000fe400097fe4ff */
[----:B----4-:R-:W-:Y:S02]  /*8a90*/  @!P0 IADD3 R192, P1, R2, UR9, RZ ;  /* 0x0000000902c08c10 */ /* 0x010fe4000ff3e0ff */
[-C--:B--2---:R-:W-:Y:S01]  /*8aa0*/  HMMA.16816.F32.BF16 R68, R172, R176.reuse, R68 ;  /* 0x000000b0ac44723c */ /* 0x084fe20000041844 */
[----:B------:R2:W-:Y:S03]  /*8ab0*/  @!P0 LDGSTS.E.BYPASS.LTC128B.128 [R227+0x2100], [R2.64], !P6 ;  /* 0x0210000002e38fae */ /* 0x0005e6000f101d4c */
[----:B------:R-:W-:Y:S04]  /*8ac0*/  @!P0 IADD3.X R193, R3, UR8, RZ, P1, !PT ;  /* 0x0000000803c18c10 */ /* 0x000fe80008ffe4ff */
[C---:B------:R-:W-:Y:S01]  /*8ad0*/  HMMA.16816.F32.BF16 R72, R180.reuse, R176, R72 ;  /* 0x000000b0b448723c */ /* 0x040fe20000041848 */
[----:B------:R4:W-:Y:S03]  /*8ae0*/  @!P0 LDGSTS.E.BYPASS.LTC128B.128 [R227+0x2900], [R192.64], !P6 ;  /* 0x02900000c0e38fae */ /* 0x0009e6000f101d4c */
[C---:B------:R-:W-:Y:S02]  /*8af0*/  ISETP.GT.AND P0, PT, R225.reuse, R228, PT ;  /* 0x000000e4e100720c */ /* 0x040fe40003f04270 */
[----:B------:R-:W-:Y:S02]  /*8b00*/  MOV R228, c[0x0][0x1e0] ;  /* 0x0000780000e47a02 */ /* 0x000fe40000000f00 */
[-C--:B------:R-:W-:Y:S01]  /*8b10*/  HMMA.16816.F32.BF16 R76, R180, R178.reuse, R76 ;  /* 0x000000b2b44c723c */ /* 0x080fe2000004184c */
[----:B-1----:R-:W-:Y:S07]  /*8b20*/  LDSM.16.M88.4 R188, [R214+0x3100] ;  /* 0x00310000d6bc783b */ /* 0x002fee0000000200 */
[C---:B------:R-:W-:Y:S01]  /*8b30*/  HMMA.16816.F32.BF16 R80, R172.reuse, R178, R80 ;  /* 0x000000b2ac50723c */ /* 0x040fe20000041850 */
[----:B------:R-:W0:Y:S03]  /*8b40*/  LDGDEPBAR ;  /* 0x00000000000079af */ /* 0x000e260000000000 */
[----:B------:R-:W-:Y:S04]  /*8b50*/  @P0 IADD3 R0, R225, -0x1, RZ ;  /* 0xffffffffe1000810 */ /* 0x000fe80007ffe0ff */
[-C--:B---3--:R-:W-:Y:S01]  /*8b60*/  HMMA.16816.F32.BF16 R84, R172, R184.reuse, R84 ;  /* 0x000000b8ac54723c */ /* 0x088fe20000041854 */
[----:B-----5:R-:W1:Y:S03]  /*8b70*/  LDSM.16.M88.4 R168, [R216+0x6100] ;  /* 0x00610000d8a8783b */ /* 0x020e660000000200 */
[----:B--2---:R-:W-:Y:S04]  /*8b80*/  @P0 SHF.R.S32.HI R2, RZ, 0x1f, R0 ;  /* 0x0000001fff020819 */ /* 0x004fe80000011400 */
[C---:B------:R-:W-:Y:S01]  /*8b90*/  HMMA.16816.F32.BF16 R88, R180.reuse, R184, R88 ;  /* 0x000000b8b458723c */ /* 0x040fe20000041858 */
[----:B----4-:R-:W2:Y:S03]  /*8ba0*/  LDSM.16.M88.4 R192, [R216+0x8100] ;  /* 0x00810000d8c0783b */ /* 0x010ea60000000200 */
[----:B------:R-:W-:Y:S04]  /*8bb0*/  @P0 IMAD R2, R2, c[0x0][0x1e0], RZ ;  /* 0x0000780002020a24 */ /* 0x000fe800078e02ff */
[-C--:B------:R-:W-:Y:S01]  /*8bc0*/  HMMA.16816.F32.BF16 R92, R180, R186.reuse, R92 ;  /* 0x000000bab45c723c */ /* 0x080fe2000004185c */
[----:B------:R-:W3:Y:S03]  /*8bd0*/  LDSM.16.M88.4 R196, [R214+0x3900] ;  /* 0x00390000d6c4783b */ /* 0x000ee60000000200 */
[----:B------:R-:W-:Y:S04]  /*8be0*/  @P0 IMAD R2, R0, c[0x0][0x1e4], R2 ;  /* 0x0000790000020a24 */ /* 0x000fe800078e0202 */
[----:B------:R-:W-:Y:S01]  /*8bf0*/  HMMA.16816.F32.BF16 R96, R172, R186, R96 ;  /* 0x000000baac60723c */ /* 0x000fe20000041860 */
[----:B------:R-:W4:Y:S08]  /*8c00*/  LDSM.16.M88.4 R200, [R214+0x4100] ;  /* 0x00410000d6c8783b */ /* 0x000f300000000200 */
[----:B------:R-:W5:Y:S08]  /*8c10*/  LDSM.16.M88.4 R176, [R214+0x4900] ;  /* 0x00490000d6b0783b */ /* 0x000f700000000200 */
[----:B------:R-:W4:Y:S01]  /*8c20*/  LDSM.16.M88.4 R180, [R214+0x5100] ;  /* 0x00510000d6b4783b */ /* 0x000f220000000200 */
[-C--:B-1----:R-:W-:Y:S07]  /*8c30*/  HMMA.16816.F32.BF16 R4, R168, R188.reuse, R4 ;  /* 0x000000bca804723c */ /* 0x082fee0000041804 */
[----:B------:R-:W1:Y:S01]  /*8c40*/  LDSM.16.M88.4 R204, [R214+0x5900] ;  /* 0x00590000d6cc783b */ /* 0x000e620000000200 */
[C---:B--2---:R-:W-:Y:S07]  /*8c50*/  HMMA.16816.F32.BF16 R8, R192.reuse, R188, R8 ;  /* 0x000000bcc008723c */ /* 0x044fee0000041808 */
[----:B------:R-:W-:Y:S01]  /*8c60*/  LDSM.16.M88.4 R172, [R217+0x6100] ;  /* 0x00610000d9ac783b */ /* 0x000fe20000000200 */
[-C--:B------:R-:W-:Y:S07]  /*8c70*/  HMMA.16816.F32.BF16 R12, R192, R190.reuse, R12 ;  /* 0x000000bec00c723c */ /* 0x080fee000004180c */
[----:B------:R-:W2:Y:S01]  /*8c80*/  LDSM.16.M88.4 R184, [R213] ;  /* 0x00000000d5b8783b */ /* 0x000ea20000000200 */
[C---:B------:R-:W-:Y:S07]  /*8c90*/  HMMA.16816.F32.BF16 R16, R168.reuse, R190, R16 ;  /* 0x000000bea810723c */ /* 0x040fee0000041810 */
[----:B------:R-:W1:Y:S01]  /*8ca0*/  LDSM.16.M88.4 R188, [R217+0x8100] ;  /* 0x00810000d9bc783b */ /* 0x000e620000000200 */
[-C--:B---3--:R-:W-:Y:S08]  /*8cb0*/  HMMA.16816.F32.BF16 R20, R168, R196.reuse, R20 ;  /* 0x000000c4a814723c */ /* 0x088ff00000041814 */
[C---:B------:R-:W-:Y:S08]  /*8cc0*/  HMMA.16816.F32.BF16 R24, R192.reuse, R196, R24 ;  /* 0x000000c4c018723c */ /* 0x040ff00000041818 */
[-C--:B------:R-:W-:Y:S08]  /*8cd0*/  HMMA.16816.F32.BF16 R28, R192, R198.reuse, R28 ;  /* 0x000000c6c01c723c */ /* 0x080ff0000004181c */
[C---:B------:R-:W-:Y:S08]  /*8ce0*/  HMMA.16816.F32.BF16 R32, R168.reuse, R198, R32 ;  /* 0x000000c6a820723c */ /* 0x040ff00000041820 */
[-C--:B----4-:R-:W-:Y:S08]  /*8cf0*/  HMMA.16816.F32.BF16 R36, R168, R200.reuse, R36 ;  /* 0x000000c8a824723c */ /* 0x090ff00000041824 */
[C---:B------:R-:W-:Y:S08]  /*8d00*/  HMMA.16816.F32.BF16 R40, R192.reuse, R200, R40 ;  /* 0x000000c8c028723c */ /* 0x040ff00000041828 */
[-C--:B------:R-:W-:Y:S08]  /*8d10*/  HMMA.16816.F32.BF16 R44, R192, R202.reuse, R44 ;  /* 0x000000cac02c723c */ /* 0x080ff0000004182c */
[C---:B------:R-:W-:Y:S08]  /*8d20*/  HMMA.16816.F32.BF16 R48, R168.reuse, R202, R48 ;  /* 0x000000caa830723c */ /* 0x040ff00000041830 */
[-C--:B-----5:R-:W-:Y:S08]  /*8d30*/  HMMA.16816.F32.BF16 R52, R168, R176.reuse, R52 ;  /* 0x000000b0a834723c */ /* 0x0a0ff00000041834 */
[C---:B------:R-:W-:Y:S08]  /*8d40*/  HMMA.16816.F32.BF16 R56, R192.reuse, R176, R56 ;  /* 0x000000b0c038723c */ /* 0x040ff00000041838 */
[-C--:B------:R-:W-:Y:S08]  /*8d50*/  HMMA.16816.F32.BF16 R60, R192, R178.reuse, R60 ;  /* 0x000000b2c03c723c */ /* 0x080ff0000004183c */
[C---:B------:R-:W-:Y:S08]  /*8d60*/  HMMA.16816.F32.BF16 R64, R168.reuse, R178, R64 ;  /* 0x000000b2a840723c */ /* 0x040ff00000041840 */
[-C--:B------:R-:W-:Y:S08]  /*8d70*/  HMMA.16816.F32.BF16 R68, R168, R180.reuse, R68 ;  /* 0x000000b4a844723c */ /* 0x080ff00000041844 */
[C---:B------:R-:W-:Y:S08]  /*8d80*/  HMMA.16816.F32.BF16 R72, R192.reuse, R180, R72 ;  /* 0x000000b4c048723c */ /* 0x040ff00000041848 */
[-C--:B------:R-:W-:Y:S08]  /*8d90*/  HMMA.16816.F32.BF16 R76, R192, R182.reuse, R76 ;  /* 0x000000b6c04c723c */ /* 0x080ff0000004184c */
[C---:B------:R-:W-:Y:S08]  /*8da0*/  HMMA.16816.F32.BF16 R80, R168.reuse, R182, R80 ;  /* 0x000000b6a850723c */ /* 0x040ff00000041850 */
[-C--:B-1----:R-:W-:Y:S08]  /*8db0*/  HMMA.16816.F32.BF16 R84, R168, R204.reuse, R84 ;  /* 0x000000cca854723c */ /* 0x082ff00000041854 */
[C---:B------:R-:W-:Y:S08]  /*8dc0*/  HMMA.16816.F32.BF16 R88, R192.reuse, R204, R88 ;  /* 0x000000ccc058723c */ /* 0x040ff00000041858 */
[-C--:B------:R-:W-:Y:S08]  /*8dd0*/  HMMA.16816.F32.BF16 R92, R192, R206.reuse, R92 ;  /* 0x000000cec05c723c */ /* 0x080ff0000004185c */
[----:B------:R-:W-:Y:S08]  /*8de0*/  HMMA.16816.F32.BF16 R96, R168, R206, R96 ;  /* 0x000000cea860723c */ /* 0x000ff00000041860 */
[-C--:B--2---:R-:W-:Y:S08]  /*8df0*/  HMMA.16816.F32.BF16 R4, R172, R184.reuse, R4 ;  /* 0x000000b8ac04723c */ /* 0x084ff00000041804 */
[C---:B------:R-:W-:Y:S08]  /*8e00*/  HMMA.16816.F32.BF16 R8, R188.reuse, R184, R8 ;  /* 0x000000b8bc08723c */ /* 0x040ff00000041808 */
        /* <DEDUP_REMOVED lines=16> */
[----:B------:R-:W-:Y:S02]  /*8f10*/  FMUL.FTZ R13, R13, c[0x0][0x320] ;  /* 0x0000c8000d0d7a20 */ /* 0x000fe40000410000 */
[----:B------:R-:W-:Y:S02]  /*8f20*/  FMUL.FTZ R16, R16, c[0x0][0x320] ;  /* 0x0000c80010107a20 */ /* 0x000fe40000410000 */
[----:B------:R-:W-:Y:S02]  /*8f30*/  FMUL.FTZ R17, R17, c[0x0][0x320] ;  /* 0x0000c80011117a20 */ /* 0x000fe40000410000 */
[----:B------:R-:W-:Y:S01]  /*8f40*/  FMUL.FTZ R18, R18, c[0x0][0x320] ;  /* 0x0000c80012127a20 */ /* 0x000fe20000410000 */
[----:B------:R-:W4:Y:S01]  /*8f50*/  MUFU.TANH R239, R6 ;  /* 0x0000000600ef7308 */ /* 0x000f220000002400 */
[----:B------:R-:W-:Y:S09]  /*8f60*/  FMUL.FTZ R19, R19, c[0x0][0x320] ;  /* 0x0000c80013137a20 */ /* 0x000ff20000410000 */
[----:B------:R5:W1:Y:S10]  /*8f70*/  MUFU.TANH R244, R15 ;  /* 0x0000000f00f47308 */ /* 0x000a740000002400 */
[----:B------:R1:W1:Y:S10]  /*8f80*/  MUFU.TANH R229, R7 ;  /* 0x0000000700e57308 */ /* 0x0002740000002400 */
[----:B------:R-:W2:Y:S01]  /*8f90*/  MUFU.TANH R246, R8 ;  /* 0x0000000800f67308 */ /* 0x000ea20000002400 */
[----:B-----5:R-:W5:Y:S09]  /*8fa0*/  LDL.64 R14, [R1+0x30] ;  /* 0x00003000010e7983 */ /* 0x020f720000100a00 */
[----:B------:R-:W2:Y:S01]  /*8fb0*/  MUFU.TANH R240, R9 ;  /* 0x0000000900f07308 */ /* 0x000ea20000002400 */
[----:B-1----:R-:W1:Y:S09]  /*8fc0*/  LDSM.16.M88.4 R4, [R213+0x800] ;  /* 0x00080000d504783b */ /* 0x002e720000000200 */
[----:B------:R-:W1:Y:S10]  /*8fd0*/  MUFU.TANH R251, R10 ;  /* 0x0000000a00fb7308 */ /* 0x000e740000002400 */
[----:B------:R1:W1:Y:S10]  /*8fe0*/  MUFU.TANH R249, R11 ;  /* 0x0000000b00f97308 */ /* 0x0002740000002400 */
[----:B------:R-:W2:Y:S10]  /*8ff0*/  MUFU.TANH R238, R12 ;  /* 0x0000000c00ee7308 */ /* 0x000eb40000002400 */
[----:B------:R-:W2:Y:S01]  /*9000*/  MUFU.TANH R237, R13 ;  /* 0x0000000d00ed7308 */ /* 0x000ea20000002400 */
[----:B-1----:R-:W1:Y:S01]  /*9010*/  LDSM.16.M88.4 R8, [R213+0x1000] ;  /* 0x00100000d508783b */ /* 0x002e620000000200 */
[-C--:B------:R-:W-:Y:S08]  /*9020*/  HMMA.16816.F32.BF16 R20, R172, R4.reuse, R20 ;  /* 0x00000004ac14723c */ /* 0x080ff00000041814 */
[----:B------:R-:W1:Y:S01]  /*9030*/  MUFU.TANH R16, R16 ;  /* 0x0000001000107308 */ /* 0x000e620000002400 */
[C---:B------:R-:W-:Y:S09]  /*9040*/  HMMA.16816.F32.BF16 R24, R188.reuse, R4, R24 ;  /* 0x00000004bc18723c */ /* 0x040ff20000041818 */
[----:B------:R-:W1:Y:S01]  /*9050*/  MUFU.TANH R17, R17 ;  /* 0x0000001100117308 */ /* 0x000e620000002400 */
[-C--:B------:R-:W-:Y:S08]  /*9060*/  HMMA.16816.F32.BF16 R28, R188, R6.reuse, R28 ;  /* 0x00000006bc1c723c */ /* 0x080ff0000004181c */
[C---:B------:R-:W-:Y:S01]  /*9070*/  HMMA.16816.F32.BF16 R32, R172.reuse, R6, R32 ;  /* 0x00000006ac20723c */ /* 0x040fe20000041820 */
[----:B------:R-:W2:Y:S01]  /*9080*/  MUFU.TANH R205, R18 ;  /* 0x0000001200cd7308 */ /* 0x000ea20000002400 */
[----:B------:R-:W2:Y:S02]  /*9090*/  LDSM.16.M88.4 R4, [R213+0x1800] ;  /* 0x00180000d504783b */ /* 0x000ea40000000200 */
[----:B------:R-:W-:Y:S02]  /*90a0*/  FMUL.FTZ R20, R20, c[0x0][0x320] ;  /* 0x0000c80014147a20 */ /* 0x000fe40000410000 */
[----:B------:R-:W-:Y:S02]  /*90b0*/  FMUL.FTZ R21, R21, c[0x0][0x320] ;  /* 0x0000c80015157a20 */ /* 0x000fe40000410000 */
[----:B------:R-:W-:Y:S03]  /*90c0*/  FMUL.FTZ R27, R27, c[0x0][0x320] ;  /* 0x0000c8001b1b7a20 */ /* 0x000fe60000410000 */
[----:B------:R-:W2:Y:S01]  /*90d0*/  MUFU.TANH R203, R19 ;  /* 0x0000001300cb7308 */ /* 0x000ea20000002400 */
[----:B------:R-:W-:Y:S02]  /*90e0*/  FMUL.FTZ R22, R22, c[0x0][0x320] ;  /* 0x0000c80016167a20 */ /* 0x000fe40000410000 */
[----:B------:R-:W-:Y:S01]  /*90f0*/  FMUL.FTZ R23, R23, c[0x0][0x320] ;  /* 0x0000c80017177a20 */ /* 0x000fe20000410000 */
[-C--:B-1----:R-:W-:Y:S03]  /*9100*/  HMMA.16816.F32.BF16 R36, R172, R8.reuse, R36 ;  /* 0x00000008ac24723c */ /* 0x082fe60000041824 */
[----:B------:R-:W-:Y:S02]  /*9110*/  FMUL.FTZ R29, R29, c[0x0][0x320] ;  /* 0x0000c8001d1d7a20 */ /* 0x000fe40000410000 */
[----:B------:R-:W-:Y:S01]  /*9120*/  FMUL.FTZ R30, R30, c[0x0][0x320] ;  /* 0x0000c8001e1e7a20 */ /* 0x000fe20000410000 */
[----:B------:R-:W1:Y:S01]  /*9130*/  MUFU.TANH R234, R27 ;  /* 0x0000001b00ea7308 */ /* 0x000e620000002400 */
[----:B------:R-:W-:Y:S01]  /*9140*/  FMUL.FTZ R31, R31, c[0x0][0x320] ;  /* 0x0000c8001f1f7a20 */ /* 0x000fe20000410000 */
[C---:B------:R-:W-:Y:S04]  /*9150*/  HMMA.16816.F32.BF16 R40, R188.reuse, R8, R40 ;  /* 0x00000008bc28723c */ /* 0x040fe80000041828 */
[----:B------:R-:W-:Y:S02]  /*9160*/  FMUL.FTZ R33, R33, c[0x0][0x320] ;  /* 0x0000c80021217a20 */ /* 0x000fe40000410000 */
[----:B------:R-:W-:Y:S02]  /*9170*/  FMUL.FTZ R35, R35, c[0x0][0x320] ;  /* 0x0000c80023237a20 */ /* 0x000fe40000410000 */
[----:B------:R-:W1:Y:S01]  /*9180*/  MUFU.TANH R201, R29 ;  /* 0x0000001d00c97308 */ /* 0x000e620000002400 */
[-C--:B------:R-:W-:Y:S03]  /*9190*/  HMMA.16816.F32.BF16 R44, R188, R10.reuse, R44 ;  /* 0x0000000abc2c723c */ /* 0x080fe6000004182c */
[----:B------:R-:W-:Y:S02]  /*91a0*/  FMUL.FTZ R24, R24, c[0x0][0x320] ;  /* 0x0000c80018187a20 */ /* 0x000fe40000410000 */
[----:B------:R-:W-:Y:S02]  /*91b0*/  FMUL.FTZ R25, R25, c[0x0][0x320] ;  /* 0x0000c80019197a20 */ /* 0x000fe40000410000 */
[----:B------:R-:W-:Y:S01]  /*91c0*/  FMUL.FTZ R37, R37, c[0x0][0x320] ;  /* 0x0000c80025257a20 */ /* 0x000fe20000410000 */
[C---:B------:R-:W-:Y:S01]  /*91d0*/  HMMA.16816.F32.BF16 R48, R172.reuse, R10, R48 ;  /* 0x0000000aac30723c */ /* 0x040fe20000041830 */
[----:B------:R-:W1:Y:S01]  /*91e0*/  MUFU.TANH R232, R30 ;  /* 0x0000001e00e87308 */ /* 0x000e620000002400 */
[----:B------:R-:W1:Y:S02]  /*91f0*/  LDSM.16.M88.4 R8, [R213+0x2000] ;  /* 0x00200000d508783b */ /* 0x000e640000000200 */
[----:B------:R-:W-:Y:S02]  /*9200*/  FMUL.FTZ R26, R26, c[0x0][0x320] ;  /* 0x0000c8001a1a7a20 */ /* 0x000fe40000410000 */
[----:B------:R-:W-:Y:S02]  /*9210*/  FMUL.FTZ R28, R28, c[0x0][0x320] ;  /* 0x0000c8001c1c7a20 */ /* 0x000fe40000410000 */
[-C--:B--2---:R-:W-:Y:S03]  /*9220*/  HMMA.16816.F32.BF16 R52, R172, R4.reuse, R52 ;  /* 0x00000004ac34723c */ /* 0x084fe60000041834 */
[----:B------:R-:W2:Y:S01]  /*9230*/  MUFU.TANH R231, R31 ;  /* 0x0000001f00e77308 */ /* 0x000ea20000002400 */
[----:B------:R-:W-:Y:S02]  /*9240*/  FMUL.FTZ R32, R32, c[0x0][0x320] ;  /* 0x0000c80020207a20 */ /* 0x000fe40000410000 */
[----:B------:R-:W-:Y:S02]  /*9250*/  FMUL.FTZ R34, R34, c[0x0][0x320] ;  /* 0x0000c80022227a20 */ /* 0x000fe40000410000 */
[C---:B------:R-:W-:Y:S04]  /*9260*/  HMMA.16816.F32.BF16 R56, R188.reuse, R4, R56 ;  /* 0x00000004bc38723c */ /* 0x040fe80000041838 */
[----:B------:R-:W-:Y:S01]  /*9270*/  FMUL.FTZ R46, R46, c[0x0][0x320] ;  /* 0x0000c8002e2e7a20 */ /* 0x000fe20000410000 */
[----:B------:R-:W2:Y:S01]  /*9280*/  MUFU.TANH R20, R20 ;  /* 0x0000001400147308 */ /* 0x000ea20000002400 */
[----:B------:R-:W-:Y:S02]  /*9290*/  FMUL.FTZ R36, R36, c[0x0][0x320] ;  /* 0x0000c80024247a20 */ /* 0x000fe40000410000 */
[-C--:B------:R-:W-:Y:S04]  /*92a0*/  HMMA.16816.F32.BF16 R60, R188, R6.reuse, R60 ;  /* 0x00000006bc3c723c */ /* 0x080fe8000004183c */
[----:B------:R-:W-:Y:S02]  /*92b0*/  FMUL.FTZ R48, R48, c[0x0][0x320] ;  /* 0x0000c80030307a20 */ /* 0x000fe40000410000 */
[----:B------:R-:W-:Y:S01]  /*92c0*/  FMUL.FTZ R49, R49, c[0x0][0x320] ;  /* 0x0000c80031317a20 */ /* 0x000fe20000410000 */
[----:B------:R2:W2:Y:S01]  /*92d0*/  MUFU.TANH R197, R46 ;  /* 0x0000002e00c57308 */ /* 0x0004a20000002400 */
[C---:B------:R-:W-:Y:S01]  /*92e0*/  HMMA.16816.F32.BF16 R64, R172.reuse, R6, R64 ;  /* 0x00000006ac40723c */ /* 0x040fe20000041840 */
[----:B------:R-:W3:Y:S01]  /*92f0*/  LDSM.16.M88.4 R4, [R213+0x2800] ;  /* 0x00280000d504783b */ /* 0x000ee20000000200 */
[----:B------:R-:W-:Y:S04]  /*9300*/  DEPBAR.LE SB0, 0x0 ;  /* 0x000080000000791a */ /* 0x000fe80000000000 */
[----:B------:R-:W-:Y:S02]  /*9310*/  FMUL.FTZ R50, R50, c[0x0][0x320] ;  /* 0x0000c80032327a20 */ /* 0x000fe40000410000 */
[----:B------:R-:W-:Y:S01]  /*9320*/  FMUL.FTZ R51, R51, c[0x0][0x320] ;  /* 0x0000c80033337a20 */ /* 0x000fe20000410000 */
[----:B------:R-:W3:Y:S01]  /*9330*/  MUFU.TANH R21, R21 ;  /* 0x0000001500157308 */ /* 0x000ee20000002400 */
[----:B------:R-:W-:Y:S01]  /*9340*/  BAR.SYNC.DEFER_BLOCKING 0x0 ;  /* 0x0000000000007b1d */ /* 0x000fe20000010000 */
[-C--:B-1----:R-:W-:Y:S05]  /*9350*/  HMMA.16816.F32.BF16 R68, R172, R8.reuse, R68 ;  /* 0x00000008ac44723c */ /* 0x082fea0000041844 */
[----:B------:R-:W-:Y:S02]  /*9360*/  FMUL.FTZ R52, R52, c[0x0][0x320] ;  /* 0x0000c80034347a20 */ /* 0x000fe40000410000 */
[----:B------:R-:W-:Y:S01]  /*9370*/  FMUL.FTZ R53, R53, c[0x0][0x320] ;  /* 0x0000c80035357a20 */ /* 0x000fe20000410000 */
[----:B------:R1:W1:Y:S01]  /*9380*/  MUFU.TANH R193, R22 ;  /* 0x0000001600c17308 */ /* 0x0002620000002400 */
[C---:B------:R-:W-:Y:S01]  /*9390*/  HMMA.16816.F32.BF16 R72, R188.reuse, R8, R72 ;  /* 0x00000008bc48723c */ /* 0x040fe20000041848 */
[----:B--2---:R-:W2:Y:S03]  /*93a0*/  LDL R46, [R1+0x20] ;  /* 0x00002000012e7983 */ /* 0x004ea60000100800 */
[----:B------:R-:W-:Y:S02]  /*93b0*/  FMUL.FTZ R54, R54, c[0x0][0x320] ;  /* 0x0000c80036367a20 */ /* 0x000fe40000410000 */
[----:B------:R-:W-:Y:S01]  /*93c0*/  FMUL.FTZ R55, R55, c[0x0][0x320] ;  /* 0x0000c80037377a20 */ /* 0x000fe20000410000 */
[----:B------:R-:W-:Y:S01]  /*93d0*/  MOV R8, c[0x0][0x1e4] ;  /* 0x0000790000087a02 */ /* 0x000fe20000000f00 */
[-C--:B------:R-:W-:Y:S01]  /*93e0*/  HMMA.16816.F32.BF16 R76, R188, R10.reuse, R76 ;  /* 0x0000000abc4c723c */ /* 0x080fe2000004184c */
[----:B------:R1:W1:Y:S03]  /*93f0*/  MUFU.TANH R185, R23 ;  /* 0x0000001700b97308 */ /* 0x0002660000002400 */
[----:B------:R-:W-:Y:S02]  /*9400*/  FMUL.FTZ R56, R56, c[0x0][0x320] ;  /* 0x0000c80038387a20 */ /* 0x000fe40000410000 */
[----:B------:R-:W-:Y:S02]  /*9410*/  FMUL.FTZ R59, R59, c[0x0][0x320] ;  /* 0x0000c8003b3b7a20 */ /* 0x000fe40000410000 */
[C---:B------:R-:W-:Y:S03]  /*9420*/  HMMA.16816.F32.BF16 R80, R172.reuse, R10, R80 ;  /* 0x0000000aac50723c */ /* 0x040fe60000041850 */
[----:B------:R1:W1:Y:S01]  /*9430*/  MUFU.TANH R207, R24 ;  /* 0x0000001800cf7308 */ /* 0x0002620000002400 */
[----:B------:R-:W-:Y:S02]  /*9440*/  FMUL.FTZ R60, R60, c[0x0][0x320] ;  /* 0x0000c8003c3c7a20 */ /* 0x000fe40000410000 */
[----:B------:R-:W-:Y:S01]  /*9450*/  FMUL.FTZ R61, R61, c[0x0][0x320] ;  /* 0x0000c8003d3d7a20 */ /* 0x000fe20000410000 */
[----:B------:R-:W-:Y:S01]  /*9460*/  @P0 SHF.L.U32 R10, R228, 0x5, RZ ;  /* 0x00000005e40a0819 */ /* 0x000fe200000006ff */
[-C--:B---3--:R-:W-:Y:S04]  /*9470*/  HMMA.16816.F32.BF16 R84, R172, R4.reuse, R84 ;  /* 0x00000004ac54723c */ /* 0x088fe80000041854 */
[----:B------:R-:W-:Y:S01]  /*9480*/  FMUL.FTZ R63, R63, c[0x0][0x320] ;  /* 0x0000c8003f3f7a20 */ /* 0x000fe20000410000 */
[----:B------:R3:W1:Y:S01]  /*9490*/  MUFU.TANH R206, R25 ;  /* 0x0000001900ce7308 */ /* 0x0006620000002400 */
[----:B------:R-:W-:Y:S02]  /*94a0*/  FMUL.FTZ R64, R64, c[0x0][0x320] ;  /* 0x0000c80040407a20 */ /* 0x000fe40000410000 */
[C---:B------:R-:W-:Y:S04]  /*94b0*/  HMMA.16816.F32.BF16 R88, R188.reuse, R4, R88 ;  /* 0x00000004bc58723c */ /* 0x040fe80000041858 */
[----:B------:R-:W-:Y:S02]  /*94c0*/  FMUL.FTZ R65, R65, c[0x0][0x320] ;  /* 0x0000c80041417a20 */ /* 0x000fe40000410000 */
[----:B------:R-:W-:Y:S01]  /*94d0*/  FMUL.FTZ R66, R66, c[0x0][0x320] ;  /* 0x0000c80042427a20 */ /* 0x000fe20000410000 */
[----:B------:R3:W1:Y:S01]  /*94e0*/  MUFU.TANH R235, R26 ;  /* 0x0000001a00eb7308 */ /* 0x0006620000002400 */
[-C--:B------:R-:W-:Y:S04]  /*94f0*/  HMMA.16816.F32.BF16 R92, R188, R6.reuse, R92 ;  /* 0x00000006bc5c723c */ /* 0x080fe8000004185c */
[----:B------:R-:W-:Y:S04]  /*9500*/  @P0 IMAD.WIDE.U32 R4, R0, c[0x0][0x1e0], RZ ;  /* 0x0000780000040a25 */ /* 0x000fe800078e00ff */
[----:B------:R-:W-:Y:S01]  /*9510*/  HMMA.16816.F32.BF16 R96, R172, R6, R96 ;  /* 0x00000006ac60723c */ /* 0x000fe20000041860 */
[----:B------:R3:W1:Y:S01]  /*9520*/  MUFU.TANH R202, R28 ;  /* 0x0000001c00ca7308 */ /* 0x0006620000002400 */
[----:B------:R-:W3:Y:S02]  /*9530*/  LDL R7, [R1+0x4] ;  /* 0x0000040001077983 */ /* 0x000ee40000100800 */
[----:B------:R-:W-:Y:S01]  /*9540*/  @P0 IADD3 R0, R5, R2, RZ ;  /* 0x0000000205000210 */ /* 0x000fe20007ffe0ff */
[----:B------:R-:W-:Y:S01]  /*9550*/  FMUL.FTZ R67, R67, c[0x0][0x320] ;  /* 0x0000c80043437a20 */ /* 0x000fe20000410000 */
[----:B------:R1:W3:Y:S01]  /*9560*/  LDL R6, [R1+0x28] ;  /* 0x0000280001067983 */ /* 0x0002e20000100800 */
[----:B------:R-:W-:Y:S01]  /*9570*/  @P0 MOV R2, R242 ;  /* 0x000000f200020202 */ /* 0x000fe20000000f00 */
[----:B------:R-:W-:Y:S03]  /*9580*/  FMUL.FTZ R68, R68, c[0x0][0x320] ;  /* 0x0000c80044447a20 */ /* 0x000fe60000410000 */
[----:B------:R1:W1:Y:S01]  /*9590*/  MUFU.TANH R13, R32 ;  /* 0x00000020000d7308 */ /* 0x0002620000002400 */
[----:B------:R-:W-:Y:S02]  /*95a0*/  @P0 IMAD R0, R0, 0x60, RZ ;  /* 0x0000006000000824 */ /* 0x000fe400078e02ff */
[----:B------:R-:W-:Y:S02]  /*95b0*/  FMUL.FTZ R69, R69, c[0x0][0x320] ;  /* 0x0000c80045457a20 */ /* 0x000fe40000410000 */
[----:B------:R-:W-:Y:S02]  /*95c0*/  FMUL.FTZ R70, R70, c[0x0][0x320] ;  /* 0x0000c80046467a20 */ /* 0x000fe40000410000 */
[----:B------:R-:W-:Y:S02]  /*95d0*/  FMUL.FTZ R71, R71, c[0x0][0x320] ;  /* 0x0000c80047477a20 */ /* 0x000fe40000410000 */
[----:B------:R-:W-:Y:S01]  /*95e0*/  FMUL.FTZ R72, R72, c[0x0][0x320] ;  /* 0x0000c80048487a20 */ /* 0x000fe20000410000 */
[----:B------:R-:W1:Y:S01]  /*95f0*/  MUFU.TANH R33, R33 ;  /* 0x0000002100217308 */ /* 0x000e620000002400 */
[----:B------:R-:W-:Y:S02]  /*9600*/  FMUL.FTZ R73, R73, c[0x0][0x320] ;  /* 0x0000c80049497a20 */ /* 0x000fe40000410000 */
[----:B------:R-:W-:Y:S02]  /*9610*/  FMUL.FTZ R74, R74, c[0x0][0x320] ;  /* 0x0000c8004a4a7a20 */ /* 0x000fe40000410000 */
[----:B------:R-:W-:Y:S02]  /*9620*/  FMUL.FTZ R75, R75, c[0x0][0x320] ;  /* 0x0000c8004b4b7a20 */ /* 0x000fe40000410000 */
[----:B------:R-:W-:Y:S02]  /*9630*/  FMUL.FTZ R76, R76, c[0x0][0x320] ;  /* 0x0000c8004c4c7a20 */ /* 0x000fe40000410000 */
[----:B------:R-:W-:Y:S01]  /*9640*/  FMUL.FTZ R77, R77, c[0x0][0x320] ;  /* 0x0000c8004d4d7a20 */ /* 0x000fe20000410000 */
[----:B------:R1:W1:Y:S01]  /*9650*/  MUFU.TANH R183, R34 ;  /* 0x0000002200b77308 */ /* 0x0002620000002400 */
        /* <DEDUP_REMOVED lines=31> */
[----:B------:R-:W-:Y:S01]  /*9850*/  FMUL.FTZ R45, R45, c[0x0][0x320] ;  /* 0x0000c8002d2d7a20 */ /* 0x000fe20000410000 */
[----:B-----5:R-:W-:Y:S01]  /*9860*/  @P0 MOV R3, R15 ;  /* 0x0000000f00030202 */ /* 0x020fe20000000f00 */
[----:B------:R-:W-:Y:S02]  /*9870*/  FMUL.FTZ R47, R47, c[0x0][0x320] ;  /* 0x0000c8002f2f7a20 */ /* 0x000fe40000410000 */
[----:B------:R-:W-:Y:S02]  /*9880*/  FMUL.FTZ R57, R57, c[0x0][0x320] ;  /* 0x0000c80039397a20 */ /* 0x000fe40000410000 */
[----:B------:R-:W-:Y:S01]  /*9890*/  @P0 IMAD.WIDE.U32 R2, R4, 0x60, R2 ;  /* 0x0000006004020825 */ /* 0x000fe200078e0002 */
[----:B------:R1:W1:Y:S03]  /*98a0*/  MUFU.TANH R35, R39 ;  /* 0x0000002700237308 */ /* 0x0002660000002400 */
[----:B------:R-:W-:Y:S01]  /*98b0*/  FMUL.FTZ R58, R58, c[0x0][0x320] ;  /* 0x0000c8003a3a7a20 */ /* 0x000fe20000410000 */
[----:B------:R-:W-:Y:S01]  /*98c0*/  @P0 LEA R4, P1, R2, c[0x0][0x1c8], 0x1 ;  /* 0x0000720002040a11 */ /* 0x000fe200078208ff */
[----:B------:R-:W-:Y:S01]  /*98d0*/  FMUL.FTZ R62, R62, c[0x0][0x320] ;  /* 0x0000c8003e3e7a20 */ /* 0x000fe20000410000 */
[----:B------:R-:W-:Y:S01]  /*98e0*/  @P0 IADD3 R0, R3, R0, RZ ;  /* 0x0000000003000210 */ /* 0x000fe20007ffe0ff */
[----:B------:R-:W-:Y:S02]  /*98f0*/  FMUL.FTZ R90, R90, c[0x0][0x320] ;  /* 0x0000c8005a5a7a20 */ /* 0x000fe40000410000 */
[----:B------:R-:W-:Y:S01]  /*9900*/  FMUL.FTZ R94, R94, c[0x0][0x320] ;  /* 0x0000c8005e5e7a20 */ /* 0x000fe20000410000 */
[----:B------:R1:W1:Y:S01]  /*9910*/  MUFU.TANH R194, R40 ;  /* 0x0000002800c27308 */ /* 0x0002620000002400 */
[----:B------:R-:W-:Y:S01]  /*9920*/  @P0 LEA.HI.X R5, R2, c[0x0][0x1cc], R0, 0x1, P1 ;  /* 0x0000730002050a11 */ /* 0x000fe200008f0c00 */
[----:B------:R-:W-:Y:S01]  /*9930*/  FMUL.FTZ R95, R95, c[0x0][0x320] ;  /* 0x0000c8005f5f7a20 */ /* 0x000fe20000410000 */
[-C--:B------:R-:W-:Y:S02]  /*9940*/  @P0 IADD3 R2, P1, R4, R10.reuse, RZ ;  /* 0x0000000a04020210 */ /* 0x080fe40007f3e0ff */
[----:B------:R-:W-:Y:S01]  /*9950*/  @P0 SHF.L.U64.HI R0, R228, 0x5, R8 ;  /* 0x00000005e4000819 */ /* 0x000fe20000010208 */
[----:B------:R-:W-:Y:S01]  /*9960*/  @!PT LDS RZ, [RZ] ;  /* 0x00000000fffff984 */ /* 0x000fe20000000800 */
[----:B------:R-:W-:Y:S01]  /*9970*/  @!PT LDS RZ, [RZ] ;  /* 0x00000000fffff984 */ /* 0x000fe20000000800 */
[----:B------:R-:W-:Y:S01]  /*9980*/  @!PT LDS RZ, [RZ] ;  /* 0x00000000fffff984 */ /* 0x000fe20000000800 */
[----:B------:R5:W-:Y:S01]  /*9990*/  @P0 LDGSTS.E.BYPASS.LTC128B.128 [R227+0x3100], [R4.64], !P6 ;  /* 0x0310000004e30fae */ /* 0x000be2000f101d4c */
[----:B------:R-:W-:Y:S02]  /*99a0*/  @P0 IADD3 R8, P2, R2, R10, RZ ;  /* 0x0000000a02080210 */ /* 0x000fe40007f5e0ff */
[-C--:B------:R-:W-:Y:S01]  /*99b0*/  @P0 IADD3.X R3, R5, R0.reuse, RZ, P1, !PT ;  /* 0x0000000005030210 */ /* 0x080fe20000ffe4ff */
[----:B------:R1:W1:Y:S03]  /*99c0*/  MUFU.TANH R192, R41 ;  /* 0x0000002900c07308 */ /* 0x0002660000002400 */
[----:B------:R-:W-:Y:S01]  /*99d0*/  @P0 IADD3.X R9, R3, R0, RZ, P2, !PT ;  /* 0x0000000003090210 */ /* 0x000fe200017fe4ff */
[----:B------:R1:W-:Y:S06]  /*99e0*/  @P0 LDGSTS.E.BYPASS.LTC128B.128 [R227+0x3900], [R2.64], !P6 ;  /* 0x0390000002e30fae */ /* 0x0003ec000f101d4c */
[----:B------:R2:W2:Y:S02]  /*99f0*/  MUFU.TANH R200, R42 ;  /* 0x0000002a00c87308 */ /* 0x0004a40000002400 */
[----:B------:R2:W-:Y:S08]  /*9a00*/  @P0 LDGSTS.E.BYPASS.LTC128B.128 [R227+0x4100], [R8.64], !P6 ;  /* 0x0410000008e30fae */ /* 0x0005f0000f101d4c */
[----:B------:R2:W2:Y:S10]  /*9a10*/  MUFU.TANH R199, R43 ;  /* 0x0000002b00c77308 */ /* 0x0004b40000002400 */
[----:B------:R2:W2:Y:S01]  /*9a20*/  MUFU.TANH R184, R44 ;  /* 0x0000002c00b87308 */ /* 0x0004a20000002400 */
[----:B-1----:R-:W-:Y:S04]  /*9a30*/  @P0 IADD3 R2, P1, R8, R10, RZ ;  /* 0x0000000a08020210 */ /* 0x002fe80007f3e0ff */
[----:B------:R-:W-:Y:S02]  /*9a40*/  @P0 IADD3.X R3, R9, R0, RZ, P1, !PT ;  /* 0x0000000009030210 */ /* 0x000fe40000ffe4ff */
[----:B-----5:R-:W-:Y:S03]  /*9a50*/  @P0 IADD3 R4, P2, R2, R10, RZ ;  /* 0x0000000a02040210 */ /* 0x020fe60007f5e0ff */
[----:B------:R1:W1:Y:S01]  /*9a60*/  MUFU.TANH R170, R45 ;  /* 0x0000002d00aa7308 */ /* 0x0002620000002400 */
[----:B------:R5:W-:Y:S01]  /*9a70*/  @P0 LDGSTS.E.BYPASS.LTC128B.128 [R227+0x4900], [R2.64], !P6 ;  /* 0x0490000002e30fae */ /* 0x000be2000f101d4c */
[----:B------:R-:W-:Y:S02]  /*9a80*/  @P0 IADD3.X R5, R3, R0, RZ, P2, !PT ;  /* 0x0000000003050210 */ /* 0x000fe400017fe4ff */
[----:B------:R-:W-:Y:S04]  /*9a90*/  @P0 IADD3 R10, P1, R4, R10, RZ ;  /* 0x0000000a040a0210 */ /* 0x000fe80007f3e0ff */
[----:B------:R-:W-:Y:S01]  /*9aa0*/  @P0 IADD3.X R11, R5, R0, RZ, P1, !PT ;  /* 0x00000000050b0210 */ /* 0x000fe20000ffe4ff */
[----:B------:R1:W-:Y:S01]  /*9ab0*/  @P0 LDGSTS.E.BYPASS.LTC128B.128 [R227+0x5100], [R4.64], !P6 ;  /* 0x0510000004e30fae */ /* 0x0003e2000f101d4c */
[----:B------:R1:W1:Y:S07]  /*9ac0*/  MUFU.TANH R196, R47 ;  /* 0x0000002f00c47308 */ /* 0x00026e0000002400 */
[----:B------:R2:W-:Y:S01]  /*9ad0*/  @P0 LDGSTS.E.BYPASS.LTC128B.128 [R227+0x5900], [R10.64], !P6 ;  /* 0x059000000ae30fae */ /* 0x0005e2000f101d4c */
[----:B------:R-:W-:Y:S02]  /*9ae0*/  PLOP3.LUT P0, PT, PT, PT, UP1, 0x40, 0x0 ;  /* 0x000000000000781c */ /* 0x000fe40003f0e818 */
[----:B------:R-:W1:Y:S05]  /*9af0*/  MUFU.TANH R49, R49 ;  /* 0x0000003100317308 */ /* 0x000e6a0000002400 */
[----:B------:R-:W0:Y:S01]  /*9b00*/  LDGDEPBAR ;  /* 0x00000000000079af */ /* 0x000e220000000000 */
[----:B-----5:R-:W-:Y:S04]  /*9b10*/  IMAD R3, R225, -0x60, RZ ;  /* 0xffffffa0e1037824 */ /* 0x020fe800078e02ff */
[----:B------:R-:W1:Y:S10]  /*9b20*/  MUFU.TANH R50, R50 ;  /* 0x0000003200327308 */ /* 0x000e740000002400 */
[----:B------:R-:W1:Y:S10]  /*9b30*/  MUFU.TANH R51, R51 ;  /* 0x0000003300337308 */ /* 0x000e740000002400 */
[----:B------:R-:W1:Y:S10]  /*9b40*/  MUFU.TANH R52, R52 ;  /* 0x0000003400347308 */ /* 0x000e740000002400 */
[----:B------:R-:W1:Y:S10]  /*9b50*/  MUFU.TANH R53, R53 ;  /* 0x0000003500357308 */ /* 0x000e740000002400 */
[----:B------:R-:W1:Y:S10]  /*9b60*/  MUFU.TANH R54, R54 ;  /* 0x0000003600367308 */ /* 0x000e740000002400 */
[----:B------:R-:W1:Y:S10]  /*9b70*/  MUFU.TANH R55, R55 ;  /* 0x0000003700377308 */ /* 0x000e740000002400 */
[----:B------:R3:W3:Y:S10]  /*9b80*/  MUFU.TANH R168, R56 ;  /* 0x0000003800a87308 */ /* 0x0006f40000002400 */
[----:B------:R3:W3:Y:S01]  /*9b90*/  MUFU.TANH R56, R57 ;  /* 0x0000003900387308 */ /* 0x0006e20000002400 */
[----:B--2---:R-:W-:Y:S04]  /*9ba0*/  IADD3 R10, -R46, 0x1, R3 ;  /* 0x000000012e0a7810 */ /* 0x004fe80007ffe103 */
[----:B-1----:R-:W-:Y:S05]  /*9bb0*/  IADD3 R5, R10, c[0x0][0x1d0], RZ ;  /* 0x000074000a057a10 */ /* 0x002fea0007ffe0ff */
[----:B------:R1:W2:Y:S01]  /*9bc0*/  MUFU.TANH R181, R58 ;  /* 0x0000003a00b57308 */ /* 0x0002a20000002400 */
[----:B------:R-:W-:Y:S04]  /*9bd0*/  IADD3 R5, R5, -c[0x0][0x168], RZ ;  /* 0x80005a0005057a10 */ /* 0x000fe80007ffe0ff */
[C---:B------:R-:W-:Y:S05]  /*9be0*/  IADD3 R8, R5.reuse, UR10, RZ ;  /* 0x0000000a05087c10 */ /* 0x040fea000fffe0ff */
[----:B------:R1:W1:Y:S10]  /*9bf0*/  MUFU.TANH R180, R59 ;  /* 0x0000003b00b47308 */ /* 0x0002740000002400 */
[----:B------:R-:W1:Y:S10]  /*9c00*/  MUFU.TANH R60, R60 ;  /* 0x0000003c003c7308 */ /* 0x000e740000002400 */
[----:B------:R-:W1:Y:S10]  /*9c10*/  MUFU.TANH R61, R61 ;  /* 0x0000003d003d7308 */ /* 0x000e740000002400 */
[----:B------:R1:W1:Y:S01]  /*9c20*/  MUFU.TANH R179, R62 ;  /* 0x0000003e00b37308 */ /* 0x0002620000002400 */
[----:B---3--:R-:W-:Y:S02]  /*9c30*/  @P3 MOV R6, R7 ;  /* 0x0000000700063202 */ /* 0x008fe40000000f00 */
[----:B------:R-:W-:Y:S07]  /*9c40*/  IADD3 R7, R5, c[0x0][0x328], RZ ;  /* 0x0000ca0005077a10 */ /* 0x000fee0007ffe0ff */
[----:B------:R3:W1:Y:S01]  /*9c50*/  MUFU.TANH R178, R63 ;  /* 0x0000003f00b27308 */ /* 0x0006620000002400 */
[----:B------:R-:W5:Y:S09]  /*9c60*/  SHFL.IDX PT, R9, R6, RZ, 0x1c1f ;  /* 0x001c1fff06097589 */ /* 0x000f7200000e0000 */
[----:B------:R-:W1:Y:S10]  /*9c70*/  MUFU.TANH R64, R64 ;  /* 0x0000004000407308 */ /* 0x000e740000002400 */
[----:B------:R-:W1:Y:S01]  /*9c80*/  MUFU.TANH R65, R65 ;  /* 0x0000004100417308 */ /* 0x000e620000002400 */
[----:B-----5:R-:W-:Y:S02]  /*9c90*/  IADD3 R2, R7, R9, RZ ;  /* 0x0000000907027210 */ /* 0x020fe40007ffe0ff */
[----:B------:R-:W-:Y:S07]  /*9ca0*/  IADD3 R0, R9, R8, RZ ;  /* 0x0000000809007210 */ /* 0x000fee0007ffe0ff */
[----:B------:R-:W1:Y:S10]  /*9cb0*/  MUFU.TANH R66, R66 ;  /* 0x0000004200427308 */ /* 0x000e740000002400 */
        /* <DEDUP_REMOVED lines=11> */
[----:B------:R3:W1:Y:S10]  /*9d70*/  MUFU.TANH R186, R78 ;  /* 0x0000004e00ba7308 */ /* 0x0006740000002400 */
        /* <DEDUP_REMOVED lines=15> */
[----:B------:R3:W1:Y:S10]  /*9e70*/  MUFU.TANH R63, R94 ;  /* 0x0000005e003f7308 */ /* 0x0006740000002400 */
[----:B------:R3:W1:Y:S10]  /*9e80*/  MUFU.TANH R59, R95 ;  /* 0x0000005f003b7308 */ /* 0x0006740000002400 */
[----:B------:R-:W1:Y:S10]  /*9e90*/  MUFU.TANH R30, R30 ;  /* 0x0000001e001e7308 */ /* 0x000e740000002400 */
[----:B------:R-:W1:Y:S10]  /*9ea0*/  MUFU.TANH R27, R27 ;  /* 0x0000001b001b7308 */ /* 0x000e740000002400 */
[----:B------:R-:W1:Y:S10]  /*9eb0*/  MUFU.TANH R31, R31 ;  /* 0x0000001f001f7308 */ /* 0x000e740000002400 */
[----:B------:R-:W1:Y:S01]  /*9ec0*/  MUFU.TANH R29, R29 ;  /* 0x0000001d001d7308 */ /* 0x000e620000002400 */
[----:B------:R-:W-:-:S05]  /*9ed0*/  @P0 BRA `(.L_x_482) ;  /* 0x0000019000000947 */ /* 0x000fca0003800000 */
[----:B--234-:R-:W-:Y:S01]  /*9ee0*/  IADD3 R4, R9, c[0x0][0x1d0], RZ ;  /* 0x0000740009047a10 */ /* 0x01cfe20007ffe0ff */
[----:B------:R-:W-:Y:S03]  /*9ef0*/  BSSY B0, `(.L_x_483) ;  /* 0x0000012000007945 */ /* 0x000fe60003800000 */
[----:B------:R-:W-:Y:S04]  /*9f00*/  IADD3 R4, R4, -c[0x0][0x168], RZ ;  /* 0x80005a0004047a10 */ /* 0x000fe80007ffe0ff */
[----:B------:R-:W-:Y:S11]  /*9f10*/  ISETP.GT.AND P0, PT, R4, -0x1, PT ;  /* 0xffffffff0400780c */ /* 0x000ff60003f04270 */
[----:B------:R-:W-:Y:S02]  /*9f20*/  @!UPT UIADD3 URZ, URZ, URZ, URZ ;  /* 0x0000003f3f3ff290 */ /* 0x000fe4000fffe03f */
[----:B------:R-:W-:-:S05]  /*9f30*/  @P0 BRA `(.L_x_484) ;  /* 0x0000008000000947 */ /* 0x000fca0003800000 */
[----:B------:R-:W-:Y:S01]  /*9f40*/  LOP3.LUT R4, RZ, R4, RZ, 0x33, !PT ;  /* 0x00000004ff047212 */ /* 0x000fe200078e33ff */
[----:B------:R-:W-:Y:S05]  /*9f50*/  IMAD.MOV.U32 R9, RZ, RZ, c[0x0][0x32c] ;  /* 0x0000cb00ff097624 */ /* 0x000fea00078e00ff */
[----:B------:R-:W-:Y:S11]  /*9f60*/  ISETP.NE.AND P0, PT, R9, 0x1, PT ;  /* 0x000000010900780c */ /* 0x000ff60003f05270 */
[----:B------:R-:W-:Y:S02]  /*9f70*/  @!UPT UIADD3 URZ, URZ, URZ, URZ ;  /* 0x0000003f3f3ff290 */ /* 0x000fe4000fffe03f */
[----:B------:R-:W-:Y:S05]  /*9f80*/  @P0 IMAD.HI.U32 R9, R4, c[0x0][0x330], RZ ;  /* 0x0000cc0004090a27 */ /* 0x000fea00078e00ff */
[----:B------:R-:W-:Y:S04]  /*9f90*/  @P0 SHF.R.U32.HI R4, RZ, c[0x0][0x334], R9 ;  /* 0x0000cd00ff040a19 */ /* 0x000fe80000011609 */
[----:B------:R-:W-:Y:S01]  /*9fa0*/  LOP3.LUT R4, RZ, R4, RZ, 0x33, !PT ;  /* 0x00000004ff047212 */ /* 0x000fe200078e33ff */
[----:B------:R-:W-:-:S05]  /*9fb0*/  BRA `(.L_x_485) ;  /* 0x0000005000007947 */ /* 0x000fca0003800000 */
.L_x_484:
[----:B------:R-:W-:Y:S04]  /*9fc0*/  MOV R9, c[0x0][0x32c] ;  /* 0x0000cb0000097a02 */ /* 0x000fe80000000f00 */
[----:B------:R-:W-:Y:S11]  /*9fd0*/  ISETP.NE.AND P0, PT, R9, 0x1, PT ;  /* 0x000000010900780c */ /* 0x000ff60003f05270 */
[----:B------:R-:W-:Y:S02]  /*9fe0*/  @!UPT UIADD3 URZ, URZ, URZ, URZ ;  /* 0x0000003f3f3ff290 */ /* 0x000fe4000fffe03f */
[----:B------:R-:W-:Y:S05]  /*9ff0*/  @P0 IMAD.HI.U32 R9, R4, c[0x0][0x330], RZ ;  /* 0x0000cc0004090a27 */ /* 0x000fea00078e00ff */
[----:B------:R-:W-:Y:S02]  /*a000*/  @P0 SHF.R.U32.HI R4, RZ, c[0x0][0x334], R9 ;  /* 0x0000cd00ff040a19 */ /* 0x000fe40000011609 */
.L_x_485:
[----:B------:R-:W-:Y:S05]  /*a010*/  BSYNC B0 ;  /* 0x0000000000007941 */ /* 0x000fea0003800000 */
.L_x_483:
[----:B------:R-:W-:Y:S04]  /*a020*/  IMAD.IADD R9, R3, 0x1, -R46 ;  /* 0x0000000103097824 */ /* 0x000fe800078e0a2e */
[----:B------:R-:W-:Y:S05]  /*a030*/  IMAD R4, R4, c[0x0][0x32c], R9 ;  /* 0x0000cb0004047a24 */ /* 0x000fea00078e0209 */
[----:B------:R-:W-:Y:S02]  /*a040*/  IADD3 R9, R4, c[0x0][0x32c], RZ ;  /* 0x0000cb0004097a10 */ /* 0x000fe40007ffe0ff */
[----:B------:R-:W-:Y:S02]  /*a050*/  IMNMX R0, R0, R4, !PT ;  /* 0x0000000400007217 */ /* 0x000fe40007800200 */
[----:B------:R-:W-:Y:S02]  /*a060*/  IMNMX R2, R2, R9, PT ;  /* 0x0000000902027217 */ /* 0x000fe40003800200 */
.L_x_482:
[C---:B--234-:R-:W-:Y:S02]  /*a070*/  ISETP.GE.AND P0, PT, R3.reuse, 0x9, PT ;  /* 0x000000090300780c */ /* 0x05cfe40003f06270 */
[C---:B------:R-:W-:Y:S02]  /*a080*/  ISETP.GE.AND P1, PT, R3.reuse, 0x2, PT ;  /* 0x000000020300780c */ /* 0x040fe40003f26270 */
[----:B------:R-:W-:Y:S02]  /*a090*/  P2R R25, PR, RZ, 0x1 ;  /* 0x00000001ff197803 */ /* 0x000fe40000000000 */
[C---:B------:R-:W-:Y:S02]  /*a0a0*/  ISETP.GT.AND P0, PT, R0.reuse, 0x8, !P0 ;  /* 0x000000080000780c */ /* 0x040fe40004704270 */
[----:B------:R-:W-:Y:S02]  /*a0b0*/  P2R R26, PR, RZ, 0x2 ;  /* 0x00000002ff1a7803 */ /* 0x000fe40000000000 */
[----:B------:R-:W-:Y:S02]  /*a0c0*/  ISETP.GT.AND P1, PT, R0, 0x1, !P1 ;  /* 0x000000010000780c */ /* 0x000fe40004f24270 */
[C---:B------:R-:W-:Y:S02]  /*a0d0*/  ISETP.GE.AND P2, PT, R3.reuse, 0x11, PT ;  /* 0x000000110300780c */ /* 0x040fe40003f46270 */
[C---:B------:R-:W-:Y:S02]  /*a0e0*/  ISETP.LT.OR P0, PT, R2.reuse, 0x9, P0 ;  /* 0x000000090200780c */ /* 0x040fe40000701670 */
[----:B------:R-:W-:Y:S02]  /*a0f0*/  ISETP.LT.OR P1, PT, R2, 0x2, P1 ;  /* 0x000000020200780c */ /* 0x000fe40000f21670 */
[C---:B------:R-:W-:Y:S02]  /*a100*/  ISETP.GE.AND P3, PT, R3.reuse, 0xa, PT ;  /* 0x0000000a0300780c */ /* 0x040fe40003f66270 */
[----:B------:R-:W-:Y:S02]  /*a110*/  FSEL R36, R16, -INF , !P0 ;  /* 0xff80000010247808 */ /* 0x000fe40004000000 */
[----:B------:R-:W-:Y:S02]  /*a120*/  ISETP.GT.AND P0, PT, R0, 0x10, !P2 ;  /* 0x000000100000780c */ /* 0x000fe40005704270 */
[----:B------:R-:W-:Y:S02]  /*a130*/  FSEL R32, R176, -INF , !P1 ;  /* 0xff800000b0207808 */ /* 0x000fe40004800000 */
[----:B------:R-:W-:Y:S02]  /*a140*/  ISETP.GT.AND P1, PT, R0, 0x9, !P3 ;  /* 0x000000090000780c */ /* 0x000fe40005f24270 */
[----:B------:R-:W-:Y:S02]  /*a150*/  P2R R23, PR, RZ, 0x4 ;  /* 0x00000004ff177803 */ /* 0x000fe40000000000 */
[C---:B------:R-:W-:Y:S02]  /*a160*/  ISETP.LT.OR P0, PT, R2.reuse, 0x11, P0 ;  /* 0x000000110200780c */ /* 0x040fe40000701670 */
[----:B------:R-:W-:Y:S02]  /*a170*/  ISETP.GE.AND P2, PT, R3, 0x12, PT ;  /* 0x000000120300780c */ /* 0x000fe40003f46270 */
[----:B------:R-:W-:Y:S02]  /*a180*/  ISETP.LT.OR P1, PT, R2, 0xa, P1 ;  /* 0x0000000a0200780c */ /* 0x000fe40000f21670 */
[----:B------:R-:W-:Y:S02]  /*a190*/  FSEL R40, R20, -INF , !P0 ;  /* 0xff80000014287808 */ /* 0x000fe40004000000 */
[----:B------:R-:W-:Y:S02]  /*a1a0*/  ISETP.GT.AND P0, PT, R0, 0x11, !P2 ;  /* 0x000000110000780c */ /* 0x000fe40005704270 */
[----:B------:R-:W-:Y:S02]  /*a1b0*/  FSEL R38, R17, -INF , !P1 ;  /* 0xff80000011267808 */ /* 0x000fe40004800000 */
[----:B------:R-:W-:Y:S02]  /*a1c0*/  ISETP.LT.OR P0, PT, R2, 0x12, P0 ;  /* 0x000000120200780c */ /* 0x000fe40000701670 */
[----:B------:R-:W-:Y:S02]  /*a1d0*/  ISETP.GE.AND P1, PT, R3, 0x19, PT ;  /* 0x000000190300780c */ /* 0x000fe40003f26270 */
[----:B------:R-:W-:Y:S02]  /*a1e0*/  FSEL R42, R21, -INF , !P0 ;  /* 0xff800000152a7808 */ /* 0x000fe40004000000 */
[----:B------:R-:W-:Y:S02]  /*a1f0*/  ISETP.GT.AND P0, PT, R0, 0x18, !P1 ;  /* 0x000000180000780c */ /* 0x000fe40004f04270 */
[----:B------:R-:W-:Y:S02]  /*a200*/  P2R R21, PR, RZ, 0x2 ;  /* 0x00000002ff157803 */ /* 0x000fe40000000000 */
        /* <DEDUP_REMOVED lines=11> */
[C---:B------:R-:W-:Y:S02]  /*a2c0*/  ISETP.GE.AND P1, PT, R3.reuse, 0x22, PT ;  /* 0x000000220300780c */ /* 0x040fe40003f26270 */
        /* <DEDUP_REMOVED lines=30> */
[----:B-1----:R-:W-:Y:S02]  /*a4b0*/  FSEL R195, R64, -INF , !P0 ;  /* 0xff80000040c37808 */ /* 0x002fe40004000000 */
[----:B------:R-:W-:Y:S02]  /*a4c0*/  ISETP.GT.AND P0, PT, R0, 0x39, !P1 ;  /* 0x000000390000780c */ /* 0x000fe40004f04270 */
[----:B------:R-:W-:Y:S02]  /*a4d0*/  ISETP.GE.AND P4, PT, R3, 0x41, PT ;  /* 0x000000410300780c */ /* 0x000fe40003f86270 */
[----:B------:R-:W-:Y:S02]  /*a4e0*/  ISETP.LT.OR P0, PT, R2, 0x3a, P0 ;  /* 0x0000003a0200780c */ /* 0x000fe40000701670 */
[----:B------:R-:W-:Y:S02]  /*a4f0*/  P2R R24, PR, RZ, 0x8 ;  /* 0x00000008ff187803 */ /* 0x000fe40000000000 */
[----:B------:R-:W-:Y:S02]  /*a500*/  FSEL R198, R65, -INF , !P0 ;  /* 0xff80000041c67808 */ /* 0x000fe40004000000 */
[----:B------:R-:W-:Y:S02]  /*a510*/  ISETP.GT.AND P0, PT, R0, 0x40, !P4 ;  /* 0x000000400000780c */ /* 0x000fe40006704270 */
[C---:B------:R-:W-:Y:S02]  /*a520*/  ISETP.GE.AND P3, PT, R3.reuse, 0x42, PT ;  /* 0x000000420300780c */ /* 0x040fe40003f66270 */
[----:B------:R-:W-:Y:S02]  /*a530*/  ISETP.LT.OR P0, PT, R2, 0x41, P0 ;  /* 0x000000410200780c */ /* 0x000fe40000701670 */
[----:B------:R-:W-:Y:S02]  /*a540*/  P2R R22, PR, RZ, 0x4 ;  /* 0x00000004ff167803 */ /* 0x000fe40000000000 */
[----:B------:R-:W-:Y:S02]  /*a550*/  FSEL R204, R68, -INF , !P0 ;  /* 0xff80000044cc7808 */ /* 0x000fe40004000000 */
        /* <DEDUP_REMOVED lines=25> */
[----:B------:R-:W-:Y:S04]  /*a6f0*/  ISETP.GT.AND P0, PT, R0, 0x58, !P5 ;  /* 0x000000580000780c */ /* 0x000fe80006f04270 */
[----:B------:R-:W-:Y:S04]  /*a700*/  ISETP.LT.OR P0, PT, R2, 0x59, P0 ;  /* 0x000000590200780c */ /* 0x000fe80000701670 */
[----:B------:R-:W-:Y:S02]  /*a710*/  FSEL R252, R30, -INF , !P0 ;  /* 0xff8000001efc7808 */ /* 0x000fe40004000000 */
[----:B------:R-:W-:Y:S04]  /*a720*/  ISETP.GT.AND P0, PT, R0, RZ, !P1 ;  /* 0x000000ff0000720c */ /* 0x000fe80004f04270 */
[----:B------:R-:W-:Y:S04]  /*a730*/  ISETP.LT.OR P0, PT, R2, 0x1, P0 ;  /* 0x000000010200780c */ /* 0x000fe80000701670 */
[----:B------:R-:W-:Y:S02]  /*a740*/  FSEL R30, R226, -INF , !P0 ;  /* 0xff800000e21e7808 */ /* 0x000fe40004000000 */
[----:B------:R-:W-:Y:S02]  /*a750*/  ISETP.GE.AND P0, PT, R3, 0x5a, PT ;  /* 0x0000005a0300780c */ /* 0x000fe40003f06270 */
[----:B------:R-:W1:Y:S02]  /*a760*/  SHFL.IDX PT, R3, R6, 0x1, 0x1c1f ;  /* 0x003c1f0006037f89 */ /* 0x000e6400000e0000 */
[----:B------:R-:W-:Y:S02]  /*a770*/  P2R R4, PR, RZ, 0x1 ;  /* 0x00000001ff047803 */ /* 0x000fe40000000000 */
[----:B------:R-:W-:Y:S04]  /*a780*/  ISETP.GT.AND P0, PT, R0, 0x59, !P0 ;  /* 0x000000590000780c */ /* 0x000fe80004704270 */
[----:B------:R-:W-:Y:S04]  /*a790*/  ISETP.LT.OR P0, PT, R2, 0x5a, P0 ;  /* 0x0000005a0200780c */ /* 0x000fe80000701670 */
[----:B------:R-:W-:Y:S02]  /*a7a0*/  FSEL R84, R27, -INF , !P0 ;  /* 0xff8000001b547808 */ /* 0x000fe40004000000 */
[----:B------:R-:W-:Y:S01]  /*a7b0*/  PLOP3.LUT P0, PT, PT, PT, UP1, 0x40, 0x0 ;  /* 0x000000000000781c */ /* 0x000fe20003f0e818 */
[--C-:B-1----:R-:W-:Y:S02]  /*a7c0*/  IMAD.IADD R2, R7, 0x1, R3.reuse ;  /* 0x0000000107027824 */ /* 0x102fe400078e0203 */
[----:B------:R-:W-:Y:S10]  /*a7d0*/  IMAD.IADD R0, R8, 0x1, R3 ;  /* 0x0000000108007824 */ /* 0x000ff400078e0203 */
[----:B------:R-:W-:-:S05]  /*a7e0*/  @P0 BRA `(.L_x_486) ;  /* 0x000001b000000947 */ /* 0x000fca0003800000 */
[----:B------:R-:W-:Y:S01]  /*a7f0*/  IADD3 R0, R3, c[0x0][0x1d0], RZ ;  /* 0x0000740003007a10 */ /* 0x000fe20007ffe0ff */
        /* <DEDUP_REMOVED lines=13> */
.L_x_488:
[----:B------:R-:W-:Y:S04]  /*a8d0*/  MOV R2, c[0x0][0x32c] ;  /* 0x0000cb0000027a02 */ /* 0x000fe80000000f00 */
[----:B------:R-:W-:Y:S11]  /*a8e0*/  ISETP.NE.AND P0, PT, R2, 0x1, PT ;  /* 0x000000010200780c */ /* 0x000ff60003f05270 */
[----:B------:R-:W-:Y:S02]  /*a8f0*/  @!UPT UIADD3 URZ, URZ, URZ, URZ ;  /* 0x0000003f3f3ff290 */ /* 0x000fe4000fffe03f */
[----:B------:R-:W-:Y:S05]  /*a900*/  @P0 IMAD.HI.U32 R2, R0, c[0x0][0x330], RZ ;  /* 0x0000cc0000020a27 */ /* 0x000fea00078e00ff */
[----:B------:R-:W-:Y:S02]  /*a910*/  @P0 SHF.R.U32.HI R0, RZ, c[0x0][0x334], R2 ;  /* 0x0000cd00ff000a19 */ /* 0x000fe40000011602 */
.L_x_489:
[----:B------:R-:W-:Y:S05]  /*a920*/  BSYNC B0 ;  /* 0x0000000000007941 */ /* 0x000fea0003800000 */
.L_x_487:
[----:B------:R-:W-:Y:S02]  /*a930*/  IADD3 R2, R10, -0x1, RZ ;  /* 0xffffffff0a027810 */ /* 0x000fe40007ffe0ff */
[C-C-:B------:R-:W-:Y:S02]  /*a940*/  IADD3 R27, R3.reuse, UR10, R5.reuse ;  /* 0x0000000a031b7c10 */ /* 0x140fe4000fffe005 */
[----:B------:R-:W-:Y:S01]  /*a950*/  IADD3 R3, R3, c[0x0][0x328], R5 ;  /* 0x0000ca0003037a10 */ /* 0x000fe20007ffe005 */
[----:B------:R-:W-:Y:S05]  /*a960*/  IMAD R0, R0, c[0x0][0x32c], R2 ;  /* 0x0000cb0000007a24 */ /* 0x000fea00078e0202 */
[----:B------:R-:W-:Y:S02]  /*a970*/  IADD3 R2, R0, c[0x0][0x32c], RZ ;  /* 0x0000cb0000027a10 */ /* 0x000fe40007ffe0ff */
[----:B------:R-:W-:Y:S02]  /*a980*/  IMNMX R0, R27, R0, !PT ;  /* 0x000000001b007217 */ /* 0x000fe40007800200 */
[----:B------:R-:W-:Y:S02]  /*a990*/  IMNMX R2, R3, R2, PT ;  /* 0x0000000203027217 */ /* 0x000fe40003800200 */
.L_x_486:
[----:B------:R-:W-:Y:S01]  /*a9a0*/  ISETP.NE.AND P0, PT, R26, RZ, PT ;  /* 0x000000ff1a00720c */ /* 0x000fe20003f05270 */
[----:B------:R-:W1:Y:S03]  /*a9b0*/  SHFL.IDX PT, R3, R6, 0x2, 0x1c1f ;  /* 0x005c1f0006037f89 */ /* 0x000e6600000e0000 */
[----:B------:R-:W-:Y:S04]  /*a9c0*/  ISETP.GT.AND P0, PT, R0, 0x1, !P0 ;  /* 0x000000010000780c */ /* 0x000fe80004704270 */
[----:B------:R-:W-:Y:S04]  /*a9d0*/  ISETP.LT.OR P0, PT, R2, 0x2, P0 ;  /* 0x000000020200780c */ /* 0x000fe80000701670 */
[----:B------:R-:W-:Y:S02]  /*a9e0*/  FSEL R34, R229, -INF , !P0 ;  /* 0xff800000e5227808 */ /* 0x000fe40004000000 */
[----:B------:R-:W-:Y:S04]  /*a9f0*/  ISETP.NE.AND P0, PT, R25, RZ, PT ;  /* 0x000000ff1900720c */ /* 0x000fe80003f05270 */
        /* <DEDUP_REMOVED lines=79> */
[----:B------:R-:W-:Y:S04]  /*aef0*/  ISETP.GT.AND P0, PT, R0, RZ, !P1 ;  /* 0x000000ff0000720c */ /* 0x000fe80004f04270 */
[----:B------:R-:W-:Y:S04]  /*af00*/  ISETP.LT.OR P0, PT, R2, 0x1, P0 ;  /* 0x000000010200780c */ /* 0x000fe80000701670 */
[----:B------:R-:W-:Y:S02]  /*af10*/  FSEL R31, R239, -INF , !P0 ;  /* 0xff800000ef1f7808 */ /* 0x000fe40004000000 */
[----:B------:R-:W-:Y:S04]  /*af20*/  ISETP.NE.AND P0, PT, R4, RZ, PT ;  /* 0x000000ff0400720c */ /* 0x000fe80003f05270 */
[----:B------:R-:W-:Y:S01]  /*af30*/  ISETP.GT.AND P0, PT, R0, 0x59, !P0 ;  /* 0x000000590000780c */ /* 0x000fe20004704270 */
[--C-:B-1----:R-:W-:Y:S03]  /*af40*/  IMAD.IADD R0, R8, 0x1, R3.reuse ;  /* 0x0000000108007824 */ /* 0x102fe600078e0203 */
[----:B------:R-:W-:Y:S01]  /*af50*/  ISETP.LT.OR P0, PT, R2, 0x5a, P0 ;  /* 0x0000005a0200780c */ /* 0x000fe20000701670 */
[----:B------:R-:W-:Y:S03]  /*af60*/  IMAD.IADD R2, R7, 0x1, R3 ;  /* 0x0000000107027824 */ /* 0x000fe600078e0203 */
[----:B------:R-:W-:Y:S02]  /*af70*/  FSEL R250, R29, -INF , !P0 ;  /* 0xff8000001dfa7808 */ /* 0x000fe40004000000 */
[----:B------:R-:W-:Y:S11]  /*af80*/  PLOP3.LUT P0, PT, PT, PT, UP1, 0x40, 0x0 ;  /* 0x000000000000781c */ /* 0x000ff60003f0e818 */
[----:B------:R-:W-:Y:S02]  /*af90*/  @!UPT UIADD3 URZ, URZ, URZ, URZ ;  /* 0x0000003f3f3ff290 */ /* 0x000fe4000fffe03f */
        /* <DEDUP_REMOVED lines=15> */
.L_x_492:
[----:B------:R-:W-:Y:S04]  /*b090*/  MOV R27, c[0x0][0x32c] ;  /* 0x0000cb00001b7a02 */ /* 0x000fe80000000f00 */
[----:B------:R-:W-:Y:S11]  /*b0a0*/  ISETP.NE.AND P0, PT, R27, 0x1, PT ;  /* 0x000000011b00780c */ /* 0x000ff60003f05270 */
[----:B------:R-:W-:Y:S02]  /*b0b0*/  @!UPT UIADD3 URZ, URZ, URZ, URZ ;  /* 0x0000003f3f3ff290 */ /* 0x000fe4000fffe03f */
[----:B------:R-:W-:Y:S05]  /*b0c0*/  @P0 IMAD.HI.U32 R27, R3, c[0x0][0x330], RZ ;  /* 0x0000cc00031b0a27 */ /* 0x000fea00078e00ff */
[----:B------:R-:W-:Y:S02]  /*b0d0*/  @P0 SHF.R.U32.HI R3, RZ, c[0x0][0x334], R27 ;  /* 0x0000cd00ff030a19 */ /* 0x000fe4000001161b */
.L_x_493:
[----:B------:R-:W-:Y:S05]  /*b0e0*/  BSYNC B0 ;  /* 0x0000000000007941 */ /* 0x000fea0003800000 */
.L_x_491:
[----:B------:R-:W-:Y:S04]  /*b0f0*/  IMAD R27, R225, -0x60, -R46 ;  /* 0xffffffa0e11b7824 */ /* 0x000fe800078e0a2e */
[----:B------:R-:W-:Y:S05]  /*b100*/  IMAD R3, R3, c[0x0][0x32c], R27 ;  /* 0x0000cb0003037a24 */ /* 0x000fea00078e021b */
[----:B------:R-:W-:Y:S02]  /*b110*/  IADD3 R27, R3, c[0x0][0x32c], RZ ;  /* 0x0000cb00031b7a10 */ /* 0x000fe40007ffe0ff */
[----:B------:R-:W-:Y:S02]  /*b120*/  IMNMX R0, R0, R3, !PT ;  /* 0x0000000300007217 */ /* 0x000fe40007800200 */
[----:B------:R-:W-:Y:S02]  /*b130*/  IMNMX R2, R2, R27, PT ;  /* 0x0000001b02027217 */ /* 0x000fe40003800200 */
.L_x_490:
        /* <DEDUP_REMOVED lines=111> */
.L_x_496:
[----:B------:R-:W-:Y:S04]  /*b830*/  MOV R2, c[0x0][0x32c] ;  /* 0x0000cb0000027a02 */ /* 0x000fe80000000f00 */
[----:B------:R-:W-:Y:S11]  /*b840*/  ISETP.NE.AND P0, PT, R2, 0x1, PT ;  /* 0x000000010200780c */ /* 0x000ff60003f05270 */
[----:B------:R-:W-:Y:S02]  /*b850*/  @!UPT UIADD3 URZ, URZ, URZ, URZ ;  /* 0x0000003f3f3ff290 */ /* 0x000fe4000fffe03f */
[----:B------:R-:W-:Y:S05]  /*b860*/  @P0 IMAD.HI.U32 R2, R0, c[0x0][0x330], RZ ;  /* 0x0000cc0000020a27 */ /* 0x000fea00078e00ff */
[----:B------:R-:W-:Y:S02]  /*b870*/  @P0 SHF.R.U32.HI R0, RZ, c[0x0][0x334], R2 ;  /* 0x0000cd00ff000a19 */ /* 0x000fe40000011602 */
.L_x_497:
[----:B------:R-:W-:Y:S05]  /*b880*/  BSYNC B0 ;  /* 0x0000000000007941 */ /* 0x000fea0003800000 */
.L_x_495:
[----:B------:R-:W-:Y:S02]  /*b890*/  IADD3 R10, R10, -0x1, RZ ;  /* 0xffffffff0a0a7810 */ /* 0x000fe40007ffe0ff */
[C-C-:B------:R-:W-:Y:S02]  /*b8a0*/  IADD3 R6, R3.reuse, UR10, R5.reuse ;  /* 0x0000000a03067c10 */ /* 0x140fe4000fffe005 */
[----:B------:R-:W-:Y:S01]  /*b8b0*/  IADD3 R3, R3, c[0x0][0x328], R5 ;  /* 0x0000ca0003037a10 */ /* 0x000fe20007ffe005 */
[----:B------:R-:W-:Y:S05]  /*b8c0*/  IMAD R0, R0, c[0x0][0x32c], R10 ;  /* 0x0000cb0000007a24 */ /* 0x000fea00078e020a */
[----:B------:R-:W-:Y:S02]  /*b8d0*/  IADD3 R2, R0, c[0x0][0x32c], RZ ;  /* 0x0000cb0000027a10 */ /* 0x000fe40007ffe0ff */
[----:B------:R-:W-:Y:S02]  /*b8e0*/  IMNMX R0, R6, R0, !PT ;  /* 0x0000000006007217 */ /* 0x000fe40007800200 */
[----:B------:R-:W-:Y:S02]  /*b8f0*/  IMNMX R2, R3, R2, PT ;  /* 0x0000000203027217 */ /* 0x000fe40003800200 */
.L_x_494:
[----:B------:R-:W-:Y:S02]  /*b900*/  ISETP.GT.AND P0, PT, R0, RZ, !P1 ;  /* 0x000000ff0000720c */ /* 0x000fe40004f04270 */
[----:B------:R-:W-:Y:S02]  /*b910*/  ISETP.NE.AND P1, PT, R23, RZ, PT ;  /* 0x000000ff1700720c */ /* 0x000fe40003f25270 */
[----:B------:R-:W-:Y:S02]  /*b920*/  ISETP.LT.OR P0, PT, R2, 0x1, P0 ;  /* 0x000000010200780c */ /* 0x000fe40000701670 */
[----:B------:R-:W-:Y:S02]  /*b930*/  FMNMX.FTZ R72, R30, R100, !PT ;  /* 0x000000641e487209 */ /* 0x000fe40007810000 */
[----:B------:R-:W-:Y:S02]  /*b940*/  FSEL R8, R251, -INF , !P0 ;  /* 0xff800000fb087808 */ /* 0x000fe40004000000 */
[----:B------:R-:W-:Y:S02]  /*b950*/  ISETP.NE.AND P0, PT, R26, RZ, PT ;  /* 0x000000ff1a00720c */ /* 0x000fe40003f05270 */
[----:B------:R-:W-:Y:S02]  /*b960*/  FMNMX.FTZ R72, R32, R72, !PT ;  /* 0x0000004820487209 */ /* 0x000fe40007810000 */
[----:B------:R-:W-:Y:S02]  /*b970*/  ISETP.GT.AND P0, PT, R0, 0x1, !P0 ;  /* 0x000000010000780c */ /* 0x000fe40004704270 */
[----:B------:R-:W-:Y:S02]  /*b980*/  FMNMX.FTZ R72, R36, R72, !PT ;  /* 0x0000004824487209 */ /* 0x000fe40007810000 */
        /* <DEDUP_REMOVED lines=37> */
[----:B------:R-:W-:Y:S01]  /*bbe0*/  FMNMX.FTZ R3, R49, R3, !PT ;  /* 0x0000000331037209 */ /* 0x000fe20007810000 */
[----:B------:R-:W-:Y:S01]  /*bbf0*/  LDSM.16.MT88.4 R20, [R209+0x100] ;  /* 0x00010000d114783b */ /* 0x000fe20000004200 */
[----:B------:R-:W-:Y:S02]  /*bc00*/  ISETP.GT.AND P0, PT, R0, 0x19, !P0 ;  /* 0x000000190000780c */ /* 0x000fe40004704270 */
[----:B------:R-:W-:Y:S02]  /*bc10*/  FMNMX.FTZ R72, R177, R72, !PT ;  /* 0x00000048b1487209 */ /* 0x000fe40007810000 */
[----:B------:R-:W-:Y:S02]  /*bc20*/  ISETP.LT.OR P0, PT, R2, 0x1a, P0 ;  /* 0x0000001a0200780c */ /* 0x000fe40000701670 */
[----:B------:R-:W-:Y:S02]  /*bc30*/  FMNMX.FTZ R3, R94, R3, !PT ;  /* 0x000000035e037209 */ /* 0x000fe40007810000 */
[----:B------:R-:W-:Y:S02]  /*bc40*/  FSEL R88, R231, -INF , !P0 ;  /* 0xff800000e7587808 */ /* 0x000fe40004000000 */
[----:B------:R-:W-:Y:S02]  /*bc50*/  FMNMX.FTZ R72, R182, R72, !PT ;  /* 0x00000048b6487209 */ /* 0x000fe40007810000 */
[----:B------:R-:W-:Y:S02]  /*bc60*/  ISETP.NE.AND P0, PT, R19, RZ, PT ;  /* 0x000000ff1300720c */ /* 0x000fe40003f05270 */
[----:B------:R-:W-:Y:S02]  /*bc70*/  FMNMX.FTZ R3, R95, R3, !PT ;  /* 0x000000035f037209 */ /* 0x000fe40007810000 */
[----:B------:R-:W-:Y:S02]  /*bc80*/  ISETP.GT.AND P0, PT, R0, 0x20, !P0 ;  /* 0x000000200000780c */ /* 0x000fe40004704270 */
[----:B------:R-:W-:Y:S02]  /*bc90*/  FMNMX.FTZ R72, R187, R72, !PT ;  /* 0x00000048bb487209 */ /* 0x000fe40007810000 */
[----:B------:R-:W-:Y:S02]  /*bca0*/  FMNMX.FTZ R3, R173, R3, !PT ;  /* 0x00000003ad037209 */ /* 0x000fe40007810000 */
[----:B------:R-:W-:Y:S02]  /*bcb0*/  ISETP.LT.OR P0, PT, R2, 0x21, P0 ;  /* 0x000000210200780c */ /* 0x000fe40000701670 */
[----:B------:R-:W-:Y:S02]  /*bcc0*/  FMNMX.FTZ R72, R195, R72, !PT ;  /* 0x00000048c3487209 */ /* 0x000fe40007810000 */
[----:B------:R-:W-:Y:S02]  /*bcd0*/  FMNMX.FTZ R3, R175, R3, !PT ;  /* 0x00000003af037209 */ /* 0x000fe40007810000 */
[----:B------:R-:W-:Y:S02]  /*bce0*/  FSEL R98, R200, -INF , !P0 ;  /* 0xff800000c8627808 */ /* 0x000fe40004000000 */
[----:B------:R-:W-:Y:S02]  /*bcf0*/  ISETP.NE.AND P0, PT, R18, RZ, PT ;  /* 0x000000ff1200720c */ /* 0x000fe40003f05270 */
[----:B------:R-:W-:Y:S02]  /*bd00*/  FMNMX.FTZ R72, R198, R72, !PT ;  /* 0x00000048c6487209 */ /* 0x000fe40007810000 */
[----:B------:R-:W-:Y:S02]  /*bd10*/  FMNMX.FTZ R3, R183, R3, !PT ;  /* 0x00000003b7037209 */ /* 0x000fe40007810000 */
[----:B------:R-:W-:Y:S02]  /*bd20*/  FMNMX.FTZ R72, R204, R72, !PT ;  /* 0x00000048cc487209 */ /* 0x000fe40007810000 */
[----:B------:R-:W-:Y:S02]  /*bd30*/  ISETP.GT.AND P0, PT, R0, 0x21, !P0 ;  /* 0x000000210000780c */ /* 0x000fe40004704270 */
        /* <DEDUP_REMOVED lines=15> */
[----:B------:R-:W-:Y:S02]  /*be30*/  FMNMX.FTZ R72, R247, R72, !PT ;  /* 0x00000048f7487209 */ /* 0x000fe40007810000 */
[----:B------:R-:W-:Y:S02]  /*be40*/  ISETP.NE.AND P0, PT, R16, RZ, PT ;  /* 0x000000ff1000720c */ /* 0x000fe40003f05270 */
[----:B------:R-:W-:Y:S02]  /*be50*/  FMNMX.FTZ R3, R229, R3, !PT ;  /* 0x00000003e5037209 */ /* 0x000fe40007810000 */
[----:B------:R-:W-:Y:S02]  /*be60*/  FMNMX.FTZ R72, R252, R72, !PT ;  /* 0x00000048fc487209 */ /* 0x000fe40007810000 */
[----:B------:R-:W-:Y:S02]  /*be70*/  ISETP.GT.AND P0, PT, R0, 0x29, !P0 ;  /* 0x000000290000780c */ /* 0x000fe40004704270 */
[----:B------:R-:W-:Y:S02]  /*be80*/  FMNMX.FTZ R3, R230, R3, !PT ;  /* 0x00000003e6037209 */ /* 0x000fe40007810000 */
[----:B------:R-:W-:Y:S02]  /*be90*/  FMNMX.FTZ R72, R84, R72, !PT ;  /* 0x0000004854487209 */ /* 0x000fe40007810000 */
[----:B------:R-:W-:Y:S02]  /*bea0*/  ISETP.LT.OR P0, PT, R2, 0x2a, P0 ;  /* 0x0000002a0200780c */ /* 0x000fe40000701670 */
[----:B------:R-:W-:Y:S01]  /*beb0*/  FMNMX.FTZ R3, R242, R3, !PT ;  /* 0x00000003f2037209 */ /* 0x000fe20007810000 */
[----:B------:R-:W-:Y:S01]  /*bec0*/  SHFL.BFLY PT, R5, R72, 0x2, 0x1f ;  /* 0x0c401f0048057f89 */ /* 0x000fe200000e0000 */
        /* <DEDUP_REMOVED lines=8> */
[----:B------:R-:W-:Y:S01]  /*bf50*/  ISETP.NE.AND P0, PT, R14, RZ, PT ;  /* 0x000000ff0e00720c */ /* 0x000fe20003f05270 */
[----:B------:R-:W1:Y:S01]  /*bf60*/  SHFL.BFLY PT, R6, R3, 0x2, 0x1f ;  /* 0x0c401f0003067f89 */ /* 0x000e6200000e0000 */
[----:B------:R-:W-:Y:S02]  /*bf70*/  ISETP.NE.AND P1, PT, R12, RZ, PT ;  /* 0x000000ff0c00720c */ /* 0x000fe40003f25270 */
[C---:B------:R-:W-:Y:S02]  /*bf80*/  ISETP.GT.AND P0, PT, R0.reuse, 0x31, !P0 ;  /* 0x000000310000780c */ /* 0x040fe40004704270 */
[----:B------:R-:W-:Y:S02]  /*bf90*/  ISETP.GT.AND P5, PT, R0, 0x58, !P5 ;  /* 0x000000580000780c */ /* 0x000fe40006fa4270 */
[----:B------:R-:W-:Y:S04]  /*bfa0*/  ISETP.LT.OR P0, PT, R2, 0x32, P0 ;  /* 0x000000320200780c */ /* 0x000fe80000701670 */
[----:B------:R-:W-:Y:S02]  /*bfb0*/  FSEL R180, R180, -INF , !P0 ;  /* 0xff800000b4b47808 */ /* 0x000fe40004000000 */
[----:B------:R-:W-:Y:S04]  /*bfc0*/  ISETP.NE.AND P0, PT, R13, RZ, PT ;  /* 0x000000ff0d00720c */ /* 0x000fe80003f05270 */
[----:B------:R-:W-:Y:S04]  /*bfd0*/  ISETP.GT.AND P0, PT, R0, 0x38, !P0 ;  /* 0x000000380000780c */ /* 0x000fe80004704270 */
[----:B------:R-:W-:Y:S02]  /*bfe0*/  ISETP.LT.OR P0, PT, R2, 0x39, P0 ;  /* 0x000000390200780c */ /* 0x000fe40000701670 */
[----:B-1----:R-:W-:Y:S02]  /*bff0*/  FMNMX.FTZ R3, R3, R6, !PT ;  /* 0x0000000603037209 */ /* 0x002fe40007810000 */
[----:B------:R-:W-:Y:S02]  /*c000*/  FMNMX.FTZ R72, R72, R5, !PT ;  /* 0x0000000548487209 */ /* 0x000fe40007810000 */
[----:B------:R-:W-:Y:S01]  /*c010*/  FSEL R179, R179, -INF , !P0 ;  /* 0xff800000b3b37808 */ /* 0x000fe20004000000 */
[----:B------:R-:W-:Y:S01]  /*c020*/  SHFL.BFLY PT, R71, R3, 0x1, 0x1f ;  /* 0x0c201f0003477f89 */ /* 0x000fe200000e0000 */
[----:B------:R-:W-:Y:S02]  /*c030*/  ISETP.GT.AND P0, PT, R0, 0x39, !P1 ;  /* 0x000000390000780c */ /* 0x000fe40004f04270 */
[----:B------:R-:W-:Y:S02]  /*c040*/  FMNMX.FTZ R5, R8, R103, !PT ;  /* 0x0000006708057209 */ /* 0x000fe40007810000 */
[----:B------:R-:W-:Y:S02]  /*c050*/  ISETP.LT.OR P0, PT, R2, 0x3a, P0 ;  /* 0x0000003a0200780c */ /* 0x000fe40000701670 */
[----:B------:R-:W-:Y:S01]  /*c060*/  FMNMX.FTZ R5, R10, R5, !PT ;  /* 0x000000050a057209 */ /* 0x000fe20007810000 */
[----:B------:R-:W1:Y:S01]  /*c070*/  SHFL.BFLY PT, R7, R72, 0x1, 0x1f ;  /* 0x0c201f0048077f89 */ /* 0x000e6200000e0000 */
[----:B------:R-:W-:Y:S02]  /*c080*/  FSEL R178, R178, -INF , !P0 ;  /* 0xff800000b2b27808 */ /* 0x000fe40004000000 */
[----:B------:R-:W-:Y:S02]  /*c090*/  ISETP.GT.AND P0, PT, R0, 0x40, !P4 ;  /* 0x000000400000780c */ /* 0x000fe40006704270 */
[----:B------:R-:W-:Y:S02]  /*c0a0*/  ISETP.NE.AND P4, PT, R4, RZ, PT ;  /* 0x000000ff0400720c */ /* 0x000fe40003f85270 */
        /* <DEDUP_REMOVED lines=8> */
[----:B------:R-:W-:Y:S02]  /*c130*/  FMNMX.FTZ R4, R35, R4, !PT ;  /* 0x0000000423047209 */ /* 0x000fe40007810000 */
[----:B-1----:R-:W-:Y:S02]  /*c140*/  FMNMX.FTZ R72, R72, R7, !PT ;  /* 0x0000000748487209 */ /* 0x002fe40007810000 */
[----:B------:R-:W-:Y:S02]  /*c150*/  ISETP.GT.AND P0, PT, R0, 0x48, !P2 ;  /* 0x000000480000780c */ /* 0x000fe40005704270 */
[C---:B------:R-:W-:Y:S01]  /*c160*/  FSETP.NEU.FTZ.AND P2, PT, R72.reuse, -INF , PT ;  /* 0xff8000004800780b */ /* 0x040fe20003f5d000 */
[----:B------:R-:W-:Y:S01]  /*c170*/  FMUL.FTZ R74, R72, c[0x0][0x2d0] ;  /* 0x0000b400484a7a20 */ /* 0x000fe20000410000 */
[----:B------:R-:W-:Y:S02]  /*c180*/  FMNMX.FTZ R4, R46, R4, !PT ;  /* 0x000000042e047209 */ /* 0x000fe40007810000 */
[----:B------:R-:W-:Y:S02]  /*c190*/  FMNMX.FTZ R71, R3, R71, !PT ;  /* 0x0000004703477209 */ /* 0x000fe40007810000 */
[----:B------:R-:W-:Y:S02]  /*c1a0*/  FSEL R74, R74, RZ, P2 ;  /* 0x000000ff4a4a7208 */ /* 0x000fe40001000000 */
[----:B------:R-:W-:Y:S01]  /*c1b0*/  FMNMX.FTZ R4, R48, R4, !PT ;  /* 0x0000000430047209 */ /* 0x000fe20007810000 */
[----:B------:R-:W-:Y:S01]  /*c1c0*/  FMUL.FTZ R75, R71, c[0x0][0x2d0] ;  /* 0x0000b400474b7a20 */ /* 0x000fe20000410000 */
[----:B------:R-:W-:Y:S01]  /*c1d0*/  FMNMX.FTZ R5, R25, R5, !PT ;  /* 0x0000000519057209 */ /* 0x000fe20007810000 */
[--C-:B------:R-:W-:Y:S01]  /*c1e0*/  FFMA.FTZ R3, R36, c[0x0][0x2d0], -R74.reuse ;  /* 0x0000b40024037a23 */ /* 0x100fe2000001084a */
[----:B------:R-:W-:Y:S01]  /*c1f0*/  FMNMX.FTZ R4, R50, R4, !PT ;  /* 0x0000000432047209 */ /* 0x000fe20007810000 */
[--C-:B------:R-:W-:Y:S01]  /*c200*/  FFMA.FTZ R16, R45, c[0x0][0x2d0], -R74.reuse ;  /* 0x0000b4002d107a23 */ /* 0x100fe2000001084a */
[----:B------:R-:W-:Y:S01]  /*c210*/  ISETP.LT.OR P0, PT, R2, 0x49, P0 ;  /* 0x000000490200780c */ /* 0x000fe20000701670 */
[----:B------:R1:W-:Y:S01]  /*c220*/  MUFU.EX2 R93, R3 ;  /* 0x00000003005d7308 */ /* 0x0003e20000000800 */
        /* <DEDUP_REMOVED lines=11> */
[--C-:B------:R-:W-:Y:S01]  /*c2e0*/  FFMA.FTZ R5, R30, c[0x0][0x2d0], -R74.reuse ;  /* 0x0000b4001e057a23 */ /* 0x100fe2000001084a */
[----:B------:R-:W-:Y:S01]  /*c2f0*/  FMNMX.FTZ R4, R184, R4, !PT ;  /* 0x00000004b8047209 */ /* 0x000fe20007810000 */
[--C-:B-1----:R-:W-:Y:S01]  /*c300*/  FFMA.FTZ R3, R38, c[0x0][0x2d0], -R74.reuse ;  /* 0x0000b40026037a23 */ /* 0x102fe2000001084a */
[----:B------:R-:W-:Y:S01]  /*c310*/  FSEL R192, R186, -INF , !P0 ;  /* 0xff800000bac07808 */ /* 0x000fe20004000000 */
[----:B------:R1:W-:Y:S01]  /*c320*/  MUFU.EX2 R245, R5 ;  /* 0x0000000500f57308 */ /* 0x0003e20000000800 */
[----:B------:R-:W-:Y:S02]  /*c330*/  FMNMX.FTZ R4, R188, R4, !PT ;  /* 0x00000004bc047209 */ /* 0x000fe40007810000 */
[----:B------:R-:W-:Y:S02]  /*c340*/  ISETP.GT.AND P4, PT, R0, 0x59, !P4 ;  /* 0x000000590000780c */ /* 0x000fe40006784270 */
[----:B------:R-:W-:Y:S02]  /*c350*/  FMNMX.FTZ R4, R189, R4, !PT ;  /* 0x00000004bd047209 */ /* 0x000fe40007810000 */
[----:B------:R-:W-:Y:S02]  /*c360*/  ISETP.NE.AND P1, PT, R11, RZ, PT ;  /* 0x000000ff0b00720c */ /* 0x000fe40003f25270 */
[----:B------:R-:W-:Y:S01]  /*c370*/  FMNMX.FTZ R4, R190, R4, !PT ;  /* 0x00000004be047209 */ /* 0x000fe20007810000 */
[----:B------:R2:W3:Y:S01]  /*c380*/  MUFU.EX2 R86, R3 ;  /* 0x0000000300567308 */ /* 0x0004e20000000800 */
[----:B------:R-:W-:Y:S02]  /*c390*/  ISETP.GT.AND P0, PT, R0, 0x49, !P1 ;  /* 0x000000490000780c */ /* 0x000fe40004f04270 */
[----:B------:R-:W-:Y:S02]  /*c3a0*/  FMNMX.FTZ R4, R202, R4, !PT ;  /* 0x00000004ca047209 */ /* 0x000fe40007810000 */
[----:B------:R-:W-:Y:S02]  /*c3b0*/  FSETP.NEU.FTZ.AND P1, PT, R71, -INF , PT ;  /* 0xff8000004700780b */ /* 0x000fe40003f3d000 */
[----:B------:R-:W-:Y:S02]  /*c3c0*/  FMNMX.FTZ R4, R206, R4, !PT ;  /* 0x00000004ce047209 */ /* 0x000fe40007810000 */
[----:B------:R-:W-:Y:S02]  /*c3d0*/  FMNMX.FTZ R6, R168, R6, !PT ;  /* 0x00000006a8067209 */ /* 0x000fe40007810000 */
[----:B------:R-:W-:Y:S02]  /*c3e0*/  FSEL R75, R75, RZ, P1 ;  /* 0x000000ff4b4b7208 */ /* 0x000fe40000800000 */
[----:B------:R-:W-:Y:S02]  /*c3f0*/  FMNMX.FTZ R4, R207, R4, !PT ;  /* 0x00000004cf047209 */ /* 0x000fe40007810000 */
[----:B-1----:R-:W-:Y:S01]  /*c400*/  FMNMX.FTZ R5, R169, R6, !PT ;  /* 0x00000006a9057209 */ /* 0x002fe20007810000 */
[----:B------:R-:W-:Y:S01]  /*c410*/  FFMA.FTZ R6, R32, c[0x0][0x2d0], -R74 ;  /* 0x0000b40020067a23 */ /* 0x000fe2000001084a */
[----:B------:R-:W-:Y:S01]  /*c420*/  FMNMX.FTZ R4, R226, R4, !PT ;  /* 0x00000004e2047209 */ /* 0x000fe20007810000 */
[--C-:B------:R-:W-:Y:S01]  /*c430*/  FFMA.FTZ R12, R43, c[0x0][0x2d0], -R75.reuse ;  /* 0x0000b4002b0c7a23 */ /* 0x100fe2000001084b */
[----:B------:R-:W-:Y:S01]  /*c440*/  FMNMX.FTZ R5, R170, R5, !PT ;  /* 0x00000005aa057209 */ /* 0x000fe20007810000 */
[----:B------:R-:W1:Y:S01]  /*c450*/  MUFU.EX2 R61, R6 ;  /* 0x00000006003d7308 */ /* 0x000e620000000800 */
[----:B------:R-:W-:Y:S02]  /*c460*/  FMNMX.FTZ R4, R237, R4, !PT ;  /* 0x00000004ed047209 */ /* 0x000fe40007810000 */
[----:B------:R-:W-:Y:S01]  /*c470*/  FMNMX.FTZ R5, R181, R5, !PT ;  /* 0x00000005b5057209 */ /* 0x000fe20007810000 */
[--C-:B--2---:R-:W-:Y:S01]  /*c480*/  FFMA.FTZ R3, R31, c[0x0][0x2d0], -R75.reuse ;  /* 0x0000b4001f037a23 */ /* 0x104fe2000001084b */
[----:B------:R-:W-:Y:S02]  /*c490*/  ISETP.LT.OR P0, PT, R2, 0x4a, P0 ;  /* 0x0000004a0200780c */ /* 0x000fe40000701670 */
[----:B------:R-:W-:Y:S02]  /*c4a0*/  FMNMX.FTZ R5, R180, R5, !PT ;  /* 0x00000005b4057209 */ /* 0x000fe40007810000 */
[----:B------:R-:W-:Y:S01]  /*c4b0*/  FSEL R186, R79, -INF , !P0 ;  /* 0xff8000004fba7808 */ /* 0x000fe20004000000 */
[----:B------:R2:W-:Y:S01]  /*c4c0*/  MUFU.EX2 R249, R3 ;  /* 0x0000000300f97308 */ /* 0x0005e20000000800 */
[----:B------:R-:W-:Y:S02]  /*c4d0*/  FMNMX.FTZ R4, R238, R4, !PT ;  /* 0x00000004ee047209 */ /* 0x000fe40007810000 */
[----:B------:R-:W-:Y:S02]  /*c4e0*/  FMNMX.FTZ R5, R179, R5, !PT ;  /* 0x00000005b3057209 */ /* 0x000fe40007810000 */
[----:B------:R-:W-:Y:S02]  /*c4f0*/  FMNMX.FTZ R4, R239, R4, !PT ;  /* 0x00000004ef047209 */ /* 0x000fe40007810000 */
[----:B------:R-:W-:Y:S02]  /*c500*/  FMNMX.FTZ R5, R178, R5, !PT ;  /* 0x00000005b2057209 */ /* 0x000fe40007810000 */
[----:B------:R-:W-:Y:S02]  /*c510*/  FMNMX.FTZ R4, R240, R4, !PT ;  /* 0x00000004f0047209 */ /* 0x000fe40007810000 */
[----:B------:R-:W-:Y:S02]  /*c520*/  FMNMX.FTZ R5, R199, R5, !PT ;  /* 0x00000005c7057209 */ /* 0x000fe40007810000 */
[----:B------:R-:W-:Y:S01]  /*c530*/  ISETP.NE.AND P3, PT, R9, RZ, PT ;  /* 0x000000ff0900720c */ /* 0x000fe20003f65270 */
[----:B------:R-:W4:Y:S01]  /*c540*/  SHFL.BFLY PT, R7, R4, 0x2, 0x1f ;  /* 0x0c401f0004077f89 */ /* 0x000f2200000e0000 */
[----:B------:R-:W-:Y:S02]  /*c550*/  FMNMX.FTZ R5, R201, R5, !PT ;  /* 0x00000005c9057209 */ /* 0x000fe40007810000 */
[----:B------:R-:W-:Y:S01]  /*c560*/  ISETP.NE.AND P0, PT, R28, RZ, PT ;  /* 0x000000ff1c00720c */ /* 0x000fe20003f05270 */
[--C-:B------:R-:W-:Y:S01]  /*c570*/  FFMA.FTZ R28, R49, c[0x0][0x2d0], -R75.reuse ;  /* 0x0000b400311c7a23 */ /* 0x100fe2000001084b */
[C---:B------:R-:W-:Y:S02]  /*c580*/  ISETP.GT.AND P3, PT, R0.reuse, 0x50, !P3 ;  /* 0x000000500000780c */ /* 0x040fe40005f64270 */
[----:B------:R-:W-:Y:S02]  /*c590*/  ISETP.GT.AND P0, PT, R0, 0x51, !P0 ;  /* 0x000000510000780c */ /* 0x000fe40004704270 */
[----:B------:R-:W-:Y:S02]  /*c5a0*/  ISETP.LT.OR P3, PT, R2, 0x51, P3 ;  /* 0x000000510200780c */ /* 0x000fe40001f61670 */
[----:B--2---:R-:W-:Y:S02]  /*c5b0*/  FMNMX.FTZ R3, R192, R5, !PT ;  /* 0x00000005c0037209 */ /* 0x004fe40007810000 */
[----:B------:R-:W-:Y:S02]  /*c5c0*/  ISETP.LT.OR P0, PT, R2, 0x52, P0 ;  /* 0x000000520200780c */ /* 0x000fe40000701670 */
[----:B------:R-:W-:Y:S01]  /*c5d0*/  FMNMX.FTZ R0, R186, R3, !PT ;  /* 0x00000003ba007209 */ /* 0x000fe20007810000 */
[--C-:B------:R-:W-:Y:S01]  /*c5e0*/  FFMA.FTZ R3, R34, c[0x0][0x2d0], -R75.reuse ;  /* 0x0000b40022037a23 */ /* 0x100fe2000001084b */
[----:B------:R-:W-:Y:S02]  /*c5f0*/  FSEL R196, R91, -INF , !P0 ;  /* 0xff8000005bc47808 */ /* 0x000fe40004000000 */
[----:B------:R-:W-:Y:S01]  /*c600*/  ISETP.LT.OR P0, PT, R2, 0x5a, P4 ;  /* 0x0000005a0200780c */ /* 0x000fe20002701670 */
[----:B------:R2:W5:Y:S01]  /*c610*/  MUFU.EX2 R60, R3 ;  /* 0x00000003003c7308 */ /* 0x0005620000000800 */
[----:B------:R-:W-:Y:S02]  /*c620*/  FSEL R194, R78, -INF , !P3 ;  /* 0xff8000004ec27808 */ /* 0x000fe40005800000 */
[----:B------:R-:W-:Y:S02]  /*c630*/  FSEL R73, R59, -INF , !P0 ;  /* 0xff8000003b497808 */ /* 0x000fe40004000000 */
[----:B----4-:R-:W-:Y:S02]  /*c640*/  FMNMX.FTZ R4, R4, R7, !PT ;  /* 0x0000000704047209 */ /* 0x010fe40007810000 */
[----:B------:R-:W-:Y:S01]  /*c650*/  ISETP.LT.OR P3, PT, R2, 0x59, P5 ;  /* 0x000000590200780c */ /* 0x000fe20002f61670 */
[--C-:B------:R-:W-:Y:S01]  /*c660*/  FFMA.FTZ R2, R37, c[0x0][0x2d0], -R75.reuse ;  /* 0x0000b40025027a23 */ /* 0x100fe2000001084b */
[----:B---3--:R-:W-:Y:S01]  /*c670*/  F2FP.BF16.PACK_AB R78, R86, R93 ;  /* 0x0000005d564e723e */ /* 0x008fe200000010ff */
[----:B------:R-:W3:Y:S01]  /*c680*/  SHFL.BFLY PT, R70, R4, 0x1, 0x1f ;  /* 0x0c201f0004467f89 */ /* 0x000ee200000e0000 */
[----:B------:R-:W-:Y:S01]  /*c690*/  FSEL R197, R63, -INF , !P3 ;  /* 0xff8000003fc57808 */ /* 0x000fe20005800000 */
[----:B------:R4:W-:Y:S01]  /*c6a0*/  MUFU.EX2 R92, R2 ;  /* 0x00000002005c7308 */ /* 0x0009e20000000800 */
[----:B------:R-:W-:Y:S02]  /*c6b0*/  FMNMX.FTZ R0, R194, R0, !PT ;  /* 0x00000000c2007209 */ /* 0x000fe40007810000 */
[----:B-1----:R-:W-:Y:S02]  /*c6c0*/  F2FP.BF16.PACK_AB R76, R61, R245 ;  /* 0x000000f53d4c723e */ /* 0x002fe400000010ff */
[----:B------:R-:W-:Y:S04]  /*c6d0*/  FMNMX.FTZ R0, R196, R0, !PT ;  /* 0x00000000c4007209 */ /* 0x000fe80007810000 */
[----:B------:R-:W-:Y:S01]  /*c6e0*/  FMNMX.FTZ R0, R197, R0, !PT ;  /* 0x00000000c5007209 */ /* 0x000fe20007810000 */
[----:B------:R-:W-:Y:S01]  /*c6f0*/  MUFU.EX2 R63, R28 ;  /* 0x0000001c003f7308 */ /* 0x000fe20000000800 */
[----:B--2---:R-:W-:Y:S02]  /*c700*/  FFMA.FTZ R3, R39, c[0x0][0x2d0], -R75 ;  /* 0x0000b40027037a23 */ /* 0x004fe4000001084b */
[----:B------:R-:W-:Y:S01]  /*c710*/  FMNMX.FTZ R0, R73, R0, !PT ;  /* 0x0000000049007209 */ /* 0x000fe20007810000 */
[----:B------:R-:W-:Y:S01]  /*c720*/  LDSM.16.MT88.4 R36, [R212+0x100] ;  /* 0x00010000d424783b */ /* 0x000fe20000004200 */
[----:B-----5:R-:W-:Y:S05]  /*c730*/  F2FP.BF16.PACK_AB R77, R60, R249 ;  /* 0x000000f93c4d723e */ /* 0x020fea00000010ff */
[----:B------:R1:W2:Y:S01]  /*c740*/  MUFU.EX2 R85, R3 ;  /* 0x0000000300557308 */ /* 0x0002a20000000800 */
[----:B---3--:R-:W-:Y:S01]  /*c750*/  FMNMX.FTZ R70, R4, R70, !PT ;  /* 0x0000004604467209 */ /* 0x008fe20007810000 */
[----:B----4-:R-:W3:Y:S03]  /*c760*/  SHFL.BFLY PT, R2, R0, 0x2, 0x1f ;  /* 0x0c401f0000027f89 */ /* 0x010ee600000e0000 */
[C---:B------:R-:W-:Y:S01]  /*c770*/  FSETP.NEU.FTZ.AND P0, PT, R70.reuse, -INF , PT ;  /* 0xff8000004600780b */ /* 0x040fe20003f1d000 */
[----:B------:R-:W-:Y:S05]  /*c780*/  FMUL.FTZ R96, R70, c[0x0][0x2d0] ;  /* 0x0000b40046607a20 */ /* 0x000fea0000410000 */
[----:B------:R-:W-:Y:S05]  /*c790*/  FSEL R96, R96, RZ, P0 ;  /* 0x000000ff60607208 */ /* 0x000fea0000000000 */
[--C-:B------:R-:W-:Y:S02]  /*c7a0*/  FFMA.FTZ R4, R35, c[0x0][0x2d0], -R96.reuse ;  /* 0x0000b40023047a23 */ /* 0x100fe40000010860 */
[--C-:B------:R-:W-:Y:S02]  /*c7b0*/  FFMA.FTZ R32, R46, c[0x0][0x2d0], -R96.reuse ;  /* 0x0000b4002e207a23 */ /* 0x100fe40000010860 */
[----:B------:R-:W-:Y:S01]  /*c7c0*/  MUFU.EX2 R52, R4 ;  /* 0x0000000400347308 */ /* 0x000fe20000000800 */
[--C-:B-1----:R-:W-:Y:S01]  /*c7d0*/  FFMA.FTZ R3, R27, c[0x0][0x2d0], -R96.reuse ;  /* 0x0000b4001b037a23 */ /* 0x102fe20000010860 */
[----:B--2---:R-:W-:Y:S08]  /*c7e0*/  F2FP.BF16.PACK_AB R79, R85, R92 ;  /* 0x0000005c554f723e */ /* 0x004ff000000010ff */
[----:B------:R1:W-:Y:S02]  /*c7f0*/  MUFU.EX2 R251, R3 ;  /* 0x0000000300fb7308 */ /* 0x0003e40000000800 */
[--C-:B-1----:R-:W-:Y:S08]  /*c800*/  FFMA.FTZ R3, R29, c[0x0][0x2d0], -R96.reuse ;  /* 0x0000b4001d037a23 */ /* 0x102ff00000010860 */
[----:B------:R1:W2:Y:S02]  /*c810*/  MUFU.EX2 R246, R3 ;  /* 0x0000000300f67308 */ /* 0x0002a40000000800 */
[----:B-1----:R-:W-:Y:S01]  /*c820*/  FFMA.FTZ R3, R33, c[0x0][0x2d0], -R96 ;  /* 0x0000b40021037a23 */ /* 0x002fe20000010860 */
[----:B--2---:R-:W-:Y:S07]  /*c830*/  F2FP.BF16.PACK_AB R64, R246, R251 ;  /* 0x000000fbf640723e */ /* 0x004fee00000010ff */
[----:B------:R-:W-:Y:S10]  /*c840*/  MUFU.EX2 R33, R16 ;  /* 0x0000001000217308 */ /* 0x000ff40000000800 */
[----:B------:R3:W-:Y:S02]  /*c850*/  MUFU.EX2 R89, R3 ;  /* 0x0000000300597308 */ /* 0x0007e40000000800 */
[----:B---3--:R-:W-:Y:S01]  /*c860*/  FMNMX.FTZ R3, R0, R2, !PT ;  /* 0x0000000200037209 */ /* 0x008fe20007810000 */
[----:B------:R-:W-:Y:S01]  /*c870*/  FFMA.FTZ R2, R40, c[0x0][0x2d0], -R74 ;  /* 0x0000b40028027a23 */ /* 0x000fe2000001084a */
[----:B------:R-:W-:Y:S01]  /*c880*/  FSEL R0, R72, RZ, P2 ;  /* 0x000000ff48007208 */ /* 0x000fe20001000000 */
[----:B------:R-:W-:Y:S05]  /*c890*/  FFMA.FTZ R40, R50, c[0x0][0x2d0], -R96 ;  /* 0x0000b40032287a23 */ /* 0x000fea0000010860 */
[----:B------:R1:W-:Y:S01]  /*c8a0*/  MUFU.EX2 R80, R2 ;  /* 0x0000000200507308 */ /* 0x0003e20000000800 */
[----:B------:R-:W2:Y:S01]  /*c8b0*/  SHFL.BFLY PT, R4, R3, 0x1, 0x1f ;  /* 0x0c201f0003047f89 */ /* 0x000ea200000e0000 */
[----:B------:R-:W-:Y:S04]  /*c8c0*/  FADD.FTZ R0, -R0, R100 ;  /* 0x0000006400007221 */ /* 0x000fe80000010100 */
[----:B------:R-:W-:Y:S04]  /*c8d0*/  FMUL.FTZ R0, R0, c[0x0][0x2d0] ;  /* 0x0000b40000007a20 */ /* 0x000fe80000410000 */
[----:B------:R3:W4:Y:S01]  /*c8e0*/  MUFU.EX2 R69, R0 ;  /* 0x0000000000457308 */ /* 0x0007220000000800 */
[----:B-1----:R-:W-:Y:S02]  /*c8f0*/  FSEL R2, R71, RZ, P1 ;  /* 0x000000ff47027208 */ /* 0x002fe40000800000 */
[----:B--2---:R-:W-:Y:S03]  /*c900*/  FMNMX.FTZ R3, R3, R4, !PT ;  /* 0x0000000403037209 */ /* 0x004fe60007810000 */
[----:B------:R-:W-:Y:S02]  /*c910*/  FADD.FTZ R2, -R2, R101 ;  /* 0x0000006502027221 */ /* 0x000fe40000010100 */
[----:B------:R-:W-:Y:S02]  /*c920*/  FMUL.FTZ R97, R3, c[0x0][0x2d0] ;  /* 0x0000b40003617a20 */ /* 0x000fe40000410000 */
[----:B------:R-:W-:Y:S01]  /*c930*/  FMUL.FTZ R2, R2, c[0x0][0x2d0] ;  /* 0x0000b40002027a20 */ /* 0x000fe20000410000 */
[----:B---3--:R-:W-:Y:S01]  /*c940*/  FSEL R0, R70, RZ, P0 ;  /* 0x000000ff46007208 */ /* 0x008fe20000000000 */
[----:B----4-:R-:W-:Y:S01]  /*c950*/  FMUL.FTZ R16, R69, R116 ;  /* 0x0000007445107220 */ /* 0x010fe20000410000 */
[----:B------:R-:W-:Y:S01]  /*c960*/  FSETP.NEU.FTZ.AND P0, PT, R3, -INF , PT ;  /* 0xff8000000300780b */ /* 0x000fe20003f1d000 */
[----:B------:R-:W1:Y:S01]  /*c970*/  MUFU.EX2 R68, R2 ;  /* 0x0000000200447308 */ /* 0x000e620000000800 */
[----:B------:R-:W-:Y:S02]  /*c980*/  FMUL.FTZ R5, R69, R105 ;  /* 0x0000006945057220 */ /* 0x000fe40000410000 */
[----:B------:R-:W-:Y:S01]  /*c990*/  FADD.FTZ R0, -R0, R102 ;  /* 0x0000006600007221 */ /* 0x000fe20000010100 */
[----:B------:R-:W-:Y:S01]  /*c9a0*/  FSEL R97, R97, RZ, P0 ;  /* 0x000000ff61617208 */ /* 0x000fe20000000000 */
[----:B------:R-:W-:Y:S01]  /*c9b0*/  FMUL.FTZ R17, R69, R117 ;  /* 0x0000007545117220 */ /* 0x000fe20000410000 */
[----:B------:R-:W-:Y:S01]  /*c9c0*/  MOV R117, R249 ;  /* 0x000000f900757202 */ /* 0x000fe20000000f00 */
[----:B------:R-:W-:Y:S02]  /*c9d0*/  FMUL.FTZ R0, R0, c[0x0][0x2d0] ;  /* 0x0000b40000007a20 */ /* 0x000fe40000410000 */
[----:B------:R-:W-:Y:S02]  /*c9e0*/  IMAD.MOV.U32 R116, RZ, RZ, R245 ;  /* 0x000000ffff747224 */ /* 0x000fe400078e00f5 */
[----:B------:R2:W3:Y:S01]  /*c9f0*/  MUFU.EX2 R2, R0 ;  /* 0x0000000000027308 */ /* 0x0004e20000000800 */
[--C-:B------:R-:W-:Y:S02]  /*ca00*/  FFMA.FTZ R4, R25, c[0x0][0x2d0], -R97.reuse ;  /* 0x0000b40019047a23 */ /* 0x100fe40000010861 */
[--C-:B------:R-:W-:Y:S02]  /*ca10*/  FFMA.FTZ R58, R58, c[0x0][0x2d0], -R97.reuse ;  /* 0x0000b4003a3a7a23 */ /* 0x100fe40000010861 */
[--C-:B------:R-:W-:Y:S05]  /*ca20*/  FFMA.FTZ R62, R62, c[0x0][0x2d0], -R97.reuse ;  /* 0x0000b4003e3e7a23 */ /* 0x100fea0000010861 */
[----:B------:R4:W-:Y:S01]  /*ca30*/  MUFU.EX2 R54, R4 ;  /* 0x0000000400367308 */ /* 0x0009e20000000800 */
[C---:B-1----:R-:W-:Y:S02]  /*ca40*/  FMUL.FTZ R6, R68.reuse, R106 ;  /* 0x0000006a44067220 */ /* 0x042fe40000410000 */
[C---:B------:R-:W-:Y:S01]  /*ca50*/  FMUL.FTZ R7, R68.reuse, R107 ;  /* 0x0000006b44077220 */ /* 0x040fe20000410000 */
[----:B------:R-:W-:Y:S01]  /*ca60*/  MOV R107, R52 ;  /* 0x00000034006b7202 */ /* 0x000fe20000000f00 */
[C---:B------:R-:W-:Y:S02]  /*ca70*/  FMUL.FTZ R18, R68.reuse, R118 ;  /* 0x0000007644127220 */ /* 0x040fe40000410000 */
[C---:B------:R-:W-:Y:S01]  /*ca80*/  FMUL.FTZ R19, R68.reuse, R119 ;  /* 0x0000007744137220 */ /* 0x040fe20000410000 */
[----:B------:R-:W-:Y:S01]  /*ca90*/  F2FP.BF16.PACK_AB R66, R107, R89 ;  /* 0x000000596b42723e */ /* 0x000fe200000010ff */
[C---:B------:R-:W-:Y:S01]  /*caa0*/  FMUL.FTZ R34, R68.reuse, R134 ;  /* 0x0000008644227220 */ /* 0x040fe20000410000 */
[----:B------:R-:W-:Y:S01]  /*cab0*/  MOV R119, R246 ;  /* 0x000000f600777202 */ /* 0x000fe20000000f00 */
[----:B------:R-:W-:Y:S02]  /*cac0*/  FMUL.FTZ R35, R68, R135 ;  /* 0x0000008744237220 */ /* 0x000fe40000410000 */
[----:B--2---:R-:W-:Y:S02]  /*cad0*/  FFMA.FTZ R0, R8, c[0x0][0x2d0], -R97 ;  /* 0x0000b40008007a23 */ /* 0x004fe40000010861 */
[----:B------:R-:W-:Y:S02]  /*cae0*/  IMAD.MOV.U32 R118, RZ, RZ, R251 ;  /* 0x000000ffff767224 */ /* 0x000fe400078e00fb */
[----:B------:R1:W-:Y:S01]  /*caf0*/  MUFU.EX2 R200, R0 ;  /* 0x0000000000c87308 */ /* 0x0003e20000000800 */
[----:B------:R-:W-:Y:S02]  /*cb00*/  FFMA.FTZ R8, R41, c[0x0][0x2d0], -R75 ;  /* 0x0000b40029087a23 */ /* 0x000fe4000001084b */
[----:B---3--:R-:W-:Y:S02]  /*cb10*/  FMUL.FTZ R13, R2, R113 ;  /* 0x00000071020d7220 */ /* 0x008fe40000410000 */
[----:B----4-:R-:W-:Y:S02]  /*cb20*/  FFMA.FTZ R4, R24, c[0x0][0x2d0], -R97 ;  /* 0x0000b40018047a23 */ /* 0x010fe40000010861 */
[----:B------:R-:W-:Y:S02]  /*cb30*/  IMAD.MOV.U32 R113, RZ, RZ, R89 ;  /* 0x000000ffff717224 */ /* 0x000fe400078e0059 */
[----:B------:R-:W-:Y:S01]  /*cb40*/  FMUL.FTZ R45, R2, R145 ;  /* 0x00000091022d7220 */ /* 0x000fe20000410000 */
[----:B------:R2:W-:Y:S01]  /*cb50*/  MUFU.EX2 R87, R4 ;  /* 0x0000000400577308 */ /* 0x0005e20000000800 */
[----:B------:R-:W-:Y:S02]  /*cb60*/  FMUL.FTZ R50, R68, R150 ;  /* 0x0000009644327220 */ /* 0x000fe40000410000 */
[C---:B------:R-:W-:Y:S02]  /*cb70*/  FMUL.FTZ R9, R2.reuse, R109 ;  /* 0x0000006d02097220 */ /* 0x040fe40000410000 */
[C---:B------:R-:W-:Y:S02]  /*cb80*/  FMUL.FTZ R25, R2.reuse, R125 ;  /* 0x0000007d02197220 */ /* 0x040fe40000410000 */
[C---:B------:R-:W-:Y:S02]  /*cb90*/  FMUL.FTZ R28, R2.reuse, R128 ;  /* 0x00000080021c7220 */ /* 0x040fe40000410000 */
[----:B------:R-:W-:Y:S01]  /*cba0*/  FMUL.FTZ R29, R2, R129 ;  /* 0x00000081021d7220 */ /* 0x000fe20000410000 */
[----:B------:R3:W4:Y:S01]  /*cbb0*/  MUFU.EX2 R31, R8 ;  /* 0x00000008001f7308 */ /* 0x0007220000000800 */
[----:B------:R-:W-:Y:S02]  /*cbc0*/  FFMA.FTZ R24, R44, c[0x0][0x2d0], -R75 ;  /* 0x0000b4002c187a23 */ /* 0x000fe4000001084b */
[----:B------:R-:W-:Y:S02]  /*cbd0*/  FFMA.FTZ R44, R51, c[0x0][0x2d0], -R96 ;  /* 0x0000b400332c7a23 */ /* 0x000fe40000010860 */
[----:B-1----:R-:W-:Y:S02]  /*cbe0*/  FFMA.FTZ R0, R10, c[0x0][0x2d0], -R97 ;  /* 0x0000b4000a007a23 */ /* 0x002fe40000010861 */
[----:B------:R-:W-:Y:S02]  /*cbf0*/  FMUL.FTZ R51, R68, R151 ;  /* 0x0000009744337220 */ /* 0x000fe40000410000 */
[----:B------:R-:W-:Y:S01]  /*cc00*/  FMUL.FTZ R41, R2, R141 ;  /* 0x0000008d02297220 */ /* 0x000fe20000410000 */
[----:B------:R1:W5:Y:S01]  /*cc10*/  MUFU.EX2 R53, R0 ;  /* 0x0000000000357308 */ /* 0x0003620000000800 */
[----:B--2---:R-:W-:Y:S09]  /*cc20*/  FFMA.FTZ R4, R42, c[0x0][0x2d0], -R74 ;  /* 0x0000b4002a047a23 */ /* 0x004ff2000001084a */
[----:B------:R-:W2:Y:S01]  /*cc30*/  MUFU.EX2 R244, R4 ;  /* 0x0000000400f47308 */ /* 0x000ea20000000800 */
[----:B---3--:R-:W-:Y:S01]  /*cc40*/  FMUL.FTZ R8, R2, R108 ;  /* 0x0000006c02087220 */ /* 0x008fe20000410000 */
[----:B------:R-:W-:Y:S01]  /*cc50*/  MOV R108, R85 ;  /* 0x00000055006c7202 */ /* 0x000fe20000000f00 */
[----:B----4-:R-:W-:Y:S07]  /*cc60*/  IMAD.MOV.U32 R125, RZ, RZ, R31 ;  /* 0x000000ffff7d7224 */ /* 0x010fee00078e001f */
[----:B------:R3:W4:Y:S01]  /*cc70*/  MUFU.EX2 R30, R24 ;  /* 0x00000018001e7308 */ /* 0x0007220000000800 */
[----:B-1----:R-:W-:Y:S01]  /*cc80*/  FSEL R0, R3, RZ, P0 ;  /* 0x000000ff03007208 */ /* 0x002fe20000000000 */
[----:B-----5:R-:W-:Y:S01]  /*cc90*/  IMAD.MOV.U32 R106, RZ, RZ, R53 ;  /* 0x000000ffff6a7224 */ /* 0x020fe200078e0035 */
[C---:B------:R-:W-:Y:S02]  /*cca0*/  ISETP.GT.AND P0, PT, R225.reuse, UR4, PT ;  /* 0x00000004e1007c0c */ /* 0x040fe4000bf04270 */
[----:B------:R-:W-:Y:S01]  /*ccb0*/  IADD3 R225, R225, -0x1, RZ ;  /* 0xffffffffe1e17810 */ /* 0x000fe20007ffe0ff */
[----:B------:R-:W-:Y:S01]  /*ccc0*/  FADD.FTZ R0, -R0, R103 ;  /* 0x0000006700007221 */ /* 0x000fe20000010100 */
[----:B------:R-:W-:Y:S03]  /*ccd0*/  F2FP.BF16.PACK_AB R65, R106, R200 ;  /* 0x000000c86a41723e */ /* 0x000fe600000010ff */
[----:B------:R1:W-:Y:S01]  /*cce0*/  MUFU.EX2 R49, R44 ;  /* 0x0000002c00317308 */ /* 0x0003e20000000800 */
[----:B------:R-:W-:Y:S01]  /*ccf0*/  FMUL.FTZ R0, R0, c[0x0][0x2d0] ;  /* 0x0000b40000007a20 */ /* 0x000fe20000410000 */
[----:B--2---:R-:W-:Y:S01]  /*cd00*/  MOV R105, R244 ;  /* 0x000000f400697202 */ /* 0x004fe20000000f00 */
[----:B------:R-:W-:Y:S01]  /*cd10*/  FMUL.FTZ R4, R69, R104 ;  /* 0x0000006845047220 */ /* 0x000fe20000410000 */
[----:B------:R-:W-:Y:S02]  /*cd20*/  MOV R104, R54 ;  /* 0x0000003600687202 */ /* 0x000fe40000000f00 */
[----:B------:R-:W2:Y:S02]  /*cd30*/  LDSM.16.MT88.4 R52, [R210+0x100] ;  /* 0x00010000d234783b */ /* 0x000ea40000004200 */
[----:B------:R-:W-:Y:S02]  /*cd40*/  F2FP.BF16.PACK_AB R67, R87, R104 ;  /* 0x000000685743723e */ /* 0x000fe400000010ff */
[----:B------:R-:W5:Y:S01]  /*cd50*/  MUFU.EX2 R0, R0 ;  /* 0x0000000000007308 */ /* 0x000f620000000800 */
[-C--:B------:R-:W-:Y:S05]  /*cd60*/  HMMA.16816.F32.BF16 R4, R76, R20.reuse, R4 ;  /* 0x000000144c04723c */ /* 0x080fea0000041804 */
[C---:B---3--:R-:W-:Y:S02]  /*cd70*/  FMUL.FTZ R24, R2.reuse, R124 ;  /* 0x0000007c02187220 */ /* 0x048fe40000410000 */
[----:B----4-:R-:W-:Y:S02]  /*cd80*/  IMAD.MOV.U32 R129, RZ, RZ, R30 ;  /* 0x000000ffff817224 */ /* 0x010fe400078e001e */
[----:B------:R-:W-:Y:S03]  /*cd90*/  MUFU.EX2 R124, R32 ;  /* 0x00000020007c7308 */ /* 0x000fe60000000800 */
[----:B-1----:R-:W-:Y:S07]  /*cda0*/  FMUL.FTZ R44, R2, R144 ;  /* 0x00000090022c7220 */ /* 0x002fee0000410000 */
[----:B------:R-:W-:Y:S01]  /*cdb0*/  MUFU.EX2 R151, R58 ;  /* 0x0000003a00977308 */ /* 0x000fe20000000800 */
[C---:B-----5:R-:W-:Y:S02]  /*cdc0*/  FMUL.FTZ R11, R0.reuse, R111 ;  /* 0x0000006f000b7220 */ /* 0x060fe40000410000 */
[C---:B------:R-:W-:Y:S02]  /*cdd0*/  FMUL.FTZ R10, R0.reuse, R110 ;  /* 0x0000006e000a7220 */ /* 0x040fe40000410000 */
[----:B------:R-:W-:Y:S05]  /*cde0*/  IMAD.MOV.U32 R110, RZ, RZ, R86 ;  /* 0x000000ffff6e7224 */ /* 0x000fea00078e0056 */
[----:B------:R1:W-:Y:S01]  /*cdf0*/  MUFU.EX2 R111, R12 ;  /* 0x0000000c006f7308 */ /* 0x0003e20000000800 */
[C---:B------:R-:W-:Y:S01]  /*ce00*/  FMUL.FTZ R15, R0.reuse, R115 ;  /* 0x00000073000f7220 */ /* 0x040fe20000410000 */
[C---:B------:R-:W-:Y:S04]  /*ce10*/  HMMA.16816.F32.BF16 R8, R64.reuse, R20, R8 ;  /* 0x000000144008723c */ /* 0x040fe80000041808 */
[C---:B------:R-:W-:Y:S01]  /*ce20*/  FMUL.FTZ R14, R0.reuse, R114 ;  /* 0x00000072000e7220 */ /* 0x040fe20000410000 */
[----:B------:R-:W-:Y:S01]  /*ce30*/  MOV R114, R92 ;  /* 0x0000005c00727202 */ /* 0x000fe20000000f00 */
[C---:B------:R-:W-:Y:S01]  /*ce40*/  FMUL.FTZ R26, R0.reuse, R126 ;  /* 0x0000007e001a7220 */ /* 0x040fe20000410000 */
[----:B------:R-:W-:Y:S01]  /*ce50*/  MOV R126, R80 ;  /* 0x00000050007e7202 */ /* 0x000fe20000000f00 */
[----:B------:R-:W-:Y:S01]  /*ce60*/  FFMA.FTZ R20, R47, c[0x0][0x2d0], -R74 ;  /* 0x0000b4002f147a23 */ /* 0x000fe2000001084a */
[----:B------:R-:W3:Y:S03]  /*ce70*/  LDSM.16.MT88.4 R80, [R211+0x100] ;  /* 0x00010000d350783b */ /* 0x000ee60000004200 */
[----:B------:R4:W5:Y:S01]  /*ce80*/  MUFU.EX2 R59, R20 ;  /* 0x00000014003b7308 */ /* 0x0009620000000800 */
[C---:B------:R-:W-:Y:S02]  /*ce90*/  FMUL.FTZ R21, R69.reuse, R121 ;  /* 0x0000007945157220 */ /* 0x040fe40000410000 */
[C---:B------:R-:W-:Y:S02]  /*cea0*/  FMUL.FTZ R27, R0.reuse, R127 ;  /* 0x0000007f001b7220 */ /* 0x040fe40000410000 */
[C---:B------:R-:W-:Y:S02]  /*ceb0*/  FMUL.FTZ R31, R0.reuse, R131 ;  /* 0x00000083001f7220 */ /* 0x040fe40000410000 */
[----:B------:R-:W-:Y:S01]  /*cec0*/  FMUL.FTZ R30, R0, R130 ;  /* 0x00000082001e7220 */ /* 0x000fe20000410000 */
[----:B------:R-:W-:Y:S01]  /*ced0*/  MOV R130, R33 ;  /* 0x0000002100827202 */ /* 0x000fe20000000f00 */
[----:B-1----:R-:W-:Y:S01]  /*cee0*/  FMUL.FTZ R12, R2, R112 ;  /* 0x00000070020c7220 */ /* 0x002fe20000410000 */
[----:B------:R1:W-:Y:S01]  /*cef0*/  MUFU.EX2 R127, R40 ;  /* 0x00000028007f7308 */ /* 0x0003e20000000800 */
[C---:B------:R-:W-:Y:S01]  /*cf00*/  FMUL.FTZ R32, R69.reuse, R132 ;  /* 0x0000008445207220 */ /* 0x040fe20000410000 */
[----:B------:R-:W-:Y:S01]  /*cf10*/  MOV R112, R87 ;  /* 0x0000005700707202 */ /* 0x000fe20000000f00 */
[----:B------:R-:W-:Y:S02]  /*cf20*/  FMUL.FTZ R33, R69, R133 ;  /* 0x0000008545217220 */ /* 0x000fe40000410000 */
[----:B------:R-:W-:Y:S01]  /*cf30*/  LDSM.16.MT88.4 R132, [R212+0x2900] ;  /* 0x00290000d484783b */ /* 0x000fe20000004200 */
[-C--:B------:R-:W-:Y:S03]  /*cf40*/  HMMA.16816.F32.BF16 R12, R64, R22.reuse, R12 ;  /* 0x00000016400c723c */ /* 0x080fe6000004180c */
[----:B------:R-:W-:Y:S02]  /*cf50*/  IMAD.MOV.U32 R131, RZ, RZ, R84 ;  /* 0x000000ffff837224 */ /* 0x000fe400078e0054 */
[----:B------:R-:W-:Y:S02]  /*cf60*/  FFMA.FTZ R92, R95, c[0x0][0x2d0], -R75 ;  /* 0x0000b4005f5c7a23 */ /* 0x000fe4000001084b */
[----:B------:R-:W2:Y:S01]  /*cf70*/  LDSM.16.MT88.4 R84, [R209+0x900] ;  /* 0x00090000d154783b */ /* 0x000ea20000004200 */
[C---:B------:R-:W-:Y:S04]  /*cf80*/  HMMA.16816.F32.BF16 R16, R76.reuse, R22, R16 ;  /* 0x000000164c10723c */ /* 0x040fe80000041810 */
[C---:B----4-:R-:W-:Y:S02]  /*cf90*/  FMUL.FTZ R20, R69.reuse, R120 ;  /* 0x0000007845147220 */ /* 0x050fe40000410000 */
[----:B------:R-:W-:Y:S01]  /*cfa0*/  FMUL.FTZ R42, R0, R142 ;  /* 0x0000008e002a7220 */ /* 0x000fe20000410000 */
[----:B------:R4:W-:Y:S01]  /*cfb0*/  MUFU.EX2 R120, R62 ;  /* 0x0000003e00787308 */ /* 0x0009e20000000800 */
[C---:B------:R-:W-:Y:S01]  /*cfc0*/  FMUL.FTZ R22, R68.reuse, R122 ;  /* 0x0000007a44167220 */ /* 0x040fe20000410000 */
[----:B------:R-:W-:Y:S03]  /*cfd0*/  MOV R122, R60 ;  /* 0x0000003c007a7202 */ /* 0x000fe60000000f00 */
[----:B------:R-:W-:Y:S02]  /*cfe0*/  FMUL.FTZ R23, R68, R123 ;  /* 0x0000007b44177220 */ /* 0x000fe40000410000 */
[----:B-----5:R-:W-:Y:S02]  /*cff0*/  IMAD.MOV.U32 R150, RZ, RZ, R59 ;  /* 0x000000ffff967224 */ /* 0x020fe400078e003b */
[C---:B------:R-:W-:Y:S02]  /*d000*/  FMUL.FTZ R60, R2.reuse, R160 ;  /* 0x000000a0023c7220 */ /* 0x040fe40000410000 */
[----:B------:R-:W5:Y:S01]  /*d010*/  LDL.LU R160, [R1+0x10] ;  /* 0x0000100001a07983 */ /* 0x000f620000300800 */
[-C--:B------:R-:W-:Y:S03]  /*d020*/  HMMA.16816.F32.BF16 R20, R76, R36.reuse, R20 ;  /* 0x000000244c14723c */ /* 0x080fe60000041814 */
[----:B------:R-:W-:Y:S02]  /*d030*/  IMAD.MOV.U32 R115, RZ, RZ, R93 ;  /* 0x000000ffff737224 */ /* 0x000fe400078e005d */
[----:B-1----:R-:W-:Y:S02]  /*d040*/  FMUL.FTZ R40, R2, R140 ;  /* 0x0000008c02287220 */ /* 0x002fe40000410000 */
[----:B------:R-:W-:Y:S01]  /*d050*/  FMUL.FTZ R59, R0, R159 ;  /* 0x0000009f003b7220 */ /* 0x000fe20000410000 */
[C---:B------:R-:W-:Y:S04]  /*d060*/  HMMA.16816.F32.BF16 R24, R64.reuse, R36, R24 ;  /* 0x000000244018723c */ /* 0x040fe80000041818 */
[----:B------:R-:W-:Y:S02]  /*d070*/  IMAD.MOV.U32 R121, RZ, RZ, R61 ;  /* 0x000000ffff797224 */ /* 0x000fe400078e003d */
[----:B------:R-:W-:Y:S02]  /*d080*/  FMUL.FTZ R61, R2, R161 ;  /* 0x000000a1023d7220 */ /* 0x000fe40000410000 */
[-C--:B------:R-:W-:Y:S04]  /*d090*/  HMMA.16816.F32.BF16 R28, R64, R38.reuse, R28 ;  /* 0x00000026401c723c */ /* 0x080fe8000004181c */
[----:B------:R-:W-:Y:S02]  /*d0a0*/  FFMA.FTZ R36, R48, c[0x0][0x2d0], -R96 ;  /* 0x0000b40030247a23 */ /* 0x000fe40000010860 */
[----:B------:R-:W-:Y:S02]  /*d0b0*/  IMAD.MOV.U32 R161, RZ, RZ, R116 ;  /* 0x000000ffffa17224 */ /* 0x000fe400078e0074 */
[C---:B------:R-:W-:Y:S01]  /*d0c0*/  HMMA.16816.F32.BF16 R32, R76.reuse, R38, R32 ;  /* 0x000000264c20723c */ /* 0x040fe20000041820 */
[----:B------:R1:W-:Y:S03]  /*d0d0*/  MUFU.EX2 R128, R36 ;  /* 0x0000002400807308 */ /* 0x0003e60000000800 */
[----:B------:R-:W-:Y:S02]  /*d0e0*/  FMUL.FTZ R37, R69, R137 ;  /* 0x0000008945257220 */ /* 0x000fe40000410000 */
[----:B------:R-:W-:Y:S02]  /*d0f0*/  FMUL.FTZ R43, R0, R143 ;  /* 0x0000008f002b7220 */ /* 0x000fe40000410000 */
[C---:B------:R-:W-:Y:S03]  /*d100*/  FMUL.FTZ R38, R68.reuse, R138 ;  /* 0x0000008a44267220 */ /* 0x040fe60000410000 */
[----:B------:R-:W-:Y:S01]  /*d110*/  MUFU.EX2 R138, R92 ;  /* 0x0000005c008a7308 */ /* 0x000fe20000000800 */
[----:B------:R-:W-:Y:S02]  /*d120*/  FMUL.FTZ R39, R68, R139 ;  /* 0x0000008b44277220 */ /* 0x000fe40000410000 */
[--C-:B------:R-:W-:Y:S02]  /*d130*/  FFMA.FTZ R48, R57, c[0x0][0x2d0], -R74.reuse ;  /* 0x0000b40039307a23 */ /* 0x100fe4000001084a */
[C---:B------:R-:W-:Y:S02]  /*d140*/  FMUL.FTZ R46, R0.reuse, R146 ;  /* 0x00000092002e7220 */ /* 0x040fe40000410000 */
[----:B------:R-:W-:Y:S02]  /*d150*/  FMUL.FTZ R47, R0, R147 ;  /* 0x00000093002f7220 */ /* 0x000fe40000410000 */
[----:B------:R-:W-:Y:S01]  /*d160*/  FMUL.FTZ R57, R2, R157 ;  /* 0x0000009d02397220 */ /* 0x000fe20000410000 */
[----:B------:R3:W-:Y:S01]  /*d170*/  MUFU.EX2 R123, R48 ;  /* 0x00000030007b7308 */ /* 0x0007e20000000800 */
[C---:B------:R-:W-:Y:S02]  /*d180*/  FMUL.FTZ R58, R0.reuse, R158 ;  /* 0x0000009e003a7220 */ /* 0x040fe40000410000 */
[----:B----4-:R-:W-:Y:S02]  /*d190*/  FMUL.FTZ R62, R0, R162 ;  /* 0x000000a2003e7220 */ /* 0x010fe40000410000 */
[C---:B-1----:R-:W-:Y:S07]  /*d1a0*/  FMUL.FTZ R36, R69.reuse, R136 ;  /* 0x0000008845247220 */ /* 0x042fee0000410000 */
[-C--:B--2---:R-:W-:Y:S08]  /*d1b0*/  HMMA.16816.F32.BF16 R36, R76, R52.reuse, R36 ;  /* 0x000000344c24723c */ /* 0x084ff00000041824 */
[C---:B------:R-:W-:Y:S04]  /*d1c0*/  HMMA.16816.F32.BF16 R40, R64.reuse, R52, R40 ;  /* 0x000000344028723c */ /* 0x040fe80000041828 */
[C---:B---3--:R-:W-:Y:S02]  /*d1d0*/  FMUL.FTZ R48, R69.reuse, R148 ;  /* 0x0000009445307220 */ /* 0x048fe40000410000 */
[----:B------:R-:W-:Y:S02]  /*d1e0*/  IMAD.MOV.U32 R148, RZ, RZ, R49 ;  /* 0x000000ffff947224 */ /* 0x000fe400078e0031 */
[-C--:B------:R-:W-:Y:S04]  /*d1f0*/  HMMA.16816.F32.BF16 R44, R64, R54.reuse, R44 ;  /* 0x00000036402c723c */ /* 0x080fe8000004182c */
[--C-:B------:R-:W-:Y:S02]  /*d200*/  FFMA.FTZ R52, R56, c[0x0][0x2d0], -R97.reuse ;  /* 0x0000b40038347a23 */ /* 0x100fe40000010861 */
[C---:B------:R-:W-:Y:S01]  /*d210*/  FMUL.FTZ R49, R69.reuse, R149 ;  /* 0x0000009545317220 */ /* 0x040fe20000410000 */
[----:B------:R-:W-:Y:S01]  /*d220*/  MOV R149, R63 ;  /* 0x0000003f00957202 */ /* 0x000fe20000000f00 */
[----:B------:R1:W2:Y:S01]  /*d230*/  MUFU.EX2 R103, R52 ;  /* 0x0000003400677308 */ /* 0x0002a20000000800 */
[C---:B------:R-:W-:Y:S03]  /*d240*/  FMUL.FTZ R53, R69.reuse, R153 ;  /* 0x0000009945357220 */ /* 0x040fe60000410000 */
[----:B------:R-:W-:Y:S01]  /*d250*/  FMUL.FTZ R56, R2, R156 ;  /* 0x0000009c02387220 */ /* 0x000fe20000410000 */
[C---:B------:R-:W-:Y:S04]  /*d260*/  HMMA.16816.F32.BF16 R48, R76.reuse, R54, R48 ;  /* 0x000000364c30723c */ /* 0x040fe80000041830 */
[----:B------:R-:W-:Y:S03]  /*d270*/  FMUL.FTZ R63, R0, R163 ;  /* 0x000000a3003f7220 */ /* 0x000fe60000410000 */
[C---:B------:R-:W-:Y:S02]  /*d280*/  FMUL.FTZ R54, R68.reuse, R154 ;  /* 0x0000009a44367220 */ /* 0x040fe40000410000 */
[----:B------:R-:W-:Y:S03]  /*d290*/  FMUL.FTZ R55, R68, R155 ;  /* 0x0000009b44377220 */ /* 0x000fe60000410000 */
[----:B-1----:R-:W-:Y:S07]  /*d2a0*/  FMUL.FTZ R52, R69, R152 ;  /* 0x0000009845347220 */ /* 0x002fee0000410000 */
[-C--:B------:R-:W-:Y:S08]  /*d2b0*/  HMMA.16816.F32.BF16 R52, R76, R80.reuse, R52 ;  /* 0x000000504c34723c */ /* 0x080ff00000041834 */
[C---:B------:R-:W-:Y:S07]  /*d2c0*/  HMMA.16816.F32.BF16 R56, R64.reuse, R80, R56 ;  /* 0x000000504038723c */ /* 0x040fee0000041838 */
[----:B------:R-:W-:Y:S01]  /*d2d0*/  FFMA.FTZ R80, R88, c[0x0][0x2d0], -R97 ;  /* 0x0000b40058507a23 */ /* 0x000fe20000010861 */
[-C--:B------:R-:W-:Y:S03]  /*d2e0*/  HMMA.16816.F32.BF16 R60, R64, R82.reuse, R60 ;  /* 0x00000052403c723c */ /* 0x080fe6000004183c */
[----:B------:R1:W3:Y:S01]  /*d2f0*/  MUFU.EX2 R109, R80 ;  /* 0x00000050006d7308 */ /* 0x0002e20000000800 */
[----:B--2---:R-:W-:Y:S03]  /*d300*/  F2FP.BF16.PACK_AB R81, R151, R103 ;  /* 0x000000679751723e */ /* 0x004fe600000010ff */
[C---:B------:R-:W-:Y:S02]  /*d310*/  FMUL.FTZ R64, R69.reuse, R164 ;  /* 0x000000a445407220 */ /* 0x040fe40000410000 */
[----:B------:R-:W-:Y:S03]  /*d320*/  FMUL.FTZ R65, R69, R165 ;  /* 0x000000a545417220 */ /* 0x000fe60000410000 */
[C---:B------:R-:W-:Y:S02]  /*d330*/  FMUL.FTZ R66, R68.reuse, R166 ;  /* 0x000000a644427220 */ /* 0x040fe40000410000 */
[----:B------:R-:W-:Y:S07]  /*d340*/  FMUL.FTZ R67, R68, R167 ;  /* 0x000000a744437220 */ /* 0x000fee0000410000 */
[----:B------:R-:W-:Y:S04]  /*d350*/  HMMA.16816.F32.BF16 R64, R76, R82, R64 ;  /* 0x000000524c40723c */ /* 0x000fe80000041840 */
[--C-:B-1----:R-:W-:Y:S03]  /*d360*/  FFMA.FTZ R80, R90, c[0x0][0x2d0], -R74.reuse ;  /* 0x0000b4005a507a23 */ /* 0x102fe6000001084a */
[----:B------:R-:W-:Y:S01]  /*d370*/  F2FP.BF16.PACK_AB R78, R150, R130 ;  /* 0x00000082964e723e */ /* 0x000fe200000010ff */
[----:B------:R-:W1:Y:S01]  /*d380*/  LDSM.16.MT88.4 R88, [R212+0x900] ;  /* 0x00090000d458783b */ /* 0x000e620000004200 */
[----:B------:R-:W-:Y:S01]  /*d390*/  F2FP.BF16.PACK_AB R79, R149, R129 ;  /* 0x00000081954f723e */ /* 0x000fe200000010ff */
[----:B------:R2:W-:Y:S02]  /*d3a0*/  MUFU.EX2 R251, R80 ;  /* 0x0000005000fb7308 */ /* 0x0005e40000000800 */
[----:B------:R-:W-:Y:S02]  /*d3b0*/  F2FP.BF16.PACK_AB R76, R105, R126 ;  /* 0x0000007e694c723e */ /* 0x000fe400000010ff */
[----:B------:R-:W-:Y:S02]  /*d3c0*/  F2FP.BF16.PACK_AB R77, R111, R125 ;  /* 0x0000007d6f4d723e */ /* 0x000fe400000010ff */
[----:B------:R-:W-:Y:S02]  /*d3d0*/  F2FP.BF16.PACK_AB R82, R148, R127 ;  /* 0x0000007f9452723e */ /* 0x000fe400000010ff */
[----:B---3--:R-:W-:Y:S03]  /*d3e0*/  F2FP.BF16.PACK_AB R83, R109, R120 ;  /* 0x000000786d53723e */ /* 0x008fe600000010ff */
[-C--:B------:R-:W-:Y:S03]  /*d3f0*/  HMMA.16816.F32.BF16 R4, R76, R84.reuse, R4 ;  /* 0x000000544c04723c */ /* 0x080fe60000041804 */
[--C-:B--2---:R-:W-:Y:S02]  /*d400*/  FFMA.FTZ R80, R94, c[0x0][0x2d0], -R75.reuse ;  /* 0x0000b4005e507a23 */ /* 0x104fe4000001084b */
[----:B------:R-:W2:Y:S02]  /*d410*/  LDSM.16.MT88.4 R92, [R210+0x900] ;  /* 0x00090000d25c783b */ /* 0x000ea40000004200 */
[----:B------:R3:W-:Y:S02]  /*d420*/  MUFU.EX2 R139, R80 ;  /* 0x00000050008b7308 */ /* 0x0007e40000000800 */
[----:B---3--:R-:W-:Y:S07]  /*d430*/  F2FP.BF16.PACK_AB R80, R128, R124 ;  /* 0x0000007c8050723e */ /* 0x008fee00000010ff */
[C---:B------:R-:W-:Y:S07]  /*d440*/  HMMA.16816.F32.BF16 R8, R80.reuse, R84, R8 ;  /* 0x000000545008723c */ /* 0x040fee0000041808 */
[--C-:B------:R-:W-:Y:S01]  /*d450*/  FFMA.FTZ R84, R176, c[0x0][0x2d0], -R74.reuse ;  /* 0x0000b400b0547a23 */ /* 0x100fe2000001084a */
[-C--:B------:R-:W-:Y:S03]  /*d460*/  HMMA.16816.F32.BF16 R12, R80, R86.reuse, R12 ;  /* 0x00000056500c723c */ /* 0x080fe6000004180c */
[----:B------:R3:W-:Y:S05]  /*d470*/  MUFU.EX2 R249, R84 ;  /* 0x0000005400f97308 */ /* 0x0007ea0000000800 */
[C---:B------:R-:W-:Y:S08]  /*d480*/  HMMA.16816.F32.BF16 R16, R76.reuse, R86, R16 ;  /* 0x000000564c10723c */ /* 0x040ff00000041810 */
[-C--:B-1----:R-:W-:Y:S08]  /*d490*/  HMMA.16816.F32.BF16 R20, R76, R88.reuse, R20 ;  /* 0x000000584c14723c */ /* 0x082ff00000041814 */
[C---:B------:R-:W-:Y:S04]  /*d4a0*/  HMMA.16816.F32.BF16 R24, R80.reuse, R88, R24 ;  /* 0x000000585018723c */ /* 0x040fe80000041818 */
[----:B---3--:R-:W-:Y:S03]  /*d4b0*/  FFMA.FTZ R84, R177, c[0x0][0x2d0], -R74 ;  /* 0x0000b400b1547a23 */ /* 0x008fe6000001084a */
[--C-:B------:R-:W-:Y:S01]  /*d4c0*/  FFMA.FTZ R88, R171, c[0x0][0x2d0], -R96.reuse ;  /* 0x0000b400ab587a23 */ /* 0x100fe20000010860 */
[-C--:B------:R-:W-:Y:S01]  /*d4d0*/  HMMA.16816.F32.BF16 R28, R80, R90.reuse, R28 ;  /* 0x0000005a501c723c */ /* 0x080fe2000004181c */
[----:B------:R1:W-:Y:S07]  /*d4e0*/  MUFU.EX2 R246, R84 ;  /* 0x0000005400f67308 */ /* 0x0003ee0000000800 */
[C---:B------:R-:W-:Y:S03]  /*d4f0*/  HMMA.16816.F32.BF16 R32, R76.reuse, R90, R32 ;  /* 0x0000005a4c20723c */ /* 0x040fe60000041820 */
[----:B------:R3:W-:Y:S05]  /*d500*/  MUFU.EX2 R136, R88 ;  /* 0x0000005800887308 */ /* 0x0007ea0000000800 */
[-C--:B--2---:R-:W-:Y:S08]  /*d510*/  HMMA.16816.F32.BF16 R36, R76, R92.reuse, R36 ;  /* 0x0000005c4c24723c */ /* 0x084ff00000041824 */
[C---:B------:R-:W-:Y:S04]  /*d520*/  HMMA.16816.F32.BF16 R40, R80.reuse, R92, R40 ;  /* 0x0000005c5028723c */ /* 0x040fe80000041828 */
[----:B-1----:R-:W-:Y:S03]  /*d530*/  FFMA.FTZ R84, R173, c[0x0][0x2d0], -R75 ;  /* 0x0000b400ad547a23 */ /* 0x002fe6000001084b */
[----:B------:R-:W-:Y:S01]  /*d540*/  FFMA.FTZ R92, R168, c[0x0][0x2d0], -R97 ;  /* 0x0000b400a85c7a23 */ /* 0x000fe20000010861 */
[----:B------:R1:W-:Y:S01]  /*d550*/  MUFU.EX2 R245, R84 ;  /* 0x0000005400f57308 */ /* 0x0003e20000000800 */
[-C--:B------:R-:W-:Y:S03]  /*d560*/  HMMA.16816.F32.BF16 R44, R80, R94.reuse, R44 ;  /* 0x0000005e502c723c */ /* 0x080fe6000004182c */
[--C-:B---3--:R-:W-:Y:S05]  /*d570*/  FFMA.FTZ R88, R172, c[0x0][0x2d0], -R96.reuse ;  /* 0x0000b400ac587a23 */ /* 0x108fea0000010860 */
[C---:B------:R-:W-:Y:S01]  /*d580*/  HMMA.16816.F32.BF16 R48, R76.reuse, R94, R48 ;  /* 0x0000005e4c30723c */ /* 0x040fe20000041830 */
[----:B------:R2:W-:Y:S03]  /*d590*/  MUFU.EX2 R142, R88 ;  /* 0x00000058008e7308 */ /* 0x0005e60000000800 */
[----:B-----5:R-:W-:Y:S07]  /*d5a0*/  FFMA.FTZ R69, R69, R160, R161 ;  /* 0x000000a045457223 */ /* 0x020fee00000100a1 */
[----:B------:R3:W-:Y:S01]  /*d5b0*/  MUFU.EX2 R235, R92 ;  /* 0x0000005c00eb7308 */ /* 0x0007e20000000800 */
[----:B-1----:R-:W-:Y:S09]  /*d5c0*/  FFMA.FTZ R84, R175, c[0x0][0x2d0], -R75 ;  /* 0x0000b400af547a23 */ /* 0x002ff2000001084b */
[----:B------:R1:W-:Y:S01]  /*d5d0*/  MUFU.EX2 R143, R84 ;  /* 0x00000054008f7308 */ /* 0x0003e20000000800 */
[--C-:B--2---:R-:W-:Y:S09]  /*d5e0*/  FFMA.FTZ R88, R174, c[0x0][0x2d0], -R96.reuse ;  /* 0x0000b400ae587a23 */ /* 0x104ff20000010860 */
[----:B------:R2:W4:Y:S01]  /*d5f0*/  MUFU.EX2 R141, R88 ;  /* 0x00000058008d7308 */ /* 0x0005220000000800 */
[----:B---3--:R-:W-:Y:S09]  /*d600*/  FFMA.FTZ R92, R169, c[0x0][0x2d0], -R97 ;  /* 0x0000b400a95c7a23 */ /* 0x008ff20000010861 */
[----:B------:R3:W-:Y:S01]  /*d610*/  MUFU.EX2 R234, R92 ;  /* 0x0000005c00ea7308 */ /* 0x0007e20000000800 */
[----:B-1----:R-:W-:Y:S09]  /*d620*/  FFMA.FTZ R84, R99, c[0x0][0x2d0], -R96 ;  /* 0x0000b40063547a23 */ /* 0x002ff20000010860 */
[----:B------:R1:W-:Y:S01]  /*d630*/  MUFU.EX2 R137, R84 ;  /* 0x0000005400897308 */ /* 0x0003e20000000800 */
[--C-:B--2---:R-:W-:Y:S09]  /*d640*/  FFMA.FTZ R88, R182, c[0x0][0x2d0], -R74.reuse ;  /* 0x0000b400b6587a23 */ /* 0x104ff2000001084a */
[----:B------:R2:W-:Y:S01]  /*d650*/  MUFU.EX2 R244, R88 ;  /* 0x0000005800f47308 */ /* 0x0005e20000000800 */
[----:B---3--:R-:W-:Y:S09]  /*d660*/  FFMA.FTZ R92, R185, c[0x0][0x2d0], -R75 ;  /* 0x0000b400b95c7a23 */ /* 0x008ff2000001084b */
[----:B------:R3:W-:Y:S01]  /*d670*/  MUFU.EX2 R145, R92 ;  /* 0x0000005c00917308 */ /* 0x0007e20000000800 */
[----:B-1----:R-:W1:Y:S01]  /*d680*/  LDSM.16.MT88.4 R84, [R211+0x900] ;  /* 0x00090000d354783b */ /* 0x002e620000004200 */
[--C-:B--2---:R-:W-:Y:S08]  /*d690*/  FFMA.FTZ R88, R98, c[0x0][0x2d0], -R97.reuse ;  /* 0x0000b40062587a23 */ /* 0x104ff00000010861 */
[----:B------:R2:W5:Y:S01]  /*d6a0*/  MUFU.EX2 R140, R88 ;  /* 0x00000058008c7308 */ /* 0x0005620000000800 */
[----:B---3--:R-:W-:Y:S08]  /*d6b0*/  LDSM.16.MT88.4 R92, [R210+0x1100] ;  /* 0x00110000d25c783b */ /* 0x008ff00000004200 */
[----:B--2---:R-:W2:Y:S01]  /*d6c0*/  LDSM.16.MT88.4 R88, [R209+0x1100] ;  /* 0x00110000d158783b */ /* 0x004ea20000004200 */
[-C--:B-1----:R-:W-:Y:S08]  /*d6d0*/  HMMA.16816.F32.BF16 R52, R76, R84.reuse, R52 ;  /* 0x000000544c34723c */ /* 0x082ff00000041834 */
[C---:B------:R-:W-:Y:S07]  /*d6e0*/  HMMA.16816.F32.BF16 R56, R80.reuse, R84, R56 ;  /* 0x000000545038723c */ /* 0x040fee0000041838 */
[----:B------:R-:W-:Y:S01]  /*d6f0*/  FFMA.FTZ R84, R170, c[0x0][0x2d0], -R97 ;  /* 0x0000b400aa547a23 */ /* 0x000fe20000010861 */
[-C--:B------:R-:W-:Y:S03]  /*d700*/  HMMA.16816.F32.BF16 R60, R80, R86.reuse, R60 ;  /* 0x00000056503c723c */ /* 0x080fe6000004183c */
[----:B------:R1:W3:Y:S04]  /*d710*/  MUFU.EX2 R232, R84 ;  /* 0x0000005400e87308 */ /* 0x0002e80000000800 */
[--C-:B------:R-:W-:Y:S01]  /*d720*/  FFMA.FTZ R80, R187, c[0x0][0x2d0], -R74.reuse ;  /* 0x0000b400bb507a23 */ /* 0x100fe2000001084a */
[----:B------:R-:W-:Y:S04]  /*d730*/  HMMA.16816.F32.BF16 R64, R76, R86, R64 ;  /* 0x000000564c40723c */ /* 0x000fe80000041840 */
[----:B----4-:R-:W-:Y:S01]  /*d740*/  F2FP.BF16.PACK_AB R82, R141, R142 ;  /* 0x0000008e8d52723e */ /* 0x010fe200000010ff */
[----:B------:R4:W-:Y:S01]  /*d750*/  MUFU.EX2 R147, R80 ;  /* 0x0000005000937308 */ /* 0x0009e20000000800 */
[----:B-----5:R-:W-:Y:S02]  /*d760*/  F2FP.BF16.PACK_AB R81, R235, R140 ;  /* 0x0000008ceb51723e */ /* 0x020fe400000010ff */
[----:B------:R-:W-:Y:S04]  /*d770*/  F2FP.BF16.PACK_AB R76, R251, R123 ;  /* 0x0000007bfb4c723e */ /* 0x000fe800000010ff */
[----:B------:R-:W-:Y:S02]  /*d780*/  F2FP.BF16.PACK_AB R77, R138, R139 ;  /* 0x0000008b8a4d723e */ /* 0x000fe400000010ff */
[----:B------:R-:W-:Y:S02]  /*d790*/  F2FP.BF16.PACK_AB R78, R246, R249 ;  /* 0x000000f9f64e723e */ /* 0x000fe400000010ff */
[----:B------:R-:W-:Y:S01]  /*d7a0*/  F2FP.BF16.PACK_AB R79, R143, R245 ;  /* 0x000000f58f4f723e */ /* 0x000fe200000010ff */
[----:B-1----:R-:W1:Y:S01]  /*d7b0*/  LDSM.16.MT88.4 R84, [R212+0x1100] ;  /* 0x00110000d454783b */ /* 0x002e620000004200 */
[----:B---3--:R-:W-:Y:S05]  /*d7c0*/  F2FP.BF16.PACK_AB R83, R232, R234 ;  /* 0x000000eae853723e */ /* 0x008fea00000010ff */
[-C--:B--2---:R-:W-:Y:S03]  /*d7d0*/  HMMA.16816.F32.BF16 R4, R76, R88.reuse, R4 ;  /* 0x000000584c04723c */ /* 0x084fe60000041804 */
[--C-:B----4-:R-:W-:Y:S04]  /*d7e0*/  FFMA.FTZ R80, R183, c[0x0][0x2d0], -R75.reuse ;  /* 0x0000b400b7507a23 */ /* 0x110fe8000001084b */
[----:B------:R2:W-:Y:S02]  /*d7f0*/  MUFU.EX2 R146, R80 ;  /* 0x0000005000927308 */ /* 0x0005e40000000800 */
[----:B--2---:R-:W-:Y:S07]  /*d800*/  F2FP.BF16.PACK_AB R80, R136, R137 ;  /* 0x000000898850723e */ /* 0x004fee00000010ff */
[C---:B------:R-:W-:Y:S07]  /*d810*/  HMMA.16816.F32.BF16 R8, R80.reuse, R88, R8 ;  /* 0x000000585008723c */ /* 0x040fee0000041808 */
[--C-:B------:R-:W-:Y:S01]  /*d820*/  FFMA.FTZ R88, R195, c[0x0][0x2d0], -R74.reuse ;  /* 0x0000b400c3587a23 */ /* 0x100fe2000001084a */
[-C--:B------:R-:W-:Y:S03]  /*d830*/  HMMA.16816.F32.BF16 R12, R80, R90.reuse, R12 ;  /* 0x0000005a500c723c */ /* 0x080fe6000004180c */
[----:B------:R2:W-:Y:S05]  /*d840*/  MUFU.EX2 R231, R88 ;  /* 0x0000005800e77308 */ /* 0x0005ea0000000800 */
[C---:B------:R-:W-:Y:S08]  /*d850*/  HMMA.16816.F32.BF16 R16, R76.reuse, R90, R16 ;  /* 0x0000005a4c10723c */ /* 0x040ff00000041810 */
[-C--:B-1----:R-:W-:Y:S08]  /*d860*/  HMMA.16816.F32.BF16 R20, R76, R84.reuse, R20 ;  /* 0x000000544c14723c */ /* 0x082ff00000041814 */
[C---:B------:R-:W-:Y:S04]  /*d870*/  HMMA.16816.F32.BF16 R24, R80.reuse, R84, R24 ;  /* 0x000000545018723c */ /* 0x040fe80000041818 */
[----:B--2---:R-:W-:Y:S01]  /*d880*/  FFMA.FTZ R88, R198, c[0x0][0x2d0], -R74 ;  /* 0x0000b400c6587a23 */ /* 0x004fe2000001084a */
[----:B------:R-:W-:Y:S02]  /*d890*/  MOV R198, R109 ;  /* 0x0000006d00c67202 */ /* 0x000fe40000000f00 */
[--C-:B------:R-:W-:Y:S01]  /*d8a0*/  FFMA.FTZ R84, R184, c[0x0][0x2d0], -R96.reuse ;  /* 0x0000b400b8547a23 */ /* 0x100fe20000010860 */
[-C--:B------:R-:W-:Y:S01]  /*d8b0*/  HMMA.16816.F32.BF16 R28, R80, R86.reuse, R28 ;  /* 0x00000056501c723c */ /* 0x080fe2000004181c */
[----:B------:R1:W-:Y:S07]  /*d8c0*/  MUFU.EX2 R195, R88 ;  /* 0x0000005800c37308 */ /* 0x0003ee0000000800 */
[C---:B------:R-:W-:Y:S03]  /*d8d0*/  HMMA.16816.F32.BF16 R32, R76.reuse, R86, R32 ;  /* 0x000000564c20723c */ /* 0x040fe60000041820 */
[----:B------:R2:W-:Y:S05]  /*d8e0*/  MUFU.EX2 R144, R84 ;  /* 0x0000005400907308 */ /* 0x0005ea0000000800 */
[-C--:B------:R-:W-:Y:S08]  /*d8f0*/  HMMA.16816.F32.BF16 R36, R76, R92.reuse, R36 ;  /* 0x0000005c4c24723c */ /* 0x080ff00000041824 */
[C---:B------:R-:W-:Y:S04]  /*d900*/  HMMA.16816.F32.BF16 R40, R80.reuse, R92, R40 ;  /* 0x0000005c5028723c */ /* 0x040fe80000041828 */
[----:B-1----:R-:W-:Y:S03]  /*d910*/  FFMA.FTZ R88, R191, c[0x0][0x2d0], -R75 ;  /* 0x0000b400bf587a23 */ /* 0x002fe6000001084b */
[----:B------:R-:W-:Y:S01]  /*d920*/  FFMA.FTZ R92, R180, c[0x0][0x2d0], -R97 ;  /* 0x0000b400b45c7a23 */ /* 0x000fe20000010861 */
[-C--:B------:R-:W-:Y:S01]  /*d930*/  HMMA.16816.F32.BF16 R44, R80, R94.reuse, R44 ;  /* 0x0000005e502c723c */ /* 0x080fe2000004182c */
[----:B------:R1:W-:Y:S03]  /*d940*/  MUFU.EX2 R191, R88 ;  /* 0x0000005800bf7308 */ /* 0x0003e60000000800 */
[--C-:B--2---:R-:W-:Y:S04]  /*d950*/  FFMA.FTZ R84, R188, c[0x0][0x2d0], -R96.reuse ;  /* 0x0000b400bc547a23 */ /* 0x104fe80000010860 */
[C---:B------:R-:W-:Y:S03]  /*d960*/  HMMA.16816.F32.BF16 R48, R76.reuse, R94, R48 ;  /* 0x0000005e4c30723c */ /* 0x040fe60000041830 */
[----:B------:R2:W-:Y:S10]  /*d970*/  MUFU.EX2 R187, R84 ;  /* 0x0000005400bb7308 */ /* 0x0005f40000000800 */
[----:B------:R3:W-:Y:S01]  /*d980*/  MUFU.EX2 R155, R92 ;  /* 0x0000005c009b7308 */ /* 0x0007e20000000800 */
[----:B-1----:R-:W-:Y:S09]  /*d990*/  FFMA.FTZ R88, R193, c[0x0][0x2d0], -R75 ;  /* 0x0000b400c1587a23 */ /* 0x002ff2000001084b */
[----:B------:R1:W-:Y:S01]  /*d9a0*/  MUFU.EX2 R193, R88 ;  /* 0x0000005800c17308 */ /* 0x0003e20000000800 */
[--C-:B--2---:R-:W-:Y:S02]  /*d9b0*/  FFMA.FTZ R84, R189, c[0x0][0x2d0], -R96.reuse ;  /* 0x0000b400bd547a23 */ /* 0x104fe40000010860 */
[----:B------:R-:W-:Y:S01]  /*d9c0*/  IMAD.MOV.U32 R189, RZ, RZ, R123 ;  /* 0x000000ffffbd7224 */ /* 0x000fe200078e007b */
[----:B------:R-:W-:Y:S06]  /*d9d0*/  MOV R123, R118 ;  /* 0x00000076007b7202 */ /* 0x000fec0000000f00 */
[----:B------:R2:W-:Y:S01]  /*d9e0*/  MUFU.EX2 R184, R84 ;  /* 0x0000005400b87308 */ /* 0x0005e20000000800 */
[----:B---3--:R-:W-:Y:S09]  /*d9f0*/  FFMA.FTZ R92, R179, c[0x0][0x2d0], -R97 ;  /* 0x0000b400b35c7a23 */ /* 0x008ff20000010861 */
[----:B------:R3:W-:Y:S01]  /*da00*/  MUFU.EX2 R154, R92 ;  /* 0x0000005c009a7308 */ /* 0x0007e20000000800 */
[----:B-1----:R-:W1:Y:S01]  /*da10*/  LDSM.16.MT88.4 R88, [R211+0x1100] ;  /* 0x00110000d358783b */ /* 0x002e620000004200 */
[----:B--2---:R-:W-:Y:S01]  /*da20*/  FFMA.FTZ R84, R190, c[0x0][0x2d0], -R96 ;  /* 0x0000b400be547a23 */ /* 0x004fe20000010860 */
[----:B------:R-:W-:Y:S06]  /*da30*/  MOV R190, R127 ;  /* 0x0000007f00be7202 */ /* 0x000fec0000000f00 */
[----:B------:R-:W2:Y:S01]  /*da40*/  LDL.LU R127, [R1+0x14] ;  /* 0x00001400017f7983 */ /* 0x000ea20000300800 */
[----:B------:R4:W5:Y:S01]  /*da50*/  MUFU.EX2 R185, R84 ;  /* 0x0000005400b97308 */ /* 0x0009620000000800 */
[----:B---3--:R-:W-:Y:S01]  /*da60*/  FFMA.FTZ R92, R205, c[0x0][0x2d0], -R75 ;  /* 0x0000b400cd5c7a23 */ /* 0x008fe2000001084b */
[----:B------:R-:W-:Y:S01]  /*da70*/  MOV R205, R190 ;  /* 0x000000be00cd7202 */ /* 0x000fe20000000f00 */
[----:B------:R-:W-:Y:S07]  /*da80*/  IMAD.MOV.U32 R190, RZ, RZ, R151 ;  /* 0x000000ffffbe7224 */ /* 0x000fee00078e0097 */
[----:B------:R3:W-:Y:S01]  /*da90*/  MUFU.EX2 R159, R92 ;  /* 0x0000005c009f7308 */ /* 0x0007e20000000800 */
[--C-:B----4-:R-:W-:Y:S01]  /*daa0*/  FFMA.FTZ R84, R204, c[0x0][0x2d0], -R74.reuse ;  /* 0x0000b400cc547a23 */ /* 0x110fe2000001084a */
[----:B------:R-:W-:Y:S01]  /*dab0*/  MOV R204, R122 ;  /* 0x0000007a00cc7202 */ /* 0x000fe20000000f00 */
[-C--:B-1----:R-:W-:Y:S01]  /*dac0*/  HMMA.16816.F32.BF16 R52, R76, R88.reuse, R52 ;  /* 0x000000584c34723c */ /* 0x082fe20000041834 */
[----:B------:R-:W4:Y:S06]  /*dad0*/  LDL.LU R122, [R1+0x18] ;  /* 0x00001800017a7983 */ /* 0x000f2c0000300800 */
[----:B------:R1:W-:Y:S01]  /*dae0*/  MUFU.EX2 R183, R84 ;  /* 0x0000005400b77308 */ /* 0x0003e20000000800 */
[C---:B------:R-:W-:Y:S01]  /*daf0*/  HMMA.16816.F32.BF16 R56, R80.reuse, R88, R56 ;  /* 0x000000585038723c */ /* 0x040fe20000041838 */
[----:B---3--:R-:W-:Y:S06]  /*db00*/  LDSM.16.MT88.4 R92, [R210+0x1900] ;  /* 0x00190000d25c783b */ /* 0x008fec0000004200 */
[--C-:B------:R-:W-:Y:S01]  /*db10*/  FFMA.FTZ R88, R178, c[0x0][0x2d0], -R97.reuse ;  /* 0x0000b400b2587a23 */ /* 0x100fe20000010861 */
[-C--:B------:R-:W-:Y:S03]  /*db20*/  HMMA.16816.F32.BF16 R60, R80, R90.reuse, R60 ;  /* 0x0000005a503c723c */ /* 0x080fe6000004183c */
[----:B------:R-:W3:Y:S04]  /*db30*/  MUFU.EX2 R102, R88 ;  /* 0x0000005800667308 */ /* 0x000ee80000000800 */
[--C-:B------:R-:W-:Y:S01]  /*db40*/  FFMA.FTZ R80, R228, c[0x0][0x2d0], -R74.reuse ;  /* 0x0000b400e4507a23 */ /* 0x100fe2000001084a */
[----:B------:R-:W-:Y:S04]  /*db50*/  HMMA.16816.F32.BF16 R64, R76, R90, R64 ;  /* 0x0000005a4c40723c */ /* 0x000fe80000041840 */
[----:B-1----:R-:W-:Y:S01]  /*db60*/  FFMA.FTZ R84, R181, c[0x0][0x2d0], -R97 ;  /* 0x0000b400b5547a23 */ /* 0x002fe20000010861 */
[----:B-----5:R-:W-:Y:S01]  /*db70*/  F2FP.BF16.PACK_AB R82, R185, R184 ;  /* 0x000000b8b952723e */ /* 0x020fe200000010ff */
[----:B------:R1:W-:Y:S01]  /*db80*/  MUFU.EX2 R181, R80 ;  /* 0x0000005000b57308 */ /* 0x0003e20000000800 */
[----:B------:R-:W-:Y:S02]  /*db90*/  F2FP.BF16.PACK_AB R76, R147, R244 ;  /* 0x000000f4934c723e */ /* 0x000fe400000010ff */
[----:B------:R-:W-:Y:S03]  /*dba0*/  F2FP.BF16.PACK_AB R77, R145, R146 ;  /* 0x00000092914d723e */ /* 0x000fe600000010ff */
[----:B------:R-:W-:Y:S02]  /*dbb0*/  F2FP.BF16.PACK_AB R78, R195, R231 ;  /* 0x000000e7c34e723e */ /* 0x000fe400000010ff */
[----:B------:R-:W-:Y:S02]  /*dbc0*/  F2FP.BF16.PACK_AB R79, R193, R191 ;  /* 0x000000bfc14f723e */ /* 0x000fe400000010ff */
[----:B------:R5:W5:Y:S01]  /*dbd0*/  MUFU.EX2 R182, R84 ;  /* 0x0000005400b67308 */ /* 0x000b620000000800 */
[----:B------:R-:W-:Y:S01]  /*dbe0*/  MOV R228, R121 ;  /* 0x0000007900e47202 */ /* 0x000fe20000000f00 */
[----:B------:R-:W-:Y:S01]  /*dbf0*/  IMAD.MOV.U32 R121, RZ, RZ, R119 ;  /* 0x000000ffff797224 */ /* 0x000fe200078e0077 */
[----:B---3--:R-:W-:Y:S01]  /*dc00*/  F2FP.BF16.PACK_AB R83, R102, R154 ;  /* 0x0000009a6653723e */ /* 0x008fe200000010ff */
[----:B------:R-:W-:Y:S03]  /*dc10*/  LDSM.16.MT88.4 R88, [R212+0x1900] ;  /* 0x00190000d458783b */ /* 0x000fe60000004200 */
[----:B------:R-:W-:Y:S02]  /*dc20*/  MOV R188, R121 ;  /* 0x0000007900bc7202 */ /* 0x000fe40000000f00 */
[----:B------:R-:W-:Y:S01]  /*dc30*/  MOV R121, R113 ;  /* 0x0000007100797202 */ /* 0x000fe20000000f00 */
[----:B-1----:R-:W-:Y:S01]  /*dc40*/  FFMA.FTZ R80, R203, c[0x0][0x2d0], -R75 ;  /* 0x0000b400cb507a23 */ /* 0x002fe2000001084b */
[----:B------:R-:W-:Y:S03]  /*dc50*/  MOV R203, R150 ;  /* 0x0000009600cb7202 */ /* 0x000fe60000000f00 */
[----:B------:R1:W-:Y:S01]  /*dc60*/  MUFU.EX2 R153, R80 ;  /* 0x0000005000997308 */ /* 0x0003e20000000800 */
[----:B-----5:R-:W3:Y:S01]  /*dc70*/  LDSM.16.MT88.4 R84, [R209+0x1900] ;  /* 0x00190000d154783b */ /* 0x020ee20000004200 */
[----:B------:R-:W-:Y:S02]  /*dc80*/  F2FP.BF16.PACK_AB R81, R155, R182 ;  /* 0x000000b69b51723e */ /* 0x000fe400000010ff */
[----:B-1----:R-:W-:Y:S01]  /*dc90*/  F2FP.BF16.PACK_AB R80, R187, R144 ;  /* 0x00000090bb50723e */ /* 0x002fe200000010ff */
[-C--:B---3--:R-:W-:Y:S08]  /*dca0*/  HMMA.16816.F32.BF16 R4, R76, R84.reuse, R4 ;  /* 0x000000544c04723c */ /* 0x088ff00000041804 */
[C---:B------:R-:W-:Y:S07]  /*dcb0*/  HMMA.16816.F32.BF16 R8, R80.reuse, R84, R8 ;  /* 0x000000545008723c */ /* 0x040fee0000041808 */
[--C-:B------:R-:W-:Y:S01]  /*dcc0*/  FFMA.FTZ R84, R233, c[0x0][0x2d0], -R74.reuse ;  /* 0x0000b400e9547a23 */ /* 0x100fe2000001084a */
[-C--:B------:R-:W-:Y:S03]  /*dcd0*/  HMMA.16816.F32.BF16 R12, R80, R86.reuse, R12 ;  /* 0x00000056500c723c */ /* 0x080fe6000004180c */
[----:B------:R1:W-:Y:S01]  /*dce0*/  MUFU.EX2 R158, R84 ;  /* 0x00000054009e7308 */ /* 0x0003e20000000800 */
[----:B------:R-:W-:Y:S04]  /*dcf0*/  IMAD.MOV.U32 R233, RZ, RZ, R111 ;  /* 0x000000ffffe97224 */ /* 0x000fe800078e006f */
[C---:B------:R-:W-:Y:S08]  /*dd00*/  HMMA.16816.F32.BF16 R16, R76.reuse, R86, R16 ;  /* 0x000000564c10723c */ /* 0x040ff00000041810 */
[-C--:B------:R-:W-:Y:S08]  /*dd10*/  HMMA.16816.F32.BF16 R20, R76, R88.reuse, R20 ;  /* 0x000000584c14723c */ /* 0x080ff00000041814 */
[C---:B------:R-:W-:Y:S04]  /*dd20*/  HMMA.16816.F32.BF16 R24, R80.reuse, R88, R24 ;  /* 0x000000585018723c */ /* 0x040fe80000041818 */
[----:B-1----:R-:W-:Y:S02]  /*dd30*/  FFMA.FTZ R84, R236, c[0x0][0x2d0], -R74 ;  /* 0x0000b400ec547a23 */ /* 0x002fe4000001084a */
[----:B------:R-:W-:Y:S02]  /*dd40*/  IMAD.MOV.U32 R236, RZ, RZ, R105 ;  /* 0x000000ffffec7224 */ /* 0x000fe400078e0069 */
[-C--:B------:R-:W-:Y:S01]  /*dd50*/  HMMA.16816.F32.BF16 R28, R80, R90.reuse, R28 ;  /* 0x0000005a501c723c */ /* 0x080fe2000004181c */
[----:B------:R1:W-:Y:S03]  /*dd60*/  MUFU.EX2 R180, R84 ;  /* 0x0000005400b47308 */ /* 0x0003e60000000800 */
[--C-:B------:R-:W-:Y:S01]  /*dd70*/  FFMA.FTZ R88, R206, c[0x0][0x2d0], -R96.reuse ;  /* 0x0000b400ce587a23 */ /* 0x100fe20000010860 */
[----:B------:R-:W-:Y:S03]  /*dd80*/  MOV R206, R110 ;  /* 0x0000006e00ce7202 */ /* 0x000fe60000000f00 */
[C---:B------:R-:W-:Y:S03]  /*dd90*/  HMMA.16816.F32.BF16 R32, R76.reuse, R90, R32 ;  /* 0x0000005a4c20723c */ /* 0x040fe60000041820 */
[----:B------:R3:W-:Y:S05]  /*dda0*/  MUFU.EX2 R156, R88 ;  /* 0x00000058009c7308 */ /* 0x0007ea0000000800 */
[-C--:B------:R-:W-:Y:S08]  /*ddb0*/  HMMA.16816.F32.BF16 R36, R76, R92.reuse, R36 ;  /* 0x0000005c4c24723c */ /* 0x080ff00000041824 */
[C---:B------:R-:W-:Y:S04]  /*ddc0*/  HMMA.16816.F32.BF16 R40, R80.reuse, R92, R40 ;  /* 0x0000005c5028723c */ /* 0x040fe80000041828 */
[----:B-1----:R-:W-:Y:S01]  /*ddd0*/  FFMA.FTZ R84, R229, c[0x0][0x2d0], -R75 ;  /* 0x0000b400e5547a23 */ /* 0x002fe2000001084b */
[----:B------:R-:W-:Y:S02]  /*dde0*/  MOV R229, R104 ;  /* 0x0000006800e57202 */ /* 0x000fe40000000f00 */
[----:B------:R-:W-:Y:S01]  /*ddf0*/  FFMA.FTZ R92, R201, c[0x0][0x2d0], -R97 ;  /* 0x0000b400c95c7a23 */ /* 0x000fe20000010861 */
[-C--:B------:R-:W-:Y:S01]  /*de00*/  HMMA.16816.F32.BF16 R44, R80, R94.reuse, R44 ;  /* 0x0000005e502c723c */ /* 0x080fe2000004182c */
[----:B------:R1:W-:Y:S03]  /*de10*/  MUFU.EX2 R157, R84 ;  /* 0x00000054009d7308 */ /* 0x0003e60000000800 */
[--C-:B---3--:R-:W-:Y:S04]  /*de20*/  FFMA.FTZ R88, R207, c[0x0][0x2d0], -R96.reuse ;  /* 0x0000b400cf587a23 */ /* 0x108fe80000010860 */
[C---:B------:R-:W-:Y:S03]  /*de30*/  HMMA.16816.F32.BF16 R48, R76.reuse, R94, R48 ;  /* 0x0000005e4c30723c */ /* 0x040fe60000041830 */
[----:B------:R3:W-:Y:S10]  /*de40*/  MUFU.EX2 R178, R88 ;  /* 0x0000005800b27308 */ /* 0x0007f40000000800 */
[----:B------:R5:W-:Y:S01]  /*de50*/  MUFU.EX2 R100, R92 ;  /* 0x0000005c00647308 */ /* 0x000be20000000800 */
[----:B-1----:R-:W-:Y:S01]  /*de60*/  FFMA.FTZ R84, R230, c[0x0][0x2d0], -R75 ;  /* 0x0000b400e6547a23 */ /* 0x002fe2000001084b */
[----:B------:R-:W-:Y:S08]  /*de70*/  MOV R230, R107 ;  /* 0x0000006b00e67202 */ /* 0x000ff00000000f00 */
[----:B------:R1:W-:Y:S01]  /*de80*/  MUFU.EX2 R179, R84 ;  /* 0x0000005400b37308 */ /* 0x0003e20000000800 */
[--C-:B---3--:R-:W-:Y:S09]  /*de90*/  FFMA.FTZ R88, R226, c[0x0][0x2d0], -R96.reuse ;  /* 0x0000b400e2587a23 */ /* 0x108ff20000010860 */
[----:B------:R3:W2:Y:S01]  /*dea0*/  MUFU.EX2 R177, R88 ;  /* 0x0000005800b17308 */ /* 0x0006a20000000800 */
[----:B-----5:R-:W-:Y:S09]  /*deb0*/  FFMA.FTZ R92, R192, c[0x0][0x2d0], -R97 ;  /* 0x0000b400c05c7a23 */ /* 0x020ff20000010861 */
[----:B------:R5:W-:Y:S01]  /*dec0*/  MUFU.EX2 R99, R92 ;  /* 0x0000005c00637308 */ /* 0x000be20000000800 */
[----:B-1----:R-:W-:Y:S02]  /*ded0*/  FFMA.FTZ R84, R202, c[0x0][0x2d0], -R96 ;  /* 0x0000b400ca547a23 */ /* 0x002fe40000010860 */
[----:B------:R-:W-:Y:S07]  /*dee0*/  IMAD.MOV.U32 R202, RZ, RZ, R108 ;  /* 0x000000ffffca7224 */ /* 0x000fee00078e006c */
[----:B------:R1:W-:Y:S01]  /*def0*/  MUFU.EX2 R152, R84 ;  /* 0x0000005400987308 */ /* 0x0003e20000000800 */
[----:B---3--:R-:W-:Y:S09]  /*df00*/  FFMA.FTZ R88, R241, c[0x0][0x2d0], -R74 ;  /* 0x0000b400f1587a23 */ /* 0x008ff2000001084a */
[----:B------:R3:W-:Y:S01]  /*df10*/  MUFU.EX2 R176, R88 ;  /* 0x0000005800b07308 */ /* 0x0007e20000000800 */
[----:B-----5:R-:W-:Y:S09]  /*df20*/  FFMA.FTZ R92, R243, c[0x0][0x2d0], -R75 ;  /* 0x0000b400f35c7a23 */ /* 0x020ff2000001084b */
[----:B------:R5:W-:Y:S01]  /*df30*/  MUFU.EX2 R172, R92 ;  /* 0x0000005c00ac7308 */ /* 0x000be20000000800 */
[----:B-1----:R-:W1:Y:S01]  /*df40*/  LDSM.16.MT88.4 R84, [R211+0x1900] ;  /* 0x00190000d354783b */ /* 0x002e620000004200 */
[----:B---3--:R-:W-:Y:S08]  /*df50*/  FFMA.FTZ R88, R199, c[0x0][0x2d0], -R97 ;  /* 0x0000b400c7587a23 */ /* 0x008ff00000010861 */
[----:B------:R3:W1:Y:S01]  /*df60*/  MUFU.EX2 R101, R88 ;  /* 0x0000005800657308 */ /* 0x0006620000000800 */
[----:B-----5:R-:W-:Y:S01]  /*df70*/  LDSM.16.MT88.4 R92, [R210+0x2100] ;  /* 0x00210000d25c783b */ /* 0x020fe20000004200 */
[----:B----4-:R-:W-:Y:S01]  /*df80*/  FFMA.FTZ R2, R2, R122, R123 ;  /* 0x0000007a02027223 */ /* 0x010fe2000001007b */
[----:B------:R-:W-:Y:S01]  /*df90*/  MOV R123, R115 ;  /* 0x00000073007b7202 */ /* 0x000fe20000000f00 */
[----:B------:R-:W-:Y:S02]  /*dfa0*/  IMAD.MOV.U32 R122, RZ, RZ, R114 ;  /* 0x000000ffff7a7224 */ /* 0x000fe400078e0072 */
[----:B------:R-:W-:Y:S01]  /*dfb0*/  FADD.FTZ R2, R188, R2 ;  /* 0x00000002bc027221 */ /* 0x000fe20000010000 */
[----:B------:R-:W-:Y:S02]  /*dfc0*/  MOV R188, R120 ;  /* 0x0000007800bc7202 */ /* 0x000fe40000000f00 */
[----:B---3--:R-:W3:Y:S01]  /*dfd0*/  LDSM.16.MT88.4 R88, [R209+0x2100] ;  /* 0x00210000d158783b */ /* 0x008ee20000004200 */
[-C--:B-1----:R-:W-:Y:S08]  /*dfe0*/  HMMA.16816.F32.BF16 R52, R76, R84.reuse, R52 ;  /* 0x000000544c34723c */ /* 0x082ff00000041834 */
[C---:B------:R-:W-:Y:S07]  /*dff0*/  HMMA.16816.F32.BF16 R56, R80.reuse, R84, R56 ;  /* 0x000000545038723c */ /* 0x040fee0000041838 */
[----:B------:R-:W-:Y:S01]  /*e000*/  FFMA.FTZ R84, R186, c[0x0][0x2d0], -R97 ;  /* 0x0000b400ba547a23 */ /* 0x000fe20000010861 */
[-C--:B------:R-:W-:Y:S03]  /*e010*/  HMMA.16816.F32.BF16 R60, R80, R86.reuse, R60 ;  /* 0x00000056503c723c */ /* 0x080fe6000004183c */
[----:B------:R1:W4:Y:S04]  /*e020*/  MUFU.EX2 R98, R84 ;  /* 0x0000005400627308 */ /* 0x0003280000000800 */
[--C-:B------:R-:W-:Y:S01]  /*e030*/  FFMA.FTZ R80, R247, c[0x0][0x2d0], -R74.reuse ;  /* 0x0000b400f7507a23 */ /* 0x100fe2000001084a */
[----:B------:R-:W-:Y:S04]  /*e040*/  HMMA.16816.F32.BF16 R64, R76, R86, R64 ;  /* 0x000000564c40723c */ /* 0x000fe80000041840 */
[----:B--2---:R-:W-:Y:S01]  /*e050*/  F2FP.BF16.PACK_AB R82, R177, R178 ;  /* 0x000000b2b152723e */ /* 0x004fe200000010ff */
[----:B------:R2:W5:Y:S01]  /*e060*/  MUFU.EX2 R175, R80 ;  /* 0x0000005000af7308 */ /* 0x0005620000000800 */
[----:B------:R-:W-:Y:S02]  /*e070*/  F2FP.BF16.PACK_AB R81, R100, R101 ;  /* 0x000000656451723e */ /* 0x000fe400000010ff */
[----:B------:R-:W-:Y:S04]  /*e080*/  F2FP.BF16.PACK_AB R76, R181, R183 ;  /* 0x000000b7b54c723e */ /* 0x000fe800000010ff */
[----:B------:R-:W-:Y:S02]  /*e090*/  F2FP.BF16.PACK_AB R77, R159, R153 ;  /* 0x000000999f4d723e */ /* 0x000fe400000010ff */
[----:B------:R-:W-:Y:S02]  /*e0a0*/  F2FP.BF16.PACK_AB R78, R180, R158 ;  /* 0x0000009eb44e723e */ /* 0x000fe400000010ff */
[----:B------:R-:W-:Y:S01]  /*e0b0*/  F2FP.BF16.PACK_AB R79, R179, R157 ;  /* 0x0000009db34f723e */ /* 0x000fe200000010ff */
[----:B-1----:R-:W1:Y:S01]  /*e0c0*/  LDSM.16.MT88.4 R84, [R212+0x2100] ;  /* 0x00210000d454783b */ /* 0x002e620000004200 */
[----:B----4-:R-:W-:Y:S05]  /*e0d0*/  F2FP.BF16.PACK_AB R83, R98, R99 ;  /* 0x000000636253723e */ /* 0x010fea00000010ff */
[-C--:B---3--:R-:W-:Y:S03]  /*e0e0*/  HMMA.16816.F32.BF16 R4, R76, R88.reuse, R4 ;  /* 0x000000584c04723c */ /* 0x088fe60000041804 */
[----:B--2---:R-:W-:Y:S01]  /*e0f0*/  FFMA.FTZ R80, R242, c[0x0][0x2d0], -R75 ;  /* 0x0000b400f2507a23 */ /* 0x004fe2000001084b */
[----:B-----5:R-:W-:Y:S03]  /*e100*/  F2FP.BF16.PACK_AB R164, R175, R176 ;  /* 0x000000b0afa4723e */ /* 0x020fe600000010ff */
[----:B------:R2:W3:Y:S02]  /*e110*/  MUFU.EX2 R174, R80 ;  /* 0x0000005000ae7308 */ /* 0x0004e40000000800 */
[----:B--2---:R-:W-:Y:S03]  /*e120*/  F2FP.BF16.PACK_AB R80, R156, R152 ;  /* 0x000000989c50723e */ /* 0x004fe600000010ff */
[----:B---3--:R-:W-:Y:S04]  /*e130*/  F2FP.BF16.PACK_AB R165, R172, R174 ;  /* 0x000000aeaca5723e */ /* 0x008fe800000010ff */
[C---:B------:R-:W-:Y:S07]  /*e140*/  HMMA.16816.F32.BF16 R8, R80.reuse, R88, R8 ;  /* 0x000000585008723c */ /* 0x040fee0000041808 */
[--C-:B------:R-:W-:Y:S01]  /*e150*/  FFMA.FTZ R88, R252, c[0x0][0x2d0], -R74.reuse ;  /* 0x0000b400fc587a23 */ /* 0x100fe2000001084a */
[-C--:B------:R-:W-:Y:S03]  /*e160*/  HMMA.16816.F32.BF16 R12, R80, R90.reuse, R12 ;  /* 0x0000005a500c723c */ /* 0x080fe6000004180c */
[----:B------:R2:W-:Y:S01]  /*e170*/  MUFU.EX2 R173, R88 ;  /* 0x0000005800ad7308 */ /* 0x0005e20000000800 */
[----:B------:R-:W-:Y:S01]  /*e180*/  FFMA.FTZ R74, R131, c[0x0][0x2d0], -R74 ;  /* 0x0000b400834a7a23 */ /* 0x000fe2000001084a */
[----:B------:R-:W-:Y:S02]  /*e190*/  MOV R131, R117 ;  /* 0x0000007500837202 */ /* 0x000fe40000000f00 */
[----:B------:R-:W-:Y:S01]  /*e1a0*/  LDSM.16.MT88.4 R116, [R209+0x2900] ;  /* 0x00290000d174783b */ /* 0x000fe20000004200 */
[C---:B------:R-:W-:Y:S04]  /*e1b0*/  HMMA.16816.F32.BF16 R16, R76.reuse, R90, R16 ;  /* 0x0000005a4c10723c */ /* 0x040fe80000041810 */
[----:B------:R-:W-:Y:S01]  /*e1c0*/  FFMA.FTZ R68, R68, R127, R131 ;  /* 0x0000007f44447223 */ /* 0x000fe20000010083 */
[----:B------:R3:W4:Y:S01]  /*e1d0*/  MUFU.EX2 R171, R74 ;  /* 0x0000004a00ab7308 */ /* 0x0007220000000800 */
[----:B------:R-:W-:Y:S02]  /*e1e0*/  MOV R131, R112 ;  /* 0x0000007000837202 */ /* 0x000fe40000000f00 */
[-C--:B-1----:R-:W-:Y:S04]  /*e1f0*/  HMMA.16816.F32.BF16 R20, R76, R84.reuse, R20 ;  /* 0x000000544c14723c */ /* 0x082fe80000041814 */
[----:B------:R-:W-:Y:S04]  /*e200*/  MOV R127, R106 ;  /* 0x0000006a007f7202 */ /* 0x000fe80000000f00 */
[C---:B------:R-:W-:Y:S01]  /*e210*/  HMMA.16816.F32.BF16 R24, R80.reuse, R84, R24 ;  /* 0x000000545018723c */ /* 0x040fe20000041818 */
[----:B--2---:R-:W1:Y:S07]  /*e220*/  LDSM.16.MT88.4 R88, [R211+0x2100] ;  /* 0x00210000d358783b */ /* 0x004e6e0000004200 */
[-C--:B------:R-:W-:Y:S04]  /*e230*/  HMMA.16816.F32.BF16 R28, R80, R86.reuse, R28 ;  /* 0x00000056501c723c */ /* 0x080fe8000004181c */
[--C-:B---3--:R-:W-:Y:S01]  /*e240*/  FFMA.FTZ R74, R248, c[0x0][0x2d0], -R75.reuse ;  /* 0x0000b400f84a7a23 */ /* 0x108fe2000001084b */
[----:B----4-:R-:W-:Y:S01]  /*e250*/  F2FP.BF16.PACK_AB R166, R171, R173 ;  /* 0x000000adaba6723e */ /* 0x010fe200000010ff */
[----:B------:R-:W-:Y:S02]  /*e260*/  FFMA.FTZ R75, R250, c[0x0][0x2d0], -R75 ;  /* 0x0000b400fa4b7a23 */ /* 0x000fe4000001084b */
[C---:B------:R-:W-:Y:S01]  /*e270*/  HMMA.16816.F32.BF16 R32, R76.reuse, R86, R32 ;  /* 0x000000564c20723c */ /* 0x040fe20000041820 */
[----:B------:R2:W-:Y:S07]  /*e280*/  MUFU.EX2 R170, R74 ;  /* 0x0000004a00aa7308 */ /* 0x0005ee0000000800 */
[-C--:B------:R-:W-:Y:S03]  /*e290*/  HMMA.16816.F32.BF16 R36, R76, R92.reuse, R36 ;  /* 0x0000005c4c24723c */ /* 0x080fe60000041824 */
[----:B------:R-:W3:Y:S05]  /*e2a0*/  MUFU.EX2 R169, R75 ;  /* 0x0000004b00a97308 */ /* 0x000eea0000000800 */
[C---:B------:R-:W-:Y:S08]  /*e2b0*/  HMMA.16816.F32.BF16 R40, R80.reuse, R92, R40 ;  /* 0x0000005c5028723c */ /* 0x040ff00000041828 */
[-C--:B------:R-:W-:Y:S04]  /*e2c0*/  HMMA.16816.F32.BF16 R44, R80, R94.reuse, R44 ;  /* 0x0000005e502c723c */ /* 0x080fe8000004182c */
[--C-:B--2---:R-:W-:Y:S04]  /*e2d0*/  FFMA.FTZ R74, R237, c[0x0][0x2d0], -R96.reuse ;  /* 0x0000b400ed4a7a23 */ /* 0x104fe80000010860 */
[----:B------:R2:W-:Y:S01]  /*e2e0*/  MUFU.EX2 R168, R74 ;  /* 0x0000004a00a87308 */ /* 0x0005e20000000800 */
[C---:B------:R-:W-:Y:S04]  /*e2f0*/  HMMA.16816.F32.BF16 R48, R76.reuse, R94, R48 ;  /* 0x0000005e4c30723c */ /* 0x040fe80000041830 */
[----:B---3--:R-:W-:Y:S04]  /*e300*/  F2FP.BF16.PACK_AB R167, R169, R170 ;  /* 0x000000aaa9a7723e */ /* 0x008fe800000010ff */
[-C--:B-1----:R-:W-:Y:S08]  /*e310*/  HMMA.16816.F32.BF16 R52, R76, R88.reuse, R52 ;  /* 0x000000584c34723c */ /* 0x082ff00000041834 */
[C---:B------:R-:W-:Y:S04]  /*e320*/  HMMA.16816.F32.BF16 R56, R80.reuse, R88, R56 ;  /* 0x000000585038723c */ /* 0x040fe80000041838 */
[----:B--2---:R-:W-:Y:S04]  /*e330*/  FFMA.FTZ R74, R238, c[0x0][0x2d0], -R96 ;  /* 0x0000b400ee4a7a23 */ /* 0x004fe80000010860 */
[-C--:B------:R-:W-:Y:S01]  /*e340*/  HMMA.16816.F32.BF16 R60, R80, R90.reuse, R60 ;  /* 0x0000005a503c723c */ /* 0x080fe2000004183c */
[----:B------:R1:W2:Y:S07]  /*e350*/  MUFU.EX2 R85, R74 ;  /* 0x0000004a00557308 */ /* 0x0002ae0000000800 */
[----:B------:R-:W-:Y:S08]  /*e360*/  HMMA.16816.F32.BF16 R64, R76, R90, R64 ;  /* 0x0000005a4c40723c */ /* 0x000ff00000041840 */
[-C--:B------:R-:W-:Y:S07]  /*e370*/  HMMA.16816.F32.BF16 R104, R164, R116.reuse, R4 ;  /* 0x00000074a468723c */ /* 0x080fee0000041804 */
[----:B------:R-:W-:Y:S01]  /*e380*/  FADD.FTZ R4, R228, R69 ;  /* 0x00000045e4047221 */ /* 0x000fe20000010000 */
[----:B------:R-:W-:Y:S01]  /*e390*/  MOV R228, R149 ;  /* 0x0000009500e47202 */ /* 0x000fe20000000f00 */
[----:B------:R-:W-:Y:S03]  /*e3a0*/  FADD.FTZ R6, R204, R68 ;  /* 0x00000044cc067221 */ /* 0x000fe60000010000 */
[--C-:B-1----:R-:W-:Y:S01]  /*e3b0*/  FFMA.FTZ R74, R239, c[0x0][0x2d0], -R96.reuse ;  /* 0x0000b400ef4a7a23 */ /* 0x102fe20000010860 */
[----:B--2---:R-:W-:Y:S01]  /*e3c0*/  F2FP.BF16.PACK_AB R160, R85, R168 ;  /* 0x000000a855a0723e */ /* 0x004fe200000010ff */
[----:B------:R-:W-:Y:S02]  /*e3d0*/  FFMA.FTZ R96, R240, c[0x0][0x2d0], -R96 ;  /* 0x0000b400f0607a23 */ /* 0x000fe40000010860 */
[----:B------:R-:W-:Y:S01]  /*e3e0*/  IMAD.MOV.U32 R204, RZ, RZ, R148 ;  /* 0x000000ffffcc7224 */ /* 0x000fe200078e0094 */
[----:B------:R1:W-:Y:S01]  /*e3f0*/  MUFU.EX2 R86, R74 ;  /* 0x0000004a00567308 */ /* 0x0003e20000000800 */
[----:B------:R-:W-:Y:S01]  /*e400*/  FADD.FTZ R4, R123, R4 ;  /* 0x000000047b047221 */ /* 0x000fe20000010000 */
[----:B------:R-:W2:Y:S01]  /*e410*/  LDSM.16.MT88.4 R148, [R210+0x2900] ;  /* 0x00290000d294783b */ /* 0x000ea20000004200 */
[----:B------:R-:W-:Y:S02]  /*e420*/  FADD.FTZ R6, R122, R6 ;  /* 0x000000067a067221 */ /* 0x000fe40000010000 */
[----:B------:R-:W-:Y:S02]  /*e430*/  FADD.FTZ R5, R121, R2 ;  /* 0x0000000279057221 */ /* 0x000fe40000010000 */
[----:B------:R-:W-:Y:S02]  /*e440*/  FADD.FTZ R4, R206, R4 ;  /* 0x00000004ce047221 */ /* 0x000fe40000010000 */
[----:B------:R-:W-:Y:S01]  /*e450*/  FADD.FTZ R2, R202, R6 ;  /* 0x00000006ca027221 */ /* 0x000fe20000010000 */
[----:B------:R-:W3:Y:S01]  /*e460*/  MUFU.EX2 R96, R96 ;  /* 0x0000006000607308 */ /* 0x000ee20000000800 */
[----:B------:R-:W-:Y:S02]  /*e470*/  FADD.FTZ R6, R126, R4 ;  /* 0x000000047e067221 */ /* 0x000fe40000010000 */
[--C-:B-1----:R-:W-:Y:S07]  /*e480*/  FFMA.FTZ R74, R194, c[0x0][0x2d0], -R97.reuse ;  /* 0x0000b400c24a7a23 */ /* 0x102fee0000010861 */
[----:B------:R1:W-:Y:S01]  /*e490*/  MUFU.EX2 R75, R74 ;  /* 0x0000004a004b7308 */ /* 0x0003e20000000800 */
[----:B---3--:R-:W-:Y:S01]  /*e4a0*/  F2FP.BF16.PACK_AB R162, R96, R86 ;  /* 0x0000005660a2723e */ /* 0x008fe200000010ff */
[--C-:B-1----:R-:W-:Y:S08]  /*e4b0*/  FFMA.FTZ R74, R196, c[0x0][0x2d0], -R97.reuse ;  /* 0x0000b400c44a7a23 */ /* 0x102ff00000010861 */
[----:B------:R1:W3:Y:S02]  /*e4c0*/  MUFU.EX2 R84, R74 ;  /* 0x0000004a00547308 */ /* 0x0002e40000000800 */
[--C-:B-1----:R-:W-:Y:S01]  /*e4d0*/  FFMA.FTZ R74, R197, c[0x0][0x2d0], -R97.reuse ;  /* 0x0000b400c54a7a23 */ /* 0x102fe20000010861 */
[----:B---3--:R-:W-:Y:S01]  /*e4e0*/  F2FP.BF16.PACK_AB R161, R84, R75 ;  /* 0x0000004b54a1723e */ /* 0x008fe200000010ff */
[----:B------:R-:W-:Y:S02]  /*e4f0*/  FFMA.FTZ R97, R73, c[0x0][0x2d0], -R97 ;  /* 0x0000b40049617a23 */ /* 0x000fe40000010861 */
[----:B------:R-:W3:Y:S04]  /*e500*/  LDL.LU R73, [R1+0x1c] ;  /* 0x00001c0001497983 */ /* 0x000ee80000300800 */
[----:B------:R-:W-:Y:S10]  /*e510*/  MUFU.EX2 R74, R74 ;  /* 0x0000004a004a7308 */ /* 0x000ff40000000800 */
[----:B------:R-:W1:Y:S02]  /*e520*/  MUFU.EX2 R97, R97 ;  /* 0x0000006100617308 */ /* 0x000e640000000800 */
[----:B-1----:R-:W-:Y:S07]  /*e530*/  F2FP.BF16.PACK_AB R163, R97, R74 ;  /* 0x0000004a61a3723e */ /* 0x002fee00000010ff */
[C---:B------:R-:W-:Y:S08]  /*e540*/  HMMA.16816.F32.BF16 R108, R160.reuse, R116, R8 ;  /* 0x00000074a06c723c */ /* 0x040ff00000041808 */
[-C--:B------:R-:W-:Y:S08]  /*e550*/  HMMA.16816.F32.BF16 R112, R160, R118.reuse, R12 ;  /* 0x00000076a070723c */ /* 0x080ff0000004180c */
[C---:B------:R-:W-:Y:S08]  /*e560*/  HMMA.16816.F32.BF16 R116, R164.reuse, R118, R16 ;  /* 0x00000076a474723c */ /* 0x040ff00000041810 */
[-C--:B------:R-:W-:Y:S04]  /*e570*/  HMMA.16816.F32.BF16 R120, R164, R132.reuse, R20 ;  /* 0x00000084a478723c */ /* 0x080fe80000041814 */
[----:B---3--:R-:W-:Y:S02]  /*e580*/  FFMA.FTZ R8, R0, R73, R200 ;  /* 0x0000004900087223 */ /* 0x008fe400000100c8 */
[----:B------:R-:W-:Y:S02]  /*e590*/  FADD.FTZ R0, R230, R5 ;  /* 0x00000005e6007221 */ /* 0x000fe40000010000 */
[----:B------:R-:W-:Y:S04]  /*e5a0*/  FADD.FTZ R8, R127, R8 ;  /* 0x000000087f087221 */ /* 0x000fe80000010000 */
        /* <DEDUP_REMOVED lines=17> */
[----:B------:R-:W-:Y:S02]  /*e6c0*/  FADD.FTZ R11, R190, R4 ;  /* 0x00000004be0b7221 */ /* 0x000fe40000010000 */
[----:B------:R-:W-:Y:S01]  /*e6d0*/  FADD.FTZ R8, R204, R2 ;  /* 0x00000002cc087221 */ /* 0x000fe20000010000 */
[----:B------:R-:W1:Y:S01]  /*e6e0*/  LDSM.16.MT88.4 R4, [R211+0x2900] ;  /* 0x00290000d304783b */ /* 0x000e620000004200 */
        /* <DEDUP_REMOVED lines=8> */
[-C--:B--2---:R-:W-:Y:S03]  /*e770*/  HMMA.16816.F32.BF16 R136, R164, R148.reuse, R36 ;  /* 0x00000094a488723c */ /* 0x084fe60000041824 */
[----:B------:R-:W-:Y:S02]  /*e780*/  FADD.FTZ R8, R249, R9 ;  /* 0x00000009f9087221 */ /* 0x000fe40000010000 */
[----:B------:R-:W-:Y:S02]  /*e790*/  FADD.FTZ R2, R245, R2 ;  /* 0x00000002f5027221 */ /* 0x000fe40000010000 */
[----:B------:R-:W-:Y:S02]  /*e7a0*/  FADD.FTZ R0, R142, R0 ;  /* 0x000000008e007221 */ /* 0x000fe40000010000 */
[----:B------:R-:W-:Y:S03]  /*e7b0*/  FADD.FTZ R12, R140, R12 ;  /* 0x0000000c8c0c7221 */ /* 0x000fe60000010000 */
[----:B------:R-:W-:Y:S02]  /*e7c0*/  FADD.FTZ R10, R246, R8 ;  /* 0x00000008f60a7221 */ /* 0x000fe40000010000 */
        /* <DEDUP_REMOVED lines=31> */
[----:B------:R-:W-:Y:S02]  /*e9c0*/  FADD.FTZ R9, R157, R0 ;  /* 0x000000009d097221 */ /* 0x000fe40000010000 */
[C---:B------:R-:W-:Y:S04]  /*e9d0*/  HMMA.16816.F32.BF16 R156, R160.reuse, R4, R56 ;  /* 0x00000004a09c723c */ /* 0x040fe80000041838 */
[----:B------:R-:W-:Y:S01]  /*e9e0*/  FADD.FTZ R8, R102, R8 ;  /* 0x0000000866087221 */ /* 0x000fe20000010000 */
[----:B------:R-:W-:Y:S01]  /*e9f0*/  MOV R102, R70 ;  /* 0x0000004600667202 */ /* 0x000fe20000000f00 */
[----:B------:R-:W-:Y:S02]  /*ea00*/  FADD.FTZ R2, R178, R10 ;  /* 0x0000000ab2027221 */ /* 0x000fe40000010000 */
[----:B------:R-:W-:Y:S01]  /*ea10*/  FADD.FTZ R8, R101, R8 ;  /* 0x0000000865087221 */ /* 0x000fe20000010000 */
[-C--:B------:R-:W-:Y:S03]  /*ea20*/  HMMA.16816.F32.BF16 R160, R160, R6.reuse, R60 ;  /* 0x00000006a0a0723c */ /* 0x080fe6000004183c */
[----:B------:R-:W-:Y:S01]  /*ea30*/  FADD.FTZ R4, R100, R8 ;  /* 0x0000000864047221 */ /* 0x000fe20000010000 */
[----:B------:R-:W-:Y:S01]  /*ea40*/  MOV R101, R71 ;  /* 0x0000004700657202 */ /* 0x000fe20000000f00 */
        /* <DEDUP_REMOVED lines=18> */
[----:B------:R1:W-:Y:S01]  /*eb70*/  STL [R1+0x10], R6 ;  /* 0x0000100601007387 */ /* 0x0003e20000100800 */
[----:B------:R-:W-:Y:S02]  /*eb80*/  FADD.FTZ R4, R86, R4 ;  /* 0x0000000456047221 */ /* 0x000fe40000010000 */
[----:B------:R-:W-:Y:S01]  /*eb90*/  FADD.FTZ R0, R74, R2 ;  /* 0x000000024a007221 */ /* 0x000fe20000010000 */
[----:B------:R1:W-:Y:S01]  /*eba0*/  STL [R1+0x14], R5 ;  /* 0x0000140501007387 */ /* 0x0003e20000100800 */
[----:B------:R-:W-:Y:S02]  /*ebb0*/  FADD.FTZ R2, R96, R4 ;  /* 0x0000000460027221 */ /* 0x000fe40000010000 */
[----:B------:R-:W-:Y:S02]  /*ebc0*/  FADD.FTZ R0, R97, R0 ;  /* 0x0000000061007221 */ /* 0x000fe40000010000 */
[----:B------:R-:W-:Y:S01]  /*ebd0*/  IMAD.MOV.U32 R100, RZ, RZ, R72 ;  /* 0x000000ffff647224 */ /* 0x000fe200078e0048 */
[----:B------:R1:W-:Y:S04]  /*ebe0*/  STL [R1+0x18], R2 ;  /* 0x0000180201007387 */ /* 0x0003e80000100800 */
[----:B------:R1:W-:Y:S01]  /*ebf0*/  STL [R1+0x1c], R0 ;  /* 0x00001c0001007387 */ /* 0x0003e20000100800 */
[----:B------:R-:W-:-:S05]  /*ec00*/  @P0 BRA `(.L_x_498) ;  /* 0xffff98e000000947 */ /* 0x000fca000383ffff */
.L_x_481:
[----:B------:R-:W2:Y:S01]  /*ec10*/  S2UR UR6, SR_CTAID.X ;  /* 0x00000000000679c3 */ /* 0x000ea20000002500 */
[----:B------:R-:W-:Y:S01]  /*ec20*/  ULDC.64 UR4, c[0x0][0x2c8] ;  /* 0x0000b20000047ab9 */ /* 0x000fe20000000a00 */
[----:B------:R-:W-:Y:S01]  /*ec30*/  PLOP3.LUT P0, PT, PT, PT, UP1, 0x40, 0x0 ;  /* 0x000000000000781c */ /* 0x000fe20003f0e818 */
[----:B--2---:R-:W-:-:S04]  /*ec40*/  ULEA UR6, UR6, 0x7f, 0x7 ;  /* 0x0000007f06067891 */ /* 0x004fc8000f8e383f */
[----:B------:R-:W-:-:S03]  /*ec50*/  UIMAD.WIDE.U32 UR14, UR6, UR4, URZ ;  /* 0x00000004060e72a5 */ /* 0x000fc6000f8e003f */
[----:B------:R-:W-:Y:S02]  /*ec60*/  ULDC UR4, c[0x0][0x168] ;  /* 0x00005a0000047ab9 */ /* 0x000fe40000000800 */
[----:B------:R-:W-:Y:S02]  /*ec70*/  UIADD3 UR4, -UR4, 0x1, URZ ;  /* 0x0000000104047890 */ /* 0x000fe4000fffe13f */
[----:B------:R-:W-:-:S03]  /*ec80*/  @UP2 USHF.R.U32.HI UR6, URZ, UR5, UR15 ;  /* 0x000000053f062299 */ /* 0x000fc6000801160f */
[----:B------:R-:W-:Y:S02]  /*ec90*/  ULDC UR5, c[0x0][0x1d0] ;  /* 0x0000740000057ab9 */ /* 0x000fe40000000800 */
[----:B------:R-:W-:-:S03]  /*eca0*/  UIADD3 UR5, UR6, UR5, UR4 ;  /* 0x0000000506057290 */ /* 0x000fc6000fffe004 */
[----:B------:R-:W-:Y:S02]  /*ecb0*/  ULDC UR4, c[0x0][0x324] ;  /* 0x0000c90000047ab9 */ /* 0x000fe40000000800 */
[----:B------:R-:W-:-:S06]  /*ecc0*/  UIADD3 UR4, UR5, -UR4, URZ ;  /* 0x8000000405047290 */ /* 0x000fcc000fffe03f */
[----:B-1----:R-:W-:Y:S01]  /*ecd0*/  MOV R2, UR4 ;  /* 0x0000000400027c02 */ /* 0x002fe20008000f00 */
        /* <DEDUP_REMOVED lines=11> */
.L_x_500:
[----:B------:R-:W-:-:S04]  /*ed90*/  MOV R4, c[0x0][0x32c] ;  /* 0x0000cb0000047a02 */ /* 0x000fc80000000f00 */
[----:B------:R-:W-:-:S13]  /*eda0*/  ISETP.NE.AND P0, PT, R4, 0x1, PT ;  /* 0x000000010400780c */ /* 0x000fda0003f05270 */
[----:B------:R-:W-:-:S05]  /*edb0*/  @P0 IMAD.HI.U32 R4, R0, c[0x0][0x330], RZ ;  /* 0x0000cc0000040a27 */ /* 0x000fca00078e00ff */
[----:B------:R-:W-:-:S05]  /*edc0*/  @P0 SHF.R.U32.HI R0, RZ, c[0x0][0x334], R4 ;  /* 0x0000cd00ff000a19 */ /* 0x000fca0000011604 */
.L_x_501:
[----:B------:R-:W-:-:S05]  /*edd0*/  IMAD R0, R0, c[0x0][0x32c], RZ ;  /* 0x0000cb0000007a24 */ /* 0x000fca00078e02ff */
[----:B------:R-:W-:-:S03]  /*ede0*/  IMNMX R2, R2, R0, !PT ;  /* 0x0000000002027217 */ /* 0x000fc60007800200 */
.L_x_499:
[----:B------:R-:W2:Y:S01]  /*edf0*/  LDL R4, [R1] ;  /* 0x0000000001047983 */ /* 0x000ea20000100800 */
[----:B------:R-:W-:-:S05]  /*ee00*/  IADD3 R2, R2, 0x5f, RZ ;  /* 0x0000005f02027810 */ /* 0x000fca0007ffe0ff */
[----:B------:R-:W-:-:S05]  /*ee10*/  IMAD.HI R2, R2, 0x2aaaaaab, RZ ;  /* 0x2aaaaaab02027827 */ /* 0x000fca00078e02ff */
[----:B------:R-:W-:-:S04]  /*ee20*/  SHF.R.U32.HI R0, RZ, 0x1f, R2 ;  /* 0x0000001fff007819 */ /* 0x000fc80000011602 */
[----:B------:R-:W-:-:S04]  /*ee30*/  LEA.HI.SX32 R0, R2, R0, 0x1c ;  /* 0x0000000002007211 */ /* 0x000fc800078fe2ff */
[----:B--2---:R-:W-:-:S04]  /*ee40*/  IMNMX R4, R4, R0, !PT ;  /* 0x0000000004047217 */ /* 0x004fc80007800200 */
[----:B------:R-:W-:Y:S01]  /*ee50*/  ISETP.GE.AND P0, PT, R225, R4, PT ;  /* 0x00000004e100720c */ /* 0x000fe20003f06270 */
[----:B------:R1:W-:-:S12]  /*ee60*/  STL [R1+0x24], R4 ;  /* 0x0000240401007387 */ /* 0x0003d80000100800 */
[----:B------:R-:W-:Y:S05]  /*ee70*/  @!P0 BRA `(.L_x_502) ;  /* 0x00004df000008947 */ /* 0x000fea0003800000 */
[----:B------:R-:W-:Y:S01]  /*ee80*/  MOV R100, R71 ;  /* 0x0000004700647202 */ /* 0x000fe20000000f00 */
[----:B------:R-:W-:Y:S01]  /*ee90*/  IMAD.MOV.U32 R102, RZ, RZ, R3 ;  /* 0x000000ffff667224 */ /* 0x000fe200078e0003 */
[----:B------:R-:W-:Y:S01]  /*eea0*/  MOV R2, R72 ;  /* 0x0000004800027202 */ /* 0x000fe20000000f00 */
[----:B------:R-:W-:Y:S01]  /*eeb0*/  IMAD.MOV.U32 R103, RZ, RZ, R225 ;  /* 0x000000ffff677224 */ /* 0x000fe200078e00e1 */
[----:B------:R-:W-:Y:S02]  /*eec0*/  MOV R101, R70 ;  /* 0x0000004600657202 */ /* 0x000fe40000000f00 */
.L_x_503:
[----:B--2---:R-:W2:Y:S01]  /*eed0*/  LDL R225, [R1] ;  /* 0x0000000001e17983 */ /* 0x004ea20000100800 */
[----:B------:R-:W-:Y:S04]  /*eee0*/  DEPBAR.LE SB0, 0x0 ;  /* 0x000080000000791a */ /* 0x000fe80000000000 */
[----:B------:R-:W-:Y:S08]  /*eef0*/  BAR.SYNC.DEFER_BLOCKING 0x0 ;  /* 0x0000000000007b1d */ /* 0x000ff00000010000 */
[----:B-----5:R-:W-:Y:S08]  /*ef00*/  LDSM.16.M88.4 R96, [R215+0x6100] ;  /* 0x00610000d760783b */ /* 0x020ff00000000200 */
[----:B------:R-:W3:Y:S08]  /*ef10*/  LDSM.16.M88.4 R16, [R208+0x3100] ;  /* 0x00310000d010783b */ /* 0x000ef00000000200 */
[----:B------:R-:W4:Y:S06]  /*ef20*/  LDL.64 R198, [R1+0x40] ;  /* 0x0000400001c67983 */ /* 0x000f2c0000100a00 */
[----:B------:R-:W4:Y:S06]  /*ef30*/  LDL.64 R196, [R1+0x48] ;  /* 0x0000480001c47983 */ /* 0x000f2c0000100a00 */
        /* <DEDUP_REMOVED lines=11> */
[----:B------:R-:W-:Y:S04]  /*eff0*/  STL [R1+0x50], R215 ;  /* 0x000050d701007387 */ /* 0x000fe80000100800 */
[----:B------:R-:W-:Y:S04]  /*f000*/  STL [R1+0x54], R208 ;  /* 0x000054d001007387 */ /* 0x000fe80000100800 */
[----:B------:R-:W-:Y:S04]  /*f010*/  STL [R1+0x58], R219 ;  /* 0x000058db01007387 */ /* 0x000fe80000100800 */
[----:B------:R-:W-:Y:S04]  /*f020*/  STL [R1+0x5c], R218 ;  /* 0x00005cda01007387 */ /* 0x000fe80000100800 */
[----:B------:R-:W-:Y:S04]  /*f030*/  STL [R1+0x60], R224 ;  /* 0x000060e001007387 */ /* 0x000fe80000100800 */
[----:B------:R-:W-:Y:S04]  /*f040*/  STL [R1+0x64], R223 ;  /* 0x000064df01007387 */ /* 0x000fe80000100800 */
[----:B------:R-:W-:Y:S04]  /*f050*/  STL [R1+0x68], R222 ;  /* 0x000068de01007387 */ /* 0x000fe80000100800 */
[----:B------:R-:W-:Y:S04]  /*f060*/  STL [R1+0x6c], R221 ;  /* 0x00006cdd01007387 */ /* 0x000fe80000100800 */
[----:B------:R-:W-:Y:S01]  /*f070*/  STL [R1+0x70], R220 ;  /* 0x000070dc01007387 */ /* 0x000fe20000100800 */
[-C--:B-1-3--:R-:W-:Y:S08]  /*f080*/  HMMA.16816.F32.BF16 R4, R96, R16.reuse, RZ ;  /* 0x000000106004723c */ /* 0x08aff000000418ff */
        /* <DEDUP_REMOVED lines=14> */
[C---:B------:R-:W-:Y:S02]  /*f170*/  HMMA.16816.F32.BF16 R64, R96.reuse, R66, RZ ;  /* 0x000000426040723c */ /* 0x040fe400000418ff */
[----:B--2---:R-:W-:Y:S06]  /*f180*/  ISETP.GT.AND P0, PT, R225, R103, PT ;  /* 0x00000067e100720c */ /* 0x004fec0003f04270 */
[-C--:B------:R-:W-:Y:S07]  /*f190*/  HMMA.16816.F32.BF16 R68, R96, R80.reuse, RZ ;  /* 0x000000506044723c */ /* 0x080fee00000418ff */
[----:B------:R-:W-:Y:S01]  /*f1a0*/  @!P0 SHF.R.S32.HI R0, RZ, 0x1f, R103 ;  /* 0x0000001fff008819 */ /* 0x000fe20000011467 */
[C---:B------:R-:W-:Y:S04]  /*f1b0*/  HMMA.16816.F32.BF16 R72, R92.reuse, R80, RZ ;  /* 0x000000505c48723c */ /* 0x040fe800000418ff */
[----:B------:R-:W-:Y:S04]  /*f1c0*/  @!P0 IMAD R0, R0, c[0x0][0x208], RZ ;  /* 0x0000820000008a24 */ /* 0x000fe800078e02ff */
[-C--:B------:R-:W-:Y:S01]  /*f1d0*/  HMMA.16816.F32.BF16 R76, R92, R82.reuse, RZ ;  /* 0x000000525c4c723c */ /* 0x080fe200000418ff */
[C---:B------:R-:W-:Y:S07]  /*f1e0*/  @!P0 IMAD R0, R103.reuse, c[0x0][0x20c], R0 ;  /* 0x0000830067008a24 */ /* 0x040fee00078e0200 */
[C---:B------:R-:W-:Y:S08]  /*f1f0*/  HMMA.16816.F32.BF16 R80, R96.reuse, R82, RZ ;  /* 0x000000526050723c */ /* 0x040ff000000418ff */
[-C--:B------:R-:W-:Y:S08]  /*f200*/  HMMA.16816.F32.BF16 R84, R96, R168.reuse, RZ ;  /* 0x000000a86054723c */ /* 0x080ff000000418ff */
[C---:B------:R-:W-:Y:S08]  /*f210*/  HMMA.16816.F32.BF16 R88, R92.reuse, R168, RZ ;  /* 0x000000a85c58723c */ /* 0x040ff000000418ff */
[-C--:B------:R-:W-:Y:S08]  /*f220*/  HMMA.16816.F32.BF16 R92, R92, R170.reuse, RZ ;  /* 0x000000aa5c5c723c */ /* 0x080ff000000418ff */
[----:B------:R-:W-:Y:S01]  /*f230*/  HMMA.16816.F32.BF16 R96, R96, R170, RZ ;  /* 0x000000aa6060723c */ /* 0x000fe200000418ff */
[----:B------:R-:W1:Y:S07]  /*f240*/  LDSM.16.M88.4 R168, [R222] ;  /* 0x00000000dea8783b */ /* 0x000e6e0000000200 */
[-C--:B------:R-:W-:Y:S08]  /*f250*/  HMMA.16816.F32.BF16 R4, R172, R176.reuse, R4 ;  /* 0x000000b0ac04723c */ /* 0x080ff00000041804 */
[C---:B------:R-:W-:Y:S07]  /*f260*/  HMMA.16816.F32.BF16 R8, R180.reuse, R176, R8 ;  /* 0x000000b0b408723c */ /* 0x040fee0000041808 */
[----:B------:R-:W-:Y:S01]  /*f270*/  @!P0 IMAD.WIDE.U32 R176, R103, c[0x0][0x208], RZ ;  /* 0x0000820067b08a25 */ /* 0x000fe200078e00ff */
[-C--:B------:R-:W-:Y:S04]  /*f280*/  HMMA.16816.F32.BF16 R12, R180, R178.reuse, R12 ;  /* 0x000000b2b40c723c */ /* 0x080fe8000004180c */
[----:B------:R-:W-:Y:S04]  /*f290*/  @!P0 IADD3 R0, R177, R0, RZ ;  /* 0x00000000b1008210 */ /* 0x000fe80007ffe0ff */
[C---:B------:R-:W-:Y:S04]  /*f2a0*/  HMMA.16816.F32.BF16 R16, R172.reuse, R178, R16 ;  /* 0x000000b2ac10723c */ /* 0x040fe80000041810 */
[----:B------:R-:W-:Y:S04]  /*f2b0*/  @!P0 IMAD R0, R0, 0x60, RZ ;  /* 0x0000006000008824 */ /* 0x000fe800078e02ff */
[-C--:B------:R-:W-:Y:S08]  /*f2c0*/  HMMA.16816.F32.BF16 R20, R172, R184.reuse, R20 ;  /* 0x000000b8ac14723c */ /* 0x080ff00000041814 */
[C---:B------:R-:W-:Y:S07]  /*f2d0*/  HMMA.16816.F32.BF16 R24, R180.reuse, R184, R24 ;  /* 0x000000b8b418723c */ /* 0x040fee0000041818 */
[----:B----4-:R-:W-:Y:S01]  /*f2e0*/  @!P0 MOV R184, R196 ;  /* 0x000000c400b88202 */ /* 0x010fe20000000f00 */
[-C--:B------:R-:W-:Y:S04]  /*f2f0*/  HMMA.16816.F32.BF16 R28, R180, R186.reuse, R28 ;  /* 0x000000bab41c723c */ /* 0x080fe8000004181c */
[----:B------:R-:W-:Y:S04]  /*f300*/  @!P0 MOV R185, R199 ;  /* 0x000000c700b98202 */ /* 0x000fe80000000f00 */
[C---:B------:R-:W-:Y:S04]  /*f310*/  HMMA.16816.F32.BF16 R32, R172.reuse, R186, R32 ;  /* 0x000000baac20723c */ /* 0x040fe80000041820 */
[----:B------:R-:W-:Y:S02]  /*f320*/  @!P0 IMAD.WIDE.U32 R184, R176, 0x60, R184 ;  /* 0x00000060b0b88825 */ /* 0x000fe400078e00b8 */
[----:B------:R-:W2:Y:S02]  /*f330*/  LDSM.16.M88.4 R176, [R221] ;  /* 0x00000000ddb0783b */ /* 0x000ea40000000200 */
[-C--:B------:R-:W-:Y:S04]  /*f340*/  HMMA.16816.F32.BF16 R36, R172, R188.reuse, R36 ;  /* 0x000000bcac24723c */ /* 0x080fe80000041824 */
[C---:B------:R-:W-:Y:S02]  /*f350*/  @!P0 LEA R194, P1, R184.reuse, c[0x0][0x1f8], 0x1 ;  /* 0x00007e00b8c28a11 */ /* 0x040fe400078208ff */
[----:B------:R-:W-:Y:S02]  /*f360*/  @!P0 IADD3 R0, R185, R0, RZ ;  /* 0x00000000b9008210 */ /* 0x000fe40007ffe0ff */
[C---:B------:R-:W-:Y:S04]  /*f370*/  HMMA.16816.F32.BF16 R40, R180.reuse, R188, R40 ;  /* 0x000000bcb428723c */ /* 0x040fe80000041828 */
[----:B------:R-:W-:Y:S02]  /*f380*/  @!P0 LEA.HI.X R195, R184, c[0x0][0x1fc], R0, 0x1, P1 ;  /* 0x00007f00b8c38a11 */ /* 0x000fe400008f0c00 */
[----:B------:R-:W3:Y:S01]  /*f390*/  LDSM.16.M88.4 R184, [R220] ;  /* 0x00000000dcb8783b */ /* 0x000ee20000000200 */
[----:B------:R-:W-:Y:S01]  /*f3a0*/  @!P0 IADD3 R192, P2, R194, UR9, RZ ;  /* 0x00000009c2c08c10 */ /* 0x000fe2000ff5e0ff */
[-C--:B------:R-:W-:Y:S04]  /*f3b0*/  HMMA.16816.F32.BF16 R44, R180, R190.reuse, R44 ;  /* 0x000000beb42c723c */ /* 0x080fe8000004182c */
[----:B------:R-:W-:Y:S02]  /*f3c0*/  @!P0 IADD3.X R193, R195, UR8, RZ, P2, !PT ;  /* 0x00000008c3c18c10 */ /* 0x000fe400097fe4ff */
[----:B------:R-:W-:Y:S01]  /*f3d0*/  @!PT LDS RZ, [RZ] ;  /* 0x00000000fffff984 */ /* 0x000fe20000000800 */
[----:B------:R-:W-:Y:S01]  /*f3e0*/  @!PT LDS RZ, [RZ] ;  /* 0x00000000fffff984 */ /* 0x000fe20000000800 */
[----:B------:R-:W-:Y:S01]  /*f3f0*/  @!PT LDS RZ, [RZ] ;  /* 0x00000000fffff984 */ /* 0x000fe20000000800 */
[----:B------:R4:W-:Y:S02]  /*f400*/  @!P0 LDGSTS.E.BYPASS.LTC128B.128 [R227+0x100], [R194.64], !P6 ;  /* 0x00100000c2e38fae */ /* 0x0009e4000f101d4c */
[C---:B------:R-:W-:Y:S06]  /*f410*/  HMMA.16816.F32.BF16 R48, R172.reuse, R190, R48 ;  /* 0x000000beac30723c */ /* 0x040fec0000041830 */
[----:B------:R2:W-:Y:S01]  /*f420*/  @!P0 LDGSTS.E.BYPASS.LTC128B.128 [R227+0x900], [R192.64], !P6 ;  /* 0x00900000c0e38fae */ /* 0x0005e2000f101d4c */
        /* <DEDUP_REMOVED lines=11> */
[----:B----4-:R-:W-:Y:S02]  /*f4e0*/  @!P0 IADD3 R194, P1, R168, UR9, RZ ;  /* 0x00000009a8c28c10 */ /* 0x010fe4000ff3e0ff */
[C---:B------:R-:W-:Y:S01]  /*f4f0*/  HMMA.16816.F32.BF16 R64, R172.reuse, R170, R64 ;  /* 0x000000aaac40723c */ /* 0x040fe20000041840 */
[----:B------:R4:W-:Y:S03]  /*f500*/  @!P0 LDGSTS.E.BYPASS.LTC128B.128 [R227+0x2100], [R168.64], !P6 ;  /* 0x02100000a8e38fae */ /* 0x0009e6000f101d4c */
[----:B------:R-:W-:Y:S04]  /*f510*/  @!P0 IADD3.X R195, R169, UR8, RZ, P1, !PT ;  /* 0x00000008a9c38c10 */ /* 0x000fe80008ffe4ff */
[-C--:B--2---:R-:W-:Y:S01]  /*f520*/  HMMA.16816.F32.BF16 R68, R172, R176.reuse, R68 ;  /* 0x000000b0ac44723c */ /* 0x084fe20000041844 */
[----:B------:R2:W-:Y:S02]  /*f530*/  @!P0 LDGSTS.E.BYPASS.LTC128B.128 [R227+0x2900], [R194.64], !P6 ;  /* 0x02900000c2e38fae */ /* 0x0005e4000f101d4c */
[C---:B------:R-:W-:Y:S02]  /*f540*/  ISETP.GT.AND P0, PT, R103.reuse, R225, PT ;  /* 0x000000e16700720c */ /* 0x040fe40003f04270 */
[----:B------:R-:W-:Y:S03]  /*f550*/  IADD3 R225, R103, -0x1, RZ ;  /* 0xffffffff67e17810 */ /* 0x000fe60007ffe0ff */
[C---:B------:R-:W-:Y:S01]  /*f560*/  HMMA.16816.F32.BF16 R72, R180.reuse, R176, R72 ;  /* 0x000000b0b448723c */ /* 0x040fe20000041848 */
[----:B------:R-:W-:Y:S07]  /*f570*/  LDSM.16.M88.4 R196, [R214+0x3900] ;  /* 0x00390000d6c4783b */ /* 0x000fee0000000200 */
[-C--:B------:R-:W-:Y:S01]  /*f580*/  HMMA.16816.F32.BF16 R76, R180, R178.reuse, R76 ;  /* 0x000000b2b44c723c */ /* 0x080fe2000004184c */
[----:B-1----:R-:W-:Y:S07]  /*f590*/  LDSM.16.M88.4 R188, [R214+0x3100] ;  /* 0x00310000d6bc783b */ /* 0x002fee0000000200 */
[C---:B------:R-:W-:Y:S01]  /*f5a0*/  HMMA.16816.F32.BF16 R80, R172.reuse, R178, R80 ;  /* 0x000000b2ac50723c */ /* 0x040fe20000041850 */
[----:B----4-:R-:W1:Y:S07]  /*f5b0*/  LDSM.16.M88.4 R168, [R216+0x6100] ;  /* 0x00610000d8a8783b */ /* 0x010e6e0000000200 */
[-C--:B---3--:R-:W-:Y:S01]  /*f5c0*/  HMMA.16816.F32.BF16 R84, R172, R184.reuse, R84 ;  /* 0x000000b8ac54723c */ /* 0x088fe20000041854 */
[----:B--2---:R-:W2:Y:S07]  /*f5d0*/  LDSM.16.M88.4 R192, [R216+0x8100] ;  /* 0x00810000d8c0783b */ /* 0x004eae0000000200 */
[C---:B------:R-:W-:Y:S01]  /*f5e0*/  HMMA.16816.F32.BF16 R88, R180.reuse, R184, R88 ;  /* 0x000000b8b458723c */ /* 0x040fe20000041858 */
[----:B------:R-:W3:Y:S07]  /*f5f0*/  LDSM.16.M88.4 R200, [R214+0x4100] ;  /* 0x00410000d6c8783b */ /* 0x000eee0000000200 */
[-C--:B------:R-:W-:Y:S01]  /*f600*/  HMMA.16816.F32.BF16 R92, R180, R186.reuse, R92 ;  /* 0x000000bab45c723c */ /* 0x080fe2000004185c */
[----:B------:R-:W4:Y:S07]  /*f610*/  LDSM.16.M88.4 R176, [R214+0x4900] ;  /* 0x00490000d6b0783b */ /* 0x000f2e0000000200 */
[----:B------:R-:W-:Y:S01]  /*f620*/  HMMA.16816.F32.BF16 R96, R172, R186, R96 ;  /* 0x000000baac60723c */ /* 0x000fe20000041860 */
[----:B------:R-:W3:Y:S07]  /*f630*/  LDSM.16.M88.4 R180, [R214+0x5100] ;  /* 0x00510000d6b4783b */ /* 0x000eee0000000200 */
[-C--:B-1----:R-:W-:Y:S01]  /*f640*/  HMMA.16816.F32.BF16 R4, R168, R188.reuse, R4 ;  /* 0x000000bca804723c */ /* 0x082fe20000041804 */
[----:B------:R-:W1:Y:S07]  /*f650*/  LDSM.16.M88.4 R204, [R214+0x5900] ;  /* 0x00590000d6cc783b */ /* 0x000e6e0000000200 */
[C---:B--2---:R-:W-:Y:S01]  /*f660*/  HMMA.16816.F32.BF16 R8, R192.reuse, R188, R8 ;  /* 0x000000bcc008723c */ /* 0x044fe20000041808 */
[----:B------:R-:W-:Y:S07]  /*f670*/  LDSM.16.M88.4 R172, [R217+0x6100] ;  /* 0x00610000d9ac783b */ /* 0x000fee0000000200 */
[-C--:B------:R-:W-:Y:S01]  /*f680*/  HMMA.16816.F32.BF16 R12, R192, R190.reuse, R12 ;  /* 0x000000bec00c723c */ /* 0x080fe2000004180c */
[----:B------:R-:W2:Y:S07]  /*f690*/  LDSM.16.M88.4 R184, [R213] ;  /* 0x00000000d5b8783b */ /* 0x000eae0000000200 */
[C---:B------:R-:W-:Y:S01]  /*f6a0*/  HMMA.16816.F32.BF16 R16, R168.reuse, R190, R16 ;  /* 0x000000bea810723c */ /* 0x040fe20000041810 */
[----:B------:R-:W1:Y:S07]  /*f6b0*/  LDSM.16.M88.4 R188, [R217+0x8100] ;  /* 0x00810000d9bc783b */ /* 0x000e6e0000000200 */
[-C--:B------:R-:W-:Y:S01]  /*f6c0*/  HMMA.16816.F32.BF16 R20, R168, R196.reuse, R20 ;  /* 0x000000c4a814723c */ /* 0x080fe20000041814 */
[----:B------:R-:W0:Y:S07]  /*f6d0*/  LDGDEPBAR ;  /* 0x00000000000079af */ /* 0x000e2e0000000000 */
        /* <DEDUP_REMOVED lines=45> */
[----:B------:R1:W2:Y:S01]  /*f9b0*/  MUFU.TANH R170, R7 ;  /* 0x0000000700aa7308 */ /* 0x0002a20000002400 */
[----:B---3--:R-:W-:Y:S09]  /*f9c0*/  FMNMX.FTZ R0, R168, R0, !PT ;  /* 0x00000000a8007209 */ /* 0x008ff20007810000 */
[----:B------:R-:W-:Y:S10]  /*f9d0*/  MUFU.TANH R179, R14 ;  /* 0x0000000e00b37308 */ /* 0x000ff40000002400 */
[----:B------:R-:W3:Y:S01]  /*f9e0*/  MUFU.TANH R177, R8 ;  /* 0x0000000800b17308 */ /* 0x000ee20000002400 */
[----:B-1----:R-:W1:Y:S01]  /*f9f0*/  LDSM.16.M88.4 R4, [R213+0x800] ;  /* 0x00080000d504783b */ /* 0x002e620000000200 */
[----:B--2---:R-:W-:Y:S08]  /*fa00*/  FMNMX.FTZ R3, R170, R3, !PT ;  /* 0x00000003aa037209 */ /* 0x004ff00007810000 */
[----:B------:R-:W-:Y:S10]  /*fa10*/  MUFU.TANH R171, R9 ;  /* 0x0000000900ab7308 */ /* 0x000ff40000002400 */
[----:B------:R-:W-:Y:S10]  /*fa20*/  MUFU.TANH R178, R10 ;  /* 0x0000000a00b27308 */ /* 0x000ff40000002400 */
[----:B------:R2:W-:Y:S10]  /*fa30*/  MUFU.TANH R181, R11 ;  /* 0x0000000b00b57308 */ /* 0x0005f40000002400 */
[----:B------:R-:W4:Y:S01]  /*fa40*/  MUFU.TANH R16, R16 ;  /* 0x0000001000107308 */ /* 0x000f220000002400 */
[-C--:B-1----:R-:W-:Y:S09]  /*fa50*/  HMMA.16816.F32.BF16 R20, R172, R4.reuse, R20 ;  /* 0x00000004ac14723c */ /* 0x082ff20000041814 */
[----:B------:R-:W1:Y:S01]  /*fa60*/  MUFU.TANH R18, R18 ;  /* 0x0000001200127308 */ /* 0x000e620000002400 */
[C---:B------:R-:W-:Y:S01]  /*fa70*/  HMMA.16816.F32.BF16 R24, R188.reuse, R4, R24 ;  /* 0x00000004bc18723c */ /* 0x040fe20000041818 */
[----:B--2---:R-:W2:Y:S08]  /*fa80*/  LDSM.16.M88.4 R8, [R213+0x1000] ;  /* 0x00100000d508783b */ /* 0x004eb00000000200 */
        /* <DEDUP_REMOVED lines=9> */
[----:B------:R-:W-:Y:S01]  /*fb20*/  MUFU.TANH R12, R12 ;  /* 0x0000000c000c7308 */ /* 0x000fe20000002400 */
[----:B------:R-:W-:Y:S02]  /*fb30*/  FMUL.FTZ R26, R26, c[0x0][0x320] ;  /* 0x0000c8001a1a7a20 */ /* 0x000fe40000410000 */
[----:B------:R-:W-:Y:S02]  /*fb40*/  FMUL.FTZ R27, R27, c[0x0][0x320] ;  /* 0x0000c8001b1b7a20 */ /* 0x000fe40000410000 */
[----:B------:R-:W-:Y:S02]  /*fb50*/  FMUL.FTZ R30, R30, c[0x0][0x320] ;  /* 0x0000c8001e1e7a20 */ /* 0x000fe40000410000 */
[----:B------:R-:W-:Y:S02]  /*fb60*/  FMUL.FTZ R31, R31, c[0x0][0x320] ;  /* 0x0000c8001f1f7a20 */ /* 0x000fe40000410000 */
[----:B------:R-:W-:Y:S01]  /*fb70*/  FMUL.FTZ R29, R29, c[0x0][0x320] ;  /* 0x0000c8001d1d7a20 */ /* 0x000fe20000410000 */
[----:B------:R-:W1:Y:S01]  /*fb80*/  MUFU.TANH R20, R20 ;  /* 0x0000001400147308 */ /* 0x000e620000002400 */
[----:B------:R-:W-:Y:S02]  /*fb90*/  FMUL.FTZ R24, R24, c[0x0][0x320] ;  /* 0x0000c80018187a20 */ /* 0x000fe40000410000 */
[----:B------:R-:W-:Y:S01]  /*fba0*/  FMUL.FTZ R34, R34, c[0x0][0x320] ;  /* 0x0000c80022227a20 */ /* 0x000fe20000410000 */
[-C--:B--2---:R-:W-:Y:S03]  /*fbb0*/  HMMA.16816.F32.BF16 R36, R172, R8.reuse, R36 ;  /* 0x00000008ac24723c */ /* 0x084fe60000041824 */
[----:B------:R-:W-:Y:S02]  /*fbc0*/  FMUL.FTZ R33, R33, c[0x0][0x320] ;  /* 0x0000c80021217a20 */ /* 0x000fe40000410000 */
[----:B------:R-:W-:Y:S01]  /*fbd0*/  FMUL.FTZ R35, R35, c[0x0][0x320] ;  /* 0x0000c80023237a20 */ /* 0x000fe20000410000 */
[----:B------:R-:W2:Y:S01]  /*fbe0*/  MUFU.TANH R15, R22 ;  /* 0x00000016000f7308 */ /* 0x000ea20000002400 */
        /* <DEDUP_REMOVED lines=13> */
[----:B------:R1:W1:Y:S01]  /*fcc0*/  MUFU.TANH R14, R23 ;  /* 0x00000017000e7308 */ /* 0x0002620000002400 */
[----:B------:R-:W-:Y:S02]  /*fcd0*/  FMUL.FTZ R37, R37, c[0x0][0x320] ;  /* 0x0000c80025257a20 */ /* 0x000fe40000410000 */
[----:B------:R-:W-:Y:S02]  /*fce0*/  FMUL.FTZ R40, R40, c[0x0][0x320] ;  /* 0x0000c80028287a20 */ /* 0x000fe40000410000 */
[C---:B------:R-:W-:Y:S04]  /*fcf0*/  HMMA.16816.F32.BF16 R56, R188.reuse, R4, R56 ;  /* 0x00000004bc38723c */ /* 0x040fe80000041838 */
[----:B------:R-:W-:Y:S01]  /*fd00*/  FMUL.FTZ R44, R44, c[0x0][0x320] ;  /* 0x0000c8002c2c7a20 */ /* 0x000fe20000410000 */
[----:B------:R-:W3:Y:S01]  /*fd10*/  MUFU.TANH R32, R32 ;  /* 0x0000002000207308 */ /* 0x000ee20000002400 */
[----:B------:R-:W-:Y:S02]  /*fd20*/  FMUL.FTZ R42, R42, c[0x0][0x320] ;  /* 0x0000c8002a2a7a20 */ /* 0x000fe40000410000 */
[-C--:B------:R-:W-:Y:S04]  /*fd30*/  HMMA.16816.F32.BF16 R60, R188, R6.reuse, R60 ;  /* 0x00000006bc3c723c */ /* 0x080fe8000004183c */
[----:B------:R-:W-:Y:S02]  /*fd40*/  FMUL.FTZ R48, R48, c[0x0][0x320] ;  /* 0x0000c80030307a20 */ /* 0x000fe40000410000 */
[----:B------:R-:W-:Y:S01]  /*fd50*/  FMUL.FTZ R50, R50, c[0x0][0x320] ;  /* 0x0000c80032327a20 */ /* 0x000fe20000410000 */
[----:B------:R-:W3:Y:S01]  /*fd60*/  MUFU.TANH R34, R34 ;  /* 0x0000002200227308 */ /* 0x000ee20000002400 */
[C---:B------:R-:W-:Y:S01]  /*fd70*/  HMMA.16816.F32.BF16 R64, R172.reuse, R6, R64 ;  /* 0x00000006ac40723c */ /* 0x040fe20000041840 */
[----:B------:R-:W3:Y:S01]  /*fd80*/  LDSM.16.M88.4 R4, [R213+0x2800] ;  /* 0x00280000d504783b */ /* 0x000ee20000000200 */
[----:B------:R-:W-:Y:S04]  /*fd90*/  DEPBAR.LE SB0, 0x0 ;  /* 0x000080000000791a */ /* 0x000fe80000000000 */
[----:B------:R-:W-:Y:S02]  /*fda0*/  FMUL.FTZ R54, R54, c[0x0][0x320] ;  /* 0x0000c80036367a20 */ /* 0x000fe40000410000 */
[----:B------:R-:W-:Y:S01]  /*fdb0*/  FMUL.FTZ R55, R55, c[0x0][0x320] ;  /* 0x0000c80037377a20 */ /* 0x000fe20000410000 */
[----:B------:R-:W3:Y:S01]  /*fdc0*/  MUFU.TANH R33, R33 ;  /* 0x0000002100217308 */ /* 0x000ee20000002400 */
[-C--:B--2---:R-:W-:Y:S01]  /*fdd0*/  HMMA.16816.F32.BF16 R68, R172, R8.reuse, R68 ;  /* 0x00000008ac44723c */ /* 0x084fe20000041844 */
[----:B-1----:R-:W2:Y:S04]  /*fde0*/  LDL.64 R22, [R1+0x38] ;  /* 0x0000380001167983 */ /* 0x002ea80000100a00 */
[----:B------:R-:W-:Y:S02]  /*fdf0*/  FMUL.FTZ R52, R52, c[0x0][0x320] ;  /* 0x0000c80034347a20 */ /* 0x000fe40000410000 */
[----:B------:R-:W-:Y:S01]  /*fe00*/  FMUL.FTZ R53, R53, c[0x0][0x320] ;  /* 0x0000c80035357a20 */ /* 0x000fe20000410000 */
[C---:B------:R-:W-:Y:S01]  /*fe10*/  HMMA.16816.F32.BF16 R72, R188.reuse, R8, R72 ;  /* 0x00000008bc48723c */ /* 0x040fe20000041848 */
[----:B------:R-:W1:Y:S01]  /*fe20*/  MUFU.TANH R35, R35 ;  /* 0x0000002300237308 */ /* 0x000e620000002400 */
[----:B------:R-:W-:Y:S02]  /*fe30*/  BAR.SYNC.DEFER_BLOCKING 0x0 ;  /* 0x0000000000007b1d */ /* 0x000fe40000010000 */
[----:B------:R-:W-:Y:S02]  /*fe40*/  FMUL.FTZ R61, R61, c[0x0][0x320] ;  /* 0x0000c8003d3d7a20 */ /* 0x000fe40000410000 */
[----:B------:R-:W-:Y:S02]  /*fe50*/  FMUL.FTZ R62, R62, c[0x0][0x320] ;  /* 0x0000c8003e3e7a20 */ /* 0x000fe40000410000 */
[-C--:B------:R-:W-:Y:S03]  /*fe60*/  HMMA.16816.F32.BF16 R76, R188, R10.reuse, R76 ;  /* 0x0000000abc4c723c */ /* 0x080fe6000004184c */
[----:B------:R-:W1:Y:S01]  /*fe70*/  MUFU.TANH R194, R36 ;  /* 0x0000002400c27308 */ /* 0x000e620000002400 */
[----:B------:R-:W-:Y:S02]  /*fe80*/  FMUL.FTZ R63, R63, c[0x0][0x320] ;  /* 0x0000c8003f3f7a20 */ /* 0x000fe40000410000 */
[----:B------:R-:W-:Y:S02]  /*fe90*/  FMUL.FTZ R51, R51, c[0x0][0x320] ;  /* 0x0000c80033337a20 */ /* 0x000fe40000410000 */
[C---:B------:R-:W-:Y:S04]  /*fea0*/  HMMA.16816.F32.BF16 R80, R172.reuse, R10, R80 ;  /* 0x0000000aac50723c */ /* 0x040fe80000041850 */
[----:B------:R-:W-:Y:S01]  /*feb0*/  FMUL.FTZ R68, R68, c[0x0][0x320] ;  /* 0x0000c80044447a20 */ /* 0x000fe20000410000 */
[----:B------:R-:W1:Y:S01]  /*fec0*/  MUFU.TANH R200, R38 ;  /* 0x0000002600c87308 */ /* 0x000e620000002400 */
[----:B------:R-:W-:Y:S02]  /*fed0*/  FMUL.FTZ R71, R71, c[0x0][0x320] ;  /* 0x0000c80047477a20 */ /* 0x000fe40000410000 */
[-C--:B---3--:R-:W-:Y:S04]  /*fee0*/  HMMA.16816.F32.BF16 R84, R172, R4.reuse, R84 ;  /* 0x00000004ac54723c */ /* 0x088fe80000041854 */
[----:B------:R-:W-:Y:S02]  /*fef0*/  FMUL.FTZ R72, R72, c[0x0][0x320] ;  /* 0x0000c80048487a20 */ /* 0x000fe40000410000 */
[----:B------:R-:W-:Y:S01]  /*ff00*/  FMUL.FTZ R74, R74, c[0x0][0x320] ;  /* 0x0000c8004a4a7a20 */ /* 0x000fe20000410000 */
[----:B------:R-:W-:Y:S01]  /*ff10*/  MUFU.TANH R201, R39 ;  /* 0x0000002700c97308 */ /* 0x000fe20000002400 */
[C---:B------:R-:W-:Y:S04]  /*ff20*/  HMMA.16816.F32.BF16 R88, R188.reuse, R4, R88 ;  /* 0x00000004bc58723c */ /* 0x040fe80000041858 */
[----:B------:R-:W-:Y:S02]  /*ff30*/  FMUL.FTZ R73, R73, c[0x0][0x320] ;  /* 0x0000c80049497a20 */ /* 0x000fe40000410000 */
[----:B------:R-:W-:Y:S01]  /*ff40*/  FMUL.FTZ R75, R75, c[0x0][0x320] ;  /* 0x0000c8004b4b7a20 */ /* 0x000fe20000410000 */
[----:B------:R-:W-:Y:S01]  /*ff50*/  FMNMX.FTZ R5, R177, R101, !PT ;  /* 0x00000065b1057209 */ /* 0x000fe20007810000 */
[-C--:B------:R-:W-:Y:S01]  /*ff60*/  HMMA.16816.F32.BF16 R92, R188, R6.reuse, R92 ;  /* 0x00000006bc5c723c */ /* 0x080fe2000004185c */
[----:B------:R-:W-:Y:S03]  /*ff70*/  MUFU.TANH R230, R72 ;  /* 0x0000004800e67308 */ /* 0x000fe60000002400 */
[----:B----4-:R-:W-:Y:S01]  /*ff80*/  FMNMX.FTZ R4, R16, R0, !PT ;  /* 0x0000000010047209 */ /* 0x010fe20007810000 */
[----:B------:R-:W-:Y:S01]  /*ff90*/  FMUL.FTZ R82, R82, c[0x0][0x320] ;  /* 0x0000c80052527a20 */ /* 0x000fe20000410000 */
[----:B------:R-:W-:Y:S01]  /*ffa0*/  FMNMX.FTZ R0, R18, R3, !PT ;  /* 0x0000000312007209 */ /* 0x000fe20007810000 */
[----:B------:R-:W-:Y:S01]  /*ffb0*/  FMUL.FTZ R83, R83, c[0x0][0x320] ;  /* 0x0000c80053537a20 */ /* 0x000fe20000410000 */
[----:B------:R-:W-:Y:S01]  /*ffc0*/  FMNMX.FTZ R4, R17, R4, !PT ;  /* 0x0000000411047209 */ /* 0x000fe20007810000 */
[----:B------:R-:W-:Y:S01]  /*ffd0*/  FMUL.FTZ R80, R80, c[0x0][0x320] ;  /* 0x0000c80050507a20 */ /* 0x000fe20000410000 */
[----:B------:R-:W-:Y:S01]  /*ffe0*/  HMMA.16816.F32.BF16 R96, R172, R6, R96 ;  /* 0x00000006ac60723c */ /* 0x000fe20000041860 */
[----:B------:R3:W4:Y:S03]  /*fff0*/  MUFU.TANH R195, R37 ;  /* 0x0000002500c37308 */ /* 0x0007260000002400 */
[----:B------:R-:W-:Y:S01]  /*10000*/  FMNMX.FTZ R3, R171, R5, !PT ;  /* 0x00000005ab037209 */ /* 0x000fe20007810000 */
[----:B------:R-:W-:Y:S01]  /*10010*/  FMUL.FTZ R86, R86, c[0x0][0x320] ;  /* 0x0000c80056567a20 */ /* 0x000fe20000410000 */
[----:B------:R-:W-:Y:S01]  /*10020*/  FMNMX.FTZ R0, R19, R0, !PT ;  /* 0x0000000013007209 */ /* 0x000fe20007810000 */
[----:B------:R-:W-:Y:S01]  /*10030*/  FMUL.FTZ R81, R81, c[0x0][0x320] ;  /* 0x0000c80051517a20 */ /* 0x000fe20000410000 */
[----:B------:R-:W-:Y:S01]  /*10040*/  FMNMX.FTZ R4, R20, R4, !PT ;  /* 0x0000000414047209 */ /* 0x000fe20007810000 */
[----:B------:R-:W-:Y:S02]  /*10050*/  FMUL.FTZ R84, R84, c[0x0][0x320] ;  /* 0x0000c80054547a20 */ /* 0x000fe40000410000 */
[----:B------:R-:W4:Y:S01]  /*10060*/  MUFU.TANH R198, R50 ;  /* 0x0000003200c67308 */ /* 0x000f220000002400 */
        /* <DEDUP_REMOVED lines=9> */
[----:B------:R-:W4:Y:S01]  /*10100*/  MUFU.TANH R182, R48 ;  /* 0x0000003000b67308 */ /* 0x000f220000002400 */
[----:B------:R-:W-:Y:S01]  /*10110*/  FMUL.FTZ R49, R49, c[0x0][0x320] ;  /* 0x0000c80031317a20 */ /* 0x000fe20000410000 */
[----:B------:R-:W-:Y:S01]  /*10120*/  FMNMX.FTZ R0, R32, R4, !PT ;  /* 0x0000000420007209 */ /* 0x000fe20007810000 */
[----:B------:R-:W-:Y:S01]  /*10130*/  FMUL.FTZ R93, R93, c[0x0][0x320] ;  /* 0x0000c8005d5d7a20 */ /* 0x000fe20000410000 */
[----:B---3--:R-:W3:Y:S01]  /*10140*/  LDL.64 R36, [R1+0x30] ;  /* 0x0000300001247983 */ /* 0x008ee20000100a00 */
[----:B------:R-:W-:Y:S01]  /*10150*/  FMUL.FTZ R90, R90, c[0x0][0x320] ;  /* 0x0000c8005a5a7a20 */ /* 0x000fe20000410000 */
[----:B------:R-:W-:Y:S01]  /*10160*/  FMNMX.FTZ R3, R34, R3, !PT ;  /* 0x0000000322037209 */ /* 0x000fe20007810000 */
[----:B------:R-:W-:Y:S01]  /*10170*/  FMUL.FTZ R91, R91, c[0x0][0x320] ;  /* 0x0000c8005b5b7a20 */ /* 0x000fe20000410000 */
[----:B------:R-:W-:Y:S01]  /*10180*/  FMNMX.FTZ R0, R33, R0, !PT ;  /* 0x0000000021007209 */ /* 0x000fe20007810000 */
[----:B------:R-:W-:Y:S01]  /*10190*/  FMUL.FTZ R99, R99, c[0x0][0x320] ;  /* 0x0000c80063637a20 */ /* 0x000fe20000410000 */
[----:B------:R-:W4:Y:S01]  /*101a0*/  MUFU.TANH R199, R51 ;  /* 0x0000003300c77308 */ /* 0x000f220000002400 */
[----:B-1----:R-:W-:Y:S01]  /*101b0*/  FMNMX.FTZ R3, R35, R3, !PT ;  /* 0x0000000323037209 */ /* 0x002fe20007810000 */
[----:B------:R-:W-:Y:S01]  /*101c0*/  FMUL.FTZ R92, R92, c[0x0][0x320] ;  /* 0x0000c8005c5c7a20 */ /* 0x000fe20000410000 */
[----:B------:R-:W-:Y:S01]  /*101d0*/  FMNMX.FTZ R72, R194, R0, !PT ;  /* 0x00000000c2487209 */ /* 0x000fe20007810000 */
[----:B------:R-:W-:Y:S01]  /*101e0*/  FMUL.FTZ R64, R64, c[0x0][0x320] ;  /* 0x0000c80040407a20 */ /* 0x000fe20000410000 */
[----:B------:R-:W-:Y:S01]  /*101f0*/  FMNMX.FTZ R0, R200, R3, !PT ;  /* 0x00000003c8007209 */ /* 0x000fe20007810000 */
[----:B------:R-:W-:Y:S01]  /*10200*/  FMUL.FTZ R69, R69, c[0x0][0x320] ;  /* 0x0000c80045457a20 */ /* 0x000fe20000410000 */
[----:B----4-:R-:W-:Y:S01]  /*10210*/  FMNMX.FTZ R72, R195, R72, !PT ;  /* 0x00000048c3487209 */ /* 0x010fe20007810000 */
[----:B------:R-:W-:Y:S01]  /*10220*/  FMUL.FTZ R96, R96, c[0x0][0x320] ;  /* 0x0000c80060607a20 */ /* 0x000fe20000410000 */
[----:B------:R-:W-:Y:S01]  /*10230*/  FMNMX.FTZ R0, R201, R0, !PT ;  /* 0x00000000c9007209 */ /* 0x000fe20007810000 */
[----:B------:R-:W1:Y:S01]  /*10240*/  MUFU.TANH R192, R49 ;  /* 0x0000003100c07308 */ /* 0x000e620000002400 */
[----:B------:R-:W-:Y:S02]  /*10250*/  FMUL.FTZ R97, R97, c[0x0][0x320] ;  /* 0x0000c80061617a20 */ /* 0x000fe40000410000 */
[----:B------:R-:W-:Y:S01]  /*10260*/  FMUL.FTZ R57, R57, c[0x0][0x320] ;  /* 0x0000c80039397a20 */ /* 0x000fe20000410000 */
[----:B------:R-:W-:Y:S01]  /*10270*/  FMNMX.FTZ R0, R198, R0, !PT ;  /* 0x00000000c6007209 */ /* 0x000fe20007810000 */
[----:B------:R-:W-:Y:S01]  /*10280*/  FMUL.FTZ R60, R60, c[0x0][0x320] ;  /* 0x0000c8003c3c7a20 */ /* 0x000fe20000410000 */
[----:B------:R-:W-:Y:S01]  /*10290*/  FMNMX.FTZ R72, R182, R72, !PT ;  /* 0x00000048b6487209 */ /* 0x000fe20007810000 */
[----:B------:R-:W-:Y:S02]  /*102a0*/  FMUL.FTZ R59, R59, c[0x0][0x320] ;  /* 0x0000c8003b3b7a20 */ /* 0x000fe40000410000 */
[----:B------:R-:W-:Y:S01]  /*102b0*/  FMUL.FTZ R66, R66, c[0x0][0x320] ;  /* 0x0000c80042427a20 */ /* 0x000fe20000410000 */
[----:B------:R-:W4:Y:S01]  /*102c0*/  MUFU.TANH R207, R54 ;  /* 0x0000003600cf7308 */ /* 0x000f220000002400 */
[----:B------:R-:W-:Y:S02]  /*102d0*/  FMUL.FTZ R43, R43, c[0x0][0x320] ;  /* 0x0000c8002b2b7a20 */ /* 0x000fe40000410000 */
[----:B------:R-:W-:Y:S01]  /*102e0*/  FMUL.FTZ R67, R67, c[0x0][0x320] ;  /* 0x0000c80043437a20 */ /* 0x000fe20000410000 */
[----:B------:R-:W-:Y:S01]  /*102f0*/  FMNMX.FTZ R0, R199, R0, !PT ;  /* 0x00000000c7007209 */ /* 0x000fe20007810000 */
[----:B------:R-:W-:Y:S02]  /*10300*/  FMUL.FTZ R65, R65, c[0x0][0x320] ;  /* 0x0000c80041417a20 */ /* 0x000fe40000410000 */
[----:B------:R-:W-:Y:S02]  /*10310*/  FMUL.FTZ R70, R70, c[0x0][0x320] ;  /* 0x0000c80046467a20 */ /* 0x000fe40000410000 */
[----:B------:R-:W-:Y:S01]  /*10320*/  FMUL.FTZ R98, R98, c[0x0][0x320] ;  /* 0x0000c80062627a20 */ /* 0x000fe20000410000 */
[----:B------:R-:W4:Y:S01]  /*10330*/  MUFU.TANH R51, R52 ;  /* 0x0000003400337308 */ /* 0x000f220000002400 */
[----:B------:R-:W-:Y:S02]  /*10340*/  FMUL.FTZ R41, R41, c[0x0][0x320] ;  /* 0x0000c80029297a20 */ /* 0x000fe40000410000 */
[----:B------:R-:W-:Y:S01]  /*10350*/  FMUL.FTZ R56, R56, c[0x0][0x320] ;  /* 0x0000c80038387a20 */ /* 0x000fe20000410000 */
[----:B-1----:R-:W-:Y:S01]  /*10360*/  FMNMX.FTZ R72, R192, R72, !PT ;  /* 0x00000048c0487209 */ /* 0x002fe20007810000 */
[----:B------:R-:W-:Y:S02]  /*10370*/  FMUL.FTZ R46, R46, c[0x0][0x320] ;  /* 0x0000c8002e2e7a20 */ /* 0x000fe40000410000 */
[----:B------:R-:W-:Y:S02]  /*10380*/  FMUL.FTZ R58, R58, c[0x0][0x320] ;  /* 0x0000c8003a3a7a20 */ /* 0x000fe40000410000 */
[----:B------:R-:W-:Y:S01]  /*10390*/  FMUL.FTZ R76, R76, c[0x0][0x320] ;  /* 0x0000c8004c4c7a20 */ /* 0x000fe20000410000 */
[----:B------:R-:W-:Y:S01]  /*103a0*/  MUFU.TANH R205, R44 ;  /* 0x0000002c00cd7308 */ /* 0x000fe20000002400 */
[----:B------:R-:W-:Y:S02]  /*103b0*/  FMUL.FTZ R77, R77, c[0x0][0x320] ;  /* 0x0000c8004d4d7a20 */ /* 0x000fe40000410000 */
[----:B------:R-:W-:Y:S01]  /*103c0*/  FMUL.FTZ R78, R78, c[0x0][0x320] ;  /* 0x0000c8004e4e7a20 */ /* 0x000fe20000410000 */
[----:B----4-:R-:W-:Y:S01]  /*103d0*/  FMNMX.FTZ R0, R207, R0, !PT ;  /* 0x00000000cf007209 */ /* 0x010fe20007810000 */
[----:B------:R-:W-:Y:S02]  /*103e0*/  FMUL.FTZ R79, R79, c[0x0][0x320] ;  /* 0x0000c8004f4f7a20 */ /* 0x000fe40000410000 */
[----:B------:R-:W-:Y:S02]  /*103f0*/  FMUL.FTZ R45, R45, c[0x0][0x320] ;  /* 0x0000c8002d2d7a20 */ /* 0x000fe40000410000 */
[----:B------:R-:W-:Y:S01]  /*10400*/  FMUL.FTZ R47, R47, c[0x0][0x320] ;  /* 0x0000c8002f2f7a20 */ /* 0x000fe20000410000 */
[----:B------:R-:W1:Y:S01]  /*10410*/  MUFU.TANH R44, R55 ;  /* 0x00000037002c7308 */ /* 0x000e620000002400 */
[----:B------:R-:W-:Y:S09]  /*10420*/  FMNMX.FTZ R72, R51, R72, !PT ;  /* 0x0000004833487209 */ /* 0x000ff20007810000 */
[----:B------:R-:W4:Y:S10]  /*10430*/  MUFU.TANH R24, R24 ;  /* 0x0000001800187308 */ /* 0x000f340000002400 */
[----:B------:R-:W4:Y:S01]  /*10440*/  MUFU.TANH R233, R53 ;  /* 0x0000003500e97308 */ /* 0x000f220000002400 */
[----:B-1----:R-:W-:Y:S09]  /*10450*/  FMNMX.FTZ R0, R44, R0, !PT ;  /* 0x000000002c007209 */ /* 0x002ff20007810000 */
[----:B------:R-:W1:Y:S01]  /*10460*/  MUFU.TANH R231, R66 ;  /* 0x0000004200e77308 */ /* 0x000e620000002400 */
[----:B----4-:R-:W-:Y:S09]  /*10470*/  FMNMX.FTZ R4, R24, R5, !PT ;  /* 0x0000000518047209 */ /* 0x010ff20007810000 */
[----:B------:R-:W4:Y:S01]  /*10480*/  MUFU.TANH R25, R25 ;  /* 0x0000001900197308 */ /* 0x000f220000002400 */
[----:B------:R-:W-:Y:S09]  /*10490*/  FMNMX.FTZ R72, R233, R72, !PT ;  /* 0x00000048e9487209 */ /* 0x000ff20007810000 */
[----:B------:R-:W4:Y:S01]  /*104a0*/  MUFU.TANH R251, R64 ;  /* 0x0000004000fb7308 */ /* 0x000f220000002400 */
[----:B-1----:R-:W-:Y:S09]  /*104b0*/  FMNMX.FTZ R0, R231, R0, !PT ;  /* 0x00000000e7007209 */ /* 0x002ff20007810000 */
[----:B------:R-:W-:Y:S01]  /*104c0*/  MUFU.TANH R226, R40 ;  /* 0x0000002800e27308 */ /* 0x000fe20000002400 */
[----:B----4-:R-:W-:Y:S09]  /*104d0*/  FMNMX.FTZ R4, R25, R4, !PT ;  /* 0x0000000419047209 */ /* 0x010ff20007810000 */
[----:B------:R-:W-:Y:S01]  /*104e0*/  MUFU.TANH R40, R42 ;  /* 0x0000002a00287308 */ /* 0x000fe20000002400 */
[----:B------:R-:W-:Y:S09]  /*104f0*/  FMNMX.FTZ R72, R251, R72, !PT ;  /* 0x00000048fb487209 */ /* 0x000ff20007810000 */
[----:B------:R-:W-:Y:S10]  /*10500*/  MUFU.TANH R42, R43 ;  /* 0x0000002b002a7308 */ /* 0x000ff40000002400 */
[----:B------:R-:W1:Y:S10]  /*10510*/  MUFU.TANH R43, R67 ;  /* 0x00000043002b7308 */ /* 0x000e740000002400 */
[----:B------:R-:W4:Y:S10]  /*10520*/  MUFU.TANH R28, R28 ;  /* 0x0000001c001c7308 */ /* 0x000f340000002400 */
[----:B------:R-:W4:Y:S01]  /*10530*/  MUFU.TANH R252, R65 ;  /* 0x0000004100fc7308 */ /* 0x000f220000002400 */
[----:B-1----:R-:W-:Y:S09]  /*10540*/  FMNMX.FTZ R0, R43, R0, !PT ;  /* 0x000000002b007209 */ /* 0x002ff20007810000 */
[----:B------:R-:W1:Y:S01]  /*10550*/  MUFU.TANH R203, R70 ;  /* 0x0000004600cb7308 */ /* 0x000e620000002400 */
[----:B----4-:R-:W-:Y:S09]  /*10560*/  FMNMX.FTZ R4, R28, R4, !PT ;  /* 0x000000041c047209 */ /* 0x010ff20007810000 */
[----:B------:R-:W4:Y:S01]  /*10570*/  MUFU.TANH R29, R29 ;  /* 0x0000001d001d7308 */ /* 0x000f220000002400 */
[----:B------:R-:W-:Y:S09]  /*10580*/  FMNMX.FTZ R72, R252, R72, !PT ;  /* 0x00000048fc487209 */ /* 0x000ff20007810000 */
[----:B------:R-:W2:Y:S01]  /*10590*/  MUFU.TANH R218, R68 ;  /* 0x0000004400da7308 */ /* 0x000ea20000002400 */
[----:B-1----:R-:W-:Y:S09]  /*105a0*/  FMNMX.FTZ R0, R203, R0, !PT ;  /* 0x00000000cb007209 */ /* 0x002ff20007810000 */
[----:B------:R-:W1:Y:S01]  /*105b0*/  MUFU.TANH R235, R69 ;  /* 0x0000004500eb7308 */ /* 0x000e620000002400 */
[----:B----4-:R-:W-:Y:S02]  /*105c0*/  FMNMX.FTZ R3, R29, R4, !PT ;  /* 0x000000041d037209 */ /* 0x010fe40007810000 */
[----:B------:R-:W-:Y:S02]  /*105d0*/  FMNMX.FTZ R4, R178, R102, !PT ;  /* 0x00000066b2047209 */ /* 0x000fe40007810000 */
[----:B------:R-:W-:Y:S05]  /*105e0*/  FMNMX.FTZ R3, R226, R3, !PT ;  /* 0x00000003e2037209 */ /* 0x000fea0007810000 */
[----:B------:R-:W4:Y:S01]  /*105f0*/  MUFU.TANH R222, R71 ;  /* 0x0000004700de7308 */ /* 0x000f220000002400 */
[----:B------:R-:W-:Y:S02]  /*10600*/  FMNMX.FTZ R4, R181, R4, !PT ;  /* 0x00000004b5047209 */ /* 0x000fe40007810000 */
[----:B--2---:R-:W-:Y:S02]  /*10610*/  MOV R23, c[0x0][0x1e4] ;  /* 0x0000790000177a02 */ /* 0x004fe40000000f00 */
[----:B------:R-:W-:Y:S02]  /*10620*/  FMNMX.FTZ R72, R218, R72, !PT ;  /* 0x00000048da487209 */ /* 0x000fe40007810000 */
[----:B------:R-:W-:Y:S03]  /*10630*/  FMNMX.FTZ R4, R179, R4, !PT ;  /* 0x00000004b3047209 */ /* 0x000fe60007810000 */
[----:B------:R-:W2:Y:S01]  /*10640*/  MUFU.TANH R204, R82 ;  /* 0x0000005200cc7308 */ /* 0x000ea20000002400 */
[----:B------:R-:W-:Y:S02]  /*10650*/  FMNMX.FTZ R4, R180, R4, !PT ;  /* 0x00000004b4047209 */ /* 0x000fe40007810000 */
[----:B-1----:R-:W-:Y:S04]  /*10660*/  MOV R189, R235 ;  /* 0x000000eb00bd7202 */ /* 0x002fe80000000f00 */
[----:B------:R-:W-:Y:S03]  /*10670*/  FMNMX.FTZ R72, R189, R72, !PT ;  /* 0x00000048bd487209 */ /* 0x000fe60007810000 */
[----:B------:R-:W1:Y:S01]  /*10680*/  MUFU.TANH R234, R83 ;  /* 0x0000005300ea7308 */ /* 0x000e620000002400 */
[----:B----4-:R-:W-:Y:S09]  /*10690*/  FMNMX.FTZ R0, R222, R0, !PT ;  /* 0x00000000de007209 */ /* 0x010ff20007810000 */
[----:B------:R-:W4:Y:S01]  /*106a0*/  MUFU.TANH R206, R80 ;  /* 0x0000005000ce7308 */ /* 0x000f220000002400 */
[----:B--2---:R-:W-:Y:S09]  /*106b0*/  FMNMX.FTZ R0, R204, R0, !PT ;  /* 0x00000000cc007209 */ /* 0x004ff20007810000 */
[----:B------:R-:W2:Y:S01]  /*106c0*/  MUFU.TANH R237, R86 ;  /* 0x0000005600ed7308 */ /* 0x000ea20000002400 */
[----:B-1----:R-:W-:Y:S04]  /*106d0*/  MOV R190, R234 ;  /* 0x000000ea00be7202 */ /* 0x002fe80000000f00 */
[----:B------:R-:W-:Y:S05]  /*106e0*/  FMNMX.FTZ R0, R190, R0, !PT ;  /* 0x00000000be007209 */ /* 0x000fea0007810000 */
[----:B------:R2:W-:Y:S01]  /*106f0*/  MUFU.TANH R172, R96 ;  /* 0x0000006000ac7308 */ /* 0x0005e20000002400 */
[----:B----4-:R-:W-:Y:S09]  /*10700*/  FMNMX.FTZ R72, R206, R72, !PT ;  /* 0x00000048ce487209 */ /* 0x010ff20007810000 */
[----:B------:R-:W-:Y:S10]  /*10710*/  MUFU.TANH R196, R30 ;  /* 0x0000001e00c47308 */ /* 0x000ff40000002400 */
[----:B------:R-:W1:Y:S01]  /*10720*/  MUFU.TANH R30, R81 ;  /* 0x00000051001e7308 */ /* 0x000e620000002400 */
[----:B--2---:R-:W-:Y:S04]  /*10730*/  MOV R96, R237 ;  /* 0x000000ed00607202 */ /* 0x004fe80000000f00 */
[----:B------:R-:W-:Y:S05]  /*10740*/  FMNMX.FTZ R0, R96, R0, !PT ;  /* 0x0000000060007209 */ /* 0x000fea0007810000 */
[----:B------:R-:W2:Y:S10]  /*10750*/  MUFU.TANH R187, R26 ;  /* 0x0000001a00bb7308 */ /* 0x000eb40000002400 */
[----:B------:R-:W4:Y:S01]  /*10760*/  MUFU.TANH R223, R84 ;  /* 0x0000005400df7308 */ /* 0x000f220000002400 */
[----:B-1----:R-:W-:Y:S09]  /*10770*/  FMNMX.FTZ R72, R30, R72, !PT ;  /* 0x000000481e487209 */ /* 0x002ff20007810000 */
[----:B------:R-:W1:Y:S01]  /*10780*/  MUFU.TANH R228, R87 ;  /* 0x0000005700e47308 */ /* 0x000e620000002400 */
[----:B--2---:R-:W-:Y:S09]  /*10790*/  FMNMX.FTZ R4, R187, R4, !PT ;  /* 0x00000004bb047209 */ /* 0x004ff20007810000 */
[----:B------:R-:W2:Y:S01]  /*107a0*/  MUFU.TANH R193, R27 ;  /* 0x0000001b00c17308 */ /* 0x000ea20000002400 */
[----:B----4-:R-:W-:Y:S09]  /*107b0*/  FMNMX.FTZ R72, R223, R72, !PT ;  /* 0x00000048df487209 */ /* 0x010ff20007810000 */
[----:B------:R-:W4:Y:S01]  /*107c0*/  MUFU.TANH R221, R85 ;  /* 0x0000005500dd7308 */ /* 0x000f220000002400 */
[----:B-1----:R-:W-:Y:S09]  /*107d0*/  FMNMX.FTZ R0, R228, R0, !PT ;  /* 0x00000000e4007209 */ /* 0x002ff20007810000 */
[----:B------:R-:W1:Y:S01]  /*107e0*/  MUFU.TANH R191, R98 ;  /* 0x0000006200bf7308 */ /* 0x000e620000002400 */
[----:B--2---:R-:W-:Y:S04]  /*107f0*/  FMNMX.FTZ R4, R193, R4, !PT ;  /* 0x00000004c1047209 */ /* 0x004fe80007810000 */
[----:B------:R-:W-:Y:S05]  /*10800*/  FMNMX.FTZ R4, R196, R4, !PT ;  /* 0x00000004c4047209 */ /* 0x000fea0007810000 */
[----:B------:R-:W2:Y:S01]  /*10810*/  MUFU.TANH R229, R41 ;  /* 0x0000002900e57308 */ /* 0x000ea20000002400 */
[----:B----4-:R-:W-:Y:S04]  /*10820*/  FMNMX.FTZ R72, R221, R72, !PT ;  /* 0x00000048dd487209 */ /* 0x010fe80007810000 */
[----:B------:R-:W-:Y:S05]  /*10830*/  FMNMX.FTZ R72, R172, R72, !PT ;  /* 0x00000048ac487209 */ /* 0x000fea0007810000 */
[----:B------:R-:W4:Y:S01]  /*10840*/  MUFU.TANH R52, R99 ;  /* 0x0000006300347308 */ /* 0x000f220000002400 */
[----:B-1----:R-:W-:Y:S09]  /*10850*/  FMNMX.FTZ R0, R191, R0, !PT ;  /* 0x00000000bf007209 */ /* 0x002ff20007810000 */
[----:B------:R-:W1:Y:S01]  /*10860*/  MUFU.TANH R197, R31 ;  /* 0x0000001f00c57308 */ /* 0x000e620000002400 */
[----:B--2---:R-:W-:Y:S04]  /*10870*/  FMNMX.FTZ R3, R229, R3, !PT ;  /* 0x00000003e5037209 */ /* 0x004fe80007810000 */
[----:B------:R-:W-:Y:S05]  /*10880*/  FMNMX.FTZ R3, R205, R3, !PT ;  /* 0x00000003cd037209 */ /* 0x000fea0007810000 */
[----:B------:R-:W2:Y:S01]  /*10890*/  MUFU.TANH R173, R97 ;  /* 0x0000006100ad7308 */ /* 0x000ea20000002400 */
[----:B----4-:R-:W-:Y:S05]  /*108a0*/  FMNMX.FTZ R0, R52, R0, !PT ;  /* 0x0000000034007209 */ /* 0x010fea0007810000 */
[----:B------:R-:W4:Y:S04]  /*108b0*/  SHFL.BFLY PT, R71, R0, 0x2, 0x1f ;  /* 0x0c401f0000477f89 */ /* 0x000f2800000e0000 */
[----:B------:R-:W3:Y:S01]  /*108c0*/  MUFU.TANH R27, R45 ;  /* 0x0000002d001b7308 */ /* 0x000ee20000002400 */
[----:B-1----:R-:W-:Y:S04]  /*108d0*/  FMNMX.FTZ R4, R197, R4, !PT ;  /* 0x00000004c5047209 */ /* 0x002fe80007810000 */
[----:B------:R-:W-:Y:S05]  /*108e0*/  FMNMX.FTZ R4, R40, R4, !PT ;  /* 0x0000000428047209 */ /* 0x000fea0007810000 */
[----:B------:R-:W1:Y:S01]  /*108f0*/  MUFU.TANH R232, R56 ;  /* 0x0000003800e87308 */ /* 0x000e620000002400 */
[----:B------:R-:W-:Y:S02]  /*10900*/  FMNMX.FTZ R4, R42, R4, !PT ;  /* 0x000000042a047209 */ /* 0x000fe40007810000 */
[----:B--2---:R-:W-:Y:S05]  /*10910*/  FMNMX.FTZ R72, R173, R72, !PT ;  /* 0x00000048ad487209 */ /* 0x004fea0007810000 */
[----:B------:R-:W2:Y:S02]  /*10920*/  SHFL.BFLY PT, R5, R72, 0x2, 0x1f ;  /* 0x0c401f0048057f89 */ /* 0x000ea400000e0000 */
[----:B------:R-:W2:Y:S01]  /*10930*/  MUFU.TANH R45, R46 ;  /* 0x0000002e002d7308 */ /* 0x000ea20000002400 */
[----:B----4-:R-:W-:Y:S02]  /*10940*/  FMNMX.FTZ R71, R0, R71, !PT ;  /* 0x0000004700477209 */ /* 0x010fe40007810000 */
[----:B---3--:R-:W-:Y:S07]  /*10950*/  FMNMX.FTZ R3, R27, R3, !PT ;  /* 0x000000031b037209 */ /* 0x008fee0007810000 */
[----:B------:R-:W3:Y:S01]  /*10960*/  MUFU.TANH R46, R57 ;  /* 0x00000039002e7308 */ /* 0x000ee20000002400 */
[----:B-1----:R-:W-:Y:S09]  /*10970*/  FMNMX.FTZ R3, R232, R3, !PT ;  /* 0x00000003e8037209 */ /* 0x002ff20007810000 */
[----:B------:R-:W1:Y:S01]  /*10980*/  MUFU.TANH R47, R47 ;  /* 0x0000002f002f7308 */ /* 0x000e620000002400 */
[----:B--2---:R-:W-:Y:S02]  /*10990*/  FMNMX.FTZ R72, R72, R5, !PT ;  /* 0x0000000548487209 */ /* 0x004fe40007810000 */
[----:B------:R-:W2:Y:S01]  /*109a0*/  SHFL.BFLY PT, R5, R71, 0x1, 0x1f ;  /* 0x0c201f0047057f89 */ /* 0x000ea200000e0000 */
[----:B------:R-:W-:Y:S06]  /*109b0*/  FMNMX.FTZ R4, R45, R4, !PT ;  /* 0x000000042d047209 */ /* 0x000fec0007810000 */
[----:B------:R-:W4:Y:S01]  /*109c0*/  MUFU.TANH R50, R60 ;  /* 0x0000003c00327308 */ /* 0x000f220000002400 */
[----:B------:R-:W4:Y:S01]  /*109d0*/  SHFL.BFLY PT, R7, R72, 0x1, 0x1f ;  /* 0x0c201f0048077f89 */ /* 0x000f2200000e0000 */
[----:B---3--:R-:W-:Y:S08]  /*109e0*/  FMNMX.FTZ R3, R46, R3, !PT ;  /* 0x000000032e037209 */ /* 0x008ff00007810000 */
[----:B------:R-:W3:Y:S01]  /*109f0*/  MUFU.TANH R41, R58 ;  /* 0x0000003a00297308 */ /* 0x000ee20000002400 */
[----:B-1----:R-:W-:Y:S02]  /*10a00*/  FMNMX.FTZ R4, R47, R4, !PT ;  /* 0x000000042f047209 */ /* 0x002fe40007810000 */
[----:B--2---:R-:W-:Y:S07]  /*10a10*/  FMNMX.FTZ R71, R71, R5, !PT ;  /* 0x0000000547477209 */ /* 0x004fee0007810000 */
[----:B------:R-:W1:Y:S01]  /*10a20*/  MUFU.TANH R219, R61 ;  /* 0x0000003d00db7308 */ /* 0x000e620000002400 */
[----:B----4-:R-:W-:Y:S02]  /*10a30*/  FMNMX.FTZ R3, R50, R3, !PT ;  /* 0x0000000332037209 */ /* 0x010fe40007810000 */
[----:B------:R-:W-:Y:S07]  /*10a40*/  FMNMX.FTZ R72, R72, R7, !PT ;  /* 0x0000000748487209 */ /* 0x000fee0007810000 */
[----:B------:R2:W4:Y:S01]  /*10a50*/  MUFU.TANH R215, R74 ;  /* 0x0000004a00d77308 */ /* 0x0005220000002400 */
[----:B---3--:R-:W-:Y:S09]  /*10a60*/  FMNMX.FTZ R4, R41, R4, !PT ;  /* 0x0000000429047209 */ /* 0x008ff20007810000 */
[----:B------:R-:W3:Y:S01]  /*10a70*/  MUFU.TANH R49, R59 ;  /* 0x0000003b00317308 */ /* 0x000ee20000002400 */
[----:B-1----:R-:W-:Y:S04]  /*10a80*/  FMNMX.FTZ R3, R219, R3, !PT ;  /* 0x00000003db037209 */ /* 0x002fe80007810000 */
[----:B------:R-:W-:Y:S05]  /*10a90*/  FMNMX.FTZ R3, R230, R3, !PT ;  /* 0x00000003e6037209 */ /* 0x000fea0007810000 */
[----:B------:R-:W1:Y:S01]  /*10aa0*/  MUFU.TANH R53, R62 ;  /* 0x0000003e00357308 */ /* 0x000e620000002400 */
[----:B--2---:R-:W-:Y:S01]  /*10ab0*/  FMUL.FTZ R74, R94, c[0x0][0x320] ;  /* 0x0000c8005e4a7a20 */ /* 0x004fe20000410000 */
[----:B----4-:R-:W-:Y:S08]  /*10ac0*/  MOV R99, R215 ;  /* 0x000000d700637202 */ /* 0x010ff00000000f00 */
[----:B------:R-:W2:Y:S01]  /*10ad0*/  MUFU.TANH R208, R73 ;  /* 0x0000004900d07308 */ /* 0x000ea20000002400 */
[----:B---3--:R-:W-:Y:S09]  /*10ae0*/  FMNMX.FTZ R4, R49, R4, !PT ;  /* 0x0000000431047209 */ /* 0x008ff20007810000 */
[----:B------:R-:W3:Y:S01]  /*10af0*/  MUFU.TANH R224, R63 ;  /* 0x0000003f00e07308 */ /* 0x000ee20000002400 */
[----:B-1----:R-:W-:Y:S09]  /*10b00*/  FMNMX.FTZ R0, R53, R4, !PT ;  /* 0x0000000435007209 */ /* 0x002ff20007810000 */
[----:B------:R-:W1:Y:S01]  /*10b10*/  MUFU.TANH R202, R76 ;  /* 0x0000004c00ca7308 */ /* 0x000e620000002400 */
[----:B--2---:R-:W-:Y:S09]  /*10b20*/  FMNMX.FTZ R3, R208, R3, !PT ;  /* 0x00000003d0037209 */ /* 0x004ff20007810000 */
[----:B------:R-:W2:Y:S01]  /*10b30*/  MUFU.TANH R236, R77 ;  /* 0x0000004d00ec7308 */ /* 0x000ea20000002400 */
[----:B---3--:R-:W-:Y:S04]  /*10b40*/  FMNMX.FTZ R0, R224, R0, !PT ;  /* 0x00000000e0007209 */ /* 0x008fe80007810000 */
[----:B------:R-:W-:Y:S01]  /*10b50*/  FMNMX.FTZ R4, R99, R0, !PT ;  /* 0x0000000063047209 */ /* 0x000fe20007810000 */
[----:B------:R-:W-:Y:S04]  /*10b60*/  FMUL.FTZ R0, R95, c[0x0][0x320] ;  /* 0x0000c8005f007a20 */ /* 0x000fe80000410000 */
[----:B------:R-:W3:Y:S01]  /*10b70*/  MUFU.TANH R175, R88 ;  /* 0x0000005800af7308 */ /* 0x000ee20000002400 */
[----:B-1----:R-:W-:Y:S09]  /*10b80*/  FMNMX.FTZ R3, R202, R3, !PT ;  /* 0x00000003ca037209 */ /* 0x002ff20007810000 */
[----:B------:R-:W1:Y:S01]  /*10b90*/  MUFU.TANH R48, R89 ;  /* 0x0000005900307308 */ /* 0x000e620000002400 */
[----:B--2---:R-:W-:Y:S04]  /*10ba0*/  MOV R188, R236 ;  /* 0x000000ec00bc7202 */ /* 0x004fe80000000f00 */
[----:B------:R-:W-:Y:S05]  /*10bb0*/  FMNMX.FTZ R3, R188, R3, !PT ;  /* 0x00000003bc037209 */ /* 0x000fea0007810000 */
[----:B------:R-:W2:Y:S01]  /*10bc0*/  MUFU.TANH R215, R92 ;  /* 0x0000005c00d77308 */ /* 0x000ea20000002400 */
[----:B---3--:R-:W-:Y:S09]  /*10bd0*/  FMNMX.FTZ R3, R175, R3, !PT ;  /* 0x00000003af037209 */ /* 0x008ff20007810000 */
[----:B------:R-:W3:Y:S01]  /*10be0*/  MUFU.TANH R26, R93 ;  /* 0x0000005d001a7308 */ /* 0x000ee20000002400 */
[----:B-1----:R-:W-:Y:S09]  /*10bf0*/  FMNMX.FTZ R3, R48, R3, !PT ;  /* 0x0000000330037209 */ /* 0x002ff20007810000 */
[----:B------:R-:W1:Y:S01]  /*10c00*/  MUFU.TANH R220, R75 ;  /* 0x0000004b00dc7308 */ /* 0x000e620000002400 */
[----:B--2---:R-:W-:Y:S09]  /*10c10*/  FMNMX.FTZ R3, R215, R3, !PT ;  /* 0x00000003d7037209 */ /* 0x004ff20007810000 */
[----:B------:R2:W-:Y:S01]  /*10c20*/  MUFU.TANH R75, R0 ;  /* 0x00000000004b7308 */ /* 0x0005e20000002400 */
[----:B---3--:R-:W-:Y:S05]  /*10c30*/  FMNMX.FTZ R3, R26, R3, !PT ;  /* 0x000000031a037209 */ /* 0x008fea0007810000 */
[----:B------:R-:W3:Y:S04]  /*10c40*/  SHFL.BFLY PT, R6, R3, 0x2, 0x1f ;  /* 0x0c401f0003067f89 */ /* 0x000ee800000e0000 */
[----:B------:R-:W4:Y:S01]  /*10c50*/  MUFU.TANH R97, R78 ;  /* 0x0000004e00617308 */ /* 0x000f220000002400 */
[----:B-1----:R-:W-:Y:S09]  /*10c60*/  FMNMX.FTZ R4, R220, R4, !PT ;  /* 0x00000004dc047209 */ /* 0x002ff20007810000 */
[----:B------:R-:W1:Y:S01]  /*10c70*/  MUFU.TANH R98, R79 ;  /* 0x0000004f00627308 */ /* 0x000e620000002400 */
[----:B--2---:R-:W-:Y:S04]  /*10c80*/  FADD.FTZ R0, -R72, R2 ;  /* 0x0000000248007221 */ /* 0x004fe80000010100 */
[----:B------:R-:W-:Y:S05]  /*10c90*/  FMUL.FTZ R2, R0, c[0x0][0x2d0] ;  /* 0x0000b40000027a20 */ /* 0x000fea0000410000 */
[----:B------:R-:W2:Y:S01]  /*10ca0*/  MUFU.TANH R174, R90 ;  /* 0x0000005a00ae7308 */ /* 0x000ea20000002400 */
[----:B---3--:R-:W-:Y:S02]  /*10cb0*/  FMNMX.FTZ R3, R3, R6, !PT ;  /* 0x0000000603037209 */ /* 0x008fe40007810000 */
[----:B----4-:R-:W-:Y:S02]  /*10cc0*/  FMNMX.FTZ R4, R97, R4, !PT ;  /* 0x0000000461047209 */ /* 0x010fe40007810000 */
[----:B------:R-:W-:Y:S01]  /*10cd0*/  @P0 SHF.R.S32.HI R6, RZ, 0x1f, R225 ;  /* 0x0000001fff060819 */ /* 0x000fe200000114e1 */
[----:B------:R-:W3:Y:S04]  /*10ce0*/  SHFL.BFLY PT, R70, R3, 0x1, 0x1f ;  /* 0x0c201f0003467f89 */ /* 0x000ee800000e0000 */
[----:B------:R4:W-:Y:S01]  /*10cf0*/  MUFU.EX2 R73, R2 ;  /* 0x0000000200497308 */ /* 0x0009e20000000800 */
[----:B------:R-:W-:Y:S01]  /*10d00*/  @P0 IMAD R6, R6, c[0x0][0x1e0], RZ ;  /* 0x0000780006060a24 */ /* 0x000fe200078e02ff */
[----:B-1----:R-:W-:Y:S03]  /*10d10*/  FMNMX.FTZ R4, R98, R4, !PT ;  /* 0x0000000462047209 */ /* 0x002fe60007810000 */
[----:B------:R-:W-:Y:S05]  /*10d20*/  @P0 IMAD R6, R225, c[0x0][0x1e4], R6 ;  /* 0x00007900e1060a24 */ /* 0x000fea00078e0206 */
[----:B------:R-:W1:Y:S01]  /*10d30*/  MUFU.TANH R31, R91 ;  /* 0x0000005b001f7308 */ /* 0x000e620000002400 */
[----:B--2---:R-:W-:Y:S09]  /*10d40*/  FMNMX.FTZ R4, R174, R4, !PT ;  /* 0x00000004ae047209 */ /* 0x004ff20007810000 */
[----:B------:R-:W2:Y:S01]  /*10d50*/  MUFU.TANH R74, R74 ;  /* 0x0000004a004a7308 */ /* 0x000ea20000002400 */
[----:B---3--:R-:W-:Y:S01]  /*10d60*/  FMNMX.FTZ R70, R3, R70, !PT ;  /* 0x0000004603467209 */ /* 0x008fe20007810000 */
[----:B----4-:R-:W-:Y:S02]  /*10d70*/  FADD.FTZ R2, -R71, R100 ;  /* 0x0000006447027221 */ /* 0x010fe40000010100 */
[----:B------:R-:W-:Y:S02]  /*10d80*/  FMUL.FTZ R100, R72, c[0x0][0x2d0] ;  /* 0x0000b40048647a20 */ /* 0x000fe40000410000 */
[----:B------:R-:W-:Y:S02]  /*10d90*/  FMUL.FTZ R2, R2, c[0x0][0x2d0] ;  /* 0x0000b40002027a20 */ /* 0x000fe40000410000 */
[--C-:B------:R-:W-:Y:S02]  /*10da0*/  FFMA.FTZ R56, R195, c[0x0][0x2d0], -R100.reuse ;  /* 0x0000b400c3387a23 */ /* 0x100fe40000010864 */
[----:B------:R3:W-:Y:S01]  /*10db0*/  MUFU.EX2 R69, R2 ;  /* 0x0000000200457308 */ /* 0x0007e20000000800 */
[--C-:B------:R-:W-:Y:S01]  /*10dc0*/  FFMA.FTZ R60, R182, c[0x0][0x2d0], -R100.reuse ;  /* 0x0000b400b63c7a23 */ /* 0x100fe20000010864 */
[----:B-1----:R-:W-:Y:S01]  /*10dd0*/  FMNMX.FTZ R0, R31, R4, !PT ;  /* 0x000000041f007209 */ /* 0x002fe20007810000 */
[--C-:B------:R-:W-:Y:S02]  /*10de0*/  FFMA.FTZ R4, R169, c[0x0][0x2d0], -R100.reuse ;  /* 0x0000b400a9047a23 */ /* 0x100fe40000010864 */
[----:B------:R-:W-:Y:S04]  /*10df0*/  FMUL.FTZ R169, R70, c[0x0][0x2d0] ;  /* 0x0000b40046a97a20 */ /* 0x000fe80000410000 */
[----:B------:R-:W-:Y:S01]  /*10e00*/  FFMA.FTZ R28, R28, c[0x0][0x2d0], -R169 ;  /* 0x0000b4001c1c7a23 */ /* 0x000fe200000108a9 */
[----:B------:R1:W-:Y:S01]  /*10e10*/  MUFU.EX2 R244, R4 ;  /* 0x0000000400f47308 */ /* 0x0003e20000000800 */
[----:B--2---:R-:W-:Y:S04]  /*10e20*/  FMNMX.FTZ R0, R74, R0, !PT ;  /* 0x000000004a007209 */ /* 0x004fe80007810000 */
[----:B------:R-:W-:Y:S05]  /*10e30*/  FMNMX.FTZ R0, R75, R0, !PT ;  /* 0x000000004b007209 */ /* 0x000fea0007810000 */
[----:B------:R-:W2:Y:S01]  /*10e40*/  SHFL.BFLY PT, R3, R0, 0x2, 0x1f ;  /* 0x0c401f0000037f89 */ /* 0x000ea200000e0000 */
[----:B---3--:R-:W-:Y:S01]  /*10e50*/  FADD.FTZ R2, -R70, R101 ;  /* 0x0000006546027221 */ /* 0x008fe20000010100 */
[----:B------:R-:W-:Y:S03]  /*10e60*/  MOV R101, R230 ;  /* 0x000000e600657202 */ /* 0x000fe60000000f00 */
[----:B------:R-:W-:Y:S04]  /*10e70*/  FMUL.FTZ R2, R2, c[0x0][0x2d0] ;  /* 0x0000b40002027a20 */ /* 0x000fe80000410000 */
[----:B------:R3:W4:Y:S01]  /*10e80*/  MUFU.EX2 R68, R2 ;  /* 0x0000000200447308 */ /* 0x0007220000000800 */
[----:B-1----:R-:W-:Y:S05]  /*10e90*/  @P0 IMAD.WIDE.U32 R4, R225, c[0x0][0x1e0], RZ ;  /* 0x00007800e1040a25 */ /* 0x002fea00078e00ff */
[----:B------:R-:W-:Y:S02]  /*10ea0*/  @P0 IADD3 R5, R5, R6, RZ ;  /* 0x0000000605050210 */ /* 0x000fe40007ffe0ff */
[----:B------:R-:W-:Y:S02]  /*10eb0*/  @P0 MOV R6, R22 ;  /* 0x0000001600060202 */ /* 0x000fe40000000f00 */
[----:B------:R-:W-:Y:S01]  /*10ec0*/  MOV R22, c[0x0][0x1e0] ;  /* 0x0000780000167a02 */ /* 0x000fe20000000f00 */
[----:B------:R-:W-:Y:S01]  /*10ed0*/  @P0 IMAD R5, R5, 0x60, RZ ;  /* 0x0000006005050824 */ /* 0x000fe200078e02ff */
[----:B--2---:R-:W-:Y:S01]  /*10ee0*/  FMNMX.FTZ R0, R0, R3, !PT ;  /* 0x0000000300007209 */ /* 0x004fe20007810000 */
[--C-:B------:R-:W-:Y:S02]  /*10ef0*/  FFMA.FTZ R3, R17, c[0x0][0x2d0], -R100.reuse ;  /* 0x0000b40011037a23 */ /* 0x100fe40000010864 */
[----:B------:R-:W-:Y:S01]  /*10f00*/  FMUL.FTZ R17, R73, R117 ;  /* 0x0000007549117220 */ /* 0x000fe20000410000 */
[----:B------:R-:W-:Y:S01]  /*10f10*/  MOV R117, R43 ;  /* 0x0000002b00757202 */ /* 0x000fe20000000f00 */
[----:B------:R1:W-:Y:S01]  /*10f20*/  MUFU.EX2 R250, R3 ;  /* 0x0000000300fa7308 */ /* 0x0003e20000000800 */
[----:B---3--:R-:W-:Y:S02]  /*10f30*/  FFMA.FTZ R2, R168, c[0x0][0x2d0], -R100 ;  /* 0x0000b400a8027a23 */ /* 0x008fe40000010864 */
[----:B------:R-:W-:Y:S07]  /*10f40*/  FMUL.FTZ R168, R71, c[0x0][0x2d0] ;  /* 0x0000b40047a87a20 */ /* 0x000fee0000410000 */
[----:B------:R2:W3:Y:S01]  /*10f50*/  MUFU.EX2 R249, R2 ;  /* 0x0000000200f97308 */ /* 0x0004e20000000800 */
[C---:B----4-:R-:W-:Y:S02]  /*10f60*/  FMUL.FTZ R57, R68.reuse, R157 ;  /* 0x0000009d44397220 */ /* 0x050fe40000410000 */
[----:B------:R-:W-:Y:S02]  /*10f70*/  FMUL.FTZ R61, R68, R161 ;  /* 0x000000a1443d7220 */ /* 0x000fe40000410000 */
[--C-:B------:R-:W-:Y:S02]  /*10f80*/  FFMA.FTZ R92, R198, c[0x0][0x2d0], -R168.reuse ;  /* 0x0000b400c65c7a23 */ /* 0x100fe400000108a8 */
[----:B-1----:R-:W-:Y:S01]  /*10f90*/  FFMA.FTZ R3, R176, c[0x0][0x2d0], -R168 ;  /* 0x0000b400b0037a23 */ /* 0x002fe200000108a8 */
[----:B------:R-:W-:Y:S03]  /*10fa0*/  MOV R176, R52 ;  /* 0x0000003400b07202 */ /* 0x000fe60000000f00 */
[----:B------:R1:W-:Y:S01]  /*10fb0*/  MUFU.EX2 R242, R3 ;  /* 0x0000000300f27308 */ /* 0x0003e20000000800 */
[----:B--2---:R-:W-:Y:S01]  /*10fc0*/  FFMA.FTZ R2, R16, c[0x0][0x2d0], -R100 ;  /* 0x0000b40010027a23 */ /* 0x004fe20000010864 */
[----:B---3--:R-:W-:Y:S01]  /*10fd0*/  F2FP.BF16.PACK_AB R76, R249, R244 ;  /* 0x000000f4f94c723e */ /* 0x008fe200000010ff */
[--C-:B------:R-:W-:Y:S07]  /*10fe0*/  FFMA.FTZ R16, R35, c[0x0][0x2d0], -R168.reuse ;  /* 0x0000b40023107a23 */ /* 0x100fee00000108a8 */
[----:B------:R2:W3:Y:S01]  /*10ff0*/  MUFU.EX2 R248, R2 ;  /* 0x0000000200f87308 */ /* 0x0004e20000000800 */
[----:B------:R-:W-:Y:S02]  /*11000*/  FMUL.FTZ R35, R69, R135 ;  /* 0x0000008745237220 */ /* 0x000fe40000410000 */
[--C-:B-1----:R-:W-:Y:S01]  /*11010*/  FFMA.FTZ R3, R170, c[0x0][0x2d0], -R168.reuse ;  /* 0x0000b400aa037a23 */ /* 0x102fe200000108a8 */
[----:B------:R-:W-:Y:S06]  /*11020*/  MOV R170, R48 ;  /* 0x0000003000aa7202 */ /* 0x000fec0000000f00 */
[----:B------:R1:W4:Y:S01]  /*11030*/  MUFU.EX2 R245, R3 ;  /* 0x0000000300f57308 */ /* 0x0003220000000800 */
[----:B--2---:R-:W2:Y:S01]  /*11040*/  SHFL.BFLY PT, R2, R0, 0x1, 0x1f ;  /* 0x0c201f0000027f89 */ /* 0x004ea200000e0000 */
[----:B---3--:R-:W-:Y:S01]  /*11050*/  F2FP.BF16.PACK_AB R78, R250, R248 ;  /* 0x000000f8fa4e723e */ /* 0x008fe200000010ff */
[--C-:B-1----:R-:W-:Y:S01]  /*11060*/  FFMA.FTZ R3, R18, c[0x0][0x2d0], -R168.reuse ;  /* 0x0000b40012037a23 */ /* 0x102fe200000108a8 */
[----:B----4-:R-:W-:Y:S01]  /*11070*/  F2FP.BF16.PACK_AB R77, R245, R242 ;  /* 0x000000f2f54d723e */ /* 0x010fe200000010ff */
[----:B------:R-:W-:Y:S01]  /*11080*/  FMUL.FTZ R18, R69, R118 ;  /* 0x0000007645127220 */ /* 0x000fe20000410000 */
[----:B------:R-:W-:Y:S04]  /*11090*/  MOV R118, R44 ;  /* 0x0000002c00767202 */ /* 0x000fe80000000f00 */
[----:B------:R2:W-:Y:S02]  /*110a0*/  MUFU.EX2 R247, R3 ;  /* 0x0000000300f77308 */ /* 0x0005e40000000800 */
[----:B--2---:R-:W-:Y:S01]  /*110b0*/  FMNMX.FTZ R3, R0, R2, !PT ;  /* 0x0000000200037209 */ /* 0x004fe20007810000 */
[--C-:B------:R-:W-:Y:S01]  /*110c0*/  FFMA.FTZ R2, R177, c[0x0][0x2d0], -R169.reuse ;  /* 0x0000b400b1027a23 */ /* 0x100fe200000108a9 */
[----:B------:R-:W-:Y:S01]  /*110d0*/  MOV R177, R26 ;  /* 0x0000001a00b17202 */ /* 0x000fe20000000f00 */
[----:B------:R-:W-:Y:S05]  /*110e0*/  FFMA.FTZ R0, R19, c[0x0][0x2d0], -R168 ;  /* 0x0000b40013007a23 */ /* 0x000fea00000108a8 */
[----:B------:R1:W-:Y:S01]  /*110f0*/  MUFU.EX2 R239, R2 ;  /* 0x0000000200ef7308 */ /* 0x0003e20000000800 */
[----:B------:R-:W-:Y:S01]  /*11100*/  FMUL.FTZ R19, R69, R119 ;  /* 0x0000007745137220 */ /* 0x000fe20000410000 */
[----:B------:R-:W-:Y:S08]  /*11110*/  MOV R119, R42 ;  /* 0x0000002a00777202 */ /* 0x000ff00000000f00 */
[----:B------:R2:W3:Y:S01]  /*11120*/  MUFU.EX2 R246, R0 ;  /* 0x0000000000f67308 */ /* 0x0004e20000000800 */
[--C-:B-1----:R-:W-:Y:S01]  /*11130*/  FFMA.FTZ R2, R171, c[0x0][0x2d0], -R169.reuse ;  /* 0x0000b400ab027a23 */ /* 0x102fe200000108a9 */
[----:B------:R-:W-:Y:S08]  /*11140*/  MOV R171, R228 ;  /* 0x000000e400ab7202 */ /* 0x000ff00000000f00 */
[----:B------:R1:W4:Y:S01]  /*11150*/  MUFU.EX2 R240, R2 ;  /* 0x0000000200f07308 */ /* 0x0003220000000800 */
[----:B--2---:R-:W-:Y:S01]  /*11160*/  FADD.FTZ R0, -R3, R102 ;  /* 0x0000006603007221 */ /* 0x004fe20000010100 */
[----:B---3--:R-:W-:Y:S02]  /*11170*/  F2FP.BF16.PACK_AB R79, R246, R247 ;  /* 0x000000f7f64f723e */ /* 0x008fe400000010ff */
[----:B------:R-:W-:Y:S01]  /*11180*/  MOV R102, R49 ;  /* 0x0000003100667202 */ /* 0x000fe20000000f00 */
[----:B------:R-:W-:Y:S02]  /*11190*/  FMUL.FTZ R0, R0, c[0x0][0x2d0] ;  /* 0x0000b40000007a20 */ /* 0x000fe40000410000 */
[----:B------:R-:W-:Y:S04]  /*111a0*/  FMUL.FTZ R49, R73, R149 ;  /* 0x0000009549317220 */ /* 0x000fe80000410000 */
[----:B------:R-:W2:Y:S01]  /*111b0*/  MUFU.EX2 R0, R0 ;  /* 0x0000000000007308 */ /* 0x000ea20000000800 */
[----:B-1----:R-:W-:Y:S01]  /*111c0*/  FFMA.FTZ R2, R12, c[0x0][0x2d0], -R169 ;  /* 0x0000b4000c027a23 */ /* 0x002fe200000108a9 */
[----:B------:R-:W-:Y:S02]  /*111d0*/  @P0 SHF.L.U64.HI R12, R22, 0x5, R23 ;  /* 0x00000005160c0819 */ /* 0x000fe40000010217 */
[----:B----4-:R-:W-:Y:S06]  /*111e0*/  F2FP.BF16.PACK_AB R64, R240, R239 ;  /* 0x000000eff040723e */ /* 0x010fec00000010ff */
[----:B------:R1:W-:Y:S01]  /*111f0*/  MUFU.EX2 R241, R2 ;  /* 0x0000000200f17308 */ /* 0x0003e20000000800 */
[C---:B--2---:R-:W-:Y:S02]  /*11200*/  FMUL.FTZ R26, R0.reuse, R126 ;  /* 0x0000007e001a7220 */ /* 0x044fe40000410000 */
[C---:B------:R-:W-:Y:S02]  /*11210*/  FMUL.FTZ R42, R0.reuse, R142 ;  /* 0x0000008e002a7220 */ /* 0x040fe40000410000 */
[C---:B------:R-:W-:Y:S02]  /*11220*/  FMUL.FTZ R43, R0.reuse, R143 ;  /* 0x0000008f002b7220 */ /* 0x040fe40000410000 */
[C---:B------:R-:W-:Y:S02]  /*11230*/  FMUL.FTZ R59, R0.reuse, R159 ;  /* 0x0000009f003b7220 */ /* 0x040fe40000410000 */
[C---:B------:R-:W-:Y:S02]  /*11240*/  FMUL.FTZ R58, R0.reuse, R158 ;  /* 0x0000009e003a7220 */ /* 0x040fe40000410000 */
[----:B------:R-:W-:Y:S02]  /*11250*/  FMUL.FTZ R62, R0, R162 ;  /* 0x000000a2003e7220 */ /* 0x000fe40000410000 */
[----:B-1----:R-:W-:Y:S01]  /*11260*/  FFMA.FTZ R2, R13, c[0x0][0x2d0], -R169 ;  /* 0x0000b4000d027a23 */ /* 0x002fe200000108a9 */
[----:B------:R-:W-:Y:S01]  /*11270*/  @P0 SHF.L.U32 R13, R22, 0x5, RZ ;  /* 0x00000005160d0819 */ /* 0x000fe200000006ff */
[----:B------:R-:W-:Y:S02]  /*11280*/  FMUL.FTZ R63, R0, R163 ;  /* 0x000000a3003f7220 */ /* 0x000fe40000410000 */
[----:B------:R1:W2:Y:S02]  /*11290*/  MUFU.EX2 R243, R2 ;  /* 0x0000000200f37308 */ /* 0x0002a40000000800 */
[----:B-1----:R-:W-:Y:S01]  /*112a0*/  FMUL.FTZ R2, R3, c[0x0][0x2d0] ;  /* 0x0000b40003027a20 */ /* 0x002fe20000410000 */
[----:B--2---:R-:W-:Y:S03]  /*112b0*/  F2FP.BF16.PACK_AB R66, R243, R241 ;  /* 0x000000f1f342723e */ /* 0x004fe600000010ff */
[--C-:B------:R-:W-:Y:S01]  /*112c0*/  FFMA.FTZ R7, R178, c[0x0][0x2d0], -R2.reuse ;  /* 0x0000b400b2077a23 */ /* 0x100fe20000010802 */
[----:B------:R-:W-:Y:S01]  /*112d0*/  MOV R178, R233 ;  /* 0x000000e900b27202 */ /* 0x000fe20000000f00 */
[--C-:B------:R-:W-:Y:S01]  /*112e0*/  FFMA.FTZ R8, R181, c[0x0][0x2d0], -R2.reuse ;  /* 0x0000b400b5087a23 */ /* 0x100fe20000010802 */
[----:B------:R-:W-:Y:S01]  /*112f0*/  MOV R181, R231 ;  /* 0x000000e700b57202 */ /* 0x000fe20000000f00 */
[----:B------:R1:W-:Y:S01]  /*11300*/  MUFU.EX2 R183, R7 ;  /* 0x0000000700b77308 */ /* 0x0003e20000000800 */
[--C-:B------:R-:W-:Y:S02]  /*11310*/  FFMA.FTZ R44, R196, c[0x0][0x2d0], -R2.reuse ;  /* 0x0000b400c42c7a23 */ /* 0x100fe40000010802 */
[--C-:B------:R-:W-:Y:S02]  /*11320*/  FFMA.FTZ R48, R197, c[0x0][0x2d0], -R2.reuse ;  /* 0x0000b400c5307a23 */ /* 0x100fe40000010802 */
[----:B------:R-:W-:Y:S05]  /*11330*/  FFMA.FTZ R74, R74, c[0x0][0x2d0], -R2 ;  /* 0x0000b4004a4a7a23 */ /* 0x000fea0000010802 */
[----:B------:R-:W2:Y:S10]  /*11340*/  MUFU.EX2 R185, R8 ;  /* 0x0000000800b97308 */ /* 0x000eb40000000800 */
[----:B------:R3:W-:Y:S01]  /*11350*/  MUFU.EX2 R231, R16 ;  /* 0x0000001000e77308 */ /* 0x0007e20000000800 */
[----:B-1----:R-:W-:Y:S05]  /*11360*/  @P0 MOV R7, R37 ;  /* 0x0000002500070202 */ /* 0x002fea0000000f00 */
[----:B------:R-:W-:Y:S05]  /*11370*/  @P0 IMAD.WIDE.U32 R6, R4, 0x60, R6 ;  /* 0x0000006004060825 */ /* 0x000fea00078e0006 */
[----:B------:R-:W-:Y:S01]  /*11380*/  @P0 IADD3 R5, R7, R5, RZ ;  /* 0x0000000507050210 */ /* 0x000fe20007ffe0ff */
[--C-:B------:R-:W-:Y:S01]  /*11390*/  FFMA.FTZ R7, R179, c[0x0][0x2d0], -R2.reuse ;  /* 0x0000b400b3077a23 */ /* 0x100fe20000010802 */
[C---:B------:R-:W-:Y:S02]  /*113a0*/  @P0 LEA R4, P1, R6.reuse, c[0x0][0x1c8], 0x1 ;  /* 0x0000720006040a11 */ /* 0x040fe400078208ff */
[----:B--2---:R-:W-:Y:S01]  /*113b0*/  F2FP.BF16.PACK_AB R65, R185, R183 ;  /* 0x000000b7b941723e */ /* 0x004fe200000010ff */
[----:B------:R1:W-:Y:S01]  /*113c0*/  MUFU.EX2 R184, R7 ;  /* 0x0000000700b87308 */ /* 0x0003e20000000800 */
[----:B------:R-:W-:Y:S02]  /*113d0*/  @P0 LEA.HI.X R5, R6, c[0x0][0x1cc], R5, 0x1, P1 ;  /* 0x0000730006050a11 */ /* 0x000fe400008f0c05 */
[-C--:B------:R-:W-:Y:S01]  /*113e0*/  @P0 IADD3 R10, P2, R4, R13.reuse, RZ ;  /* 0x0000000d040a0210 */ /* 0x080fe20007f5e0ff */
[----:B---3--:R-:W-:Y:S02]  /*113f0*/  FMUL.FTZ R16, R73, R116 ;  /* 0x0000007449107220 */ /* 0x008fe40000410000 */
[----:B------:R2:W-:Y:S01]  /*11400*/  @P0 LDGSTS.E.BYPASS.LTC128B.128 [R227+0x3100], [R4.64], !P6 ;  /* 0x0310000004e30fae */ /* 0x0005e2000f101d4c */
[-C--:B------:R-:W-:Y:S02]  /*11410*/  @P0 IADD3.X R11, R5, R12.reuse, RZ, P2, !PT ;  /* 0x0000000c050b0210 */ /* 0x080fe400017fe4ff */
[----:B------:R-:W-:Y:S02]  /*11420*/  @P0 IADD3 R8, P1, R10, R13, RZ ;  /* 0x0000000d0a080210 */ /* 0x000fe40007f3e0ff */
[----:B------:R-:W-:Y:S01]  /*11430*/  MOV R116, R45 ;  /* 0x0000002d00747202 */ /* 0x000fe20000000f00 */
[----:B------:R-:W-:Y:S01]  /*11440*/  FMUL.FTZ R45, R68, R145 ;  /* 0x00000091442d7220 */ /* 0x000fe20000410000 */
[----:B------:R-:W-:Y:S01]  /*11450*/  @P0 IADD3.X R9, R11, R12, RZ, P1, !PT ;  /* 0x0000000c0b090210 */ /* 0x000fe20000ffe4ff */
[----:B------:R3:W-:Y:S01]  /*11460*/  @P0 LDGSTS.E.BYPASS.LTC128B.128 [R227+0x3900], [R10.64], !P6 ;  /* 0x039000000ae30fae */ /* 0x0007e2000f101d4c */
[----:B------:R-:W-:Y:S02]  /*11470*/  @P0 IADD3 R6, P3, R8, R13, RZ ;  /* 0x0000000d08060210 */ /* 0x000fe40007f7e0ff */
[----:B------:R-:W-:Y:S05]  /*11480*/  MOV R179, R202 ;  /* 0x000000ca00b37202 */ /* 0x000fea0000000f00 */
[----:B------:R4:W-:Y:S01]  /*11490*/  @P0 LDGSTS.E.BYPASS.LTC128B.128 [R227+0x4100], [R8.64], !P6 ;  /* 0x0410000008e30fae */ /* 0x0009e2000f101d4c */
[----:B-1----:R-:W-:Y:S01]  /*114a0*/  FFMA.FTZ R7, R180, c[0x0][0x2d0], -R2 ;  /* 0x0000b400b4077a23 */ /* 0x002fe20000010802 */
[----:B------:R-:W-:Y:S03]  /*114b0*/  MOV R180, R203 ;  /* 0x000000cb00b47202 */ /* 0x000fe60000000f00 */
[----:B------:R1:W1:Y:S01]  /*114c0*/  MUFU.EX2 R186, R7 ;  /* 0x0000000700ba7308 */ /* 0x0002620000000800 */
[-C--:B--2---:R-:W-:Y:S04]  /*114d0*/  @P0 IADD3 R4, P2, R6, R13.reuse, RZ ;  /* 0x0000000d06040210 */ /* 0x084fe80007f5e0ff */
[----:B---3--:R-:W-:Y:S01]  /*114e0*/  @P0 IADD3 R10, P1, R4, R13, RZ ;  /* 0x0000000d040a0210 */ /* 0x008fe20007f3e0ff */
[----:B------:R-:W-:Y:S02]  /*114f0*/  FFMA.FTZ R11, R20, c[0x0][0x2d0], -R100 ;  /* 0x0000b400140b7a23 */ /* 0x000fe40000010864 */
[----:B------:R-:W-:Y:S01]  /*11500*/  FMUL.FTZ R13, R68, R113 ;  /* 0x00000071440d7220 */ /* 0x000fe20000410000 */
[----:B------:R-:W-:Y:S01]  /*11510*/  MOV R113, R47 ;  /* 0x0000002f00717202 */ /* 0x000fe20000000f00 */
[----:B------:R2:W-:Y:S01]  /*11520*/  MUFU.EX2 R238, R11 ;  /* 0x0000000b00ee7308 */ /* 0x0005e20000000800 */
[----:B------:R-:W-:Y:S02]  /*11530*/  FMUL.FTZ R47, R0, R147 ;  /* 0x00000093002f7220 */ /* 0x000fe40000410000 */
[C---:B----4-:R-:W-:Y:S01]  /*11540*/  FMUL.FTZ R8, R68.reuse, R108 ;  /* 0x0000006c44087220 */ /* 0x050fe20000410000 */
[----:B------:R-:W-:Y:S01]  /*11550*/  MOV R108, R51 ;  /* 0x00000033006c7202 */ /* 0x000fe20000000f00 */
[----:B------:R-:W-:Y:S01]  /*11560*/  FMUL.FTZ R51, R69, R151 ;  /* 0x0000009745337220 */ /* 0x000fe20000410000 */
[----:B-1----:R-:W-:Y:S01]  /*11570*/  @P0 IADD3.X R7, R9, R12, RZ, P3, !PT ;  /* 0x0000000c09070210 */ /* 0x002fe20001ffe4ff */
[----:B------:R-:W-:Y:S01]  /*11580*/  FMUL.FTZ R9, R68, R109 ;  /* 0x0000006d44097220 */ /* 0x000fe20000410000 */
[----:B------:R-:W-:Y:S02]  /*11590*/  F2FP.BF16.PACK_AB R67, R186, R184 ;  /* 0x000000b8ba43723e */ /* 0x000fe400000010ff */
[-C--:B------:R-:W-:Y:S01]  /*115a0*/  @P0 IADD3.X R5, R7, R12.reuse, RZ, P2, !PT ;  /* 0x0000000c07050210 */ /* 0x080fe200017fe4ff */
[----:B------:R1:W-:Y:S01]  /*115b0*/  @P0 LDGSTS.E.BYPASS.LTC128B.128 [R227+0x4900], [R6.64], !P6 ;  /* 0x0490000006e30fae */ /* 0x0003e2000f101d4c */
[----:B------:R-:W-:Y:S07]  /*115c0*/  MOV R109, R207 ;  /* 0x000000cf006d7202 */ /* 0x000fee0000000f00 */
[----:B------:R3:W-:Y:S01]  /*115d0*/  @P0 LDGSTS.E.BYPASS.LTC128B.128 [R227+0x5100], [R4.64], !P6 ;  /* 0x0510000004e30fae */ /* 0x0007e2000f101d4c */
[----:B--2---:R-:W-:Y:S01]  /*115e0*/  @P0 IADD3.X R11, R5, R12, RZ, P1, !PT ;  /* 0x0000000c050b0210 */ /* 0x004fe20000ffe4ff */
[----:B------:R-:W-:Y:S02]  /*115f0*/  FFMA.FTZ R12, R34, c[0x0][0x2d0], -R168 ;  /* 0x0000b400220c7a23 */ /* 0x000fe400000108a8 */
[----:B------:R-:W-:Y:S04]  /*11600*/  FMUL.FTZ R34, R69, R134 ;  /* 0x0000008645227220 */ /* 0x000fe80000410000 */
[----:B------:R2:W-:Y:S08]  /*11610*/  @P0 LDGSTS.E.BYPASS.LTC128B.128 [R227+0x5900], [R10.64], !P6 ;  /* 0x059000000ae30fae */ /* 0x0005f0000f101d4c */
[----:B------:R-:W-:Y:S01]  /*11620*/  LDSM.16.MT88.4 R36, [R212+0x100] ;  /* 0x00010000d424783b */ /* 0x000fe20000004200 */
[--C-:B-1----:R-:W-:Y:S02]  /*11630*/  FFMA.FTZ R6, R21, c[0x0][0x2d0], -R100.reuse ;  /* 0x0000b40015067a23 */ /* 0x102fe40000010864 */
[----:B------:R-:W-:Y:S01]  /*11640*/  FMUL.FTZ R7, R69, R107 ;  /* 0x0000006b45077220 */ /* 0x000fe20000410000 */
[----:B------:R-:W-:Y:S01]  /*11650*/  MOV R107, R204 ;  /* 0x000000cc006b7202 */ /* 0x000fe20000000f00 */
[----:B------:R1:W-:Y:S03]  /*11660*/  MUFU.EX2 R235, R6 ;  /* 0x0000000600eb7308 */ /* 0x0003e60000000800 */
[----:B------:R-:W4:Y:S01]  /*11670*/  LDSM.16.MT88.4 R20, [R209+0x100] ;  /* 0x00010000d114783b */ /* 0x000f220000004200 */
[--C-:B---3--:R-:W-:Y:S02]  /*11680*/  FFMA.FTZ R4, R32, c[0x0][0x2d0], -R100.reuse ;  /* 0x0000b40020047a23 */ /* 0x108fe40000010864 */
[--C-:B------:R-:W-:Y:S02]  /*11690*/  FFMA.FTZ R32, R29, c[0x0][0x2d0], -R169.reuse ;  /* 0x0000b4001d207a23 */ /* 0x100fe400000108a9 */
[----:B------:R-:W-:Y:S01]  /*116a0*/  FMUL.FTZ R5, R73, R105 ;  /* 0x0000006949057220 */ /* 0x000fe20000410000 */
[----:B------:R-:W-:Y:S01]  /*116b0*/  MOV R105, R206 ;  /* 0x000000ce00697202 */ /* 0x000fe20000000f00 */
[----:B------:R3:W-:Y:S01]  /*116c0*/  MUFU.EX2 R236, R4 ;  /* 0x0000000400ec7308 */ /* 0x0007e20000000800 */
[----:B------:R-:W-:Y:S01]  /*116d0*/  FMUL.FTZ R29, R68, R129 ;  /* 0x00000081441d7220 */ /* 0x000fe20000410000 */
[----:B------:R-:W-:Y:S01]  /*116e0*/  LDSM.16.MT88.4 R80, [R211+0x100] ;  /* 0x00010000d350783b */ /* 0x000fe20000004200 */
[C---:B--2---:R-:W-:Y:S01]  /*116f0*/  FMUL.FTZ R11, R0.reuse, R111 ;  /* 0x0000006f000b7220 */ /* 0x044fe20000410000 */
[----:B------:R-:W-:Y:S01]  /*11700*/  MOV R111, R232 ;  /* 0x000000e8006f7202 */ /* 0x000fe20000000f00 */
[C---:B------:R-:W-:Y:S01]  /*11710*/  FMUL.FTZ R10, R0.reuse, R110 ;  /* 0x0000006e000a7220 */ /* 0x040fe20000410000 */
[----:B------:R-:W-:Y:S01]  /*11720*/  MOV R110, R30 ;  /* 0x0000001e006e7202 */ /* 0x000fe20000000f00 */
[C---:B------:R-:W-:Y:S03]  /*11730*/  FMUL.FTZ R30, R0.reuse, R130 ;  /* 0x00000082001e7220 */ /* 0x040fe60000410000 */
[----:B------:R2:W-:Y:S01]  /*11740*/  MUFU.EX2 R232, R12 ;  /* 0x0000000c00e87308 */ /* 0x0005e20000000800 */
[----:B------:R-:W-:Y:S01]  /*11750*/  LDSM.16.MT88.4 R84, [R209+0x900] ;  /* 0x00090000d154783b */ /* 0x000fe20000004200 */
[----:B-1----:R-:W-:Y:S01]  /*11760*/  FMUL.FTZ R6, R69, R106 ;  /* 0x0000006a45067220 */ /* 0x002fe20000410000 */
[----:B------:R-:W-:Y:S01]  /*11770*/  MOV R106, R31 ;  /* 0x0000001f006a7202 */ /* 0x000fe20000000f00 */
[----:B------:R-:W-:Y:S05]  /*11780*/  FMUL.FTZ R31, R0, R131 ;  /* 0x00000083001f7220 */ /* 0x000fea0000410000 */
[----:B------:R-:W-:Y:S01]  /*11790*/  LDSM.16.MT88.4 R88, [R212+0x900] ;  /* 0x00090000d458783b */ /* 0x000fe20000004200 */
[----:B------:R1:W-:Y:S01]  /*117a0*/  MUFU.EX2 R228, R32 ;  /* 0x0000002000e47308 */ /* 0x0003e20000000800 */
[----:B---3--:R-:W-:Y:S02]  /*117b0*/  FFMA.FTZ R4, R33, c[0x0][0x2d0], -R100 ;  /* 0x0000b40021047a23 */ /* 0x008fe40000010864 */
[----:B------:R-:W-:Y:S04]  /*117c0*/  FMUL.FTZ R33, R73, R133 ;  /* 0x0000008549217220 */ /* 0x000fe80000410000 */
[----:B------:R-:W0:Y:S03]  /*117d0*/  LDGDEPBAR ;  /* 0x00000000000079af */ /* 0x000e260000000000 */
[----:B------:R3:W-:Y:S01]  /*117e0*/  MUFU.EX2 R237, R4 ;  /* 0x0000000400ed7308 */ /* 0x0007e20000000800 */
[----:B--2---:R-:W-:Y:S01]  /*117f0*/  FMUL.FTZ R12, R68, R112 ;  /* 0x00000070440c7220 */ /* 0x004fe20000410000 */
[----:B------:R-:W-:Y:S01]  /*11800*/  MOV R112, R50 ;  /* 0x0000003200707202 */ /* 0x000fe20000000f00 */
[----:B------:R-:W-:Y:S07]  /*11810*/  FMUL.FTZ R50, R69, R150 ;  /* 0x0000009645327220 */ /* 0x000fee0000410000 */
[----:B------:R2:W-:Y:S01]  /*11820*/  MUFU.EX2 R206, R56 ;  /* 0x0000003800ce7308 */ /* 0x0005e20000000800 */
[----:B-1----:R-:W-:Y:S02]  /*11830*/  FMUL.FTZ R32, R73, R132 ;  /* 0x0000008449207220 */ /* 0x002fe40000410000 */
[----:B------:R-:W-:Y:S01]  /*11840*/  LDSM.16.MT88.4 R132, [R212+0x2900] ;  /* 0x00290000d484783b */ /* 0x000fe20000004200 */
[--C-:B---3--:R-:W-:Y:S02]  /*11850*/  FFMA.FTZ R4, R15, c[0x0][0x2d0], -R168.reuse ;  /* 0x0000b4000f047a23 */ /* 0x108fe400000108a8 */
[C---:B------:R-:W-:Y:S01]  /*11860*/  FMUL.FTZ R15, R0.reuse, R115 ;  /* 0x00000073000f7220 */ /* 0x040fe20000410000 */
[----:B------:R-:W-:Y:S03]  /*11870*/  MOV R115, R46 ;  /* 0x0000002e00737202 */ /* 0x000fe60000000f00 */
[----:B------:R1:W-:Y:S01]  /*11880*/  MUFU.EX2 R233, R4 ;  /* 0x0000000400e97308 */ /* 0x0003e20000000800 */
[----:B------:R-:W-:Y:S02]  /*11890*/  FMUL.FTZ R46, R0, R146 ;  /* 0x00000092002e7220 */ /* 0x000fe40000410000 */
[----:B--2---:R-:W-:Y:S02]  /*118a0*/  FMUL.FTZ R56, R68, R156 ;  /* 0x0000009c44387220 */ /* 0x004fe40000410000 */
[----:B-1----:R-:W-:Y:S02]  /*118b0*/  FFMA.FTZ R4, R14, c[0x0][0x2d0], -R168 ;  /* 0x0000b4000e047a23 */ /* 0x002fe400000108a8 */
[----:B------:R-:W-:Y:S01]  /*118c0*/  FMUL.FTZ R14, R0, R114 ;  /* 0x00000072000e7220 */ /* 0x000fe20000410000 */
[----:B------:R-:W-:Y:S02]  /*118d0*/  MOV R114, R41 ;  /* 0x0000002900727202 */ /* 0x000fe40000000f00 */
[----:B------:R1:W-:Y:S01]  /*118e0*/  MUFU.EX2 R234, R4 ;  /* 0x0000000400ea7308 */ /* 0x0003e20000000800 */
[----:B------:R-:W-:Y:S02]  /*118f0*/  FMUL.FTZ R41, R68, R141 ;  /* 0x0000008d44297220 */ /* 0x000fe40000410000 */
[C---:B-1----:R-:W-:Y:S01]  /*11900*/  FMUL.FTZ R4, R73.reuse, R104 ;  /* 0x0000006849047220 */ /* 0x042fe20000410000 */
[----:B------:R-:W-:Y:S02]  /*11910*/  MOV R104, R53 ;  /* 0x0000003500687202 */ /* 0x000fe40000000f00 */
[----:B------:R-:W1:Y:S04]  /*11920*/  LDSM.16.MT88.4 R52, [R210+0x100] ;  /* 0x00010000d234783b */ /* 0x000e680000004200 */
[-C--:B----4-:R-:W-:Y:S08]  /*11930*/  HMMA.16816.F32.BF16 R4, R76, R20.reuse, R4 ;  /* 0x000000144c04723c */ /* 0x090ff00000041804 */
[C---:B------:R-:W-:Y:S07]  /*11940*/  HMMA.16816.F32.BF16 R8, R64.reuse, R20, R8 ;  /* 0x000000144008723c */ /* 0x040fee0000041808 */
[----:B------:R-:W-:Y:S01]  /*11950*/  FMUL.FTZ R21, R73, R121 ;  /* 0x0000007949157220 */ /* 0x000fe20000410000 */
[-C--:B------:R-:W-:Y:S04]  /*11960*/  HMMA.16816.F32.BF16 R12, R64, R22.reuse, R12 ;  /* 0x00000016400c723c */ /* 0x080fe8000004180c */
[--C-:B------:R-:W-:Y:S01]  /*11970*/  FFMA.FTZ R20, R24, c[0x0][0x2d0], -R169.reuse ;  /* 0x0000b40018147a23 */ /* 0x100fe200000108a9 */
[----:B------:R-:W-:Y:S01]  /*11980*/  MOV R121, R27 ;  /* 0x0000001b00797202 */ /* 0x000fe20000000f00 */
[--C-:B------:R-:W-:Y:S02]  /*11990*/  FFMA.FTZ R24, R25, c[0x0][0x2d0], -R169.reuse ;  /* 0x0000b40019187a23 */ /* 0x100fe400000108a9 */
[C---:B------:R-:W-:Y:S01]  /*119a0*/  HMMA.16816.F32.BF16 R16, R76.reuse, R22, R16 ;  /* 0x000000164c10723c */ /* 0x040fe20000041810 */
[----:B------:R2:W-:Y:S03]  /*119b0*/  MUFU.EX2 R230, R20 ;  /* 0x0000001400e67308 */ /* 0x0005e60000000800 */
[----:B------:R-:W-:Y:S02]  /*119c0*/  FMUL.FTZ R25, R68, R125 ;  /* 0x0000007d44197220 */ /* 0x000fe40000410000 */
[----:B------:R-:W-:Y:S02]  /*119d0*/  FMUL.FTZ R27, R0, R127 ;  /* 0x0000007f001b7220 */ /* 0x000fe40000410000 */
[C---:B------:R-:W-:Y:S01]  /*119e0*/  FMUL.FTZ R23, R69.reuse, R123 ;  /* 0x0000007b45177220 */ /* 0x040fe20000410000 */
[----:B------:R-:W-:Y:S02]  /*119f0*/  MOV R123, R229 ;  /* 0x000000e5007b7202 */ /* 0x000fe40000000f00 */
[----:B------:R3:W-:Y:S01]  /*11a00*/  MUFU.EX2 R229, R24 ;  /* 0x0000001800e57308 */ /* 0x0007e20000000800 */
[----:B------:R-:W-:Y:S01]  /*11a10*/  FMUL.FTZ R22, R69, R122 ;  /* 0x0000007a45167220 */ /* 0x000fe20000410000 */
[----:B------:R-:W-:Y:S08]  /*11a20*/  MOV R122, R205 ;  /* 0x000000cd007a7202 */ /* 0x000ff00000000f00 */
[----:B------:R4:W-:Y:S01]  /*11a30*/  MUFU.EX2 R205, R60 ;  /* 0x0000003c00cd7308 */ /* 0x0009e20000000800 */
[----:B--2---:R-:W-:Y:S01]  /*11a40*/  FMUL.FTZ R20, R73, R120 ;  /* 0x0000007849147220 */ /* 0x004fe20000410000 */
[----:B------:R-:W-:Y:S01]  /*11a50*/  MOV R120, R40 ;  /* 0x0000002800787202 */ /* 0x000fe20000000f00 */
[--C-:B------:R-:W-:Y:S05]  /*11a60*/  FFMA.FTZ R40, R193, c[0x0][0x2d0], -R2.reuse ;  /* 0x0000b400c1287a23 */ /* 0x100fea0000010802 */
[-C--:B------:R-:W-:Y:S03]  /*11a70*/  HMMA.16816.F32.BF16 R20, R76, R36.reuse, R20 ;  /* 0x000000244c14723c */ /* 0x080fe60000041814 */
[C---:B---3--:R-:W-:Y:S01]  /*11a80*/  FMUL.FTZ R24, R68.reuse, R124 ;  /* 0x0000007c44187220 */ /* 0x048fe20000410000 */
[----:B------:R-:W-:Y:S02]  /*11a90*/  MOV R124, R226 ;  /* 0x000000e2007c7202 */ /* 0x000fe40000000f00 */
[----:B------:R2:W-:Y:S04]  /*11aa0*/  MUFU.EX2 R226, R28 ;  /* 0x0000001c00e27308 */ /* 0x0005e80000000800 */
[C---:B------:R-:W-:Y:S04]  /*11ab0*/  HMMA.16816.F32.BF16 R24, R64.reuse, R36, R24 ;  /* 0x000000244018723c */ /* 0x040fe80000041818 */
[C---:B----4-:R-:W-:Y:S03]  /*11ac0*/  FMUL.FTZ R60, R68.reuse, R160 ;  /* 0x000000a0443c7220 */ /* 0x050fe60000410000 */
[----:B------:R-:W-:Y:S02]  /*11ad0*/  FFMA.FTZ R36, R187, c[0x0][0x2d0], -R2 ;  /* 0x0000b400bb247a23 */ /* 0x000fe40000010802 */
[----:B------:R-:W-:Y:S02]  /*11ae0*/  FMUL.FTZ R37, R73, R137 ;  /* 0x0000008949257220 */ /* 0x000fe40000410000 */
[----:B------:R3:W-:Y:S01]  /*11af0*/  MUFU.EX2 R137, R44 ;  /* 0x0000002c00897308 */ /* 0x0007e20000000800 */
[C---:B--2---:R-:W-:Y:S09]  /*11b00*/  FMUL.FTZ R28, R68.reuse, R128 ;  /* 0x00000080441c7220 */ /* 0x044ff20000410000 */
[----:B------:R2:W-:Y:S01]  /*11b10*/  MUFU.EX2 R128, R36 ;  /* 0x0000002400807308 */ /* 0x0005e20000000800 */
[-C--:B------:R-:W-:Y:S08]  /*11b20*/  HMMA.16816.F32.BF16 R28, R64, R38.reuse, R28 ;  /* 0x00000026401c723c */ /* 0x080ff0000004181c */
[C---:B------:R-:W-:Y:S04]  /*11b30*/  HMMA.16816.F32.BF16 R32, R76.reuse, R38, R32 ;  /* 0x000000264c20723c */ /* 0x040fe80000041820 */
[C---:B---3--:R-:W-:Y:S03]  /*11b40*/  FMUL.FTZ R44, R68.reuse, R144 ;  /* 0x00000090442c7220 */ /* 0x048fe60000410000 */
[----:B------:R-:W-:Y:S02]  /*11b50*/  FMUL.FTZ R39, R69, R139 ;  /* 0x0000008b45277220 */ /* 0x000fe40000410000 */
[----:B------:R3:W4:Y:S03]  /*11b60*/  MUFU.EX2 R139, R40 ;  /* 0x00000028008b7308 */ /* 0x0007260000000800 */
[----:B--2---:R-:W-:Y:S02]  /*11b70*/  FMUL.FTZ R36, R73, R136 ;  /* 0x0000008849247220 */ /* 0x004fe40000410000 */
[----:B------:R-:W-:Y:S05]  /*11b80*/  FMUL.FTZ R38, R69, R138 ;  /* 0x0000008a45267220 */ /* 0x000fea0000410000 */
[----:B------:R2:W2:Y:S02]  /*11b90*/  MUFU.EX2 R138, R48 ;  /* 0x00000030008a7308 */ /* 0x0004a40000000800 */
[-C--:B-1----:R-:W-:Y:S03]  /*11ba0*/  HMMA.16816.F32.BF16 R36, R76, R52.reuse, R36 ;  /* 0x000000344c24723c */ /* 0x082fe60000041824 */
[----:B---3--:R-:W-:Y:S07]  /*11bb0*/  FMUL.FTZ R40, R68, R140 ;  /* 0x0000008c44287220 */ /* 0x008fee0000410000 */
[C---:B------:R-:W-:Y:S04]  /*11bc0*/  HMMA.16816.F32.BF16 R40, R64.reuse, R52, R40 ;  /* 0x000000344028723c */ /* 0x040fe80000041828 */
[C---:B--2---:R-:W-:Y:S02]  /*11bd0*/  FMUL.FTZ R48, R73.reuse, R148 ;  /* 0x0000009449307220 */ /* 0x044fe40000410000 */
[----:B------:R-:W-:Y:S01]  /*11be0*/  LDSM.16.MT88.4 R148, [R210+0x2900] ;  /* 0x00290000d294783b */ /* 0x000fe20000004200 */
[--C-:B------:R-:W-:Y:S01]  /*11bf0*/  FFMA.FTZ R52, R194, c[0x0][0x2d0], -R100.reuse ;  /* 0x0000b400c2347a23 */ /* 0x100fe20000010864 */
[-C--:B------:R-:W-:Y:S03]  /*11c00*/  HMMA.16816.F32.BF16 R44, R64, R54.reuse, R44 ;  /* 0x00000036402c723c */ /* 0x080fe6000004182c */
[----:B------:R1:W2:Y:S01]  /*11c10*/  MUFU.EX2 R207, R52 ;  /* 0x0000003400cf7308 */ /* 0x0002a20000000800 */
[----:B------:R-:W-:Y:S04]  /*11c20*/  FMUL.FTZ R53, R73, R153 ;  /* 0x0000009949357220 */ /* 0x000fe80000410000 */
[C---:B------:R-:W-:Y:S07]  /*11c30*/  HMMA.16816.F32.BF16 R48, R76.reuse, R54, R48 ;  /* 0x000000364c30723c */ /* 0x040fee0000041830 */
        /* <DEDUP_REMOVED lines=8> */
[----:B----4-:R-:W-:Y:S03]  /*11cc0*/  F2FP.BF16.PACK_AB R81, R139, R128 ;  /* 0x000000808b51723e */ /* 0x010fe600000010ff */
[C---:B------:R-:W-:Y:S02]  /*11cd0*/  FMUL.FTZ R64, R73.reuse, R164 ;  /* 0x000000a449407220 */ /* 0x040fe40000410000 */
[----:B------:R-:W-:Y:S03]  /*11ce0*/  FMUL.FTZ R65, R73, R165 ;  /* 0x000000a549417220 */ /* 0x000fe60000410000 */
[C---:B------:R-:W-:Y:S02]  /*11cf0*/  FMUL.FTZ R66, R69.reuse, R166 ;  /* 0x000000a645427220 */ /* 0x040fe40000410000 */
[----:B------:R-:W-:Y:S07]  /*11d00*/  FMUL.FTZ R67, R69, R167 ;  /* 0x000000a745437220 */ /* 0x000fee0000410000 */
[----:B------:R-:W-:Y:S04]  /*11d10*/  HMMA.16816.F32.BF16 R64, R76, R82, R64 ;  /* 0x000000524c40723c */ /* 0x000fe80000041840 */
[--C-:B-1----:R-:W-:Y:S03]  /*11d20*/  FFMA.FTZ R80, R200, c[0x0][0x2d0], -R168.reuse ;  /* 0x0000b400c8507a23 */ /* 0x102fe600000108a8 */
[----:B------:R-:W-:Y:S01]  /*11d30*/  F2FP.BF16.PACK_AB R76, R235, R238 ;  /* 0x000000eeeb4c723e */ /* 0x000fe200000010ff */
[----:B------:R1:W-:Y:S01]  /*11d40*/  MUFU.EX2 R200, R92 ;  /* 0x0000005c00c87308 */ /* 0x0003e20000000800 */
[----:B------:R-:W-:Y:S03]  /*11d50*/  F2FP.BF16.PACK_AB R78, R237, R236 ;  /* 0x000000eced4e723e */ /* 0x000fe600000010ff */
[----:B------:R-:W-:Y:S02]  /*11d60*/  F2FP.BF16.PACK_AB R77, R234, R233 ;  /* 0x000000e9ea4d723e */ /* 0x000fe400000010ff */
[----:B------:R-:W-:Y:S02]  /*11d70*/  F2FP.BF16.PACK_AB R79, R231, R232 ;  /* 0x000000e8e74f723e */ /* 0x000fe400000010ff */
[----:B------:R-:W-:Y:S02]  /*11d80*/  F2FP.BF16.PACK_AB R82, R228, R226 ;  /* 0x000000e2e452723e */ /* 0x000fe400000010ff */
[----:B------:R4:W-:Y:S01]  /*11d90*/  MUFU.EX2 R203, R80 ;  /* 0x0000005000cb7308 */ /* 0x0009e20000000800 */
[----:B------:R-:W-:Y:S02]  /*11da0*/  F2FP.BF16.PACK_AB R83, R138, R137 ;  /* 0x000000898a53723e */ /* 0x000fe400000010ff */
[-C--:B------:R-:W-:Y:S01]  /*11db0*/  HMMA.16816.F32.BF16 R4, R76, R84.reuse, R4 ;  /* 0x000000544c04723c */ /* 0x080fe20000041804 */
[----:B-1----:R-:W1:Y:S02]  /*11dc0*/  LDSM.16.MT88.4 R92, [R210+0x900] ;  /* 0x00090000d25c783b */ /* 0x002e640000004200 */
[--C-:B----4-:R-:W-:Y:S04]  /*11dd0*/  FFMA.FTZ R80, R201, c[0x0][0x2d0], -R168.reuse ;  /* 0x0000b400c9507a23 */ /* 0x110fe800000108a8 */
[----:B------:R4:W1:Y:S02]  /*11de0*/  MUFU.EX2 R202, R80 ;  /* 0x0000005000ca7308 */ /* 0x0008640000000800 */
[----:B----4-:R-:W-:Y:S07]  /*11df0*/  F2FP.BF16.PACK_AB R80, R229, R230 ;  /* 0x000000e6e550723e */ /* 0x010fee00000010ff */
[C---:B------:R-:W-:Y:S07]  /*11e00*/  HMMA.16816.F32.BF16 R8, R80.reuse, R84, R8 ;  /* 0x000000545008723c */ /* 0x040fee0000041808 */
[----:B------:R-:W-:Y:S01]  /*11e10*/  FFMA.FTZ R84, R199, c[0x0][0x2d0], -R168 ;  /* 0x0000b400c7547a23 */ /* 0x000fe200000108a8 */
[-C--:B------:R-:W-:Y:S03]  /*11e20*/  HMMA.16816.F32.BF16 R12, R80, R86.reuse, R12 ;  /* 0x00000056500c723c */ /* 0x080fe6000004180c */
[----:B------:R4:W1:Y:S05]  /*11e30*/  MUFU.EX2 R201, R84 ;  /* 0x0000005400c97308 */ /* 0x00086a0000000800 */
[C---:B------:R-:W-:Y:S08]  /*11e40*/  HMMA.16816.F32.BF16 R16, R76.reuse, R86, R16 ;  /* 0x000000564c10723c */ /* 0x040ff00000041810 */
[-C--:B------:R-:W-:Y:S08]  /*11e50*/  HMMA.16816.F32.BF16 R20, R76, R88.reuse, R20 ;  /* 0x000000584c14723c */ /* 0x080ff00000041814 */
[C---:B------:R-:W-:Y:S04]  /*11e60*/  HMMA.16816.F32.BF16 R24, R80.reuse, R88, R24 ;  /* 0x000000585018723c */ /* 0x040fe80000041818 */
[--C-:B----4-:R-:W-:Y:S01]  /*11e70*/  FFMA.FTZ R84, R124, c[0x0][0x2d0], -R169.reuse ;  /* 0x0000b4007c547a23 */ /* 0x110fe200000108a9 */
[----:B------:R-:W-:Y:S02]  /*11e80*/  MOV R124, R123 ;  /* 0x0000007b007c7202 */ /* 0x000fe40000000f00 */
[----:B------:R-:W-:Y:S01]  /*11e90*/  MOV R123, R122 ;  /* 0x0000007a007b7202 */ /* 0x000fe20000000f00 */
[-C--:B------:R-:W-:Y:S01]  /*11ea0*/  HMMA.16816.F32.BF16 R28, R80, R90.reuse, R28 ;  /* 0x0000005a501c723c */ /* 0x080fe2000004181c */
[----:B------:R4:W-:Y:S03]  /*11eb0*/  MUFU.EX2 R143, R84 ;  /* 0x00000054008f7308 */ /* 0x0009e60000000800 */
[----:B------:R-:W-:Y:S02]  /*11ec0*/  MOV R122, R121 ;  /* 0x00000079007a7202 */ /* 0x000fe40000000f00 */
[----:B------:R-:W-:Y:S02]  /*11ed0*/  MOV R121, R120 ;  /* 0x0000007800797202 */ /* 0x000fe40000000f00 */
[C---:B------:R-:W-:Y:S04]  /*11ee0*/  HMMA.16816.F32.BF16 R32, R76.reuse, R90, R32 ;  /* 0x0000005a4c20723c */ /* 0x040fe80000041820 */
[----:B------:R-:W-:Y:S02]  /*11ef0*/  MOV R120, R119 ;  /* 0x0000007700787202 */ /* 0x000fe40000000f00 */
[----:B------:R-:W-:Y:S02]  /*11f00*/  MOV R119, R118 ;  /* 0x0000007600777202 */ /* 0x000fe40000000f00 */
[-C--:B-1----:R-:W-:Y:S04]  /*11f10*/  HMMA.16816.F32.BF16 R36, R76, R92.reuse, R36 ;  /* 0x0000005c4c24723c */ /* 0x082fe80000041824 */
[----:B------:R-:W-:Y:S02]  /*11f20*/  MOV R118, R116 ;  /* 0x0000007400767202 */ /* 0x000fe40000000f00 */
[----:B------:R-:W-:Y:S02]  /*11f30*/  MOV R116, R115 ;  /* 0x0000007300747202 */ /* 0x000fe40000000f00 */
        /* <DEDUP_REMOVED lines=11> */
[----:B------:R-:W-:Y:S04]  /*11ff0*/  MOV R118, R116 ;  /* 0x0000007400767202 */ /* 0x000fe80000000f00 */
[----:B------:R-:W-:Y:S02]  /*12000*/  MOV R116, R115 ;  /* 0x0000007300747202 */ /* 0x000fe40000000f00 */
[----:B------:R-:W-:Y:S02]  /*12010*/  MOV R113, R112 ;  /* 0x0000007000717202 */ /* 0x000fe40000000f00 */
[----:B------:R-:W-:Y:S01]  /*12020*/  MOV R112, R111 ;  /* 0x0000006f00707202 */ /* 0x000fe20000000f00 */
[--C-:B-1----:R-:W-:Y:S01]  /*12030*/  FFMA.FTZ R84, R124, c[0x0][0x2d0], -R169.reuse ;  /* 0x0000b4007c547a23 */ /* 0x102fe200000108a9 */
[----:B------:R-:W-:Y:S02]  /*12040*/  MOV R124, R123 ;  /* 0x0000007b007c7202 */ /* 0x000fe40000000f00 */
[----:B------:R-:W-:Y:S01]  /*12050*/  MOV R123, R122 ;  /* 0x0000007a007b7202 */ /* 0x000fe20000000f00 */
[----:B------:R1:W-:Y:S01]  /*12060*/  MUFU.EX2 R142, R84 ;  /* 0x00000054008e7308 */ /* 0x0003e20000000800 */
[----:B------:R-:W-:Y:S01]  /*12070*/  MOV R122, R121 ;  /* 0x00000079007a7202 */ /* 0x000fe20000000f00 */
        /* <DEDUP_REMOVED lines=17> */
[----:B------:R-:W-:Y:S01]  /*12190*/  MOV R108, R104 ;  /* 0x00000068006c7202 */ /* 0x000fe20000000f00 */
[----:B------:R1:W5:Y:S01]  /*121a0*/  LDL.LU R220, [R1+0x70] ;  /* 0x0000700001dc7983 */ /* 0x0003620000300800 */
[----:B------:R-:W-:Y:S01]  /*121b0*/  MOV R104, R178 ;  /* 0x000000b200687202 */ /* 0x000fe20000000f00 */
[--C-:B----4-:R-:W-:Y:S01]  /*121c0*/  FFMA.FTZ R88, R124, c[0x0][0x2d0], -R2.reuse ;  /* 0x0000b4007c587a23 */ /* 0x110fe20000010802 */
[----:B------:R-:W-:Y:S02]  /*121d0*/  MOV R124, R123 ;  /* 0x0000007b007c7202 */ /* 0x000fe40000000f00 */
[----:B------:R-:W-:Y:S01]  /*121e0*/  MOV R123, R122 ;  /* 0x0000007a007b7202 */ /* 0x000fe20000000f00 */
[----:B------:R4:W-:Y:S01]  /*121f0*/  MUFU.EX2 R136, R88 ;  /* 0x0000005800887308 */ /* 0x0009e20000000800 */
[----:B------:R-:W-:Y:S02]  /*12200*/  MOV R122, R121 ;  /* 0x00000079007a7202 */ /* 0x000fe40000000f00 */
[----:B------:R-:W-:Y:S02]  /*12210*/  MOV R178, R171 ;  /* 0x000000ab00b27202 */ /* 0x000fe40000000f00 */
[----:B------:R-:W-:Y:S02]  /*12220*/  MOV R171, R221 ;  /* 0x000000dd00ab7202 */ /* 0x000fe40000000f00 */
[----:B------:R2:W5:Y:S01]  /*12230*/  LDL.LU R221, [R1+0x6c] ;  /* 0x00006c0001dd7983 */ /* 0x0005620000300800 */
[----:B------:R-:W-:Y:S02]  /*12240*/  MOV R115, R112 ;  /* 0x0000007000737202 */ /* 0x000fe40000000f00 */
[----:B------:R-:W-:Y:S02]  /*12250*/  MOV R112, R111 ;  /* 0x0000006f00707202 */ /* 0x000fe40000000f00 */
[----:B------:R-:W-:Y:S02]  /*12260*/  MOV R111, R108 ;  /* 0x0000006c006f7202 */ /* 0x000fe40000000f00 */
[----:B------:R-:W-:Y:S02]  /*12270*/  MOV R108, R104 ;  /* 0x00000068006c7202 */ /* 0x000fe40000000f00 */
[----:B------:R-:W-:Y:S02]  /*12280*/  MOV R104, R222 ;  /* 0x000000de00687202 */ /* 0x000fe40000000f00 */
[----:B------:R2:W5:Y:S01]  /*12290*/  LDL.LU R222, [R1+0x68] ;  /* 0x0000680001de7983 */ /* 0x0005620000300800 */
[----:B------:R-:W-:Y:S02]  /*122a0*/  MOV R120, R115 ;  /* 0x0000007300787202 */ /* 0x000fe40000000f00 */
[----:B------:R-:W-:Y:S02]  /*122b0*/  MOV R115, R111 ;  /* 0x0000006f00737202 */ /* 0x000fe40000000f00 */
[----:B------:R-:W-:Y:S01]  /*122c0*/  MOV R111, R109 ;  /* 0x0000006d006f7202 */ /* 0x000fe20000000f00 */
[----:B----4-:R-:W-:Y:S01]  /*122d0*/  FFMA.FTZ R88, R124, c[0x0][0x2d0], -R2 ;  /* 0x0000b4007c587a23 */ /* 0x010fe20000010802 */
[----:B------:R-:W-:Y:S01]  /*122e0*/  MOV R124, R123 ;  /* 0x0000007b007c7202 */ /* 0x000fe20000000f00 */
[-C--:B-1----:R-:W-:Y:S02]  /*122f0*/  HMMA.16816.F32.BF16 R52, R76, R84.reuse, R52 ;  /* 0x000000544c34723c */ /* 0x082fe40000041834 */
[----:B------:R1:W4:Y:S01]  /*12300*/  MUFU.EX2 R141, R88 ;  /* 0x00000058008d7308 */ /* 0x0003220000000800 */
[----:B------:R-:W-:Y:S02]  /*12310*/  MOV R123, R122 ;  /* 0x0000007a007b7202 */ /* 0x000fe40000000f00 */
[----:B------:R-:W-:Y:S02]  /*12320*/  MOV R109, R107 ;  /* 0x0000006b006d7202 */ /* 0x000fe40000000f00 */
[----:B------:R-:W-:Y:S01]  /*12330*/  MOV R107, R223 ;  /* 0x000000df006b7202 */ /* 0x000fe20000000f00 */
[C---:B------:R-:W-:Y:S01]  /*12340*/  HMMA.16816.F32.BF16 R56, R80.reuse, R84, R56 ;  /* 0x000000545038723c */ /* 0x040fe20000041838 */
[----:B------:R2:W5:Y:S03]  /*12350*/  LDL.LU R223, [R1+0x64] ;  /* 0x0000640001df7983 */ /* 0x0005660000300800 */
[----:B------:R-:W-:Y:S02]  /*12360*/  MOV R121, R120 ;  /* 0x0000007800797202 */ /* 0x000fe40000000f00 */
[----:B------:R-:W-:Y:S01]  /*12370*/  MOV R120, R115 ;  /* 0x0000007300787202 */ /* 0x000fe20000000f00 */
[--C-:B------:R-:W-:Y:S01]  /*12380*/  FFMA.FTZ R84, R251, c[0x0][0x2d0], -R100.reuse ;  /* 0x0000b400fb547a23 */ /* 0x100fe20000010864 */
[-C--:B------:R-:W-:Y:S03]  /*12390*/  HMMA.16816.F32.BF16 R60, R80, R86.reuse, R60 ;  /* 0x00000056503c723c */ /* 0x080fe6000004183c */
[----:B------:R2:W-:Y:S01]  /*123a0*/  MUFU.EX2 R196, R84 ;  /* 0x0000005400c47308 */ /* 0x0005e20000000800 */
[----:B------:R-:W-:Y:S02]  /*123b0*/  MOV R115, R111 ;  /* 0x0000006f00737202 */ /* 0x000fe40000000f00 */
[----:B------:R-:W-:Y:S01]  /*123c0*/  MOV R122, R121 ;  /* 0x00000079007a7202 */ /* 0x000fe20000000f00 */
[----:B------:R-:W-:Y:S01]  /*123d0*/  FFMA.FTZ R80, R252, c[0x0][0x2d0], -R100 ;  /* 0x0000b400fc507a23 */ /* 0x000fe20000010864 */
[----:B------:R-:W-:Y:S04]  /*123e0*/  HMMA.16816.F32.BF16 R64, R76, R86, R64 ;  /* 0x000000564c40723c */ /* 0x000fe80000041840 */
[--C-:B-1----:R-:W-:Y:S01]  /*123f0*/  FFMA.FTZ R88, R124, c[0x0][0x2d0], -R2.reuse ;  /* 0x0000b4007c587a23 */ /* 0x102fe20000010802 */
[----:B------:R-:W-:Y:S01]  /*12400*/  MOV R124, R123 ;  /* 0x0000007b007c7202 */ /* 0x000fe20000000f00 */
[----:B------:R-:W-:Y:S01]  /*12410*/  MUFU.EX2 R195, R80 ;  /* 0x0000005000c37308 */ /* 0x000fe20000000800 */
[----:B------:R-:W-:Y:S02]  /*12420*/  MOV R121, R120 ;  /* 0x0000007800797202 */ /* 0x000fe40000000f00 */
[----:B------:R-:W-:Y:S03]  /*12430*/  MOV R120, R115 ;  /* 0x0000007300787202 */ /* 0x000fe60000000f00 */
[----:B------:R-:W-:Y:S02]  /*12440*/  MOV R123, R122 ;  /* 0x0000007a007b7202 */ /* 0x000fe40000000f00 */
[----:B------:R-:W-:Y:S02]  /*12450*/  MOV R122, R121 ;  /* 0x00000079007a7202 */ /* 0x000fe40000000f00 */
[----:B------:R1:W-:Y:S01]  /*12460*/  MUFU.EX2 R140, R88 ;  /* 0x00000058008c7308 */ /* 0x0003e20000000800 */
[----:B------:R-:W-:Y:S02]  /*12470*/  MOV R121, R120 ;  /* 0x0000007800797202 */ /* 0x000fe40000000f00 */
[----:B--2---:R-:W-:Y:S01]  /*12480*/  F2FP.BF16.PACK_AB R76, R206, R207 ;  /* 0x000000cfce4c723e */ /* 0x004fe200000010ff */
[----:B------:R-:W-:Y:S01]  /*12490*/  LDSM.16.MT88.4 R84, [R212+0x1100] ;  /* 0x00110000d454783b */ /* 0x000fe20000004200 */
[----:B---3--:R-:W-:Y:S02]  /*124a0*/  F2FP.BF16.PACK_AB R78, R204, R205 ;  /* 0x000000cdcc4e723e */ /* 0x008fe400000010ff */
[----:B------:R-:W-:Y:S02]  /*124b0*/  F2FP.BF16.PACK_AB R77, R202, R203 ;  /* 0x000000cbca4d723e */ /* 0x000fe400000010ff */
[----:B------:R-:W-:Y:S02]  /*124c0*/  F2FP.BF16.PACK_AB R79, R201, R200 ;  /* 0x000000c8c94f723e */ /* 0x000fe400000010ff */
[----:B------:R-:W-:Y:S02]  /*124d0*/  F2FP.BF16.PACK_AB R82, R198, R142 ;  /* 0x0000008ec652723e */ /* 0x000fe400000010ff */
[----:B----4-:R-:W-:Y:S02]  /*124e0*/  F2FP.BF16.PACK_AB R81, R141, R136 ;  /* 0x000000888d51723e */ /* 0x010fe400000010ff */
[----:B------:R-:W-:Y:S02]  /*124f0*/  MOV R120, R119 ;  /* 0x0000007700787202 */ /* 0x000fe40000000f00 */
[----:B------:R-:W-:Y:S02]  /*12500*/  MOV R119, R117 ;  /* 0x0000007500777202 */ /* 0x000fe40000000f00 */
[----:B------:R-:W-:Y:S02]  /*12510*/  MOV R117, R219 ;  /* 0x000000db00757202 */ /* 0x000fe40000000f00 */
[----:B------:R-:W-:Y:S02]  /*12520*/  MOV R111, R224 ;  /* 0x000000e0006f7202 */ /* 0x000fe40000000f00 */
[----:B------:R-:W-:Y:S01]  /*12530*/  MOV R115, R218 ;  /* 0x000000da00737202 */ /* 0x000fe20000000f00 */
[----:B-1----:R-:W-:Y:S01]  /*12540*/  FFMA.FTZ R88, R124, c[0x0][0x2d0], -R2 ;  /* 0x0000b4007c587a23 */ /* 0x002fe20000010802 */
[----:B------:R-:W-:Y:S01]  /*12550*/  MOV R124, R123 ;  /* 0x0000007b007c7202 */ /* 0x000fe20000000f00 */
[----:B------:R1:W5:Y:S01]  /*12560*/  LDL.LU R224, [R1+0x60] ;  /* 0x0000600001e07983 */ /* 0x0003620000300800 */
[----:B------:R-:W-:Y:S01]  /*12570*/  MOV R123, R122 ;  /* 0x0000007a007b7202 */ /* 0x000fe20000000f00 */
[----:B------:R2:W3:Y:S01]  /*12580*/  MUFU.EX2 R144, R88 ;  /* 0x0000005800907308 */ /* 0x0004e20000000800 */
[----:B------:R-:W-:Y:S01]  /*12590*/  MOV R122, R121 ;  /* 0x00000079007a7202 */ /* 0x000fe20000000f00 */
[----:B------:R-:W-:Y:S01]  /*125a0*/  FFMA.FTZ R92, R124, c[0x0][0x2d0], -R100 ;  /* 0x0000b4007c5c7a23 */ /* 0x000fe20000010864 */
[----:B------:R-:W-:Y:S01]  /*125b0*/  MOV R124, R123 ;  /* 0x0000007b007c7202 */ /* 0x000fe20000000f00 */
[----:B------:R1:W5:Y:S01]  /*125c0*/  LDL.LU R218, [R1+0x5c] ;  /* 0x00005c0001da7983 */ /* 0x0003620000300800 */
[----:B------:R-:W-:Y:S02]  /*125d0*/  MOV R123, R122 ;  /* 0x0000007a007b7202 */ /* 0x000fe40000000f00 */
[----:B------:R-:W-:Y:S01]  /*125e0*/  MOV R121, R120 ;  /* 0x0000007800797202 */ /* 0x000fe20000000f00 */
[----:B------:R1:W5:Y:S01]  /*125f0*/  LDL.LU R219, [R1+0x58] ;  /* 0x0000580001db7983 */ /* 0x0003620000300800 */
[----:B------:R-:W-:Y:S01]  /*12600*/  MOV R120, R119 ;  /* 0x0000007700787202 */ /* 0x000fe20000000f00 */
[----:B------:R-:W-:Y:S01]  /*12610*/  FFMA.FTZ R80, R123, c[0x0][0x2d0], -R168 ;  /* 0x0000b4007b507a23 */ /* 0x000fe200000108a8 */
[----:B------:R-:W-:Y:S01]  /*12620*/  MOV R119, R181 ;  /* 0x000000b500777202 */ /* 0x000fe20000000f00 */
[----:B------:R4:W-:Y:S01]  /*12630*/  MUFU.EX2 R147, R92 ;  /* 0x0000005c00937308 */ /* 0x0009e20000000800 */
[----:B------:R-:W-:Y:S02]  /*12640*/  MOV R122, R121 ;  /* 0x00000079007a7202 */ /* 0x000fe40000000f00 */
[----:B------:R-:W-:Y:S02]  /*12650*/  MOV R121, R119 ;  /* 0x0000007700797202 */ /* 0x000fe40000000f00 */
[----:B------:R-:W-:Y:S02]  /*12660*/  MOV R119, R116 ;  /* 0x0000007400777202 */ /* 0x000fe40000000f00 */
[----:B------:R-:W-:Y:S02]  /*12670*/  MOV R116, R113 ;  /* 0x0000007100747202 */ /* 0x000fe40000000f00 */
[----:B------:R-:W-:Y:S01]  /*12680*/  MOV R113, R102 ;  /* 0x0000006600717202 */ /* 0x000fe20000000f00 */
[----:B------:R1:W-:Y:S01]  /*12690*/  MUFU.EX2 R146, R80 ;  /* 0x0000005000927308 */ /* 0x0003e20000000800 */
[----:B------:R-:W-:Y:S01]  /*126a0*/  MOV R181, R208 ;  /* 0x000000d000b57202 */ /* 0x000fe20000000f00 */
[----:B--2---:R-:W2:Y:S01]  /*126b0*/  LDSM.16.MT88.4 R88, [R209+0x1100] ;  /* 0x00110000d158783b */ /* 0x004ea20000004200 */
[----:B------:R-:W-:Y:S02]  /*126c0*/  MOV R102, R215 ;  /* 0x000000d700667202 */ /* 0x000fe40000000f00 */
[----:B---3--:R-:W-:Y:S05]  /*126d0*/  F2FP.BF16.PACK_AB R83, R144, R140 ;  /* 0x0000008c9053723e */ /* 0x008fea00000010ff */
[----:B------:R3:W5:Y:S04]  /*126e0*/  LDL.LU R208, [R1+0x54] ;  /* 0x0000540001d07983 */ /* 0x0007680000300800 */
[----:B------:R3:W5:Y:S01]  /*126f0*/  LDL.LU R215, [R1+0x50] ;  /* 0x0000500001d77983 */ /* 0x0007620000300800 */
[----:B----4-:R-:W-:Y:S04]  /*12700*/  FFMA.FTZ R92, R124, c[0x0][0x2d0], -R100 ;  /* 0x0000b4007c5c7a23 */ /* 0x010fe80000010864 */
[----:B------:R4:W3:Y:S01]  /*12710*/  MUFU.EX2 R197, R92 ;  /* 0x0000005c00c57308 */ /* 0x0008e20000000800 */
[----:B-1----:R-:W-:Y:S01]  /*12720*/  F2FP.BF16.PACK_AB R80, R199, R143 ;  /* 0x0000008fc750723e */ /* 0x002fe200000010ff */
[-C--:B--2---:R-:W-:Y:S03]  /*12730*/  HMMA.16816.F32.BF16 R4, R76, R88.reuse, R4 ;  /* 0x000000584c04723c */ /* 0x084fe60000041804 */
[--C-:B----4-:R-:W-:Y:S05]  /*12740*/  FFMA.FTZ R92, R122, c[0x0][0x2d0], -R168.reuse ;  /* 0x0000b4007a5c7a23 */ /* 0x110fea00000108a8 */
[----:B------:R1:W2:Y:S01]  /*12750*/  MUFU.EX2 R194, R92 ;  /* 0x0000005c00c27308 */ /* 0x0002a20000000800 */
[C---:B------:R-:W-:Y:S07]  /*12760*/  HMMA.16816.F32.BF16 R8, R80.reuse, R88, R8 ;  /* 0x000000585008723c */ /* 0x040fee0000041808 */
[--C-:B------:R-:W-:Y:S01]  /*12770*/  FFMA.FTZ R88, R121, c[0x0][0x2d0], -R168.reuse ;  /* 0x0000b40079587a23 */ /* 0x100fe200000108a8 */
[-C--:B------:R-:W-:Y:S03]  /*12780*/  HMMA.16816.F32.BF16 R12, R80, R90.reuse, R12 ;  /* 0x0000005a500c723c */ /* 0x080fe6000004180c */
[----:B------:R4:W-:Y:S05]  /*12790*/  MUFU.EX2 R192, R88 ;  /* 0x0000005800c07308 */ /* 0x0009ea0000000800 */
[C---:B------:R-:W-:Y:S01]  /*127a0*/  HMMA.16816.F32.BF16 R16, R76.reuse, R90, R16 ;  /* 0x0000005a4c10723c */ /* 0x040fe20000041810 */
[----:B-1----:R-:W1:Y:S07]  /*127b0*/  LDSM.16.MT88.4 R92, [R210+0x1100] ;  /* 0x00110000d25c783b */ /* 0x002e6e0000004200 */
[-C--:B------:R-:W-:Y:S08]  /*127c0*/  HMMA.16816.F32.BF16 R20, R76, R84.reuse, R20 ;  /* 0x000000544c14723c */ /* 0x080ff00000041814 */
[C---:B------:R-:W-:Y:S04]  /*127d0*/  HMMA.16816.F32.BF16 R24, R80.reuse, R84, R24 ;  /* 0x000000545018723c */ /* 0x040fe80000041818 */
[----:B----4-:R-:W-:Y:S03]  /*127e0*/  FFMA.FTZ R88, R120, c[0x0][0x2d0], -R168 ;  /* 0x0000b40078587a23 */ /* 0x010fe600000108a8 */
[--C-:B------:R-:W-:Y:S01]  /*127f0*/  FFMA.FTZ R84, R116, c[0x0][0x2d0], -R169.reuse ;  /* 0x0000b40074547a23 */ /* 0x100fe200000108a9 */
[-C--:B------:R-:W-:Y:S01]  /*12800*/  HMMA.16816.F32.BF16 R28, R80, R86.reuse, R28 ;  /* 0x00000056501c723c */ /* 0x080fe2000004181c */
[----:B------:R4:W2:Y:S03]  /*12810*/  MUFU.EX2 R193, R88 ;  /* 0x0000005800c17308 */ /* 0x0008a60000000800 */
[----:B------:R-:W-:Y:S02]  /*12820*/  MOV R116, R113 ;  /* 0x0000007100747202 */ /* 0x000fe40000000f00 */
[----:B------:R-:W-:Y:S02]  /*12830*/  MOV R113, R112 ;  /* 0x0000007000717202 */ /* 0x000fe40000000f00 */
[C---:B------:R-:W-:Y:S04]  /*12840*/  HMMA.16816.F32.BF16 R32, R76.reuse, R86, R32 ;  /* 0x000000564c20723c */ /* 0x040fe80000041820 */
[----:B------:R-:W-:Y:S02]  /*12850*/  MOV R112, R105 ;  /* 0x0000006900707202 */ /* 0x000fe40000000f00 */
[----:B------:R-:W-:Y:S02]  /*12860*/  MOV R105, R104 ;  /* 0x0000006800697202 */ /* 0x000fe40000000f00 */
[----:B------:R-:W-:Y:S04]  /*12870*/  MOV R104, R180 ;  /* 0x000000b400687202 */ /* 0x000fe80000000f00 */
[----:B------:R-:W-:Y:S02]  /*12880*/  MOV R180, R179 ;  /* 0x000000b300b47202 */ /* 0x000fe40000000f00 */
[----:B------:R-:W-:Y:S01]  /*12890*/  MOV R179, R171 ;  /* 0x000000ab00b37202 */ /* 0x000fe20000000f00 */
[-C--:B-1----:R-:W-:Y:S03]  /*128a0*/  HMMA.16816.F32.BF16 R36, R76, R92.reuse, R36 ;  /* 0x0000005c4c24723c */ /* 0x082fe60000041824 */
[--C-:B----4-:R-:W-:Y:S01]  /*128b0*/  FFMA.FTZ R88, R119, c[0x0][0x2d0], -R169.reuse ;  /* 0x0000b40077587a23 */ /* 0x110fe200000108a9 */
[----:B------:R-:W-:Y:S02]  /*128c0*/  MOV R171, R177 ;  /* 0x000000b100ab7202 */ /* 0x000fe40000000f00 */
[----:B------:R-:W-:Y:S01]  /*128d0*/  MOV R177, R191 ;  /* 0x000000bf00b17202 */ /* 0x000fe20000000f00 */
[----:B------:R1:W-:Y:S01]  /*128e0*/  MUFU.EX2 R145, R88 ;  /* 0x0000005800917308 */ /* 0x0003e20000000800 */
[C---:B------:R-:W-:Y:S08]  /*128f0*/  HMMA.16816.F32.BF16 R40, R80.reuse, R92, R40 ;  /* 0x0000005c5028723c */ /* 0x040ff00000041828 */
[-C--:B------:R-:W-:Y:S01]  /*12900*/  HMMA.16816.F32.BF16 R44, R80, R94.reuse, R44 ;  /* 0x0000005e502c723c */ /* 0x080fe2000004182c */
[----:B------:R4:W-:Y:S07]  /*12910*/  MUFU.EX2 R191, R84 ;  /* 0x0000005400bf7308 */ /* 0x0009ee0000000800 */
[C---:B------:R-:W-:Y:S04]  /*12920*/  HMMA.16816.F32.BF16 R48, R76.reuse, R94, R48 ;  /* 0x0000005e4c30723c */ /* 0x040fe80000041830 */
[--C-:B-1----:R-:W-:Y:S01]  /*12930*/  FFMA.FTZ R88, R118, c[0x0][0x2d0], -R169.reuse ;  /* 0x0000b40076587a23 */ /* 0x102fe200000108a9 */
[----:B------:R-:W-:Y:S02]  /*12940*/  MOV R118, R117 ;  /* 0x0000007500767202 */ /* 0x000fe40000000f00 */
[----:B------:R-:W-:Y:S02]  /*12950*/  MOV R117, R114 ;  /* 0x0000007200757202 */ /* 0x000fe40000000f00 */
[----:B------:R-:W-:Y:S03]  /*12960*/  MOV R114, R111 ;  /* 0x0000006f00727202 */ /* 0x000fe60000000f00 */
[----:B------:R-:W-:Y:S01]  /*12970*/  MOV R111, R110 ;  /* 0x0000006e006f7202 */ /* 0x000fe20000000f00 */
[--C-:B----4-:R-:W-:Y:S01]  /*12980*/  FFMA.FTZ R84, R118, c[0x0][0x2d0], -R169.reuse ;  /* 0x0000b40076547a23 */ /* 0x110fe200000108a9 */
[----:B------:R-:W-:Y:S01]  /*12990*/  MOV R110, R109 ;  /* 0x0000006d006e7202 */ /* 0x000fe20000000f00 */
[--C-:B------:R-:W-:Y:S01]  /*129a0*/  FFMA.FTZ R92, R114, c[0x0][0x2d0], -R2.reuse ;  /* 0x0000b400725c7a23 */ /* 0x100fe20000010802 */
[----:B------:R-:W-:Y:S01]  /*129b0*/  MOV R109, R181 ;  /* 0x000000b5006d7202 */ /* 0x000fe20000000f00 */
[----:B------:R1:W4:Y:S01]  /*129c0*/  MUFU.EX2 R155, R84 ;  /* 0x00000054009b7308 */ /* 0x0003220000000800 */
[----:B------:R-:W-:Y:S02]  /*129d0*/  MOV R181, R190 ;  /* 0x000000be00b57202 */ /* 0x000fe40000000f00 */
[----:B------:R-:W-:Y:S02]  /*129e0*/  MOV R114, R111 ;  /* 0x0000006f00727202 */ /* 0x000fe40000000f00 */
[----:B------:R-:W-:Y:S02]  /*129f0*/  MOV R111, R110 ;  /* 0x0000006e006f7202 */ /* 0x000fe40000000f00 */
[----:B------:R-:W-:Y:S03]  /*12a00*/  MOV R110, R101 ;  /* 0x00000065006e7202 */ /* 0x000fe60000000f00 */
[----:B------:R2:W-:Y:S10]  /*12a10*/  MUFU.EX2 R190, R88 ;  /* 0x0000005800be7308 */ /* 0x0005f40000000800 */
[----:B------:R3:W-:Y:S01]  /*12a20*/  MUFU.EX2 R101, R92 ;  /* 0x0000005c00657308 */ /* 0x0007e20000000800 */
[----:B-1----:R-:W-:Y:S09]  /*12a30*/  FFMA.FTZ R84, R117, c[0x0][0x2d0], -R2 ;  /* 0x0000b40075547a23 */ /* 0x002ff20000010802 */
[----:B------:R1:W-:Y:S01]  /*12a40*/  MUFU.EX2 R153, R84 ;  /* 0x0000005400997308 */ /* 0x0003e20000000800 */
[----:B--2---:R-:W2:Y:S01]  /*12a50*/  LDSM.16.MT88.4 R88, [R211+0x1100] ;  /* 0x00110000d358783b */ /* 0x004ea20000004200 */
[----:B---3--:R-:W-:Y:S08]  /*12a60*/  FFMA.FTZ R92, R115, c[0x0][0x2d0], -R100 ;  /* 0x0000b400735c7a23 */ /* 0x008ff00000010864 */
[----:B------:R-:W-:Y:S01]  /*12a70*/  MUFU.EX2 R154, R92 ;  /* 0x0000005c009a7308 */ /* 0x000fe20000000800 */
[--C-:B-1----:R-:W-:Y:S02]  /*12a80*/  FFMA.FTZ R84, R116, c[0x0][0x2d0], -R2.reuse ;  /* 0x0000b40074547a23 */ /* 0x102fe40000010802 */
[----:B------:R-:W-:Y:S07]  /*12a90*/  LDSM.16.MT88.4 R116, [R209+0x2900] ;  /* 0x00290000d174783b */ /* 0x000fee0000004200 */
[----:B------:R1:W3:Y:S01]  /*12aa0*/  MUFU.EX2 R152, R84 ;  /* 0x0000005400987308 */ /* 0x0002e20000000800 */
[-C--:B--2---:R-:W-:Y:S08]  /*12ab0*/  HMMA.16816.F32.BF16 R52, R76, R88.reuse, R52 ;  /* 0x000000584c34723c */ /* 0x084ff00000041834 */
[C---:B------:R-:W-:Y:S04]  /*12ac0*/  HMMA.16816.F32.BF16 R56, R80.reuse, R88, R56 ;  /* 0x000000585038723c */ /* 0x040fe80000041838 */
[----:B-1----:R-:W-:Y:S01]  /*12ad0*/  FFMA.FTZ R84, R113, c[0x0][0x2d0], -R2 ;  /* 0x0000b40071547a23 */ /* 0x002fe20000010802 */
[----:B------:R-:W-:Y:S02]  /*12ae0*/  MOV R113, R112 ;  /* 0x0000007000717202 */ /* 0x000fe40000000f00 */
[----:B------:R-:W-:Y:S01]  /*12af0*/  MOV R112, R105 ;  /* 0x0000006900707202 */ /* 0x000fe20000000f00 */
[-C--:B------:R-:W-:Y:S04]  /*12b00*/  HMMA.16816.F32.BF16 R60, R80, R90.reuse, R60 ;  /* 0x0000005a503c723c */ /* 0x080fe8000004183c */
[----:B------:R-:W-:Y:S01]  /*12b10*/  MOV R105, R104 ;  /* 0x0000006800697202 */ /* 0x000fe20000000f00 */
[--C-:B------:R-:W-:Y:S01]  /*12b20*/  FFMA.FTZ R88, R189, c[0x0][0x2d0], -R100.reuse ;  /* 0x0000b400bd587a23 */ /* 0x100fe20000010864 */
[----:B------:R-:W-:Y:S01]  /*12b30*/  MOV R104, R180 ;  /* 0x000000b400687202 */ /* 0x000fe20000000f00 */
[----:B------:R-:W-:Y:S01]  /*12b40*/  FFMA.FTZ R80, R113, c[0x0][0x2d0], -R100 ;  /* 0x0000b40071507a23 */ /* 0x000fe20000010864 */
[----:B------:R-:W-:Y:S01]  /*12b50*/  HMMA.16816.F32.BF16 R64, R76, R90, R64 ;  /* 0x0000005a4c40723c */ /* 0x000fe20000041840 */
[----:B------:R1:W-:Y:S03]  /*12b60*/  MUFU.EX2 R189, R88 ;  /* 0x0000005800bd7308 */ /* 0x0003e60000000800 */
[----:B------:R-:W-:Y:S02]  /*12b70*/  MOV R180, R179 ;  /* 0x000000b300b47202 */ /* 0x000fe40000000f00 */
[----:B------:R-:W-:Y:S02]  /*12b80*/  MOV R179, R171 ;  /* 0x000000ab00b37202 */ /* 0x000fe40000000f00 */
[----:B------:R-:W-:Y:S04]  /*12b90*/  MOV R171, R177 ;  /* 0x000000b100ab7202 */ /* 0x000fe80000000f00 */
[----:B------:R-:W-:Y:S02]  /*12ba0*/  MOV R177, R102 ;  /* 0x0000006600b17202 */ /* 0x000fe40000000f00 */
[----:B------:R2:W2:Y:S01]  /*12bb0*/  MUFU.EX2 R102, R84 ;  /* 0x0000005400667308 */ /* 0x0004a20000000800 */
[----:B------:R-:W-:Y:S02]  /*12bc0*/  MOV R113, R105 ;  /* 0x0000006900717202 */ /* 0x000fe40000000f00 */
[----:B------:R-:W-:Y:S02]  /*12bd0*/  MOV R105, R104 ;  /* 0x0000006800697202 */ /* 0x000fe40000000f00 */
[----:B------:R-:W-:Y:S01]  /*12be0*/  MOV R104, R180 ;  /* 0x000000b400687202 */ /* 0x000fe20000000f00 */
[----:B------:R-:W-:Y:S01]  /*12bf0*/  FFMA.FTZ R92, R113, c[0x0][0x2d0], -R168 ;  /* 0x0000b400715c7a23 */ /* 0x000fe200000108a8 */
[----:B------:R-:W-:Y:S02]  /*12c00*/  MOV R180, R179 ;  /* 0x000000b300b47202 */ /* 0x000fe40000000f00 */
[----:B------:R-:W-:Y:S01]  /*12c10*/  MOV R179, R188 ;  /* 0x000000bc00b37202 */ /* 0x000fe20000000f00 */
[----:B------:R2:W-:Y:S01]  /*12c20*/  MUFU.EX2 R159, R92 ;  /* 0x0000005c009f7308 */ /* 0x0005e20000000800 */
[----:B------:R-:W-:Y:S01]  /*12c30*/  F2FP.BF16.PACK_AB R76, R197, R147 ;  /* 0x00000093c54c723e */ /* 0x000fe200000010ff */
[----:B-1----:R-:W-:Y:S01]  /*12c40*/  LDSM.16.MT88.4 R88, [R212+0x1900] ;  /* 0x00190000d458783b */ /* 0x002fe20000004200 */
[----:B------:R-:W-:Y:S02]  /*12c50*/  F2FP.BF16.PACK_AB R78, R195, R196 ;  /* 0x000000c4c34e723e */ /* 0x000fe400000010ff */
[----:B------:R-:W-:Y:S02]  /*12c60*/  F2FP.BF16.PACK_AB R77, R194, R146 ;  /* 0x00000092c24d723e */ /* 0x000fe400000010ff */
[----:B------:R-:W-:Y:S02]  /*12c70*/  F2FP.BF16.PACK_AB R79, R193, R192 ;  /* 0x000000c0c14f723e */ /* 0x000fe400000010ff */
[----:B----4-:R-:W-:Y:S01]  /*12c80*/  F2FP.BF16.PACK_AB R82, R155, R191 ;  /* 0x000000bf9b52723e */ /* 0x010fe200000010ff */
[----:B------:R1:W-:Y:S01]  /*12c90*/  MUFU.EX2 R188, R80 ;  /* 0x0000005000bc7308 */ /* 0x0003e20000000800 */
[----:B---3--:R-:W-:Y:S01]  /*12ca0*/  F2FP.BF16.PACK_AB R81, R152, R153 ;  /* 0x000000999851723e */ /* 0x008fe200000010ff */
[----:B--2---:R-:W2:Y:S01]  /*12cb0*/  LDSM.16.MT88.4 R84, [R209+0x1900] ;  /* 0x00190000d154783b */ /* 0x004ea20000004200 */
[----:B------:R-:W-:Y:S07]  /*12cc0*/  F2FP.BF16.PACK_AB R83, R101, R102 ;  /* 0x000000666553723e */ /* 0x000fee00000010ff */
[----:B------:R-:W3:Y:S01]  /*12cd0*/  LDSM.16.MT88.4 R92, [R210+0x1900] ;  /* 0x00190000d25c783b */ /* 0x000ee20000004200 */
[----:B-1----:R-:W-:Y:S04]  /*12ce0*/  FFMA.FTZ R80, R114, c[0x0][0x2d0], -R100 ;  /* 0x0000b40072507a23 */ /* 0x002fe80000010864 */
[----:B------:R1:W4:Y:S01]  /*12cf0*/  MUFU.EX2 R187, R80 ;  /* 0x0000005000bb7308 */ /* 0x0003220000000800 */
[-C--:B--2---:R-:W-:Y:S03]  /*12d00*/  HMMA.16816.F32.BF16 R4, R76, R84.reuse, R4 ;  /* 0x000000544c04723c */ /* 0x084fe60000041804 */
[----:B-1----:R-:W-:Y:S07]  /*12d10*/  F2FP.BF16.PACK_AB R80, R190, R145 ;  /* 0x00000091be50723e */ /* 0x002fee00000010ff */
[C---:B------:R-:W-:Y:S07]  /*12d20*/  HMMA.16816.F32.BF16 R8, R80.reuse, R84, R8 ;  /* 0x000000545008723c */ /* 0x040fee0000041808 */
[--C-:B------:R-:W-:Y:S01]  /*12d30*/  FFMA.FTZ R84, R112, c[0x0][0x2d0], -R168.reuse ;  /* 0x0000b40070547a23 */ /* 0x100fe200000108a8 */
[-C--:B------:R-:W-:Y:S03]  /*12d40*/  HMMA.16816.F32.BF16 R12, R80, R86.reuse, R12 ;  /* 0x00000056500c723c */ /* 0x080fe6000004180c */
[----:B------:R1:W2:Y:S01]  /*12d50*/  MUFU.EX2 R158, R84 ;  /* 0x00000054009e7308 */ /* 0x0002a20000000800 */
[----:B------:R-:W-:Y:S04]  /*12d60*/  MOV R112, R177 ;  /* 0x000000b100707202 */ /* 0x000fe80000000f00 */
[C---:B------:R-:W-:Y:S08]  /*12d70*/  HMMA.16816.F32.BF16 R16, R76.reuse, R86, R16 ;  /* 0x000000564c10723c */ /* 0x040ff00000041810 */
[-C--:B------:R-:W-:Y:S08]  /*12d80*/  HMMA.16816.F32.BF16 R20, R76, R88.reuse, R20 ;  /* 0x000000584c14723c */ /* 0x080ff00000041814 */
[C---:B------:R-:W-:Y:S04]  /*12d90*/  HMMA.16816.F32.BF16 R24, R80.reuse, R88, R24 ;  /* 0x000000585018723c */ /* 0x040fe80000041818 */
[--C-:B-1----:R-:W-:Y:S03]  /*12da0*/  FFMA.FTZ R84, R111, c[0x0][0x2d0], -R168.reuse ;  /* 0x0000b4006f547a23 */ /* 0x102fe600000108a8 */
[--C-:B------:R-:W-:Y:S01]  /*12db0*/  FFMA.FTZ R88, R109, c[0x0][0x2d0], -R169.reuse ;  /* 0x0000b4006d587a23 */ /* 0x100fe200000108a9 */
[-C--:B------:R-:W-:Y:S01]  /*12dc0*/  HMMA.16816.F32.BF16 R28, R80, R90.reuse, R28 ;  /* 0x0000005a501c723c */ /* 0x080fe2000004181c */
[----:B------:R1:W-:Y:S03]  /*12dd0*/  MUFU.EX2 R182, R84 ;  /* 0x0000005400b67308 */ /* 0x0003e60000000800 */
[----:B------:R-:W-:Y:S04]  /*12de0*/  MOV R109, R106 ;  /* 0x0000006a006d7202 */ /* 0x000fe80000000f00 */
[C---:B------:R-:W-:Y:S03]  /*12df0*/  HMMA.16816.F32.BF16 R32, R76.reuse, R90, R32 ;  /* 0x0000005a4c20723c */ /* 0x040fe60000041820 */
[----:B------:R2:W-:Y:S05]  /*12e00*/  MUFU.EX2 R156, R88 ;  /* 0x00000058009c7308 */ /* 0x0005ea0000000800 */
[-C--:B---3--:R-:W-:Y:S08]  /*12e10*/  HMMA.16816.F32.BF16 R36, R76, R92.reuse, R36 ;  /* 0x0000005c4c24723c */ /* 0x088ff00000041824 */
[C---:B------:R-:W-:Y:S04]  /*12e20*/  HMMA.16816.F32.BF16 R40, R80.reuse, R92, R40 ;  /* 0x0000005c5028723c */ /* 0x040fe80000041828 */
[----:B-1----:R-:W-:Y:S03]  /*12e30*/  FFMA.FTZ R84, R181, c[0x0][0x2d0], -R168 ;  /* 0x0000b400b5547a23 */ /* 0x002fe600000108a8 */
[--C-:B------:R-:W-:Y:S01]  /*12e40*/  FFMA.FTZ R92, R97, c[0x0][0x2d0], -R2.reuse ;  /* 0x0000b400615c7a23 */ /* 0x100fe20000010802 */
[-C--:B------:R-:W-:Y:S01]  /*12e50*/  HMMA.16816.F32.BF16 R44, R80, R94.reuse, R44 ;  /* 0x0000005e502c723c */ /* 0x080fe2000004182c */
[----:B------:R1:W3:Y:S03]  /*12e60*/  MUFU.EX2 R181, R84 ;  /* 0x0000005400b57308 */ /* 0x0002e60000000800 */
[--C-:B--2---:R-:W-:Y:S01]  /*12e70*/  FFMA.FTZ R88, R105, c[0x0][0x2d0], -R169.reuse ;  /* 0x0000b40069587a23 */ /* 0x104fe200000108a9 */
[----:B------:R-:W-:Y:S02]  /*12e80*/  MOV R105, R104 ;  /* 0x0000006800697202 */ /* 0x000fe40000000f00 */
[----:B------:R-:W-:Y:S01]  /*12e90*/  MOV R104, R180 ;  /* 0x000000b400687202 */ /* 0x000fe20000000f00 */
[C---:B------:R-:W-:Y:S03]  /*12ea0*/  HMMA.16816.F32.BF16 R48, R76.reuse, R94, R48 ;  /* 0x0000005e4c30723c */ /* 0x040fe60000041830 */
[----:B------:R2:W-:Y:S01]  /*12eb0*/  MUFU.EX2 R180, R88 ;  /* 0x0000005800b47308 */ /* 0x0005e20000000800 */
[----:B------:R-:W-:Y:S02]  /*12ec0*/  MOV R111, R104 ;  /* 0x00000068006f7202 */ /* 0x000fe40000000f00 */
[----:B------:R-:W-:Y:S07]  /*12ed0*/  MOV R104, R175 ;  /* 0x000000af00687202 */ /* 0x000fee0000000f00 */
[----:B------:R3:W-:Y:S01]  /*12ee0*/  MUFU.EX2 R97, R92 ;  /* 0x0000005c00617308 */ /* 0x0007e20000000800 */
[--C-:B-1----:R-:W-:Y:S01]  /*12ef0*/  FFMA.FTZ R84, R110, c[0x0][0x2d0], -R169.reuse ;  /* 0x0000b4006e547a23 */ /* 0x102fe200000108a9 */
[----:B------:R-:W-:Y:S08]  /*12f00*/  MOV R110, R174 ;  /* 0x000000ae006e7202 */ /* 0x000ff00000000f00 */
[----:B------:R1:W-:Y:S01]  /*12f10*/  MUFU.EX2 R157, R84 ;  /* 0x00000054009d7308 */ /* 0x0003e20000000800 */
[--C-:B--2---:R-:W-:Y:S09]  /*12f20*/  FFMA.FTZ R88, R179, c[0x0][0x2d0], -R169.reuse ;  /* 0x0000b400b3587a23 */ /* 0x104ff200000108a9 */
[----:B------:R2:W2:Y:S01]  /*12f30*/  MUFU.EX2 R179, R88 ;  /* 0x0000005800b37308 */ /* 0x0004a20000000800 */
[--C-:B---3--:R-:W-:Y:S09]  /*12f40*/  FFMA.FTZ R92, R98, c[0x0][0x2d0], -R2.reuse ;  /* 0x0000b400625c7a23 */ /* 0x108ff20000010802 */
[----:B------:R3:W-:Y:S01]  /*12f50*/  MUFU.EX2 R98, R92 ;  /* 0x0000005c00627308 */ /* 0x0007e20000000800 */
[----:B-1----:R-:W1:Y:S01]  /*12f60*/  LDSM.16.MT88.4 R84, [R211+0x1900] ;  /* 0x00190000d354783b */ /* 0x002e620000004200 */
[----:B--2---:R-:W-:Y:S08]  /*12f70*/  FFMA.FTZ R88, R99, c[0x0][0x2d0], -R2 ;  /* 0x0000b40063587a23 */ /* 0x004ff00000010802 */
[----:B------:R2:W-:Y:S01]  /*12f80*/  MUFU.EX2 R99, R88 ;  /* 0x0000005800637308 */ /* 0x0005e20000000800 */
[----:B---3--:R-:W-:Y:S09]  /*12f90*/  FFMA.FTZ R92, R173, c[0x0][0x2d0], -R100 ;  /* 0x0000b400ad5c7a23 */ /* 0x008ff20000010864 */
[----:B------:R3:W-:Y:S01]  /*12fa0*/  MUFU.EX2 R175, R92 ;  /* 0x0000005c00af7308 */ /* 0x0007e20000000800 */
[----:B--2---:R-:W-:Y:S01]  /*12fb0*/  FFMA.FTZ R88, R108, c[0x0][0x2d0], -R2 ;  /* 0x0000b4006c587a23 */ /* 0x004fe20000010802 */
[----:B------:R-:W-:Y:S01]  /*12fc0*/  MOV R108, R96 ;  /* 0x00000060006c7202 */ /* 0x000fe20000000f00 */
[-C--:B-1----:R-:W-:Y:S07]  /*12fd0*/  HMMA.16816.F32.BF16 R52, R76, R84.reuse, R52 ;  /* 0x000000544c34723c */ /* 0x082fee0000041834 */
[----:B------:R1:W2:Y:S01]  /*12fe0*/  MUFU.EX2 R96, R88 ;  /* 0x0000005800607308 */ /* 0x0002a20000000800 */
[C---:B------:R-:W-:Y:S01]  /*12ff0*/  HMMA.16816.F32.BF16 R56, R80.reuse, R84, R56 ;  /* 0x000000545038723c */ /* 0x040fe20000041838 */
[----:B---3--:R-:W-:Y:S06]  /*13000*/  LDSM.16.MT88.4 R92, [R210+0x2100] ;  /* 0x00210000d25c783b */ /* 0x008fec0000004200 */
[--C-:B------:R-:W-:Y:S01]  /*13010*/  FFMA.FTZ R84, R107, c[0x0][0x2d0], -R100.reuse ;  /* 0x0000b4006b547a23 */ /* 0x100fe20000010864 */
[-C--:B------:R-:W-:Y:S04]  /*13020*/  HMMA.16816.F32.BF16 R60, R80, R86.reuse, R60 ;  /* 0x00000056503c723c */ /* 0x080fe8000004183c */
[----:B------:R-:W-:Y:S02]  /*13030*/  MOV R107, R178 ;  /* 0x000000b2006b7202 */ /* 0x000fe40000000f00 */
[----:B------:R3:W-:Y:S01]  /*13040*/  MUFU.EX2 R178, R84 ;  /* 0x0000005400b27308 */ /* 0x0007e20000000800 */
[--C-:B------:R-:W-:Y:S01]  /*13050*/  FFMA.FTZ R80, R105, c[0x0][0x2d0], -R100.reuse ;  /* 0x0000b40069507a23 */ /* 0x100fe20000010864 */
[----:B------:R-:W-:Y:S01]  /*13060*/  HMMA.16816.F32.BF16 R64, R76, R86, R64 ;  /* 0x000000564c40723c */ /* 0x000fe20000041840 */
[----:B-1----:R-:W1:Y:S03]  /*13070*/  LDSM.16.MT88.4 R88, [R209+0x2100] ;  /* 0x00210000d158783b */ /* 0x002e660000004200 */
[----:B------:R-:W-:Y:S02]  /*13080*/  MOV R105, R171 ;  /* 0x000000ab00697202 */ /* 0x000fe40000000f00 */
[----:B------:R-:W-:Y:S02]  /*13090*/  MOV R171, R176 ;  /* 0x000000b000ab7202 */ /* 0x000fe40000000f00 */
[----:B------:R1:W1:Y:S01]  /*130a0*/  MUFU.EX2 R177, R80 ;  /* 0x0000005000b17308 */ /* 0x0002620000000800 */
[----:B------:R-:W-:Y:S03]  /*130b0*/  F2FP.BF16.PACK_AB R76, R189, R154 ;  /* 0x0000009abd4c723e */ /* 0x000fe600000010ff */
[----:B----4-:R-:W-:Y:S02]  /*130c0*/  F2FP.BF16.PACK_AB R78, R187, R188 ;  /* 0x000000bcbb4e723e */ /* 0x010fe400000010ff */
[----:B------:R-:W-:Y:S02]  /*130d0*/  F2FP.BF16.PACK_AB R77, R158, R159 ;  /* 0x0000009f9e4d723e */ /* 0x000fe400000010ff */
[----:B------:R-:W-:Y:S02]  /*130e0*/  F2FP.BF16.PACK_AB R79, R181, R182 ;  /* 0x000000b6b54f723e */ /* 0x000fe400000010ff */
[----:B------:R-:W-:Y:S02]  /*130f0*/  F2FP.BF16.PACK_AB R82, R179, R180 ;  /* 0x000000b4b352723e */ /* 0x000fe400000010ff */
[----:B--2---:R-:W-:Y:S01]  /*13100*/  F2FP.BF16.PACK_AB R81, R96, R99 ;  /* 0x000000636051723e */ /* 0x004fe200000010ff */
[----:B---3--:R-:W2:Y:S01]  /*13110*/  LDSM.16.MT88.4 R84, [R212+0x2100] ;  /* 0x00210000d454783b */ /* 0x008ea20000004200 */
[----:B------:R-:W-:Y:S01]  /*13120*/  F2FP.BF16.PACK_AB R83, R98, R97 ;  /* 0x000000616253723e */ /* 0x000fe200000010ff */
[----:B-1----:R-:W-:Y:S01]  /*13130*/  FFMA.FTZ R80, R172, c[0x0][0x2d0], -R100 ;  /* 0x0000b400ac507a23 */ /* 0x002fe20000010864 */
[----:B------:R-:W-:Y:S03]  /*13140*/  F2FP.BF16.PACK_AB R164, R177, R178 ;  /* 0x000000b2b1a4723e */ /* 0x000fe600000010ff */
[----:B------:R1:W3:Y:S01]  /*13150*/  MUFU.EX2 R176, R80 ;  /* 0x0000005000b07308 */ /* 0x0002e20000000800 */
[-C--:B------:R-:W-:Y:S03]  /*13160*/  HMMA.16816.F32.BF16 R4, R76, R88.reuse, R4 ;  /* 0x000000584c04723c */ /* 0x080fe60000041804 */
[----:B-1----:R-:W-:Y:S02]  /*13170*/  F2FP.BF16.PACK_AB R80, R156, R157 ;  /* 0x0000009d9c50723e */ /* 0x002fe400000010ff */
[----:B---3--:R-:W-:Y:S05]  /*13180*/  F2FP.BF16.PACK_AB R166, R175, R176 ;  /* 0x000000b0afa6723e */ /* 0x008fea00000010ff */
[C---:B------:R-:W-:Y:S07]  /*13190*/  HMMA.16816.F32.BF16 R8, R80.reuse, R88, R8 ;  /* 0x000000585008723c */ /* 0x040fee0000041808 */
[--C-:B------:R-:W-:Y:S01]  /*131a0*/  FFMA.FTZ R88, R108, c[0x0][0x2d0], -R168.reuse ;  /* 0x0000b4006c587a23 */ /* 0x100fe200000108a8 */
[-C--:B------:R-:W-:Y:S01]  /*131b0*/  HMMA.16816.F32.BF16 R12, R80, R90.reuse, R12 ;  /* 0x0000005a500c723c */ /* 0x080fe2000004180c */
[----:B------:R-:W3:Y:S02]  /*131c0*/  LDL R108, [R1+0x24] ;  /* 0x00002400016c7983 */ /* 0x000ee40000100800 */
[----:B------:R1:W-:Y:S05]  /*131d0*/  MUFU.EX2 R174, R88 ;  /* 0x0000005800ae7308 */ /* 0x0003ea0000000800 */
[C---:B------:R-:W-:Y:S08]  /*131e0*/  HMMA.16816.F32.BF16 R16, R76.reuse, R90, R16 ;  /* 0x0000005a4c10723c */ /* 0x040ff00000041810 */
[-C--:B--2---:R-:W-:Y:S08]  /*131f0*/  HMMA.16816.F32.BF16 R20, R76, R84.reuse, R20 ;  /* 0x000000544c14723c */ /* 0x084ff00000041814 */
[C---:B------:R-:W-:Y:S04]  /*13200*/  HMMA.16816.F32.BF16 R24, R80.reuse, R84, R24 ;  /* 0x000000545018723c */ /* 0x040fe80000041818 */
[--C-:B-1----:R-:W-:Y:S02]  /*13210*/  FFMA.FTZ R88, R107, c[0x0][0x2d0], -R168.reuse ;  /* 0x0000b4006b587a23 */ /* 0x102fe400000108a8 */
[----:B------:R-:W2:Y:S01]  /*13220*/  LDL.LU R107, [R1+0x10] ;  /* 0x00001000016b7983 */ /* 0x000ea20000300800 */
[--C-:B------:R-:W-:Y:S01]  /*13230*/  FFMA.FTZ R84, R104, c[0x0][0x2d0], -R169.reuse ;  /* 0x0000b40068547a23 */ /* 0x100fe200000108a9 */
[-C--:B------:R-:W-:Y:S01]  /*13240*/  HMMA.16816.F32.BF16 R28, R80, R86.reuse, R28 ;  /* 0x00000056501c723c */ /* 0x080fe2000004181c */
[----:B------:R1:W4:Y:S01]  /*13250*/  MUFU.EX2 R172, R88 ;  /* 0x0000005800ac7308 */ /* 0x0003220000000800 */
[----:B------:R-:W2:Y:S06]  /*13260*/  LDL.LU R106, [R1+0x14] ;  /* 0x00001400016a7983 */ /* 0x000eac0000300800 */
[C---:B------:R-:W-:Y:S08]  /*13270*/  HMMA.16816.F32.BF16 R32, R76.reuse, R86, R32 ;  /* 0x000000564c20723c */ /* 0x040ff00000041820 */
[-C--:B------:R-:W-:Y:S08]  /*13280*/  HMMA.16816.F32.BF16 R36, R76, R92.reuse, R36 ;  /* 0x0000005c4c24723c */ /* 0x080ff00000041824 */
[C---:B------:R-:W-:Y:S04]  /*13290*/  HMMA.16816.F32.BF16 R40, R80.reuse, R92, R40 ;  /* 0x0000005c5028723c */ /* 0x040fe80000041828 */
[--C-:B-1----:R-:W-:Y:S01]  /*132a0*/  FFMA.FTZ R88, R105, c[0x0][0x2d0], -R168.reuse ;  /* 0x0000b40069587a23 */ /* 0x102fe200000108a8 */
[----:B----4-:R-:W-:Y:S01]  /*132b0*/  F2FP.BF16.PACK_AB R165, R172, R174 ;  /* 0x000000aeaca5723e */ /* 0x010fe200000010ff */
[----:B------:R-:W4:Y:S02]  /*132c0*/  LDL.LU R105, [R1+0x18] ;  /* 0x0000180001697983 */ /* 0x000f240000300800 */
[----:B------:R1:W-:Y:S01]  /*132d0*/  MUFU.EX2 R173, R88 ;  /* 0x0000005800ad7308 */ /* 0x0003e20000000800 */
[-C--:B------:R-:W-:Y:S01]  /*132e0*/  HMMA.16816.F32.BF16 R44, R80, R94.reuse, R44 ;  /* 0x0000005e502c723c */ /* 0x080fe2000004182c */
[----:B------:R-:W4:Y:S07]  /*132f0*/  LDL.LU R104, [R1+0x1c] ;  /* 0x00001c0001687983 */ /* 0x000f2e0000300800 */
[C---:B------:R-:W-:Y:S04]  /*13300*/  HMMA.16816.F32.BF16 R48, R76.reuse, R94, R48 ;  /* 0x0000005e4c30723c */ /* 0x040fe80000041830 */
[----:B-1----:R-:W-:Y:S02]  /*13310*/  FFMA.FTZ R88, R171, c[0x0][0x2d0], -R168 ;  /* 0x0000b400ab587a23 */ /* 0x002fe400000108a8 */
[----:B------:R1:W-:Y:S10]  /*13320*/  MUFU.EX2 R168, R84 ;  /* 0x0000005400a87308 */ /* 0x0003f40000000800 */
[----:B------:R1:W1:Y:S02]  /*13330*/  MUFU.EX2 R171, R88 ;  /* 0x0000005800ab7308 */ /* 0x0002640000000800 */
[--C-:B-1----:R-:W-:Y:S08]  /*13340*/  FFMA.FTZ R84, R170, c[0x0][0x2d0], -R169.reuse ;  /* 0x0000b400aa547a23 */ /* 0x102ff000000108a9 */
[----:B------:R1:W1:Y:S01]  /*13350*/  MUFU.EX2 R170, R84 ;  /* 0x0000005400aa7308 */ /* 0x0002620000000800 */
[----:B------:R-:W1:Y:S01]  /*13360*/  LDSM.16.MT88.4 R88, [R211+0x2100] ;  /* 0x00210000d358783b */ /* 0x000e620000004200 */
[----:B------:R-:W-:Y:S01]  /*13370*/  F2FP.BF16.PACK_AB R167, R171, R173 ;  /* 0x000000adaba7723e */ /* 0x000fe200000010ff */
[--C-:B-1----:R-:W-:Y:S01]  /*13380*/  FFMA.FTZ R84, R112, c[0x0][0x2d0], -R169.reuse ;  /* 0x0000b40070547a23 */ /* 0x102fe200000108a9 */
[----:B------:R-:W-:Y:S06]  /*13390*/  F2FP.BF16.PACK_AB R160, R170, R168 ;  /* 0x000000a8aaa0723e */ /* 0x000fec00000010ff */
[----:B------:R1:W-:Y:S01]  /*133a0*/  MUFU.EX2 R100, R84 ;  /* 0x0000005400647308 */ /* 0x0003e20000000800 */
[-C--:B------:R-:W-:Y:S03]  /*133b0*/  HMMA.16816.F32.BF16 R52, R76, R88.reuse, R52 ;  /* 0x000000584c34723c */ /* 0x080fe60000041834 */
[----:B-1----:R-:W-:Y:S05]  /*133c0*/  FFMA.FTZ R84, R111, c[0x0][0x2d0], -R169 ;  /* 0x0000b4006f547a23 */ /* 0x002fea00000108a9 */
[C---:B------:R-:W-:Y:S01]  /*133d0*/  HMMA.16816.F32.BF16 R56, R80.reuse, R88, R56 ;  /* 0x000000585038723c */ /* 0x040fe20000041838 */
[----:B------:R1:W1:Y:S07]  /*133e0*/  MUFU.EX2 R87, R84 ;  /* 0x0000005400577308 */ /* 0x00026e0000000800 */
[-C--:B------:R-:W-:Y:S08]  /*133f0*/  HMMA.16816.F32.BF16 R60, R80, R90.reuse, R60 ;  /* 0x0000005a503c723c */ /* 0x080ff0000004183c */
[----:B------:R-:W-:Y:S04]  /*13400*/  HMMA.16816.F32.BF16 R64, R76, R90, R64 ;  /* 0x0000005a4c40723c */ /* 0x000fe80000041840 */
[--C-:B-1----:R-:W-:Y:S01]  /*13410*/  FFMA.FTZ R84, R110, c[0x0][0x2d0], -R2.reuse ;  /* 0x0000b4006e547a23 */ /* 0x102fe20000010802 */
[----:B------:R-:W-:Y:S03]  /*13420*/  F2FP.BF16.PACK_AB R162, R87, R100 ;  /* 0x0000006457a2723e */ /* 0x000fe600000010ff */
[----:B------:R1:W-:Y:S04]  /*13430*/  MUFU.EX2 R85, R84 ;  /* 0x0000005400557308 */ /* 0x0003e80000000800 */
[--C-:B-1----:R-:W-:Y:S02]  /*13440*/  FFMA.FTZ R84, R109, c[0x0][0x2d0], -R2.reuse ;  /* 0x0000b4006d547a23 */ /* 0x102fe40000010802 */
[----:B------:R-:W-:Y:S04]  /*13450*/  FFMA.FTZ R2, R75, c[0x0][0x2d0], -R2 ;  /* 0x0000b4004b027a23 */ /* 0x000fe80000010802 */
[----:B------:R-:W1:Y:S10]  /*13460*/  MUFU.EX2 R86, R84 ;  /* 0x0000005400567308 */ /* 0x000e740000000800 */
[----:B------:R-:W-:Y:S10]  /*13470*/  MUFU.EX2 R84, R74 ;  /* 0x0000004a00547308 */ /* 0x000ff40000000800 */
[----:B------:R-:W1:Y:S02]  /*13480*/  MUFU.EX2 R74, R2 ;  /* 0x00000002004a7308 */ /* 0x000e640000000800 */
[----:B-1----:R-:W-:Y:S02]  /*13490*/  F2FP.BF16.PACK_AB R161, R86, R85 ;  /* 0x0000005556a1723e */ /* 0x002fe400000010ff */
[----:B------:R-:W-:Y:S02]  /*134a0*/  F2FP.BF16.PACK_AB R163, R74, R84 ;  /* 0x000000544aa3723e */ /* 0x000fe400000010ff */
[----:B---3--:R-:W-:Y:S02]  /*134b0*/  ISETP.GT.AND P0, PT, R103, R108, PT ;  /* 0x0000006c6700720c */ /* 0x008fe40003f04270 */
[----:B------:R-:W-:Y:S01]  /*134c0*/  MOV R103, R225 ;  /* 0x000000e100677202 */ /* 0x000fe20000000f00 */
[----:B--2---:R-:W-:Y:S02]  /*134d0*/  FFMA.FTZ R73, R73, R107, R244 ;  /* 0x0000006b49497223 */ /* 0x004fe400000100f4 */
[----:B------:R-:W-:Y:S02]  /*134e0*/  FFMA.FTZ R69, R69, R106, R242 ;  /* 0x0000006a45457223 */ /* 0x000fe400000100f2 */
[----:B----4-:R-:W-:Y:S02]  /*134f0*/  FFMA.FTZ R2, R68, R105, R239 ;  /* 0x0000006944027223 */ /* 0x010fe400000100ef */
[----:B------:R-:W-:Y:S02]  /*13500*/  FFMA.FTZ R0, R0, R104, R183 ;  /* 0x0000006800007223 */ /* 0x000fe400000100b7 */
[----:B------:R-:W-:Y:S01]  /*13510*/  FADD.FTZ R2, R240, R2 ;  /* 0x00000002f0027221 */ /* 0x000fe20000010000 */
[-C--:B------:R-:W-:Y:S05]  /*13520*/  HMMA.16816.F32.BF16 R104, R164, R116.reuse, R4 ;  /* 0x00000074a468723c */ /* 0x080fea0000041804 */
        /* <DEDUP_REMOVED lines=29> */
[----:B------:R-:W-:Y:S02]  /*13700*/  FADD.FTZ R11, R137, R4 ;  /* 0x00000004890b7221 */ /* 0x000fe40000010000 */
[----:B------:R-:W1:Y:S02]  /*13710*/  LDSM.16.MT88.4 R4, [R211+0x2900] ;  /* 0x00290000d304783b */ /* 0x000e640000004200 */
        /* <DEDUP_REMOVED lines=37> */
[----:B------:R-:W-:Y:S01]  /*13970*/  MOV R102, R3 ;  /* 0x0000000300667202 */ /* 0x000fe20000000f00 */
        /* <DEDUP_REMOVED lines=36> */
[----:B------:R-:W-:Y:S01]  /*13bc0*/  FADD.FTZ R2, R100, R0 ;  /* 0x0000000064027221 */ /* 0x000fe20000010000 */
[----:B------:R-:W-:Y:S01]  /*13bd0*/  MOV R100, R71 ;  /* 0x0000004700647202 */ /* 0x000fe20000000f00 */
[----:B------:R-:W-:Y:S02]  /*13be0*/  FADD.FTZ R0, R84, R4 ;  /* 0x0000000454007221 */ /* 0x000fe40000010000 */
[----:B------:R-:W-:Y:S02]  /*13bf0*/  FADD.FTZ R4, R171, R5 ;  /* 0x00000005ab047221 */ /* 0x000fe40000010000 */
[----:B------:R-:W-:Y:S02]  /*13c00*/  FADD.FTZ R2, R87, R2 ;  /* 0x0000000257027221 */ /* 0x000fe40000010000 */
[----:B------:R-:W-:Y:S01]  /*13c10*/  FADD.FTZ R0, R74, R0 ;  /* 0x000000004a007221 */ /* 0x000fe20000010000 */
[----:B------:R-:W-:Y:S04]  /*13c20*/  STL [R1+0x14], R4 ;  /* 0x0000140401007387 */ /* 0x000fe80000100800 */
[----:B------:R1:W-:Y:S04]  /*13c30*/  STL [R1+0x18], R2 ;  /* 0x0000180201007387 */ /* 0x0003e80000100800 */
[----:B------:R2:W-:Y:S01]  /*13c40*/  STL [R1+0x1c], R0 ;  /* 0x00001c0001007387 */ /* 0x0005e20000100800 */
[----:B-1----:R-:W-:Y:S01]  /*13c50*/  MOV R2, R72 ;  /* 0x0000004800027202 */ /* 0x002fe20000000f00 */
[----:B------:R-:W-:-:S05]  /*13c60*/  @P0 BRA `(.L_x_503) ;  /* 0xffffb26000000947 */ /* 0x000fca000383ffff */
.L_x_502:
[----:B--2---:R-:W2:Y:S02]  /*13c70*/  LDL R0, [R1] ;  /* 0x0000000001007983 */ /* 0x004ea40000100800 */
[----:B--2---:R-:W-:-:S13]  /*13c80*/  ISETP.GE.AND P0, PT, R225, R0, PT ;  /* 0x00000000e100720c */ /* 0x004fda0003f06270 */
[----:B------:R-:W-:Y:S05]  /*13c90*/  @!P0 BRA `(.L_x_504) ;  /* 0x000067e000008947 */ /* 0x000fea0003800000 */
[----:B------:R-:W2:Y:S01]  /*13ca0*/  LDL.LU.64 R6, [R1+0x40] ;  /* 0x0000400001067983 */ /* 0x000ea20000300a00 */
[----:B------:R-:W-:Y:S01]  /*13cb0*/  MOV R103, R3 ;  /* 0x0000000300677202 */ /* 0x000fe20000000f00 */
[----:B------:R-:W-:Y:S01]  /*13cc0*/  UMOV UR14, 0x60 ;  /* 0x00000060000e7882 */ /* 0x000fe20000000000 */
[----:B------:R-:W-:Y:S01]  /*13cd0*/  IMAD.MOV.U32 R101, RZ, RZ, R71 ;  /* 0x000000ffff657224 */ /* 0x000fe200078e0047 */
[----:B-1----:R-:W3:Y:S01]  /*13ce0*/  LDL.LU.64 R4, [R1+0x48] ;  /* 0x0000480001047983 */ /* 0x002ee20000300a00 */
[----:B------:R-:W-:Y:S01]  /*13cf0*/  ULDC.64 UR4, c[0x0][0x208] ;  /* 0x0000820000047ab9 */ /* 0x000fe20000000a00 */
[----:B------:R-:W-:Y:S01]  /*13d00*/  IMAD.MOV.U32 R100, RZ, RZ, R72 ;  /* 0x000000ffff647224 */ /* 0x000fe200078e0048 */
[----:B------:R-:W-:Y:S01]  /*13d10*/  UIMAD.WIDE.U32 UR16, UR14, UR4, URZ ;  /* 0x000000040e1072a5 */ /* 0x000fe2000f8e003f */
[----:B------:R-:W-:Y:S01]  /*13d20*/  IMAD.MOV.U32 R102, RZ, RZ, R70 ;  /* 0x000000ffff667224 */ /* 0x000fe200078e0046 */
[----:B------:R-:W-:Y:S02]  /*13d30*/  UIMAD UR5, UR14, UR5, URZ ;  /* 0x000000050e0572a4 */ /* 0x000fe4000f8e023f */
[----:B------:R-:W-:-:S02]  /*13d40*/  ULDC.64 UR6, c[0x0][0x1e0] ;  /* 0x0000780000067ab9 */ /* 0x000fc40000000a00 */
[----:B------:R-:W-:Y:S02]  /*13d50*/  USHF.L.U64.HI UR7, UR6, 0x5, UR7 ;  /* 0x0000000506077899 */ /* 0x000fe40008010207 */
[----:B------:R-:W-:Y:S02]  /*13d60*/  USHF.L.U32 UR6, UR6, 0x5, URZ ;  /* 0x0000000506067899 */ /* 0x000fe4000800063f */
[----:B------:R-:W-:Y:S01]  /*13d70*/  UIADD3 UR5, UR17, UR5, URZ ;  /* 0x0000000511057290 */ /* 0x000fe2000fffe03f */
[----:B--2---:R-:W-:Y:S02]  /*13d80*/  MOV R3, R7 ;  /* 0x0000000700037202 */ /* 0x004fe40000000f00 */
[----:B---3--:R-:W-:-:S05]  /*13d90*/  MOV R2, R4 ;  /* 0x0000000400027202 */ /* 0x008fca0000000f00 */
[----:B------:R1:W-:Y:S04]  /*13da0*/  STL.64 [R1+0x8], R2 ;  /* 0x0000080201007387 */ /* 0x0003e80000100a00 */
.L_x_521:
[----:B------:R-:W-:Y:S04]  /*13db0*/  DEPBAR.LE SB0, 0x0 ;  /* 0x000080000000791a */ /* 0x000fe80000000000 */
[----:B------:R-:W-:Y:S01]  /*13dc0*/  BAR.SYNC.DEFER_BLOCKING 0x0 ;  /* 0x0000000000007b1d */ /* 0x000fe20000010000 */
[----:B-12---:R-:W-:Y:S01]  /*13dd0*/  SHF.R.S32.HI R2, RZ, 0x1f, R225 ;  /* 0x0000001fff027819 */ /* 0x006fe200000114e1 */
[C---:B------:R-:W-:Y:S01]  /*13de0*/  IMAD R0, R225.reuse, UR5, RZ ;  /* 0x00000005e1007c24 */ /* 0x040fe2000f8e02ff */
[----:B------:R-:W-:Y:S03]  /*13df0*/  PLOP3.LUT P3, PT, PT, PT, UP2, 0x80, 0x0 ;  /* 0x000000000000781c */ /* 0x000fe60003f6f028 */
[----:B------:R-:W-:Y:S02]  /*13e00*/  IMAD R0, R2, UR16, R0 ;  /* 0x0000001002007c24 */ /* 0x000fe4000f8e0200 */
[----:B-----5:R-:W-:Y:S08]  /*13e10*/  LDSM.16.M88.4 R96, [R215+0x6100] ;  /* 0x00610000d760783b */ /* 0x020ff00000000200 */
[----:B------:R-:W2:Y:S06]  /*13e20*/  LDL.64 R196, [R1+0x8] ;  /* 0x0000080001c47983 */ /* 0x000eac0000100a00 */
[----:B------:R-:W1:Y:S08]  /*13e30*/  LDSM.16.M88.4 R16, [R208+0x3100] ;  /* 0x00310000d010783b */ /* 0x000e700000000200 */
[----:B------:R-:W3:Y:S08]  /*13e40*/  LDSM.16.M88.4 R92, [R215+0x8100] ;  /* 0x00810000d75c783b */ /* 0x000ef00000000200 */
[----:B------:R-:W4:Y:S08]  /*13e50*/  LDSM.16.M88.4 R32, [R208+0x3900] ;  /* 0x00390000d020783b */ /* 0x000f300000000200 */
[----:B------:R-:W1:Y:S08]  /*13e60*/  LDSM.16.M88.4 R48, [R208+0x4100] ;  /* 0x00410000d030783b */ /* 0x000e700000000200 */
[----:B------:R-:W1:Y:S08]  /*13e70*/  LDSM.16.M88.4 R64, [R208+0x4900] ;  /* 0x00490000d040783b */ /* 0x000e700000000200 */
[----:B------:R-:W1:Y:S08]  /*13e80*/  LDSM.16.M88.4 R80, [R208+0x5100] ;  /* 0x00510000d050783b */ /* 0x000e700000000200 */
[----:B------:R-:W1:Y:S08]  /*13e90*/  LDSM.16.M88.4 R168, [R208+0x5900] ;  /* 0x00590000d0a8783b */ /* 0x000e700000000200 */
[----:B------:R-:W-:Y:S08]  /*13ea0*/  LDSM.16.M88.4 R172, [R218+0x6100] ;  /* 0x00610000daac783b */ /* 0x000ff00000000200 */
[----:B------:R-:W1:Y:S08]  /*13eb0*/  LDSM.16.M88.4 R176, [R219] ;  /* 0x00000000dbb0783b */ /* 0x000e700000000200 */
[----:B------:R-:W2:Y:S08]  /*13ec0*/  LDSM.16.M88.4 R180, [R218+0x8100] ;  /* 0x00810000dab4783b */ /* 0x000eb00000000200 */
[----:B------:R-:W2:Y:S08]  /*13ed0*/  LDSM.16.M88.4 R184, [R224] ;  /* 0x00000000e0b8783b */ /* 0x000eb00000000200 */
[----:B------:R-:W2:Y:S08]  /*13ee0*/  LDSM.16.M88.4 R188, [R223] ;  /* 0x00000000dfbc783b */ /* 0x000eb00000000200 */
[----:B------:R-:W2:Y:S08]  /*13ef0*/  LDSM.16.M88.4 R192, [R222] ;  /* 0x00000000dec0783b */ /* 0x000eb00000000200 */
[----:B------:R-:W2:Y:S06]  /*13f00*/  LDL.64 R250, [R1+0x38] ;  /* 0x0000380001fa7983 */ /* 0x000eac0000100a00 */
[----:B------:R-:W2:Y:S01]  /*13f10*/  LDL R226, [R1+0x28] ;  /* 0x0000280001e27983 */ /* 0x000ea20000100800 */
        /* <DEDUP_REMOVED lines=26> */
[C---:B--2---:R-:W-:Y:S07]  /*140c0*/  HMMA.16816.F32.BF16 R8, R180.reuse, R176, R8 ;  /* 0x000000b0b408723c */ /* 0x044fee0000041808 */
[----:B------:R-:W-:Y:S01]  /*140d0*/  IMAD.WIDE.U32 R176, R225, UR16, R196 ;  /* 0x00000010e1b07c25 */ /* 0x000fe2000f8e00c4 */
[-C--:B------:R-:W-:Y:S04]  /*140e0*/  HMMA.16816.F32.BF16 R12, R180, R178.reuse, R12 ;  /* 0x000000b2b40c723c */ /* 0x080fe8000004180c */
[----:B------:R-:W-:Y:S02]  /*140f0*/  IADD3 R0, R177, R0, RZ ;  /* 0x00000000b1007210 */ /* 0x000fe40007ffe0ff */
[C---:B------:R-:W-:Y:S02]  /*14100*/  LEA R2, P0, R176.reuse, c[0x0][0x1f8], 0x1 ;  /* 0x00007e00b0027a11 */ /* 0x040fe400078008ff */
[C---:B------:R-:W-:Y:S04]  /*14110*/  HMMA.16816.F32.BF16 R16, R172.reuse, R178, R16 ;  /* 0x000000b2ac10723c */ /* 0x040fe80000041810 */
[----:B------:R-:W-:Y:S02]  /*14120*/  LEA.HI.X R3, R176, c[0x0][0x1fc], R0, 0x1, P0 ;  /* 0x00007f00b0037a11 */ /* 0x000fe400000f0c00 */
[----:B------:R-:W2:Y:S02]  /*14130*/  LDSM.16.M88.4 R176, [R220] ;  /* 0x00000000dcb0783b */ /* 0x000ea40000000200 */
[-C--:B------:R-:W-:Y:S06]  /*14140*/  HMMA.16816.F32.BF16 R20, R172, R184.reuse, R20 ;  /* 0x000000b8ac14723c */ /* 0x080fec0000041814 */
[----:B------:R-:W-:Y:S01]  /*14150*/  @!PT LDS RZ, [RZ] ;  /* 0x00000000fffff984 */ /* 0x000fe20000000800 */
[----:B------:R-:W-:Y:S01]  /*14160*/  @!PT LDS RZ, [RZ] ;  /* 0x00000000fffff984 */ /* 0x000fe20000000800 */
[----:B------:R-:W-:Y:S01]  /*14170*/  @!PT LDS RZ, [RZ] ;  /* 0x00000000fffff984 */ /* 0x000fe20000000800 */
[----:B------:R3:W-:Y:S02]  /*14180*/  LDGSTS.E.BYPASS.LTC128B.128 [R227+0x100], [R2.64], !P6 ;  /* 0x0010000002e37fae */ /* 0x0007e4000f101d4c */
[C---:B------:R-:W-:Y:S08]  /*14190*/  HMMA.16816.F32.BF16 R24, R180.reuse, R184, R24 ;  /* 0x000000b8b418723c */ /* 0x040ff00000041818 */
[-C--:B------:R-:W-:Y:S08]  /*141a0*/  HMMA.16816.F32.BF16 R28, R180, R186.reuse, R28 ;  /* 0x000000bab41c723c */ /* 0x080ff0000004181c */
[C---:B------:R-:W-:Y:S08]  /*141b0*/  HMMA.16816.F32.BF16 R32, R172.reuse, R186, R32 ;  /* 0x000000baac20723c */ /* 0x040ff00000041820 */
[-C--:B------:R-:W-:Y:S08]  /*141c0*/  HMMA.16816.F32.BF16 R36, R172, R188.reuse, R36 ;  /* 0x000000bcac24723c */ /* 0x080ff00000041824 */
[C---:B------:R-:W-:Y:S07]  /*141d0*/  HMMA.16816.F32.BF16 R40, R180.reuse, R188, R40 ;  /* 0x000000bcb428723c */ /* 0x040fee0000041828 */
[----:B------:R-:W-:Y:S01]  /*141e0*/  IADD3 R188, P1, R2, UR9, RZ ;  /* 0x0000000902bc7c10 */ /* 0x000fe2000ff3e0ff */
[-C--:B------:R-:W-:Y:S04]  /*141f0*/  HMMA.16816.F32.BF16 R44, R180, R190.reuse, R44 ;  /* 0x000000beb42c723c */ /* 0x080fe8000004182c */
[----:B------:R-:W-:Y:S02]  /*14200*/  IADD3.X R189, R3, UR8, RZ, P1, !PT ;  /* 0x0000000803bd7c10 */ /* 0x000fe40008ffe4ff */
[----:B------:R-:W-:Y:S02]  /*14210*/  IADD3 R186, P0, R188, UR9, RZ ;  /* 0x00000009bcba7c10 */ /* 0x000fe4000ff1e0ff */
[C---:B------:R-:W-:Y:S01]  /*14220*/  HMMA.16816.F32.BF16 R48, R172.reuse, R190, R48 ;  /* 0x000000beac30723c */ /* 0x040fe20000041830 */
[----:B------:R4:W-:Y:S03]  /*14230*/  LDGSTS.E.BYPASS.LTC128B.128 [R227+0x900], [R188.64], !P6 ;  /* 0x00900000bce37fae */ /* 0x0009e6000f101d4c */
[----:B------:R-:W-:Y:S02]  /*14240*/  IADD3.X R187, R189, UR8, RZ, P0, !PT ;  /* 0x00000008bdbb7c10 */ /* 0x000fe400087fe4ff */
[----:B------:R-:W-:Y:S02]  /*14250*/  IADD3 R184, P2, R186, UR9, RZ ;  /* 0x00000009bab87c10 */ /* 0x000fe4000ff5e0ff */
[-C--:B------:R-:W-:Y:S01]  /*14260*/  HMMA.16816.F32.BF16 R52, R172, R192.reuse, R52 ;  /* 0x000000c0ac34723c */ /* 0x080fe20000041834 */
[----:B------:R1:W-:Y:S03]  /*14270*/  LDGSTS.E.BYPASS.LTC128B.128 [R227+0x1100], [R186.64], !P6 ;  /* 0x01100000bae37fae */ /* 0x0003e6000f101d4c */
[----:B------:R-:W-:Y:S02]  /*14280*/  IADD3.X R185, R187, UR8, RZ, P2, !PT ;  /* 0x00000008bbb97c10 */ /* 0x000fe400097fe4ff */
[----:B---3--:R-:W-:Y:S02]  /*14290*/  IADD3 R2, P1, R184, UR9, RZ ;  /* 0x00000009b8027c10 */ /* 0x008fe4000ff3e0ff */
[C---:B------:R-:W-:Y:S01]  /*142a0*/  HMMA.16816.F32.BF16 R56, R180.reuse, R192, R56 ;  /* 0x000000c0b438723c */ /* 0x040fe20000041838 */
[----:B------:R3:W-:Y:S03]  /*142b0*/  LDGSTS.E.BYPASS.LTC128B.128 [R227+0x1900], [R184.64], !P6 ;  /* 0x01900000b8e37fae */ /* 0x0007e6000f101d4c */
[----:B------:R-:W-:Y:S02]  /*142c0*/  IADD3.X R3, R185, UR8, RZ, P1, !PT ;  /* 0x00000008b9037c10 */ /* 0x000fe40008ffe4ff */
[----:B------:R-:W-:Y:S02]  /*142d0*/  IADD3 R190, P0, R2, UR9, RZ ;  /* 0x0000000902be7c10 */ /* 0x000fe4000ff1e0ff */
[-C--:B------:R-:W-:Y:S01]  /*142e0*/  HMMA.16816.F32.BF16 R60, R180, R194.reuse, R60 ;  /* 0x000000c2b43c723c */ /* 0x080fe2000004183c */
[----:B------:R2:W-:Y:S01]  /*142f0*/  LDGSTS.E.BYPASS.LTC128B.128 [R227+0x2100], [R2.64], !P6 ;  /* 0x0210000002e37fae */ /* 0x0005e2000f101d4c */
[----:B------:R-:W-:Y:S02]  /*14300*/  PLOP3.LUT P1, PT, PT, PT, UP2, 0x80, 0x0 ;  /* 0x000000000000781c */ /* 0x000fe40003f2f028 */
[----:B------:R-:W-:Y:S04]  /*14310*/  IADD3.X R191, R3, UR8, RZ, P0, !PT ;  /* 0x0000000803bf7c10 */ /* 0x000fe800087fe4ff */
[C---:B------:R-:W-:Y:S01]  /*14320*/  HMMA.16816.F32.BF16 R64, R172.reuse, R194, R64 ;  /* 0x000000c2ac40723c */ /* 0x040fe20000041840 */
[----:B------:R4:W-:Y:S07]  /*14330*/  LDGSTS.E.BYPASS.LTC128B.128 [R227+0x2900], [R190.64], !P6 ;  /* 0x02900000bee37fae */ /* 0x0009ee000f101d4c */
[-C--:B-1----:R-:W-:Y:S01]  /*14340*/  HMMA.16816.F32.BF16 R68, R172, R168.reuse, R68 ;  /* 0x000000a8ac44723c */ /* 0x082fe20000041844 */
[----:B------:R-:W-:Y:S07]  /*14350*/  LDSM.16.M88.4 R192, [R216+0x8100] ;  /* 0x00810000d8c0783b */ /* 0x000fee0000000200 */
[C---:B------:R-:W-:Y:S01]  /*14360*/  HMMA.16816.F32.BF16 R72, R180.reuse, R168, R72 ;  /* 0x000000a8b448723c */ /* 0x040fe20000041848 */
[----:B------:R-:W0:Y:S07]  /*14370*/  LDGDEPBAR ;  /* 0x00000000000079af */ /* 0x000e2e0000000000 */
[-C--:B------:R-:W-:Y:S01]  /*14380*/  HMMA.16816.F32.BF16 R76, R180, R170.reuse, R76 ;  /* 0x000000aab44c723c */ /* 0x080fe2000004184c */
[----:B---3--:R-:W-:Y:S07]  /*14390*/  LDSM.16.M88.4 R184, [R216+0x6100] ;  /* 0x00610000d8b8783b */ /* 0x008fee0000000200 */
[C---:B------:R-:W-:Y:S01]  /*143a0*/  HMMA.16816.F32.BF16 R80, R172.reuse, R170, R80 ;  /* 0x000000aaac50723c */ /* 0x040fe20000041850 */
[----:B--2---:R-:W2:Y:S06]  /*143b0*/  LDL.64 R2, [R1+0x30] ;  /* 0x0000300001027983 */ /* 0x004eac0000100a00 */
[----:B----4-:R-:W1:Y:S01]  /*143c0*/  LDSM.16.M88.4 R188, [R214+0x3100] ;  /* 0x00310000d6bc783b */ /* 0x010e620000000200 */
[-C--:B------:R-:W-:Y:S07]  /*143d0*/  HMMA.16816.F32.BF16 R84, R172, R176.reuse, R84 ;  /* 0x000000b0ac54723c */ /* 0x080fee0000041854 */
[----:B------:R-:W3:Y:S01]  /*143e0*/  LDSM.16.M88.4 R196, [R214+0x3900] ;  /* 0x00390000d6c4783b */ /* 0x000ee20000000200 */
[C---:B------:R-:W-:Y:S07]  /*143f0*/  HMMA.16816.F32.BF16 R88, R180.reuse, R176, R88 ;  /* 0x000000b0b458723c */ /* 0x040fee0000041858 */
[----:B------:R-:W4:Y:S01]  /*14400*/  LDSM.16.M88.4 R200, [R214+0x4100] ;  /* 0x00410000d6c8783b */ /* 0x000f220000000200 */
[-C--:B------:R-:W-:Y:S07]  /*14410*/  HMMA.16816.F32.BF16 R92, R180, R178.reuse, R92 ;  /* 0x000000b2b45c723c */ /* 0x080fee000004185c */
[----:B------:R-:W3:Y:S01]  /*14420*/  LDSM.16.M88.4 R168, [R214+0x4900] ;  /* 0x00490000d6a8783b */ /* 0x000ee20000000200 */
[----:B------:R-:W-:Y:S07]  /*14430*/  HMMA.16816.F32.BF16 R96, R172, R178, R96 ;  /* 0x000000b2ac60723c */ /* 0x000fee0000041860 */
[----:B------:R-:W3:Y:S08]  /*14440*/  LDSM.16.M88.4 R180, [R214+0x5100] ;  /* 0x00510000d6b4783b */ /* 0x000ef00000000200 */
[----:B------:R-:W4:Y:S01]  /*14450*/  LDSM.16.M88.4 R204, [R214+0x5900] ;  /* 0x00590000d6cc783b */ /* 0x000f220000000200 */
[-C--:B-1----:R-:W-:Y:S07]  /*14460*/  HMMA.16816.F32.BF16 R4, R184, R188.reuse, R4 ;  /* 0x000000bcb804723c */ /* 0x082fee0000041804 */
[----:B------:R-:W-:Y:S01]  /*14470*/  LDSM.16.M88.4 R172, [R217+0x6100] ;  /* 0x00610000d9ac783b */ /* 0x000fe20000000200 */
[C---:B------:R-:W-:Y:S07]  /*14480*/  HMMA.16816.F32.BF16 R8, R192.reuse, R188, R8 ;  /* 0x000000bcc008723c */ /* 0x040fee0000041808 */
[----:B------:R-:W1:Y:S01]  /*14490*/  LDSM.16.M88.4 R176, [R213] ;  /* 0x00000000d5b0783b */ /* 0x000e620000000200 */
[-C--:B------:R-:W-:Y:S08]  /*144a0*/  HMMA.16816.F32.BF16 R12, R192, R190.reuse, R12 ;  /* 0x000000bec00c723c */ /* 0x080ff0000004180c */
[C---:B------:R-:W-:Y:S01]  /*144b0*/  HMMA.16816.F32.BF16 R16, R184.reuse, R190, R16 ;  /* 0x000000beb810723c */ /* 0x040fe20000041810 */
[----:B------:R-:W1:Y:S07]  /*144c0*/  LDSM.16.M88.4 R188, [R217+0x8100] ;  /* 0x00810000d9bc783b */ /* 0x000e6e0000000200 */
        /* <DEDUP_REMOVED lines=20> */
[-C--:B-1----:R-:W-:Y:S08]  /*14610*/  HMMA.16816.F32.BF16 R4, R172, R176.reuse, R4 ;  /* 0x000000b0ac04723c */ /* 0x082ff00000041804 */
        /* <DEDUP_REMOVED lines=9> */
[----:B------:R-:W3:Y:S01]  /*146b0*/  MUFU.TANH R176, R5 ;  /* 0x0000000500b07308 */ /* 0x000ee20000002400 */
        /* <DEDUP_REMOVED lines=12> */
[----:B------:R-:W-:Y:S09]  /*14780*/  FMUL.FTZ R19, R19, c[0x0][0x320] ;  /* 0x0000c80013137a20 */ /* 0x000ff20000410000 */
[----:B------:R1:W1:Y:S01]  /*14790*/  MUFU.TANH R231, R7 ;  /* 0x0000000700e77308 */ /* 0x0002620000002400 */
[----:B----4-:R-:W4:Y:S09]  /*147a0*/  LDL R14, [R1+0x20] ;  /* 0x00002000010e7983 */ /* 0x010f320000100800 */
[----:B------:R-:W2:Y:S10]  /*147b0*/  MUFU.TANH R246, R8 ;  /* 0x0000000800f67308 */ /* 0x000eb40000002400 */
        /* <DEDUP_REMOVED lines=50> */
[----:B------:R-:W2:Y:S01]  /*14ae0*/  MUFU.TANH R20, R20 ;  /* 0x0000001400147308 */ /* 0x000ea20000002400 */
[C---:B------:R-:W-:Y:S01]  /*14af0*/  HMMA.16816.F32.BF16 R64, R172.reuse, R6, R64 ;  /* 0x00000006ac40723c */ /* 0x040fe20000041840 */
[----:B------:R-:W2:Y:S01]  /*14b00*/  LDSM.16.M88.4 R4, [R213+0x2800] ;  /* 0x00280000d504783b */ /* 0x000ea20000000200 */
[----:B------:R-:W-:Y:S04]  /*14b10*/  DEPBAR.LE SB0, 0x0 ;  /* 0x000080000000791a */ /* 0x000fe80000000000 */
[----:B------:R-:W-:Y:S02]  /*14b20*/  FMUL.FTZ R50, R50, c[0x0][0x320] ;  /* 0x0000c80032327a20 */ /* 0x000fe40000410000 */
[----:B------:R-:W-:Y:S01]  /*14b30*/  FMUL.FTZ R58, R58, c[0x0][0x320] ;  /* 0x0000c8003a3a7a20 */ /* 0x000fe20000410000 */
[----:B------:R-:W2:Y:S01]  /*14b40*/  MUFU.TANH R13, R21 ;  /* 0x00000015000d7308 */ /* 0x000ea20000002400 */
[----:B------:R-:W-:Y:S01]  /*14b50*/  BAR.SYNC.DEFER_BLOCKING 0x0 ;  /* 0x0000000000007b1d */ /* 0x000fe20000010000 */
[-C--:B-1----:R-:W-:Y:S05]  /*14b60*/  HMMA.16816.F32.BF16 R68, R172, R8.reuse, R68 ;  /* 0x00000008ac44723c */ /* 0x082fea0000041844 */
[----:B------:R-:W-:Y:S02]  /*14b70*/  FMUL.FTZ R52, R52, c[0x0][0x320] ;  /* 0x0000c80034347a20 */ /* 0x000fe40000410000 */
[----:B------:R-:W-:Y:S01]  /*14b80*/  FMUL.FTZ R53, R53, c[0x0][0x320] ;  /* 0x0000c80035357a20 */ /* 0x000fe20000410000 */
[----:B------:R1:W1:Y:S01]  /*14b90*/  MUFU.TANH R180, R58 ;  /* 0x0000003a00b47308 */ /* 0x0002620000002400 */
[C---:B------:R-:W-:Y:S04]  /*14ba0*/  HMMA.16816.F32.BF16 R72, R188.reuse, R8, R72 ;  /* 0x00000008bc48723c */ /* 0x040fe80000041848 */
[----:B------:R-:W-:Y:S02]  /*14bb0*/  FMUL.FTZ R54, R54, c[0x0][0x320] ;  /* 0x0000c80036367a20 */ /* 0x000fe40000410000 */
[----:B------:R-:W-:Y:S02]  /*14bc0*/  FMUL.FTZ R55, R55, c[0x0][0x320] ;  /* 0x0000c80037377a20 */ /* 0x000fe40000410000 */
[-C--:B------:R-:W-:Y:S01]  /*14bd0*/  HMMA.16816.F32.BF16 R76, R188, R10.reuse, R76 ;  /* 0x0000000abc4c723c */ /* 0x080fe2000004184c */
[----:B------:R3:W3:Y:S03]  /*14be0*/  MUFU.TANH R194, R22 ;  /* 0x0000001600c27308 */ /* 0x0006e60000002400 */
[----:B------:R-:W-:Y:S02]  /*14bf0*/  FMUL.FTZ R56, R56, c[0x0][0x320] ;  /* 0x0000c80038387a20 */ /* 0x000fe40000410000 */
[----:B------:R-:W-:Y:S02]  /*14c00*/  FMUL.FTZ R57, R57, c[0x0][0x320] ;  /* 0x0000c80039397a20 */ /* 0x000fe40000410000 */
[C---:B------:R-:W-:Y:S03]  /*14c10*/  HMMA.16816.F32.BF16 R80, R172.reuse, R10, R80 ;  /* 0x0000000aac50723c */ /* 0x040fe60000041850 */
[----:B------:R3:W3:Y:S01]  /*14c20*/  MUFU.TANH R186, R23 ;  /* 0x0000001700ba7308 */ /* 0x0006e20000002400 */
[----:B------:R-:W-:Y:S02]  /*14c30*/  FMUL.FTZ R59, R59, c[0x0][0x320] ;  /* 0x0000c8003b3b7a20 */ /* 0x000fe40000410000 */
[----:B------:R-:W-:Y:S01]  /*14c40*/  FMUL.FTZ R60, R60, c[0x0][0x320] ;  /* 0x0000c8003c3c7a20 */ /* 0x000fe20000410000 */
[----:B-1----:R-:W3:Y:S01]  /*14c50*/  LDL R58, [R1] ;  /* 0x00000000013a7983 */ /* 0x002ee20000100800 */
[-C--:B--2---:R-:W-:Y:S04]  /*14c60*/  HMMA.16816.F32.BF16 R84, R172, R4.reuse, R84 ;  /* 0x00000004ac54723c */ /* 0x084fe80000041854 */
[----:B------:R-:W-:Y:S01]  /*14c70*/  FMUL.FTZ R61, R61, c[0x0][0x320] ;  /* 0x0000c8003d3d7a20 */ /* 0x000fe20000410000 */
[----:B------:R1:W2:Y:S01]  /*14c80*/  MUFU.TANH R207, R24 ;  /* 0x0000001800cf7308 */ /* 0x0002a20000002400 */
[----:B------:R-:W-:Y:S02]  /*14c90*/  FMUL.FTZ R63, R63, c[0x0][0x320] ;  /* 0x0000c8003f3f7a20 */ /* 0x000fe40000410000 */
[C---:B------:R-:W-:Y:S04]  /*14ca0*/  HMMA.16816.F32.BF16 R88, R188.reuse, R4, R88 ;  /* 0x00000004bc58723c */ /* 0x040fe80000041858 */
[----:B------:R-:W-:Y:S02]  /*14cb0*/  FMUL.FTZ R64, R64, c[0x0][0x320] ;  /* 0x0000c80040407a20 */ /* 0x000fe40000410000 */
[----:B------:R-:W-:Y:S01]  /*14cc0*/  FMUL.FTZ R65, R65, c[0x0][0x320] ;  /* 0x0000c80041417a20 */ /* 0x000fe20000410000 */
[----:B------:R1:W1:Y:S01]  /*14cd0*/  MUFU.TANH R206, R25 ;  /* 0x0000001900ce7308 */ /* 0x0002620000002400 */
[-C--:B------:R-:W-:Y:S04]  /*14ce0*/  HMMA.16816.F32.BF16 R92, R188, R6.reuse, R92 ;  /* 0x00000006bc5c723c */ /* 0x080fe8000004185c */
[----:B------:R-:W-:Y:S02]  /*14cf0*/  FMUL.FTZ R66, R66, c[0x0][0x320] ;  /* 0x0000c80042427a20 */ /* 0x000fe40000410000 */
[----:B------:R-:W-:Y:S02]  /*14d00*/  FMUL.FTZ R67, R67, c[0x0][0x320] ;  /* 0x0000c80043437a20 */ /* 0x000fe40000410000 */
[----:B------:R-:W-:Y:S01]  /*14d10*/  HMMA.16816.F32.BF16 R96, R172, R6, R96 ;  /* 0x00000006ac60723c */ /* 0x000fe20000041860 */
[----:B------:R1:W1:Y:S03]  /*14d20*/  MUFU.TANH R233, R27 ;  /* 0x0000001b00e97308 */ /* 0x0002660000002400 */
[----:B------:R-:W-:Y:S02]  /*14d30*/  FMUL.FTZ R68, R68, c[0x0][0x320] ;  /* 0x0000c80044447a20 */ /* 0x000fe40000410000 */
[----:B------:R-:W-:Y:S02]  /*14d40*/  FMUL.FTZ R69, R69, c[0x0][0x320] ;  /* 0x0000c80045457a20 */ /* 0x000fe40000410000 */
[----:B------:R-:W-:Y:S03]  /*14d50*/  FMUL.FTZ R70, R70, c[0x0][0x320] ;  /* 0x0000c80046467a20 */ /* 0x000fe60000410000 */
        /* <DEDUP_REMOVED lines=48> */
[----:B------:R1:W1:Y:S10]  /*15060*/  MUFU.TANH R169, R39 ;  /* 0x0000002700a97308 */ /* 0x0002740000002400 */
        /* <DEDUP_REMOVED lines=16> */
[----:B------:R1:W1:Y:S10]  /*15170*/  MUFU.TANH R168, R56 ;  /* 0x0000003800a87308 */ /* 0x0002740000002400 */
[----:B------:R1:W1:Y:S01]  /*15180*/  MUFU.TANH R56, R57 ;  /* 0x0000003900387308 */ /* 0x0002620000002400 */
[C---:B---3--:R-:W-:Y:S09]  /*15190*/  ISETP.GT.AND P0, PT, R225.reuse, R58, PT ;  /* 0x0000003ae100720c */ /* 0x048ff20003f04270 */
[----:B------:R3:W1:Y:S04]  /*151a0*/  MUFU.TANH R179, R59 ;  /* 0x0000003b00b37308 */ /* 0x0006680000002400 */
[----:B------:R-:W-:Y:S02]  /*151b0*/  @P0 MOV R2, R250 ;  /* 0x000000fa00020202 */ /* 0x000fe40000000f00 */
[----:B------:R-:W-:Y:S04]  /*151c0*/  @P0 IADD3 R4, R225, -0x1, RZ ;  /* 0xffffffffe1040810 */ /* 0x000fe80007ffe0ff */
[----:B------:R-:W1:Y:S01]  /*151d0*/  MUFU.TANH R60, R60 ;  /* 0x0000003c003c7308 */ /* 0x000e620000002400 */
[----:B------:R-:W-:Y:S05]  /*151e0*/  @P0 SHF.R.S32.HI R0, RZ, 0x1f, R4 ;  /* 0x0000001fff000819 */ /* 0x000fea0000011404 */
[----:B------:R-:W-:Y:S04]  /*151f0*/  @P0 IMAD R0, R0, c[0x0][0x1e0], RZ ;  /* 0x0000780000000a24 */ /* 0x000fe800078e02ff */
[----:B------:R-:W1:Y:S01]  /*15200*/  MUFU.TANH R61, R61 ;  /* 0x0000003d003d7308 */ /* 0x000e620000002400 */
[C---:B------:R-:W-:Y:S02]  /*15210*/  @P0 IMAD R0, R4.reuse, c[0x0][0x1e4], R0 ;  /* 0x0000790004000a24 */ /* 0x040fe400078e0200 */
[----:B------:R-:W-:Y:S05]  /*15220*/  @P0 IMAD.WIDE.U32 R4, R4, c[0x0][0x1e0], RZ ;  /* 0x0000780004040a25 */ /* 0x000fea00078e00ff */
[----:B------:R-:W-:Y:S02]  /*15230*/  @P0 IADD3 R0, R5, R0, RZ ;  /* 0x0000000005000210 */ /* 0x000fe40007ffe0ff */
[----:B------:R3:W1:Y:S01]  /*15240*/  MUFU.TANH R178, R62 ;  /* 0x0000003e00b27308 */ /* 0x0006620000002400 */
[----:B------:R-:W-:Y:S01]  /*15250*/  @P0 IMAD.WIDE.U32 R2, R4, 0x60, R2 ;  /* 0x0000006004020825 */ /* 0x000fe200078e0002 */
[----:B------:R-:W-:Y:S03]  /*15260*/  MOV R5, R226 ;  /* 0x000000e200057202 */ /* 0x000fe60000000f00 */
[----:B------:R-:W-:Y:S01]  /*15270*/  @P1 IMAD.HI.U32 R4, R226, c[0x0][0x2c8], RZ ;  /* 0x0000b200e2041a27 */ /* 0x000fe200078e00ff */
[----:B------:R-:W-:Y:S03]  /*15280*/  @P0 LEA R6, P2, R2, c[0x0][0x1c8], 0x1 ;  /* 0x0000720002060a11 */ /* 0x000fe600078408ff */
[----:B------:R-:W-:Y:S01]  /*15290*/  @P0 IMAD R0, R0, 0x60, RZ ;  /* 0x0000006000000824 */ /* 0x000fe200078e02ff */
[----:B------:R-:W1:Y:S01]  /*152a0*/  MUFU.TANH R63, R63 ;  /* 0x0000003f003f7308 */ /* 0x000e620000002400 */
[----:B------:R-:W-:Y:S02]  /*152b0*/  @P0 IADD3 R10, P4, R6, UR6, RZ ;  /* 0x00000006060a0c10 */ /* 0x000fe4000ff9e0ff */
[----:B------:R-:W-:Y:S02]  /*152c0*/  @P3 SHF.R.U32.HI R5, RZ, c[0x0][0x2cc], R4 ;  /* 0x0000b300ff053a19 */ /* 0x000fe40000011604 */
[----:B------:R-:W-:Y:S02]  /*152d0*/  @P0 IADD3 R8, P1, R10, UR6, RZ ;  /* 0x000000060a080c10 */ /* 0x000fe4000ff3e0ff */
[----:B------:R-:W-:Y:S01]  /*152e0*/  @P0 IADD3 R0, R3, R0, RZ ;  /* 0x0000000003000210 */ /* 0x000fe20007ffe0ff */
[----:B------:R-:W1:Y:S02]  /*152f0*/  SHFL.IDX PT, R4, R5, RZ, 0x1c1f ;  /* 0x001c1fff05047589 */ /* 0x000e6400000e0000 */
[----:B------:R-:W1:Y:S01]  /*15300*/  MUFU.TANH R64, R64 ;  /* 0x0000004000407308 */ /* 0x000e620000002400 */
[----:B------:R-:W-:Y:S02]  /*15310*/  @P0 LEA.HI.X R7, R2, c[0x0][0x1cc], R0, 0x1, P2 ;  /* 0x0000730002070a11 */ /* 0x000fe400010f0c00 */
[----:B------:R-:W-:Y:S02]  /*15320*/  @P0 IADD3 R2, P3, R8, UR6, RZ ;  /* 0x0000000608020c10 */ /* 0x000fe4000ff7e0ff */
[----:B------:R-:W-:Y:S01]  /*15330*/  @P0 IADD3.X R11, R7, UR7, RZ, P4, !PT ;  /* 0x00000007070b0c10 */ /* 0x000fe2000a7fe4ff */
[----:B------:R-:W-:Y:S01]  /*15340*/  @!PT LDS RZ, [RZ] ;  /* 0x00000000fffff984 */ /* 0x000fe20000000800 */
[----:B------:R-:W-:Y:S01]  /*15350*/  @!PT LDS RZ, [RZ] ;  /* 0x00000000fffff984 */ /* 0x000fe20000000800 */
[----:B------:R1:W-:Y:S03]  /*15360*/  @P0 LDGSTS.E.BYPASS.LTC128B.128 [R227+0x3100], [R6.64], !P6 ;  /* 0x0310000006e30fae */ /* 0x0003e6000f101d4c */
[----:B------:R-:W-:Y:S01]  /*15370*/  @P0 IADD3.X R9, R11, UR7, RZ, P1, !PT ;  /* 0x000000070b090c10 */ /* 0x000fe20008ffe4ff */
[----:B------:R-:W2:Y:S03]  /*15380*/  MUFU.TANH R65, R65 ;  /* 0x0000004100417308 */ /* 0x000ea60000002400 */
[----:B------:R-:W-:Y:S01]  /*15390*/  @P0 IADD3.X R3, R9, UR7, RZ, P3, !PT ;  /* 0x0000000709030c10 */ /* 0x000fe20009ffe4ff */
[----:B------:R3:W-:Y:S06]  /*153a0*/  @P0 LDGSTS.E.BYPASS.LTC128B.128 [R227+0x3900], [R10.64], !P6 ;  /* 0x039000000ae30fae */ /* 0x0007ec000f101d4c */
[----:B------:R-:W2:Y:S02]  /*153b0*/  MUFU.TANH R66, R66 ;  /* 0x0000004200427308 */ /* 0x000ea40000002400 */
[----:B------:R2:W-:Y:S08]  /*153c0*/  @P0 LDGSTS.E.BYPASS.LTC128B.128 [R227+0x4100], [R8.64], !P6 ;  /* 0x0410000008e30fae */ /* 0x0005f0000f101d4c */
[----:B------:R-:W3:Y:S01]  /*153d0*/  MUFU.TANH R67, R67 ;  /* 0x0000004300437308 */ /* 0x000ee20000002400 */
[----:B------:R3:W-:Y:S01]  /*153e0*/  @P0 LDGSTS.E.BYPASS.LTC128B.128 [R227+0x4900], [R2.64], !P6 ;  /* 0x0490000002e30fae */ /* 0x0007e2000f101d4c */
[----:B-1----:R-:W-:Y:S04]  /*153f0*/  @P0 IADD3 R6, P2, R2, UR6, RZ ;  /* 0x0000000602060c10 */ /* 0x002fe8000ff5e0ff */
[----:B------:R-:W-:Y:S04]  /*15400*/  @P0 IADD3.X R7, R3, UR7, RZ, P2, !PT ;  /* 0x0000000703070c10 */ /* 0x000fe800097fe4ff */
[----:B------:R-:W1:Y:S01]  /*15410*/  MUFU.TANH R68, R68 ;  /* 0x0000004400447308 */ /* 0x000e620000002400 */
[----:B------:R4:W-:Y:S01]  /*15420*/  @P0 LDGSTS.E.BYPASS.LTC128B.128 [R227+0x5100], [R6.64], !P6 ;  /* 0x0510000006e30fae */ /* 0x0009e2000f101d4c */
[----:B--2---:R-:W-:Y:S08]  /*15430*/  @P0 IADD3 R8, P1, R6, UR6, RZ ;  /* 0x0000000606080c10 */ /* 0x004ff0000ff3e0ff */
[----:B------:R-:W2:Y:S01]  /*15440*/  MUFU.TANH R69, R69 ;  /* 0x0000004500457308 */ /* 0x000ea20000002400 */
[----:B------:R-:W-:Y:S05]  /*15450*/  @P0 IADD3.X R9, R7, UR7, RZ, P1, !PT ;  /* 0x0000000707090c10 */ /* 0x000fea0008ffe4ff */
[----:B------:R1:W-:Y:S01]  /*15460*/  @P0 LDGSTS.E.BYPASS.LTC128B.128 [R227+0x5900], [R8.64], !P6 ;  /* 0x0590000008e30fae */ /* 0x0003e2000f101d4c */
[----:B---3--:R-:W-:Y:S03]  /*15470*/  IMAD R3, R225, -0x60, RZ ;  /* 0xffffffa0e1037824 */ /* 0x008fe600078e02ff */
[----:B------:R-:W3:Y:S01]  /*15480*/  MUFU.TANH R70, R70 ;  /* 0x0000004600467308 */ /* 0x000ee20000002400 */
[----:B------:R-:W-:Y:S03]  /*15490*/  PLOP3.LUT P0, PT, PT, PT, UP1, 0x40, 0x0 ;  /* 0x000000000000781c */ /* 0x000fe60003f0e818 */
[----:B------:R-:W0:Y:S01]  /*154a0*/  LDGDEPBAR ;  /* 0x00000000000079af */ /* 0x000e220000000000 */
[C---:B----4-:R-:W-:Y:S05]  /*154b0*/  IADD3 R7, -R14.reuse, 0x1, R3 ;  /* 0x000000010e077810 */ /* 0x050fea0007ffe103 */
[----:B------:R-:W4:Y:S01]  /*154c0*/  MUFU.TANH R71, R71 ;  /* 0x0000004700477308 */ /* 0x000f220000002400 */
[----:B------:R-:W-:Y:S04]  /*154d0*/  IADD3 R7, R7, c[0x0][0x1d0], RZ ;  /* 0x0000740007077a10 */ /* 0x000fe80007ffe0ff */
[----:B------:R-:W-:Y:S05]  /*154e0*/  IADD3 R7, R7, -c[0x0][0x168], RZ ;  /* 0x80005a0007077a10 */ /* 0x000fea0007ffe0ff */
[----:B------:R-:W2:Y:S01]  /*154f0*/  MUFU.TANH R72, R72 ;  /* 0x0000004800487308 */ /* 0x000ea20000002400 */
[C---:B------:R-:W-:Y:S02]  /*15500*/  IADD3 R6, R7.reuse, c[0x0][0x328], RZ ;  /* 0x0000ca0007067a10 */ /* 0x040fe40007ffe0ff */
[----:B------:R-:W-:Y:S02]  /*15510*/  IADD3 R7, R7, UR10, RZ ;  /* 0x0000000a07077c10 */ /* 0x000fe4000fffe0ff */
[----:B-1----:R-:W-:Y:S02]  /*15520*/  IADD3 R8, -R14, R3, RZ ;  /* 0x000000030e087210 */ /* 0x002fe40007ffe1ff */
[-C--:B------:R-:W-:Y:S02]  /*15530*/  IADD3 R2, R6, R4.reuse, RZ ;  /* 0x0000000406027210 */ /* 0x080fe40007ffe0ff */
[----:B------:R-:W-:Y:S01]  /*15540*/  IADD3 R0, R7, R4, RZ ;  /* 0x0000000407007210 */ /* 0x000fe20007ffe0ff */
        /* <DEDUP_REMOVED lines=42> */
.L_x_507:
[----:B------:R-:W-:Y:S04]  /*157f0*/  MOV R9, c[0x0][0x32c] ;  /* 0x0000cb0000097a02 */ /* 0x000fe80000000f00 */
[----:B------:R-:W-:Y:S11]  /*15800*/  ISETP.NE.AND P0, PT, R9, 0x1, PT ;  /* 0x000000010900780c */ /* 0x000ff60003f05270 */
[----:B------:R-:W-:Y:S02]  /*15810*/  @!UPT UIADD3 URZ, URZ, URZ, URZ ;  /* 0x0000003f3f3ff290 */ /* 0x000fe4000fffe03f */
[----:B------:R-:W-:Y:S05]  /*15820*/  @P0 IMAD.HI.U32 R9, R4, c[0x0][0x330], RZ ;  /* 0x0000cc0004090a27 */ /* 0x000fea00078e00ff */
[----:B------:R-:W-:Y:S02]  /*15830*/  @P0 SHF.R.U32.HI R4, RZ, c[0x0][0x334], R9 ;  /* 0x0000cd00ff040a19 */ /* 0x000fe40000011609 */
.L_x_508:
[----:B------:R-:W-:Y:S05]  /*15840*/  BSYNC B0 ;  /* 0x0000000000007941 */ /* 0x000fea0003800000 */
.L_x_506:
[----:B------:R-:W-:Y:S05]  /*15850*/  IMAD R4, R4, c[0x0][0x32c], R8 ;  /* 0x0000cb0004047a24 */ /* 0x000fea00078e0208 */
[----:B------:R-:W-:Y:S02]  /*15860*/  IADD3 R9, R4, c[0x0][0x32c], RZ ;  /* 0x0000cb0004097a10 */ /* 0x000fe40007ffe0ff */
[----:B------:R-:W-:Y:S02]  /*15870*/  IMNMX R0, R0, R4, !PT ;  /* 0x0000000400007217 */ /* 0x000fe40007800200 */
[----:B------:R-:W-:Y:S02]  /*15880*/  IMNMX R2, R2, R9, PT ;  /* 0x0000000902027217 */ /* 0x000fe40003800200 */
.L_x_505:
        /* <DEDUP_REMOVED lines=43> */
[----:B-1----:R-:W-:Y:S02]  /*15b40*/  FSEL R90, R37, -INF , !P0 ;  /* 0xff800000255a7808 */ /* 0x002fe40004000000 */
        /* <DEDUP_REMOVED lines=90> */
.L_x_511:
[----:B------:R-:W-:Y:S04]  /*160f0*/  MOV R26, c[0x0][0x32c] ;  /* 0x0000cb00001a7a02 */ /* 0x000fe80000000f00 */
[----:B------:R-:W-:Y:S11]  /*16100*/  ISETP.NE.AND P0, PT, R26, 0x1, PT ;  /* 0x000000011a00780c */ /* 0x000ff60003f05270 */
[----:B------:R-:W-:Y:S02]  /*16110*/  @!UPT UIADD3 URZ, URZ, URZ, URZ ;  /* 0x0000003f3f3ff290 */ /* 0x000fe4000fffe03f */
[----:B------:R-:W-:Y:S05]  /*16120*/  @P0 IMAD.HI.U32 R26, R3, c[0x0][0x330], RZ ;  /* 0x0000cc00031a0a27 */ /* 0x000fea00078e00ff */
[----:B------:R-:W-:Y:S02]  /*16130*/  @P0 SHF.R.U32.HI R3, RZ, c[0x0][0x334], R26 ;  /* 0x0000cd00ff030a19 */ /* 0x000fe4000001161a */
.L_x_512:
[----:B------:R-:W-:Y:S05]  /*16140*/  BSYNC B0 ;  /* 0x0000000000007941 */ /* 0x000fea0003800000 */
.L_x_510:
[----:B------:R-:W-:Y:S05]  /*16150*/  IMAD R3, R3, c[0x0][0x32c], R8 ;  /* 0x0000cb0003037a24 */ /* 0x000fea00078e0208 */
[----:B------:R-:W-:Y:S02]  /*16160*/  IADD3 R26, R3, c[0x0][0x32c], RZ ;  /* 0x0000cb00031a7a10 */ /* 0x000fe40007ffe0ff */
[----:B------:R-:W-:Y:S02]  /*16170*/  IMNMX R0, R0, R3, !PT ;  /* 0x0000000300007217 */ /* 0x000fe40007800200 */
[----:B------:R-:W-:Y:S02]  /*16180*/  IMNMX R2, R2, R26, PT ;  /* 0x0000001a02027217 */ /* 0x000fe40003800200 */
.L_x_509:
        /* <DEDUP_REMOVED lines=111> */
.L_x_515:
[----:B------:R-:W-:Y:S04]  /*16880*/  MOV R26, c[0x0][0x32c] ;  /* 0x0000cb00001a7a02 */ /* 0x000fe80000000f00 */
[----:B------:R-:W-:Y:S11]  /*16890*/  ISETP.NE.AND P0, PT, R26, 0x1, PT ;  /* 0x000000011a00780c */ /* 0x000ff60003f05270 */
[----:B------:R-:W-:Y:S02]  /*168a0*/  @!UPT UIADD3 URZ, URZ, URZ, URZ ;  /* 0x0000003f3f3ff290 */ /* 0x000fe4000fffe03f */
[----:B------:R-:W-:Y:S05]  /*168b0*/  @P0 IMAD.HI.U32 R26, R3, c[0x0][0x330], RZ ;  /* 0x0000cc00031a0a27 */ /* 0x000fea00078e00ff */
[----:B------:R-:W-:Y:S02]  /*168c0*/  @P0 SHF.R.U32.HI R3, RZ, c[0x0][0x334], R26 ;  /* 0x0000cd00ff030a19 */ /* 0x000fe4000001161a */
.L_x_516:
[----:B------:R-:W-:Y:S05]  /*168d0*/  BSYNC B0 ;  /* 0x0000000000007941 */ /* 0x000fea0003800000 */
.L_x_514:
[----:B------:R-:W-:Y:S05]  /*168e0*/  IMAD R3, R3, c[0x0][0x32c], R8 ;  /* 0x0000cb0003037a24 */ /* 0x000fea00078e0208 */
[----:B------:R-:W-:Y:S02]  /*168f0*/  IADD3 R26, R3, c[0x0][0x32c], RZ ;  /* 0x0000cb00031a7a10 */ /* 0x000fe40007ffe0ff */
[----:B------:R-:W-:Y:S02]  /*16900*/  IMNMX R0, R0, R3, !PT ;  /* 0x0000000300007217 */ /* 0x000fe40007800200 */
[----:B------:R-:W-:Y:S02]  /*16910*/  IMNMX R2, R2, R26, PT ;  /* 0x0000001a02027217 */ /* 0x000fe40003800200 */
.L_x_513:
        /* <DEDUP_REMOVED lines=111> */
.L_x_519:
[----:B------:R-:W-:Y:S04]  /*17010*/  MOV R5, c[0x0][0x32c] ;  /* 0x0000cb0000057a02 */ /* 0x000fe80000000f00 */
[----:B------:R-:W-:Y:S11]  /*17020*/  ISETP.NE.AND P0, PT, R5, 0x1, PT ;  /* 0x000000010500780c */ /* 0x000ff60003f05270 */
[----:B------:R-:W-:Y:S02]  /*17030*/  @!UPT UIADD3 URZ, URZ, URZ, URZ ;  /* 0x0000003f3f3ff290 */ /* 0x000fe4000fffe03f */
[----:B------:R-:W-:Y:S05]  /*17040*/  @P0 IMAD.HI.U32 R5, R3, c[0x0][0x330], RZ ;  /* 0x0000cc0003050a27 */ /* 0x000fea00078e00ff */
[----:B------:R-:W-:Y:S02]  /*17050*/  @P0 SHF.R.U32.HI R3, RZ, c[0x0][0x334], R5 ;  /* 0x0000cd00ff030a19 */ /* 0x000fe40000011605 */
.L_x_520:
[----:B------:R-:W-:Y:S05]  /*17060*/  BSYNC B0 ;  /* 0x0000000000007941 */ /* 0x000fea0003800000 */
.L_x_518:
[----:B------:R-:W-:Y:S05]  /*17070*/  IMAD R8, R3, c[0x0][0x32c], R8 ;  /* 0x0000cb0003087a24 */ /* 0x000fea00078e0208 */
[----:B------:R-:W-:Y:S02]  /*17080*/  IADD3 R3, R8, c[0x0][0x32c], RZ ;  /* 0x0000cb0008037a10 */ /* 0x000fe40007ffe0ff */
[----:B------:R-:W-:Y:S02]  /*17090*/  IMNMX R0, R0, R8, !PT ;  /* 0x0000000800007217 */ /* 0x000fe40007800200 */
[----:B------:R-:W-:Y:S02]  /*170a0*/  IMNMX R2, R2, R3, PT ;  /* 0x0000000302027217 */ /* 0x000fe40003800200 */
.L_x_517:
        /* <DEDUP_REMOVED lines=24> */
[----:B------:R-:W-:Y:S02]  /*17230*/  MOV R52, R58 ;  /* 0x0000003a00347202 */ /* 0x000fe40000000f00 */
        /* <DEDUP_REMOVED lines=81> */
[----:B------:R-:W-:Y:S02]  /*17750*/  ISETP.LT.OR P0, PT, R2, 0x32, P0 ;  /* 0x000000320200780c */ /* 0x000fe40000701670 */
[----:B------:R-:W-:Y:S02]  /*17760*/  MOV R80, R52 ;  /* 0x0000003400507202 */ /* 0x000fe40000000f00 */
[----:B------:R-:W-:Y:S02]  /*17770*/  FSEL R179, R179, -INF , !P0 ;  /* 0xff800000b3b37808 */ /* 0x000fe40004000000 */
[----:B------:R-:W-:Y:S01]  /*17780*/  ISETP.NE.AND P0, PT, R12, RZ, PT ;  /* 0x000000ff0c00720c */ /* 0x000fe20003f05270 */
[----:B------:R-:W-:Y:S03]  /*17790*/  IMAD.MOV.U32 R249, RZ, RZ, R80 ;  /* 0x000000fffff97224 */ /* 0x000fe600078e0050 */
        /* <DEDUP_REMOVED lines=55> */
[----:B------:R-:W-:Y:S02]  /*17b10*/  FMNMX.FTZ R6, R168, R6, !PT ;  /* 0x00000006a8067209 */ /* 0x000fe40007810000 */
[----:B------:R-:W-:Y:S02]  /*17b20*/  ISETP.NE.AND P3, PT, R9, RZ, PT ;  /* 0x000000ff0900720c */ /* 0x000fe40003f65270 */
[C---:B------:R-:W-:Y:S02]  /*17b30*/  ISETP.GT.AND P4, PT, R0.reuse, 0x59, !P4 ;  /* 0x000000590000780c */ /* 0x040fe40006784270 */
[----:B------:R-:W-:Y:S01]  /*17b40*/  ISETP.GT.AND P3, PT, R0, 0x50, !P3 ;  /* 0x000000500000780c */ /* 0x000fe20005f64270 */
[----:B------:R2:W3:Y:S01]  /*17b50*/  MUFU.EX2 R87, R3 ;  /* 0x0000000300577308 */ /* 0x0004e20000000800 */
[----:B------:R-:W-:Y:S02]  /*17b60*/  FMNMX.FTZ R4, R189, R4, !PT ;  /* 0x00000004bd047209 */ /* 0x000fe40007810000 */
[----:B------:R-:W-:Y:S02]  /*17b70*/  ISETP.NE.AND P1, PT, R10, RZ, PT ;  /* 0x000000ff0a00720c */ /* 0x000fe40003f25270 */
[----:B------:R-:W-:Y:S02]  /*17b80*/  FMNMX.FTZ R4, R191, R4, !PT ;  /* 0x00000004bf047209 */ /* 0x000fe40007810000 */
[----:B------:R-:W-:Y:S02]  /*17b90*/  ISETP.GT.AND P0, PT, R0, 0x49, !P1 ;  /* 0x000000490000780c */ /* 0x000fe40004f04270 */
[----:B------:R-:W-:Y:S02]  /*17ba0*/  FMNMX.FTZ R4, R202, R4, !PT ;  /* 0x00000004ca047209 */ /* 0x000fe40007810000 */
[----:B------:R-:W-:Y:S02]  /*17bb0*/  FSETP.NEU.FTZ.AND P1, PT, R71, -INF , PT ;  /* 0xff8000004700780b */ /* 0x000fe40003f3d000 */
        /* <DEDUP_REMOVED lines=9> */
[--C-:B--2---:R-:W-:Y:S01]  /*17c50*/  FFMA.FTZ R3, R29, c[0x0][0x2d0], -R75.reuse ;  /* 0x0000b4001d037a23 */ /* 0x104fe2000001084b */
[----:B------:R-:W-:Y:S02]  /*17c60*/  FMNMX.FTZ R4, R237, R4, !PT ;  /* 0x00000004ed047209 */ /* 0x000fe40007810000 */
[C---:B------:R-:W-:Y:S02]  /*17c70*/  ISETP.LT.OR P0, PT, R2.reuse, 0x4a, P0 ;  /* 0x0000004a0200780c */ /* 0x040fe40000701670 */
[----:B------:R-:W-:Y:S02]  /*17c80*/  ISETP.LT.OR P3, PT, R2, 0x51, P3 ;  /* 0x000000510200780c */ /* 0x000fe40001f61670 */
[----:B------:R-:W-:Y:S02]  /*17c90*/  FSEL R183, R79, -INF , !P0 ;  /* 0xff8000004fb77808 */ /* 0x000fe40004000000 */
        /* <DEDUP_REMOVED lines=11> */
[----:B------:R-:W-:Y:S02]  /*17d50*/  ISETP.GT.AND P0, PT, R0, 0x51, !P0 ;  /* 0x000000510000780c */ /* 0x000fe40004704270 */
[----:B------:R-:W-:Y:S02]  /*17d60*/  FMNMX.FTZ R5, R201, R5, !PT ;  /* 0x00000005c9057209 */ /* 0x000fe40007810000 */
[----:B------:R-:W-:Y:S02]  /*17d70*/  ISETP.LT.OR P0, PT, R2, 0x52, P0 ;  /* 0x000000520200780c */ /* 0x000fe40000701670 */
[----:B--2---:R-:W-:Y:S02]  /*17d80*/  FMNMX.FTZ R3, R192, R5, !PT ;  /* 0x00000005c0037209 */ /* 0x004fe40007810000 */
[----:B------:R-:W-:Y:S02]  /*17d90*/  FSEL R195, R91, -INF , !P0 ;  /* 0xff8000005bc37808 */ /* 0x000fe40004000000 */
[----:B------:R-:W-:Y:S01]  /*17da0*/  FMNMX.FTZ R0, R183, R3, !PT ;  /* 0x00000003b7007209 */ /* 0x000fe20007810000 */
[--C-:B------:R-:W-:Y:S01]  /*17db0*/  FFMA.FTZ R3, R33, c[0x0][0x2d0], -R75.reuse ;  /* 0x0000b40021037a23 */ /* 0x100fe2000001084b */
[----:B------:R-:W-:Y:S01]  /*17dc0*/  ISETP.LT.OR P0, PT, R2, 0x5a, P4 ;  /* 0x0000005a0200780c */ /* 0x000fe20002701670 */
[----:B------:R-:W-:Y:S01]  /*17dd0*/  MUFU.EX2 R33, R16 ;  /* 0x0000001000217308 */ /* 0x000fe20000000800 */
[----:B------:R-:W-:Y:S02]  /*17de0*/  FSEL R193, R78, -INF , !P3 ;  /* 0xff8000004ec17808 */ /* 0x000fe40005800000 */
[----:B------:R-:W-:Y:S02]  /*17df0*/  FSEL R73, R57, -INF , !P0 ;  /* 0xff80000039497808 */ /* 0x000fe40004000000 */
[----:B---3--:R-:W-:Y:S02]  /*17e00*/  F2FP.BF16.PACK_AB R78, R87, R93 ;  /* 0x0000005d574e723e */ /* 0x008fe400000010ff */
[----:B------:R-:W-:Y:S01]  /*17e10*/  ISETP.LT.OR P3, PT, R2, 0x59, P5 ;  /* 0x000000590200780c */ /* 0x000fe20002f61670 */
[--C-:B------:R-:W-:Y:S01]  /*17e20*/  FFMA.FTZ R2, R37, c[0x0][0x2d0], -R75.reuse ;  /* 0x0000b40025027a23 */ /* 0x100fe2000001084b */
[----:B----4-:R-:W-:Y:S01]  /*17e30*/  FMNMX.FTZ R4, R4, R7, !PT ;  /* 0x0000000704047209 */ /* 0x010fe20007810000 */
[----:B------:R2:W3:Y:S01]  /*17e40*/  MUFU.EX2 R243, R3 ;  /* 0x0000000300f37308 */ /* 0x0004e20000000800 */
[----:B-1----:R-:W-:Y:S02]  /*17e50*/  F2FP.BF16.PACK_AB R76, R233, R230 ;  /* 0x000000e6e94c723e */ /* 0x002fe400000010ff */
[----:B------:R-:W-:Y:S01]  /*17e60*/  FSEL R197, R59, -INF , !P3 ;  /* 0xff8000003bc57808 */ /* 0x000fe20005800000 */
[----:B------:R-:W1:Y:S01]  /*17e70*/  SHFL.BFLY PT, R70, R4, 0x1, 0x1f ;  /* 0x0c201f0004467f89 */ /* 0x000e6200000e0000 */
[----:B------:R-:W-:Y:S04]  /*17e80*/  FMNMX.FTZ R0, R193, R0, !PT ;  /* 0x00000000c1007209 */ /* 0x000fe80007810000 */
[----:B------:R-:W-:Y:S01]  /*17e90*/  FMNMX.FTZ R0, R195, R0, !PT ;  /* 0x00000000c3007209 */ /* 0x000fe20007810000 */
[----:B------:R4:W-:Y:S03]  /*17ea0*/  MUFU.EX2 R92, R2 ;  /* 0x00000002005c7308 */ /* 0x0009e60000000800 */
[----:B------:R-:W-:Y:S04]  /*17eb0*/  FMNMX.FTZ R0, R197, R0, !PT ;  /* 0x00000000c5007209 */ /* 0x000fe80007810000 */
[----:B------:R-:W-:Y:S03]  /*17ec0*/  FMNMX.FTZ R0, R73, R0, !PT ;  /* 0x0000000049007209 */ /* 0x000fe60007810000 */
[----:B------:R-:W-:Y:S01]  /*17ed0*/  MUFU.EX2 R57, R12 ;  /* 0x0000000c00397308 */ /* 0x000fe20000000800 */
[--C-:B--2---:R-:W-:Y:S01]  /*17ee0*/  FFMA.FTZ R3, R38, c[0x0][0x2d0], -R75.reuse ;  /* 0x0000b40026037a23 */ /* 0x104fe2000001084b */
[----:B---3--:R-:W-:Y:S02]  /*17ef0*/  F2FP.BF16.PACK_AB R77, R243, R86 ;  /* 0x00000056f34d723e */ /* 0x008fe400000010ff */
[----:B-1----:R-:W-:Y:S06]  /*17f00*/  FMNMX.FTZ R70, R4, R70, !PT ;  /* 0x0000004604467209 */ /* 0x002fec0007810000 */
[----:B------:R1:W2:Y:S01]  /*17f10*/  MUFU.EX2 R89, R3 ;  /* 0x0000000300597308 */ /* 0x0002a20000000800 */
[C---:B------:R-:W-:Y:S01]  /*17f20*/  FSETP.NEU.FTZ.AND P0, PT, R70.reuse, -INF , PT ;  /* 0xff8000004600780b */ /* 0x040fe20003f1d000 */
[----:B------:R-:W-:Y:S01]  /*17f30*/  FMUL.FTZ R96, R70, c[0x0][0x2d0] ;  /* 0x0000b40046607a20 */ /* 0x000fe20000410000 */
[----:B----4-:R-:W3:Y:S04]  /*17f40*/  SHFL.BFLY PT, R2, R0, 0x2, 0x1f ;  /* 0x0c401f0000027f89 */ /* 0x010ee800000e0000 */
[----:B------:R-:W-:Y:S05]  /*17f50*/  FSEL R96, R96, RZ, P0 ;  /* 0x000000ff60607208 */ /* 0x000fea0000000000 */
[--C-:B------:R-:W-:Y:S02]  /*17f60*/  FFMA.FTZ R4, R36, c[0x0][0x2d0], -R96.reuse ;  /* 0x0000b40024047a23 */ /* 0x100fe40000010860 */
[--C-:B------:R-:W-:Y:S02]  /*17f70*/  FFMA.FTZ R32, R45, c[0x0][0x2d0], -R96.reuse ;  /* 0x0000b4002d207a23 */ /* 0x100fe40000010860 */
[----:B------:R-:W-:Y:S01]  /*17f80*/  MUFU.EX2 R248, R4 ;  /* 0x0000000400f87308 */ /* 0x000fe20000000800 */
[--C-:B-1----:R-:W-:Y:S01]  /*17f90*/  FFMA.FTZ R3, R26, c[0x0][0x2d0], -R96.reuse ;  /* 0x0000b4001a037a23 */ /* 0x102fe20000010860 */
[----:B--2---:R-:W-:Y:S08]  /*17fa0*/  F2FP.BF16.PACK_AB R79, R89, R92 ;  /* 0x0000005c594f723e */ /* 0x004ff000000010ff */
[----:B------:R1:W-:Y:S02]  /*17fb0*/  MUFU.EX2 R85, R3 ;  /* 0x0000000300557308 */ /* 0x0003e40000000800 */
[--C-:B-1----:R-:W-:Y:S02]  /*17fc0*/  FFMA.FTZ R3, R28, c[0x0][0x2d0], -R96.reuse ;  /* 0x0000b4001c037a23 */ /* 0x102fe40000010860 */
[----:B------:R-:W-:Y:S06]  /*17fd0*/  FFMA.FTZ R28, R47, c[0x0][0x2d0], -R75 ;  /* 0x0000b4002f1c7a23 */ /* 0x000fec000001084b */
[----:B------:R1:W2:Y:S02]  /*17fe0*/  MUFU.EX2 R246, R3 ;  /* 0x0000000300f67308 */ /* 0x0002a40000000800 */
[----:B-1----:R-:W-:Y:S01]  /*17ff0*/  FFMA.FTZ R3, R35, c[0x0][0x2d0], -R96 ;  /* 0x0000b40023037a23 */ /* 0x002fe20000010860 */
[----:B--2---:R-:W-:Y:S07]  /*18000*/  F2FP.BF16.PACK_AB R64, R246, R85 ;  /* 0x00000055f640723e */ /* 0x004fee00000010ff */
[----:B------:R3:W-:Y:S02]  /*18010*/  MUFU.EX2 R53, R3 ;  /* 0x0000000300357308 */ /* 0x0007e40000000800 */
[----:B---3--:R-:W-:Y:S01]  /*18020*/  FMNMX.FTZ R3, R0, R2, !PT ;  /* 0x0000000200037209 */ /* 0x008fe20007810000 */
[----:B------:R-:W-:Y:S01]  /*18030*/  FFMA.FTZ R2, R39, c[0x0][0x2d0], -R74 ;  /* 0x0000b40027027a23 */ /* 0x000fe2000001084a */
[----:B------:R-:W-:Y:S01]  /*18040*/  FSEL R0, R72, RZ, P2 ;  /* 0x000000ff48007208 */ /* 0x000fe20001000000 */
[----:B------:R-:W-:Y:S05]  /*18050*/  LDSM.16.MT88.4 R36, [R212+0x100] ;  /* 0x00010000d424783b */ /* 0x000fea0000004200 */
[----:B------:R1:W-:Y:S01]  /*18060*/  MUFU.EX2 R81, R2 ;  /* 0x0000000200517308 */ /* 0x0003e20000000800 */
[----:B------:R-:W-:Y:S04]  /*18070*/  FADD.FTZ R0, -R0, R100 ;  /* 0x0000006400007221 */ /* 0x000fe80000010100 */
[----:B------:R-:W-:Y:S01]  /*18080*/  FMUL.FTZ R0, R0, c[0x0][0x2d0] ;  /* 0x0000b40000007a20 */ /* 0x000fe20000410000 */
[----:B------:R-:W2:Y:S04]  /*18090*/  SHFL.BFLY PT, R4, R3, 0x1, 0x1f ;  /* 0x0c201f0003047f89 */ /* 0x000ea800000e0000 */
[----:B------:R3:W4:Y:S01]  /*180a0*/  MUFU.EX2 R69, R0 ;  /* 0x0000000000457308 */ /* 0x0007220000000800 */
[----:B-1----:R-:W-:Y:S05]  /*180b0*/  FSEL R2, R71, RZ, P1 ;  /* 0x000000ff47027208 */ /* 0x002fea0000800000 */
[----:B------:R-:W-:Y:S01]  /*180c0*/  FADD.FTZ R2, -R2, R101 ;  /* 0x0000006502027221 */ /* 0x000fe20000010100 */
[----:B--2---:R-:W-:Y:S03]  /*180d0*/  FMNMX.FTZ R3, R3, R4, !PT ;  /* 0x0000000403037209 */ /* 0x004fe60007810000 */
[----:B------:R-:W-:Y:S01]  /*180e0*/  FMUL.FTZ R2, R2, c[0x0][0x2d0] ;  /* 0x0000b40002027a20 */ /* 0x000fe20000410000 */
[----:B---3--:R-:W-:Y:S01]  /*180f0*/  FSEL R0, R70, RZ, P0 ;  /* 0x000000ff46007208 */ /* 0x008fe20000000000 */
[----:B----4-:R-:W-:Y:S01]  /*18100*/  FMUL.FTZ R5, R69, R105 ;  /* 0x0000006945057220 */ /* 0x010fe20000410000 */
[----:B------:R-:W-:Y:S01]  /*18110*/  MOV R105, R89 ;  /* 0x0000005900697202 */ /* 0x000fe20000000f00 */
[----:B------:R-:W1:Y:S01]  /*18120*/  MUFU.EX2 R68, R2 ;  /* 0x0000000200447308 */ /* 0x000e620000000800 */
[C---:B------:R-:W-:Y:S01]  /*18130*/  FMUL.FTZ R97, R3.reuse, c[0x0][0x2d0] ;  /* 0x0000b40003617a20 */ /* 0x040fe20000410000 */
[----:B------:R-:W-:Y:S01]  /*18140*/  FSETP.NEU.FTZ.AND P0, PT, R3, -INF , PT ;  /* 0xff8000000300780b */ /* 0x000fe20003f1d000 */
[----:B------:R-:W-:Y:S02]  /*18150*/  FADD.FTZ R0, -R0, R102 ;  /* 0x0000006600007221 */ /* 0x000fe40000010100 */
[----:B------:R-:W-:Y:S01]  /*18160*/  FMUL.FTZ R16, R69, R116 ;  /* 0x0000007445107220 */ /* 0x000fe20000410000 */
[----:B------:R-:W-:Y:S01]  /*18170*/  FSEL R97, R97, RZ, P0 ;  /* 0x000000ff61617208 */ /* 0x000fe20000000000 */
[----:B------:R-:W-:Y:S01]  /*18180*/  FMUL.FTZ R0, R0, c[0x0][0x2d0] ;  /* 0x0000b40000007a20 */ /* 0x000fe20000410000 */
[----:B------:R-:W-:Y:S01]  /*18190*/  MOV R116, R230 ;  /* 0x000000e600747202 */ /* 0x000fe20000000f00 */
[----:B------:R-:W-:Y:S02]  /*181a0*/  FMUL.FTZ R17, R69, R117 ;  /* 0x0000007545117220 */ /* 0x000fe40000410000 */
[----:B------:R2:W3:Y:S01]  /*181b0*/  MUFU.EX2 R2, R0 ;  /* 0x0000000000027308 */ /* 0x0004e20000000800 */
[----:B------:R-:W-:Y:S02]  /*181c0*/  FFMA.FTZ R4, R24, c[0x0][0x2d0], -R97 ;  /* 0x0000b40018047a23 */ /* 0x000fe40000010861 */
[----:B------:R-:W-:Y:S02]  /*181d0*/  IMAD.MOV.U32 R117, RZ, RZ, R233 ;  /* 0x000000ffff757224 */ /* 0x000fe400078e00e9 */
[--C-:B------:R-:W-:Y:S02]  /*181e0*/  FFMA.FTZ R58, R58, c[0x0][0x2d0], -R97.reuse ;  /* 0x0000b4003a3a7a23 */ /* 0x100fe40000010861 */
[----:B------:R-:W-:Y:S02]  /*181f0*/  FFMA.FTZ R62, R62, c[0x0][0x2d0], -R97 ;  /* 0x0000b4003e3e7a23 */ /* 0x000fe40000010861 */
[----:B------:R-:W-:Y:S01]  /*18200*/  FFMA.FTZ R24, R44, c[0x0][0x2d0], -R75 ;  /* 0x0000b4002c187a23 */ /* 0x000fe2000001084b */
[----:B------:R4:W-:Y:S01]  /*18210*/  MUFU.EX2 R61, R4 ;  /* 0x00000004003d7308 */ /* 0x0009e20000000800 */
[----:B------:R-:W-:Y:S02]  /*18220*/  FFMA.FTZ R44, R50, c[0x0][0x2d0], -R96 ;  /* 0x0000b400322c7a23 */ /* 0x000fe40000010860 */
[C---:B-1----:R-:W-:Y:S02]  /*18230*/  FMUL.FTZ R7, R68.reuse, R107 ;  /* 0x0000006b44077220 */ /* 0x042fe40000410000 */
[C---:B------:R-:W-:Y:S02]  /*18240*/  FMUL.FTZ R6, R68.reuse, R106 ;  /* 0x0000006a44067220 */ /* 0x040fe40000410000 */
[----:B------:R-:W-:Y:S02]  /*18250*/  IMAD.MOV.U32 R107, RZ, RZ, R53 ;  /* 0x000000ffff6b7224 */ /* 0x000fe400078e0035 */
[----:B------:R-:W-:Y:S01]  /*18260*/  LDSM.16.MT88.4 R52, [R210+0x100] ;  /* 0x00010000d234783b */ /* 0x000fe20000004200 */
[----:B------:R1:W2:Y:S01]  /*18270*/  MUFU.EX2 R30, R24 ;  /* 0x00000018001e7308 */ /* 0x0002a20000000800 */
[----:B------:R-:W-:Y:S01]  /*18280*/  FMUL.FTZ R18, R68, R118 ;  /* 0x0000007644127220 */ /* 0x000fe20000410000 */
[----:B------:R-:W-:Y:S01]  /*18290*/  F2FP.BF16.PACK_AB R66, R248, R107 ;  /* 0x0000006bf842723e */ /* 0x000fe200000010ff */
[----:B------:R-:W-:Y:S02]  /*182a0*/  FMUL.FTZ R19, R68, R119 ;  /* 0x0000007744137220 */ /* 0x000fe40000410000 */
[----:B--2---:R-:W-:Y:S02]  /*182b0*/  FFMA.FTZ R0, R8, c[0x0][0x2d0], -R97 ;  /* 0x0000b40008007a23 */ /* 0x004fe40000010861 */
[C---:B------:R-:W-:Y:S02]  /*182c0*/  FMUL.FTZ R35, R68.reuse, R135 ;  /* 0x0000008744237220 */ /* 0x040fe40000410000 */
[----:B------:R-:W-:Y:S01]  /*182d0*/  FMUL.FTZ R50, R68, R150 ;  /* 0x0000009644327220 */ /* 0x000fe20000410000 */
[----:B------:R2:W-:Y:S01]  /*182e0*/  MUFU.EX2 R200, R0 ;  /* 0x0000000000c87308 */ /* 0x0005e20000000800 */
[----:B------:R-:W-:Y:S01]  /*182f0*/  FFMA.FTZ R8, R40, c[0x0][0x2d0], -R75 ;  /* 0x0000b40028087a23 */ /* 0x000fe2000001084b */
[----:B------:R-:W5:Y:S01]  /*18300*/  LDL.LU R150, [R1+0x10] ;  /* 0x0000100001967983 */ /* 0x000f620000300800 */
[----:B------:R-:W-:Y:S02]  /*18310*/  IMAD.MOV.U32 R119, RZ, RZ, R243 ;  /* 0x000000ffff777224 */ /* 0x000fe400078e00f3 */
[--C-:B----4-:R-:W-:Y:S02]  /*18320*/  FFMA.FTZ R4, R25, c[0x0][0x2d0], -R97.reuse ;  /* 0x0000b40019047a23 */ /* 0x110fe40000010861 */
[----:B---3--:R-:W-:Y:S01]  /*18330*/  FMUL.FTZ R9, R2, R109 ;  /* 0x0000006d02097220 */ /* 0x008fe20000410000 */
[----:B------:R-:W-:Y:S01]  /*18340*/  MOV R109, R93 ;  /* 0x0000005d006d7202 */ /* 0x000fe20000000f00 */
[----:B------:R-:W-:Y:S01]  /*18350*/  FMUL.FTZ R34, R68, R134 ;  /* 0x0000008644227220 */ /* 0x000fe20000410000 */
[----:B------:R-:W3:Y:S01]  /*18360*/  MUFU.EX2 R235, R4 ;  /* 0x0000000400eb7308 */ /* 0x000ee20000000800 */
[----:B------:R-:W-:Y:S01]  /*18370*/  MOV R134, R84 ;  /* 0x0000005400867202 */ /* 0x000fe20000000f00 */
[C---:B------:R-:W-:Y:S02]  /*18380*/  FMUL.FTZ R45, R2.reuse, R145 ;  /* 0x00000091022d7220 */ /* 0x040fe40000410000 */
[C---:B------:R-:W-:Y:S02]  /*18390*/  FMUL.FTZ R12, R2.reuse, R112 ;  /* 0x00000070020c7220 */ /* 0x040fe40000410000 */
[C---:B------:R-:W-:Y:S02]  /*183a0*/  FMUL.FTZ R13, R2.reuse, R113 ;  /* 0x00000071020d7220 */ /* 0x040fe40000410000 */
[C---:B-1----:R-:W-:Y:S02]  /*183b0*/  FMUL.FTZ R24, R2.reuse, R124 ;  /* 0x0000007c02187220 */ /* 0x042fe40000410000 */
[----:B------:R1:W4:Y:S01]  /*183c0*/  MUFU.EX2 R31, R8 ;  /* 0x00000008001f7308 */ /* 0x0003220000000800 */
[C---:B------:R-:W-:Y:S02]  /*183d0*/  FMUL.FTZ R25, R2.reuse, R125 ;  /* 0x0000007d02197220 */ /* 0x040fe40000410000 */
[----:B------:R-:W-:Y:S02]  /*183e0*/  FMUL.FTZ R29, R2, R129 ;  /* 0x00000081021d7220 */ /* 0x000fe40000410000 */
[----:B--2---:R-:W-:Y:S02]  /*183f0*/  FFMA.FTZ R0, R22, c[0x0][0x2d0], -R97 ;  /* 0x0000b40016007a23 */ /* 0x004fe40000010861 */
[----:B------:R-:W2:Y:S01]  /*18400*/  LDSM.16.MT88.4 R20, [R209+0x100] ;  /* 0x00010000d114783b */ /* 0x000ea20000004200 */
[----:B------:R-:W-:Y:S02]  /*18410*/  IMAD.MOV.U32 R129, RZ, RZ, R30 ;  /* 0x000000ffff817224 */ /* 0x000fe400078e001e */
[----:B------:R4:W4:Y:S01]  /*18420*/  MUFU.EX2 R244, R0 ;  /* 0x0000000000f47308 */ /* 0x0009220000000800 */
[----:B------:R-:W-:Y:S02]  /*18430*/  FFMA.FTZ R40, R49, c[0x0][0x2d0], -R96 ;  /* 0x0000b40031287a23 */ /* 0x000fe40000010860 */
[----:B------:R-:W-:Y:S01]  /*18440*/  FMUL.FTZ R49, R69, R149 ;  /* 0x0000009545317220 */ /* 0x000fe20000410000 */
[----:B---3--:R-:W-:Y:S01]  /*18450*/  F2FP.BF16.PACK_AB R67, R235, R61 ;  /* 0x0000003deb43723e */ /* 0x008fe200000010ff */
[----:B------:R-:W-:Y:S01]  /*18460*/  FFMA.FTZ R4, R41, c[0x0][0x2d0], -R74 ;  /* 0x0000b40029047a23 */ /* 0x000fe2000001084a */
[----:B------:R-:W-:Y:S01]  /*18470*/  MOV R118, R235 ;  /* 0x000000eb00767202 */ /* 0x000fe20000000f00 */
[C---:B------:R-:W-:Y:S02]  /*18480*/  FMUL.FTZ R41, R2.reuse, R141 ;  /* 0x0000008d02297220 */ /* 0x040fe40000410000 */
[----:B------:R-:W-:Y:S01]  /*18490*/  IMAD.MOV.U32 R149, RZ, RZ, R117 ;  /* 0x000000ffff957224 */ /* 0x000fe200078e0075 */
[----:B------:R3:W-:Y:S01]  /*184a0*/  MUFU.EX2 R60, R4 ;  /* 0x00000004003c7308 */ /* 0x0007e20000000800 */
[----:B-1----:R-:W-:Y:S02]  /*184b0*/  FMUL.FTZ R8, R2, R108 ;  /* 0x0000006c02087220 */ /* 0x002fe40000410000 */
[----:B----4-:R-:W-:Y:S02]  /*184c0*/  IMAD.MOV.U32 R125, RZ, RZ, R31 ;  /* 0x000000ffff7d7224 */ /* 0x010fe400078e001f */
[----:B------:R-:W-:Y:S05]  /*184d0*/  IMAD.MOV.U32 R108, RZ, RZ, R92 ;  /* 0x000000ffff6c7224 */ /* 0x000fea00078e005c */
[----:B------:R1:W-:Y:S01]  /*184e0*/  MUFU.EX2 R113, R28 ;  /* 0x0000001c00717308 */ /* 0x0003e20000000800 */
[----:B------:R-:W-:Y:S01]  /*184f0*/  FFMA.FTZ R92, R95, c[0x0][0x2d0], -R75 ;  /* 0x0000b4005f5c7a23 */ /* 0x000fe2000001084b */
[----:B------:R-:W-:Y:S02]  /*18500*/  FSEL R0, R3, RZ, P0 ;  /* 0x000000ff03007208 */ /* 0x000fe40000000000 */
[----:B------:R-:W-:Y:S03]  /*18510*/  F2FP.BF16.PACK_AB R65, R244, R200 ;  /* 0x000000c8f441723e */ /* 0x000fe600000010ff */
[----:B------:R-:W-:Y:S03]  /*18520*/  FADD.FTZ R0, -R0, R103 ;  /* 0x0000006700007221 */ /* 0x000fe60000010100 */
[----:B------:R4:W-:Y:S01]  /*18530*/  MUFU.EX2 R124, R32 ;  /* 0x00000020007c7308 */ /* 0x0009e20000000800 */
[----:B------:R-:W-:Y:S02]  /*18540*/  FMUL.FTZ R0, R0, c[0x0][0x2d0] ;  /* 0x0000b40000007a20 */ /* 0x000fe40000410000 */
[C---:B---3--:R-:W-:Y:S02]  /*18550*/  FMUL.FTZ R4, R69.reuse, R104 ;  /* 0x0000006845047220 */ /* 0x048fe40000410000 */
[----:B------:R-:W-:Y:S05]  /*18560*/  IMAD.MOV.U32 R104, RZ, RZ, R87 ;  /* 0x000000ffff687224 */ /* 0x000fea00078e0057 */
[----:B------:R-:W3:Y:S01]  /*18570*/  MUFU.EX2 R0, R0 ;  /* 0x0000000000007308 */ /* 0x000ee20000000800 */
[-C--:B--2---:R-:W-:Y:S01]  /*18580*/  HMMA.16816.F32.BF16 R4, R76, R20.reuse, R4 ;  /* 0x000000144c04723c */ /* 0x084fe20000041804 */
[C---:B-1----:R-:W-:Y:S08]  /*18590*/  FMUL.FTZ R28, R2.reuse, R128 ;  /* 0x00000080021c7220 */ /* 0x042ff00000410000 */
[----:B------:R1:W2:Y:S03]  /*185a0*/  MUFU.EX2 R59, R40 ;  /* 0x00000028003b7308 */ /* 0x0002a60000000800 */
[C---:B----4-:R-:W-:Y:S01]  /*185b0*/  FMUL.FTZ R32, R69.reuse, R132 ;  /* 0x0000008445207220 */ /* 0x050fe20000410000 */
[----:B------:R-:W-:Y:S01]  /*185c0*/  MOV R132, R61 ;  /* 0x0000003d00847202 */ /* 0x000fe20000000f00 */
[----:B------:R-:W-:Y:S05]  /*185d0*/  FMUL.FTZ R61, R2, R161 ;  /* 0x000000a1023d7220 */ /* 0x000fea0000410000 */
[----:B------:R4:W-:Y:S01]  /*185e0*/  MUFU.EX2 R112, R44 ;  /* 0x0000002c00707308 */ /* 0x0009e20000000800 */
[C---:B---3--:R-:W-:Y:S02]  /*185f0*/  FMUL.FTZ R10, R0.reuse, R110 ;  /* 0x0000006e000a7220 */ /* 0x048fe40000410000 */
[C---:B------:R-:W-:Y:S02]  /*18600*/  FMUL.FTZ R11, R0.reuse, R111 ;  /* 0x0000006f000b7220 */ /* 0x040fe40000410000 */
[C---:B------:R-:W-:Y:S01]  /*18610*/  FMUL.FTZ R26, R0.reuse, R126 ;  /* 0x0000007e001a7220 */ /* 0x040fe20000410000 */
[----:B------:R-:W-:Y:S01]  /*18620*/  MOV R126, R81 ;  /* 0x00000051007e7202 */ /* 0x000fe20000000f00 */
[C---:B------:R-:W-:Y:S01]  /*18630*/  FMUL.FTZ R27, R0.reuse, R127 ;  /* 0x0000007f001b7220 */ /* 0x040fe20000410000 */
[----:B------:R-:W3:Y:S01]  /*18640*/  LDSM.16.MT88.4 R80, [R211+0x100] ;  /* 0x00010000d350783b */ /* 0x000ee20000004200 */
[----:B------:R-:W-:Y:S01]  /*18650*/  MOV R127, R86 ;  /* 0x00000056007f7202 */ /* 0x000fe20000000f00 */
[C---:B------:R-:W-:Y:S01]  /*18660*/  HMMA.16816.F32.BF16 R8, R64.reuse, R20, R8 ;  /* 0x000000144008723c */ /* 0x040fe20000041808 */
[C---:B------:R-:W-:Y:S01]  /*18670*/  FMUL.FTZ R14, R0.reuse, R114 ;  /* 0x00000072000e7220 */ /* 0x040fe20000410000 */
[----:B------:R-:W-:Y:S01]  /*18680*/  MUFU.EX2 R111, R58 ;  /* 0x0000003a006f7308 */ /* 0x000fe20000000800 */
[C---:B------:R-:W-:Y:S02]  /*18690*/  FMUL.FTZ R15, R0.reuse, R115 ;  /* 0x00000073000f7220 */ /* 0x040fe40000410000 */
[----:B------:R-:W-:Y:S02]  /*186a0*/  FMUL.FTZ R31, R0, R131 ;  /* 0x00000083001f7220 */ /* 0x000fe40000410000 */
[----:B------:R-:W-:Y:S02]  /*186b0*/  FFMA.FTZ R20, R46, c[0x0][0x2d0], -R74 ;  /* 0x0000b4002e147a23 */ /* 0x000fe4000001084a */
[----:B------:R-:W-:Y:S01]  /*186c0*/  IMAD.MOV.U32 R131, RZ, RZ, R85 ;  /* 0x000000ffff837224 */ /* 0x000fe200078e0055 */
[-C--:B------:R-:W-:Y:S01]  /*186d0*/  HMMA.16816.F32.BF16 R12, R64, R22.reuse, R12 ;  /* 0x00000016400c723c */ /* 0x080fe2000004180c */
[----:B------:R-:W2:Y:S01]  /*186e0*/  LDSM.16.MT88.4 R84, [R209+0x900] ;  /* 0x00090000d154783b */ /* 0x000ea20000004200 */
[----:B------:R3:W-:Y:S01]  /*186f0*/  MUFU.EX2 R114, R20 ;  /* 0x0000001400727308 */ /* 0x0007e20000000800 */
[----:B-1----:R-:W-:Y:S02]  /*18700*/  FMUL.FTZ R40, R2, R140 ;  /* 0x0000008c02287220 */ /* 0x002fe40000410000 */
[C---:B------:R-:W-:Y:S01]  /*18710*/  FMUL.FTZ R21, R69.reuse, R121 ;  /* 0x0000007945157220 */ /* 0x040fe20000410000 */
[----:B------:R-:W-:Y:S01]  /*18720*/  MOV R121, R249 ;  /* 0x000000f900797202 */ /* 0x000fe20000000f00 */
[C---:B------:R-:W-:Y:S01]  /*18730*/  FMUL.FTZ R30, R0.reuse, R130 ;  /* 0x00000082001e7220 */ /* 0x040fe20000410000 */
[C---:B------:R-:W-:Y:S01]  /*18740*/  HMMA.16816.F32.BF16 R16, R76.reuse, R22, R16 ;  /* 0x000000164c10723c */ /* 0x040fe20000041810 */
[----:B------:R-:W-:Y:S03]  /*18750*/  MOV R130, R33 ;  /* 0x0000002100827202 */ /* 0x000fe60000000f00 */
[C---:B------:R-:W-:Y:S02]  /*18760*/  FMUL.FTZ R33, R69.reuse, R133 ;  /* 0x0000008545217220 */ /* 0x040fe40000410000 */
[----:B------:R-:W-:Y:S02]  /*18770*/  FMUL.FTZ R42, R0, R142 ;  /* 0x0000008e002a7220 */ /* 0x000fe40000410000 */
[C---:B------:R-:W-:Y:S04]  /*18780*/  FMUL.FTZ R22, R68.reuse, R122 ;  /* 0x0000007a44167220 */ /* 0x040fe80000410000 */
[----:B------:R-:W-:Y:S01]  /*18790*/  FMUL.FTZ R23, R68, R123 ;  /* 0x0000007b44177220 */ /* 0x000fe20000410000 */
[----:B------:R-:W-:Y:S01]  /*187a0*/  MOV R123, R244 ;  /* 0x000000f4007b7202 */ /* 0x000fe20000000f00 */
[----:B------:R-:W-:Y:S02]  /*187b0*/  FMUL.FTZ R43, R0, R143 ;  /* 0x0000008f002b7220 */ /* 0x000fe40000410000 */
[C---:B----4-:R-:W-:Y:S02]  /*187c0*/  FMUL.FTZ R44, R2.reuse, R144 ;  /* 0x00000090022c7220 */ /* 0x050fe40000410000 */
[C---:B---3--:R-:W-:Y:S02]  /*187d0*/  FMUL.FTZ R20, R69.reuse, R120 ;  /* 0x0000007845147220 */ /* 0x048fe40000410000 */
[----:B------:R-:W-:Y:S01]  /*187e0*/  IMAD.MOV.U32 R133, RZ, RZ, R60 ;  /* 0x000000ffff857224 */ /* 0x000fe200078e003c */
[----:B------:R1:W-:Y:S01]  /*187f0*/  MUFU.EX2 R120, R62 ;  /* 0x0000003e00787308 */ /* 0x0003e20000000800 */
[----:B------:R-:W-:Y:S01]  /*18800*/  FMUL.FTZ R60, R2, R160 ;  /* 0x000000a0023c7220 */ /* 0x000fe20000410000 */
[----:B------:R-:W-:Y:S01]  /*18810*/  MOV R160, R116 ;  /* 0x0000007400a07202 */ /* 0x000fe20000000f00 */
[C---:B------:R-:W-:Y:S01]  /*18820*/  FMUL.FTZ R46, R0.reuse, R146 ;  /* 0x00000092002e7220 */ /* 0x040fe20000410000 */
[-C--:B------:R-:W-:Y:S01]  /*18830*/  HMMA.16816.F32.BF16 R20, R76, R36.reuse, R20 ;  /* 0x000000244c14723c */ /* 0x080fe20000041814 */
[C---:B------:R-:W-:Y:S02]  /*18840*/  FMUL.FTZ R47, R0.reuse, R147 ;  /* 0x00000093002f7220 */ /* 0x040fe40000410000 */
[C---:B------:R-:W-:Y:S02]  /*18850*/  FMUL.FTZ R58, R0.reuse, R158 ;  /* 0x0000009e003a7220 */ /* 0x040fe40000410000 */
[----:B------:R-:W-:Y:S02]  /*18860*/  FMUL.FTZ R63, R0, R163 ;  /* 0x000000a3003f7220 */ /* 0x000fe40000410000 */
[----:B------:R-:W-:Y:S01]  /*18870*/  IMAD.MOV.U32 R122, RZ, RZ, R248 ;  /* 0x000000ffff7a7224 */ /* 0x000fe200078e00f8 */
[C---:B------:R-:W-:Y:S01]  /*18880*/  HMMA.16816.F32.BF16 R24, R64.reuse, R36, R24 ;  /* 0x000000244018723c */ /* 0x040fe20000041818 */
[----:B------:R-:W-:Y:S06]  /*18890*/  IMAD.MOV.U32 R115, RZ, RZ, R246 ;  /* 0x000000ffff737224 */ /* 0x000fec00078e00f6 */
[----:B------:R-:W-:Y:S01]  /*188a0*/  FFMA.FTZ R36, R48, c[0x0][0x2d0], -R96 ;  /* 0x0000b40030247a23 */ /* 0x000fe20000010860 */
[-C--:B------:R-:W-:Y:S01]  /*188b0*/  HMMA.16816.F32.BF16 R28, R64, R38.reuse, R28 ;  /* 0x00000026401c723c */ /* 0x080fe2000004181c */
[----:B------:R-:W-:Y:S02]  /*188c0*/  FMUL.FTZ R37, R69, R137 ;  /* 0x0000008945257220 */ /* 0x000fe40000410000 */
[----:B------:R3:W-:Y:S01]  /*188d0*/  MUFU.EX2 R128, R36 ;  /* 0x0000002400807308 */ /* 0x0007e20000000800 */
[--C-:B------:R-:W-:Y:S02]  /*188e0*/  FFMA.FTZ R48, R51, c[0x0][0x2d0], -R74.reuse ;  /* 0x0000b40033307a23 */ /* 0x100fe4000001084a */
[----:B------:R-:W-:Y:S02]  /*188f0*/  FMUL.FTZ R51, R68, R151 ;  /* 0x0000009744337220 */ /* 0x000fe40000410000 */
[C---:B------:R-:W-:Y:S01]  /*18900*/  HMMA.16816.F32.BF16 R32, R76.reuse, R38, R32 ;  /* 0x000000264c20723c */ /* 0x040fe20000041820 */
[----:B------:R-:W-:Y:S03]  /*18910*/  IMAD.MOV.U32 R151, RZ, RZ, R57 ;  /* 0x000000ffff977224 */ /* 0x000fe600078e0039 */
[----:B------:R-:W-:Y:S01]  /*18920*/  FMUL.FTZ R57, R2, R157 ;  /* 0x0000009d02397220 */ /* 0x000fe20000410000 */
[----:B------:R4:W-:Y:S01]  /*18930*/  MUFU.EX2 R110, R48 ;  /* 0x00000030006e7308 */ /* 0x0009e20000000800 */
[----:B-1----:R-:W-:Y:S02]  /*18940*/  FMUL.FTZ R62, R0, R162 ;  /* 0x000000a2003e7220 */ /* 0x002fe40000410000 */
[C---:B------:R-:W-:Y:S04]  /*18950*/  FMUL.FTZ R38, R68.reuse, R138 ;  /* 0x0000008a44267220 */ /* 0x040fe80000410000 */
[----:B------:R-:W-:Y:S03]  /*18960*/  FMUL.FTZ R39, R68, R139 ;  /* 0x0000008b44277220 */ /* 0x000fe60000410000 */
[----:B------:R-:W-:Y:S01]  /*18970*/  MUFU.EX2 R138, R92 ;  /* 0x0000005c008a7308 */ /* 0x000fe20000000800 */
[C---:B---3--:R-:W-:Y:S07]  /*18980*/  FMUL.FTZ R36, R69.reuse, R136 ;  /* 0x0000008845247220 */ /* 0x048fee0000410000 */
[-C--:B------:R-:W-:Y:S01]  /*18990*/  HMMA.16816.F32.BF16 R36, R76, R52.reuse, R36 ;  /* 0x000000344c24723c */ /* 0x080fe20000041824 */
[C---:B----4-:R-:W-:Y:S01]  /*189a0*/  FMUL.FTZ R48, R69.reuse, R148 ;  /* 0x0000009445307220 */ /* 0x050fe20000410000 */
[----:B--2---:R-:W-:Y:S01]  /*189b0*/  MOV R148, R59 ;  /* 0x0000003b00947202 */ /* 0x004fe20000000f00 */
[----:B------:R-:W-:Y:S05]  /*189c0*/  FMUL.FTZ R59, R0, R159 ;  /* 0x0000009f003b7220 */ /* 0x000fea0000410000 */
[C---:B------:R-:W-:Y:S07]  /*189d0*/  HMMA.16816.F32.BF16 R40, R64.reuse, R52, R40 ;  /* 0x000000344028723c */ /* 0x040fee0000041828 */
[--C-:B------:R-:W-:Y:S01]  /*189e0*/  FFMA.FTZ R52, R56, c[0x0][0x2d0], -R97.reuse ;  /* 0x0000b40038347a23 */ /* 0x100fe20000010861 */
[-C--:B------:R-:W-:Y:S01]  /*189f0*/  HMMA.16816.F32.BF16 R44, R64, R54.reuse, R44 ;  /* 0x00000036402c723c */ /* 0x080fe2000004182c */
[C---:B------:R-:W-:Y:S02]  /*18a00*/  FMUL.FTZ R53, R69.reuse, R153 ;  /* 0x0000009945357220 */ /* 0x040fe40000410000 */
        /* <DEDUP_REMOVED lines=9> */
[-C--:B------:R-:W-:Y:S01]  /*18aa0*/  HMMA.16816.F32.BF16 R60, R64, R82.reuse, R60 ;  /* 0x00000052403c723c */ /* 0x080fe2000004183c */
[----:B--2---:R-:W-:Y:S02]  /*18ab0*/  F2FP.BF16.PACK_AB R81, R111, R103 ;  /* 0x000000676f51723e */ /* 0x004fe400000010ff */
[----:B------:R1:W2:Y:S04]  /*18ac0*/  MUFU.EX2 R106, R80 ;  /* 0x00000050006a7308 */ /* 0x0002a80000000800 */
[C---:B------:R-:W-:Y:S02]  /*18ad0*/  FMUL.FTZ R64, R69.reuse, R164 ;  /* 0x000000a445407220 */ /* 0x040fe40000410000 */
[----:B------:R-:W-:Y:S03]  /*18ae0*/  FMUL.FTZ R65, R69, R165 ;  /* 0x000000a545417220 */ /* 0x000fe60000410000 */
[C---:B------:R-:W-:Y:S02]  /*18af0*/  FMUL.FTZ R66, R68.reuse, R166 ;  /* 0x000000a644427220 */ /* 0x040fe40000410000 */
[----:B------:R-:W-:Y:S07]  /*18b00*/  FMUL.FTZ R67, R68, R167 ;  /* 0x000000a744437220 */ /* 0x000fee0000410000 */
[----:B------:R-:W-:Y:S01]  /*18b10*/  HMMA.16816.F32.BF16 R64, R76, R82, R64 ;  /* 0x000000524c40723c */ /* 0x000fe20000041840 */
[----:B-1----:R-:W-:Y:S06]  /*18b20*/  FFMA.FTZ R80, R90, c[0x0][0x2d0], -R74 ;  /* 0x0000b4005a507a23 */ /* 0x002fec000001084a */
[----:B------:R-:W-:Y:S01]  /*18b30*/  F2FP.BF16.PACK_AB R76, R133, R126 ;  /* 0x0000007e854c723e */ /* 0x000fe200000010ff */
[----:B------:R-:W1:Y:S01]  /*18b40*/  LDSM.16.MT88.4 R88, [R212+0x900] ;  /* 0x00090000d458783b */ /* 0x000e620000004200 */
[----:B------:R-:W-:Y:S01]  /*18b50*/  F2FP.BF16.PACK_AB R77, R151, R125 ;  /* 0x0000007d974d723e */ /* 0x000fe200000010ff */
[----:B------:R3:W-:Y:S02]  /*18b60*/  MUFU.EX2 R249, R80 ;  /* 0x0000005000f97308 */ /* 0x0007e40000000800 */
[----:B------:R-:W-:Y:S02]  /*18b70*/  F2FP.BF16.PACK_AB R78, R114, R130 ;  /* 0x00000082724e723e */ /* 0x000fe400000010ff */
[----:B------:R-:W-:Y:S02]  /*18b80*/  F2FP.BF16.PACK_AB R79, R113, R129 ;  /* 0x00000081714f723e */ /* 0x000fe400000010ff */
[----:B------:R-:W-:Y:S02]  /*18b90*/  F2FP.BF16.PACK_AB R82, R112, R148 ;  /* 0x000000947052723e */ /* 0x000fe400000010ff */
[----:B--2---:R-:W-:Y:S01]  /*18ba0*/  F2FP.BF16.PACK_AB R83, R106, R120 ;  /* 0x000000786a53723e */ /* 0x004fe200000010ff */
[----:B-----5:R-:W-:Y:S02]  /*18bb0*/  FFMA.FTZ R69, R69, R150, R160 ;  /* 0x0000009645457223 */ /* 0x020fe400000100a0 */
[-C--:B------:R-:W-:Y:S01]  /*18bc0*/  HMMA.16816.F32.BF16 R4, R76, R84.reuse, R4 ;  /* 0x000000544c04723c */ /* 0x080fe20000041804 */
[----:B------:R-:W-:Y:S02]  /*18bd0*/  IMAD.MOV.U32 R150, RZ, RZ, R149 ;  /* 0x000000ffff967224 */ /* 0x000fe400078e0095 */
[--C-:B---3--:R-:W-:Y:S02]  /*18be0*/  FFMA.FTZ R80, R94, c[0x0][0x2d0], -R75.reuse ;  /* 0x0000b4005e507a23 */ /* 0x108fe4000001084b */
        /* <DEDUP_REMOVED lines=9> */
[C---:B------:R-:W-:Y:S01]  /*18c80*/  HMMA.16816.F32.BF16 R24, R80.reuse, R88, R24 ;  /* 0x000000585018723c */ /* 0x040fe20000041818 */
[----:B---3--:R-:W-:Y:S06]  /*18c90*/  FFMA.FTZ R84, R177, c[0x0][0x2d0], -R74 ;  /* 0x0000b400b1547a23 */ /* 0x008fec000001084a */
[--C-:B------:R-:W-:Y:S01]  /*18ca0*/  FFMA.FTZ R88, R170, c[0x0][0x2d0], -R96.reuse ;  /* 0x0000b400aa587a23 */ /* 0x100fe20000010860 */
[-C--:B------:R-:W-:Y:S01]  /*18cb0*/  HMMA.16816.F32.BF16 R28, R80, R90.reuse, R28 ;  /* 0x0000005a501c723c */ /* 0x080fe2000004181c */
[----:B------:R1:W-:Y:S07]  /*18cc0*/  MUFU.EX2 R246, R84 ;  /* 0x0000005400f67308 */ /* 0x0003ee0000000800 */
[C---:B------:R-:W-:Y:S03]  /*18cd0*/  HMMA.16816.F32.BF16 R32, R76.reuse, R90, R32 ;  /* 0x0000005a4c20723c */ /* 0x040fe60000041820 */
[----:B------:R3:W-:Y:S05]  /*18ce0*/  MUFU.EX2 R136, R88 ;  /* 0x0000005800887308 */ /* 0x0007ea0000000800 */
[-C--:B--2---:R-:W-:Y:S08]  /*18cf0*/  HMMA.16816.F32.BF16 R36, R76, R92.reuse, R36 ;  /* 0x0000005c4c24723c */ /* 0x084ff00000041824 */
[C---:B------:R-:W-:Y:S01]  /*18d00*/  HMMA.16816.F32.BF16 R40, R80.reuse, R92, R40 ;  /* 0x0000005c5028723c */ /* 0x040fe20000041828 */
[----:B-1----:R-:W-:Y:S04]  /*18d10*/  FFMA.FTZ R84, R171, c[0x0][0x2d0], -R75 ;  /* 0x0000b400ab547a23 */ /* 0x002fe8000001084b */
[----:B------:R1:W-:Y:S02]  /*18d20*/  MUFU.EX2 R244, R84 ;  /* 0x0000005400f47308 */ /* 0x0003e40000000800 */
[----:B------:R-:W-:Y:S01]  /*18d30*/  FFMA.FTZ R92, R168, c[0x0][0x2d0], -R97 ;  /* 0x0000b400a85c7a23 */ /* 0x000fe20000010861 */
[-C--:B------:R-:W-:Y:S01]  /*18d40*/  HMMA.16816.F32.BF16 R44, R80, R94.reuse, R44 ;  /* 0x0000005e502c723c */ /* 0x080fe2000004182c */
[--C-:B---3--:R-:W-:Y:S06]  /*18d50*/  FFMA.FTZ R88, R173, c[0x0][0x2d0], -R96.reuse ;  /* 0x0000b400ad587a23 */ /* 0x108fec0000010860 */
[----:B------:R2:W-:Y:S01]  /*18d60*/  MUFU.EX2 R235, R92 ;  /* 0x0000005c00eb7308 */ /* 0x0005e20000000800 */
[C---:B------:R-:W-:Y:S09]  /*18d70*/  HMMA.16816.F32.BF16 R48, R76.reuse, R94, R48 ;  /* 0x0000005e4c30723c */ /* 0x040ff20000041830 */
[----:B------:R3:W-:Y:S03]  /*18d80*/  MUFU.EX2 R142, R88 ;  /* 0x00000058008e7308 */ /* 0x0007e60000000800 */
[----:B-1----:R-:W-:Y:S07]  /*18d90*/  FFMA.FTZ R84, R174, c[0x0][0x2d0], -R75 ;  /* 0x0000b400ae547a23 */ /* 0x002fee000001084b */
[----:B------:R1:W-:Y:S01]  /*18da0*/  MUFU.EX2 R143, R84 ;  /* 0x00000054008f7308 */ /* 0x0003e20000000800 */
[----:B--2---:R-:W-:Y:S09]  /*18db0*/  FFMA.FTZ R92, R169, c[0x0][0x2d0], -R97 ;  /* 0x0000b400a95c7a23 */ /* 0x004ff20000010861 */
[----:B------:R2:W-:Y:S01]  /*18dc0*/  MUFU.EX2 R233, R92 ;  /* 0x0000005c00e97308 */ /* 0x0005e20000000800 */
[--C-:B---3--:R-:W-:Y:S09]  /*18dd0*/  FFMA.FTZ R88, R175, c[0x0][0x2d0], -R96.reuse ;  /* 0x0000b400af587a23 */ /* 0x108ff20000010860 */
[----:B------:R3:W4:Y:S01]  /*18de0*/  MUFU.EX2 R141, R88 ;  /* 0x00000058008d7308 */ /* 0x0007220000000800 */
[----:B-1----:R-:W-:Y:S09]  /*18df0*/  FFMA.FTZ R84, R99, c[0x0][0x2d0], -R96 ;  /* 0x0000b40063547a23 */ /* 0x002ff20000010860 */
[----:B------:R1:W-:Y:S01]  /*18e00*/  MUFU.EX2 R137, R84 ;  /* 0x0000005400897308 */ /* 0x0003e20000000800 */
[----:B--2---:R-:W-:Y:S09]  /*18e10*/  FFMA.FTZ R92, R186, c[0x0][0x2d0], -R75 ;  /* 0x0000b400ba5c7a23 */ /* 0x004ff2000001084b */
[----:B------:R2:W-:Y:S01]  /*18e20*/  MUFU.EX2 R145, R92 ;  /* 0x0000005c00917308 */ /* 0x0005e20000000800 */
[--C-:B---3--:R-:W-:Y:S09]  /*18e30*/  FFMA.FTZ R88, R181, c[0x0][0x2d0], -R74.reuse ;  /* 0x0000b400b5587a23 */ /* 0x108ff2000001084a */
[----:B------:R3:W-:Y:S01]  /*18e40*/  MUFU.EX2 R243, R88 ;  /* 0x0000005800f37308 */ /* 0x0007e20000000800 */
[----:B-1----:R-:W1:Y:S08]  /*18e50*/  LDSM.16.MT88.4 R84, [R211+0x900] ;  /* 0x00090000d354783b */ /* 0x002e700000004200 */
[----:B--2---:R-:W-:Y:S01]  /*18e60*/  LDSM.16.MT88.4 R92, [R210+0x1100] ;  /* 0x00110000d25c783b */ /* 0x004fe20000004200 */
[--C-:B---3--:R-:W-:Y:S04]  /*18e70*/  FFMA.FTZ R88, R98, c[0x0][0x2d0], -R97.reuse ;  /* 0x0000b40062587a23 */ /* 0x108fe80000010861 */
[----:B------:R2:W3:Y:S01]  /*18e80*/  MUFU.EX2 R140, R88 ;  /* 0x00000058008c7308 */ /* 0x0004e20000000800 */
[-C--:B-1----:R-:W-:Y:S08]  /*18e90*/  HMMA.16816.F32.BF16 R52, R76, R84.reuse, R52 ;  /* 0x000000544c34723c */ /* 0x082ff00000041834 */
[C---:B------:R-:W-:Y:S01]  /*18ea0*/  HMMA.16816.F32.BF16 R56, R80.reuse, R84, R56 ;  /* 0x000000545038723c */ /* 0x040fe20000041838 */
[----:B--2---:R-:W1:Y:S06]  /*18eb0*/  LDSM.16.MT88.4 R88, [R209+0x1100] ;  /* 0x00110000d158783b */ /* 0x004e6c0000004200 */
[----:B------:R-:W-:Y:S01]  /*18ec0*/  FFMA.FTZ R84, R172, c[0x0][0x2d0], -R97 ;  /* 0x0000b400ac547a23 */ /* 0x000fe20000010861 */
[-C--:B------:R-:W-:Y:S03]  /*18ed0*/  HMMA.16816.F32.BF16 R60, R80, R86.reuse, R60 ;  /* 0x00000056503c723c */ /* 0x080fe6000004183c */
[----:B------:R2:W5:Y:S04]  /*18ee0*/  MUFU.EX2 R230, R84 ;  /* 0x0000005400e67308 */ /* 0x0005680000000800 */
[--C-:B------:R-:W-:Y:S01]  /*18ef0*/  FFMA.FTZ R80, R187, c[0x0][0x2d0], -R74.reuse ;  /* 0x0000b400bb507a23 */ /* 0x100fe2000001084a */
[----:B------:R-:W-:Y:S01]  /*18f00*/  HMMA.16816.F32.BF16 R64, R76, R86, R64 ;  /* 0x000000564c40723c */ /* 0x000fe20000041840 */
[----:B----4-:R-:W-:Y:S03]  /*18f10*/  F2FP.BF16.PACK_AB R82, R141, R142 ;  /* 0x0000008e8d52723e */ /* 0x010fe600000010ff */
[----:B---3--:R-:W-:Y:S01]  /*18f20*/  F2FP.BF16.PACK_AB R81, R235, R140 ;  /* 0x0000008ceb51723e */ /* 0x008fe200000010ff */
[----:B------:R3:W-:Y:S02]  /*18f30*/  MUFU.EX2 R147, R80 ;  /* 0x0000005000937308 */ /* 0x0007e40000000800 */
[----:B------:R-:W-:Y:S02]  /*18f40*/  F2FP.BF16.PACK_AB R76, R249, R110 ;  /* 0x0000006ef94c723e */ /* 0x000fe400000010ff */
[----:B------:R-:W-:Y:S03]  /*18f50*/  F2FP.BF16.PACK_AB R77, R138, R139 ;  /* 0x0000008b8a4d723e */ /* 0x000fe600000010ff */
[----:B------:R-:W-:Y:S02]  /*18f60*/  F2FP.BF16.PACK_AB R78, R246, R248 ;  /* 0x000000f8f64e723e */ /* 0x000fe400000010ff */
[----:B------:R-:W-:Y:S01]  /*18f70*/  F2FP.BF16.PACK_AB R79, R143, R244 ;  /* 0x000000f48f4f723e */ /* 0x000fe200000010ff */
[----:B--2---:R-:W2:Y:S01]  /*18f80*/  LDSM.16.MT88.4 R84, [R212+0x1100] ;  /* 0x00110000d454783b */ /* 0x004ea20000004200 */
[----:B-----5:R-:W-:Y:S05]  /*18f90*/  F2FP.BF16.PACK_AB R83, R230, R233 ;  /* 0x000000e9e653723e */ /* 0x020fea00000010ff */
[-C--:B-1----:R-:W-:Y:S01]  /*18fa0*/  HMMA.16816.F32.BF16 R4, R76, R88.reuse, R4 ;  /* 0x000000584c04723c */ /* 0x082fe20000041804 */
[--C-:B---3--:R-:W-:Y:S04]  /*18fb0*/  FFMA.FTZ R80, R182, c[0x0][0x2d0], -R75.reuse ;  /* 0x0000b400b6507a23 */ /* 0x108fe8000001084b */
[----:B------:R1:W-:Y:S02]  /*18fc0*/  MUFU.EX2 R146, R80 ;  /* 0x0000005000927308 */ /* 0x0003e40000000800 */
[----:B-1----:R-:W-:Y:S07]  /*18fd0*/  F2FP.BF16.PACK_AB R80, R136, R137 ;  /* 0x000000898850723e */ /* 0x002fee00000010ff */
[C---:B------:R-:W-:Y:S07]  /*18fe0*/  HMMA.16816.F32.BF16 R8, R80.reuse, R88, R8 ;  /* 0x000000585008723c */ /* 0x040fee0000041808 */
[--C-:B------:R-:W-:Y:S01]  /*18ff0*/  FFMA.FTZ R88, R196, c[0x0][0x2d0], -R74.reuse ;  /* 0x0000b400c4587a23 */ /* 0x100fe2000001084a */
[-C--:B------:R-:W-:Y:S03]  /*19000*/  HMMA.16816.F32.BF16 R12, R80, R90.reuse, R12 ;  /* 0x0000005a500c723c */ /* 0x080fe6000004180c */
[----:B------:R1:W-:Y:S05]  /*19010*/  MUFU.EX2 R228, R88 ;  /* 0x0000005800e47308 */ /* 0x0003ea0000000800 */
[C---:B------:R-:W-:Y:S08]  /*19020*/  HMMA.16816.F32.BF16 R16, R76.reuse, R90, R16 ;  /* 0x0000005a4c10723c */ /* 0x040ff00000041810 */
[-C--:B--2---:R-:W-:Y:S08]  /*19030*/  HMMA.16816.F32.BF16 R20, R76, R84.reuse, R20 ;  /* 0x000000544c14723c */ /* 0x084ff00000041814 */
[C---:B------:R-:W-:Y:S01]  /*19040*/  HMMA.16816.F32.BF16 R24, R80.reuse, R84, R24 ;  /* 0x000000545018723c */ /* 0x040fe20000041818 */
[----:B-1----:R-:W-:Y:S03]  /*19050*/  FFMA.FTZ R88, R198, c[0x0][0x2d0], -R74 ;  /* 0x0000b400c6587a23 */ /* 0x002fe6000001084a */
[----:B------:R-:W-:Y:S03]  /*19060*/  MOV R198, R121 ;  /* 0x0000007900c67202 */ /* 0x000fe60000000f00 */
[--C-:B------:R-:W-:Y:S01]  /*19070*/  FFMA.FTZ R84, R184, c[0x0][0x2d0], -R96.reuse ;  /* 0x0000b400b8547a23 */ /* 0x100fe20000010860 */
[-C--:B------:R-:W-:Y:S01]  /*19080*/  HMMA.16816.F32.BF16 R28, R80, R86.reuse, R28 ;  /* 0x00000056501c723c */ /* 0x080fe2000004181c */
[----:B------:R1:W-:Y:S01]  /*19090*/  MUFU.EX2 R196, R88 ;  /* 0x0000005800c47308 */ /* 0x0003e20000000800 */
[----:B------:R-:W-:Y:S02]  /*190a0*/  ISETP.GT.AND P0, PT, R225, R198, PT ;  /* 0x000000c6e100720c */ /* 0x000fe40003f04270 */
[----:B------:R-:W-:Y:S04]  /*190b0*/  MOV R121, R107 ;  /* 0x0000006b00797202 */ /* 0x000fe80000000f00 */
[C---:B------:R-:W-:Y:S03]  /*190c0*/  HMMA.16816.F32.BF16 R32, R76.reuse, R86, R32 ;  /* 0x000000564c20723c */ /* 0x040fe60000041820 */
[----:B------:R2:W-:Y:S05]  /*190d0*/  MUFU.EX2 R144, R84 ;  /* 0x0000005400907308 */ /* 0x0005ea0000000800 */
[-C--:B------:R-:W-:Y:S08]  /*190e0*/  HMMA.16816.F32.BF16 R36, R76, R92.reuse, R36 ;  /* 0x0000005c4c24723c */ /* 0x080ff00000041824 */
[C---:B------:R-:W-:Y:S01]  /*190f0*/  HMMA.16816.F32.BF16 R40, R80.reuse, R92, R40 ;  /* 0x0000005c5028723c */ /* 0x040fe20000041828 */
[----:B-1----:R-:W-:Y:S04]  /*19100*/  FFMA.FTZ R88, R190, c[0x0][0x2d0], -R75 ;  /* 0x0000b400be587a23 */ /* 0x002fe8000001084b */
[----:B------:R1:W-:Y:S02]  /*19110*/  MUFU.EX2 R190, R88 ;  /* 0x0000005800be7308 */ /* 0x0003e40000000800 */
[----:B------:R-:W-:Y:S01]  /*19120*/  FFMA.FTZ R92, R179, c[0x0][0x2d0], -R97 ;  /* 0x0000b400b35c7a23 */ /* 0x000fe20000010861 */
[-C--:B------:R-:W-:Y:S01]  /*19130*/  HMMA.16816.F32.BF16 R44, R80, R94.reuse, R44 ;  /* 0x0000005e502c723c */ /* 0x080fe2000004182c */
[--C-:B--2---:R-:W-:Y:S06]  /*19140*/  FFMA.FTZ R84, R188, c[0x0][0x2d0], -R96.reuse ;  /* 0x0000b400bc547a23 */ /* 0x104fec0000010860 */
[----:B------:R2:W-:Y:S01]  /*19150*/  MUFU.EX2 R155, R92 ;  /* 0x0000005c009b7308 */ /* 0x0005e20000000800 */
[C---:B------:R-:W-:Y:S09]  /*19160*/  HMMA.16816.F32.BF16 R48, R76.reuse, R94, R48 ;  /* 0x0000005e4c30723c */ /* 0x040ff20000041830 */
[----:B------:R3:W-:Y:S03]  /*19170*/  MUFU.EX2 R188, R84 ;  /* 0x0000005400bc7308 */ /* 0x0007e60000000800 */
[----:B-1----:R-:W-:Y:S07]  /*19180*/  FFMA.FTZ R88, R194, c[0x0][0x2d0], -R75 ;  /* 0x0000b400c2587a23 */ /* 0x002fee000001084b */
[----:B------:R1:W-:Y:S01]  /*19190*/  MUFU.EX2 R194, R88 ;  /* 0x0000005800c27308 */ /* 0x0003e20000000800 */
[----:B--2---:R-:W-:Y:S09]  /*191a0*/  FFMA.FTZ R92, R178, c[0x0][0x2d0], -R97 ;  /* 0x0000b400b25c7a23 */ /* 0x004ff20000010861 */
[----:B------:R2:W-:Y:S01]  /*191b0*/  MUFU.EX2 R154, R92 ;  /* 0x0000005c009a7308 */ /* 0x0005e20000000800 */
[----:B---3--:R-:W-:Y:S02]  /*191c0*/  FFMA.FTZ R84, R189, c[0x0][0x2d0], -R96 ;  /* 0x0000b400bd547a23 */ /* 0x008fe40000010860 */
[----:B------:R-:W-:Y:S07]  /*191d0*/  IMAD.MOV.U32 R189, RZ, RZ, R106 ;  /* 0x000000ffffbd7224 */ /* 0x000fee00078e006a */
[----:B------:R3:W-:Y:S01]  /*191e0*/  MUFU.EX2 R186, R84 ;  /* 0x0000005400ba7308 */ /* 0x0007e20000000800 */
[----:B-1----:R-:W1:Y:S01]  /*191f0*/  LDSM.16.MT88.4 R88, [R211+0x1100] ;  /* 0x00110000d358783b */ /* 0x002e620000004200 */
[----:B--2---:R-:W-:Y:S02]  /*19200*/  FFMA.FTZ R92, R205, c[0x0][0x2d0], -R75 ;  /* 0x0000b400cd5c7a23 */ /* 0x004fe4000001084b */
[----:B------:R-:W-:Y:S06]  /*19210*/  IMAD.MOV.U32 R205, RZ, RZ, R115 ;  /* 0x000000ffffcd7224 */ /* 0x000fec00078e0073 */
[----:B------:R2:W-:Y:S01]  /*19220*/  MUFU.EX2 R159, R92 ;  /* 0x0000005c009f7308 */ /* 0x0005e20000000800 */
[----:B---3--:R-:W-:Y:S01]  /*19230*/  FFMA.FTZ R84, R191, c[0x0][0x2d0], -R96 ;  /* 0x0000b400bf547a23 */ /* 0x008fe20000010860 */
[----:B------:R-:W-:Y:S08]  /*19240*/  MOV R191, R110 ;  /* 0x0000006e00bf7202 */ /* 0x000ff00000000f00 */
[----:B------:R3:W4:Y:S01]  /*19250*/  MUFU.EX2 R187, R84 ;  /* 0x0000005400bb7308 */ /* 0x0007220000000800 */
[----:B--2---:R-:W-:Y:S01]  /*19260*/  LDSM.16.MT88.4 R92, [R210+0x1900] ;  /* 0x00190000d25c783b */ /* 0x004fe20000004200 */
[-C--:B-1----:R-:W-:Y:S08]  /*19270*/  HMMA.16816.F32.BF16 R52, R76, R88.reuse, R52 ;  /* 0x000000584c34723c */ /* 0x082ff00000041834 */
[C---:B------:R-:W-:Y:S01]  /*19280*/  HMMA.16816.F32.BF16 R56, R80.reuse, R88, R56 ;  /* 0x000000585038723c */ /* 0x040fe20000041838 */
[----:B---3--:R-:W-:Y:S03]  /*19290*/  FFMA.FTZ R84, R203, c[0x0][0x2d0], -R74 ;  /* 0x0000b400cb547a23 */ /* 0x008fe6000001084a */
[----:B------:R-:W-:Y:S01]  /*192a0*/  MOV R203, R111 ;  /* 0x0000006f00cb7202 */ /* 0x000fe20000000f00 */
[----:B------:R1:W-:Y:S02]  /*192b0*/  MUFU.EX2 R184, R84 ;  /* 0x0000005400b87308 */ /* 0x0003e40000000800 */
[--C-:B------:R-:W-:Y:S01]  /*192c0*/  FFMA.FTZ R88, R185, c[0x0][0x2d0], -R97.reuse ;  /* 0x0000b400b9587a23 */ /* 0x100fe20000010861 */
[-C--:B------:R-:W-:Y:S01]  /*192d0*/  HMMA.16816.F32.BF16 R60, R80, R90.reuse, R60 ;  /* 0x0000005a503c723c */ /* 0x080fe2000004183c */
[----:B------:R-:W-:Y:S06]  /*192e0*/  IMAD.MOV.U32 R185, RZ, RZ, R112 ;  /* 0x000000ffffb97224 */ /* 0x000fec00078e0070 */
[--C-:B------:R-:W-:Y:S01]  /*192f0*/  FFMA.FTZ R80, R226, c[0x0][0x2d0], -R74.reuse ;  /* 0x0000b400e2507a23 */ /* 0x100fe2000001084a */
[----:B------:R-:W-:Y:S01]  /*19300*/  HMMA.16816.F32.BF16 R64, R76, R90, R64 ;  /* 0x0000005a4c40723c */ /* 0x000fe20000041840 */
[----:B------:R-:W2:Y:S03]  /*19310*/  MUFU.EX2 R102, R88 ;  /* 0x0000005800667308 */ /* 0x000ea60000000800 */
[----:B----4-:R-:W-:Y:S02]  /*19320*/  F2FP.BF16.PACK_AB R82, R187, R186 ;  /* 0x000000babb52723e */ /* 0x010fe400000010ff */
[----:B------:R-:W-:Y:S02]  /*19330*/  MOV R226, R113 ;  /* 0x0000007100e27202 */ /* 0x000fe40000000f00 */
[----:B------:R-:W-:Y:S03]  /*19340*/  F2FP.BF16.PACK_AB R76, R147, R243 ;  /* 0x000000f3934c723e */ /* 0x000fe600000010ff */
[----:B------:R3:W-:Y:S01]  /*19350*/  MUFU.EX2 R181, R80 ;  /* 0x0000005000b57308 */ /* 0x0007e20000000800 */
[----:B------:R-:W-:Y:S01]  /*19360*/  F2FP.BF16.PACK_AB R77, R145, R146 ;  /* 0x00000092914d723e */ /* 0x000fe200000010ff */
[----:B-1----:R-:W-:Y:S01]  /*19370*/  FFMA.FTZ R84, R180, c[0x0][0x2d0], -R97 ;  /* 0x0000b400b4547a23 */ /* 0x002fe20000010861 */
[----:B------:R-:W-:Y:S02]  /*19380*/  F2FP.BF16.PACK_AB R78, R196, R228 ;  /* 0x000000e4c44e723e */ /* 0x000fe400000010ff */
[----:B------:R-:W-:Y:S05]  /*19390*/  F2FP.BF16.PACK_AB R79, R194, R190 ;  /* 0x000000bec24f723e */ /* 0x000fea00000010ff */
[----:B------:R1:W4:Y:S01]  /*193a0*/  MUFU.EX2 R182, R84 ;  /* 0x0000005400b67308 */ /* 0x0003220000000800 */
[----:B--2---:R-:W-:Y:S01]  /*193b0*/  F2FP.BF16.PACK_AB R83, R102, R154 ;  /* 0x0000009a6653723e */ /* 0x004fe200000010ff */
[----:B------:R-:W-:Y:S01]  /*193c0*/  LDSM.16.MT88.4 R88, [R212+0x1900] ;  /* 0x00190000d458783b */ /* 0x000fe20000004200 */
[----:B---3--:R-:W-:Y:S01]  /*193d0*/  FFMA.FTZ R80, R204, c[0x0][0x2d0], -R75 ;  /* 0x0000b400cc507a23 */ /* 0x008fe2000001084b */
[----:B------:R-:W-:Y:S06]  /*193e0*/  MOV R204, R114 ;  /* 0x0000007200cc7202 */ /* 0x000fec0000000f00 */
[----:B------:R2:W-:Y:S01]  /*193f0*/  MUFU.EX2 R153, R80 ;  /* 0x0000005000997308 */ /* 0x0005e20000000800 */
[----:B-1----:R-:W1:Y:S01]  /*19400*/  LDSM.16.MT88.4 R84, [R209+0x1900] ;  /* 0x00190000d154783b */ /* 0x002e620000004200 */
[----:B----4-:R-:W-:Y:S02]  /*19410*/  F2FP.BF16.PACK_AB R81, R155, R182 ;  /* 0x000000b69b51723e */ /* 0x010fe400000010ff */
[----:B--2---:R-:W-:Y:S01]  /*19420*/  F2FP.BF16.PACK_AB R80, R188, R144 ;  /* 0x00000090bc50723e */ /* 0x004fe200000010ff */
[-C--:B-1----:R-:W-:Y:S08]  /*19430*/  HMMA.16816.F32.BF16 R4, R76, R84.reuse, R4 ;  /* 0x000000544c04723c */ /* 0x082ff00000041804 */
[C---:B------:R-:W-:Y:S07]  /*19440*/  HMMA.16816.F32.BF16 R8, R80.reuse, R84, R8 ;  /* 0x000000545008723c */ /* 0x040fee0000041808 */
[--C-:B------:R-:W-:Y:S01]  /*19450*/  FFMA.FTZ R84, R234, c[0x0][0x2d0], -R74.reuse ;  /* 0x0000b400ea547a23 */ /* 0x100fe2000001084a */
[-C--:B------:R-:W-:Y:S01]  /*19460*/  HMMA.16816.F32.BF16 R12, R80, R86.reuse, R12 ;  /* 0x00000056500c723c */ /* 0x080fe2000004180c */
[----:B------:R-:W-:Y:S02]  /*19470*/  IMAD.MOV.U32 R234, RZ, RZ, R133 ;  /* 0x000000ffffea7224 */ /* 0x000fe400078e0085 */
[----:B------:R1:W-:Y:S05]  /*19480*/  MUFU.EX2 R158, R84 ;  /* 0x00000054009e7308 */ /* 0x0003ea0000000800 */
[C---:B------:R-:W-:Y:S08]  /*19490*/  HMMA.16816.F32.BF16 R16, R76.reuse, R86, R16 ;  /* 0x000000564c10723c */ /* 0x040ff00000041810 */
[-C--:B------:R-:W-:Y:S08]  /*194a0*/  HMMA.16816.F32.BF16 R20, R76, R88.reuse, R20 ;  /* 0x000000584c14723c */ /* 0x080ff00000041814 */
[C---:B------:R-:W-:Y:S01]  /*194b0*/  HMMA.16816.F32.BF16 R24, R80.reuse, R88, R24 ;  /* 0x000000585018723c */ /* 0x040fe20000041818 */
[----:B-1----:R-:W-:Y:S03]  /*194c0*/  FFMA.FTZ R84, R236, c[0x0][0x2d0], -R74 ;  /* 0x0000b400ec547a23 */ /* 0x002fe6000001084a */
[----:B------:R-:W-:Y:S03]  /*194d0*/  MOV R236, R132 ;  /* 0x0000008400ec7202 */ /* 0x000fe60000000f00 */
[--C-:B------:R-:W-:Y:S01]  /*194e0*/  FFMA.FTZ R88, R206, c[0x0][0x2d0], -R96.reuse ;  /* 0x0000b400ce587a23 */ /* 0x100fe20000010860 */
[-C--:B------:R-:W-:Y:S01]  /*194f0*/  HMMA.16816.F32.BF16 R28, R80, R90.reuse, R28 ;  /* 0x0000005a501c723c */ /* 0x080fe2000004181c */
[----:B------:R1:W-:Y:S03]  /*19500*/  MUFU.EX2 R180, R84 ;  /* 0x0000005400b47308 */ /* 0x0003e60000000800 */
[----:B------:R-:W-:Y:S04]  /*19510*/  MOV R206, R105 ;  /* 0x0000006900ce7202 */ /* 0x000fe80000000f00 */
[C---:B------:R-:W-:Y:S03]  /*19520*/  HMMA.16816.F32.BF16 R32, R76.reuse, R90, R32 ;  /* 0x0000005a4c20723c */ /* 0x040fe60000041820 */
[----:B------:R2:W-:Y:S05]  /*19530*/  MUFU.EX2 R156, R88 ;  /* 0x00000058009c7308 */ /* 0x0005ea0000000800 */
[-C--:B------:R-:W-:Y:S08]  /*19540*/  HMMA.16816.F32.BF16 R36, R76, R92.reuse, R36 ;  /* 0x0000005c4c24723c */ /* 0x080ff00000041824 */
[C---:B------:R-:W-:Y:S01]  /*19550*/  HMMA.16816.F32.BF16 R40, R80.reuse, R92, R40 ;  /* 0x0000005c5028723c */ /* 0x040fe20000041828 */
[----:B-1----:R-:W-:Y:S03]  /*19560*/  FFMA.FTZ R84, R231, c[0x0][0x2d0], -R75 ;  /* 0x0000b400e7547a23 */ /* 0x002fe6000001084b */
[----:B------:R-:W-:Y:S01]  /*19570*/  IMAD.MOV.U32 R231, RZ, RZ, R131 ;  /* 0x000000ffffe77224 */ /* 0x000fe200078e0083 */
[----:B------:R1:W-:Y:S01]  /*19580*/  MUFU.EX2 R157, R84 ;  /* 0x00000054009d7308 */ /* 0x0003e20000000800 */
[----:B------:R-:W-:Y:S01]  /*19590*/  MOV R131, R118 ;  /* 0x0000007600837202 */ /* 0x000fe20000000f00 */
[----:B------:R-:W-:Y:S01]  /*195a0*/  FFMA.FTZ R92, R201, c[0x0][0x2d0], -R97 ;  /* 0x0000b400c95c7a23 */ /* 0x000fe20000010861 */
[-C--:B------:R-:W-:Y:S01]  /*195b0*/  HMMA.16816.F32.BF16 R44, R80, R94.reuse, R44 ;  /* 0x0000005e502c723c */ /* 0x080fe2000004182c */
[--C-:B--2---:R-:W-:Y:S03]  /*195c0*/  FFMA.FTZ R88, R207, c[0x0][0x2d0], -R96.reuse ;  /* 0x0000b400cf587a23 */ /* 0x104fe60000010860 */
[----:B------:R-:W-:Y:S03]  /*195d0*/  MOV R207, R104 ;  /* 0x0000006800cf7202 */ /* 0x000fe60000000f00 */
[----:B------:R2:W-:Y:S01]  /*195e0*/  MUFU.EX2 R100, R92 ;  /* 0x0000005c00647308 */ /* 0x0005e20000000800 */
[C---:B------:R-:W-:Y:S09]  /*195f0*/  HMMA.16816.F32.BF16 R48, R76.reuse, R94, R48 ;  /* 0x0000005e4c30723c */ /* 0x040ff20000041830 */
[----:B------:R3:W-:Y:S03]  /*19600*/  MUFU.EX2 R178, R88 ;  /* 0x0000005800b27308 */ /* 0x0007e60000000800 */
[----:B-1----:R-:W-:Y:S01]  /*19610*/  FFMA.FTZ R84, R232, c[0x0][0x2d0], -R75 ;  /* 0x0000b400e8547a23 */ /* 0x002fe2000001084b */
[----:B------:R-:W-:Y:S01]  /*19620*/  MOV R232, R127 ;  /* 0x0000007f00e87202 */ /* 0x000fe20000000f00 */
[----:B------:R-:W-:Y:S02]  /*19630*/  IMAD.MOV.U32 R127, RZ, RZ, R119 ;  /* 0x000000ffff7f7224 */ /* 0x000fe400078e0077 */
[----:B------:R-:W-:Y:S03]  /*19640*/  LDSM.16.MT88.4 R116, [R209+0x2900] ;  /* 0x00290000d174783b */ /* 0x000fe60000004200 */
[----:B------:R1:W-:Y:S01]  /*19650*/  MUFU.EX2 R179, R84 ;  /* 0x0000005400b37308 */ /* 0x0003e20000000800 */
[----:B------:R-:W-:Y:S01]  /*19660*/  MOV R149, R127 ;  /* 0x0000007f00957202 */ /* 0x000fe20000000f00 */
[----:B------:R-:W-:Y:S02]  /*19670*/  IMAD.MOV.U32 R127, RZ, RZ, R123 ;  /* 0x000000ffff7f7224 */ /* 0x000fe400078e007b */
[----:B--2---:R-:W-:Y:S02]  /*19680*/  FFMA.FTZ R92, R192, c[0x0][0x2d0], -R97 ;  /* 0x0000b400c05c7a23 */ /* 0x004fe40000010861 */
[----:B------:R-:W-:Y:S04]  /*19690*/  IMAD.MOV.U32 R123, RZ, RZ, R109 ;  /* 0x000000ffff7b7224 */ /* 0x000fe800078e006d */
[----:B------:R2:W-:Y:S01]  /*196a0*/  MUFU.EX2 R99, R92 ;  /* 0x0000005c00637308 */ /* 0x0005e20000000800 */
[--C-:B---3--:R-:W-:Y:S09]  /*196b0*/  FFMA.FTZ R88, R229, c[0x0][0x2d0], -R96.reuse ;  /* 0x0000b400e5587a23 */ /* 0x108ff20000010860 */
[----:B------:R3:W4:Y:S01]  /*196c0*/  MUFU.EX2 R177, R88 ;  /* 0x0000005800b17308 */ /* 0x0007220000000800 */
[----:B-1----:R-:W-:Y:S01]  /*196d0*/  FFMA.FTZ R84, R202, c[0x0][0x2d0], -R96 ;  /* 0x0000b400ca547a23 */ /* 0x002fe20000010860 */
[----:B------:R-:W-:Y:S02]  /*196e0*/  MOV R202, R122 ;  /* 0x0000007a00ca7202 */ /* 0x000fe40000000f00 */
[----:B------:R-:W-:Y:S06]  /*196f0*/  MOV R122, R108 ;  /* 0x0000006c007a7202 */ /* 0x000fec0000000f00 */
        /* <DEDUP_REMOVED lines=19> */
[----:B------:R3:W4:Y:S02]  /*19830*/  MUFU.EX2 R175, R80 ;  /* 0x0000005000af7308 */ /* 0x0007240000000800 */
[----:B------:R-:W-:Y:S02]  /*19840*/  F2FP.BF16.PACK_AB R76, R181, R184 ;  /* 0x000000b8b54c723e */ /* 0x000fe400000010ff */
[----:B------:R-:W-:Y:S03]  /*19850*/  F2FP.BF16.PACK_AB R77, R159, R153 ;  /* 0x000000999f4d723e */ /* 0x000fe600000010ff */
[----:B------:R-:W-:Y:S02]  /*19860*/  F2FP.BF16.PACK_AB R78, R180, R158 ;  /* 0x0000009eb44e723e */ /* 0x000fe400000010ff */
[----:B------:R-:W-:Y:S01]  /*19870*/  F2FP.BF16.PACK_AB R79, R179, R157 ;  /* 0x0000009db34f723e */ /* 0x000fe200000010ff */
[----:B--2---:R-:W2:Y:S01]  /*19880*/  LDSM.16.MT88.4 R84, [R212+0x2100] ;  /* 0x00210000d454783b */ /* 0x004ea20000004200 */
[----:B-----5:R-:W-:Y:S05]  /*19890*/  F2FP.BF16.PACK_AB R83, R98, R99 ;  /* 0x000000636253723e */ /* 0x020fea00000010ff */
[-C--:B-1----:R-:W-:Y:S01]  /*198a0*/  HMMA.16816.F32.BF16 R4, R76, R88.reuse, R4 ;  /* 0x000000584c04723c */ /* 0x082fe20000041804 */
[--C-:B---3--:R-:W-:Y:S01]  /*198b0*/  FFMA.FTZ R80, R242, c[0x0][0x2d0], -R75.reuse ;  /* 0x0000b400f2507a23 */ /* 0x108fe2000001084b */
[----:B----4-:R-:W-:Y:S03]  /*198c0*/  F2FP.BF16.PACK_AB R164, R175, R176 ;  /* 0x000000b0afa4723e */ /* 0x010fe600000010ff */
[----:B------:R1:W3:Y:S02]  /*198d0*/  MUFU.EX2 R174, R80 ;  /* 0x0000005000ae7308 */ /* 0x0002e40000000800 */
[----:B-1----:R-:W-:Y:S02]  /*198e0*/  F2FP.BF16.PACK_AB R80, R156, R152 ;  /* 0x000000989c50723e */ /* 0x002fe400000010ff */
[----:B---3--:R-:W-:Y:S05]  /*198f0*/  F2FP.BF16.PACK_AB R165, R172, R174 ;  /* 0x000000aeaca5723e */ /* 0x008fea00000010ff */
[C---:B------:R-:W-:Y:S07]  /*19900*/  HMMA.16816.F32.BF16 R8, R80.reuse, R88, R8 ;  /* 0x000000585008723c */ /* 0x040fee0000041808 */
[--C-:B------:R-:W-:Y:S01]  /*19910*/  FFMA.FTZ R88, R252, c[0x0][0x2d0], -R74.reuse ;  /* 0x0000b400fc587a23 */ /* 0x100fe2000001084a */
[-C--:B------:R-:W-:Y:S01]  /*19920*/  HMMA.16816.F32.BF16 R12, R80, R90.reuse, R12 ;  /* 0x0000005a500c723c */ /* 0x080fe2000004180c */
[----:B------:R-:W-:Y:S02]  /*19930*/  FFMA.FTZ R74, R134, c[0x0][0x2d0], -R74 ;  /* 0x0000b400864a7a23 */ /* 0x000fe4000001084a */
[----:B------:R-:W-:Y:S01]  /*19940*/  LDSM.16.MT88.4 R132, [R212+0x2900] ;  /* 0x00290000d484783b */ /* 0x000fe20000004200 */
[----:B------:R1:W-:Y:S04]  /*19950*/  MUFU.EX2 R173, R88 ;  /* 0x0000005800ad7308 */ /* 0x0003e80000000800 */
[C---:B------:R-:W-:Y:S06]  /*19960*/  HMMA.16816.F32.BF16 R16, R76.reuse, R90, R16 ;  /* 0x0000005a4c10723c */ /* 0x040fec0000041810 */
[----:B------:R3:W4:Y:S02]  /*19970*/  MUFU.EX2 R171, R74 ;  /* 0x0000004a00ab7308 */ /* 0x0007240000000800 */
[-C--:B--2---:R-:W-:Y:S08]  /*19980*/  HMMA.16816.F32.BF16 R20, R76, R84.reuse, R20 ;  /* 0x000000544c14723c */ /* 0x084ff00000041814 */
[C---:B------:R-:W-:Y:S01]  /*19990*/  HMMA.16816.F32.BF16 R24, R80.reuse, R84, R24 ;  /* 0x000000545018723c */ /* 0x040fe20000041818 */
[----:B-1----:R-:W1:Y:S07]  /*199a0*/  LDSM.16.MT88.4 R88, [R211+0x2100] ;  /* 0x00210000d358783b */ /* 0x002e6e0000004200 */
[-C--:B------:R-:W-:Y:S01]  /*199b0*/  HMMA.16816.F32.BF16 R28, R80, R86.reuse, R28 ;  /* 0x00000056501c723c */ /* 0x080fe2000004181c */
[--C-:B---3--:R-:W-:Y:S03]  /*199c0*/  FFMA.FTZ R74, R250, c[0x0][0x2d0], -R75.reuse ;  /* 0x0000b400fa4a7a23 */ /* 0x108fe6000001084b */
[----:B----4-:R-:W-:Y:S01]  /*199d0*/  F2FP.BF16.PACK_AB R166, R171, R173 ;  /* 0x000000adaba6723e */ /* 0x010fe200000010ff */
[----:B------:R-:W-:Y:S03]  /*199e0*/  FFMA.FTZ R75, R251, c[0x0][0x2d0], -R75 ;  /* 0x0000b400fb4b7a23 */ /* 0x000fe6000001084b */
[C---:B------:R-:W-:Y:S01]  /*199f0*/  HMMA.16816.F32.BF16 R32, R76.reuse, R86, R32 ;  /* 0x000000564c20723c */ /* 0x040fe20000041820 */
[----:B------:R2:W-:Y:S07]  /*19a00*/  MUFU.EX2 R170, R74 ;  /* 0x0000004a00aa7308 */ /* 0x0005ee0000000800 */
[-C--:B------:R-:W-:Y:S03]  /*19a10*/  HMMA.16816.F32.BF16 R36, R76, R92.reuse, R36 ;  /* 0x0000005c4c24723c */ /* 0x080fe60000041824 */
[----:B------:R-:W3:Y:S05]  /*19a20*/  MUFU.EX2 R169, R75 ;  /* 0x0000004b00a97308 */ /* 0x000eea0000000800 */
[C---:B------:R-:W-:Y:S08]  /*19a30*/  HMMA.16816.F32.BF16 R40, R80.reuse, R92, R40 ;  /* 0x0000005c5028723c */ /* 0x040ff00000041828 */
[-C--:B------:R-:W-:Y:S01]  /*19a40*/  HMMA.16816.F32.BF16 R44, R80, R94.reuse, R44 ;  /* 0x0000005e502c723c */ /* 0x080fe2000004182c */
[--C-:B--2---:R-:W-:Y:S04]  /*19a50*/  FFMA.FTZ R74, R237, c[0x0][0x2d0], -R96.reuse ;  /* 0x0000b400ed4a7a23 */ /* 0x104fe80000010860 */
[----:B------:R2:W-:Y:S03]  /*19a60*/  MUFU.EX2 R168, R74 ;  /* 0x0000004a00a87308 */ /* 0x0005e60000000800 */
[C---:B------:R-:W-:Y:S01]  /*19a70*/  HMMA.16816.F32.BF16 R48, R76.reuse, R94, R48 ;  /* 0x0000005e4c30723c */ /* 0x040fe20000041830 */
[----:B---3--:R-:W-:Y:S07]  /*19a80*/  F2FP.BF16.PACK_AB R167, R169, R170 ;  /* 0x000000aaa9a7723e */ /* 0x008fee00000010ff */
[-C--:B-1----:R-:W-:Y:S08]  /*19a90*/  HMMA.16816.F32.BF16 R52, R76, R88.reuse, R52 ;  /* 0x000000584c34723c */ /* 0x082ff00000041834 */
[C---:B------:R-:W-:Y:S01]  /*19aa0*/  HMMA.16816.F32.BF16 R56, R80.reuse, R88, R56 ;  /* 0x000000585038723c */ /* 0x040fe20000041838 */
[--C-:B--2---:R-:W-:Y:S07]  /*19ab0*/  FFMA.FTZ R74, R238, c[0x0][0x2d0], -R96.reuse ;  /* 0x0000b400ee4a7a23 */ /* 0x104fee0000010860 */
[-C--:B------:R-:W-:Y:S01]  /*19ac0*/  HMMA.16816.F32.BF16 R60, R80, R90.reuse, R60 ;  /* 0x0000005a503c723c */ /* 0x080fe2000004183c */
[----:B------:R1:W2:Y:S07]  /*19ad0*/  MUFU.EX2 R85, R74 ;  /* 0x0000004a00557308 */ /* 0x0002ae0000000800 */
[----:B------:R-:W-:Y:S01]  /*19ae0*/  HMMA.16816.F32.BF16 R64, R76, R90, R64 ;  /* 0x0000005a4c40723c */ /* 0x000fe20000041840 */
[----:B------:R-:W3:Y:S04]  /*19af0*/  LDL.LU R77, [R1+0x14] ;  /* 0x00001400014d7983 */ /* 0x000ee80000300800 */
[----:B------:R-:W4:Y:S03]  /*19b00*/  LDL.LU R76, [R1+0x18] ;  /* 0x00001800014c7983 */ /* 0x000f260000300800 */
[-C--:B------:R-:W-:Y:S07]  /*19b10*/  HMMA.16816.F32.BF16 R104, R164, R116.reuse, R4 ;  /* 0x00000074a468723c */ /* 0x080fee0000041804 */
[----:B------:R-:W-:Y:S02]  /*19b20*/  FADD.FTZ R4, R150, R69 ;  /* 0x0000004596047221 */ /* 0x000fe40000010000 */
[--C-:B-1----:R-:W-:Y:S03]  /*19b30*/  FFMA.FTZ R74, R239, c[0x0][0x2d0], -R96.reuse ;  /* 0x0000b400ef4a7a23 */ /* 0x102fe60000010860 */
[----:B------:R-:W-:Y:S01]  /*19b40*/  FFMA.FTZ R96, R240, c[0x0][0x2d0], -R96 ;  /* 0x0000b400f0607a23 */ /* 0x000fe20000010860 */
[----:B------:R1:W-:Y:S01]  /*19b50*/  MUFU.EX2 R86, R74 ;  /* 0x0000004a00567308 */ /* 0x0003e20000000800 */
[----:B------:R-:W-:Y:S01]  /*19b60*/  FADD.FTZ R4, R123, R4 ;  /* 0x000000047b047221 */ /* 0x000fe20000010000 */
[----:B--2---:R-:W-:Y:S03]  /*19b70*/  F2FP.BF16.PACK_AB R160, R85, R168 ;  /* 0x000000a855a0723e */ /* 0x004fe600000010ff */
[----:B------:R-:W-:Y:S05]  /*19b80*/  FADD.FTZ R4, R207, R4 ;  /* 0x00000004cf047221 */ /* 0x000fea0000010000 */
[----:B------:R-:W2:Y:S01]  /*19b90*/  MUFU.EX2 R96, R96 ;  /* 0x0000006000607308 */ /* 0x000ea20000000800 */
[--C-:B-1----:R-:W-:Y:S09]  /*19ba0*/  FFMA.FTZ R74, R193, c[0x0][0x2d0], -R97.reuse ;  /* 0x0000b400c14a7a23 */ /* 0x102ff20000010861 */
[----:B------:R1:W-:Y:S01]  /*19bb0*/  MUFU.EX2 R75, R74 ;  /* 0x0000004a004b7308 */ /* 0x0003e20000000800 */
[----:B--2---:R-:W-:Y:S01]  /*19bc0*/  F2FP.BF16.PACK_AB R162, R96, R86 ;  /* 0x0000005660a2723e */ /* 0x004fe200000010ff */
[--C-:B-1----:R-:W-:Y:S08]  /*19bd0*/  FFMA.FTZ R74, R195, c[0x0][0x2d0], -R97.reuse ;  /* 0x0000b400c34a7a23 */ /* 0x102ff00000010861 */
[----:B------:R1:W2:Y:S02]  /*19be0*/  MUFU.EX2 R84, R74 ;  /* 0x0000004a00547308 */ /* 0x0002a40000000800 */
[--C-:B-1----:R-:W-:Y:S01]  /*19bf0*/  FFMA.FTZ R74, R197, c[0x0][0x2d0], -R97.reuse ;  /* 0x0000b400c54a7a23 */ /* 0x102fe20000010861 */
[----:B--2---:R-:W-:Y:S01]  /*19c00*/  F2FP.BF16.PACK_AB R161, R84, R75 ;  /* 0x0000004b54a1723e */ /* 0x004fe200000010ff */
[----:B------:R-:W-:Y:S02]  /*19c10*/  FFMA.FTZ R97, R73, c[0x0][0x2d0], -R97 ;  /* 0x0000b40049617a23 */ /* 0x000fe40000010861 */
[----:B------:R-:W2:Y:S04]  /*19c20*/  LDL.LU R73, [R1+0x1c] ;  /* 0x00001c0001497983 */ /* 0x000ea80000300800 */
[----:B------:R-:W-:Y:S10]  /*19c30*/  MUFU.EX2 R74, R74 ;  /* 0x0000004a004a7308 */ /* 0x000ff40000000800 */
[----:B------:R-:W1:Y:S02]  /*19c40*/  MUFU.EX2 R97, R97 ;  /* 0x0000006100617308 */ /* 0x000e640000000800 */
[----:B-1----:R-:W-:Y:S07]  /*19c50*/  F2FP.BF16.PACK_AB R163, R97, R74 ;  /* 0x0000004a61a3723e */ /* 0x002fee00000010ff */
[C---:B------:R-:W-:Y:S08]  /*19c60*/  HMMA.16816.F32.BF16 R108, R160.reuse, R116, R8 ;  /* 0x00000074a06c723c */ /* 0x040ff00000041808 */
[-C--:B------:R-:W-:Y:S08]  /*19c70*/  HMMA.16816.F32.BF16 R112, R160, R118.reuse, R12 ;  /* 0x00000076a070723c */ /* 0x080ff0000004180c */
[C---:B------:R-:W-:Y:S01]  /*19c80*/  HMMA.16816.F32.BF16 R116, R164.reuse, R118, R16 ;  /* 0x00000076a474723c */ /* 0x040fe20000041810 */
[----:B---3--:R-:W-:Y:S03]  /*19c90*/  FFMA.FTZ R68, R68, R77, R232 ;  /* 0x0000004d44447223 */ /* 0x008fe600000100e8 */
[----:B------:R-:W-:Y:S01]  /*19ca0*/  IMAD.MOV.U32 R232, RZ, RZ, R236 ;  /* 0x000000ffffe87224 */ /* 0x000fe200078e00ec */
[----:B------:R-:W-:Y:S01]  /*19cb0*/  MOV R236, R151 ;  /* 0x0000009700ec7202 */ /* 0x000fe20000000f00 */
[----:B----4-:R-:W-:Y:S01]  /*19cc0*/  FFMA.FTZ R2, R2, R76, R231 ;  /* 0x0000004c02027223 */ /* 0x010fe200000100e7 */
[----:B------:R-:W-:Y:S01]  /*19cd0*/  MOV R231, R234 ;  /* 0x000000ea00e77202 */ /* 0x000fe20000000f00 */
[----:B------:R-:W-:Y:S04]  /*19ce0*/  FADD.FTZ R6, R149, R68 ;  /* 0x0000004495067221 */ /* 0x000fe80000010000 */
[----:B------:R-:W-:Y:S02]  /*19cf0*/  IMAD.MOV.U32 R234, RZ, RZ, R148 ;  /* 0x000000ffffea7224 */ /* 0x000fe400078e0094 */
[----:B------:R-:W-:Y:S01]  /*19d00*/  FADD.FTZ R2, R205, R2 ;  /* 0x00000002cd027221 */ /* 0x000fe20000010000 */
[----:B------:R-:W1:Y:S01]  /*19d10*/  LDSM.16.MT88.4 R148, [R210+0x2900] ;  /* 0x00290000d294783b */ /* 0x000e620000004200 */
[----:B------:R-:W-:Y:S01]  /*19d20*/  FADD.FTZ R6, R122, R6 ;  /* 0x000000067a067221 */ /* 0x000fe20000010000 */
[----:B------:R-:W-:Y:S01]  /*19d30*/  MOV R205, R204 ;  /* 0x000000cc00cd7202 */ /* 0x000fe20000000f00 */
[----:B------:R-:W-:Y:S01]  /*19d40*/  FADD.FTZ R5, R121, R2 ;  /* 0x0000000279057221 */ /* 0x000fe20000010000 */
[----:B------:R-:W-:Y:S01]  /*19d50*/  MOV R204, R226 ;  /* 0x000000e200cc7202 */ /* 0x000fe20000000f00 */
[----:B------:R-:W-:Y:S01]  /*19d60*/  IMAD.MOV.U32 R226, RZ, RZ, R185 ;  /* 0x000000ffffe27224 */ /* 0x000fe200078e00b9 */
[----:B------:R-:W-:Y:S01]  /*19d70*/  MOV R185, R203 ;  /* 0x000000cb00b97202 */ /* 0x000fe20000000f00 */
[----:B------:R-:W-:Y:S01]  /*19d80*/  FADD.FTZ R2, R206, R6 ;  /* 0x00000006ce027221 */ /* 0x000fe20000010000 */
[----:B------:R-:W-:Y:S01]  /*19d90*/  MOV R203, R191 ;  /* 0x000000bf00cb7202 */ /* 0x000fe20000000f00 */
[----:B------:R-:W-:Y:S02]  /*19da0*/  FADD.FTZ R6, R126, R4 ;  /* 0x000000047e067221 */ /* 0x000fe40000010000 */
[----:B------:R-:W-:Y:S02]  /*19db0*/  IMAD.MOV.U32 R191, RZ, RZ, R120 ;  /* 0x000000ffffbf7224 */ /* 0x000fe400078e0078 */
[-C--:B------:R-:W-:Y:S01]  /*19dc0*/  HMMA.16816.F32.BF16 R120, R164, R132.reuse, R20 ;  /* 0x00000084a478723c */ /* 0x080fe20000041814 */
[----:B--2---:R-:W-:Y:S02]  /*19dd0*/  FFMA.FTZ R8, R0, R73, R200 ;  /* 0x0000004900087223 */ /* 0x004fe400000100c8 */
[----:B------:R-:W-:Y:S02]  /*19de0*/  FADD.FTZ R0, R202, R5 ;  /* 0x00000005ca007221 */ /* 0x000fe40000010000 */
[----:B------:R-:W-:Y:S02]  /*19df0*/  FADD.FTZ R8, R127, R8 ;  /* 0x000000087f087221 */ /* 0x000fe40000010000 */
[----:B------:R-:W-:Y:S02]  /*19e00*/  FADD.FTZ R5, R125, R2 ;  /* 0x000000027d057221 */ /* 0x000fe40000010000 */
[----:B------:R-:W-:Y:S03]  /*19e10*/  FADD.FTZ R7, R124, R0 ;  /* 0x000000007c077221 */ /* 0x000fe60000010000 */
[----:B------:R-:W-:Y:S01]  /*19e20*/  FADD.FTZ R4, R232, R8 ;  /* 0x00000008e8047221 */ /* 0x000fe20000010000 */
[C---:B------:R-:W-:Y:S01]  /*19e30*/  HMMA.16816.F32.BF16 R124, R160.reuse, R132, R24 ;  /* 0x00000084a07c723c */ /* 0x040fe20000041818 */
[----:B------:R-:W-:Y:S02]  /*19e40*/  FADD.FTZ R2, R231, R6 ;  /* 0x00000006e7027221 */ /* 0x000fe40000010000 */
[----:B------:R-:W-:Y:S02]  /*19e50*/  FADD.FTZ R0, R236, R5 ;  /* 0x00000005ec007221 */ /* 0x000fe40000010000 */
[----:B------:R-:W-:Y:S02]  /*19e60*/  FADD.FTZ R7, R128, R7 ;  /* 0x0000000780077221 */ /* 0x000fe40000010000 */
[----:B------:R-:W-:Y:S02]  /*19e70*/  FADD.FTZ R4, R131, R4 ;  /* 0x0000000483047221 */ /* 0x000fe40000010000 */
[----:B------:R-:W-:Y:S03]  /*19e80*/  FADD.FTZ R6, R130, R2 ;  /* 0x0000000282067221 */ /* 0x000fe60000010000 */
[----:B------:R-:W-:Y:S02]  /*19e90*/  FADD.FTZ R5, R129, R0 ;  /* 0x0000000081057221 */ /* 0x000fe40000010000 */
[----:B------:R-:W-:Y:S01]  /*19ea0*/  FADD.FTZ R2, R234, R7 ;  /* 0x00000007ea027221 */ /* 0x000fe20000010000 */
[-C--:B------:R-:W-:Y:S01]  /*19eb0*/  HMMA.16816.F32.BF16 R128, R160, R134.reuse, R28 ;  /* 0x00000086a080723c */ /* 0x080fe2000004181c */
[----:B------:R-:W-:Y:S01]  /*19ec0*/  FADD.FTZ R4, R103, R4 ;  /* 0x0000000467047221 */ /* 0x000fe20000010000 */
[----:B------:R-:W-:Y:S01]  /*19ed0*/  MOV R103, R3 ;  /* 0x0000000300677202 */ /* 0x000fe20000000f00 */
[----:B------:R-:W-:Y:S02]  /*19ee0*/  FADD.FTZ R0, R205, R6 ;  /* 0x00000006cd007221 */ /* 0x000fe40000010000 */
[----:B------:R-:W-:Y:S02]  /*19ef0*/  FADD.FTZ R10, R204, R5 ;  /* 0x00000005cc0a7221 */ /* 0x000fe40000010000 */
[----:B------:R-:W-:Y:S01]  /*19f00*/  FADD.FTZ R11, R185, R4 ;  /* 0x00000004b90b7221 */ /* 0x000fe20000010000 */
[C---:B------:R-:W-:Y:S01]  /*19f10*/  HMMA.16816.F32.BF16 R132, R164.reuse, R134, R32 ;  /* 0x00000086a484723c */ /* 0x040fe20000041820 */
[----:B------:R-:W-:Y:S01]  /*19f20*/  FADD.FTZ R8, R226, R2 ;  /* 0x00000002e2087221 */ /* 0x000fe20000010000 */
[----:B------:R-:W2:Y:S02]  /*19f30*/  LDSM.16.MT88.4 R4, [R211+0x2900] ;  /* 0x00290000d304783b */ /* 0x000ea40000004200 */
[----:B------:R-:W-:Y:S02]  /*19f40*/  FADD.FTZ R9, R203, R0 ;  /* 0x00000000cb097221 */ /* 0x000fe40000010000 */
[----:B------:R-:W-:Y:S02]  /*19f50*/  FADD.FTZ R2, R139, R10 ;  /* 0x0000000a8b027221 */ /* 0x000fe40000010000 */
[----:B------:R-:W-:Y:S04]  /*19f60*/  FADD.FTZ R0, R137, R8 ;  /* 0x0000000889007221 */ /* 0x000fe80000010000 */
[----:B------:R-:W-:Y:S02]  /*19f70*/  FADD.FTZ R8, R191, R11 ;  /* 0x0000000bbf087221 */ /* 0x000fe40000010000 */
[----:B------:R-:W-:Y:S02]  /*19f80*/  FADD.FTZ R9, R249, R9 ;  /* 0x00000009f9097221 */ /* 0x000fe40000010000 */
[----:B------:R-:W-:Y:S02]  /*19f90*/  FADD.FTZ R2, R138, R2 ;  /* 0x000000028a027221 */ /* 0x000fe40000010000 */
[----:B------:R-:W-:Y:S02]  /*19fa0*/  FADD.FTZ R0, R136, R0 ;  /* 0x0000000088007221 */ /* 0x000fe40000010000 */
[----:B------:R-:W-:Y:S01]  /*19fb0*/  FADD.FTZ R12, R189, R8 ;  /* 0x00000008bd0c7221 */ /* 0x000fe20000010000 */
[-C--:B-1----:R-:W-:Y:S01]  /*19fc0*/  HMMA.16816.F32.BF16 R136, R164, R148.reuse, R36 ;  /* 0x00000094a488723c */ /* 0x082fe20000041824 */
[----:B------:R-:W-:Y:S02]  /*19fd0*/  FADD.FTZ R8, R248, R9 ;  /* 0x00000009f8087221 */ /* 0x000fe40000010000 */
[----:B------:R-:W-:Y:S02]  /*19fe0*/  FADD.FTZ R2, R244, R2 ;  /* 0x00000002f4027221 */ /* 0x000fe40000010000 */
[----:B------:R-:W-:Y:S02]  /*19ff0*/  FADD.FTZ R0, R142, R0 ;  /* 0x000000008e007221 */ /* 0x000fe40000010000 */
[----:B------:R-:W-:Y:S02]  /*1a000*/  FADD.FTZ R12, R140, R12 ;  /* 0x0000000c8c0c7221 */ /* 0x000fe40000010000 */
[----:B------:R-:W-:Y:S03]  /*1a010*/  FADD.FTZ R10, R246, R8 ;  /* 0x00000008f60a7221 */ /* 0x000fe60000010000 */
[----:B------:R-:W-:Y:S02]  /*1a020*/  FADD.FTZ R9, R143, R2 ;  /* 0x000000028f097221 */ /* 0x000fe40000010000 */
[----:B------:R-:W-:Y:S02]  /*1a030*/  FADD.FTZ R11, R141, R0 ;  /* 0x000000008d0b7221 */ /* 0x000fe40000010000 */
        /* <DEDUP_REMOVED lines=10> */
[----:B------:R-:W-:Y:S02]  /*1a0e0*/  FADD.FTZ R8, R230, R8 ;  /* 0x00000008e6087221 */ /* 0x000fe40000010000 */
[----:B------:R-:W-:Y:S02]  /*1a0f0*/  FADD.FTZ R0, R228, R10 ;  /* 0x0000000ae4007221 */ /* 0x000fe40000010000 */
[----:B------:R-:W-:Y:S02]  /*1a100*/  FADD.FTZ R9, R190, R9 ;  /* 0x00000009be097221 */ /* 0x000fe40000010000 */
[----:B------:R-:W-:Y:S01]  /*1a110*/  FADD.FTZ R11, R186, R2 ;  /* 0x00000002ba0b7221 */ /* 0x000fe20000010000 */
[C---:B------:R-:W-:Y:S01]  /*1a120*/  HMMA.16816.F32.BF16 R148, R164.reuse, R150, R48 ;  /* 0x00000096a494723c */ /* 0x040fe20000041830 */
[----:B------:R-:W-:Y:S03]  /*1a130*/  FADD.FTZ R8, R182, R8 ;  /* 0x00000008b6087221 */ /* 0x000fe60000010000 */
        /* <DEDUP_REMOVED lines=9> */
[-C--:B--2---:R-:W-:Y:S01]  /*1a1d0*/  HMMA.16816.F32.BF16 R152, R164, R4.reuse, R52 ;  /* 0x00000004a498723c */ /* 0x084fe20000041834 */
[----:B------:R-:W-:Y:S02]  /*1a1e0*/  FADD.FTZ R0, R159, R11 ;  /* 0x0000000b9f007221 */ /* 0x000fe40000010000 */
[----:B------:R-:W-:Y:S02]  /*1a1f0*/  FADD.FTZ R10, R156, R9 ;  /* 0x000000099c0a7221 */ /* 0x000fe40000010000 */
[----:B------:R-:W-:Y:S02]  /*1a200*/  FADD.FTZ R11, R158, R2 ;  /* 0x000000029e0b7221 */ /* 0x000fe40000010000 */
[----:B------:R-:W-:Y:S02]  /*1a210*/  FADD.FTZ R9, R157, R0 ;  /* 0x000000009d097221 */ /* 0x000fe40000010000 */
[----:B------:R-:W-:Y:S01]  /*1a220*/  FADD.FTZ R8, R102, R8 ;  /* 0x0000000866087221 */ /* 0x000fe20000010000 */
[C---:B------:R-:W-:Y:S02]  /*1a230*/  HMMA.16816.F32.BF16 R156, R160.reuse, R4, R56 ;  /* 0x00000004a09c723c */ /* 0x040fe40000041838 */
[----:B------:R-:W-:Y:S01]  /*1a240*/  FADD.FTZ R2, R178, R10 ;  /* 0x0000000ab2027221 */ /* 0x000fe20000010000 */
[----:B------:R-:W-:Y:S01]  /*1a250*/  MOV R102, R70 ;  /* 0x0000004600667202 */ /* 0x000fe20000000f00 */
[----:B------:R-:W-:Y:S01]  /*1a260*/  FADD.FTZ R8, R101, R8 ;  /* 0x0000000865087221 */ /* 0x000fe20000010000 */
[----:B------:R-:W-:Y:S01]  /*1a270*/  MOV R101, R71 ;  /* 0x0000004700657202 */ /* 0x000fe20000000f00 */
[----:B------:R-:W-:Y:S02]  /*1a280*/  FADD.FTZ R0, R180, R11 ;  /* 0x0000000bb4007221 */ /* 0x000fe40000010000 */
[----:B------:R-:W-:Y:S01]  /*1a290*/  FADD.FTZ R4, R100, R8 ;  /* 0x0000000864047221 */ /* 0x000fe20000010000 */
[-C--:B------:R-:W-:Y:S03]  /*1a2a0*/  HMMA.16816.F32.BF16 R160, R160, R6.reuse, R60 ;  /* 0x00000006a0a0723c */ /* 0x080fe6000004183c */
[----:B------:R-:W-:Y:S02]  /*1a2b0*/  FADD.FTZ R8, R179, R9 ;  /* 0x00000009b3087221 */ /* 0x000fe40000010000 */
[----:B------:R-:W-:Y:S02]  /*1a2c0*/  FADD.FTZ R9, R177, R2 ;  /* 0x00000002b1097221 */ /* 0x000fe40000010000 */
[----:B------:R-:W-:Y:S01]  /*1a2d0*/  FADD.FTZ R4, R99, R4 ;  /* 0x0000000463047221 */ /* 0x000fe20000010000 */
[----:B------:R-:W-:Y:S01]  /*1a2e0*/  HMMA.16816.F32.BF16 R164, R164, R6, R64 ;  /* 0x00000006a4a4723c */ /* 0x000fe20000041840 */
        /* <DEDUP_REMOVED lines=18> */
[----:B------:R-:W-:Y:S01]  /*1a410*/  IMAD.MOV.U32 R100, RZ, RZ, R72 ;  /* 0x000000ffff647224 */ /* 0x000fe200078e0048 */
[----:B------:R2:W-:Y:S01]  /*1a420*/  STL [R1+0x18], R4 ;  /* 0x0000180401007387 */ /* 0x0005e20000100800 */
[----:B------:R-:W-:Y:S05]  /*1a430*/  FADD.FTZ R2, R97, R2 ;  /* 0x0000000261027221 */ /* 0x000fea0000010000 */
[----:B------:R2:W-:Y:S01]  /*1a440*/  STL [R1+0x1c], R2 ;  /* 0x00001c0201007387 */ /* 0x0005e20000100800 */
[----:B-1----:R-:W-:Y:S04]  /*1a450*/  IADD3 R0, R225, -0x1, RZ ;  /* 0xffffffffe1007810 */ /* 0x002fe80007ffe0ff */
[----:B------:R-:W-:Y:S01]  /*1a460*/  MOV R225, R0 ;  /* 0x0000000000e17202 */ /* 0x000fe20000000f00 */
[----:B------:R-:W-:-:S05]  /*1a470*/  @P0 BRA `(.L_x_521) ;  /* 0xffff993000000947 */ /* 0x000fca000383ffff */
.L_x_504:
[----:B------:R-:W3:Y:S04]  /*1a480*/  LDL.LU R0, [R1+0x10] ;  /* 0x0000100001007983 */ /* 0x000ee80000300800 */
[----:B-12---:R-:W2:Y:S04]  /*1a490*/  LDL.LU R4, [R1+0x14] ;  /* 0x0000140001047983 */ /* 0x006ea80000300800 */
[----:B------:R-:W4:Y:S04]  /*1a4a0*/  LDL.LU R8, [R1+0x18] ;  /* 0x0000180001087983 */ /* 0x000f280000300800 */
[----:B------:R-:W4:Y:S01]  /*1a4b0*/  LDL.LU R2, [R1+0x1c] ;  /* 0x00001c0001027983 */ /* 0x000f220000300800 */
[----:B------:R-:W-:-:S02]  /*1a4c0*/  MOV R20, 0xff800000 ;  /* 0xff80000000147802 */ /* 0x000fc40000000f00 */
[----:B------:R-:W-:Y:S02]  /*1a4d0*/  MOV R21, 0xff800000 ;  /* 0xff80000000157802 */ /* 0x000fe40000000f00 */
[----:B------:R-:W-:Y:S02]  /*1a4e0*/  MOV R22, 0xff800000 ;  /* 0xff80000000167802 */ /* 0x000fe40000000f00 */
[----:B------:R-:W-:Y:S02]  /*1a4f0*/  MOV R23, 0xff800000 ;  /* 0xff80000000177802 */ /* 0x000fe40000000f00 */
[----:B------:R-:W-:Y:S01]  /*1a500*/  PLOP3.LUT P4, PT, PT, PT, PT, 0x8, 0x0 ;  /* 0x000000000000781c */ /* 0x000fe20003f8e170 */
[----:B---3--:R-:W1:Y:S04]  /*1a510*/  SHFL.BFLY PT, R5, R0, 0x2, 0x1f ;  /* 0x0c401f0000057f89 */ /* 0x008e6800000e0000 */
[----:B--2---:R-:W2:Y:S04]  /*1a520*/  SHFL.BFLY PT, R9, R4, 0x2, 0x1f ;  /* 0x0c401f0004097f89 */ /* 0x004ea800000e0000 */
        /* <DEDUP_REMOVED lines=19> */
[----:B------:R-:W-:-:S05]  /*1a660*/  FSETP.NE.FTZ.AND P1, PT, R7, RZ, PT ;  /* 0x000000ff0700720b */ /* 0x000fca0003f35000 */
[----:B------:R-:W1:Y:S01]  /*1a670*/  @P3 MUFU.RCP R0, R5 ;  /* 0x0000000500003308 */ /* 0x000e620000001000 */
[----:B------:R-:W-:-:S07]  /*1a680*/  FSETP.NE.FTZ.AND P0, PT, R6, RZ, PT ;  /* 0x000000ff0600720b */ /* 0x000fce0003f15000 */
[----:B------:R-:W-:Y:S06]  /*1a690*/  @P2 MUFU.RCP R4, R9 ;  /* 0x0000000900042308 */ /* 0x000fec0000001000 */
[----:B------:R-:W-:Y:S01]  /*1a6a0*/  @P0 MOV R8, 0x3f317218 ;  /* 0x3f31721800080802 */ /* 0x000fe20000000f00 */
[C---:B-1----:R-:W-:Y:S01]  /*1a6b0*/  FMUL.FTZ R104, R0.reuse, R104 ;  /* 0x0000006800687220 */ /* 0x042fe20000410000 */
[----:B------:R-:W1:Y:S01]  /*1a6c0*/  @P1 MUFU.RCP R2, R7 ;  /* 0x0000000700021308 */ /* 0x000e620000001000 */
        /* <DEDUP_REMOVED lines=12> */
[C---:B------:R-:W-:Y:S02]  /*1a790*/  FMUL.FTZ R149, R0.reuse, R149 ;  /* 0x0000009500957220 */ /* 0x040fe40000410000 */
[C---:B------:R-:W-:Y:S01]  /*1a7a0*/  FMUL.FTZ R152, R0.reuse, R152 ;  /* 0x0000009800987220 */ /* 0x040fe20000410000 */
[----:B------:R-:W-:Y:S01]  /*1a7b0*/  @P1 MUFU.LG2 R7, R7 ;  /* 0x0000000700071308 */ /* 0x000fe20000000c00 */
[C---:B------:R-:W-:Y:S02]  /*1a7c0*/  FMUL.FTZ R153, R0.reuse, R153 ;  /* 0x0000009900997220 */ /* 0x040fe40000410000 */
[C---:B------:R-:W-:Y:S02]  /*1a7d0*/  FMUL.FTZ R164, R0.reuse, R164 ;  /* 0x000000a400a47220 */ /* 0x040fe40000410000 */
[----:B------:R-:W-:Y:S01]  /*1a7e0*/  FMUL.FTZ R165, R0, R165 ;  /* 0x000000a500a57220 */ /* 0x000fe20000410000 */
[----:B------:R-:W-:Y:S01]  /*1a7f0*/  MOV R0, RZ ;  /* 0x000000ff00007202 */ /* 0x000fe20000000f00 */
[----:B-1----:R-:W-:-:S02]  /*1a800*/  FMUL.FTZ R108, R2, R108 ;  /* 0x0000006c026c7220 */ /* 0x002fc40000410000 */
[C---:B------:R-:W-:Y:S02]  /*1a810*/  FMUL.FTZ R109, R2.reuse, R109 ;  /* 0x0000006d026d7220 */ /* 0x040fe40000410000 */
[C---:B------:R-:W-:Y:S01]  /*1a820*/  FMUL.FTZ R112, R2.reuse, R112 ;  /* 0x0000007002707220 */ /* 0x040fe20000410000 */
[----:B------:R-:W1:Y:S01]  /*1a830*/  @P0 MUFU.RCP R0, R6 ;  /* 0x0000000600000308 */ /* 0x000e620000001000 */
[C---:B------:R-:W-:Y:S02]  /*1a840*/  FMUL.FTZ R113, R2.reuse, R113 ;  /* 0x0000007102717220 */ /* 0x040fe40000410000 */
[C---:B------:R-:W-:Y:S02]  /*1a850*/  FMUL.FTZ R124, R2.reuse, R124 ;  /* 0x0000007c027c7220 */ /* 0x040fe40000410000 */
[C---:B------:R-:W-:Y:S02]  /*1a860*/  FMUL.FTZ R125, R2.reuse, R125 ;  /* 0x0000007d027d7220 */ /* 0x040fe40000410000 */
[C---:B------:R-:W-:Y:S01]  /*1a870*/  FMUL.FTZ R128, R2.reuse, R128 ;  /* 0x0000008002807220 */ /* 0x040fe20000410000 */
[----:B------:R-:W2:Y:S01]  /*1a880*/  @P0 MUFU.LG2 R6, R6 ;  /* 0x0000000600060308 */ /* 0x000ea20000000c00 */
        /* <DEDUP_REMOVED lines=8> */
[----:B------:R-:W-:Y:S01]  /*1a910*/  FMUL.FTZ R161, R2, R161 ;  /* 0x000000a102a17220 */ /* 0x000fe20000410000 */
[----:B------:R-:W-:Y:S01]  /*1a920*/  @P2 MOV R2, 0x3f317218 ;  /* 0x3f31721800022802 */ /* 0x000fe20000000f00 */
        /* <DEDUP_REMOVED lines=34> */
[----:B------:R-:W-:Y:S02]  /*1ab50*/  @P2 FMUL.FTZ R5, R2, c[0x0][0x2d0] ;  /* 0x0000b40002052a20 */ /* 0x000fe40000410000 */
[----:B------:R-:W-:Y:S02]  /*1ab60*/  @P3 FMUL.FTZ R10, R4, c[0x0][0x2d0] ;  /* 0x0000b400040a3a20 */ /* 0x000fe40000410000 */
[----:B------:R-:W-:-:S02]  /*1ab70*/  @P1 FMUL.FTZ R2, R0, c[0x0][0x2d0] ;  /* 0x0000b40000021a20 */ /* 0x000fc40000410000 */
[----:B------:R-:W-:Y:S02]  /*1ab80*/  @P3 FMUL.FTZ R11, R11, 0.69314718246459960938 ;  /* 0x3f3172180b0b3820 */ /* 0x000fe40000410000 */
[----:B------:R-:W-:Y:S02]  /*1ab90*/  @P2 FMUL.FTZ R9, R9, 0.69314718246459960938 ;  /* 0x3f31721809092820 */ /* 0x000fe40000410000 */
[----:B------:R-:W-:Y:S02]  /*1aba0*/  @P1 FMUL.FTZ R7, R7, 0.69314718246459960938 ;  /* 0x3f31721807071820 */ /* 0x000fe40000410000 */
[----:B--2---:R-:W-:Y:S02]  /*1abb0*/  @P0 FMUL.FTZ R4, R6, 0.69314718246459960938 ;  /* 0x3f31721806040820 */ /* 0x004fe40000410000 */
[----:B------:R-:W-:Y:S02]  /*1abc0*/  @P0 FMUL.FTZ R0, R8, c[0x0][0x2d0] ;  /* 0x0000b40008000a20 */ /* 0x000fe40000410000 */
[----:B------:R-:W-:-:S02]  /*1abd0*/  @P3 FFMA.FTZ R20, R10, R72, R11 ;  /* 0x000000480a143223 */ /* 0x000fc4000001000b */
[----:B------:R-:W-:Y:S02]  /*1abe0*/  @P2 FFMA.FTZ R21, R5, R71, R9 ;  /* 0x0000004705152223 */ /* 0x000fe40000010009 */
[----:B------:R-:W-:Y:S02]  /*1abf0*/  @P1 FFMA.FTZ R22, R2, R70, R7 ;  /* 0x0000004602161223 */ /* 0x000fe40000010007 */
[----:B------:R-:W-:Y:S02]  /*1ac00*/  @P0 FFMA.FTZ R23, R0, R3, R4 ;  /* 0x0000000300170223 */ /* 0x000fe40000010004 */
.L_x_446:
[----:B-1----:R-:W-:Y:S05]  /*1ac10*/  @P4 BRA `(.L_x_522) ;  /* 0x0000149000004947 */ /* 0x002fea0003800000 */
[----:B------:R-:W1:Y:S01]  /*1ac20*/  S2R R16, SR_TID.X ;  /* 0x0000000000107919 */ /* 0x000e620000002100 */
[----:B------:R-:W-:Y:S01]  /*1ac30*/  ULDC.64 UR4, c[0x0][0x4d0] ;  /* 0x0001340000047ab9 */ /* 0x000fe20000000a00 */
[----:B------:R-:W-:Y:S01]  /*1ac40*/  IMAD R4, RZ, RZ, -UR11 ;  /* 0x8000000bff047e24 */ /* 0x000fe2000f8e02ff */
[----:B------:R-:W-:Y:S01]  /*1ac50*/  UIMAD.WIDE.U32 UR8, UR11, UR4, URZ ;  /* 0x000000040b0872a5 */ /* 0x000fe2000f8e003f */
[----:B------:R-:W2:Y:S01]  /*1ac60*/  S2R R12, SR_CTAID.Y ;  /* 0x00000000000c7919 */ /* 0x000ea20000002600 */
[----:B------:R-:W-:Y:S01]  /*1ac70*/  USHF.R.S32.HI UR6, URZ, 0x1f, UR11 ;  /* 0x0000001f3f067899 */ /* 0x000fe2000801140b */
[----:B------:R-:W-:Y:S01]  /*1ac80*/  MOV R24, c[0x0][0x4e8] ;  /* 0x00013a0000187a02 */ /* 0x000fe20000000f00 */
[----:B------:R-:W-:Y:S01]  /*1ac90*/  BSSY B0, `(.L_x_523) ;  /* 0x00000ab000007945 */ /* 0x000fe20003800000 */
[----:B------:R-:W3:Y:S01]  /*1aca0*/  S2R R9, SR_CTAID.Z ;  /* 0x0000000000097919 */ /* 0x000ee20000002700 */
[----:B------:R-:W-:Y:S01]  /*1acb0*/  IMAD.U32 R3, RZ, RZ, UR9 ;  /* 0x00000009ff037e24 */ /* 0x000fe2000f8e00ff */
[----:B------:R-:W-:Y:S01]  /*1acc0*/  UIMAD UR7, UR6, UR4, URZ ;  /* 0x00000004060772a4 */ /* 0x000fe2000f8e023f */
[----:B------:R-:W-:Y:S01]  /*1acd0*/  IMAD.U32 R2, RZ, RZ, UR8 ;  /* 0x00000008ff027e24 */ /* 0x000fe2000f8e00ff */
[----:B------:R-:W4:Y:S04]  /*1ace0*/  S2R R15, SR_CTAID.X ;  /* 0x00000000000f7919 */ /* 0x000f280000002500 */
[----:B------:R-:W-:Y:S01]  /*1acf0*/  BAR.SYNC.DEFER_BLOCKING 0x1, 0x80 ;  /* 0x0042000000007b1d */ /* 0x000fe20000010000 */
[----:B------:R-:W-:Y:S01]  /*1ad00*/  UIMAD UR5, UR11, UR5, UR7 ;  /* 0x000000050b0572a4 */ /* 0x000fe2000f8e0207 */
[C---:B------:R-:W-:Y:S01]  /*1ad10*/  ISETP.NE.AND P0, PT, R24.reuse, 0x1, PT ;  /* 0x000000011800780c */ /* 0x040fe20003f05270 */
[----:B------:R-:W-:-:S02]  /*1ad20*/  IMAD R24, R24, c[0x0][0x388], RZ ;  /* 0x0000e20018187a24 */ /* 0x000fc400078e02ff */
[----:B------:R-:W-:Y:S01]  /*1ad30*/  UIADD3 UR5, UR9, UR5, URZ ;  /* 0x0000000509057290 */ /* 0x000fe2000fffe03f */
[----:B-1----:R-:W-:-:S05]  /*1ad40*/  SHF.R.S32.HI R6, RZ, 0x1f, R16 ;  /* 0x0000001fff067819 */ /* 0x002fca0000011410 */
[----:B------:R-:W-:Y:S01]  /*1ad50*/  IMAD.U32 R5, RZ, RZ, UR5 ;  /* 0x00000005ff057e24 */ /* 0x000fe2000f8e00ff */
[-C--:B------:R-:W-:Y:S01]  /*1ad60*/  LEA.HI R0, R6, R16.reuse, RZ, 0x2 ;  /* 0x0000001006007211 */ /* 0x080fe200078f10ff */
[----:B--2---:R-:W-:Y:S01]  /*1ad70*/  IMAD R12, R4, c[0x0][0x550], R12 ;  /* 0x00015400040c7a24 */ /* 0x004fe200078e020c */
[-C--:B------:R-:W-:Y:S01]  /*1ad80*/  LEA.HI R6, R6, R16.reuse, RZ, 0x5 ;  /* 0x0000001006067211 */ /* 0x080fe200078f28ff */
[----:B------:R-:W-:Y:S01]  /*1ad90*/  IMAD.MOV.U32 R4, RZ, RZ, R2 ;  /* 0x000000ffff047224 */ /* 0x000fe200078e0002 */
[----:B------:R-:W-:Y:S01]  /*1ada0*/  LOP3.LUT R0, R0, 0xfffffffc, RZ, 0xc0, !PT ;  /* 0xfffffffc00007812 */ /* 0x000fe200078ec0ff */
[----:B------:R-:W-:Y:S01]  /*1adb0*/  ULDC.64 UR4, c[0x0][0x438] ;  /* 0x00010e0000047ab9 */ /* 0x000fe20000000a00 */
[----:B------:R-:W-:Y:S01]  /*1adc0*/  LOP3.LUT R7, R6, 0xffffffe0, RZ, 0xc0, !PT ;  /* 0xffffffe006077812 */ /* 0x000fe200078ec0ff */
[----:B------:R-:W-:Y:S01]  /*1add0*/  UIMAD UR6, UR6, UR4, URZ ;  /* 0x00000004060672a4 */ /* 0x000fe2000f8e023f */
[----:B------:R-:W-:Y:S01]  /*1ade0*/  IADD3 R0, -R0, R16, RZ ;  /* 0x0000001000007210 */ /* 0x000fe20007ffe1ff */
[----:B------:R-:W-:Y:S01]  /*1adf0*/  UIMAD.WIDE.U32 UR8, UR11, UR4, URZ ;  /* 0x000000040b0872a5 */ /* 0x000fe2000f8e003f */
[--C-:B------:R-:W-:Y:S01]  /*1ae00*/  SHF.R.S32.HI R8, RZ, 0x5, R6.reuse ;  /* 0x00000005ff087819 */ /* 0x100fe20000011406 */
[----:B------:R-:W-:Y:S01]  /*1ae10*/  IMAD.IADD R16, R16, 0x1, -R7 ;  /* 0x0000000110107824 */ /* 0x000fe200078e0a07 */
[----:B------:R-:W-:Y:S01]  /*1ae20*/  LEA.HI R3, R0, R0, RZ, 0x1 ;  /* 0x0000000000037211 */ /* 0x000fe200078f08ff */
[----:B------:R-:W-:Y:S01]  /*1ae30*/  UIMAD UR4, UR11, UR5, UR6 ;  /* 0x000000050b0472a4 */ /* 0x000fe2000f8e0206 */
[----:B------:R-:W-:Y:S01]  /*1ae40*/  SHF.R.S32.HI R2, RZ, 0x1f, R6 ;  /* 0x0000001fff027819 */ /* 0x000fe20000011406 */
[----:B---3--:R-:W-:Y:S01]  /*1ae50*/  IMAD.WIDE.U32 R4, R9, c[0x0][0x4d8], R4 ;  /* 0x0001360009047a25 */ /* 0x008fe200078e0004 */
[----:B------:R-:W-:Y:S01]  /*1ae60*/  LOP3.LUT R7, R3, 0x1ffffffe, RZ, 0xc0, !PT ;  /* 0x1ffffffe03077812 */ /* 0x000fe200078ec0ff */
[----:B------:R-:W-:Y:S01]  /*1ae70*/  UIADD3 UR4, UR9, UR4, URZ ;  /* 0x0000000409047290 */ /* 0x000fe2000fffe03f */
[----:B------:R-:W-:-:S02]  /*1ae80*/  LEA.HI R2, R2, R8, RZ, 0x2 ;  /* 0x0000000802027211 */ /* 0x000fc400078f10ff */
[----:B------:R-:W-:Y:S01]  /*1ae90*/  IADD3 R7, R0, -R7, RZ ;  /* 0x8000000700077210 */ /* 0x000fe20007ffe0ff */
[----:B------:R-:W-:Y:S01]  /*1aea0*/  IMAD.SHL.U32 R0, R3, 0x20, RZ ;  /* 0x0000002003007824 */ /* 0x000fe200078e00ff */
[----:B------:R-:W-:Y:S02]  /*1aeb0*/  SHF.R.S32.HI R3, RZ, 0x1f, R16 ;  /* 0x0000001fff037819 */ /* 0x000fe40000011410 */
[----:B------:R-:W-:Y:S02]  /*1aec0*/  LOP3.LUT R2, R2, 0xffffffc, RZ, 0xc0, !PT ;  /* 0x0ffffffc02027812 */ /* 0x000fe400078ec0ff */
[----:B------:R-:W-:Y:S01]  /*1aed0*/  LEA.HI R18, R3, R16, RZ, 0x2 ;  /* 0x0000001003127211 */ /* 0x000fe200078f10ff */
[----:B------:R-:W-:Y:S01]  /*1aee0*/  IMAD.U32 R3, RZ, RZ, UR9 ;  /* 0x00000009ff037e24 */ /* 0x000fe2000f8e00ff */
[----:B------:R-:W-:Y:S01]  /*1aef0*/  LOP3.LUT R0, R0, 0xffffffc0, RZ, 0xc0, !PT ;  /* 0xffffffc000007812 */ /* 0x000fe200078ec0ff */
[----:B------:R-:W-:Y:S01]  /*1af00*/  IMAD.IADD R8, R8, 0x1, -R2 ;  /* 0x0000000108087824 */ /* 0x000fe200078e0a02 */
[----:B------:R-:W-:Y:S01]  /*1af10*/  SHF.R.S32.HI R6, RZ, 0x2, R18 ;  /* 0x00000002ff067819 */ /* 0x000fe20000011412 */
[----:B------:R-:W-:Y:S01]  /*1af20*/  IMAD.U32 R2, RZ, RZ, UR8 ;  /* 0x00000008ff027e24 */ /* 0x000fe2000f8e00ff */
[----:B------:R-:W-:Y:S01]  /*1af30*/  SHF.R.S32.HI R10, RZ, 0x1f, R9 ;  /* 0x0000001fff0a7819 */ /* 0x000fe20000011409 */
[----:B------:R-:W-:Y:S01]  /*1af40*/  IMAD R7, R7, 0x8, R0 ;  /* 0x0000000807077824 */ /* 0x000fe200078e0200 */
[----:B------:R-:W-:Y:S01]  /*1af50*/  MOV R3, UR4 ;  /* 0x0000000400037c02 */ /* 0x000fe20008000f00 */
[----:B------:R-:W-:-:S02]  /*1af60*/  IMAD R14, R8, 0x10, R6 ;  /* 0x00000010080e7824 */ /* 0x000fc400078e0206 */
[C---:B------:R-:W-:Y:S02]  /*1af70*/  IMAD R0, R10.reuse, c[0x0][0x4d8], RZ ;  /* 0x000136000a007a24 */ /* 0x040fe400078e02ff */
[----:B------:R-:W-:Y:S01]  /*1af80*/  IMAD R6, R10, c[0x0][0x440], RZ ;  /* 0x000110000a067a24 */ /* 0x000fe200078e02ff */
[----:B------:R-:W-:Y:S01]  /*1af90*/  IADD3 R8, R14, R7, RZ ;  /* 0x000000070e087210 */ /* 0x000fe20007ffe0ff */
[C---:B------:R-:W-:Y:S02]  /*1afa0*/  IMAD R0, R9.reuse, c[0x0][0x4dc], R0 ;  /* 0x0001370009007a24 */ /* 0x040fe400078e0200 */
[----:B------:R-:W-:Y:S02]  /*1afb0*/  IMAD R6, R9, c[0x0][0x444], R6 ;  /* 0x0001110009067a24 */ /* 0x000fe400078e0206 */
[----:B----4-:R-:W-:Y:S02]  /*1afc0*/  IMAD R8, R15, 0x80, R8 ;  /* 0x000000800f087824 */ /* 0x010fe400078e0208 */
[----:B------:R-:W-:-:S04]  /*1afd0*/  IMAD.WIDE.U32 R2, R9, c[0x0][0x440], R2 ;  /* 0x0001100009027a25 */ /* 0x000fc800078e0002 */
[----:B------:R-:W-:-:S04]  /*1afe0*/  @P0 IMAD.HI.U32 R11, R8, c[0x0][0x4ec], RZ ;  /* 0x00013b00080b0a27 */ /* 0x000fc800078e00ff */
[----:B------:R-:W-:Y:S01]  /*1aff0*/  IMAD.IADD R5, R5, 0x1, R0 ;  /* 0x0000000105057824 */ /* 0x000fe200078e0200 */
[----:B------:R-:W-:Y:S01]  /*1b000*/  SHF.R.S32.HI R0, RZ, 0x1f, R12 ;  /* 0x0000001fff007819 */ /* 0x000fe2000001140c */
[----:B------:R-:W-:Y:S01]  /*1b010*/  IMAD.IADD R3, R3, 0x1, R6 ;  /* 0x0000000103037824 */ /* 0x000fe200078e0206 */
[----:B------:R-:W-:Y:S01]  /*1b020*/  MOV R6, R8 ;  /* 0x0000000800067202 */ /* 0x000fe20000000f00 */
[----:B------:R-:W-:Y:S01]  /*1b030*/  @P0 IMAD.HI.U32 R10, R8, c[0x0][0x4ec], RZ ;  /* 0x00013b00080a0a27 */ /* 0x000fe200078e00ff */
[----:B------:R-:W-:-:S03]  /*1b040*/  @P0 SHF.R.U32.HI R6, RZ, c[0x0][0x4f0], R11 ;  /* 0x00013c00ff060a19 */ /* 0x000fc6000001160b */
[----:B------:R-:W-:Y:S01]  /*1b050*/  IMAD.MOV.U32 R7, RZ, RZ, R8 ;  /* 0x000000ffff077224 */ /* 0x000fe200078e0008 */
[----:B------:R-:W-:Y:S01]  /*1b060*/  @P0 SHF.R.U32.HI R7, RZ, c[0x0][0x4f0], R10 ;  /* 0x00013c00ff070a19 */ /* 0x000fe2000001160a */
[C---:B------:R-:W-:Y:S02]  /*1b070*/  IMAD R9, R0.reuse, c[0x0][0x448], RZ ;  /* 0x0001120000097a24 */ /* 0x040fe400078e02ff */
[----:B------:R-:W-:Y:S02]  /*1b080*/  IMAD R0, R0, c[0x0][0x4e0], RZ ;  /* 0x0001380000007a24 */ /* 0x000fe400078e02ff */
[----:B------:R-:W-:Y:S02]  /*1b090*/  IMAD.MOV R10, RZ, RZ, -R6 ;  /* 0x000000ffff0a7224 */ /* 0x000fe400078e0a06 */
        /* <DEDUP_REMOVED lines=11> */
[----:B------:R-:W-:Y:S01]  /*1b150*/  IMAD R10, R7, c[0x0][0x434], R9 ;  /* 0x00010d00070a7a24 */ /* 0x000fe200078e0209 */
[----:B------:R-:W-:Y:S01]  /*1b160*/  IADD3 R3, R3, R11, RZ ;  /* 0x0000000b03037210 */ /* 0x000fe20007ffe0ff */
[----:B------:R-:W-:-:S02]  /*1b170*/  IMAD R9, R6, c[0x0][0x4c8], RZ ;  /* 0x0001320006097a24 */ /* 0x000fc400078e02ff */
[----:B------:R-:W-:Y:S02]  /*1b180*/  IMAD.MOV R6, RZ, RZ, -R7 ;  /* 0x000000ffff067224 */ /* 0x000fe400078e0a07 */
[----:B------:R-:W-:-:S04]  /*1b190*/  IMAD.WIDE.U32 R4, R0, c[0x0][0x4c8], R4 ;  /* 0x0001320000047a25 */ /* 0x000fc800078e0004 */
[----:B------:R-:W-:Y:S02]  /*1b1a0*/  IMAD R0, R0, c[0x0][0x4cc], R9 ;  /* 0x0001330000007a24 */ /* 0x000fe400078e0209 */
[----:B------:R-:W-:Y:S01]  /*1b1b0*/  IMAD R13, R6, c[0x0][0x4e8], R8 ;  /* 0x00013a00060d7a24 */ /* 0x000fe200078e0208 */
[C---:B------:R-:W-:Y:S01]  /*1b1c0*/  LEA R6, P0, R4.reuse, c[0x0][0x4a8], 0x2 ;  /* 0x00012a0004067a11 */ /* 0x040fe200078010ff */
[----:B------:R-:W-:Y:S01]  /*1b1d0*/  IMAD.WIDE.U32 R2, R7, c[0x0][0x430], R2 ;  /* 0x00010c0007027a25 */ /* 0x000fe200078e0002 */
[----:B------:R-:W-:Y:S02]  /*1b1e0*/  IADD3 R0, R5, R0, RZ ;  /* 0x0000000005007210 */ /* 0x000fe40007ffe0ff */
[----:B------:R-:W-:Y:S01]  /*1b1f0*/  SHF.R.S32.HI R7, RZ, 0x1f, R13 ;  /* 0x0000001fff077819 */ /* 0x000fe2000001140d */
[----:B------:R-:W-:Y:S01]  /*1b200*/  IMAD.IADD R3, R3, 0x1, R10 ;  /* 0x0000000103037824 */ /* 0x000fe200078e020a */
[----:B------:R-:W-:Y:S01]  /*1b210*/  LEA.HI.X R0, R4, c[0x0][0x4ac], R0, 0x2, P0 ;  /* 0x00012b0004007a11 */ /* 0x000fe200000f1400 */
[----:B------:R-:W-:Y:S01]  /*1b220*/  IMAD R12, R15, 0x80, R14 ;  /* 0x000000800f0c7824 */ /* 0x000fe200078e020e */
[----:B------:R-:W-:Y:S01]  /*1b230*/  SHFL.IDX PT, R4, R6, RZ, 0x1c1f ;  /* 0x001c1fff06047589 */ /* 0x000fe200000e0000 */
[----:B------:R-:W-:Y:S01]  /*1b240*/  IMAD R7, R7, c[0x0][0x428], RZ ;  /* 0x00010a0007077a24 */ /* 0x000fe200078e02ff */
[----:B------:R-:W-:Y:S01]  /*1b250*/  LOP3.LUT P0, RZ, R16, 0x3, RZ, 0xc0, !PT ;  /* 0x0000000310ff7812 */ /* 0x000fe2000780c0ff */
[----:B------:R-:W-:Y:S01]  /*1b260*/  IMAD.WIDE.U32 R2, R13, c[0x0][0x428], R2 ;  /* 0x00010a000d027a25 */ /* 0x000fe200078e0002 */
[----:B------:R-:W1:Y:S01]  /*1b270*/  SHFL.IDX PT, R5, R0, RZ, 0x1c1f ;  /* 0x001c1fff00057589 */ /* 0x000e6200000e0000 */
[----:B------:R-:W-:-:S02]  /*1b280*/  IADD3 R14, R12, 0x40, RZ ;  /* 0x000000400c0e7810 */ /* 0x000fc40007ffe0ff */
[----:B------:R-:W-:Y:S01]  /*1b290*/  IMAD R15, R13, c[0x0][0x42c], R7 ;  /* 0x00010b000d0f7a24 */ /* 0x000fe200078e0207 */
[----:B------:R-:W-:Y:S01]  /*1b2a0*/  SHFL.IDX PT, R10, R6, 0x1, 0x1c1f ;  /* 0x003c1f00060a7f89 */ /* 0x000fe200000e0000 */
[C---:B------:R-:W-:Y:S02]  /*1b2b0*/  IADD3 R13, R12.reuse, 0x48, RZ ;  /* 0x000000480c0d7810 */ /* 0x040fe40007ffe0ff */
[-C--:B------:R-:W-:Y:S01]  /*1b2c0*/  ISETP.GE.OR P4, PT, R12, R24.reuse, P0 ;  /* 0x000000180c00720c */ /* 0x080fe20000786670 */
[----:B------:R-:W2:Y:S01]  /*1b2d0*/  SHFL.IDX PT, R11, R0, 0x1, 0x1c1f ;  /* 0x003c1f00000b7f89 */ /* 0x000ea200000e0000 */
[-C--:B------:R-:W-:Y:S01]  /*1b2e0*/  ISETP.GE.OR P2, PT, R14, R24.reuse, P0 ;  /* 0x000000180e00720c */ /* 0x080fe20000746670 */
[----:B------:R-:W-:Y:S01]  /*1b2f0*/  IMAD.IADD R3, R3, 0x1, R15 ;  /* 0x0000000103037824 */ /* 0x000fe200078e020f */
[----:B------:R-:W-:Y:S01]  /*1b300*/  LEA R19, P1, R2, c[0x0][0x400], 0x2 ;  /* 0x0001000002137a11 */ /* 0x000fe200078210ff */
[----:B------:R-:W-:Y:S01]  /*1b310*/  SHFL.IDX PT, R8, R6, 0x2, 0x1c1f ;  /* 0x005c1f0006087f89 */ /* 0x000fe200000e0000 */
[----:B------:R-:W-:-:S02]  /*1b320*/  ISETP.GE.AND P5, PT, R14, R24, PT ;  /* 0x000000180e00720c */ /* 0x000fc40003fa6270 */
[----:B------:R-:W-:Y:S01]  /*1b330*/  LEA.HI.X R17, R2, c[0x0][0x404], R3, 0x2, P1 ;  /* 0x0001010002117a11 */ /* 0x000fe200008f1403 */
[----:B------:R-:W3:Y:S01]  /*1b340*/  SHFL.IDX PT, R9, R0, 0x2, 0x1c1f ;  /* 0x005c1f0000097f89 */ /* 0x000ee200000e0000 */
[----:B------:R-:W-:-:S03]  /*1b350*/  ISETP.GE.AND P6, PT, R13, R24, PT ;  /* 0x000000180d00720c */ /* 0x000fc60003fc6270 */
[----:B------:R-:W-:Y:S04]  /*1b360*/  SHFL.IDX PT, R6, R6, 0x3, 0x1c1f ;  /* 0x007c1f0006067f89 */ /* 0x000fe800000e0000 */
        /* <DEDUP_REMOVED lines=8> */
[----:B------:R-:W-:-:S04]  /*1b3f0*/  LOP3.LUT R0, R18, 0x7ffffffc, RZ, 0xc0, !PT ;  /* 0x7ffffffc12007812 */ /* 0x000fc800078ec0ff */
[----:B------:R-:W-:-:S03]  /*1b400*/  IADD3 R0, R16, -R0, RZ ;  /* 0x8000000010007210 */ /* 0x000fc60007ffe0ff */
[----:B--2---:R2:W-:Y:S02]  /*1b410*/  @!P3 ST.E [R10.64], R21 ;  /* 0x000000150a00b985 */ /* 0x0045e4000c10190c */
[----:B------:R-:W-:Y:S02]  /*1b420*/  IMAD.SHL.U32 R0, R0, 0x2, RZ ;  /* 0x0000000200007824 */ /* 0x000fe400078e00ff */
        /* <DEDUP_REMOVED lines=49> */
.L_x_524:
[----:B-1----:R-:W-:Y:S05]  /*1b740*/  BSYNC B0 ;  /* 0x0000000000007941 */ /* 0x002fea0003800000 */
.L_x_523:
        /* <DEDUP_REMOVED lines=49> */
.L_x_526:
[----:B------:R-:W-:Y:S05]  /*1ba60*/  BSYNC B0 ;  /* 0x0000000000007941 */ /* 0x000fea0003800000 */
.L_x_525:
        /* <DEDUP_REMOVED lines=49> */
.L_x_528:
[----:B------:R-:W-:Y:S05]  /*1bd80*/  BSYNC B0 ;  /* 0x0000000000007941 */ /* 0x000fea0003800000 */
.L_x_527:
        /* <DEDUP_REMOVED lines=50> */
.L_x_522:
        /* <DEDUP_REMOVED lines=9> */
[----:B------:R-:W1:Y:S01]  /*1c140*/  S2R R7, SR_CTAID.Z ;  /* 0x0000000000077919 */ /* 0x000e620000002700 */
[----:B------:R-:W-:Y:S01]  /*1c150*/  USHF.R.S32.HI UR6, URZ, 0x1f, UR11 ;  /* 0x0000001f3f067899 */ /* 0x000fe2000801140b */
[----:B------:R-:W-:Y:S01]  /*1c160*/  ISETP.NE.AND P0, PT, R3, 0x1, PT ;  /* 0x000000010300780c */ /* 0x000fe20003f05270 */
[----:B------:R-:W-:Y:S01]  /*1c170*/  ULDC.64 UR4, c[0x0][0x4d0] ;  /* 0x0001340000047ab9 */ /* 0x000fe20000000a00 */
[----:B------:R-:W2:Y:S01]  /*1c180*/  S2R R9, SR_CTAID.Y ;  /* 0x0000000000097919 */ /* 0x000ea20000002600 */
[----:B------:R-:W-:Y:S01]  /*1c190*/  UIMAD UR6, UR6, UR4, URZ ;  /* 0x00000004060672a4 */ /* 0x000fe2000f8e023f */
[----:B------:R-:W-:Y:S01]  /*1c1a0*/  IADD3 R4, RZ, -UR11, RZ ;  /* 0x8000000bff047c10 */ /* 0x000fe2000fffe0ff */
[----:B------:R-:W-:Y:S01]  /*1c1b0*/  UIMAD.WIDE.U32 UR8, UR11, UR4, URZ ;  /* 0x000000040b0872a5 */ /* 0x000fe2000f8e003f */
[----:B------:R-:W-:Y:S01]  /*1c1c0*/  MOV R0, R8 ;  /* 0x0000000800007202 */ /* 0x000fe20000000f00 */
[----:B------:R-:W-:-:S04]  /*1c1d0*/  UIMAD UR4, UR11, UR5, UR6 ;  /* 0x000000050b0472a4 */ /* 0x000fc8000f8e0206 */
[----:B------:R-:W-:Y:S01]  /*1c1e0*/  UIADD3 UR4, UR9, UR4, URZ ;  /* 0x0000000409047290 */ /* 0x000fe2000fffe03f */
[----:B------:R-:W-:Y:S01]  /*1c1f0*/  MOV R3, UR9 ;  /* 0x0000000900037c02 */ /* 0x000fe20008000f00 */
[----:B------:R-:W-:-:S04]  /*1c200*/  @P0 IMAD.HI.U32 R5, R8, c[0x0][0x4ec], RZ ;  /* 0x00013b0008050a27 */ /* 0x000fc800078e00ff */
[----:B------:R-:W-:Y:S01]  /*1c210*/  IMAD.U32 R2, RZ, RZ, UR8 ;  /* 0x00000008ff027e24 */ /* 0x000fe2000f8e00ff */
[----:B------:R-:W-:Y:S01]  /*1c220*/  @P0 SHF.R.U32.HI R0, RZ, c[0x0][0x4f0], R5 ;  /* 0x00013c00ff000a19 */ /* 0x000fe20000011605 */
[----:B------:R-:W-:Y:S01]  /*1c230*/  IMAD.U32 R3, RZ, RZ, UR4 ;  /* 0x00000004ff037e24 */ /* 0x000fe2000f8e00ff */
[----:B-1----:R-:W-:-:S03]  /*1c240*/  SHF.R.S32.HI R6, RZ, 0x1f, R7 ;  /* 0x0000001fff067819 */ /* 0x002fc60000011407 */
[----:B------:R-:W-:-:S04]  /*1c250*/  IMAD.WIDE.U32 R2, R7, c[0x0][0x4d8], R2 ;  /* 0x0001360007027a25 */ /* 0x000fc800078e0002 */
[----:B------:R-:W-:Y:S02]  /*1c260*/  IMAD R6, R6, c[0x0][0x4d8], RZ ;  /* 0x0001360006067a24 */ /* 0x000fe400078e02ff */
[----:B--2---:R-:W-:Y:S02]  /*1c270*/  IMAD R4, R4, c[0x0][0x550], R9 ;  /* 0x0001540004047a24 */ /* 0x004fe400078e0209 */
[----:B------:R-:W-:Y:S01]  /*1c280*/  IMAD R5, R7, c[0x0][0x4dc], R6 ;  /* 0x0001370007057a24 */ /* 0x000fe200078e0206 */
[----:B------:R-:W-:Y:S02]  /*1c290*/  IADD3 R7, -R0, RZ, RZ ;  /* 0x000000ff00077210 */ /* 0x000fe40007ffe1ff */
[----:B------:R-:W-:Y:S01]  /*1c2a0*/  SHF.R.S32.HI R6, RZ, 0x1f, R4 ;  /* 0x0000001fff067819 */ /* 0x000fe20000011404 */
[----:B------:R-:W-:Y:S02]  /*1c2b0*/  IMAD.IADD R3, R5, 0x1, R3 ;  /* 0x0000000105037824 */ /* 0x000fe400078e0203 */
[----:B------:R-:W-:Y:S01]  /*1c2c0*/  IMAD R5, R7, c[0x0][0x4e8], R8 ;  /* 0x00013a0007057a24 */ /* 0x000fe200078e0208 */
[----:B------:R-:W-:Y:S01]  /*1c2d0*/  SHF.R.S32.HI R7, RZ, 0x1f, R0 ;  /* 0x0000001fff077819 */ /* 0x000fe20000011400 */
[----:B------:R-:W-:-:S02]  /*1c2e0*/  IMAD R6, R6, c[0x0][0x4e0], RZ ;  /* 0x0001380006067a24 */ /* 0x000fc400078e02ff */
[----:B------:R-:W-:-:S04]  /*1c2f0*/  IMAD.WIDE.U32 R2, R4, c[0x0][0x4e0], R2 ;  /* 0x0001380004027a25 */ /* 0x000fc800078e0002 */
[----:B------:R-:W-:Y:S01]  /*1c300*/  IMAD R6, R4, c[0x0][0x4e4], R6 ;  /* 0x0001390004067a24 */ /* 0x000fe200078e0206 */
[----:B------:R-:W-:Y:S02]  /*1c310*/  SHF.R.S32.HI R4, RZ, 0x1f, R5 ;  /* 0x0000001fff047819 */ /* 0x000fe40000011405 */
[----:B------:R-:W-:-:S03]  /*1c320*/  IADD3 R2, P0, R0, R2, RZ ;  /* 0x0000000200027210 */ /* 0x000fc60007f1e0ff */
[----:B------:R-:W-:Y:S01]  /*1c330*/  IMAD R0, R4, c[0x0][0x4c8], RZ ;  /* 0x0001320004007a24 */ /* 0x000fe200078e02ff */
[----:B------:R-:W-:-:S03]  /*1c340*/  IADD3.X R3, R7, R3, R6, P0, !PT ;  /* 0x0000000307037210 */ /* 0x000fc600007fe406 */
[C---:B------:R-:W-:Y:S02]  /*1c350*/  IMAD R0, R5.reuse, c[0x0][0x4cc], R0 ;  /* 0x0001330005007a24 */ /* 0x040fe400078e0200 */
[----:B------:R-:W-:-:S05]  /*1c360*/  IMAD.WIDE.U32 R2, R5, c[0x0][0x4c8], R2 ;  /* 0x0001320005027a25 */ /* 0x000fca00078e0002 */
[----:B------:R-:W-:Y:S02]  /*1c370*/  IADD3 R0, R3, R0, RZ ;  /* 0x0000000003007210 */ /* 0x000fe40007ffe0ff */
[----:B------:R-:W-:-:S04]  /*1c380*/  LEA R4, P0, R2, c[0x0][0x4a8], 0x2 ;  /* 0x00012a0002047a11 */ /* 0x000fc800078010ff */
[----:B------:R-:W-:Y:S02]  /*1c390*/  LEA.HI.X R5, R2, c[0x0][0x4ac], R0, 0x2, P0 ;  /* 0x00012b0002057a11 */ /* 0x000fe400000f1400 */
[----:B------:R-:W-:-:S05]  /*1c3a0*/  MOV R0, 0xff800000 ;  /* 0xff80000000007802 */ /* 0x000fca0000000f00 */
[----:B------:R-:W-:Y:S01]  /*1c3b0*/  STG.E [R4.64], R0 ;  /* 0x0000000004007986 */ /* 0x000fe2000c10190c */
[----:B------:R-:W-:Y:S05]  /*1c3c0*/  EXIT ;  /* 0x000000000000794d */ /* 0x000fea0003800000 */
.L_x_529:
        /* <DEDUP_REMOVED lines=11> */
.L_x_3239:


//--------------------- .text._ZN7cutlass13device_kernelIN5flash19enable_sm80_to_sm89INS1_16FlashAttnFwdSm80INS1_25CollectiveMainloopFwdSm80ILi4ELi1ELb0EN4cute5tupleIJNS5_1CILi128EEENS7_ILi80EEENS7_ILi64EEEEEELi64ENS_10bfloat16_tEfNS_4arch4Sm80ELb0ELb1ELb1ELb1ELb0ELb0ELb1ELb1EEENS1_21CollectiveEpilogueFwdINS6_IJS8_SA_S9_EEENS6_IJNS7_ILi1EEESI_SI_EEESC_SE_Li128ELb1ELb1ELb1ELb0EEENS1_36VarlenDynamicPersistentTileSchedulerILi128ELi80ELi128ELi128ELb1ELb1ELb0ELb1ELb0ELb1EEEEEEEEEvNT_6ParamsE --------------------------
	.section	.text._ZN7cutlass13device_kernelIN5flash19enable_sm80_to_sm89INS1_16FlashAttnFwdSm80INS1_25CollectiveMainloopFwdSm80ILi4ELi1ELb0EN4cute5tupleIJNS5_1CILi128EEENS7_ILi80EEENS7_ILi64EEEEEELi64ENS_10bfloat16_tEfNS_4arch4Sm80ELb0ELb1ELb1ELb1ELb0ELb0ELb1ELb1EEENS1_21CollectiveEpilogueFwdINS6_IJS8_SA_S9_EEENS6_IJNS7_ILi1EEESI_SI_EEESC_SE_Li128ELb1ELb1ELb1ELb0EEENS1_36VarlenDynamicPersistentTileSchedulerILi128ELi80ELi128ELi128ELb1ELb1ELb0ELb1ELb0ELb1EEEEEEEEEvNT_6ParamsE,"ax",@progbits
	.sectioninfo	@"SHI_REGISTERS=255"
	.align	128
.text._ZN7cutlass13device_kernelIN5flash19enable_sm80_to_sm89INS1_16FlashAttnFwdSm80INS1_25CollectiveMainloopFwdSm80ILi4ELi1ELb0EN4cute5tupleIJNS5_1CILi128EEENS7_ILi80EEENS7_ILi64EEEEEELi64ENS_10bfloat16_tEfNS_4arch4Sm80ELb0ELb1ELb1ELb1ELb0ELb0ELb1ELb1EEENS1_21CollectiveEpilogueFwdINS6_IJS8_SA_S9_EEENS6_IJNS7_ILi1EEESI_SI_EEESC_SE_Li128ELb1ELb1ELb1ELb0EEENS1_36VarlenDynamicPersistentTileSchedulerILi128ELi80ELi128ELi128ELb1ELb1ELb0ELb1ELb0ELb1EEEEEEEEEvNT_6ParamsE:
        .type           _ZN7cutlass13device_kernelIN5flash19enable_sm80_to_sm89INS1_16FlashAttnFwdSm80INS1_25CollectiveMainloopFwdSm80ILi4ELi1ELb0EN4cute5tupleIJNS5_1CILi128EEENS7_ILi80EEENS7_ILi64EEEEEELi64ENS_10bfloat16_tEfNS_4arch4Sm80ELb0ELb1ELb1ELb1ELb0ELb0ELb1ELb1EEENS1_21CollectiveEpilogueFwdINS6_IJS8_SA_S9_EEENS6_IJNS7_ILi1EEESI_SI_EEESC_SE_Li128ELb1ELb1ELb1ELb0EEENS1_36VarlenDynamicPersistentTileSchedulerILi128ELi80ELi128ELi128ELb1ELb1ELb0ELb1ELb0ELb1EEEEEEEEEvNT_6ParamsE,@function
        .size           _ZN7cutlass13device_kernelIN5flash19enable_sm80_to_sm89INS1_16FlashAttnFwdSm80INS1_25CollectiveMainloopFwdSm80ILi4ELi1ELb0EN4cute5tupleIJNS5_1CILi128EEENS7_ILi80EEENS7_ILi64EEEEEELi64ENS_10bfloat16_tEfNS_4arch4Sm80ELb0ELb1ELb1ELb1ELb0ELb0ELb1ELb1EEENS1_21CollectiveEpilogueFwdINS6_IJS8_SA_S9_EEENS6_IJNS7_ILi1EEESI_SI_EEESC_SE_Li128ELb1ELb1ELb1ELb0EEENS1_36VarlenDynamicPersistentTileSchedulerILi128ELi80ELi128ELi128ELb1ELb1ELb0ELb1ELb0ELb1EEEEEEEEEvNT_6ParamsE,(.L_x_3240 - _ZN7cutlass13device_kernelIN5flash19enable_sm80_to_sm89INS1_16FlashAttnFwdSm80INS1_25CollectiveMainloopFwdSm80ILi4ELi1ELb0EN4cute5tupleIJNS5_1CILi128EEENS7_ILi80EEENS7_ILi64EEEEEELi64ENS_10bfloat16_tEfNS_4arch4Sm80ELb0ELb1ELb1ELb1ELb0ELb0ELb1ELb1EEENS1_21CollectiveEpilogueFwdINS6_IJS8_SA_S9_EEENS6_IJNS7_ILi1EEESI_SI_EEESC_SE_Li128ELb1ELb1ELb1ELb0EEENS1_36VarlenDynamicPersistentTileSchedulerILi128ELi80ELi128ELi128ELb1ELb1ELb0ELb1ELb0ELb1EEEEEEEEEvNT_6ParamsE)
        .other          _ZN7cutlass13device_kernelIN5flash19enable_sm80_to_sm89INS1_16FlashAttnFwdSm80INS1_25CollectiveMainloopFwdSm80ILi4ELi1ELb0EN4cute5tupleIJNS5_1CILi128EEENS7_ILi80EEENS7_ILi64EEEEEELi64ENS_10bfloat16_tEfNS_4arch4Sm80ELb0ELb1ELb1ELb1ELb0ELb0ELb1ELb1EEENS1_21CollectiveEpilogueFwdINS6_IJS8_SA_S9_EEENS6_IJNS7_ILi1EEESI_SI_EEESC_SE_Li128ELb1ELb1ELb1ELb0EEENS1_36VarlenDynamicPersistentTileSchedulerILi128ELi80ELi128ELi128ELb1ELb1ELb0ELb1ELb0ELb1EEEEEEEEEvNT_6ParamsE,@"STO_CUDA_ENTRY STV_DEFAULT"
_ZN7cutlass13device_kernelIN5flash19enable_sm80_to_sm89INS1_16FlashAttnFwdSm80INS1_25CollectiveMainloopFwdSm80ILi4ELi1ELb0EN4cute5tupleIJNS5_1CILi128EEENS7_ILi80EEENS7_ILi64EEEEEELi64ENS_10bfloat16_tEfNS_4arch4Sm80ELb0ELb1ELb1ELb1ELb0ELb0ELb1ELb1EEENS1_21CollectiveEpilogueFwdINS6_IJS8_SA_S9_EEENS6_IJNS7_ILi1EEESI_SI_EEESC_SE_Li128ELb1ELb1ELb1ELb0EEENS1_36VarlenDynamicPersistentTileSchedulerILi128ELi80ELi128ELi128ELb1ELb1ELb0ELb1ELb0ELb1EEEEEEEEEvNT_6ParamsE:
        /* <DEDUP_REMOVED lines=16> */
[----:B------:R-:W-:Y:S01]  /*0100*/  IMAD.MOV.U32 R8, RZ, RZ, RZ ;  /* 0x000000ffff087224 */ /* 0x000fe200078e00ff */
[----:B------:R-:W-:-:S04]  /*0110*/  ISETP.NE.AND P6, PT, R14, 0x1f, PT ;  /* 0x0000001f0e00780c */ /* 0x000fc80003fc5270 */
[----:B------:R-:W-:-:S13]  /*0120*/  ISETP.GE.OR P0, PT, R14, c[0x0][0x53c], !P6 ;  /* 0x00014f000e007a0c */ /* 0x000fda0007706670 */
[----:B-1----:R-:W-:Y:S02]  /*0130*/  @!P0 IMAD.MOV.U32 R4, RZ, RZ, 0x4 ;  /* 0x00000004ff048424 */ /* 0x002fe400078e00ff */
        /* <DEDUP_REMOVED lines=35> */
.L_x_535:
        /* <DEDUP_REMOVED lines=17> */
.L_x_719:
        /* <DEDUP_REMOVED lines=16> */
.L_x_720:
[----:B--2---:R-:W-:-:S05]  /*0580*/  IMAD R0, R0, c[0x0][0x538], RZ ;  /* 0x00014e0000007a24 */ /* 0x004fca00078e02ff */
[----:B------:R-:W-:-:S04]  /*0590*/  IADD3 R6, R0, R6, RZ ;  /* 0x0000000600067210 */ /* 0x000fc80007ffe0ff */
[----:B------:R-:W-:-:S13]  /*05a0*/  ISETP.GT.AND P0, PT, R6, UR4, PT ;  /* 0x0000000406007c0c */ /* 0x000fda000bf04270 */
[----:B-1----:R-:W-:Y:S05]  /*05b0*/  @!P0 BRA `(.L_x_535) ;  /* 0xfffffdb000008947 */ /* 0x002fea000383ffff */
.L_x_531:
[----:B------:R-:W-:-:S05]  /*05c0*/  IADD3 R12, -R0, R6, RZ ;  /* 0x00000006000c7210 */ /* 0x000fca0007ffe1ff */
[----:B------:R-:W-:-:S05]  /*05d0*/  IMAD R0, R4, c[0x0][0x538], R12 ;  /* 0x00014e0004007a24 */ /* 0x000fca00078e020c */
[----:B------:R-:W-:Y:S01]  /*05e0*/  ISETP.GT.AND P0, PT, R0, UR4, PT ;  /* 0x0000000400007c0c */ /* 0x000fe2000bf04270 */
[----:B------:R-:W-:-:S12]  /*05f0*/  BRA.DIV ~URZ, `(.L_x_536) ;  /* 0x0001b9627f007947 */ /* 0x000fd8000b800000 */
[----:B------:R-:W-:-:S04]  /*0600*/  VOTE.ANY R11, PT, !P0 ;  /* 0x00000000000b7806 */ /* 0x000fc800040e0100 */
.L_x_721:
[----:B------:R-:W1:Y:S02]  /*0610*/  POPC R0, R11 ;  /* 0x0000000b00007309 */ /* 0x000e640000000000 */
[----:B-1----:R-:W-:-:S05]  /*0620*/  IADD3 R2, R0, R7, RZ ;  /* 0x0000000700027210 */ /* 0x002fca0007ffe0ff */
[----:B------:R1:W-:Y:S01]  /*0630*/  STL [R1+0x54], R2 ;  /* 0x0000540201007387 */ /* 0x0003e20000100800 */
[----:B------:R-:W-:Y:S05]  /*0640*/  BRA.DIV ~URZ, `(.L_x_537) ;  /* 0x0001b9627f007947 */ /* 0x000fea000b800000 */
[----:B------:R2:W3:Y:S01]  /*0650*/  SHFL.IDX PT, R13, R10, R0, 0x1f ;  /* 0x00001f000a0d7589 */ /* 0x0004e200000e0000 */
[----:B------:R-:W-:-:S03]  /*0660*/  MOV R6, RZ ;  /* 0x000000ff00067202 */ /* 0x000fc60000000f00 */
[----:B------:R2:W4:Y:S04]  /*0670*/  SHFL.IDX PT, R10, R8, R0, 0x1f ;  /* 0x00001f00080a7589 */ /* 0x00052800000e0000 */
.L_x_722:
[----:B------:R-:W-:Y:S01]  /*0680*/  ISETP.NE.AND P0, PT, R11, RZ, PT ;  /* 0x000000ff0b00720c */ /* 0x000fe20003f05270 */
[----:B------:R-:W-:-:S12]  /*0690*/  BSSY B0, `(.L_x_538) ;  /* 0x0000005000007945 */ /* 0x000fd80003800000 */
[----:B------:R-:W-:Y:S05]  /*06a0*/  @!P0 BRA `(.L_x_539) ;  /* 0x0000003000008947 */ /* 0x000fea0003800000 */
[----:B------:R-:W-:Y:S01]  /*06b0*/  IADD3 R5, R0, -0x1, RZ ;  /* 0xffffffff00057810 */ /* 0x000fe20007ffe0ff */
[----:B------:R-:W-:Y:S05]  /*06c0*/  BRA.DIV ~URZ, `(.L_x_540) ;  /* 0x0001b9c27f007947 */ /* 0x000fea000b800000 */
[----:B------:R1:W2:Y:S02]  /*06d0*/  SHFL.IDX PT, R6, R4, R5, 0x1f ;  /* 0x00001f0504067589 */ /* 0x0002a400000e0000 */
.L_x_539:
[----:B------:R-:W-:Y:S05]  /*06e0*/  BSYNC B0 ;  /* 0x0000000000007941 */ /* 0x000fea0003800000 */
.L_x_538:
[----:B--2---:R-:W-:Y:S01]  /*06f0*/  IMAD R0, R6, c[0x0][0x538], R12 ;  /* 0x00014e0006007a24 */ /* 0x004fe200078e020c */
[----:B----4-:R-:W-:Y:S01]  /*0700*/  ISETP.NE.AND P0, PT, R10, 0x1, PT ;  /* 0x000000010a00780c */ /* 0x010fe20003f05270 */
[----:B------:R-:W-:Y:S03]  /*0710*/  BSSY B0, `(.L_x_541) ;  /* 0x0000089000007945 */ /* 0x000fe60003800000 */
[----:B------:R2:W-:Y:S01]  /*0720*/  STL [R1+0x48], R0 ;  /* 0x0000480001007387 */ /* 0x0005e20000100800 */
[----:B------:R-:W-:-:S08]  /*0730*/  IADD3 R9, -R0, UR4, RZ ;  /* 0x0000000400097c10 */ /* 0x000fd0000fffe1ff */
[----:B------:R-:W-:Y:S05]  /*0740*/  @!P0 BRA `(.L_x_542) ;  /* 0x000003f000008947 */ /* 0x000fea0003800000 */
[-C--:B--23--:R-:W-:Y:S02]  /*0750*/  IABS R0, R13.reuse ;  /* 0x0000000d00007213 */ /* 0x08cfe40000000000 */
[----:B------:R-:W-:-:S03]  /*0760*/  IABS R6, R13 ;  /* 0x0000000d00067213 */ /* 0x000fc60000000000 */
[----:B-1----:R-:W-:Y:S01]  /*0770*/  IMAD.MOV.U32 R5, RZ, RZ, R0 ;  /* 0x000000ffff057224 */ /* 0x002fe200078e0000 */
[----:B------:R-:W-:-:S03]  /*0780*/  IABS R0, R10 ;  /* 0x0000000a00007213 */ /* 0x000fc60000000000 */
[----:B------:R-:W1:Y:S02]  /*0790*/  I2F.RP R2, R5 ;  /* 0x0000000500027306 */ /* 0x000e640000209400 */
[----:B------:R-:W-:Y:S01]  /*07a0*/  IMAD.MOV.U32 R8, RZ, RZ, R0 ;  /* 0x000000ffff087224 */ /* 0x000fe200078e0000 */
[----:B------:R-:W-:-:S05]  /*07b0*/  IABS R0, R9 ;  /* 0x0000000900007213 */ /* 0x000fca0000000000 */
[----:B------:R-:W-:Y:S08]  /*07c0*/  I2F.RP R7, R8 ;  /* 0x0000000800077306 */ /* 0x000ff00000209400 */
[----:B-1----:R-:W1:Y:S02]  /*07d0*/  MUFU.RCP R2, R2 ;  /* 0x0000000200027308 */ /* 0x002e640000001000 */
[----:B-1----:R-:W-:-:S06]  /*07e0*/  IADD3 R2, R2, 0xffffffe, RZ ;  /* 0x0ffffffe02027810 */ /* 0x002fcc0007ffe0ff */
[----:B------:R-:W1:Y:S02]  /*07f0*/  F2I.FTZ.U32.TRUNC.NTZ R3, R2 ;  /* 0x0000000200037305 */ /* 0x000e64000021f000 */
[----:B-1----:R-:W-:-:S04]  /*0800*/  IMAD.MOV R2, RZ, RZ, -R3 ;  /* 0x000000ffff027224 */ /* 0x002fc800078e0a03 */
[----:B------:R-:W-:Y:S02]  /*0810*/  IMAD R4, R2, R5, RZ ;  /* 0x0000000502047224 */ /* 0x000fe400078e02ff */
[----:B------:R-:W-:-:S04]  /*0820*/  IMAD.MOV.U32 R2, RZ, RZ, RZ ;  /* 0x000000ffff027224 */ /* 0x000fc800078e00ff */
[----:B------:R-:W-:Y:S01]  /*0830*/  IMAD.HI.U32 R2, R3, R4, R2 ;  /* 0x0000000403027227 */ /* 0x000fe200078e0002 */
[----:B------:R-:W-:-:S03]  /*0840*/  MOV R3, R0 ;  /* 0x0000000000037202 */ /* 0x000fc60000000f00 */
[----:B------:R-:W-:Y:S02]  /*0850*/  IMAD.MOV R0, RZ, RZ, -R6 ;  /* 0x000000ffff007224 */ /* 0x000fe400078e0a06 */
        /* <DEDUP_REMOVED lines=28> */
[----:B------:R-:W-:-:S03]  /*0a20*/  IMAD.MOV R5, RZ, RZ, -R4 ;  /* 0x000000ffff057224 */ /* 0x000fc600078e0a04 */
        /* <DEDUP_REMOVED lines=10> */
[----:B------:R-:W-:-:S04]  /*0ad0*/  IMAD.MOV R2, RZ, RZ, -R0 ;  /* 0x000000ffff027224 */ /* 0x000fc800078e0a00 */
[C---:B------:R-:W-:Y:S01]  /*0ae0*/  IMAD R3, R10.reuse, R2, R4 ;  /* 0x000000020a037224 */ /* 0x040fe200078e0204 */
[----:B------:R-:W-:Y:S01]  /*0af0*/  LEA R2, R10, R0, 0x18 ;  /* 0x000000000a027211 */ /* 0x000fe200078ec0ff */
[----:B------:R-:W-:-:S04]  /*0b00*/  IMAD R0, R13, R5, R9 ;  /* 0x000000050d007224 */ /* 0x000fc800078e0209 */
[----:B------:R-:W-:-:S05]  /*0b10*/  IMAD R2, R3, 0x10000, R2 ;  /* 0x0001000003027824 */ /* 0x000fca00078e0202 */
[----:B------:R1:W-:Y:S01]  /*0b20*/  STL [R1+0x50], R2 ;  /* 0x0000500201007387 */ /* 0x0003e20000100800 */
[----:B------:R-:W-:Y:S05]  /*0b30*/  BRA `(.L_x_543) ;  /* 0x0000046000007947 */ /* 0x000fea0003800000 */
.L_x_542:
[----:B------:R-:W4:Y:S01]  /*0b40*/  LDL R3, [R1+0x54] ;  /* 0x0000540001037983 */ /* 0x000f220000100800 */
[----:B-1----:R-:W-:-:S04]  /*0b50*/  IMAD.MOV.U32 R2, RZ, RZ, 0x4 ;  /* 0x00000004ff027424 */ /* 0x002fc800078e00ff */
[----:B----4-:R-:W-:-:S05]  /*0b60*/  IMAD.WIDE R2, R3, R2, c[0x0][0x590] ;  /* 0x0001640003027625 */ /* 0x010fca00078e0202 */
[----:B------:R-:W4:Y:S02]  /*0b70*/  LDG.E R7, [R2.64] ;  /* 0x0000000802077981 */ /* 0x000f24000c1e1900 */
[----:B---34-:R-:W-:-:S05]  /*0b80*/  IMAD R11, R7, R13, RZ ;  /* 0x0000000d070b7224 */ /* 0x018fca00078e02ff */
[-C--:B--2---:R-:W-:Y:S02]  /*0b90*/  IABS R0, R11.reuse ;  /* 0x0000000b00007213 */ /* 0x084fe40000000000 */
[----:B------:R-:W-:-:S03]  /*0ba0*/  IABS R8, R11 ;  /* 0x0000000b00087213 */ /* 0x000fc60000000000 */
[----:B------:R-:W-:-:S04]  /*0bb0*/  IMAD.MOV.U32 R6, RZ, RZ, R0 ;  /* 0x000000ffff067224 */ /* 0x000fc800078e0000 */
        /* <DEDUP_REMOVED lines=8> */
[----:B------:R-:W-:Y:S01]  /*0c40*/  MOV R5, R0 ;  /* 0x0000000000057202 */ /* 0x000fe20000000f00 */
[----:B------:R-:W-:-:S04]  /*0c50*/  IMAD.MOV.U32 R2, RZ, RZ, RZ ;  /* 0x000000ffff027224 */ /* 0x000fc800078e00ff */
[----:B------:R-:W-:-:S04]  /*0c60*/  IMAD.HI.U32 R0, R3, R4, R2 ;  /* 0x0000000403007227 */ /* 0x000fc800078e0002 */
[----:B------:R-:W-:Y:S02]  /*0c70*/  IMAD.MOV R2, RZ, RZ, -R8 ;  /* 0x000000ffff027224 */ /* 0x000fe400078e0a08 */
        /* <DEDUP_REMOVED lines=9> */
[----:B------:R-:W-:-:S04]  /*0d10*/  @P2 IADD3 R0, R0, 0x1, RZ ;  /* 0x0000000100002810 */ /* 0x000fc80007ffe0ff */
[----:B------:R-:W-:-:S05]  /*0d20*/  MOV R4, R0 ;  /* 0x0000000000047202 */ /* 0x000fca0000000f00 */
[----:B------:R-:W-:Y:S01]  /*0d30*/  @!P1 IMAD.MOV R4, RZ, RZ, -R4 ;  /* 0x000000ffff049224 */ /* 0x000fe200078e0a04 */
[----:B------:R-:W-:-:S05]  /*0d40*/  @!P0 LOP3.LUT R4, RZ, R11, RZ, 0x33, !PT ;  /* 0x0000000bff048212 */ /* 0x000fca00078e33ff */
[----:B------:R-:W-:-:S05]  /*0d50*/  IMAD R10, R7, R4, RZ ;  /* 0x00000004070a7224 */ /* 0x000fca00078e02ff */
[----:B------:R-:W-:-:S04]  /*0d60*/  IADD3 R0, -R10, c[0x0][0x538], RZ ;  /* 0x00014e000a007a10 */ /* 0x000fc80007ffe1ff */
[----:B------:R-:W-:-:S04]  /*0d70*/  IMNMX R6, R7, R0, PT ;  /* 0x0000000007067217 */ /* 0x000fc80003800200 */
[----:B------:R-:W-:-:S05]  /*0d80*/  IABS R0, R6 ;  /* 0x0000000600007213 */ /* 0x000fca0000000000 */
[----:B------:R-:W-:-:S04]  /*0d90*/  IMAD.MOV.U32 R5, RZ, RZ, R0 ;  /* 0x000000ffff057224 */ /* 0x000fc800078e0000 */
[----:B------:R-:W1:Y:S08]  /*0da0*/  I2F.RP R2, R5 ;  /* 0x0000000500027306 */ /* 0x000e700000209400 */
[----:B-1----:R-:W1:Y:S02]  /*0db0*/  MUFU.RCP R2, R2 ;  /* 0x0000000200027308 */ /* 0x002e640000001000 */
[----:B-1----:R-:W-:-:S06]  /*0dc0*/  IADD3 R2, R2, 0xffffffe, RZ ;  /* 0x0ffffffe02027810 */ /* 0x002fcc0007ffe0ff */
[----:B------:R1:W2:Y:S02]  /*0dd0*/  F2I.FTZ.U32.TRUNC.NTZ R3, R2 ;  /* 0x0000000200037305 */ /* 0x0002a4000021f000 */
[----:B-1----:R-:W-:Y:S01]  /*0de0*/  IMAD.MOV R2, RZ, RZ, -R4 ;  /* 0x000000ffff027224 */ /* 0x002fe200078e0a04 */
[----:B--2---:R-:W-:-:S03]  /*0df0*/  IADD3 R0, RZ, -R3, RZ ;  /* 0x80000003ff007210 */ /* 0x004fc60007ffe0ff */
[----:B------:R-:W-:Y:S01]  /*0e00*/  IMAD R8, R11, R2, R9 ;  /* 0x000000020b087224 */ /* 0x000fe200078e0209 */
[----:B------:R-:W-:Y:S01]  /*0e10*/  IABS R9, R6 ;  /* 0x0000000600097213 */ /* 0x000fe20000000000 */
[----:B------:R-:W-:-:S03]  /*0e20*/  IMAD.MOV.U32 R2, RZ, RZ, R0 ;  /* 0x000000ffff027224 */ /* 0x000fc600078e0000 */
[----:B------:R-:W-:Y:S01]  /*0e30*/  IABS R0, R8 ;  /* 0x0000000800007213 */ /* 0x000fe20000000000 */
[----:B------:R-:W-:Y:S02]  /*0e40*/  IMAD R7, R2, R5, RZ ;  /* 0x0000000502077224 */ /* 0x000fe400078e02ff */
[----:B------:R-:W-:Y:S02]  /*0e50*/  IMAD.MOV.U32 R2, RZ, RZ, RZ ;  /* 0x000000ffff027224 */ /* 0x000fe400078e00ff */
[----:B------:R-:W-:Y:S01]  /*0e60*/  IMAD.MOV.U32 R4, RZ, RZ, R0 ;  /* 0x000000ffff047224 */ /* 0x000fe200078e0000 */
[----:B------:R-:W-:Y:S01]  /*0e70*/  IADD3 R0, RZ, -R9, RZ ;  /* 0x80000009ff007210 */ /* 0x000fe20007ffe0ff */
[----:B------:R-:W-:-:S04]  /*0e80*/  IMAD.HI.U32 R3, R3, R7, R2 ;  /* 0x0000000703037227 */ /* 0x000fc800078e0002 */
[----:B------:R-:W-:Y:S02]  /*0e90*/  IMAD.MOV.U32 R2, RZ, RZ, R0 ;  /* 0x000000ffff027224 */ /* 0x000fe400078e0000 */
[----:B------:R-:W-:Y:S01]  /*0ea0*/  IMAD.HI.U32 R0, R3, R4, RZ ;  /* 0x0000000403007227 */ /* 0x000fe200078e00ff */
[----:B------:R-:W-:-:S03]  /*0eb0*/  IADD3 R3, R10, 0x1000000, R8 ;  /* 0x010000000a037810 */ /* 0x000fc60007ffe008 */
[----:B------:R-:W-:-:S05]  /*0ec0*/  IMAD R2, R0, R2, R4 ;  /* 0x0000000200027224 */ /* 0x000fca00078e0204 */
[----:B------:R-:W-:-:S13]  /*0ed0*/  ISETP.GT.U32.AND P0, PT, R5, R2, PT ;  /* 0x000000020500720c */ /* 0x000fda0003f04070 */
[----:B------:R-:W-:Y:S01]  /*0ee0*/  @!P0 IMAD.IADD R2, R2, 0x1, -R5 ;  /* 0x0000000102028824 */ /* 0x000fe200078e0a05 */
[----:B------:R-:W-:Y:S02]  /*0ef0*/  @!P0 IADD3 R0, R0, 0x1, RZ ;  /* 0x0000000100008810 */ /* 0x000fe40007ffe0ff */
[----:B------:R-:W-:Y:S02]  /*0f00*/  ISETP.NE.AND P0, PT, R6, RZ, PT ;  /* 0x000000ff0600720c */ /* 0x000fe40003f05270 */
[----:B------:R-:W-:Y:S02]  /*0f10*/  ISETP.GE.U32.AND P2, PT, R2, R5, PT ;  /* 0x000000050200720c */ /* 0x000fe40003f46070 */
[----:B------:R-:W-:-:S04]  /*0f20*/  LOP3.LUT R2, R8, R6, RZ, 0x3c, !PT ;  /* 0x0000000608027212 */ /* 0x000fc800078e3cff */
[----:B------:R-:W-:Y:S01]  /*0f30*/  ISETP.GE.AND P1, PT, R2, RZ, PT ;  /* 0x000000ff0200720c */ /* 0x000fe20003f26270 */
[----:B------:R-:W-:-:S06]  /*0f40*/  IMAD.MOV R2, RZ, RZ, -R6 ;  /* 0x000000ffff027224 */ /* 0x000fcc00078e0a06 */
[----:B------:R-:W-:-:S06]  /*0f50*/  @P2 IADD3 R0, R0, 0x1, RZ ;  /* 0x0000000100002810 */ /* 0x000fcc0007ffe0ff */
[----:B------:R-:W-:Y:S02]  /*0f60*/  @!P1 IADD3 R0, -R0, RZ, RZ ;  /* 0x000000ff00009210 */ /* 0x000fe40007ffe1ff */
[----:B------:R-:W-:-:S05]  /*0f70*/  @!P0 LOP3.LUT R0, RZ, R6, RZ, 0x33, !PT ;  /* 0x00000006ff008212 */ /* 0x000fca00078e33ff */
[----:B------:R-:W-:-:S05]  /*0f80*/  IMAD R2, R0, R2, R3 ;  /* 0x0000000200027224 */ /* 0x000fca00078e0203 */
[----:B------:R1:W-:Y:S02]  /*0f90*/  STL [R1+0x50], R2 ;  /* 0x0000500201007387 */ /* 0x0003e40000100800 */
.L_x_543:
[----:B------:R-:W-:Y:S05]  /*0fa0*/  BSYNC B0 ;  /* 0x0000000000007941 */ /* 0x000fea0003800000 */
.L_x_541:
[----:B------:R-:W-:-:S04]  /*0fb0*/  LOP3.LUT R0, RZ, R0, RZ, 0x33, !PT ;  /* 0x00000000ff007212 */ /* 0x000fc800078e33ff */
[----:B------:R-:W-:-:S05]  /*0fc0*/  IADD3 R0, R0, R13, RZ ;  /* 0x0000000d00007210 */ /* 0x000fca0007ffe0ff */
[----:B------:R2:W-:Y:S01]  /*0fd0*/  STL [R1+0x4c], R0 ;  /* 0x00004c0001007387 */ /* 0x0005e20000100800 */
[----:B------:R-:W-:Y:S05]  /*0fe0*/  BRA `(.L_x_544) ;  /* 0x0000006000007947 */ /* 0x000fea0003800000 */
.L_x_532:
[----:B------:R-:W-:Y:S01]  /*0ff0*/  MOV R0, UR4 ;  /* 0x0000000400007c02 */ /* 0x000fe20008000f00 */
[----:B------:R-:W-:Y:S04]  /*1000*/  STL [R1+0x4c], RZ ;  /* 0x00004cff01007387 */ /* 0x000fe80000100800 */
[----:B------:R-:W-:Y:S04]  /*1010*/  STL [R1+0x50], RZ ;  /* 0x000050ff01007387 */ /* 0x000fe80000100800 */
[----:B------:R1:W-:Y:S02]  /*1020*/  STL [R1+0x48], R0 ;  /* 0x0000480001007387 */ /* 0x0003e40000100800 */
[----:B-1----:R-:W-:-:S05]  /*1030*/  MOV R0, c[0x0][0x53c] ;  /* 0x00014f0000007a02 */ /* 0x002fca0000000f00 */
[----:B------:R1:W-:Y:S02]  /*1040*/  STL [R1+0x54], R0 ;  /* 0x0000540001007387 */ /* 0x0003e40000100800 */
.L_x_544:
[----:B------:R-:W3:Y:S04]  /*1050*/  LDL R4, [R1+0x48] ;  /* 0x0000480001047983 */ /* 0x000ee80000100800 */
[----:B------:R-:W3:Y:S04]  /*1060*/  LDL R5, [R1+0x4c] ;  /* 0x00004c0001057983 */ /* 0x000ee80000100800 */
[----:B------:R-:W3:Y:S04]  /*1070*/  LDL R6, [R1+0x50] ;  /* 0x0000500001067983 */ /* 0x000ee80000100800 */
[----:B------:R-:W3:Y:S01]  /*1080*/  LDL R7, [R1+0x54] ;  /* 0x0000540001077983 */ /* 0x000ee20000100800 */
[----:B------:R-:W-:Y:S01]  /*1090*/  ISETP.NE.AND P0, PT, R14, RZ, PT ;  /* 0x000000ff0e00720c */ /* 0x000fe20003f05270 */
[----:B------:R-:W-:-:S12]  /*10a0*/  WARPSYNC 0xffffffff ;  /* 0xffffffff00007948 */ /* 0x000fd80003800000 */
[----:B---3--:R3:W-:Y:S04]  /*10b0*/  @!P0 STS.128 [0x9100], R4 ;  /* 0x00910004ff008388 */ /* 0x0087e80000000c00 */
[----:B------:R-:W-:Y:S06]  /*10c0*/  BAR.ARV 0x5, 0x80 ;  /* 0x0142000000007b1d */ /* 0x000fec0000002000 */
.L_x_530:
[----:B-12---:R-:W2:Y:S02]  /*10d0*/  LDL R0, [R1+0x54] ;  /* 0x0000540001007983 */ /* 0x006ea40000100800 */
[----:B--2---:R-:W-:-:S13]  /*10e0*/  ISETP.GE.AND P0, PT, R0, c[0x0][0x53c], PT ;  /* 0x00014f0000007a0c */ /* 0x004fda0003f06270 */
[----:B------:R-:W-:Y:S05]  /*10f0*/  @P0 EXIT ;  /* 0x000000000000094d */ /* 0x000fea0003800000 */
[----:B------:R-:W1:Y:S02]  /*1100*/  S2R R16, SR_TID.X ;  /* 0x0000000000107919 */ /* 0x000e640000002100 */
[----:B-1----:R-:W-:-:S04]  /*1110*/  SHF.R.S32.HI R11, RZ, 0x1f, R16 ;  /* 0x0000001fff0b7819 */ /* 0x002fc80000011410 */
[CC--:B------:R-:W-:Y:S02]  /*1120*/  LEA.HI R2, R11.reuse, R16.reuse, RZ, 0x4 ;  /* 0x000000100b027211 */ /* 0x0c0fe400078f20ff */
[CC--:B------:R-:W-:Y:S02]  /*1130*/  LEA.HI R10, R11.reuse, R16.reuse, RZ, 0x3 ;  /* 0x000000100b0a7211 */ /* 0x0c0fe400078f18ff */
[----:B------:R-:W-:Y:S02]  /*1140*/  SHF.R.S32.HI R3, RZ, 0x4, R2 ;  /* 0x00000004ff037819 */ /* 0x000fe40000011402 */
[----:B------:R-:W-:Y:S02]  /*1150*/  LEA.HI R13, R11, R16, RZ, 0x2 ;  /* 0x000000100b0d7211 */ /* 0x000fe400078f10ff */
[----:B------:R-:W-:Y:S02]  /*1160*/  LEA.HI R0, R2, R3, RZ, 0x1 ;  /* 0x0000000302007211 */ /* 0x000fe400078f08ff */
[----:B------:R-:W-:-:S02]  /*1170*/  SHF.R.S32.HI R18, RZ, 0x3, R10 ;  /* 0x00000003ff127819 */ /* 0x000fc4000001140a */
[----:B------:R-:W-:Y:S02]  /*1180*/  LOP3.LUT R0, R0, 0xfffffffe, RZ, 0xc0, !PT ;  /* 0xfffffffe00007812 */ /* 0x000fe400078ec0ff */
[----:B---3--:R-:W-:Y:S01]  /*1190*/  LOP3.LUT R4, R10, 0xfffffff8, RZ, 0xc0, !PT ;  /* 0xfffffff80a047812 */ /* 0x008fe200078ec0ff */
[----:B------:R-:W-:Y:S01]  /*11a0*/  IMAD.SHL.U32 R5, R18, 0x40, RZ ;  /* 0x0000004012057824 */ /* 0x000fe200078e00ff */
        /* <DEDUP_REMOVED lines=13> */
[----:B------:R-:W-:Y:S02]  /*1280*/  LEA.HI R12, R6, R2, RZ, 0x3 ;  /* 0x00000002060c7211 */ /* 0x000fe400078f18ff */
[----:B------:R-:W-:Y:S01]  /*1290*/  SHF.R.U32.HI R5, RZ, 0x3, R0 ;  /* 0x00000003ff057819 */ /* 0x000fe20000011600 */
[----:B------:R-:W-:Y:S01]  /*12a0*/  IMAD.IADD R7, R7, 0x1, -R3 ;  /* 0x0000000107077824 */ /* 0x000fe200078e0a03 */
[----:B------:R-:W-:-:S02]  /*12b0*/  LOP3.LUT R4, R0, 0x38, R20, 0xf8, !PT ;  /* 0x0000003800047812 */ /* 0x000fc400078ef814 */
[----:B------:R-:W-:Y:S02]  /*12c0*/  LOP3.LUT R0, R8, 0x1c0, RZ, 0xc0, !PT ;  /* 0x000001c008007812 */ /* 0x000fe400078ec0ff */
[----:B------:R-:W-:Y:S02]  /*12d0*/  LOP3.LUT R3, R12, 0xfffffff8, RZ, 0xc0, !PT ;  /* 0xfffffff80c037812 */ /* 0x000fe400078ec0ff */
[CC--:B------:R-:W-:Y:S02]  /*12e0*/  LEA.HI R6, R11.reuse, R16.reuse, RZ, 0x6 ;  /* 0x000000100b067211 */ /* 0x0c0fe400078f30ff */
[----:B------:R-:W-:Y:S02]  /*12f0*/  LOP3.LUT R5, R4, R5, RZ, 0x3c, !PT ;  /* 0x0000000504057212 */ /* 0x000fe400078e3cff */
[----:B------:R-:W-:Y:S01]  /*1300*/  LOP3.LUT R4, R0, 0x8, R10, 0xf8, !PT ;  /* 0x0000000800047812 */ /* 0x000fe200078ef80a */
[----:B------:R-:W-:Y:S01]  /*1310*/  IMAD.IADD R10, R2, 0x1, -R3 ;  /* 0x00000001020a7824 */ /* 0x000fe200078e0a03 */
[----:B------:R-:W-:Y:S01]  /*1320*/  SHF.R.U32.HI R0, RZ, 0x3, R0 ;  /* 0x00000003ff007819 */ /* 0x000fe20000011600 */
[----:B------:R-:W-:Y:S01]  /*1330*/  IMAD.SHL.U32 R3, R6, 0x8, RZ ;  /* 0x0000000806037824 */ /* 0x000fe200078e00ff */
[----:B------:R-:W-:-:S02]  /*1340*/  LEA.HI R11, R11, R16, RZ, 0x5 ;  /* 0x000000100b0b7211 */ /* 0x000fc400078f28ff */
[----:B------:R-:W-:Y:S02]  /*1350*/  LOP3.LUT R2, R13, 0xfffffffc, RZ, 0xc0, !PT ;  /* 0xfffffffc0d027812 */ /* 0x000fe400078ec0ff */
[----:B------:R-:W-:Y:S02]  /*1360*/  LOP3.LUT R15, R4, R0, RZ, 0x3c, !PT ;  /* 0x00000000040f7212 */ /* 0x000fe400078e3cff */
[----:B------:R-:W-:Y:S01]  /*1370*/  LOP3.LUT R0, R11, 0xffffffe0, RZ, 0xc0, !PT ;  /* 0xffffffe00b007812 */ /* 0x000fe200078ec0ff */
[C---:B------:R-:W-:Y:S01]  /*1380*/  IMAD.IADD R8, R16.reuse, 0x1, -R2 ;  /* 0x0000000110087824 */ /* 0x040fe200078e0a02 */
[----:B------:R-:W-:Y:S02]  /*1390*/  LOP3.LUT R207, R5, 0x7ffffe00, R3, 0xf8, !PT ;  /* 0x7ffffe0005cf7812 */ /* 0x000fe400078ef803 */
        /* <DEDUP_REMOVED lines=8> */
[C---:B------:R-:W-:Y:S01]  /*1420*/  LOP3.LUT R2, R0.reuse, 0x1ffffffe, RZ, 0xc0, !PT ;  /* 0x1ffffffe00027812 */ /* 0x040fe200078ec0ff */
[----:B------:R-:W-:Y:S01]  /*1430*/  IMAD.SHL.U32 R0, R0, 0x20, RZ ;  /* 0x0000002000007824 */ /* 0x000fe200078e00ff */
[----:B------:R-:W-:Y:S02]  /*1440*/  LOP3.LUT R3, R3, 0xffffffc, RZ, 0xc0, !PT ;  /* 0x0ffffffc03037812 */ /* 0x000fe400078ec0ff */
[----:B------:R-:W-:Y:S01]  /*1450*/  SHF.R.S32.HI R11, RZ, 0x1f, R17 ;  /* 0x0000001fff0b7819 */ /* 0x000fe20000011411 */
[----:B------:R-:W-:Y:S01]  /*1460*/  IMAD.IADD R2, R8, 0x1, -R2 ;  /* 0x0000000108027824 */ /* 0x000fe200078e0a02 */
[----:B------:R-:W-:Y:S01]  /*1470*/  LOP3.LUT R0, R0, 0xffffffc0, RZ, 0xc0, !PT ;  /* 0xffffffc000007812 */ /* 0x000fe200078ec0ff */
[----:B------:R-:W-:Y:S01]  /*1480*/  IMAD.IADD R5, R6, 0x1, -R3 ;  /* 0x0000000106057824 */ /* 0x000fe200078e0a03 */
[----:B------:R-:W-:Y:S01]  /*1490*/  LEA.HI R11, R11, R17, RZ, 0x2 ;  /* 0x000000110b0b7211 */ /* 0x000fe200078f10ff */
[----:B------:R-:W-:Y:S01]  /*14a0*/  IMAD.SHL.U32 R3, R10, 0x40, RZ ;  /* 0x000000400a037824 */ /* 0x000fe200078e00ff */
[----:B------:R-:W-:Y:S01]  /*14b0*/  R2P PR, R7, 0x6 ;  /* 0x0000000607007804 */ /* 0x000fe20000000000 */
[----:B------:R-:W-:Y:S01]  /*14c0*/  IMAD R13, R2, 0x8, R0 ;  /* 0x00000008020d7824 */ /* 0x000fe200078e0200 */
[----:B------:R-:W-:Y:S01]  /*14d0*/  SHF.R.S32.HI R4, RZ, 0x2, R11 ;  /* 0x00000002ff047819 */ /* 0x000fe2000001140b */
[----:B------:R-:W-:Y:S01]  /*14e0*/  IMAD.SHL.U32 R2, R14, 0x8, RZ ;  /* 0x000000080e027824 */ /* 0x000fe200078e00ff */
[----:B------:R-:W-:Y:S01]  /*14f0*/  LOP3.LUT R0, R3, 0x1c0, RZ, 0xc0, !PT ;  /* 0x000001c003007812 */ /* 0x000fe200078ec0ff */
[----:B------:R-:W-:Y:S01]  /*1500*/  IMAD.SHL.U32 R3, R7, 0x40, RZ ;  /* 0x0000004007037824 */ /* 0x000fe200078e00ff */
[----:B------:R-:W-:Y:S01]  /*1510*/  LOP3.LUT P4, RZ, R9, 0x2, RZ, 0xc0, !PT ;  /* 0x0000000209ff7812 */ /* 0x000fe2000788c0ff */
[----:B------:R-:W-:Y:S01]  /*1520*/  IMAD R16, R5, 0x10, R4 ;  /* 0x0000001005107824 */ /* 0x000fe200078e0204 */
[----:B------:R-:W-:Y:S01]  /*1530*/  LOP3.LUT R2, R0, 0x8, R2, 0xf8, !PT ;  /* 0x0000000800027812 */ /* 0x000fe200078ef802 */
[----:B------:R-:W-:Y:S01]  /*1540*/  IMAD.SHL.U32 R6, R6, 0x400, RZ ;  /* 0x0000040006067824 */ /* 0x000fe200078e00ff */
[----:B------:R-:W-:Y:S01]  /*1550*/  LOP3.LUT R4, R3, 0x1c0, RZ, 0xc0, !PT ;  /* 0x000001c003047812 */ /* 0x000fe200078ec0ff */
[----:B------:R-:W-:Y:S01]  /*1560*/  IMAD.SHL.U32 R7, R12, 0x40, RZ ;  /* 0x000000400c077824 */ /* 0x000fe200078e00ff */
[----:B------:R-:W-:Y:S01]  /*1570*/  SHF.R.U32.HI R0, RZ, 0x3, R0 ;  /* 0x00000003ff007819 */ /* 0x000fe20000011600 */
[----:B------:R-:W-:Y:S01]  /*1580*/  IMAD R5, R8, 0x2, R6 ;  /* 0x0000000208057824 */ /* 0x000fe200078e0206 */
[----:B------:R-:W-:Y:S01]  /*1590*/  LEA.HI R4, R4, R4, RZ, 0x1d ;  /* 0x0000000404047211 */ /* 0x000fe200078fe8ff */
[----:B------:R-:W-:Y:S01]  /*15a0*/  IMAD.MOV.U32 R12, RZ, RZ, 0x40 ;  /* 0x00000040ff0c7424 */ /* 0x000fe200078e00ff */
[----:B------:R-:W-:Y:S01]  /*15b0*/  LOP3.LUT R2, R2, R0, RZ, 0x3c, !PT ;  /* 0x0000000002027212 */ /* 0x000fe200078e3cff */
[----:B------:R-:W-:Y:S01]  /*15c0*/  IMAD R0, R14, 0x200, R15 ;  /* 0x000002000e007824 */ /* 0x000fe200078e020f */
[----:B------:R-:W-:Y:S01]  /*15d0*/  LOP3.LUT R3, R7, 0xfffffe00, RZ, 0xc0, !PT ;  /* 0xfffffe0007037812 */ /* 0x000fe200078ec0ff */
[----:B------:R-:W-:Y:S01]  /*15e0*/  IMAD.IADD R8, R5, 0x1, R4 ;  /* 0x0000000105087824 */ /* 0x000fe200078e0204 */
[----:B------:R-:W-:Y:S01]  /*15f0*/  LOP3.LUT P6, RZ, R10, 0x2, RZ, 0xc0, !PT ;  /* 0x000000020aff7812 */ /* 0x000fe200078cc0ff */
[----:B------:R-:W-:Y:S01]  /*1600*/  IMAD.MOV.U32 R7, RZ, RZ, -0x10 ;  /* 0xfffffff0ff077424 */ /* 0x000fe200078e00ff */
[CC--:B------:R-:W-:Y:S01]  /*1610*/  IADD3 R4, R2.reuse, R3.reuse, R6 ;  /* 0x0000000302047210 */ /* 0x0c0fe20007ffe006 */
[----:B------:R-:W-:Y:S01]  /*1620*/  IMAD R6, R9, 0x10, R18 ;  /* 0x0000001009067824 */ /* 0x000fe200078e0212 */
[----:B------:R-:W-:Y:S01]  /*1630*/  LOP3.LUT R5, R2, R3, RZ, 0xfc, !PT ;  /* 0x0000000302057212 */ /* 0x000fe200078efcff */
[----:B------:R-:W-:Y:S01]  /*1640*/  STL [R1+0x88], R16 ;  /* 0x0000881001007387 */ /* 0x000fe20000100800 */
[----:B------:R-:W-:Y:S01]  /*1650*/  LOP3.LUT P5, RZ, R10, 0x4, RZ, 0xc0, !PT ;  /* 0x000000040aff7812 */ /* 0x000fe200078ac0ff */
[----:B------:R-:W-:Y:S01]  /*1660*/  IMAD.MOV.U32 R10, RZ, RZ, 0x20 ;  /* 0x00000020ff0a7424 */ /* 0x000fe200078e00ff */
[----:B------:R-:W-:Y:S01]  /*1670*/  LOP3.LUT R3, R11, 0x7ffffffc, RZ, 0xc0, !PT ;  /* 0x7ffffffc0b037812 */ /* 0x000fe200078ec0ff */
[----:B------:R1:W-:Y:S01]  /*1680*/  STL [R1+0x78], R6 ;  /* 0x0000780601007387 */ /* 0x0003e20000100800 */
[----:B------:R-:W-:-:S02]  /*1690*/  LEA R188, R0, 0x2900, 0x1 ;  /* 0x0000290000bc7811 */ /* 0x000fc400078e08ff */
[----:B------:R-:W-:Y:S01]  /*16a0*/  LOP3.LUT P3, RZ, R9, 0x4, RZ, 0xc0, !PT ;  /* 0x0000000409ff7812 */ /* 0x000fe2000786c0ff */
[----:B------:R-:W-:Y:S01]  /*16b0*/  IMAD.IADD R3, R17, 0x1, -R3 ;  /* 0x0000000111037824 */ /* 0x000fe200078e0a03 */
[----:B------:R-:W-:Y:S01]  /*16c0*/  SEL R7, R7, 0x10, !P0 ;  /* 0x0000001007077807 */ /* 0x000fe20004000000 */
[----:B------:R-:W-:Y:S01]  /*16d0*/  IMAD.IADD R9, R16, 0x1, R13 ;  /* 0x0000000110097824 */ /* 0x000fe200078e020d */
[----:B------:R-:W-:Y:S01]  /*16e0*/  LEA R8, R8, 0x80, 0x1 ;  /* 0x0000008008087811 */ /* 0x000fe200078e08ff */
[----:B------:R-:W-:Y:S01]  /*16f0*/  IMAD.SHL.U32 R3, R3, 0x2, RZ ;  /* 0x0000000203037824 */ /* 0x000fe200078e00ff */
[----:B------:R-:W-:Y:S02]  /*1700*/  IADD3 R199, R188, 0x20, RZ ;  /* 0x00000020bcc77810 */ /* 0x000fe40007ffe0ff */
[----:B------:R-:W-:Y:S01]  /*1710*/  SEL R2, R12, 0xffffffc0, !P3 ;  /* 0xffffffc00c027807 */ /* 0x000fe20005800000 */
[----:B------:R-:W-:Y:S01]  /*1720*/  IMAD.IADD R11, R8, 0x1, R7 ;  /* 0x00000001080b7824 */ /* 0x000fe200078e0207 */
[----:B------:R-:W-:Y:S01]  /*1730*/  @P4 IADD3 R199, R188, -0x20, RZ ;  /* 0xffffffe0bcc74810 */ /* 0x000fe20007ffe0ff */
[----:B------:R2:W-:Y:S01]  /*1740*/  STL [R1+0x44], R9 ;  /* 0x0000440901007387 */ /* 0x0005e20000100800 */
[----:B------:R-:W-:Y:S01]  /*1750*/  SEL R0, R10, 0xffffffe0, !P6 ;  /* 0xffffffe00a007807 */ /* 0x000fe20007000000 */
[----:B------:R-:W-:Y:S01]  /*1760*/  IMAD.IADD R194, R188, 0x1, R2 ;  /* 0x00000001bcc27824 */ /* 0x000fe200078e0202 */
[----:B------:R-:W-:Y:S01]  /*1770*/  LEA R195, R4, 0x5100, 0x1 ;  /* 0x0000510004c37811 */ /* 0x000fe200078e08ff */
[----:B------:R-:W-:Y:S01]  /*1780*/  IMAD.IADD R191, R2, 0x1, R199 ;  /* 0x0000000102bf7824 */ /* 0x000fe200078e02c7 */
[----:B------:R3:W-:Y:S01]  /*1790*/  STL [R1], R3 ;  /* 0x0000000301007387 */ /* 0x0007e20000100800 */
[----:B------:R-:W-:-:S02]  /*17a0*/  LEA R189, R5, 0x100, 0x1 ;  /* 0x0000010005bd7811 */ /* 0x000fc400078e08ff */
[C---:B------:R-:W-:Y:S01]  /*17b0*/  IADD3 R203, R199.reuse, 0x800, RZ ;  /* 0x00000800c7cb7810 */ /* 0x040fe20007ffe0ff */
[----:B------:R4:W-:Y:S01]  /*17c0*/  STL [R1+0x5c], R8 ;  /* 0x00005c0801007387 */ /* 0x0009e20000100800 */
[----:B------:R-:W-:Y:S01]  /*17d0*/  IADD3 R202, R199, 0x1000, RZ ;  /* 0x00001000c7ca7810 */ /* 0x000fe20007ffe0ff */
[----:B------:R-:W-:Y:S01]  /*17e0*/  IMAD.IADD R198, R195, 0x1, R0 ;  /* 0x00000001c3c67824 */ /* 0x000fe200078e0200 */
[----:B-1----:R-:W-:Y:S01]  /*17f0*/  SEL R6, R10, 0xffffffe0, !P1 ;  /* 0xffffffe00a067807 */ /* 0x002fe20004800000 */
[----:B------:R-:W-:Y:S01]  /*1800*/  IMAD.IADD R193, R0, 0x1, R189 ;  /* 0x0000000100c17824 */ /* 0x000fe200078e02bd */
[C---:B------:R-:W-:Y:S02]  /*1810*/  IADD3 R201, R199.reuse, 0x1800, RZ ;  /* 0x00001800c7c97810 */ /* 0x040fe40007ffe0ff */
[----:B------:R-:W-:Y:S01]  /*1820*/  IADD3 R200, R199, 0x2000, RZ ;  /* 0x00002000c7c87810 */ /* 0x000fe20007ffe0ff */
[--C-:B------:R-:W-:Y:S02]  /*1830*/  IMAD.IADD R10, R8, 0x1, R6.reuse ;  /* 0x00000001080a7824 */ /* 0x100fe400078e0206 */
[----:B------:R-:W-:-:S03]  /*1840*/  IMAD.IADD R2, R11, 0x1, R6 ;  /* 0x000000010b027824 */ /* 0x000fc600078e0206 */
[----:B------:R-:W-:Y:S01]  /*1850*/  STL [R1+0x74], R10 ;  /* 0x0000740a01007387 */ /* 0x000fe20000100800 */
[----:B--2---:R-:W-:-:S03]  /*1860*/  IADD3 R9, R8, 0x40, RZ ;  /* 0x0000004008097810 */ /* 0x004fc60007ffe0ff */
[----:B------:R-:W-:Y:S01]  /*1870*/  STL [R1+0x6c], R11 ;  /* 0x00006c0b01007387 */ /* 0x000fe20000100800 */
[----:B------:R-:W-:Y:S02]  /*1880*/  @P2 IADD3 R9, R8, -0x40, RZ ;  /* 0xffffffc008092810 */ /* 0x000fe40007ffe0ff */
[----:B---3--:R-:W-:Y:S01]  /*1890*/  SEL R3, R12, 0xffffffc0, !P5 ;  /* 0xffffffc00c037807 */ /* 0x008fe20006800000 */
[----:B------:R1:W-:Y:S02]  /*18a0*/  STL [R1+0x70], R2 ;  /* 0x0000700201007387 */ /* 0x0003e40000100800 */
[----:B----4-:R-:W-:Y:S02]  /*18b0*/  IMAD.IADD R8, R6, 0x1, R9 ;  /* 0x0000000106087824 */ /* 0x010fe400078e0209 */
[----:B------:R-:W-:Y:S01]  /*18c0*/  STL [R1+0x60], R9 ;  /* 0x0000600901007387 */ /* 0x000fe20000100800 */
[----:B------:R-:W-:Y:S02]  /*18d0*/  IMAD.IADD R196, R195, 0x1, R3 ;  /* 0x00000001c3c47824 */ /* 0x000fe400078e0203 */
[----:B------:R-:W-:Y:S01]  /*18e0*/  IMAD.IADD R190, R3, 0x1, R189 ;  /* 0x0000000103be7824 */ /* 0x000fe200078e02bd */
[----:B------:R-:W-:Y:S01]  /*18f0*/  STL [R1+0x64], R8 ;  /* 0x0000640801007387 */ /* 0x000fe20000100800 */
[----:B------:R-:W-:-:S02]  /*1900*/  IMAD.IADD R3, R7, 0x1, R8 ;  /* 0x0000000107037824 */ /* 0x000fc400078e0208 */
[C---:B------:R-:W-:Y:S02]  /*1910*/  IMAD.IADD R197, R0.reuse, 0x1, R196 ;  /* 0x0000000100c57824 */ /* 0x040fe400078e02c4 */
[----:B------:R-:W-:Y:S02]  /*1920*/  IMAD.IADD R192, R0, 0x1, R190 ;  /* 0x0000000100c07824 */ /* 0x000fe400078e02be */
[----:B-1----:R-:W-:-:S05]  /*1930*/  IMAD.IADD R2, R7, 0x1, R9 ;  /* 0x0000000107027824 */ /* 0x002fca00078e0209 */
[----:B------:R1:W-:Y:S04]  /*1940*/  STL [R1+0x68], R2 ;  /* 0x0000680201007387 */ /* 0x0003e80000100800 */
[----:B------:R2:W-:Y:S01]  /*1950*/  STL [R1+0x80], R3 ;  /* 0x0000800301007387 */ /* 0x0005e20000100800 */
[----:B-1----:R-:W-:-:S05]  /*1960*/  IMAD.IADD R2, R6, 0x1, R2 ;  /* 0x0000000106027824 */ /* 0x002fca00078e0202 */
[----:B------:R2:W-:Y:S02]  /*1970*/  STL [R1+0x7c], R2 ;  /* 0x00007c0201007387 */ /* 0x0005e40000100800 */
.L_x_718:
[----:B------:R-:W3:Y:S04]  /*1980*/  LDL R25, [R1+0x54] ;  /* 0x0000540001197983 */ /* 0x000ee80000100800 */
[----:B------:R-:W4:Y:S01]  /*1990*/  LDL R16, [R1+0x50] ;  /* 0x0000500001107983 */ /* 0x000f220000100800 */
[----:B------:R-:W-:Y:S02]  /*19a0*/  ISETP.NE.U32.AND P0, PT, RZ, c[0x0][0x370], PT ;  /* 0x0000dc00ff007a0c */ /* 0x000fe40003f05070 */
[----:B------:R-:W-:Y:S02]  /*19b0*/  ISETP.NE.U32.AND P2, PT, RZ, c[0x0][0x360], PT ;  /* 0x0000d800ff007a0c */ /* 0x000fe40003f45070 */
[----:B------:R-:W-:Y:S02]  /*19c0*/  ISETP.NE.AND.EX P1, PT, RZ, c[0x0][0x374], PT, P0 ;  /* 0x0000dd00ff007a0c */ /* 0x000fe40003f25300 */
[----:B------:R-:W-:-:S02]  /*19d0*/  ISETP.NE.AND.EX P0, PT, RZ, c[0x0][0x364], PT, P2 ;  /* 0x0000d900ff007a0c */ /* 0x000fc40003f05320 */
[----:B------:R-:W-:Y:S02]  /*19e0*/  ISETP.NE.U32.AND P4, PT, RZ, c[0x0][0x348], PT ;  /* 0x0000d200ff007a0c */ /* 0x000fe40003f85070 */
[----:B------:R-:W-:Y:S02]  /*19f0*/  ISETP.NE.U32.AND P3, PT, RZ, c[0x0][0x350], PT ;  /* 0x0000d400ff007a0c */ /* 0x000fe40003f65070 */
[----:B------:R-:W-:Y:S02]  /*1a00*/  ISETP.NE.AND.EX P4, PT, RZ, c[0x0][0x34c], PT, P4 ;  /* 0x0000d300ff007a0c */ /* 0x000fe40003f85340 */
[----:B------:R-:W-:Y:S01]  /*1a10*/  ISETP.NE.AND.EX P3, PT, RZ, c[0x0][0x354], PT, P3 ;  /* 0x0000d500ff007a0c */ /* 0x000fe20003f65330 */
[----:B------:R-:W-:Y:S01]  /*1a20*/  IMAD.MOV.U32 R15, RZ, RZ, 0x4 ;  /* 0x00000004ff0f7424 */ /* 0x000fe200078e00ff */
[----:B------:R-:W-:Y:S01]  /*1a30*/  CS2R R12, SRZ ;  /* 0x00000000000c7805 */ /* 0x000fe2000001ff00 */
[----:B------:R-:W-:Y:S02]  /*1a40*/  IMAD.MOV.U32 R4, RZ, RZ, RZ ;  /* 0x000000ffff047224 */ /* 0x000fe400078e00ff */
[----:B---3--:R-:W-:-:S04]  /*1a50*/  @P1 IMAD.WIDE R10, R25, R15, c[0x0][0x370] ;  /* 0x0000dc00190a1625 */ /* 0x008fc800078e020f */
[CC--:B------:R-:W-:Y:S01]  /*1a60*/  @P0 IMAD.WIDE R8, R25.reuse, R15.reuse, c[0x0][0x360] ;  /* 0x0000d80019080625 */ /* 0x0c0fe200078e020f */
[----:B------:R1:W5:Y:S03]  /*1a70*/  @P1 LDG.E R4, [R10.64] ;  /* 0x000000080a041981 */ /* 0x000366000c1e1900 */
[CC--:B------:R-:W-:Y:S01]  /*1a80*/  IMAD.WIDE R6, R25.reuse, R15.reuse, c[0x0][0x348] ;  /* 0x0000d20019067625 */ /* 0x0c0fe200078e020f */
[----:B------:R1:W5:Y:S03]  /*1a90*/  @P0 LDG.E R243, [R8.64] ;  /* 0x0000000808f30981 */ /* 0x000366000c1e1900 */
[----:B--2---:R-:W-:Y:S01]  /*1aa0*/  IMAD.WIDE R2, R25, R15, c[0x0][0x350] ;  /* 0x0000d40019027625 */ /* 0x004fe200078e020f */
[----:B------:R1:W5:Y:S04]  /*1ab0*/  @P4 LDG.E R13, [R6.64] ;  /* 0x00000008060d4981 */ /* 0x000368000c1e1900 */
[----:B------:R1:W5:Y:S01]  /*1ac0*/  @P3 LDG.E R12, [R2.64] ;  /* 0x00000008020c3981 */ /* 0x000362000c1e1900 */
[----:B----4-:R-:W-:-:S05]  /*1ad0*/  LOP3.LUT R26, R16, 0xffff, RZ, 0xc0, !PT ;  /* 0x0000ffff101a7812 */ /* 0x010fca00078ec0ff */
[----:B------:R1:W-:Y:S01]  /*1ae0*/  STL [R1+0x58], R26 ;  /* 0x0000581a01007387 */ /* 0x0003e20000100800 */
[----:B------:R-:W-:Y:S01]  /*1af0*/  YIELD ;  /* 0x0000000000007946 */ /* 0x000fe20003800000 */
[----:B------:R-:W-:Y:S05]  /*1b00*/  @P0 BRA `(.L_x_545) ;  /* 0x0000005000000947 */ /* 0x000fea0003800000 */
[----:B-----5:R-:W-:Y:S01]  /*1b10*/  MOV R243, c[0x0][0x168] ;  /* 0x00005a0000f37a02 */ /* 0x020fe20000000f00 */
[----:B------:R-:W-:Y:S05]  /*1b20*/  @!P4 BRA `(.L_x_545) ;  /* 0x000000300000c947 */ /* 0x000fea0003800000 */
[----:B------:R-:W2:Y:S04]  /*1b30*/  LDG.E R5, [R6.64] ;  /* 0x0000000806057981 */ /* 0x000ea8000c1e1900 */
[----:B------:R-:W2:Y:S02]  /*1b40*/  LDG.E R0, [R6.64+0x4] ;  /* 0x0000040806007981 */ /* 0x000ea4000c1e1900 */
[----:B--2---:R-:W-:Y:S02]  /*1b50*/  IADD3 R243, -R5, R0, RZ ;  /* 0x0000000005f37210 */ /* 0x004fe40007ffe1ff */
.L_x_545:
[----:B------:R-:W-:-:S04]  /*1b60*/  ISETP.NE.U32.AND P0, PT, RZ, c[0x0][0x368], PT ;  /* 0x0000da00ff007a0c */ /* 0x000fc80003f05070 */
[----:B------:R-:W-:-:S13]  /*1b70*/  ISETP.NE.AND.EX P0, PT, RZ, c[0x0][0x36c], PT, P0 ;  /* 0x0000db00ff007a0c */ /* 0x000fda0003f05300 */
[----:B------:R-:W-:Y:S05]  /*1b80*/  @!P0 BRA `(.L_x_546) ;  /* 0x0000003000008947 */ /* 0x000fea0003800000 */
[----:B-1----:R-:W-:-:S05]  /*1b90*/  IMAD.WIDE R2, R25, R15, c[0x0][0x368] ;  /* 0x0000da0019027625 */ /* 0x002fca00078e020f */
[----:B------:R1:W5:Y:S01]  /*1ba0*/  LDG.E R0, [R2.64] ;  /* 0x0000000802007981 */ /* 0x000362000c1e1900 */
[----:B------:R-:W-:Y:S05]  /*1bb0*/  BRA `(.L_x_547) ;  /* 0x0000005000007947 */ /* 0x000fea0003800000 */
.L_x_546:
[----:B------:R-:W-:Y:S01]  /*1bc0*/  MOV R0, c[0x0][0x1d0] ;  /* 0x0000740000007a02 */ /* 0x000fe20000000f00 */
[----:B------:R-:W-:Y:S05]  /*1bd0*/  @!P3 BRA `(.L_x_547) ;  /* 0x000000300000b947 */ /* 0x000fea0003800000 */
[----:B------:R-:W2:Y:S04]  /*1be0*/  LDG.E R5, [R2.64] ;  /* 0x0000000802057981 */ /* 0x000ea8000c1e1900 */
[----:B------:R-:W2:Y:S02]  /*1bf0*/  LDG.E R0, [R2.64+0x4] ;  /* 0x0000040802007981 */ /* 0x000ea4000c1e1900 */
[----:B--2---:R-:W-:Y:S02]  /*1c00*/  IADD3 R0, -R5, R0, RZ ;  /* 0x0000000005007210 */ /* 0x004fe40007ffe1ff */
.L_x_547:
[----:B-1----:R-:W2:Y:S01]  /*1c10*/  LDL.LU R2, [R1+0x4c] ;  /* 0x00004c0001027983 */ /* 0x002ea20000300800 */
[----:B------:R-:W-:Y:S01]  /*1c20*/  IMAD.MOV.U32 R3, RZ, RZ, c[0x0][0x2c4] ;  /* 0x0000b100ff037624 */ /* 0x000fe200078e00ff */
[----:B------:R-:W-:Y:S01]  /*1c30*/  LOP3.LUT R204, R204, 0xfffeffff, RZ, 0xc0, !PT ;  /* 0xfffeffffcccc7812 */ /* 0x000fe200078ec0ff */
[----:B------:R-:W-:-:S02]  /*1c40*/  IMAD.MOV.U32 R6, RZ, RZ, c[0x0][0x32c] ;  /* 0x0000cb00ff067624 */ /* 0x000fc400078e00ff */
[--C-:B-----5:R-:W-:Y:S01]  /*1c50*/  IMAD.IADD R244, R0, 0x1, -R4.reuse ;  /* 0x0000000100f47824 */ /* 0x120fe200078e0a04 */
[----:B------:R-:W-:Y:S01]  /*1c60*/  ISETP.NE.AND P5, PT, R3, 0x1, PT ;  /* 0x000000010300780c */ /* 0x000fe20003fa5270 */
[----:B------:R-:W-:Y:S01]  /*1c70*/  IMAD.IADD R14, R12, 0x1, R4 ;  /* 0x000000010c0e7824 */ /* 0x000fe200078e0204 */
[----:B------:R-:W-:-:S11]  /*1c80*/  ISETP.GE.AND P1, PT, R6, 0x1, PT ;  /* 0x000000010600780c */ /* 0x000fd60003f26270 */
[----:B------:R-:W-:-:S04]  /*1c90*/  @P5 LOP3.LUT R204, R204, 0x10000, RZ, 0xfc, !PT ;  /* 0x00010000cccc5812 */ /* 0x000fc800078efcff */
[----:B------:R-:W-:-:S04]  /*1ca0*/  LOP3.LUT R204, R204, 0xffff7fff, RZ, 0xc0, !PT ;  /* 0xffff7fffcccc7812 */ /* 0x000fc800078ec0ff */
[----:B------:R-:W-:Y:S01]  /*1cb0*/  @P1 LOP3.LUT R204, R204, 0x8000, RZ, 0xfc, !PT ;  /* 0x00008000cccc1812 */ /* 0x000fe200078efcff */
[----:B--2---:R-:W-:-:S05]  /*1cc0*/  IMAD.SHL.U32 R18, R2, 0x80, RZ ;  /* 0x0000008002127824 */ /* 0x004fca00078e00ff */
[----:B------:R1:W-:Y:S01]  /*1cd0*/  STL [R1+0x40], R18 ;  /* 0x0000401201007387 */ /* 0x0003e20000100800 */
[----:B------:R-:W-:-:S05]  /*1ce0*/  IADD3 R2, R18, 0x7f, RZ ;  /* 0x0000007f12027810 */ /* 0x000fca0007ffe0ff */
[----:B------:R-:W-:-:S04]  /*1cf0*/  @P5 IMAD.HI.U32 R3, R2, c[0x0][0x2c8], RZ ;  /* 0x0000b20002035a27 */ /* 0x000fc800078e00ff */
[----:B------:R-:W-:Y:S01]  /*1d00*/  IMAD.MOV.U32 R0, RZ, RZ, R2 ;  /* 0x000000ffff007224 */ /* 0x000fe200078e0002 */
[----:B------:R-:W-:Y:S02]  /*1d10*/  IADD3 R2, R244, 0x1, -R243 ;  /* 0x00000001f4027810 */ /* 0x000fe40007ffe8f3 */
[----:B------:R-:W-:-:S05]  /*1d20*/  @P5 SHF.R.U32.HI R0, RZ, c[0x0][0x2cc], R3 ;  /* 0x0000b300ff005a19 */ /* 0x000fca0000011603 */
[----:B------:R-:W-:-:S05]  /*1d30*/  IMAD.IADD R0, R2, 0x1, R0 ;  /* 0x0000000102007824 */ /* 0x000fca00078e0200 */
[----:B------:R-:W-:Y:S01]  /*1d40*/  IADD3 R3, R0, c[0x0][0x328], RZ ;  /* 0x0000ca0000037a10 */ /* 0x000fe20007ffe0ff */
[----:B------:R-:W-:Y:S05]  /*1d50*/  @!P1 BRA `(.L_x_548) ;  /* 0x0000010000009947 */ /* 0x000fea0003800000 */
[C---:B------:R-:W-:Y:S01]  /*1d60*/  ISETP.GT.AND P0, PT, R0.reuse, RZ, PT ;  /* 0x000000ff0000720c */ /* 0x040fe20003f04270 */
[----:B------:R-:W-:Y:S01]  /*1d70*/  BSSY B0, `(.L_x_549) ;  /* 0x000000c000007945 */ /* 0x000fe20003800000 */
[----:B------:R-:W-:-:S11]  /*1d80*/  IADD3 R2, R0, -0x1, RZ ;  /* 0xffffffff00027810 */ /* 0x000fd60007ffe0ff */
[----:B------:R-:W-:Y:S05]  /*1d90*/  @P0 BRA `(.L_x_550) ;  /* 0x0000006000000947 */ /* 0x000fea0003800000 */
[----:B------:R-:W-:Y:S01]  /*1da0*/  ISETP.NE.AND P0, PT, R6, 0x1, PT ;  /* 0x000000010600780c */ /* 0x000fe20003f05270 */
[----:B------:R-:W-:-:S12]  /*1db0*/  IMAD.MOV R0, RZ, RZ, -R0 ;  /* 0x000000ffff007224 */ /* 0x000fd800078e0a00 */
[----:B------:R-:W-:-:S05]  /*1dc0*/  @P0 IMAD.HI.U32 R2, R0, c[0x0][0x330], RZ ;  /* 0x0000cc0000020a27 */ /* 0x000fca00078e00ff */
[----:B------:R-:W-:-:S04]  /*1dd0*/  @P0 SHF.R.U32.HI R0, RZ, c[0x0][0x334], R2 ;  /* 0x0000cd00ff000a19 */ /* 0x000fc80000011602 */
[----:B------:R-:W-:Y:S01]  /*1de0*/  LOP3.LUT R2, RZ, R0, RZ, 0x33, !PT ;  /* 0x00000000ff027212 */ /* 0x000fe200078e33ff */
[----:B------:R-:W-:Y:S05]  /*1df0*/  BRA `(.L_x_551) ;  /* 0x0000003000007947 */ /* 0x000fea0003800000 */
.L_x_550:
[----:B------:R-:W-:-:S13]  /*1e00*/  ISETP.NE.AND P0, PT, R6, 0x1, PT ;  /* 0x000000010600780c */ /* 0x000fda0003f05270 */
[----:B------:R-:W-:-:S05]  /*1e10*/  @P0 IMAD.HI.U32 R0, R2, c[0x0][0x330], RZ ;  /* 0x0000cc0002000a27 */ /* 0x000fca00078e00ff */
[----:B------:R-:W-:Y:S02]  /*1e20*/  @P0 SHF.R.U32.HI R2, RZ, c[0x0][0x334], R0 ;  /* 0x0000cd00ff020a19 */ /* 0x000fe40000011600 */
.L_x_551:
[----:B------:R-:W-:Y:S05]  /*1e30*/  BSYNC B0 ;  /* 0x0000000000007941 */ /* 0x000fea0003800000 */
.L_x_549:
[----:B------:R-:W-:-:S05]  /*1e40*/  IMAD R2, R2, R6, c[0x0][0x32c] ;  /* 0x0000cb0002027624 */ /* 0x000fca00078e0206 */
[----:B------:R-:W-:-:S03]  /*1e50*/  IMNMX R3, R3, R2, PT ;  /* 0x0000000203037217 */ /* 0x000fc60003800200 */
.L_x_548:
[----:B------:R-:W-:Y:S01]  /*1e60*/  IMAD.IADD R7, R244, 0x1, -R243 ;  /* 0x00000001f4077824 */ /* 0x000fe200078e0af3 */
[----:B------:R-:W-:Y:S01]  /*1e70*/  IADD3 R3, R3, 0x4f, RZ ;  /* 0x0000004f03037810 */ /* 0x000fe20007ffe0ff */
[----:B------:R-:W-:Y:S01]  /*1e80*/  @P5 IMAD.HI.U32 R4, R18, c[0x0][0x2c8], RZ ;  /* 0x0000b20012045a27 */ /* 0x000fe200078e00ff */
[----:B------:R-:W-:Y:S02]  /*1e90*/  IADD3 R2, R244, 0x4f, RZ ;  /* 0x0000004ff4027810 */ /* 0x000fe40007ffe0ff */
[----:B------:R2:W-:Y:S01]  /*1ea0*/  STL [R1+0x4], R7 ;  /* 0x0000040701007387 */ /* 0x0005e20000100800 */
[----:B------:R-:W-:-:S04]  /*1eb0*/  IMAD.HI R5, R3, 0x66666667, RZ ;  /* 0x6666666703057827 */ /* 0x000fc800078e02ff */
[----:B------:R-:W-:-:S04]  /*1ec0*/  IMAD.HI R2, R2, 0x66666667, RZ ;  /* 0x6666666702027827 */ /* 0x000fc800078e02ff */
[----:B------:R-:W-:Y:S01]  /*1ed0*/  IMAD.MOV.U32 R0, RZ, RZ, R18 ;  /* 0x000000ffff007224 */ /* 0x000fe200078e0012 */
[----:B------:R-:W-:Y:S02]  /*1ee0*/  @P5 SHF.R.U32.HI R0, RZ, c[0x0][0x2cc], R4 ;  /* 0x0000b300ff005a19 */ /* 0x000fe40000011604 */
[----:B------:R-:W-:Y:S02]  /*1ef0*/  SHF.R.U32.HI R4, RZ, 0x1f, R5 ;  /* 0x0000001fff047819 */ /* 0x000fe40000011605 */
[----:B------:R-:W-:Y:S01]  /*1f00*/  SHF.R.U32.HI R3, RZ, 0x1f, R2 ;  /* 0x0000001fff037819 */ /* 0x000fe20000011602 */
[----:B------:R-:W-:Y:S01]  /*1f10*/  IMAD.IADD R0, R7, 0x1, R0 ;  /* 0x0000000107007824 */ /* 0x000fe200078e0200 */
[----:B------:R-:W-:Y:S02]  /*1f20*/  LEA.HI.SX32 R4, R5, R4, 0x1b ;  /* 0x0000000405047211 */ /* 0x000fe400078fdaff */
[----:B------:R-:W-:Y:S02]  /*1f30*/  LEA.HI.SX32 R3, R2, R3, 0x1b ;  /* 0x0000000302037211 */ /* 0x000fe400078fdaff */
[----:B------:R-:W-:-:S02]  /*1f40*/  IADD3 R2, R0, -c[0x0][0x324], RZ ;  /* 0x8000c90000027a10 */ /* 0x000fc40007ffe0ff */
[----:B------:R-:W-:Y:S01]  /*1f50*/  IMNMX R8, R3, R4, PT ;  /* 0x0000000403087217 */ /* 0x000fe20003800200 */
[----:B------:R-:W-:Y:S05]  /*1f60*/  @!P1 BRA `(.L_x_552) ;  /* 0x000000f000009947 */ /* 0x000fea0003800000 */
[----:B------:R-:W-:Y:S01]  /*1f70*/  ISETP.GT.AND P0, PT, R0, -0x1, PT ;  /* 0xffffffff0000780c */ /* 0x000fe20003f04270 */
[----:B------:R-:W-:-:S12]  /*1f80*/  BSSY B0, `(.L_x_553) ;  /* 0x000000b000007945 */ /* 0x000fd80003800000 */
[----:B------:R-:W-:Y:S05]  /*1f90*/  @P0 BRA `(.L_x_554) ;  /* 0x0000006000000947 */ /* 0x000fea0003800000 */
[----:B------:R-:W-:Y:S02]  /*1fa0*/  ISETP.NE.AND P0, PT, R6, 0x1, PT ;  /* 0x000000010600780c */ /* 0x000fe40003f05270 */
[----:B------:R-:W-:-:S11]  /*1fb0*/  LOP3.LUT R0, RZ, R0, RZ, 0x33, !PT ;  /* 0x00000000ff007212 */ /* 0x000fd600078e33ff */
[----:B------:R-:W-:-:S05]  /*1fc0*/  @P0 IMAD.HI.U32 R3, R0, c[0x0][0x330], RZ ;  /* 0x0000cc0000030a27 */ /* 0x000fca00078e00ff */
[----:B------:R-:W-:-:S04]  /*1fd0*/  @P0 SHF.R.U32.HI R0, RZ, c[0x0][0x334], R3 ;  /* 0x0000cd00ff000a19 */ /* 0x000fc80000011603 */
[----:B------:R-:W-:Y:S01]  /*1fe0*/  LOP3.LUT R0, RZ, R0, RZ, 0x33, !PT ;  /* 0x00000000ff007212 */ /* 0x000fe200078e33ff */
[----:B------:R-:W-:Y:S05]  /*1ff0*/  BRA `(.L_x_555) ;  /* 0x0000003000007947 */ /* 0x000fea0003800000 */
.L_x_554:
[----:B------:R-:W-:-:S13]  /*2000*/  ISETP.NE.AND P0, PT, R6, 0x1, PT ;  /* 0x000000010600780c */ /* 0x000fda0003f05270 */
[----:B------:R-:W-:-:S05]  /*2010*/  @P0 IMAD.HI.U32 R3, R0, c[0x0][0x330], RZ ;  /* 0x0000cc0000030a27 */ /* 0x000fca00078e00ff */
[----:B------:R-:W-:Y:S02]  /*2020*/  @P0 SHF.R.U32.HI R0, RZ, c[0x0][0x334], R3 ;  /* 0x0000cd00ff000a19 */ /* 0x000fe40000011603 */
.L_x_555:
[----:B------:R-:W-:Y:S05]  /*2030*/  BSYNC B0 ;  /* 0x0000000000007941 */ /* 0x000fea0003800000 */
.L_x_553:
[----:B------:R-:W-:-:S05]  /*2040*/  IMAD R0, R0, c[0x0][0x32c], RZ ;  /* 0x0000cb0000007a24 */ /* 0x000fca00078e02ff */
[----:B------:R-:W-:-:S05]  /*2050*/  IMNMX R2, R2, R0, !PT ;  /* 0x0000000002027217 */ /* 0x000fca0007800200 */
.L_x_552:
[----:B------:R-:W-:Y:S01]  /*2060*/  IMAD.HI R2, R2, 0x66666667, RZ ;  /* 0x6666666702027827 */ /* 0x000fe200078e02ff */
[----:B------:R-:W-:Y:S01]  /*2070*/  LOP3.LUT R3, R16, 0xff000000, RZ, 0xc0, !PT ;  /* 0xff00000010037812 */ /* 0x000fe200078ec0ff */
[----:B------:R-:W-:Y:S03]  /*2080*/  BSSY B0, `(.L_x_556) ;  /* 0x000002d000007945 */ /* 0x000fe60003800000 */
[----:B------:R-:W-:Y:S02]  /*2090*/  SHF.R.U32.HI R0, RZ, 0x1f, R2 ;  /* 0x0000001fff007819 */ /* 0x000fe40000011602 */
[----:B------:R-:W-:Y:S02]  /*20a0*/  SHF.R.U32.HI R3, RZ, 0x8, R3 ;  /* 0x00000008ff037819 */ /* 0x000fe40000011603 */
[----:B------:R-:W-:Y:S02]  /*20b0*/  LEA.HI.SX32 R2, R2, R0, 0x1b ;  /* 0x0000000002027211 */ /* 0x000fe400078fdaff */
[----:B------:R-:W-:-:S02]  /*20c0*/  LOP3.LUT R0, R16, 0xff0000, RZ, 0xc0, !PT ;  /* 0x00ff000010007812 */ /* 0x000fc400078ec0ff */
[----:B------:R-:W-:Y:S01]  /*20d0*/  IMNMX R6, RZ, R2, !PT ;  /* 0x00000002ff067217 */ /* 0x000fe20007800200 */
[----:B------:R-:W-:Y:S01]  /*20e0*/  IMAD.MOV.U32 R2, RZ, RZ, RZ ;  /* 0x000000ffff027224 */ /* 0x000fe200078e00ff */
[----:B------:R-:W-:Y:S02]  /*20f0*/  LEA.HI R0, R0, R3, RZ, 0x10 ;  /* 0x0000000300007211 */ /* 0x000fe400078f80ff */
[----:B------:R-:W-:Y:S02]  /*2100*/  ISETP.GT.AND P0, PT, R8, R6, PT ;  /* 0x000000060800720c */ /* 0x000fe40003f04270 */
[----:B------:R-:W-:Y:S02]  /*2110*/  LOP3.LUT R12, R0, 0xff, RZ, 0xc0, !PT ;  /* 0x000000ff000c7812 */ /* 0x000fe400078ec0ff */
[----:B------:R-:W-:-:S03]  /*2120*/  SHF.R.U32.HI R5, RZ, 0x10, R0 ;  /* 0x00000010ff057819 */ /* 0x000fc60000011600 */
[----:B------:R3:W-:Y:S04]  /*2130*/  STL [R1+0x50], R12 ;  /* 0x0000500c01007387 */ /* 0x0007e80000100800 */
[----:B------:R3:W-:Y:S02]  /*2140*/  STL [R1+0x4c], R5 ;  /* 0x00004c0501007387 */ /* 0x0007e40000100800 */
[----:B------:R-:W-:Y:S05]  /*2150*/  @!P0 BRA `(.L_x_557) ;  /* 0x000001f000008947 */ /* 0x000fea0003800000 */
[----:B------:R-:W-:-:S04]  /*2160*/  ISETP.NE.AND P0, PT, R5, RZ, PT ;  /* 0x000000ff0500720c */ /* 0x000fc80003f05270 */
[----:B------:R-:W-:-:S04]  /*2170*/  SEL R0, R5, c[0x0][0x338], P0 ;  /* 0x0000ce0005007a07 */ /* 0x000fc80000000000 */
[----:B------:R-:W-:Y:S02]  /*2180*/  IABS R3, R0 ;  /* 0x0000000000037213 */ /* 0x000fe40000000000 */
[----:B--2---:R-:W-:Y:S02]  /*2190*/  IADD3 R7, R0, -0x1, R8 ;  /* 0xffffffff00077810 */ /* 0x004fe40007ffe008 */
[----:B------:R-:W2:Y:S03]  /*21a0*/  I2F.RP R2, R3 ;  /* 0x0000000300027306 */ /* 0x000ea60000209400 */
[----:B------:R-:W-:-:S05]  /*21b0*/  IMAD.IADD R7, R7, 0x1, -R6 ;  /* 0x0000000107077824 */ /* 0x000fca00078e0a06 */
[----:B------:R-:W-:Y:S01]  /*21c0*/  IABS R11, R7 ;  /* 0x00000007000b7213 */ /* 0x000fe20000000000 */
[----:B--2---:R-:W2:Y:S02]  /*21d0*/  MUFU.RCP R2, R2 ;  /* 0x0000000200027308 */ /* 0x004ea40000001000 */
[----:B--2---:R-:W-:-:S06]  /*21e0*/  IADD3 R2, R2, 0xffffffe, RZ ;  /* 0x0ffffffe02027810 */ /* 0x004fcc0007ffe0ff */
[----:B---3--:R-:W2:Y:S02]  /*21f0*/  F2I.FTZ.U32.TRUNC.NTZ R5, R2 ;  /* 0x0000000200057305 */ /* 0x008ea4000021f000 */
[----:B--2---:R-:W-:-:S04]  /*2200*/  IMAD.MOV R2, RZ, RZ, -R5 ;  /* 0x000000ffff027224 */ /* 0x004fc800078e0a05 */
        /* <DEDUP_REMOVED lines=20> */
.L_x_557:
[----:B------:R-:W-:Y:S05]  /*2350*/  BSYNC B0 ;  /* 0x0000000000007941 */ /* 0x000fea0003800000 */
.L_x_556:
[----:B------:R-:W-:Y:S01]  /*2360*/  IMAD R239, R12, R2, R6 ;  /* 0x000000020cef7224 */ /* 0x000fe200078e0206 */
[----:B------:R-:W-:Y:S01]  /*2370*/  PRMT R0, RZ, 0x7610, R0 ;  /* 0x00007610ff007816 */ /* 0x000fe20000000000 */
[----:B------:R-:W-:Y:S01]  /*2380*/  IMAD.MOV.U32 R24, RZ, RZ, RZ ;  /* 0x000000ffff187224 */ /* 0x000fe200078e00ff */
[----:B------:R-:W-:Y:S01]  /*2390*/  MOV R19, RZ ;  /* 0x000000ff00137202 */ /* 0x000fe20000000f00 */
[----:B------:R-:W-:Y:S01]  /*23a0*/  IMAD.IADD R2, R239, 0x1, R2 ;  /* 0x00000001ef027824 */ /* 0x000fe200078e0202 */
[----:B------:R-:W-:Y:S01]  /*23b0*/  CS2R R22, SRZ ;  /* 0x0000000000167805 */ /* 0x000fe2000001ff00 */
        /* <DEDUP_REMOVED lines=35> */
[----:B------:R-:W4:Y:S04]  /*25f0*/  LDL R4, [R1+0x78] ;  /* 0x0000780001047983 */ /* 0x000f280000100800 */
[----:B------:R-:W5:Y:S04]  /*2600*/  LDL.64 R10, [R1+0x38] ;  /* 0x00003800010a7983 */ /* 0x000f680000100a00 */
[----:B------:R1:W5:Y:S01]  /*2610*/  LDL.64 R20, [R1+0x38] ;  /* 0x0000380001147983 */ /* 0x0003620000100a00 */
[----:B------:R-:W-:-:S04]  /*2620*/  ISETP.NE.U32.AND P0, PT, RZ, c[0x0][0x340], PT ;  /* 0x0000d000ff007a0c */ /* 0x000fc80003f05070 */
[----:B------:R-:W-:-:S13]  /*2630*/  ISETP.NE.AND.EX P0, PT, RZ, c[0x0][0x344], PT, P0 ;  /* 0x0000d100ff007a0c */ /* 0x000fda0003f05300 */
[----:B------:R-:W-:-:S05]  /*2640*/  @P0 IMAD.WIDE R2, R25, R15, c[0x0][0x340] ;  /* 0x0000d00019020625 */ /* 0x000fca00078e020f */
[----:B---3--:R2:W3:Y:S01]  /*2650*/  @P0 LDG.E R16, [R2.64] ;  /* 0x0000000802100981 */ /* 0x0084e2000c1e1900 */
[----:B------:R-:W-:Y:S02]  /*2660*/  SHF.R.S32.HI R0, RZ, 0x1f, R13 ;  /* 0x0000001fff007819 */ /* 0x000fe4000001140d */
[----:B------:R-:W-:Y:S01]  /*2670*/  SHF.R.S32.HI R15, RZ, 0x1f, R25 ;  /* 0x0000001fff0f7819 */ /* 0x000fe20000011419 */
[----:B--2---:R-:W2:Y:S01]  /*2680*/  S2R R7, SR_TID.X ;  /* 0x0000000000077919 */ /* 0x004ea20000002100 */
[----:B------:R-:W-:Y:S01]  /*2690*/  IADD3 R84, R205, -0x1, RZ ;  /* 0xffffffffcd547810 */ /* 0x000fe20007ffe0ff */
[----:B------:R-:W-:Y:S01]  /*26a0*/  IMAD R0, R0, c[0x0][0x178], RZ ;  /* 0x00005e0000007a24 */ /* 0x000fe200078e02ff */
[----:B------:R-:W-:-:S03]  /*26b0*/  SEL R6, R15, RZ, !P4 ;  /* 0x000000ff0f067207 */ /* 0x000fc60006000000 */
[----:B------:R-:W-:Y:S01]  /*26c0*/  IMAD R2, R13, c[0x0][0x17c], R0 ;  /* 0x00005f000d027a24 */ /* 0x000fe200078e0200 */
[----:B--2---:R-:W-:-:S04]  /*26d0*/  SHF.R.S32.HI R17, RZ, 0x1f, R7 ;  /* 0x0000001fff117819 */ /* 0x004fc80000011407 */
[----:B------:R-:W-:-:S04]  /*26e0*/  LEA.HI R17, R17, R7, RZ, 0x3 ;  /* 0x0000000711117211 */ /* 0x000fc800078f18ff */
[----:B------:R-:W-:Y:S02]  /*26f0*/  SHF.R.S32.HI R17, RZ, 0x3, R17 ;  /* 0x00000003ff117819 */ /* 0x000fe40000011411 */
[----:B----4-:R-:W-:Y:S01]  /*2700*/  IADD3 R12, R4, R18, RZ ;  /* 0x00000012040c7210 */ /* 0x010fe20007ffe0ff */
[----:B------:R-:W-:-:S03]  /*2710*/  IMAD.WIDE.U32 R4, R13, c[0x0][0x178], RZ ;  /* 0x00005e000d047a25 */ /* 0x000fc600078e00ff */
[----:B------:R-:W-:Y:S01]  /*2720*/  MOV R0, R12 ;  /* 0x0000000c00007202 */ /* 0x000fe20000000f00 */
[----:B------:R-:W-:Y:S01]  /*2730*/  @P5 IMAD.HI.U32 R3, R12, c[0x0][0x2c8], RZ ;  /* 0x0000b2000c035a27 */ /* 0x000fe200078e00ff */
[----:B------:R-:W-:Y:S02]  /*2740*/  IADD3 R5, R5, R2, RZ ;  /* 0x0000000205057210 */ /* 0x000fe40007ffe0ff */
[C---:B------:R-:W-:Y:S01]  /*2750*/  IADD3 R2, P1, R17.reuse, R14, RZ ;  /* 0x0000000e11027210 */ /* 0x040fe20007f3e0ff */
[----:B-----5:R-:W-:Y:S01]  /*2760*/  IMAD.MOV.U32 R20, RZ, RZ, R10 ;  /* 0x000000ffff147224 */ /* 0x020fe200078e000a */
[----:B------:R-:W-:Y:S01]  /*2770*/  @P5 SHF.R.U32.HI R0, RZ, c[0x0][0x2cc], R3 ;  /* 0x0000b300ff005a19 */ /* 0x000fe20000011603 */
[----:B------:R-:W-:Y:S01]  /*2780*/  IMAD.WIDE.U32 R4, R26, c[0x0][0x1b8], R4 ;  /* 0x00006e001a047a25 */ /* 0x000fe200078e0004 */
[----:B------:R-:W-:Y:S02]  /*2790*/  SHF.R.S32.HI R3, RZ, 0x1f, R14 ;  /* 0x0000001fff037819 */ /* 0x000fe4000001140e */
[----:B------:R-:W-:Y:S01]  /*27a0*/  SHF.R.S32.HI R21, RZ, 0x1f, R20 ;  /* 0x0000001fff157819 */ /* 0x000fe20000011414 */
[----:B------:R-:W-:Y:S01]  /*27b0*/  IMAD R11, R6, c[0x0][0x1c0], RZ ;  /* 0x00007000060b7a24 */ /* 0x000fe200078e02ff */
[----:B------:R-:W-:-:S02]  /*27c0*/  LEA.HI.X.SX32 R3, R17, R3, 0x1, P1 ;  /* 0x0000000311037211 */ /* 0x000fc400008f0eff */
[----:B------:R-:W-:Y:S01]  /*27d0*/  SEL R10, R25, RZ, !P4 ;  /* 0x000000ff190a7207 */ /* 0x000fe20006000000 */
[----:B------:R-:W-:Y:S01]  /*27e0*/  IMAD.WIDE.U32 R6, R2, c[0x0][0x1e0], R20 ;  /* 0x0000780002067a25 */ /* 0x000fe200078e0014 */
[----:B------:R1:W-:Y:S01]  /*27f0*/  STL [R1+0x3c], R21 ;  /* 0x00003c1501007387 */ /* 0x0003e20000100800 */
[----:B------:R-:W-:Y:S02]  /*2800*/  ISETP.GE.AND P2, PT, R20, c[0x0][0x198], PT ;  /* 0x0000660014007a0c */ /* 0x000fe40003f46270 */
[C---:B------:R-:W-:Y:S02]  /*2810*/  IMAD R14, R3.reuse, c[0x0][0x1e0], RZ ;  /* 0x00007800030e7a24 */ /* 0x040fe400078e02ff */
[----:B------:R-:W-:Y:S02]  /*2820*/  IMAD R13, R3, c[0x0][0x208], RZ ;  /* 0x00008200030d7a24 */ /* 0x000fe400078e02ff */
[----:B------:R-:W-:Y:S02]  /*2830*/  IMAD R3, R26, c[0x0][0x1bc], R5 ;  /* 0x00006f001a037a24 */ /* 0x000fe400078e0205 */
[----:B------:R-:W-:-:S04]  /*2840*/  IMAD.WIDE.U32 R8, R2, c[0x0][0x208], R20 ;  /* 0x0000820002087a25 */ /* 0x000fc800078e0014 */
[C---:B------:R-:W-:Y:S02]  /*2850*/  IMAD R5, R2.reuse, c[0x0][0x1e4], R14 ;  /* 0x0000790002057a24 */ /* 0x040fe400078e020e */
[----:B------:R-:W-:Y:S01]  /*2860*/  IMAD R13, R2, c[0x0][0x20c], R13 ;  /* 0x00008300020d7a24 */ /* 0x000fe200078e020d */
[----:B------:R-:W-:Y:S01]  /*2870*/  MOV R2, R4 ;  /* 0x0000000400027202 */ /* 0x000fe20000000f00 */
[C---:B------:R-:W-:Y:S01]  /*2880*/  IMAD R11, R10.reuse, c[0x0][0x1c4], R11 ;  /* 0x000071000a0b7a24 */ /* 0x040fe200078e020b */
[----:B------:R-:W-:Y:S02]  /*2890*/  SHF.R.S32.HI R4, RZ, 0x1f, R0 ;  /* 0x0000001fff047819 */ /* 0x000fe40000011400 */
[----:B------:R-:W-:Y:S01]  /*28a0*/  IADD3 R7, R7, R5, RZ ;  /* 0x0000000507077210 */ /* 0x000fe20007ffe0ff */
[----:B------:R-:W-:-:S04]  /*28b0*/  IMAD.WIDE.U32 R2, R10, c[0x0][0x1c0], R2 ;  /* 0x000070000a027a25 */ /* 0x000fc800078e0002 */
[----:B------:R-:W-:Y:S01]  /*28c0*/  IMAD.IADD R5, R9, 0x1, R13 ;  /* 0x0000000109057824 */ /* 0x000fe200078e020d */
[----:B------:R-:W-:Y:S01]  /*28d0*/  IADD3 R3, R3, R11, RZ ;  /* 0x0000000b03037210 */ /* 0x000fe20007ffe0ff */
[----:B------:R-:W-:Y:S01]  /*28e0*/  IMAD R9, R4, c[0x0][0x1b0], RZ ;  /* 0x00006c0004097a24 */ /* 0x000fe200078e02ff */
[----:B------:R-:W-:Y:S01]  /*28f0*/  MOV R4, R8 ;  /* 0x0000000800047202 */ /* 0x000fe20000000f00 */
[----:B------:R-:W-:Y:S02]  /*2900*/  IMAD.MOV R8, RZ, RZ, -R0 ;  /* 0x000000ffff087224 */ /* 0x000fe400078e0a00 */
[C---:B------:R-:W-:Y:S02]  /*2910*/  IMAD R13, R0.reuse, c[0x0][0x1b4], R9 ;  /* 0x00006d00000d7a24 */ /* 0x040fe400078e0209 */
[----:B------:R-:W-:-:S04]  /*2920*/  IMAD.WIDE.U32 R10, R0, c[0x0][0x1b0], R2 ;  /* 0x00006c00000a7a25 */ /* 0x000fc800078e0002 */
[----:B------:R-:W-:Y:S02]  /*2930*/  IMAD R0, R8, c[0x0][0x2c4], R12 ;  /* 0x0000b10008007a24 */ /* 0x000fe400078e020c */
[C---:B------:R-:W-:Y:S01]  /*2940*/  IMAD.WIDE.U32 R2, R26.reuse, c[0x0][0x210], R4 ;  /* 0x000084001a027a25 */ /* 0x040fe200078e0004 */
[----:B------:R-:W-:Y:S02]  /*2950*/  IADD3 R5, R11, R13, RZ ;  /* 0x0000000d0b057210 */ /* 0x000fe40007ffe0ff */
[----:B------:R-:W-:Y:S01]  /*2960*/  SHF.R.S32.HI R11, RZ, 0x1f, R0 ;  /* 0x0000001fff0b7819 */ /* 0x000fe20000011400 */
[C---:B------:R-:W-:Y:S01]  /*2970*/  IMAD R9, R26.reuse, c[0x0][0x214], R3 ;  /* 0x000085001a097a24 */ /* 0x040fe200078e0203 */
[----:B---3--:R-:W-:Y:S01]  /*2980*/  @P0 SHF.R.S32.HI R3, RZ, 0x1f, R16 ;  /* 0x0000001fff030819 */ /* 0x008fe20000011410 */
[C---:B------:R-:W-:Y:S01]  /*2990*/  IMAD.WIDE.U32 R6, R26.reuse, c[0x0][0x1e8], R6 ;  /* 0x00007a001a067a25 */ /* 0x040fe200078e0006 */
[----:B------:R-:W-:Y:S02]  /*29a0*/  @!P0 MOV R3, R15 ;  /* 0x0000000f00038202 */ /* 0x000fe40000000f00 */
[----:B------:R-:W-:Y:S01]  /*29b0*/  MOV R8, R2 ;  /* 0x0000000200087202 */ /* 0x000fe20000000f00 */
[----:B------:R-:W-:Y:S01]  /*29c0*/  IMAD R12, R11, c[0x0][0x1a8], RZ ;  /* 0x00006a000b0c7a24 */ /* 0x000fe200078e02ff */
[----:B------:R-:W-:Y:S01]  /*29d0*/  @P0 MOV R2, R16 ;  /* 0x0000001000020202 */ /* 0x000fe20000000f00 */
[----:B------:R-:W-:Y:S01]  /*29e0*/  IMAD.MOV.U32 R4, RZ, RZ, R10 ;  /* 0x000000ffff047224 */ /* 0x000fe200078e000a */
[----:B------:R-:W-:Y:S01]  /*29f0*/  @!P0 MOV R2, R25 ;  /* 0x0000001900028202 */ /* 0x000fe20000000f00 */
[----:B------:R-:W-:Y:S01]  /*2a00*/  IMAD R7, R26, c[0x0][0x1ec], R7 ;  /* 0x00007b001a077a24 */ /* 0x000fe200078e0207 */
[----:B------:R-:W-:Y:S01]  /*2a10*/  SEL R11, R3, RZ, !P3 ;  /* 0x000000ff030b7207 */ /* 0x000fe20005800000 */
[----:B------:R-:W-:Y:S01]  /*2a20*/  IMAD R12, R0, c[0x0][0x1ac], R12 ;  /* 0x00006b00000c7a24 */ /* 0x000fe200078e020c */
[----:B------:R-:W-:Y:S01]  /*2a30*/  SEL R10, R2, RZ, !P3 ;  /* 0x000000ff020a7207 */ /* 0x000fe20005800000 */
[----:B------:R-:W-:-:S04]  /*2a40*/  IMAD.WIDE.U32 R2, R0, c[0x0][0x1a8], R4 ;  /* 0x00006a0000027a25 */ /* 0x000fc800078e0004 */
[C---:B------:R-:W-:Y:S02]  /*2a50*/  IMAD R5, R11.reuse, c[0x0][0x218], RZ ;  /* 0x000086000b057a24 */ /* 0x040fe400078e02ff */
[----:B------:R-:W-:Y:S02]  /*2a60*/  IMAD R4, R11, c[0x0][0x1f0], RZ ;  /* 0x00007c000b047a24 */ /* 0x000fe400078e02ff */
[----:B------:R-:W-:Y:S01]  /*2a70*/  IMAD.WIDE.U32 R14, R10, c[0x0][0x1f0], R6 ;  /* 0x00007c000a0e7a25 */ /* 0x000fe200078e0006 */
[----:B------:R-:W-:-:S03]  /*2a80*/  LEA R7, P0, R2, c[0x0][0x160], 0x1 ;  /* 0x0000580002077a11 */ /* 0x000fc600078008ff */
[----:B------:R-:W-:Y:S01]  /*2a90*/  IMAD.IADD R0, R3, 0x1, R12 ;  /* 0x0000000103007824 */ /* 0x000fe200078e020c */
[----:B------:R1:W-:Y:S01]  /*2aa0*/  STL.64 [R1+0x20], R14 ;  /* 0x0000200e01007387 */ /* 0x0003e20000100a00 */
[----:B------:R-:W-:-:S03]  /*2ab0*/  IMAD.WIDE.U32 R8, R10, c[0x0][0x218], R8 ;  /* 0x000086000a087a25 */ /* 0x000fc600078e0008 */
[----:B------:R-:W-:Y:S01]  /*2ac0*/  LEA.HI.X R6, R2, c[0x0][0x164], R0, 0x1, P0 ;  /* 0x0000590002067a11 */ /* 0x000fe200000f0c00 */
[C---:B------:R-:W-:Y:S01]  /*2ad0*/  IMAD R3, R10.reuse, c[0x0][0x21c], R5 ;  /* 0x000087000a037a24 */ /* 0x040fe200078e0205 */
[----:B------:R1:W-:Y:S01]  /*2ae0*/  STL.64 [R1+0x28], R8 ;  /* 0x0000280801007387 */ /* 0x0003e20000100a00 */
[----:B------:R-:W-:Y:S01]  /*2af0*/  IMAD R4, R10, c[0x0][0x1f4], R4 ;  /* 0x00007d000a047a24 */ /* 0x000fe200078e0204 */
[----:B------:R-:W-:Y:S02]  /*2b00*/  IADD3 R0, R17, R18, RZ ;  /* 0x0000001211007210 */ /* 0x000fe40007ffe0ff */
[----:B------:R-:W-:Y:S02]  /*2b10*/  IADD3 R2, R9, R3, RZ ;  /* 0x0000000309027210 */ /* 0x000fe40007ffe0ff */
[----:B------:R-:W-:-:S03]  /*2b20*/  IADD3 R4, R15, R4, RZ ;  /* 0x000000040f047210 */ /* 0x000fc60007ffe0ff */
[----:B------:R1:W-:Y:S04]  /*2b30*/  STL [R1+0x34], R2 ;  /* 0x0000340201007387 */ /* 0x0003e80000100800 */
[----:B------:R1:W-:Y:S01]  /*2b40*/  STL [R1+0x30], R4 ;  /* 0x0000300401007387 */ /* 0x0003e20000100800 */
[----:B------:R-:W-:Y:S05]  /*2b50*/  BRA.DIV ~URZ, `(.L_x_559) ;  /* 0x000195927f007947 */ /* 0x000fea000b800000 */
[----:B-1----:R1:W2:Y:S02]  /*2b60*/  SHFL.IDX PT, R8, R6, RZ, 0x181f ;  /* 0x00181fff06087589 */ /* 0x0022a400000e0000 */
.L_x_723:
[----:B------:R-:W-:Y:S05]  /*2b70*/  BRA.DIV ~URZ, `(.L_x_560) ;  /* 0x000195e27f007947 */ /* 0x000fea000b800000 */
[----:B------:R3:W4:Y:S02]  /*2b80*/  SHFL.IDX PT, R2, R7, RZ, 0x181f ;  /* 0x00181fff07027589 */ /* 0x00072400000e0000 */
.L_x_724:
        /* <DEDUP_REMOVED lines=11> */
.L_x_562:
[----:B------:R-:W-:Y:S05]  /*2c40*/  BSYNC B0 ;  /* 0x0000000000007941 */ /* 0x000fea0003800000 */
.L_x_561:
[----:B------:R-:W-:Y:S05]  /*2c50*/  BRA.DIV ~URZ, `(.L_x_563) ;  /* 0x000195727f007947 */ /* 0x000fea000b800000 */
[----:B--2---:R2:W1:Y:S04]  /*2c60*/  SHFL.IDX PT, R8, R6, 0x1, 0x181f ;  /* 0x00381f0006087f89 */ /* 0x00446800000e0000 */
[----:B----4-:R2:W4:Y:S02]  /*2c70*/  SHFL.IDX PT, R2, R7, 0x1, 0x181f ;  /* 0x00381f0007027f89 */ /* 0x01052400000e0000 */
.L_x_725:
        /* <DEDUP_REMOVED lines=11> */
.L_x_565:
[----:B------:R-:W-:Y:S05]  /*2d30*/  BSYNC B0 ;  /* 0x0000000000007941 */ /* 0x000fea0003800000 */
.L_x_564:
[----:B------:R-:W-:Y:S05]  /*2d40*/  BRA.DIV ~URZ, `(.L_x_566) ;  /* 0x000195527f007947 */ /* 0x000fea000b800000 */
[----:B-1----:R1:W2:Y:S02]  /*2d50*/  SHFL.IDX PT, R8, R6, 0x2, 0x181f ;  /* 0x00581f0006087f89 */ /* 0x0022a400000e0000 */
.L_x_726:
[----:B------:R-:W-:Y:S05]  /*2d60*/  BRA.DIV ~URZ, `(.L_x_567) ;  /* 0x000195a27f007947 */ /* 0x000fea000b800000 */
[----:B----4-:R4:W1:Y:S02]  /*2d70*/  SHFL.IDX PT, R2, R7, 0x2, 0x181f ;  /* 0x00581f0007027f89 */ /* 0x01086400000e0000 */
.L_x_727:
        /* <DEDUP_REMOVED lines=11> */
.L_x_569:
[----:B------:R-:W-:Y:S05]  /*2e30*/  BSYNC B0 ;  /* 0x0000000000007941 */ /* 0x000fea0003800000 */
.L_x_568:
[----:B------:R-:W-:Y:S05]  /*2e40*/  BRA.DIV ~URZ, `(.L_x_570) ;  /* 0x000195327f007947 */ /* 0x000fea000b800000 */
[----:B--2---:R2:W3:Y:S04]  /*2e50*/  SHFL.IDX PT, R8, R6, 0x3, 0x181f ;  /* 0x00781f0006087f89 */ /* 0x0044e800000e0000 */
[----:B-1----:R2:W1:Y:S02]  /*2e60*/  SHFL.IDX PT, R2, R7, 0x3, 0x181f ;  /* 0x00781f0007027f89 */ /* 0x00246400000e0000 */
.L_x_728:
        /* <DEDUP_REMOVED lines=11> */
.L_x_572:
[----:B------:R-:W-:Y:S05]  /*2f20*/  BSYNC B0 ;  /* 0x0000000000007941 */ /* 0x000fea0003800000 */
.L_x_571:
[----:B------:R-:W-:Y:S05]  /*2f30*/  BRA.DIV ~URZ, `(.L_x_573) ;  /* 0x000195127f007947 */ /* 0x000fea000b800000 */
[----:B---3--:R3:W2:Y:S02]  /*2f40*/  SHFL.IDX PT, R8, R6, 0x4, 0x181f ;  /* 0x00981f0006087f89 */ /* 0x0086a400000e0000 */
.L_x_729:
[----:B------:R-:W-:Y:S05]  /*2f50*/  BRA.DIV ~URZ, `(.L_x_574) ;  /* 0x000195627f007947 */ /* 0x000fea000b800000 */
[----:B-1----:R1:W3:Y:S02]  /*2f60*/  SHFL.IDX PT, R2, R7, 0x4, 0x181f ;  /* 0x00981f0007027f89 */ /* 0x0022e400000e0000 */
.L_x_730:
        /* <DEDUP_REMOVED lines=11> */
.L_x_576:
[----:B------:R-:W-:Y:S05]  /*3020*/  BSYNC B0 ;  /* 0x0000000000007941 */ /* 0x000fea0003800000 */
.L_x_575:
[----:B------:R-:W-:Y:S05]  /*3030*/  BRA.DIV ~URZ, `(.L_x_577) ;  /* 0x000194f27f007947 */ /* 0x000fea000b800000 */
[----:B--2---:R2:W1:Y:S04]  /*3040*/  SHFL.IDX PT, R8, R6, 0x5, 0x181f ;  /* 0x00b81f0006087f89 */ /* 0x00446800000e0000 */
[----:B---3--:R2:W3:Y:S02]  /*3050*/  SHFL.IDX PT, R2, R7, 0x5, 0x181f ;  /* 0x00b81f0007027f89 */ /* 0x0084e400000e0000 */
.L_x_731:
        /* <DEDUP_REMOVED lines=11> */
.L_x_579:
[----:B------:R-:W-:Y:S05]  /*3110*/  BSYNC B0 ;  /* 0x0000000000007941 */ /* 0x000fea0003800000 */
.L_x_578:
[----:B------:R-:W-:Y:S05]  /*3120*/  BRA.DIV ~URZ, `(.L_x_580) ;  /* 0x000194d27f007947 */ /* 0x000fea000b800000 */
[----:B-1----:R1:W2:Y:S02]  /*3130*/  SHFL.IDX PT, R8, R6, 0x6, 0x181f ;  /* 0x00d81f0006087f89 */ /* 0x0022a400000e0000 */
.L_x_732:
[----:B------:R-:W-:Y:S05]  /*3140*/  BRA.DIV ~URZ, `(.L_x_581) ;  /* 0x000195227f007947 */ /* 0x000fea000b800000 */
[----:B---3--:R3:W1:Y:S02]  /*3150*/  SHFL.IDX PT, R2, R7, 0x6, 0x181f ;  /* 0x00d81f0007027f89 */ /* 0x00866400000e0000 */
.L_x_733:
        /* <DEDUP_REMOVED lines=11> */
.L_x_583:
[----:B------:R-:W-:Y:S05]  /*3210*/  BSYNC B0 ;  /* 0x0000000000007941 */ /* 0x000fea0003800000 */
.L_x_582:
[----:B------:R-:W-:Y:S05]  /*3220*/  BRA.DIV ~URZ, `(.L_x_584) ;  /* 0x000194b27f007947 */ /* 0x000fea000b800000 */
[----:B-12---:R-:W1:Y:S04]  /*3230*/  SHFL.IDX PT, R6, R6, 0x7, 0x181f ;  /* 0x00f81f0006067f89 */ /* 0x006e6800000e0000 */
[----:B------:R2:W3:Y:S02]  /*3240*/  SHFL.IDX PT, R2, R7, 0x7, 0x181f ;  /* 0x00f81f0007027f89 */ /* 0x0004e400000e0000 */
.L_x_734:
[----:B------:R-:W5:Y:S01]  /*3250*/  LDL.64 R14, [R1+0x38] ;  /* 0x00003800010e7983 */ /* 0x000f620000100a00 */
[----:B------:R-:W-:-:S04]  /*3260*/  IADD3 R0, R0, 0x70, RZ ;  /* 0x0000007000007810 */ /* 0x000fc80007ffe0ff */
[----:B------:R-:W-:-:S13]  /*3270*/  ISETP.GE.AND P0, PT, R0, R4, PT ;  /* 0x000000040000720c */ /* 0x000fda0003f06270 */
[C---:B---3-5:R-:W-:Y:S02]  /*3280*/  @!P0 LEA R2, P1, R14.reuse, R2, 0x1 ;  /* 0x000000020e028211 */ /* 0x068fe400078208ff */
[C---:B------:R-:W-:Y:S02]  /*3290*/  ISETP.GE.AND P4, PT, R14.reuse, c[0x0][0x1d4], PT ;  /* 0x000075000e007a0c */ /* 0x040fe40003f86270 */
        /* <DEDUP_REMOVED lines=16> */
[----:B------:R-:W-:Y:S02]  /*33a0*/  ULDC.64 UR4, c[0x0][0x208] ;  /* 0x0000820000047ab9 */ /* 0x000fe40000000a00 */
[----:B------:R-:W-:Y:S02]  /*33b0*/  IMAD R0, R205, R0, 0x50 ;  /* 0x00000050cd007424 */ /* 0x000fe400078e0200 */
[----:B------:R-:W-:Y:S01]  /*33c0*/  IMAD R4, R11, c[0x0][0x1e0], RZ ;  /* 0x000078000b047a24 */ /* 0x000fe200078e02ff */
[----:B------:R-:W-:-:S04]  /*33d0*/  SHF.R.S32.HI R7, RZ, 0x1f, R10 ;  /* 0x0000001fff077819 */ /* 0x000fc8000001140a */
[----:B------:R-:W-:-:S04]  /*33e0*/  LEA.HI R7, R7, R10, RZ, 0x3 ;  /* 0x0000000a07077211 */ /* 0x000fc800078f18ff */
[----:B------:R-:W-:Y:S01]  /*33f0*/  SHF.R.S32.HI R7, RZ, 0x3, R7 ;  /* 0x00000003ff077819 */ /* 0x000fe20000011407 */
[----:B------:R-:W-:-:S03]  /*3400*/  IMAD R4, R84, c[0x0][0x1e4], R4 ;  /* 0x0000790054047a24 */ /* 0x000fc600078e0204 */
[----:B------:R-:W-:-:S04]  /*3410*/  IADD3 R10, R0, R244, -R7 ;  /* 0x000000f4000a7210 */ /* 0x000fc80007ffe807 */
[C---:B------:R-:W-:Y:S02]  /*3420*/  ISETP.GE.AND P0, PT, R10.reuse, 0x1, PT ;  /* 0x000000010a00780c */ /* 0x040fe40003f06270 */
[----:B------:R-:W-:Y:S01]  /*3430*/  IADD3 R4, R3, R4, RZ ;  /* 0x0000000403047210 */ /* 0x000fe20007ffe0ff */
[----:B------:R-:W-:Y:S01]  /*3440*/  BAR.SYNC.DEFER_BLOCKING 0x0 ;  /* 0x0000000000007b1d */ /* 0x000fe20000010000 */
[----:B------:R-:W-:Y:S02]  /*3450*/  ISETP.GE.AND P1, PT, R10, 0x11, PT ;  /* 0x000000110a00780c */ /* 0x000fe40003f26270 */
[----:B------:R-:W-:-:S04]  /*3460*/  MOV R130, c[0x0][0x1e4] ;  /* 0x0000790000827a02 */ /* 0x000fc80000000f00 */
[----:B------:R-:W-:Y:S01]  /*3470*/  SHF.L.U32 R7, R130, 0x5, RZ ;  /* 0x0000000582077819 */ /* 0x000fe200000006ff */
[----:B------:R-:W-:Y:S02]  /*3480*/  USHF.L.U32 UR7, UR4, 0x5, URZ ;  /* 0x0000000504077899 */ /* 0x000fe4000800063f */
[----:B------:R-:W-:Y:S02]  /*3490*/  UMOV UR6, 0x5 ;  /* 0x0000000500067882 */ /* 0x000fe40000000000 */
[----:B------:R-:W-:Y:S01]  /*34a0*/  USHF.L.U64.HI UR5, UR4, UR6, UR5 ;  /* 0x0000000604057299 */ /* 0x000fe20008010205 */
[----:B---3--:R-:W-:Y:S02]  /*34b0*/  MOV R87, R5 ;  /* 0x0000000500577202 */ /* 0x008fe40000000f00 */
[----:B-----5:R-:W-:Y:S01]  /*34c0*/  MOV R86, R8 ;  /* 0x0000000800567202 */ /* 0x020fe20000000f00 */
[----:B------:R-:W-:-:S04]  /*34d0*/  IMAD R5, R4, 0x50, RZ ;  /* 0x0000005004057824 */ /* 0x000fc800078e02ff */
[----:B------:R-:W-:-:S05]  /*34e0*/  IMAD.WIDE.U32 R2, R2, 0x50, R86 ;  /* 0x0000005002027825 */ /* 0x000fca00078e0056 */
[C---:B------:R-:W-:Y:S02]  /*34f0*/  @P0 LEA R4, P2, R2.reuse, c[0x0][0x1c8], 0x1 ;  /* 0x0000720002040a11 */ /* 0x040fe400078408ff */
[----:B------:R-:W-:Y:S02]  /*3500*/  IADD3 R3, R3, R5, RZ ;  /* 0x0000000503037210 */ /* 0x000fe40007ffe0ff */
[----:B------:R-:W-:Y:S02]  /*3510*/  @P1 LEA R6, P5, R129, R2, 0x4 ;  /* 0x0000000281061211 */ /* 0x000fe400078a20ff */
[----:B------:R-:W-:Y:S02]  /*3520*/  @P0 LEA.HI.X R5, R2, c[0x0][0x1cc], R3, 0x1, P2 ;  /* 0x0000730002050a11 */ /* 0x000fe400010f0c03 */
[----:B------:R-:W-:-:S03]  /*3530*/  ISETP.GE.AND P2, PT, R10, 0x21, PT ;  /* 0x000000210a00780c */ /* 0x000fc60003f46270 */
[----:B------:R-:W-:Y:S01]  /*3540*/  @!PT LDS RZ, [RZ] ;  /* 0x00000000fffff984 */ /* 0x000fe20000000800 */
[----:B------:R-:W-:Y:S01]  /*3550*/  @!PT LDS RZ, [RZ] ;  /* 0x00000000fffff984 */ /* 0x000fe20000000800 */
[----:B------:R-:W-:Y:S01]  /*3560*/  @!PT LDS RZ, [RZ] ;  /* 0x00000000fffff984 */ /* 0x000fe20000000800 */
[----:B------:R1:W-:Y:S01]  /*3570*/  @P0 LDGSTS.E.BYPASS.LTC128B.128 [R207+0x2900], [R4.64], !P4 ;  /* 0x0290000004cf0fae */ /* 0x0003e2000e101d48 */
[----:B------:R-:W-:Y:S01]  /*3580*/  ISETP.GE.AND P0, PT, R10, 0x31, PT ;  /* 0x000000310a00780c */ /* 0x000fe20003f06270 */
[----:B------:R-:W-:-:S12]  /*3590*/  IMAD.WIDE.U32 R8, R129, 0x20, RZ ;  /* 0x0000002081087825 */ /* 0x000fd800078e00ff */
[----:B------:R-:W-:Y:S01]  /*35a0*/  @P0 IMAD R12, R130, 0x30, RZ ;  /* 0x00000030820c0824 */ /* 0x000fe200078e02ff */
[----:B-1----:R-:W-:Y:S02]  /*35b0*/  @P1 LEA R4, P3, R6, c[0x0][0x1c8], 0x1 ;  /* 0x0000720006041a11 */ /* 0x002fe400078608ff */
[----:B------:R-:W-:-:S04]  /*35c0*/  @P1 LEA.HI.X R5, R129, R3, R130, 0x4, P5 ;  /* 0x0000000381051211 */ /* 0x000fc800028f2482 */
[----:B------:R-:W-:Y:S02]  /*35d0*/  @P1 LEA.HI.X R5, R6, c[0x0][0x1cc], R5, 0x1, P3 ;  /* 0x0000730006051a11 */ /* 0x000fe400018f0c05 */
[----:B------:R-:W-:-:S03]  /*35e0*/  @P2 IADD3 R6, P3, R2, R8, RZ ;  /* 0x0000000802062210 */ /* 0x000fc60007f7e0ff */
[----:B------:R1:W-:Y:S01]  /*35f0*/  @P1 LDGSTS.E.BYPASS.LTC128B.128 [R207+0x3100], [R4.64], !P4 ;  /* 0x0310000004cf1fae */ /* 0x0003e2000e101d48 */
[----:B------:R-:W-:Y:S02]  /*3600*/  ISETP.GE.AND P1, PT, R10, 0x41, PT ;  /* 0x000000410a00780c */ /* 0x000fe40003f26270 */
[----:B------:R-:W-:Y:S02]  /*3610*/  @P2 IADD3.X R7, R3, R9, R7, P3, !PT ;  /* 0x0000000903072210 */ /* 0x000fe40001ffe407 */
[----:B------:R-:W-:-:S04]  /*3620*/  @P2 LEA R8, P3, R6, c[0x0][0x1c8], 0x1 ;  /* 0x0000720006082a11 */ /* 0x000fc800078608ff */
[----:B------:R-:W-:-:S05]  /*3630*/  @P2 LEA.HI.X R9, R6, c[0x0][0x1cc], R7, 0x1, P3 ;  /* 0x0000730006092a11 */ /* 0x000fca00018f0c07 */
[----:B------:R3:W-:Y:S01]  /*3640*/  @P2 LDGSTS.E.BYPASS.LTC128B.128 [R207+0x3900], [R8.64], !P4 ;  /* 0x0390000008cf2fae */ /* 0x0007e2000e101d48 */
[----:B-1----:R-:W-:-:S05]  /*3650*/  @P0 IMAD.WIDE.U32 R4, R129, 0x30, R2 ;  /* 0x0000003081040825 */ /* 0x002fca00078e0002 */
[----:B------:R-:W-:Y:S02]  /*3660*/  @P0 IADD3 R5, R5, R12, RZ ;  /* 0x0000000c05050210 */ /* 0x000fe40007ffe0ff */
[----:B------:R-:W-:-:S04]  /*3670*/  @P0 LEA R6, P3, R4, c[0x0][0x1c8], 0x1 ;  /* 0x0000720004060a11 */ /* 0x000fc800078608ff */
[----:B------:R-:W-:Y:S02]  /*3680*/  @P0 LEA.HI.X R7, R4, c[0x0][0x1cc], R5, 0x1, P3 ;  /* 0x0000730004070a11 */ /* 0x000fe400018f0c05 */
[----:B------:R-:W-:-:S03]  /*3690*/  @P1 LEA R2, P3, R129, R2, 0x6 ;  /* 0x0000000281021211 */ /* 0x000fc600078630ff */
[----:B------:R1:W-:Y:S01]  /*36a0*/  @P0 LDGSTS.E.BYPASS.LTC128B.128 [R207+0x4100], [R6.64], !P4 ;  /* 0x0410000006cf0fae */ /* 0x0003e2000e101d48 */
[----:B------:R-:W-:Y:S02]  /*36b0*/  @P1 LEA.HI.X R3, R129, R3, R130, 0x6, P3 ;  /* 0x0000000381031211 */ /* 0x000fe400018f3482 */
[----:B------:R-:W-:-:S04]  /*36c0*/  @P1 LEA R4, P3, R2, c[0x0][0x1c8], 0x1 ;  /* 0x0000720002041a11 */ /* 0x000fc800078608ff */
[----:B------:R-:W-:-:S05]  /*36d0*/  @P1 LEA.HI.X R5, R2, c[0x0][0x1cc], R3, 0x1, P3 ;  /* 0x0000730002051a11 */ /* 0x000fca00018f0c03 */
[----:B------:R4:W-:Y:S04]  /*36e0*/  @P1 LDGSTS.E.BYPASS.LTC128B.128 [R207+0x4900], [R4.64], !P4 ;  /* 0x0490000004cf1fae */ /* 0x0009e8000e101d48 */
[----:B------:R-:W0:Y:S01]  /*36f0*/  LDGDEPBAR ;  /* 0x00000000000079af */ /* 0x000e220000000000 */
[----:B---3--:R-:W-:Y:S02]  /*3700*/  IMAD R8, R11, c[0x0][0x208], RZ ;  /* 0x000082000b087a24 */ /* 0x008fe400078e02ff */
[----:B------:R-:W-:Y:S01]  /*3710*/  IMAD.WIDE.U32 R2, R84, c[0x0][0x208], RZ ;  /* 0x0000820054027a25 */ /* 0x000fe200078e00ff */
[----:B------:R-:W-:-:S04]  /*3720*/  DEPBAR.LE SB0, 0x1 ;  /* 0x000080400000791a */ /* 0x000fc80000000000 */
[----:B------:R-:W-:-:S04]  /*3730*/  DEPBAR.LE SB0, 0x0 ;  /* 0x000080000000791a */ /* 0x000fc80000000000 */
[----:B------:R-:W-:Y:S01]  /*3740*/  BAR.SYNC.DEFER_BLOCKING 0x0 ;  /* 0x0000000000007b1d */ /* 0x000fe20000010000 */
[----:B-1----:R-:W-:Y:S01]  /*3750*/  IMAD R6, R84, c[0x0][0x20c], R8 ;  /* 0x0000830054067a24 */ /* 0x002fe200078e0208 */
[----:B----4-:R-:W-:Y:S02]  /*3760*/  MOV R4, R16 ;  /* 0x0000001000047202 */ /* 0x010fe40000000f00 */
[----:B--2---:R-:W-:Y:S02]  /*3770*/  MOV R5, R13 ;  /* 0x0000000d00057202 */ /* 0x004fe40000000f00 */
[----:B------:R-:W-:-:S03]  /*3780*/  IADD3 R6, R3, R6, RZ ;  /* 0x0000000603067210 */ /* 0x000fc60007ffe0ff */
[----:B------:R-:W-:-:S04]  /*3790*/  IMAD.WIDE.U32 R2, R2, 0x50, R4 ;  /* 0x0000005002027825 */ /* 0x000fc800078e0004 */
[----:B------:R-:W-:Y:S01]  /*37a0*/  IMAD R4, R6, 0x50, RZ ;  /* 0x0000005006047824 */ /* 0x000fe200078e02ff */
[----:B------:R-:W-:Y:S01]  /*37b0*/  LEA R8, P0, R2, c[0x0][0x1f8], 0x1 ;  /* 0x00007e0002087a11 */ /* 0x000fe200078008ff */
[----:B------:R-:W-:Y:S04]  /*37c0*/  LDSM.16.M88.4 R32, [R195] ;  /* 0x00000000c320783b */ /* 0x000fe80000000200 */
[----:B------:R-:W1:Y:S01]  /*37d0*/  LDSM.16.M88.4 R44, [R188] ;  /* 0x00000000bc2c783b */ /* 0x000e620000000200 */
[----:B------:R-:W-:Y:S02]  /*37e0*/  IADD3 R3, R3, R4, RZ ;  /* 0x0000000403037210 */ /* 0x000fe40007ffe0ff */
[----:B------:R-:W-:Y:S01]  /*37f0*/  IADD3 R6, P1, R8, UR7, RZ ;  /* 0x0000000708067c10 */ /* 0x000fe2000ff3e0ff */
[----:B------:R-:W2:Y:S01]  /*3800*/  LDSM.16.M88.4 R28, [R195+0x2000] ;  /* 0x00200000c31c783b */ /* 0x000ea20000000200 */
[----:B------:R-:W-:-:S02]  /*3810*/  LEA.HI.X R9, R2, c[0x0][0x1fc], R3, 0x1, P0 ;  /* 0x00007f0002097a11 */ /* 0x000fc400000f0c03 */
[----:B------:R-:W-:Y:S01]  /*3820*/  IADD3 R4, P0, R6, UR7, RZ ;  /* 0x0000000706047c10 */ /* 0x000fe2000ff1e0ff */
[----:B------:R-:W-:Y:S01]  /*3830*/  LDSM.16.M88.4 R24, [R198] ;  /* 0x00000000c618783b */ /* 0x000fe20000000200 */
[----:B------:R-:W-:Y:S02]  /*3840*/  IADD3.X R7, R9, UR5, RZ, P1, !PT ;  /* 0x0000000509077c10 */ /* 0x000fe40008ffe4ff */
[----:B------:R-:W-:Y:S01]  /*3850*/  IADD3 R2, P2, R4, UR7, RZ ;  /* 0x0000000704027c10 */ /* 0x000fe2000ff5e0ff */
[----:B------:R-:W3:Y:S01]  /*3860*/  LDSM.16.M88.4 R48, [R199] ;  /* 0x00000000c730783b */ /* 0x000ee20000000200 */
[----:B------:R-:W-:Y:S02]  /*3870*/  IADD3.X R5, R7, UR5, RZ, P0, !PT ;  /* 0x0000000507057c10 */ /* 0x000fe400087fe4ff */
[----:B------:R-:W-:Y:S01]  /*3880*/  ISETP.GE.AND P0, PT, R14, c[0x0][0x1d4], PT ;  /* 0x000075000e007a0c */ /* 0x000fe20003f06270 */
[----:B------:R-:W-:Y:S01]  /*3890*/  LDSM.16.M88.4 R68, [R188+0x800] ;  /* 0x00080000bc44783b */ /* 0x000fe20000000200 */
[----:B------:R-:W-:-:S02]  /*38a0*/  IADD3.X R3, R5, UR5, RZ, P2, !PT ;  /* 0x0000000505037c10 */ /* 0x000fc400097fe4ff */
[----:B------:R-:W-:Y:S01]  /*38b0*/  ISETP.LT.OR P2, PT, R10, 0x1, P0 ;  /* 0x000000010a00780c */ /* 0x000fe20000741670 */
[----:B------:R-:W-:Y:S01]  /*38c0*/  LDSM.16.M88.4 R88, [R188+0x1000] ;  /* 0x00100000bc58783b */ /* 0x000fe20000000200 */
[----:B------:R-:W-:Y:S02]  /*38d0*/  IADD3 R12, P1, R2, UR7, RZ ;  /* 0x00000007020c7c10 */ /* 0x000fe4000ff3e0ff */
[C---:B------:R-:W-:Y:S01]  /*38e0*/  ISETP.LT.OR P5, PT, R10.reuse, 0x11, P0 ;  /* 0x000000110a00780c */ /* 0x040fe200007a1670 */
[----:B------:R-:W-:Y:S01]  /*38f0*/  LDSM.16.M88.4 R96, [R188+0x1800] ;  /* 0x00180000bc60783b */ /* 0x000fe20000000200 */
[----:B------:R-:W-:Y:S02]  /*3900*/  IADD3.X R13, R3, UR5, RZ, P1, !PT ;  /* 0x00000005030d7c10 */ /* 0x000fe40008ffe4ff */
[C---:B------:R-:W-:Y:S01]  /*3910*/  ISETP.LT.OR P3, PT, R10.reuse, 0x21, P0 ;  /* 0x000000210a00780c */ /* 0x040fe20000761670 */
[----:B------:R-:W-:Y:S01]  /*3920*/  LDSM.16.M88.4 R104, [R188+0x2000] ;  /* 0x00200000bc68783b */ /* 0x000fe20000000200 */
[----:B------:R-:W-:-:S02]  /*3930*/  ISETP.LT.OR P1, PT, R10, 0x31, P0 ;  /* 0x000000310a00780c */ /* 0x000fc40000721670 */
[----:B------:R-:W-:Y:S01]  /*3940*/  ISETP.LT.OR P0, PT, R10, 0x41, P0 ;  /* 0x000000410a00780c */ /* 0x000fe20000701670 */
[----:B------:R-:W4:Y:S04]  /*3950*/  LDSM.16.M88.4 R20, [R198+0x2000] ;  /* 0x00200000c614783b */ /* 0x000f280000000200 */
[----:B------:R-:W-:Y:S04]  /*3960*/  LDSM.16.M88.4 R80, [R203] ;  /* 0x00000000cb50783b */ /* 0x000fe80000000200 */
[----:B------:R-:W-:Y:S04]  /*3970*/  LDSM.16.M88.4 R92, [R202] ;  /* 0x00000000ca5c783b */ /* 0x000fe80000000200 */
        /* <DEDUP_REMOVED lines=8> */
[----:B------:R3:W-:Y:S04]  /*3a00*/  LDGSTS.E.BYPASS.LTC128B.128 [R207+0x1900], [R2.64], !P1 ;  /* 0x0190000002cf7fae */ /* 0x0007e8000c901d48 */
[----:B------:R3:W-:Y:S04]  /*3a10*/  LDGSTS.E.BYPASS.LTC128B.128 [R207+0x2100], [R12.64], !P0 ;  /* 0x021000000ccf7fae */ /* 0x0007e8000c101d48 */
[----:B------:R-:W-:Y:S04]  /*3a20*/  LDSM.16.M88.4 R36, [R194] ;  /* 0x00000000c224783b */ /* 0x000fe80000000200 */
[----:B------:R-:W4:Y:S01]  /*3a30*/  LDSM.16.M88.4 R16, [R196] ;  /* 0x00000000c410783b */ /* 0x000f220000000200 */
[-C--:B-1----:R-:W-:Y:S03]  /*3a40*/  HMMA.16816.F32.BF16 R8, R32, R44.reuse, RZ ;  /* 0x0000002c2008723c */ /* 0x082fe600000418ff */
[----:B------:R-:W-:Y:S04]  /*3a50*/  LDSM.16.M88.4 R40, [R191] ;  /* 0x00000000bf28783b */ /* 0x000fe80000000200 */
[----:B------:R-:W0:Y:S01]  /*3a60*/  LDGDEPBAR ;  /* 0x00000000000079af */ /* 0x000e220000000000 */
[----:B--2---:R-:W-:Y:S03]  /*3a70*/  HMMA.16816.F32.BF16 R52, R28, R44, RZ ;  /* 0x0000002c1c34723c */ /* 0x004fe600000418ff */
[----:B-----5:R-:W-:Y:S04]  /*3a80*/  LDSM.16.M88.4 R4, [R197+0x2000] ;  /* 0x00200000c504783b */ /* 0x020fe80000000200 */
[----:B---3--:R-:W1:Y:S09]  /*3a90*/  LDSM.16.M88.4 R12, [R196+0x2000] ;  /* 0x00200000c40c783b */ /* 0x008e720000000200 */
[-C--:B------:R-:W-:Y:S01]  /*3aa0*/  HMMA.16816.F32.BF16 R56, R24, R48.reuse, R8 ;  /* 0x000000301838723c */ /* 0x080fe20000041808 */
[----:B------:R-:W2:Y:S07]  /*3ab0*/  LDSM.16.M88.4 R8, [R197] ;  /* 0x00000000c508783b */ /* 0x000eae0000000200 */
[----:B----4-:R-:W-:Y:S08]  /*3ac0*/  HMMA.16816.F32.BF16 R52, R20, R48, R52 ;  /* 0x000000301434723c */ /* 0x010ff00000041834 */
[----:B------:R-:W-:Y:S08]  /*3ad0*/  HMMA.16816.F32.BF16 R64, R32, R46, RZ ;  /* 0x0000002e2040723c */ /* 0x000ff000000418ff */
[----:B------:R-:W-:Y:S08]  /*3ae0*/  HMMA.16816.F32.BF16 R60, R16, R36, R56 ;  /* 0x00000024103c723c */ /* 0x000ff00000041838 */
[----:B------:R-:W-:Y:S08]  /*3af0*/  HMMA.16816.F32.BF16 R56, R28, R46, RZ ;  /* 0x0000002e1c38723c */ /* 0x000ff000000418ff */
[----:B-1----:R-:W-:Y:S08]  /*3b00*/  HMMA.16816.F32.BF16 R44, R12, R36, R52 ;  /* 0x000000240c2c723c */ /* 0x002ff00000041834 */
[----:B------:R-:W-:Y:S08]  /*3b10*/  HMMA.16816.F32.BF16 R52, R24, R50, R64 ;  /* 0x000000321834723c */ /* 0x000ff00000041840 */
[----:B--2---:R-:W-:Y:S08]  /*3b20*/  HMMA.16816.F32.BF16 R64, R8, R40, R60 ;  /* 0x000000280840723c */ /* 0x004ff0000004183c */
[----:B------:R-:W-:Y:S08]  /*3b30*/  HMMA.16816.F32.BF16 R60, R20, R50, R56 ;  /* 0x00000032143c723c */ /* 0x000ff00000041838 */
[----:B------:R-:W-:Y:S08]  /*3b40*/  HMMA.16816.F32.BF16 R56, R32, R68, RZ ;  /* 0x000000442038723c */ /* 0x000ff000000418ff */
[----:B------:R-:W-:Y:S01]  /*3b50*/  HMMA.16816.F32.BF16 R76, R4, R40, R44 ;  /* 0x00000028044c723c */ /* 0x000fe2000004182c */
[----:B------:R-:W1:Y:S07]  /*3b60*/  LDSM.16.M88.4 R44, [R194+0x800] ;  /* 0x00080000c22c783b */ /* 0x000e6e0000000200 */
        /* <DEDUP_REMOVED lines=242> */
[----:B------:R-:W-:Y:S01]  /*4a90*/  SHF.R.S32.HI R3, RZ, 0x1f, R2 ;  /* 0x0000001fff037819 */ /* 0x000fe20000011402 */
[----:B------:R-:W-:-:S04]  /*4aa0*/  IMAD.WIDE.U32 R4, R2, c[0x0][0x1e0], RZ ;  /* 0x0000780002047a25 */ /* 0x000fc800078e00ff */
[----:B------:R-:W-:-:S04]  /*4ab0*/  IMAD R3, R3, c[0x0][0x1e0], RZ ;  /* 0x0000780003037a24 */ /* 0x000fc800078e02ff */
        /* <DEDUP_REMOVED lines=23> */
.L_x_586:
[----:B--234-:R-:W-:Y:S05]  /*4c30*/  BSYNC B0 ;  /* 0x0000000000007941 */ /* 0x01cfea0003800000 */
.L_x_585:
[----:B-1----:R-:W2:Y:S01]  /*4c40*/  LDL R2, [R1+0x44] ;  /* 0x0000440001027983 */ /* 0x002ea20000100800 */
[----:B------:R-:W-:-:S03]  /*4c50*/  IMAD.MOV.U32 R3, RZ, RZ, c[0x0][0x2c4] ;  /* 0x0000b100ff037624 */ /* 0x000fc600078e00ff */
[----:B------:R-:W2:Y:S04]  /*4c60*/  LDL R97, [R1+0x40] ;  /* 0x0000400001617983 */ /* 0x000ea80000100800 */
[----:B------:R-:W3:Y:S01]  /*4c70*/  LDL R9, [R1] ;  /* 0x0000000001097983 */ /* 0x000ee20000100800 */
[----:B------:R-:W-:Y:S01]  /*4c80*/  ISETP.NE.AND P0, PT, R3, 0x1, PT ;  /* 0x000000010300780c */ /* 0x000fe20003f05270 */
[----:B------:R-:W-:Y:S01]  /*4c90*/  IMAD.MOV.U32 R62, RZ, RZ, c[0x0][0x32c] ;  /* 0x0000cb00ff3e7624 */ /* 0x000fe200078e00ff */
[----:B------:R-:W-:Y:S01]  /*4ca0*/  ULDC UR4, c[0x0][0x324] ;  /* 0x0000c90000047ab9 */ /* 0x000fe20000000800 */
[----:B------:R-:W0:Y:S01]  /*4cb0*/  LDGDEPBAR ;  /* 0x00000000000079af */ /* 0x000e220000000000 */
[----:B------:R-:W-:Y:S01]  /*4cc0*/  ULOP3.LUT UR4, URZ, UR4, URZ, 0x33, !UPT ;  /* 0x000000043f047292 */ /* 0x000fe2000f8e333f */
[----:B--2---:R-:W-:-:S08]  /*4cd0*/  IMAD.IADD R2, R2, 0x1, R97 ;  /* 0x0000000102027824 */ /* 0x004fd000078e0261 */
[----:B------:R-:W-:-:S04]  /*4ce0*/  @P0 IMAD.HI.U32 R3, R2, c[0x0][0x2c8], RZ ;  /* 0x0000b20002030a27 */ /* 0x000fc800078e00ff */
[----:B------:R-:W-:Y:S01]  /*4cf0*/  IMAD.MOV.U32 R5, RZ, RZ, R2 ;  /* 0x000000ffff057224 */ /* 0x000fe200078e0002 */
[----:B------:R-:W-:-:S05]  /*4d00*/  @P0 SHF.R.U32.HI R5, RZ, c[0x0][0x2cc], R3 ;  /* 0x0000b300ff050a19 */ /* 0x000fca0000011603 */
[----:B------:R-:W1:Y:S01]  /*4d10*/  SHFL.IDX PT, R4, R5, RZ, 0x1c1f ;  /* 0x001c1fff05047589 */ /* 0x000e6200000e0000 */
[----:B------:R-:W-:-:S04]  /*4d20*/  IADD3 R2, R244, R0, RZ ;  /* 0x00000000f4027210 */ /* 0x000fc80007ffe0ff */
[----:B---3--:R-:W-:Y:S02]  /*4d30*/  IADD3 R3, -R9, 0x1, R2 ;  /* 0x0000000109037810 */ /* 0x008fe40007ffe102 */
[----:B------:R-:W-:-:S03]  /*4d40*/  ISETP.GE.AND P0, PT, R62, 0x1, PT ;  /* 0x000000013e00780c */ /* 0x000fc60003f06270 */
[----:B------:R-:W-:-:S05]  /*4d50*/  IMAD.IADD R3, R3, 0x1, -R243 ;  /* 0x0000000103037824 */ /* 0x000fca00078e0af3 */
[C---:B------:R-:W-:Y:S02]  /*4d60*/  IADD3 R6, R3.reuse, c[0x0][0x328], RZ ;  /* 0x0000ca0003067a10 */ /* 0x040fe40007ffe0ff */
[----:B------:R-:W-:Y:S02]  /*4d70*/  IADD3 R7, R3, UR4, RZ ;  /* 0x0000000403077c10 */ /* 0x000fe4000fffe0ff */
[----:B------:R-:W-:Y:S01]  /*4d80*/  IADD3 R8, -R9, R2, RZ ;  /* 0x0000000209087210 */ /* 0x000fe20007ffe1ff */
[----:B-1----:R-:W-:Y:S01]  /*4d90*/  IMAD.IADD R3, R6, 0x1, R4 ;  /* 0x0000000106037824 */ /* 0x002fe200078e0204 */
[----:B------:R-:W-:Y:S01]  /*4da0*/  IADD3 R2, R7, R4, RZ ;  /* 0x0000000407027210 */ /* 0x000fe20007ffe0ff */
[----:B------:R-:W-:-:S03]  /*4db0*/  IMAD.IADD R9, R0, 0x1, -R9 ;  /* 0x0000000100097824 */ /* 0x000fc600078e0a09 */
[----:B------:R-:W-:Y:S01]  /*4dc0*/  IMNMX R3, R8, R3, PT ;  /* 0x0000000308037217 */ /* 0x000fe20003800200 */
[----:B------:R-:W-:Y:S05]  /*4dd0*/  @!P0 BRA `(.L_x_587) ;  /* 0x0000014000008947 */ /* 0x000fea0003800000 */
[----:B------:R-:W-:Y:S01]  /*4de0*/  IADD3 R4, -R243, R244, R4 ;  /* 0x000000f4f3047210 */ /* 0x000fe20007ffe104 */
[----:B------:R-:W-:Y:S03]  /*4df0*/  BSSY B0, `(.L_x_588) ;  /* 0x000000e000007945 */ /* 0x000fe60003800000 */
        /* <DEDUP_REMOVED lines=9> */
.L_x_589:
[----:B------:R-:W-:-:S04]  /*4e90*/  MOV R10, c[0x0][0x32c] ;  /* 0x0000cb00000a7a02 */ /* 0x000fc80000000f00 */
[----:B------:R-:W-:-:S13]  /*4ea0*/  ISETP.NE.AND P0, PT, R10, 0x1, PT ;  /* 0x000000010a00780c */ /* 0x000fda0003f05270 */
[----:B------:R-:W-:-:S05]  /*4eb0*/  @P0 IMAD.HI.U32 R10, R4, c[0x0][0x330], RZ ;  /* 0x0000cc00040a0a27 */ /* 0x000fca00078e00ff */
[----:B------:R-:W-:Y:S02]  /*4ec0*/  @P0 SHF.R.U32.HI R4, RZ, c[0x0][0x334], R10 ;  /* 0x0000cd00ff040a19 */ /* 0x000fe4000001160a */
.L_x_590:
[----:B------:R-:W-:Y:S05]  /*4ed0*/  BSYNC B0 ;  /* 0x0000000000007941 */ /* 0x000fea0003800000 */
.L_x_588:
[----:B------:R-:W-:-:S05]  /*4ee0*/  IMAD R4, R4, c[0x0][0x32c], R9 ;  /* 0x0000cb0004047a24 */ /* 0x000fca00078e0209 */
[----:B------:R-:W-:Y:S02]  /*4ef0*/  IADD3 R10, R4, c[0x0][0x32c], RZ ;  /* 0x0000cb00040a7a10 */ /* 0x000fe40007ffe0ff */
[----:B------:R-:W-:Y:S02]  /*4f00*/  IMNMX R2, R2, R4, !PT ;  /* 0x0000000402027217 */ /* 0x000fe40007800200 */
[----:B------:R-:W-:Y:S02]  /*4f10*/  IMNMX R3, R3, R10, PT ;  /* 0x0000000a03037217 */ /* 0x000fe40003800200 */
.L_x_587:
[C---:B------:R-:W-:Y:S02]  /*4f20*/  ISETP.GE.AND P0, PT, R0.reuse, 0x9, PT ;  /* 0x000000090000780c */ /* 0x040fe40003f06270 */
[----:B------:R-:W-:Y:S02]  /*4f30*/  ISETP.GE.AND P1, PT, R0, 0x2, PT ;  /* 0x000000020000780c */ /* 0x000fe40003f26270 */
[----:B------:R-:W-:Y:S02]  /*4f40*/  P2R R22, PR, RZ, 0x1 ;  /* 0x00000001ff167803 */ /* 0x000fe40000000000 */
[----:B------:R-:W-:-:S02]  /*4f50*/  ISETP.GT.AND P0, PT, R2, 0x8, !P0 ;  /* 0x000000080200780c */ /* 0x000fc40004704270 */
[----:B------:R-:W-:Y:S02]  /*4f60*/  P2R R23, PR, RZ, 0x2 ;  /* 0x00000002ff177803 */ /* 0x000fe40000000000 */
[C---:B------:R-:W-:Y:S02]  /*4f70*/  ISETP.LT.OR P0, PT, R3.reuse, 0x9, P0 ;  /* 0x000000090300780c */ /* 0x040fe40000701670 */
[----:B------:R-:W-:Y:S02]  /*4f80*/  ISETP.GT.AND P1, PT, R2, 0x1, !P1 ;  /* 0x000000010200780c */ /* 0x000fe40004f24270 */
[----:B------:R-:W-:Y:S02]  /*4f90*/  ISETP.GE.AND P2, PT, R0, 0xa, PT ;  /* 0x0000000a0000780c */ /* 0x000fe40003f46270 */
[----:B------:R-:W-:Y:S02]  /*4fa0*/  FSEL R28, R120, -INF , !P0 ;  /* 0xff800000781c7808 */ /* 0x000fe40004000000 */
[----:B------:R-:W-:-:S02]  /*4fb0*/  ISETP.LT.OR P1, PT, R3, 0x2, P1 ;  /* 0x000000020300780c */ /* 0x000fc40000f21670 */
[----:B------:R-:W-:Y:S02]  /*4fc0*/  ISETP.GT.AND P0, PT, R2, 0x9, !P2 ;  /* 0x000000090200780c */ /* 0x000fe40005704270 */
[----:B------:R-:W-:Y:S02]  /*4fd0*/  FSEL R26, R127, -INF , !P1 ;  /* 0xff8000007f1a7808 */ /* 0x000fe40004800000 */
        /* <DEDUP_REMOVED lines=16> */
[----:B------:R-:W-:Y:S02]  /*50e0*/  ISETP.GE.AND P1, PT, R0, 0x1a, PT ;  /* 0x0000001a0000780c */ /* 0x000fe40003f26270 */
        /* <DEDUP_REMOVED lines=22> */
[----:B------:R-:W-:-:S02]  /*5250*/  ISETP.GE.AND P6, PT, R0, 0x31, PT ;  /* 0x000000310000780c */ /* 0x000fc40003fc6270 */
[C---:B------:R-:W-:Y:S02]  /*5260*/  ISETP.LT.OR P0, PT, R3.reuse, 0x2a, P0 ;  /* 0x0000002a0300780c */ /* 0x040fe40000701670 */
[----:B------:R-:W-:Y:S02]  /*5270*/  ISETP.GE.AND P5, PT, R0, 0x32, PT ;  /* 0x000000320000780c */ /* 0x000fe40003fa6270 */
        /* <DEDUP_REMOVED lines=16> */
[----:B------:R-:W-:-:S04]  /*5380*/  ISETP.GT.AND P0, PT, R2, 0x39, !P2 ;  /* 0x000000390200780c */ /* 0x000fc80005704270 */
[----:B------:R-:W-:-:S04]  /*5390*/  ISETP.LT.OR P0, PT, R3, 0x3a, P0 ;  /* 0x0000003a0300780c */ /* 0x000fc80000701670 */
[----:B------:R-:W-:Y:S02]  /*53a0*/  FSEL R145, R56, -INF , !P0 ;  /* 0xff80000038917808 */ /* 0x000fe40004000000 */
[----:B------:R-:W-:Y:S02]  /*53b0*/  ISETP.GT.AND P0, PT, R2, 0x40, !P1 ;  /* 0x000000400200780c */ /* 0x000fe40004f04270 */
[----:B------:R-:W-:Y:S02]  /*53c0*/  ISETP.GE.AND P1, PT, R0, 0x42, PT ;  /* 0x000000420000780c */ /* 0x000fe40003f26270 */
[----:B------:R-:W-:Y:S02]  /*53d0*/  ISETP.LT.OR P0, PT, R3, 0x41, P0 ;  /* 0x000000410300780c */ /* 0x000fe40000701670 */
[----:B------:R-:W-:Y:S02]  /*53e0*/  P2R R11, PR, RZ, 0x2 ;  /* 0x00000002ff0b7803 */ /* 0x000fe40000000000 */
        /* <DEDUP_REMOVED lines=8> */
[----:B------:R-:W-:-:S04]  /*5470*/  ISETP.LT.OR P0, PT, R3, 0x49, P0 ;  /* 0x000000490300780c */ /* 0x000fc80000701670 */
[----:B------:R-:W-:Y:S02]  /*5480*/  FSEL R176, R25, -INF , !P0 ;  /* 0xff80000019b07808 */ /* 0x000fe40004000000 */
[----:B------:R-:W-:-:S04]  /*5490*/  ISETP.GT.AND P0, PT, R2, RZ, !P1 ;  /* 0x000000ff0200720c */ /* 0x000fc80004f04270 */
[----:B------:R-:W-:-:S04]  /*54a0*/  ISETP.LT.OR P0, PT, R3, 0x1, P0 ;  /* 0x000000010300780c */ /* 0x000fc80000701670 */
[----:B------:R-:W-:Y:S02]  /*54b0*/  FSEL R25, R139, -INF , !P0 ;  /* 0xff8000008b197808 */ /* 0x000fe40004000000 */
[----:B------:R-:W-:-:S04]  /*54c0*/  ISETP.GE.AND P0, PT, R0, 0x4a, PT ;  /* 0x0000004a0000780c */ /* 0x000fc80003f06270 */
[----:B------:R-:W-:Y:S02]  /*54d0*/  P2R R4, PR, RZ, 0x1 ;  /* 0x00000001ff047803 */ /* 0x000fe40000000000 */
[----:B------:R-:W-:-:S04]  /*54e0*/  ISETP.GT.AND P0, PT, R2, 0x49, !P0 ;  /* 0x000000490200780c */ /* 0x000fc80004704270 */
[----:B------:R-:W-:Y:S02]  /*54f0*/  ISETP.LT.OR P0, PT, R3, 0x4a, P0 ;  /* 0x0000004a0300780c */ /* 0x000fe40000701670 */
[----:B------:R-:W1:Y:S02]  /*5500*/  SHFL.IDX PT, R3, R5, 0x1, 0x1c1f ;  /* 0x003c1f0005037f89 */ /* 0x000e6400000e0000 */
[----:B------:R-:W-:Y:S02]  /*5510*/  FSEL R175, R24, -INF , !P0 ;  /* 0xff80000018af7808 */ /* 0x000fe40004000000 */
[----:B------:R-:W-:Y:S01]  /*5520*/  ISETP.GE.AND P0, PT, R62, 0x1, PT ;  /* 0x000000013e00780c */ /* 0x000fe20003f06270 */
[--C-:B-1----:R-:W-:Y:S02]  /*5530*/  IMAD.IADD R2, R6, 0x1, R3.reuse ;  /* 0x0000000106027824 */ /* 0x102fe400078e0203 */
[----:B------:R-:W-:-:S03]  /*5540*/  IMAD.IADD R0, R7, 0x1, R3 ;  /* 0x0000000107007824 */ /* 0x000fc600078e0203 */
[----:B------:R-:W-:-:S07]  /*5550*/  IMNMX R2, R8, R2, PT ;  /* 0x0000000208027217 */ /* 0x000fce0003800200 */
        /* <DEDUP_REMOVED lines=12> */
.L_x_593:
[----:B------:R-:W-:-:S04]  /*5620*/  MOV R24, c[0x0][0x32c] ;  /* 0x0000cb0000187a02 */ /* 0x000fc80000000f00 */
[----:B------:R-:W-:-:S13]  /*5630*/  ISETP.NE.AND P0, PT, R24, 0x1, PT ;  /* 0x000000011800780c */ /* 0x000fda0003f05270 */
[----:B------:R-:W-:-:S05]  /*5640*/  @P0 IMAD.HI.U32 R24, R3, c[0x0][0x330], RZ ;  /* 0x0000cc0003180a27 */ /* 0x000fca00078e00ff */
[----:B------:R-:W-:Y:S02]  /*5650*/  @P0 SHF.R.U32.HI R3, RZ, c[0x0][0x334], R24 ;  /* 0x0000cd00ff030a19 */ /* 0x000fe40000011618 */
.L_x_594:
[----:B------:R-:W-:Y:S05]  /*5660*/  BSYNC B0 ;  /* 0x0000000000007941 */ /* 0x000fea0003800000 */
.L_x_592:
[----:B------:R-:W-:-:S05]  /*5670*/  IMAD R3, R3, c[0x0][0x32c], R9 ;  /* 0x0000cb0003037a24 */ /* 0x000fca00078e0209 */
[----:B------:R-:W-:Y:S02]  /*5680*/  IADD3 R24, R3, c[0x0][0x32c], RZ ;  /* 0x0000cb0003187a10 */ /* 0x000fe40007ffe0ff */
[----:B------:R-:W-:Y:S02]  /*5690*/  IMNMX R0, R0, R3, !PT ;  /* 0x0000000300007217 */ /* 0x000fe40007800200 */
[----:B------:R-:W-:Y:S02]  /*56a0*/  IMNMX R2, R2, R24, PT ;  /* 0x0000001802027217 */ /* 0x000fe40003800200 */
.L_x_591:
[----:B------:R-:W-:Y:S01]  /*56b0*/  ISETP.NE.AND P0, PT, R23, RZ, PT ;  /* 0x000000ff1700720c */ /* 0x000fe20003f05270 */
        /* <DEDUP_REMOVED lines=73> */
[----:B-1----:R-:W-:-:S03]  /*5b50*/  IMAD.IADD R0, R7, 0x1, R3 ;  /* 0x0000000107007824 */ /* 0x002fc600078e0203 */
[----:B------:R-:W-:Y:S01]  /*5b60*/  ISETP.LT.OR P0, PT, R2, 0x4a, P0 ;  /* 0x0000004a0200780c */ /* 0x000fe20000701670 */
[----:B------:R-:W-:-:S03]  /*5b70*/  IMAD.IADD R2, R6, 0x1, R3 ;  /* 0x0000000106027824 */ /* 0x000fc600078e0203 */
[----:B------:R-:W-:Y:S02]  /*5b80*/  FSEL R169, R31, -INF , !P0 ;  /* 0xff8000001fa97808 */ /* 0x000fe40004000000 */
[----:B------:R-:W-:Y:S02]  /*5b90*/  ISETP.GE.AND P0, PT, R62, 0x1, PT ;  /* 0x000000013e00780c */ /* 0x000fe40003f06270 */
[----:B------:R-:W-:-:S11]  /*5ba0*/  IMNMX R2, R8, R2, PT ;  /* 0x0000000208027217 */ /* 0x000fd60003800200 */
        /* <DEDUP_REMOVED lines=12> */
.L_x_597:
[----:B------:R-:W-:-:S04]  /*5c70*/  MOV R24, c[0x0][0x32c] ;  /* 0x0000cb0000187a02 */ /* 0x000fc80000000f00 */
[----:B------:R-:W-:-:S13]  /*5c80*/  ISETP.NE.AND P0, PT, R24, 0x1, PT ;  /* 0x000000011800780c */ /* 0x000fda0003f05270 */
[----:B------:R-:W-:-:S05]  /*5c90*/  @P0 IMAD.HI.U32 R24, R3, c[0x0][0x330], RZ ;  /* 0x0000cc0003180a27 */ /* 0x000fca00078e00ff */
[----:B------:R-:W-:Y:S02]  /*5ca0*/  @P0 SHF.R.U32.HI R3, RZ, c[0x0][0x334], R24 ;  /* 0x0000cd00ff030a19 */ /* 0x000fe40000011618 */
.L_x_598:
[----:B------:R-:W-:Y:S05]  /*5cb0*/  BSYNC B0 ;  /* 0x0000000000007941 */ /* 0x000fea0003800000 */
.L_x_596:
[----:B------:R-:W-:-:S05]  /*5cc0*/  IMAD R3, R3, c[0x0][0x32c], R9 ;  /* 0x0000cb0003037a24 */ /* 0x000fca00078e0209 */
[----:B------:R-:W-:Y:S02]  /*5cd0*/  IADD3 R24, R3, c[0x0][0x32c], RZ ;  /* 0x0000cb0003187a10 */ /* 0x000fe40007ffe0ff */
[----:B------:R-:W-:Y:S02]  /*5ce0*/  IMNMX R0, R0, R3, !PT ;  /* 0x0000000300007217 */ /* 0x000fe40007800200 */
[----:B------:R-:W-:Y:S02]  /*5cf0*/  IMNMX R2, R2, R24, PT ;  /* 0x0000001802027217 */ /* 0x000fe40003800200 */
.L_x_595:
        /* <DEDUP_REMOVED lines=92> */
.L_x_601:
[----:B------:R-:W-:-:S04]  /*62c0*/  MOV R5, c[0x0][0x32c] ;  /* 0x0000cb0000057a02 */ /* 0x000fc80000000f00 */
[----:B------:R-:W-:-:S13]  /*62d0*/  ISETP.NE.AND P0, PT, R5, 0x1, PT ;  /* 0x000000010500780c */ /* 0x000fda0003f05270 */
[----:B------:R-:W-:-:S05]  /*62e0*/  @P0 IMAD.HI.U32 R5, R3, c[0x0][0x330], RZ ;  /* 0x0000cc0003050a27 */ /* 0x000fca00078e00ff */
[----:B------:R-:W-:Y:S02]  /*62f0*/  @P0 SHF.R.U32.HI R3, RZ, c[0x0][0x334], R5 ;  /* 0x0000cd00ff030a19 */ /* 0x000fe40000011605 */
.L_x_602:
[----:B------:R-:W-:Y:S05]  /*6300*/  BSYNC B0 ;  /* 0x0000000000007941 */ /* 0x000fea0003800000 */
.L_x_600:
[----:B------:R-:W-:-:S05]  /*6310*/  IMAD R3, R3, c[0x0][0x32c], R9 ;  /* 0x0000cb0003037a24 */ /* 0x000fca00078e0209 */
[----:B------:R-:W-:Y:S02]  /*6320*/  IADD3 R5, R3, c[0x0][0x32c], RZ ;  /* 0x0000cb0003057a10 */ /* 0x000fe40007ffe0ff */
[----:B------:R-:W-:Y:S02]  /*6330*/  IMNMX R0, R0, R3, !PT ;  /* 0x0000000300007217 */ /* 0x000fe40007800200 */
[----:B------:R-:W-:Y:S02]  /*6340*/  IMNMX R2, R2, R5, PT ;  /* 0x0000000502027217 */ /* 0x000fe40003800200 */
.L_x_599:
[----:B------:R-:W-:Y:S01]  /*6350*/  ISETP.NE.AND P0, PT, R23, RZ, PT ;  /* 0x000000ff1700720c */ /* 0x000fe20003f05270 */
[----:B------:R-:W-:Y:S01]  /*6360*/  LDSM.16.MT88.4 R36, [R193] ;  /* 0x00000000c124783b */ /* 0x000fe20000004200 */
[----:B------:R-:W-:Y:S02]  /*6370*/  FMNMX.FTZ R3, R25, R26, !PT ;  /* 0x0000001a19037209 */ /* 0x000fe40007810000 */
[----:B------:R-:W-:Y:S01]  /*6380*/  ISETP.GT.AND P0, PT, R0, 0x1, !P0 ;  /* 0x000000010000780c */ /* 0x000fe20004704270 */
[----:B------:R-:W-:Y:S01]  /*6390*/  LDSM.16.MT88.4 R64, [R189+0x800] ;  /* 0x00080000bd40783b */ /* 0x000fe20000004200 */
[----:B------:R-:W-:-:S02]  /*63a0*/  FMNMX.FTZ R3, R28, R3, !PT ;  /* 0x000000031c037209 */ /* 0x000fc40007810000 */
[----:B------:R-:W-:Y:S01]  /*63b0*/  ISETP.LT.OR P0, PT, R2, 0x2, P0 ;  /* 0x000000020200780c */ /* 0x000fe20000701670 */
[----:B------:R-:W-:Y:S01]  /*63c0*/  LDSM.16.MT88.4 R80, [R190+0x800] ;  /* 0x00080000be50783b */ /* 0x000fe20000004200 */
[----:B------:R-:W-:Y:S02]  /*63d0*/  FMNMX.FTZ R3, R29, R3, !PT ;  /* 0x000000031d037209 */ /* 0x000fe40007810000 */
[----:B------:R-:W-:Y:S02]  /*63e0*/  FSEL R73, R142, -INF , !P0 ;  /* 0xff8000008e497808 */ /* 0x000fe40004000000 */
[----:B------:R-:W-:Y:S02]  /*63f0*/  ISETP.NE.AND P0, PT, R22, RZ, PT ;  /* 0x000000ff1600720c */ /* 0x000fe40003f05270 */
[----:B------:R-:W-:Y:S02]  /*6400*/  FMNMX.FTZ R3, R30, R3, !PT ;  /* 0x000000031e037209 */ /* 0x000fe40007810000 */
        /* <DEDUP_REMOVED lines=30> */
[----:B------:R-:W-:-:S02]  /*65f0*/  ISETP.LT.OR P0, PT, R2, 0x19, P0 ;  /* 0x000000190200780c */ /* 0x000fc40000701670 */
[----:B------:R-:W-:Y:S02]  /*6600*/  FMNMX.FTZ R3, R176, R3, !PT ;  /* 0x00000003b0037209 */ /* 0x000fe40007810000 */
[----:B------:R-:W-:Y:S02]  /*6610*/  FSEL R92, R92, -INF , !P0 ;  /* 0xff8000005c5c7808 */ /* 0x000fe40004000000 */
[----:B------:R-:W-:Y:S02]  /*6620*/  ISETP.NE.AND P0, PT, R17, RZ, PT ;  /* 0x000000ff1100720c */ /* 0x000fe40003f05270 */
[----:B------:R-:W-:Y:S02]  /*6630*/  FMNMX.FTZ R3, R175, R3, !PT ;  /* 0x00000003af037209 */ /* 0x000fe40007810000 */
        /* <DEDUP_REMOVED lines=19> */
[----:B------:R-:W-:Y:S02]  /*6770*/  ISETP.GT.AND P0, PT, R0, 0x30, !P6 ;  /* 0x000000300000780c */ /* 0x000fe40007704270 */
[----:B------:R-:W-:Y:S02]  /*6780*/  ISETP.NE.AND P6, PT, R4, RZ, PT ;  /* 0x000000ff0400720c */ /* 0x000fe40003fc5270 */
[----:B------:R-:W1:Y:S01]  /*6790*/  SHFL.BFLY PT, R4, R3, 0x2, 0x1f ;  /* 0x0c401f0003047f89 */ /* 0x000e6200000e0000 */
[----:B------:R-:W-:-:S04]  /*67a0*/  ISETP.LT.OR P0, PT, R2, 0x31, P0 ;  /* 0x000000310200780c */ /* 0x000fc80000701670 */
[----:B------:R-:W-:Y:S02]  /*67b0*/  FSEL R163, R78, -INF , !P0 ;  /* 0xff8000004ea37808 */ /* 0x000fe40004000000 */
[----:B------:R-:W-:Y:S01]  /*67c0*/  ISETP.GT.AND P0, PT, R0, 0x31, !P5 ;  /* 0x000000310000780c */ /* 0x000fe20006f04270 */
[----:B------:R-:W-:Y:S01]  /*67d0*/  LDSM.16.MT88.4 R76, [R192+0x800] ;  /* 0x00080000c04c783b */ /* 0x000fe20000004200 */
[----:B------:R-:W-:Y:S02]  /*67e0*/  ISETP.NE.AND P5, PT, R10, RZ, PT ;  /* 0x000000ff0a00720c */ /* 0x000fe40003fa5270 */
[----:B------:R-:W-:-:S04]  /*67f0*/  ISETP.LT.OR P0, PT, R2, 0x32, P0 ;  /* 0x000000320200780c */ /* 0x000fc80000701670 */
[----:B------:R-:W-:Y:S02]  /*6800*/  FSEL R164, R72, -INF , !P0 ;  /* 0xff80000048a47808 */ /* 0x000fe40004000000 */
[----:B------:R-:W-:Y:S02]  /*6810*/  ISETP.GT.AND P0, PT, R0, 0x38, !P3 ;  /* 0x000000380000780c */ /* 0x000fe40005f04270 */
[----:B------:R-:W-:Y:S02]  /*6820*/  ISETP.NE.AND P3, PT, R11, RZ, PT ;  /* 0x000000ff0b00720c */ /* 0x000fe40003f65270 */
[----:B------:R-:W-:Y:S02]  /*6830*/  ISETP.LT.OR P0, PT, R2, 0x39, P0 ;  /* 0x000000390200780c */ /* 0x000fe40000701670 */
[----:B-1----:R-:W-:Y:S02]  /*6840*/  FMNMX.FTZ R3, R3, R4, !PT ;  /* 0x0000000403037209 */ /* 0x002fe40007810000 */
[----:B------:R-:W-:-:S02]  /*6850*/  FSEL R165, R50, -INF , !P0 ;  /* 0xff80000032a57808 */ /* 0x000fc40004000000 */
[----:B------:R-:W-:Y:S01]  /*6860*/  ISETP.GT.AND P0, PT, R0, 0x39, !P2 ;  /* 0x000000390000780c */ /* 0x000fe20005704270 */
[----:B------:R-:W1:Y:S01]  /*6870*/  SHFL.BFLY PT, R4, R3, 0x1, 0x1f ;  /* 0x0c201f0003047f89 */ /* 0x000e6200000e0000 */
[----:B------:R-:W-:Y:S02]  /*6880*/  ISETP.NE.AND P2, PT, R12, RZ, PT ;  /* 0x000000ff0c00720c */ /* 0x000fe40003f45270 */
[----:B------:R-:W-:Y:S02]  /*6890*/  ISETP.LT.OR P0, PT, R2, 0x3a, P0 ;  /* 0x0000003a0200780c */ /* 0x000fe40000701670 */
[C---:B------:R-:W-:Y:S02]  /*68a0*/  ISETP.GT.AND P2, PT, R0.reuse, 0x40, !P2 ;  /* 0x000000400000780c */ /* 0x040fe40005744270 */
[----:B------:R-:W-:Y:S02]  /*68b0*/  FSEL R168, R49, -INF , !P0 ;  /* 0xff80000031a87808 */ /* 0x000fe40004000000 */
[----:B------:R-:W-:-:S02]  /*68c0*/  ISETP.GT.AND P0, PT, R0, RZ, !P1 ;  /* 0x000000ff0000720c */ /* 0x000fc40004f04270 */
[----:B------:R-:W-:Y:S02]  /*68d0*/  ISETP.GT.AND P1, PT, R0, 0x41, !P3 ;  /* 0x000000410000780c */ /* 0x000fe40005f24270 */
[C---:B------:R-:W-:Y:S02]  /*68e0*/  ISETP.LT.OR P0, PT, R2.reuse, 0x1, P0 ;  /* 0x000000010200780c */ /* 0x040fe40000701670 */
[----:B------:R-:W-:Y:S02]  /*68f0*/  ISETP.LT.OR P3, PT, R2, 0x41, P2 ;  /* 0x000000410200780c */ /* 0x000fe40001761670 */
[----:B------:R-:W-:Y:S02]  /*6900*/  FSEL R68, R148, -INF , !P0 ;  /* 0xff80000094447808 */ /* 0x000fe40004000000 */
[----:B------:R-:W-:Y:S02]  /*6910*/  ISETP.LT.OR P2, PT, R2, 0x42, P1 ;  /* 0x000000420200780c */ /* 0x000fe40000f41670 */
[----:B------:R-:W-:-:S02]  /*6920*/  FMNMX.FTZ R7, R68, R73, !PT ;  /* 0x0000004944077209 */ /* 0x000fc40007810000 */
[----:B------:R-:W-:Y:S02]  /*6930*/  FSEL R162, R61, -INF , !P3 ;  /* 0xff8000003da27808 */ /* 0x000fe40005800000 */
[----:B-1----:R-:W-:Y:S02]  /*6940*/  FMNMX.FTZ R72, R3, R4, !PT ;  /* 0x0000000403487209 */ /* 0x002fe40007810000 */
[----:B------:R-:W-:Y:S02]  /*6950*/  FSEL R161, R59, -INF , !P2 ;  /* 0xff8000003ba17808 */ /* 0x000fe40005000000 */
[C---:B------:R-:W-:Y:S01]  /*6960*/  FSETP.NEU.FTZ.AND P0, PT, R72.reuse, -INF , PT ;  /* 0xff8000004800780b */ /* 0x040fe20003f1d000 */
[----:B------:R-:W-:-:S05]  /*6970*/  FMUL.FTZ R3, R72, c[0x0][0x2d0] ;  /* 0x0000b40048037a20 */ /* 0x000fca0000410000 */
[----:B------:R-:W-:Y:S02]  /*6980*/  FSEL R4, R3, RZ, P0 ;  /* 0x000000ff03047208 */ /* 0x000fe40000000000 */
[----:B------:R-:W-:-:S03]  /*6990*/  FMNMX.FTZ R3, R27, R32, !PT ;  /* 0x000000201b037209 */ /* 0x000fc60007810000 */
[----:B------:R-:W-:Y:S01]  /*69a0*/  FFMA.FTZ R6, R25, c[0x0][0x2d0], -R4 ;  /* 0x0000b40019067a23 */ /* 0x000fe20000010804 */
[----:B------:R-:W-:-:S03]  /*69b0*/  FMNMX.FTZ R3, R33, R3, !PT ;  /* 0x0000000321037209 */ /* 0x000fc60007810000 */
[----:B------:R1:W-:Y:S01]  /*69c0*/  MUFU.EX2 R8, R6 ;  /* 0x0000000600087308 */ /* 0x0003e20000000800 */
[----:B------:R-:W-:-:S04]  /*69d0*/  FMNMX.FTZ R3, R34, R3, !PT ;  /* 0x0000000322037209 */ /* 0x000fc80007810000 */
[----:B------:R-:W-:-:S04]  /*69e0*/  FMNMX.FTZ R3, R45, R3, !PT ;  /* 0x000000032d037209 */ /* 0x000fc80007810000 */
[----:B------:R-:W-:-:S04]  /*69f0*/  FMNMX.FTZ R3, R47, R3, !PT ;  /* 0x000000032f037209 */ /* 0x000fc80007810000 */
[----:B------:R-:W-:Y:S02]  /*6a00*/  FMNMX.FTZ R3, R60, R3, !PT ;  /* 0x000000033c037209 */ /* 0x000fe40007810000 */
[----:B-1----:R-:W-:Y:S01]  /*6a10*/  FMNMX.FTZ R6, R85, R7, !PT ;  /* 0x0000000755067209 */ /* 0x002fe20007810000 */
[----:B------:R-:W-:Y:S01]  /*6a20*/  FFMA.FTZ R7, R26, c[0x0][0x2d0], -R4 ;  /* 0x0000b4001a077a23 */ /* 0x000fe20000010804 */
[----:B------:R-:W-:Y:S02]  /*6a30*/  FMNMX.FTZ R3, R75, R3, !PT ;  /* 0x000000034b037209 */ /* 0x000fe40007810000 */
[----:B------:R-:W-:Y:S01]  /*6a40*/  FMNMX.FTZ R6, R84, R6, !PT ;  /* 0x0000000654067209 */ /* 0x000fe20007810000 */
[----:B------:R1:W2:Y:S01]  /*6a50*/  MUFU.EX2 R9, R7 ;  /* 0x0000000700097308 */ /* 0x0002a20000000800 */
[----:B------:R-:W-:Y:S02]  /*6a60*/  FMNMX.FTZ R3, R118, R3, !PT ;  /* 0x0000000376037209 */ /* 0x000fe40007810000 */
[----:B------:R-:W-:-:S02]  /*6a70*/  FMNMX.FTZ R6, R87, R6, !PT ;  /* 0x0000000657067209 */ /* 0x000fc40007810000 */
[----:B------:R-:W-:Y:S02]  /*6a80*/  FMNMX.FTZ R3, R119, R3, !PT ;  /* 0x0000000377037209 */ /* 0x000fe40007810000 */
[----:B------:R-:W-:Y:S02]  /*6a90*/  FMNMX.FTZ R6, R89, R6, !PT ;  /* 0x0000000659067209 */ /* 0x000fe40007810000 */
[----:B------:R-:W-:Y:S02]  /*6aa0*/  FMNMX.FTZ R3, R131, R3, !PT ;  /* 0x0000000383037209 */ /* 0x000fe40007810000 */
[----:B------:R-:W-:Y:S02]  /*6ab0*/  FMNMX.FTZ R6, R92, R6, !PT ;  /* 0x000000065c067209 */ /* 0x000fe40007810000 */
[----:B------:R-:W-:Y:S02]  /*6ac0*/  FMNMX.FTZ R3, R132, R3, !PT ;  /* 0x0000000384037209 */ /* 0x000fe40007810000 */
[----:B------:R-:W-:Y:S01]  /*6ad0*/  FMNMX.FTZ R6, R93, R6, !PT ;  /* 0x000000065d067209 */ /* 0x000fe20007810000 */
[----:B-1----:R-:W-:Y:S01]  /*6ae0*/  FFMA.FTZ R7, R28, c[0x0][0x2d0], -R4 ;  /* 0x0000b4001c077a23 */ /* 0x002fe20000010804 */
[----:B------:R-:W-:-:S02]  /*6af0*/  FMNMX.FTZ R3, R134, R3, !PT ;  /* 0x0000000386037209 */ /* 0x000fc40007810000 */
[----:B------:R-:W-:Y:S01]  /*6b00*/  FMNMX.FTZ R6, R133, R6, !PT ;  /* 0x0000000685067209 */ /* 0x000fe20007810000 */
[----:B------:R1:W-:Y:S01]  /*6b10*/  MUFU.EX2 R185, R7 ;  /* 0x0000000700b97308 */ /* 0x0003e20000000800 */
[----:B------:R-:W-:Y:S02]  /*6b20*/  FMNMX.FTZ R3, R144, R3, !PT ;  /* 0x0000000390037209 */ /* 0x000fe40007810000 */
[----:B------:R-:W-:Y:S02]  /*6b30*/  FMNMX.FTZ R6, R153, R6, !PT ;  /* 0x0000000699067209 */ /* 0x000fe40007810000 */
[----:B------:R-:W-:Y:S02]  /*6b40*/  FMNMX.FTZ R3, R152, R3, !PT ;  /* 0x0000000398037209 */ /* 0x000fe40007810000 */
[----:B--2---:R-:W-:Y:S02]  /*6b50*/  F2FP.BF16.PACK_AB R12, R9, R8 ;  /* 0x00000008090c723e */ /* 0x004fe400000010ff */
[----:B------:R-:W-:-:S04]  /*6b60*/  FMNMX.FTZ R3, R154, R3, !PT ;  /* 0x000000039a037209 */ /* 0x000fc80007810000 */
[----:B------:R-:W-:Y:S01]  /*6b70*/  FMNMX.FTZ R3, R173, R3, !PT ;  /* 0x00000003ad037209 */ /* 0x000fe20007810000 */
[----:B-1----:R-:W-:-:S03]  /*6b80*/  FFMA.FTZ R7, R29, c[0x0][0x2d0], -R4 ;  /* 0x0000b4001d077a23 */ /* 0x002fc60000010804 */
[----:B------:R-:W-:Y:S01]  /*6b90*/  FMNMX.FTZ R3, R172, R3, !PT ;  /* 0x00000003ac037209 */ /* 0x000fe20007810000 */
[----:B------:R1:W2:Y:S03]  /*6ba0*/  MUFU.EX2 R184, R7 ;  /* 0x0000000700b87308 */ /* 0x0002a60000000800 */
[----:B------:R-:W-:-:S04]  /*6bb0*/  FMNMX.FTZ R3, R171, R3, !PT ;  /* 0x00000003ab037209 */ /* 0x000fc80007810000 */
[----:B------:R-:W-:-:S05]  /*6bc0*/  FMNMX.FTZ R3, R169, R3, !PT ;  /* 0x00000003a9037209 */ /* 0x000fca0007810000 */
[----:B------:R-:W3:Y:S01]  /*6bd0*/  SHFL.BFLY PT, R5, R3, 0x2, 0x1f ;  /* 0x0c401f0003057f89 */ /* 0x000ee200000e0000 */
[----:B-1----:R-:W-:Y:S01]  /*6be0*/  FFMA.FTZ R7, R30, c[0x0][0x2d0], -R4 ;  /* 0x0000b4001e077a23 */ /* 0x002fe20000010804 */
[----:B--2---:R-:W-:Y:S02]  /*6bf0*/  F2FP.BF16.PACK_AB R14, R184, R185 ;  /* 0x000000b9b80e723e */ /* 0x004fe400000010ff */
[----:B------:R-:W-:Y:S01]  /*6c00*/  LDSM.16.MT88.4 R28, [R189] ;  /* 0x00000000bd1c783b */ /* 0x000fe20000004200 */
[----:B------:R1:W-:Y:S01]  /*6c10*/  MUFU.EX2 R183, R7 ;  /* 0x0000000700b77308 */ /* 0x0003e20000000800 */
[----:B---3--:R-:W-:Y:S02]  /*6c20*/  FMNMX.FTZ R3, R3, R5, !PT ;  /* 0x0000000503037209 */ /* 0x008fe40007810000 */
[----:B-1----:R-:W-:-:S03]  /*6c30*/  FMNMX.FTZ R7, R155, R6, !PT ;  /* 0x000000069b077209 */ /* 0x002fc60007810000 */
[----:B------:R-:W1:Y:S01]  /*6c40*/  SHFL.BFLY PT, R5, R3, 0x1, 0x1f ;  /* 0x0c201f0003057f89 */ /* 0x000e6200000e0000 */
[----:B------:R-:W-:Y:S02]  /*6c50*/  FMNMX.FTZ R7, R157, R7, !PT ;  /* 0x000000079d077209 */ /* 0x000fe40007810000 */
[----:B-1----:R-:W-:Y:S02]  /*6c60*/  FMNMX.FTZ R71, R3, R5, !PT ;  /* 0x0000000503477209 */ /* 0x002fe40007810000 */
[----:B------:R-:W-:Y:S02]  /*6c70*/  FMNMX.FTZ R5, R69, R74, !PT ;  /* 0x0000004a45057209 */ /* 0x000fe40007810000 */
[C---:B------:R-:W-:Y:S01]  /*6c80*/  FSETP.NEU.FTZ.AND P0, PT, R71.reuse, -INF , PT ;  /* 0xff8000004700780b */ /* 0x040fe20003f1d000 */
[----:B------:R-:W-:Y:S01]  /*6c90*/  FMUL.FTZ R3, R71, c[0x0][0x2d0] ;  /* 0x0000b40047037a20 */ /* 0x000fe20000410000 */
[----:B------:R-:W-:-:S04]  /*6ca0*/  FMNMX.FTZ R5, R86, R5, !PT ;  /* 0x0000000556057209 */ /* 0x000fc80007810000 */
[----:B------:R-:W-:Y:S02]  /*6cb0*/  FMNMX.FTZ R5, R88, R5, !PT ;  /* 0x0000000558057209 */ /* 0x000fe40007810000 */
[----:B------:R-:W-:Y:S02]  /*6cc0*/  FSEL R3, R3, RZ, P0 ;  /* 0x000000ff03037208 */ /* 0x000fe40000000000 */
[----:B------:R-:W-:Y:S02]  /*6cd0*/  FMNMX.FTZ R5, R90, R5, !PT ;  /* 0x000000055a057209 */ /* 0x000fe40007810000 */
[C---:B------:R-:W-:Y:S01]  /*6ce0*/  ISETP.GT.AND P0, PT, R0.reuse, 0x48, !P5 ;  /* 0x000000480000780c */ /* 0x040fe20006f04270 */
[----:B------:R-:W-:Y:S01]  /*6cf0*/  FFMA.FTZ R6, R27, c[0x0][0x2d0], -R3 ;  /* 0x0000b4001b067a23 */ /* 0x000fe20000010803 */
[----:B------:R-:W-:Y:S02]  /*6d00*/  FMNMX.FTZ R5, R91, R5, !PT ;  /* 0x000000055b057209 */ /* 0x000fe40007810000 */
[----:B------:R-:W-:Y:S01]  /*6d10*/  ISETP.GT.AND P5, PT, R0, 0x49, !P6 ;  /* 0x000000490000780c */ /* 0x000fe200077a4270 */
[----:B------:R1:W-:Y:S01]  /*6d20*/  MUFU.EX2 R249, R6 ;  /* 0x0000000600f97308 */ /* 0x0003e20000000800 */
[----:B------:R-:W-:-:S02]  /*6d30*/  FMNMX.FTZ R5, R94, R5, !PT ;  /* 0x000000055e057209 */ /* 0x000fc40007810000 */
[C---:B------:R-:W-:Y:S02]  /*6d40*/  ISETP.LT.OR P1, PT, R2.reuse, 0x49, P0 ;  /* 0x000000490200780c */ /* 0x040fe40000721670 */
[----:B------:R-:W-:Y:S02]  /*6d50*/  FMNMX.FTZ R5, R95, R5, !PT ;  /* 0x000000055f057209 */ /* 0x000fe40007810000 */
[----:B------:R-:W-:Y:S01]  /*6d60*/  ISETP.LT.OR P0, PT, R2, 0x4a, P5 ;  /* 0x0000004a0200780c */ /* 0x000fe20002f01670 */
[----:B------:R-:W-:Y:S01]  /*6d70*/  FFMA.FTZ R2, R34, c[0x0][0x2d0], -R3 ;  /* 0x0000b40022027a23 */ /* 0x000fe20000010803 */
[----:B------:R-:W-:Y:S02]  /*6d80*/  FMNMX.FTZ R5, R135, R5, !PT ;  /* 0x0000000587057209 */ /* 0x000fe40007810000 */
[----:B------:R-:W-:Y:S01]  /*6d90*/  FSEL R160, R51, -INF , !P1 ;  /* 0xff80000033a07808 */ /* 0x000fe20004800000 */
[----:B------:R-:W-:Y:S01]  /*6da0*/  MUFU.EX2 R246, R2 ;  /* 0x0000000200f67308 */ /* 0x000fe20000000800 */
[----:B------:R-:W-:-:S02]  /*6db0*/  FMNMX.FTZ R5, R147, R5, !PT ;  /* 0x0000000593057209 */ /* 0x000fc40007810000 */
[----:B------:R-:W-:Y:S02]  /*6dc0*/  FSEL R159, R43, -INF , !P0 ;  /* 0xff8000002b9f7808 */ /* 0x000fe40004000000 */
[----:B------:R-:W-:Y:S02]  /*6dd0*/  FMNMX.FTZ R5, R156, R5, !PT ;  /* 0x000000059c057209 */ /* 0x000fe40007810000 */
[----:B-1----:R-:W-:Y:S02]  /*6de0*/  FMNMX.FTZ R6, R163, R7, !PT ;  /* 0x00000007a3067209 */ /* 0x002fe40007810000 */
[----:B------:R-:W-:Y:S02]  /*6df0*/  FMNMX.FTZ R5, R158, R5, !PT ;  /* 0x000000059e057209 */ /* 0x000fe40007810000 */
[----:B------:R-:W-:Y:S02]  /*6e00*/  FMNMX.FTZ R6, R164, R6, !PT ;  /* 0x00000006a4067209 */ /* 0x000fe40007810000 */
[----:B------:R-:W-:-:S02]  /*6e10*/  FMNMX.FTZ R5, R167, R5, !PT ;  /* 0x00000005a7057209 */ /* 0x000fc40007810000 */
[----:B------:R-:W-:Y:S02]  /*6e20*/  FMNMX.FTZ R6, R165, R6, !PT ;  /* 0x00000006a5067209 */ /* 0x000fe40007810000 */
[----:B------:R-:W-:-:S04]  /*6e30*/  FMNMX.FTZ R5, R166, R5, !PT ;  /* 0x00000005a6057209 */ /* 0x000fc80007810000 */
[----:B------:R-:W-:-:S04]  /*6e40*/  FMNMX.FTZ R5, R170, R5, !PT ;  /* 0x00000005aa057209 */ /* 0x000fc80007810000 */
[----:B------:R-:W-:-:S04]  /*6e50*/  FMNMX.FTZ R5, R174, R5, !PT ;  /* 0x00000005ae057209 */ /* 0x000fc80007810000 */
[----:B------:R-:W-:-:S04]  /*6e60*/  FMNMX.FTZ R5, R179, R5, !PT ;  /* 0x00000005b3057209 */ /* 0x000fc80007810000 */
[----:B------:R-:W-:Y:S01]  /*6e70*/  FMNMX.FTZ R0, R181, R5, !PT ;  /* 0x00000005b5007209 */ /* 0x000fe20007810000 */
[----:B------:R-:W-:-:S03]  /*6e80*/  FFMA.FTZ R5, R32, c[0x0][0x2d0], -R3 ;  /* 0x0000b40020057a23 */ /* 0x000fc60000010803 */
[----:B------:R-:W-:Y:S01]  /*6e90*/  FMNMX.FTZ R0, R182, R0, !PT ;  /* 0x00000000b6007209 */ /* 0x000fe20007810000 */
[----:B------:R1:W2:Y:S03]  /*6ea0*/  MUFU.EX2 R245, R5 ;  /* 0x0000000500f57308 */ /* 0x0002a60000000800 */
[----:B------:R-:W-:-:S05]  /*6eb0*/  FMNMX.FTZ R0, R180, R0, !PT ;  /* 0x00000000b4007209 */ /* 0x000fca0007810000 */
[----:B------:R-:W3:Y:S01]  /*6ec0*/  SHFL.BFLY PT, R7, R0, 0x2, 0x1f ;  /* 0x0c401f0000077f89 */ /* 0x000ee200000e0000 */
[----:B-1----:R-:W-:Y:S01]  /*6ed0*/  FFMA.FTZ R5, R33, c[0x0][0x2d0], -R3 ;  /* 0x0000b40021057a23 */ /* 0x002fe20000010803 */
[----:B--2---:R-:W-:Y:S02]  /*6ee0*/  F2FP.BF16.PACK_AB R13, R245, R249 ;  /* 0x000000f9f50d723e */ /* 0x004fe400000010ff */
[----:B------:R-:W-:Y:S01]  /*6ef0*/  LDSM.16.MT88.4 R32, [R190] ;  /* 0x00000000be20783b */ /* 0x000fe20000004200 */
[----:B------:R1:W2:Y:S01]  /*6f00*/  MUFU.EX2 R248, R5 ;  /* 0x0000000500f87308 */ /* 0x0002a20000000800 */
[----:B---3--:R-:W-:Y:S02]  /*6f10*/  FMNMX.FTZ R0, R0, R7, !PT ;  /* 0x0000000700007209 */ /* 0x008fe40007810000 */
[----:B-1----:R-:W-:-:S03]  /*6f20*/  FMNMX.FTZ R5, R168, R6, !PT ;  /* 0x00000006a8057209 */ /* 0x002fc60007810000 */
[----:B------:R-:W1:Y:S01]  /*6f30*/  SHFL.BFLY PT, R7, R0, 0x1, 0x1f ;  /* 0x0c201f0000077f89 */ /* 0x000e6200000e0000 */
[----:B--2---:R-:W-:Y:S02]  /*6f40*/  F2FP.BF16.PACK_AB R15, R246, R248 ;  /* 0x000000f8f60f723e */ /* 0x004fe400000010ff */
[----:B------:R-:W-:-:S04]  /*6f50*/  FMNMX.FTZ R5, R162, R5, !PT ;  /* 0x00000005a2057209 */ /* 0x000fc80007810000 */
[----:B------:R-:W-:Y:S01]  /*6f60*/  FMNMX.FTZ R2, R161, R5, !PT ;  /* 0x00000005a1027209 */ /* 0x000fe20007810000 */
[----:B------:R-:W-:Y:S01]  /*6f70*/  FFMA.FTZ R5, R40, c[0x0][0x2d0], -R4 ;  /* 0x0000b40028057a23 */ /* 0x000fe20000010804 */
[C---:B------:R-:W-:Y:S01]  /*6f80*/  HMMA.16816.F32.BF16 R48, R12.reuse, R28, RZ ;  /* 0x0000001c0c30723c */ /* 0x040fe200000418ff */
[----:B------:R-:W-:Y:S01]  /*6f90*/  LDSM.16.MT88.4 R40, [R192] ;  /* 0x00000000c028783b */ /* 0x000fe20000004200 */
[----:B------:R-:W-:Y:S01]  /*6fa0*/  FMNMX.FTZ R2, R160, R2, !PT ;  /* 0x00000002a0027209 */ /* 0x000fe20007810000 */
[----:B------:R2:W-:Y:S03]  /*6fb0*/  MUFU.EX2 R250, R5 ;  /* 0x0000000500fa7308 */ /* 0x0005e60000000800 */
[----:B------:R-:W-:Y:S02]  /*6fc0*/  FMNMX.FTZ R2, R159, R2, !PT ;  /* 0x000000029f027209 */ /* 0x000fe40007810000 */
[----:B------:R-:W-:Y:S03]  /*6fd0*/  HMMA.16816.F32.BF16 R56, R12, R36, RZ ;  /* 0x000000240c38723c */ /* 0x000fe600000418ff */
[----:B------:R-:W3:Y:S01]  /*6fe0*/  SHFL.BFLY PT, R6, R2, 0x2, 0x1f ;  /* 0x0c401f0002067f89 */ /* 0x000ee200000e0000 */
[----:B-1----:R-:W-:Y:S01]  /*6ff0*/  FMNMX.FTZ R70, R0, R7, !PT ;  /* 0x0000000700467209 */ /* 0x002fe20007810000 */
[----:B------:R-:W-:-:S03]  /*7000*/  FFMA.FTZ R0, R60, c[0x0][0x2d0], -R3 ;  /* 0x0000b4003c007a23 */ /* 0x000fc60000010803 */
[----:B------:R-:W-:Y:S01]  /*7010*/  HMMA.16816.F32.BF16 R20, R12, R38, RZ ;  /* 0x000000260c14723c */ /* 0x000fe200000418ff */
[----:B------:R-:W-:Y:S01]  /*7020*/  LDSM.16.MT88.4 R60, [R193+0x800] ;  /* 0x00080000c13c783b */ /* 0x000fe20000004200 */
[----:B--2---:R-:W-:Y:S01]  /*7030*/  FFMA.FTZ R5, R44, c[0x0][0x2d0], -R4 ;  /* 0x0000b4002c057a23 */ /* 0x004fe20000010804 */
[----:B------:R1:W-:Y:S01]  /*7040*/  MUFU.EX2 R242, R0 ;  /* 0x0000000000f27308 */ /* 0x0003e20000000800 */
[----:B------:R-:W-:-:S04]  /*7050*/  FSETP.NEU.FTZ.AND P0, PT, R70, -INF , PT ;  /* 0xff8000004600780b */ /* 0x000fc80003f1d000 */
[C---:B------:R-:W-:Y:S03]  /*7060*/  HMMA.16816.F32.BF16 R16, R12.reuse, R34, RZ ;  /* 0x000000220c10723c */ /* 0x040fe600000418ff */
[----:B------:R2:W-:Y:S01]  /*7070*/  MUFU.EX2 R251, R5 ;  /* 0x0000000500fb7308 */ /* 0x0005e20000000800 */
[----:B---3--:R-:W-:Y:S01]  /*7080*/  FMNMX.FTZ R2, R2, R6, !PT ;  /* 0x0000000602027209 */ /* 0x008fe20007810000 */
[----:B-1----:R-:W-:Y:S02]  /*7090*/  FMUL.FTZ R0, R70, c[0x0][0x2d0] ;  /* 0x0000b40046007a20 */ /* 0x002fe40000410000 */
[----:B------:R-:W-:Y:S02]  /*70a0*/  FFMA.FTZ R6, R75, c[0x0][0x2d0], -R3 ;  /* 0x0000b4004b067a23 */ /* 0x000fe40000010803 */
[----:B------:R-:W1:Y:S01]  /*70b0*/  SHFL.BFLY PT, R7, R2, 0x1, 0x1f ;  /* 0x0c201f0002077f89 */ /* 0x000e6200000e0000 */
[----:B------:R-:W-:Y:S01]  /*70c0*/  HMMA.16816.F32.BF16 R24, R12, R40, RZ ;  /* 0x000000280c18723c */ /* 0x000fe200000418ff */
[----:B------:R-:W3:Y:S01]  /*70d0*/  MUFU.EX2 R247, R6 ;  /* 0x0000000600f77308 */ /* 0x000ee20000000800 */
[----:B------:R-:W-:-:S02]  /*70e0*/  IMAD.MOV.U32 R75, RZ, RZ, R97 ;  /* 0x000000ffff4b7224 */ /* 0x000fc400078e0061 */
[----:B--2---:R-:W-:-:S05]  /*70f0*/  FFMA.FTZ R5, R46, c[0x0][0x2d0], -R4 ;  /* 0x0000b4002e057a23 */ /* 0x004fca0000010804 */
[----:B------:R2:W4:Y:S01]  /*7100*/  MUFU.EX2 R252, R5 ;  /* 0x0000000500fc7308 */ /* 0x0005220000000800 */
[----:B---3--:R-:W-:Y:S01]  /*7110*/  F2FP.BF16.PACK_AB R11, R247, R242 ;  /* 0x000000f2f70b723e */ /* 0x008fe200000010ff */
[----:B--2---:R-:W-:Y:S01]  /*7120*/  FFMA.FTZ R5, R52, c[0x0][0x2d0], -R4 ;  /* 0x0000b40034057a23 */ /* 0x004fe20000010804 */
[----:B----4-:R-:W-:Y:S01]  /*7130*/  F2FP.BF16.PACK_AB R10, R252, R251 ;  /* 0x000000fbfc0a723e */ /* 0x010fe200000010ff */
[----:B------:R-:W-:Y:S04]  /*7140*/  HMMA.16816.F32.BF16 R52, R12, R32, RZ ;  /* 0x000000200c34723c */ /* 0x000fe800000418ff */
[----:B------:R2:W-:Y:S02]  /*7150*/  MUFU.EX2 R96, R5 ;  /* 0x0000000500607308 */ /* 0x0005e40000000800 */
[----:B--2---:R-:W-:-:S06]  /*7160*/  FFMA.FTZ R5, R45, c[0x0][0x2d0], -R3 ;  /* 0x0000b4002d057a23 */ /* 0x004fcc0000010803 */
[----:B------:R2:W-:Y:S02]  /*7170*/  MUFU.EX2 R241, R5 ;  /* 0x0000000500f17308 */ /* 0x0005e40000000800 */
[----:B--2---:R-:W-:Y:S02]  /*7180*/  FFMA.FTZ R5, R47, c[0x0][0x2d0], -R3 ;  /* 0x0000b4002f057a23 */ /* 0x004fe40000010803 */
[C---:B------:R-:W-:Y:S04]  /*7190*/  HMMA.16816.F32.BF16 R44, R12.reuse, R30, RZ ;  /* 0x0000001e0c2c723c */ /* 0x040fe800000418ff */
[----:B------:R2:W3:Y:S04]  /*71a0*/  MUFU.EX2 R240, R5 ;  /* 0x0000000500f07308 */ /* 0x0004e80000000800 */
[----:B------:R-:W-:Y:S01]  /*71b0*/  HMMA.16816.F32.BF16 R12, R12, R42, RZ ;  /* 0x0000002a0c0c723c */ /* 0x000fe200000418ff */
[----:B--2---:R-:W-:-:S05]  /*71c0*/  FSEL R5, R0, RZ, P0 ;  /* 0x000000ff00057208 */ /* 0x004fca0000000000 */
[--C-:B------:R-:W-:Y:S02]  /*71d0*/  FFMA.FTZ R0, R69, c[0x0][0x2d0], -R5.reuse ;  /* 0x0000b40045007a23 */ /* 0x100fe40000010805 */
[----:B------:R-:W-:Y:S02]  /*71e0*/  FFMA.FTZ R6, R74, c[0x0][0x2d0], -R5 ;  /* 0x0000b4004a067a23 */ /* 0x000fe40000010805 */
[----:B------:R1:W-:Y:S01]  /*71f0*/  MUFU.EX2 R238, R0 ;  /* 0x0000000000ee7308 */ /* 0x0003e20000000800 */
[----:B------:R-:W-:Y:S01]  /*7200*/  IMAD.MOV.U32 R74, RZ, RZ, R9 ;  /* 0x000000ffff4a7224 */ /* 0x000fe200078e0009 */
[----:B---3--:R-:W-:-:S06]  /*7210*/  F2FP.BF16.PACK_AB R9, R240, R241 ;  /* 0x000000f1f009723e */ /* 0x008fcc00000010ff */
[----:B------:R2:W3:Y:S01]  /*7220*/  MUFU.EX2 R236, R6 ;  /* 0x0000000600ec7308 */ /* 0x0004e20000000800 */
[----:B-1----:R-:W-:Y:S01]  /*7230*/  FMNMX.FTZ R0, R2, R7, !PT ;  /* 0x0000000702007209 */ /* 0x002fe20007810000 */
[----:B------:R-:W-:Y:S02]  /*7240*/  FFMA.FTZ R2, R86, c[0x0][0x2d0], -R5 ;  /* 0x0000b40056027a23 */ /* 0x000fe40000010805 */
[----:B------:R-:W-:Y:S01]  /*7250*/  IMAD.MOV.U32 R7, RZ, RZ, R8 ;  /* 0x000000ffff077224 */ /* 0x000fe200078e0008 */
[----:B------:R-:W-:-:S03]  /*7260*/  FSETP.NEU.FTZ.AND P0, PT, R0, -INF , PT ;  /* 0xff8000000000780b */ /* 0x000fc60003f1d000 */
[----:B------:R1:W-:Y:S01]  /*7270*/  MUFU.EX2 R237, R2 ;  /* 0x0000000200ed7308 */ /* 0x0003e20000000800 */
[----:B------:R-:W-:Y:S01]  /*7280*/  F2FP.BF16.PACK_AB R8, R250, R183 ;  /* 0x000000b7fa08723e */ /* 0x000fe200000010ff */
[----:B--2---:R-:W-:-:S06]  /*7290*/  FFMA.FTZ R6, R88, c[0x0][0x2d0], -R5 ;  /* 0x0000b40058067a23 */ /* 0x004fcc0000010805 */
[----:B------:R2:W4:Y:S01]  /*72a0*/  MUFU.EX2 R235, R6 ;  /* 0x0000000600eb7308 */ /* 0x0005220000000800 */
[----:B------:R-:W-:Y:S01]  /*72b0*/  HMMA.16816.F32.BF16 R124, R8, R64, R48 ;  /* 0x00000040087c723c */ /* 0x000fe20000041830 */
[----:B-1----:R-:W-:-:S07]  /*72c0*/  FMUL.FTZ R2, R0, c[0x0][0x2d0] ;  /* 0x0000b40000027a20 */ /* 0x002fce0000410000 */
[----:B------:R-:W-:Y:S01]  /*72d0*/  HMMA.16816.F32.BF16 R120, R8, R60, R56 ;  /* 0x0000003c0878723c */ /* 0x000fe20000041838 */
[----:B------:R-:W-:-:S07]  /*72e0*/  FSEL R2, R2, RZ, P0 ;  /* 0x000000ff02027208 */ /* 0x000fce0000000000 */
[----:B------:R-:W-:Y:S01]  /*72f0*/  HMMA.16816.F32.BF16 R48, R8, R80, R52 ;  /* 0x000000500830723c */ /* 0x000fe20000041834 */
[----:B--2---:R-:W-:-:S04]  /*7300*/  FFMA.FTZ R6, R68, c[0x0][0x2d0], -R2 ;  /* 0x0000b40044067a23 */ /* 0x004fc80000010802 */
[----:B------:R1:W-:Y:S03]  /*7310*/  MUFU.EX2 R69, R6 ;  /* 0x0000000600457308 */ /* 0x0003e60000000800 */
[C---:B------:R-:W-:Y:S08]  /*7320*/  HMMA.16816.F32.BF16 R108, R8.reuse, R76, R24 ;  /* 0x0000004c086c723c */ /* 0x040ff00000041818 */
[----:B------:R-:W-:Y:S01]  /*7330*/  HMMA.16816.F32.BF16 R104, R8, R66, R44 ;  /* 0x000000420868723c */ /* 0x000fe2000004182c */
[----:B-1----:R-:W-:-:S02]  /*7340*/  FFMA.FTZ R6, R73, c[0x0][0x2d0], -R2 ;  /* 0x0000b40049067a23 */ /* 0x002fc40000010802 */
[----:B------:R-:W-:-:S05]  /*7350*/  IMAD.MOV.U32 R73, RZ, RZ, R96 ;  /* 0x000000ffff497224 */ /* 0x000fca00078e0060 */
[C---:B------:R-:W-:Y:S01]  /*7360*/  HMMA.16816.F32.BF16 R100, R8.reuse, R62, R20 ;  /* 0x0000003e0864723c */ /* 0x040fe20000041814 */
[----:B------:R1:W2:Y:S07]  /*7370*/  MUFU.EX2 R233, R6 ;  /* 0x0000000600e97308 */ /* 0x0002ae0000000800 */
[C---:B------:R-:W-:Y:S08]  /*7380*/  HMMA.16816.F32.BF16 R112, R8.reuse, R82, R16 ;  /* 0x000000520870723c */ /* 0x040ff00000041810 */
[----:B------:R-:W-:Y:S01]  /*7390*/  HMMA.16816.F32.BF16 R96, R8, R78, R12 ;  /* 0x0000004e0860723c */ /* 0x000fe2000004180c */
[----:B-1----:R-:W-:-:S04]  /*73a0*/  FFMA.FTZ R6, R85, c[0x0][0x2d0], -R2 ;  /* 0x0000b40055067a23 */ /* 0x002fc80000010802 */
[----:B------:R1:W-:Y:S02]  /*73b0*/  MUFU.EX2 R234, R6 ;  /* 0x0000000600ea7308 */ /* 0x0003e40000000800 */
[----:B---3--:R-:W-:Y:S02]  /*73c0*/  F2FP.BF16.PACK_AB R8, R236, R238 ;  /* 0x000000eeec08723e */ /* 0x008fe400000010ff */
[----:B----4-:R-:W-:Y:S02]  /*73d0*/  F2FP.BF16.PACK_AB R10, R235, R237 ;  /* 0x000000edeb0a723e */ /* 0x010fe400000010ff */
[----:B--2---:R-:W-:Y:S01]  /*73e0*/  F2FP.BF16.PACK_AB R9, R233, R69 ;  /* 0x00000045e909723e */ /* 0x004fe200000010ff */
[----:B-1----:R-:W-:-:S04]  /*73f0*/  FFMA.FTZ R6, R84, c[0x0][0x2d0], -R2 ;  /* 0x0000b40054067a23 */ /* 0x002fc80000010802 */
[----:B------:R1:W2:Y:S02]  /*7400*/  MUFU.EX2 R232, R6 ;  /* 0x0000000600e87308 */ /* 0x0002a40000000800 */
[----:B-1----:R-:W-:Y:S01]  /*7410*/  FFMA.FTZ R6, R90, c[0x0][0x2d0], -R5 ;  /* 0x0000b4005a067a23 */ /* 0x002fe20000010805 */
[----:B--2---:R-:W-:-:S05]  /*7420*/  F2FP.BF16.PACK_AB R11, R232, R234 ;  /* 0x000000eae80b723e */ /* 0x004fca00000010ff */
[----:B------:R1:W-:Y:S02]  /*7430*/  MUFU.EX2 R230, R6 ;  /* 0x0000000600e67308 */ /* 0x0003e40000000800 */
[C---:B------:R-:W-:Y:S08]  /*7440*/  HMMA.16816.F32.BF16 R16, R8.reuse, R32, RZ ;  /* 0x000000200810723c */ /* 0x040ff000000418ff */
[----:B------:R-:W-:Y:S01]  /*7450*/  HMMA.16816.F32.BF16 R24, R8, R28, RZ ;  /* 0x0000001c0818723c */ /* 0x000fe200000418ff */
[----:B-1----:R-:W-:-:S04]  /*7460*/  FFMA.FTZ R6, R91, c[0x0][0x2d0], -R5 ;  /* 0x0000b4005b067a23 */ /* 0x002fc80000010805 */
[----:B------:R1:W2:Y:S03]  /*7470*/  MUFU.EX2 R229, R6 ;  /* 0x0000000600e57308 */ /* 0x0002a60000000800 */
[C---:B------:R-:W-:Y:S08]  /*7480*/  HMMA.16816.F32.BF16 R20, R8.reuse, R36, RZ ;  /* 0x000000240814723c */ /* 0x040ff000000418ff */
[----:B------:R-:W-:Y:S01]  /*7490*/  HMMA.16816.F32.BF16 R44, R8, R34, RZ ;  /* 0x00000022082c723c */ /* 0x000fe200000418ff */
[----:B-1----:R-:W-:-:S07]  /*74a0*/  FFMA.FTZ R6, R94, c[0x0][0x2d0], -R5 ;  /* 0x0000b4005e067a23 */ /* 0x002fce0000010805 */
[C---:B------:R-:W-:Y:S01]  /*74b0*/  HMMA.16816.F32.BF16 R28, R8.reuse, R30, RZ ;  /* 0x0000001e081c723c */ /* 0x040fe200000418ff */
[----:B------:R1:W-:Y:S07]  /*74c0*/  MUFU.EX2 R228, R6 ;  /* 0x0000000600e47308 */ /* 0x0003ee0000000800 */
[C---:B------:R-:W-:Y:S08]  /*74d0*/  HMMA.16816.F32.BF16 R36, R8.reuse, R38, RZ ;  /* 0x000000260824723c */ /* 0x040ff000000418ff */
[----:B------:R-:W-:Y:S01]  /*74e0*/  HMMA.16816.F32.BF16 R12, R8, R40, RZ ;  /* 0x00000028080c723c */ /* 0x000fe200000418ff */
[----:B-1----:R-:W-:-:S04]  /*74f0*/  FFMA.FTZ R6, R95, c[0x0][0x2d0], -R5 ;  /* 0x0000b4005f067a23 */ /* 0x002fc80000010805 */
[----:B------:R1:W3:Y:S03]  /*7500*/  MUFU.EX2 R231, R6 ;  /* 0x0000000600e77308 */ /* 0x0002e60000000800 */
[----:B------:R-:W-:Y:S07]  /*7510*/  HMMA.16816.F32.BF16 R32, R8, R42, RZ ;  /* 0x0000002a0820723c */ /* 0x000fee00000418ff */
[----:B--2---:R-:W-:Y:S01]  /*7520*/  F2FP.BF16.PACK_AB R8, R229, R230 ;  /* 0x000000e6e508723e */ /* 0x004fe200000010ff */
[----:B-1----:R-:W-:Y:S01]  /*7530*/  FFMA.FTZ R6, R87, c[0x0][0x2d0], -R2 ;  /* 0x0000b40057067a23 */ /* 0x002fe20000010802 */
[----:B---3--:R-:W-:-:S03]  /*7540*/  F2FP.BF16.PACK_AB R10, R231, R228 ;  /* 0x000000e4e70a723e */ /* 0x008fc600000010ff */
        /* <DEDUP_REMOVED lines=11> */
[C---:B------:R-:W-:Y:S01]  /*7600*/  HMMA.16816.F32.BF16 R140, R8.reuse, R80, R16 ;  /* 0x00000050088c723c */ /* 0x040fe20000041810 */
[----:B------:R-:W3:Y:S07]  /*7610*/  LDSM.16.MT88.4 R16, [R189+0x1000] ;  /* 0x00100000bd10783b */ /* 0x000eee0000004200 */
[----:B------:R-:W-:Y:S01]  /*7620*/  HMMA.16816.F32.BF16 R92, R8, R64, R24 ;  /* 0x00000040085c723c */ /* 0x000fe20000041818 */
[----:B------:R-:W4:Y:S01]  /*7630*/  LDSM.16.MT88.4 R24, [R190+0x1000] ;  /* 0x00100000be18783b */ /* 0x000f220000004200 */
[----:B-1----:R-:W-:-:S04]  /*7640*/  FFMA.FTZ R6, R117, c[0x0][0x2d0], -R4 ;  /* 0x0000b40075067a23 */ /* 0x002fc80000010804 */
[----:B------:R1:W-:Y:S02]  /*7650*/  MUFU.EX2 R225, R6 ;  /* 0x0000000600e17308 */ /* 0x0003e40000000800 */
[C---:B------:R-:W-:Y:S01]  /*7660*/  HMMA.16816.F32.BF16 R136, R8.reuse, R60, R20 ;  /* 0x0000003c0888723c */ /* 0x040fe20000041814 */
[----:B------:R-:W5:Y:S07]  /*7670*/  LDSM.16.MT88.4 R20, [R193+0x1000] ;  /* 0x00100000c114783b */ /* 0x000f6e0000004200 */
[----:B------:R-:W-:Y:S01]  /*7680*/  HMMA.16816.F32.BF16 R148, R8, R76, R12 ;  /* 0x0000004c0894723c */ /* 0x000fe2000004180c */
[----:B-1----:R-:W-:-:S07]  /*7690*/  FFMA.FTZ R6, R128, c[0x0][0x2d0], -R4 ;  /* 0x0000b40080067a23 */ /* 0x002fce0000010804 */
[C---:B------:R-:W-:Y:S01]  /*76a0*/  HMMA.16816.F32.BF16 R84, R8.reuse, R66, R28 ;  /* 0x000000420854723c */ /* 0x040fe2000004181c */
[----:B------:R-:W1:Y:S01]  /*76b0*/  LDSM.16.MT88.4 R28, [R192+0x1000] ;  /* 0x00100000c01c783b */ /* 0x000e620000004200 */
[----:B------:R2:W-:Y:S03]  /*76c0*/  MUFU.EX2 R226, R6 ;  /* 0x0000000600e27308 */ /* 0x0005e60000000800 */
[----:B------:R-:W-:Y:S03]  /*76d0*/  LDSM.16.MT88.4 R64, [R193+0x1800] ;  /* 0x00180000c140783b */ /* 0x000fe60000004200 */
[----:B------:R-:W-:Y:S01]  /*76e0*/  HMMA.16816.F32.BF16 R88, R8, R62, R36 ;  /* 0x0000003e0858723c */ /* 0x000fe20000041824 */
[----:B------:R-:W1:Y:S01]  /*76f0*/  LDSM.16.MT88.4 R60, [R189+0x1800] ;  /* 0x00180000bd3c783b */ /* 0x000e620000004200 */
[----:B--2---:R-:W-:-:S04]  /*7700*/  FFMA.FTZ R6, R129, c[0x0][0x2d0], -R4 ;  /* 0x0000b40081067a23 */ /* 0x004fc80000010804 */
[----:B------:R2:W-:Y:S02]  /*7710*/  MUFU.EX2 R222, R6 ;  /* 0x0000000600de7308 */ /* 0x0005e40000000800 */
[----:B--2---:R-:W-:-:S06]  /*7720*/  FFMA.FTZ R6, R130, c[0x0][0x2d0], -R4 ;  /* 0x0000b40082067a23 */ /* 0x004fcc0000010804 */
[----:B------:R2:W-:Y:S02]  /*7730*/  MUFU.EX2 R219, R6 ;  /* 0x0000000600db7308 */ /* 0x0005e40000000800 */
[----:B--2---:R-:W-:-:S06]  /*7740*/  FFMA.FTZ R6, R118, c[0x0][0x2d0], -R3 ;  /* 0x0000b40076067a23 */ /* 0x004fcc0000010803 */
[----:B------:R2:W-:Y:S02]  /*7750*/  MUFU.EX2 R218, R6 ;  /* 0x0000000600da7308 */ /* 0x0005e40000000800 */
[--C-:B--2---:R-:W-:Y:S02]  /*7760*/  FFMA.FTZ R6, R119, c[0x0][0x2d0], -R3.reuse ;  /* 0x0000b40077067a23 */ /* 0x104fe40000010803 */
[----:B------:R-:W-:Y:S01]  /*7770*/  HMMA.16816.F32.BF16 R116, R8, R82, R44 ;  /* 0x000000520874723c */ /* 0x000fe2000004182c */
[----:B------:R-:W-:Y:S03]  /*7780*/  LDSM.16.MT88.4 R80, [R192+0x1800] ;  /* 0x00180000c050783b */ /* 0x000fe60000004200 */
[----:B------:R2:W1:Y:S02]  /*7790*/  MUFU.EX2 R217, R6 ;  /* 0x0000000600d97308 */ /* 0x0004640000000800 */
[----:B--2---:R-:W-:-:S02]  /*77a0*/  FFMA.FTZ R6, R131, c[0x0][0x2d0], -R3 ;  /* 0x0000b40083067a23 */ /* 0x004fc40000010803 */
[----:B------:R-:W-:Y:S01]  /*77b0*/  HMMA.16816.F32.BF16 R128, R8, R78, R32 ;  /* 0x0000004e0880723c */ /* 0x000fe20000041820 */
[----:B------:R-:W2:Y:S03]  /*77c0*/  LDSM.16.MT88.4 R76, [R190+0x1800] ;  /* 0x00180000be4c783b */ /* 0x000ea60000004200 */
[----:B------:R3:W-:Y:S03]  /*77d0*/  MUFU.EX2 R216, R6 ;  /* 0x0000000600d87308 */ /* 0x0007e60000000800 */
[----:B------:R-:W-:Y:S02]  /*77e0*/  F2FP.BF16.PACK_AB R8, R227, R73 ;  /* 0x00000049e308723e */ /* 0x000fe400000010ff */
[----:B-1----:R-:W-:Y:S02]  /*77f0*/  F2FP.BF16.PACK_AB R9, R217, R218 ;  /* 0x000000dad909723e */ /* 0x002fe400000010ff */
[----:B------:R-:W-:Y:S01]  /*7800*/  F2FP.BF16.PACK_AB R10, R226, R225 ;  /* 0x000000e1e20a723e */ /* 0x000fe200000010ff */
[----:B---3--:R-:W-:-:S04]  /*7810*/  FFMA.FTZ R6, R132, c[0x0][0x2d0], -R3 ;  /* 0x0000b40084067a23 */ /* 0x008fc80000010803 */
[----:B------:R1:W3:Y:S02]  /*7820*/  MUFU.EX2 R214, R6 ;  /* 0x0000000600d67308 */ /* 0x0002e40000000800 */
[----:B-1----:R-:W-:Y:S01]  /*7830*/  FFMA.FTZ R6, R146, c[0x0][0x2d0], -R4 ;  /* 0x0000b40092067a23 */ /* 0x002fe20000010804 */
[----:B---3--:R-:W-:Y:S01]  /*7840*/  F2FP.BF16.PACK_AB R11, R214, R216 ;  /* 0x000000d8d60b723e */ /* 0x008fe200000010ff */
[----:B------:R-:W-:-:S04]  /*7850*/  IMAD.MOV.U32 R146, RZ, RZ, R183 ;  /* 0x000000ffff927224 */ /* 0x000fc800078e00b7 */
[----:B------:R1:W-:Y:S02]  /*7860*/  MUFU.EX2 R215, R6 ;  /* 0x0000000600d77308 */ /* 0x0003e40000000800 */
[C---:B------:R-:W-:Y:S07]  /*7870*/  HMMA.16816.F32.BF16 R56, R8.reuse, R16, R124 ;  /* 0x000000100838723c */ /* 0x040fee000004187c */
[----:B------:R-:W-:Y:S01]  /*7880*/  IMAD.MOV.U32 R126, RZ, RZ, R184 ;  /* 0x000000ffff7e7224 */ /* 0x000fe200078e00b8 */
[----:B----4-:R-:W-:Y:S01]  /*7890*/  HMMA.16816.F32.BF16 R32, R8, R26, R112 ;  /* 0x0000001a0820723c */ /* 0x010fe20000041870 */
[----:B------:R-:W-:Y:S01]  /*78a0*/  IMAD.MOV.U32 R127, RZ, RZ, R185 ;  /* 0x000000ffff7f7224 */ /* 0x000fe200078e00b9 */
[----:B------:R-:W-:Y:S01]  /*78b0*/  LDSM.16.MT88.4 R112, [R193+0x2000] ;  /* 0x00200000c170783b */ /* 0x000fe20000004200 */
[----:B-1----:R-:W-:-:S04]  /*78c0*/  FFMA.FTZ R6, R145, c[0x0][0x2d0], -R4 ;  /* 0x0000b40091067a23 */ /* 0x002fc80000010804 */
[----:B------:R1:W3:Y:S01]  /*78d0*/  MUFU.EX2 R213, R6 ;  /* 0x0000000600d57308 */ /* 0x0002e20000000800 */
        /* <DEDUP_REMOVED lines=8> */
[----:B------:R1:W4:Y:S03]  /*7960*/  MUFU.EX2 R211, R6 ;  /* 0x0000000600d37308 */ /* 0x0003260000000800 */
[----:B------:R-:W-:Y:S01]  /*7970*/  HMMA.16816.F32.BF16 R12, R8, R30, R96 ;  /* 0x0000001e080c723c */ /* 0x000fe20000041860 */
[----:B------:R-:W5:Y:S06]  /*7980*/  LDSM.16.MT88.4 R96, [R189+0x2000] ;  /* 0x00200000bd60783b */ /* 0x000f6c0000004200 */
[----:B------:R-:W-:-:S02]  /*7990*/  F2FP.BF16.PACK_AB R8, R219, R222 ;  /* 0x000000dedb08723e */ /* 0x000fc400000010ff */
[----:B---3--:R-:W-:Y:S01]  /*79a0*/  F2FP.BF16.PACK_AB R10, R213, R215 ;  /* 0x000000d7d50a723e */ /* 0x008fe200000010ff */
[----:B-1----:R-:W-:Y:S01]  /*79b0*/  FFMA.FTZ R6, R152, c[0x0][0x2d0], -R3 ;  /* 0x0000b40098067a23 */ /* 0x002fe20000010803 */
[----:B----4-:R-:W-:-:S03]  /*79c0*/  F2FP.BF16.PACK_AB R9, R211, R212 ;  /* 0x000000d4d309723e */ /* 0x010fc600000010ff */
        /* <DEDUP_REMOVED lines=10> */
[C---:B------:R-:W-:Y:S08]  /*7a70*/  HMMA.16816.F32.BF16 R52, R8.reuse, R64, R52 ;  /* 0x000000400834723c */ /* 0x040ff00000041834 */
[----:B------:R-:W-:Y:S01]  /*7a80*/  HMMA.16816.F32.BF16 R36, R8, R66, R36 ;  /* 0x000000420824723c */ /* 0x000fe20000041824 */
[----:B-1----:R-:W-:-:S07]  /*7a90*/  FFMA.FTZ R6, R156, c[0x0][0x2d0], -R5 ;  /* 0x0000b4009c067a23 */ /* 0x002fce0000010805 */
[C---:B--2---:R-:W-:Y:S01]  /*7aa0*/  HMMA.16816.F32.BF16 R48, R8.reuse, R76, R48 ;  /* 0x0000004c0830723c */ /* 0x044fe20000041830 */
[----:B------:R1:W-:Y:S07]  /*7ab0*/  MUFU.EX2 R187, R6 ;  /* 0x0000000600bb7308 */ /* 0x0003ee0000000800 */
[----:B------:R-:W-:Y:S01]  /*7ac0*/  HMMA.16816.F32.BF16 R44, R8, R80, R44 ;  /* 0x00000050082c723c */ /* 0x000fe2000004182c */
[----:B-1----:R-:W-:-:S04]  /*7ad0*/  FFMA.FTZ R6, R158, c[0x0][0x2d0], -R5 ;  /* 0x0000b4009e067a23 */ /* 0x002fc80000010805 */
[----:B------:R1:W2:Y:S02]  /*7ae0*/  MUFU.EX2 R186, R6 ;  /* 0x0000000600ba7308 */ /* 0x0002a40000000800 */
[----:B-1----:R-:W-:Y:S02]  /*7af0*/  FFMA.FTZ R6, R133, c[0x0][0x2d0], -R2 ;  /* 0x0000b40085067a23 */ /* 0x002fe40000010802 */
[C---:B------:R-:W-:Y:S04]  /*7b00*/  HMMA.16816.F32.BF16 R132, R8.reuse, R78, R32 ;  /* 0x0000004e0884723c */ /* 0x040fe80000041820 */
[----:B------:R1:W-:Y:S04]  /*7b10*/  MUFU.EX2 R184, R6 ;  /* 0x0000000600b87308 */ /* 0x0003e80000000800 */
[----:B------:R-:W-:Y:S01]  /*7b20*/  HMMA.16816.F32.BF16 R32, R8, R82, R12 ;  /* 0x000000520820723c */ /* 0x000fe2000004180c */
[----:B------:R-:W-:Y:S06]  /*7b30*/  LDSM.16.MT88.4 R12, [R192+0x2000] ;  /* 0x00200000c00c783b */ /* 0x000fec0000004200 */
[----:B---3--:R-:W-:-:S02]  /*7b40*/  F2FP.BF16.PACK_AB R8, R208, R206 ;  /* 0x000000ced008723e */ /* 0x008fc400000010ff */
[----:B--2---:R-:W-:Y:S01]  /*7b50*/  F2FP.BF16.PACK_AB R10, R186, R187 ;  /* 0x000000bbba0a723e */ /* 0x004fe200000010ff */
[----:B-1----:R-:W-:-:S04]  /*7b60*/  FFMA.FTZ R6, R153, c[0x0][0x2d0], -R2 ;  /* 0x0000b40099067a23 */ /* 0x002fc80000010802 */
        /* <DEDUP_REMOVED lines=8> */
[----:B------:R1:W-:Y:S01]  /*7bf0*/  MUFU.EX2 R158, R6 ;  /* 0x00000006009e7308 */ /* 0x0003e20000000800 */
[----:B------:R-:W-:Y:S01]  /*7c00*/  IMAD.MOV.U32 R178, RZ, RZ, R73 ;  /* 0x000000ffffb27224 */ /* 0x000fe200078e0049 */
[C---:B------:R-:W-:Y:S08]  /*7c10*/  HMMA.16816.F32.BF16 R92, R8.reuse, R16, R92 ;  /* 0x00000010085c723c */ /* 0x040ff0000004185c */
[----:B------:R-:W-:Y:S01]  /*7c20*/  HMMA.16816.F32.BF16 R16, R8, R18, R84 ;  /* 0x000000120810723c */ /* 0x000fe20000041854 */
[----:B-1----:R-:W-:-:S04]  /*7c30*/  FFMA.FTZ R6, R177, c[0x0][0x2d0], -R4 ;  /* 0x0000b400b1067a23 */ /* 0x002fc80000010804 */
[----:B------:R1:W2:Y:S03]  /*7c40*/  MUFU.EX2 R177, R6 ;  /* 0x0000000600b17308 */ /* 0x0002a60000000800 */
[C---:B------:R-:W-:Y:S01]  /*7c50*/  HMMA.16816.F32.BF16 R108, R8.reuse, R20, R136 ;  /* 0x00000014086c723c */ /* 0x040fe20000041888 */
[--C-:B-1----:R-:W-:Y:S02]  /*7c60*/  FFMA.FTZ R6, R176, c[0x0][0x2d0], -R4.reuse ;  /* 0x0000b400b0067a23 */ /* 0x102fe40000010804 */
[----:B------:R-:W-:Y:S02]  /*7c70*/  FFMA.FTZ R4, R175, c[0x0][0x2d0], -R4 ;  /* 0x0000b400af047a23 */ /* 0x000fe40000010804 */
[----:B------:R-:W-:Y:S03]  /*7c80*/  MUFU.EX2 R176, R6 ;  /* 0x0000000600b07308 */ /* 0x000fe60000000800 */
[----:B------:R-:W-:Y:S01]  /*7c90*/  HMMA.16816.F32.BF16 R84, R8, R26, R116 ;  /* 0x0000001a0854723c */ /* 0x000fe20000041874 */
[----:B------:R-:W-:-:S04]  /*7ca0*/  IMAD.MOV.U32 R175, RZ, RZ, R146 ;  /* 0x000000ffffaf7224 */ /* 0x000fc800078e0092 */
[----:B------:R1:W-:Y:S03]  /*7cb0*/  MUFU.EX2 R157, R4 ;  /* 0x00000004009d7308 */ /* 0x0003e60000000800 */
[----:B------:R-:W-:Y:S01]  /*7cc0*/  HMMA.16816.F32.BF16 R144, R8, R22, R88 ;  /* 0x000000160890723c */ /* 0x000fe20000041858 */
[--C-:B-1----:R-:W-:Y:S02]  /*7cd0*/  FFMA.FTZ R4, R173, c[0x0][0x2d0], -R3.reuse ;  /* 0x0000b400ad047a23 */ /* 0x102fe40000010803 */
[----:B------:R-:W-:Y:S02]  /*7ce0*/  IMAD.MOV.U32 R173, RZ, RZ, R126 ;  /* 0x000000ffffad7224 */ /* 0x000fe400078e007e */
[----:B------:R1:W-:Y:S02]  /*7cf0*/  MUFU.EX2 R153, R4 ;  /* 0x0000000400997308 */ /* 0x0003e40000000800 */
[----:B-1----:R-:W-:-:S02]  /*7d00*/  FFMA.FTZ R4, R172, c[0x0][0x2d0], -R3 ;  /* 0x0000b400ac047a23 */ /* 0x002fc40000010803 */
[----:B------:R-:W3:Y:S01]  /*7d10*/  LDL.LU R172, [R1+0x4] ;  /* 0x0000040001ac7983 */ /* 0x000ee20000300800 */
[----:B------:R-:W-:-:S03]  /*7d20*/  IADD3 R205, R205, -0x2, RZ ;  /* 0xfffffffecdcd7810 */ /* 0x000fc60007ffe0ff */
[----:B------:R1:W4:Y:S02]  /*7d30*/  MUFU.EX2 R154, R4 ;  /* 0x00000004009a7308 */ /* 0x0003240000000800 */
[--C-:B-1----:R-:W-:Y:S02]  /*7d40*/  FFMA.FTZ R4, R171, c[0x0][0x2d0], -R3.reuse ;  /* 0x0000b400ab047a23 */ /* 0x102fe40000010803 */
[----:B------:R-:W-:Y:S02]  /*7d50*/  FFMA.FTZ R3, R169, c[0x0][0x2d0], -R3 ;  /* 0x0000b400a9037a23 */ /* 0x000fe40000010803 */
[----:B------:R-:W-:Y:S02]  /*7d60*/  IMAD.MOV.U32 R171, RZ, RZ, R127 ;  /* 0x000000ffffab7224 */ /* 0x000fe400078e007f */
[----:B------:R-:W-:Y:S01]  /*7d70*/  MUFU.EX2 R155, R4 ;  /* 0x00000004009b7308 */ /* 0x000fe20000000800 */
[----:B------:R-:W-:Y:S01]  /*7d80*/  HMMA.16816.F32.BF16 R124, R8, R24, R140 ;  /* 0x00000018087c723c */ /* 0x000fe2000004188c */
[----:B------:R-:W-:-:S06]  /*7d90*/  IMAD.MOV.U32 R169, RZ, RZ, R7 ;  /* 0x000000ffffa97224 */ /* 0x000fcc00078e0007 */
[----:B------:R1:W1:Y:S01]  /*7da0*/  MUFU.EX2 R156, R3 ;  /* 0x00000003009c7308 */ /* 0x0002620000000800 */
[C---:B------:R-:W-:Y:S07]  /*7db0*/  HMMA.16816.F32.BF16 R140, R8.reuse, R28, R148 ;  /* 0x0000001c088c723c */ /* 0x040fee0000041894 */
[----:B--2---:R-:W-:Y:S01]  /*7dc0*/  F2FP.BF16.PACK_AB R148, R177, R158 ;  /* 0x0000009eb194723e */ /* 0x004fe200000010ff */
[----:B------:R-:W-:Y:S01]  /*7dd0*/  HMMA.16816.F32.BF16 R28, R8, R30, R128 ;  /* 0x0000001e081c723c */ /* 0x000fe20000041880 */
[----:B------:R-:W2:Y:S01]  /*7de0*/  LDSM.16.MT88.4 R128, [R190+0x2000] ;  /* 0x00200000be80783b */ /* 0x000ea20000004200 */
[----:B----4-:R-:W-:-:S02]  /*7df0*/  F2FP.BF16.PACK_AB R149, R154, R153 ;  /* 0x000000999a95723e */ /* 0x010fc400000010ff */
[----:B------:R-:W-:Y:S01]  /*7e00*/  F2FP.BF16.PACK_AB R150, R157, R176 ;  /* 0x000000b09d96723e */ /* 0x000fe200000010ff */
[--C-:B-1----:R-:W-:Y:S01]  /*7e10*/  FFMA.FTZ R3, R167, c[0x0][0x2d0], -R5.reuse ;  /* 0x0000b400a7037a23 */ /* 0x102fe20000010805 */
[----:B------:R-:W-:Y:S01]  /*7e20*/  F2FP.BF16.PACK_AB R151, R156, R155 ;  /* 0x0000009b9c97723e */ /* 0x000fe200000010ff */
[----:B------:R-:W-:Y:S02]  /*7e30*/  IMAD.MOV.U32 R167, RZ, RZ, R74 ;  /* 0x000000ffffa77224 */ /* 0x000fe400078e004a */
[----:B------:R1:W-:Y:S04]  /*7e40*/  MUFU.EX2 R152, R3 ;  /* 0x0000000300987308 */ /* 0x0003e80000000800 */
[C---:B-----5:R-:W-:Y:S08]  /*7e50*/  HMMA.16816.F32.BF16 R88, R148.reuse, R96, R56 ;  /* 0x000000609458723c */ /* 0x060ff00000041838 */
[----:B------:R-:W-:Y:S01]  /*7e60*/  HMMA.16816.F32.BF16 R100, R148, R98, R40 ;  /* 0x000000629464723c */ /* 0x000fe20000041828 */
[----:B-1----:R-:W-:-:S02]  /*7e70*/  FFMA.FTZ R3, R166, c[0x0][0x2d0], -R5 ;  /* 0x0000b400a6037a23 */ /* 0x002fc40000010805 */
[----:B------:R-:W-:Y:S02]  /*7e80*/  IMAD.MOV.U32 R166, RZ, RZ, R75 ;  /* 0x000000ffffa67224 */ /* 0x000fe400078e004b */
[----:B------:R1:W4:Y:S03]  /*7e90*/  MUFU.EX2 R75, R3 ;  /* 0x00000003004b7308 */ /* 0x0003260000000800 */
[C---:B------:R-:W-:Y:S08]  /*7ea0*/  HMMA.16816.F32.BF16 R104, R148.reuse, R112, R52 ;  /* 0x000000709468723c */ /* 0x040ff00000041834 */
[----:B------:R-:W-:Y:S01]  /*7eb0*/  HMMA.16816.F32.BF16 R116, R148, R114, R36 ;  /* 0x000000729474723c */ /* 0x000fe20000041824 */
[----:B-1----:R-:W-:-:S07]  /*7ec0*/  FFMA.FTZ R3, R170, c[0x0][0x2d0], -R5 ;  /* 0x0000b400aa037a23 */ /* 0x002fce0000010805 */
[C---:B--2---:R-:W-:Y:S01]  /*7ed0*/  HMMA.16816.F32.BF16 R120, R148.reuse, R128, R48 ;  /* 0x000000809478723c */ /* 0x044fe20000041830 */
[----:B----4-:R-:W-:Y:S01]  /*7ee0*/  F2FP.BF16.PACK_AB R8, R75, R152 ;  /* 0x000000984b08723e */ /* 0x010fe200000010ff */
[----:B------:R-:W-:Y:S01]  /*7ef0*/  IMAD.MOV.U32 R170, RZ, RZ, c[0x0][0x2c4] ;  /* 0x0000b100ffaa7624 */ /* 0x000fe200078e00ff */
[----:B------:R1:W-:Y:S04]  /*7f00*/  MUFU.EX2 R73, R3 ;  /* 0x0000000300497308 */ /* 0x0003e80000000800 */
[----:B------:R-:W-:Y:S01]  /*7f10*/  ISETP.NE.AND P6, PT, R170, 0x1, PT ;  /* 0x00000001aa00780c */ /* 0x000fe20003fc5270 */
[C---:B------:R-:W-:Y:S08]  /*7f20*/  HMMA.16816.F32.BF16 R132, R148.reuse, R130, R132 ;  /* 0x000000829484723c */ /* 0x040ff00000041884 */
[----:B------:R-:W-:Y:S01]  /*7f30*/  HMMA.16816.F32.BF16 R136, R148, R12, R44 ;  /* 0x0000000c9488723c */ /* 0x000fe2000004182c */
[----:B-1----:R-:W-:-:S04]  /*7f40*/  FFMA.FTZ R3, R174, c[0x0][0x2d0], -R5 ;  /* 0x0000b400ae037a23 */ /* 0x002fc80000010805 */
[----:B------:R1:W2:Y:S03]  /*7f50*/  MUFU.EX2 R74, R3 ;  /* 0x00000003004a7308 */ /* 0x0002a60000000800 */
[----:B------:R-:W-:Y:S01]  /*7f60*/  HMMA.16816.F32.BF16 R148, R148, R14, R32 ;  /* 0x0000000e9494723c */ /* 0x000fe20000041820 */
        /* <DEDUP_REMOVED lines=22> */
[C---:B------:R-:W-:Y:S08]  /*80d0*/  HMMA.16816.F32.BF16 R76, R8.reuse, R78, R84 ;  /* 0x0000004e084c723c */ /* 0x040ff00000041854 */
[----:B------:R-:W-:Y:S01]  /*80e0*/  HMMA.16816.F32.BF16 R80, R8, R82, R28 ;  /* 0x000000520850723c */ /* 0x000fe2000004181c */
[----:B-1----:R-:W-:-:S04]  /*80f0*/  FFMA.FTZ R3, R180, c[0x0][0x2d0], -R5 ;  /* 0x0000b400b4037a23 */ /* 0x002fc80000010805 */
[----:B------:R-:W1:Y:S03]  /*8100*/  MUFU.EX2 R33, R3 ;  /* 0x0000000300217308 */ /* 0x000e660000000800 */
[----:B------:R-:W-:Y:S07]  /*8110*/  HMMA.16816.F32.BF16 R4, R8, R66, R144 ;  /* 0x000000420804723c */ /* 0x000fee0000041890 */
[----:B--2---:R-:W-:Y:S01]  /*8120*/  F2FP.BF16.PACK_AB R144, R34, R32 ;  /* 0x000000202290723e */ /* 0x004fe200000010ff */
[----:B------:R-:W-:-:S02]  /*8130*/  FADD.FTZ R8, R169, R167 ;  /* 0x000000a7a9087221 */ /* 0x000fc40000010000 */
[----:B------:R-:W-:Y:S02]  /*8140*/  FADD.FTZ R9, R249, R245 ;  /* 0x000000f5f9097221 */ /* 0x000fe40000010000 */
[----:B------:R-:W-:Y:S02]  /*8150*/  FADD.FTZ R10, R238, R236 ;  /* 0x000000ecee0a7221 */ /* 0x000fe40000010000 */
[----:B------:R-:W-:Y:S01]  /*8160*/  FADD.FTZ R8, R171, R8 ;  /* 0x00000008ab087221 */ /* 0x000fe20000010000 */
[----:B-1----:R-:W-:Y:S01]  /*8170*/  F2FP.BF16.PACK_AB R146, R33, R35 ;  /* 0x000000232192723e */ /* 0x002fe200000010ff */
[----:B------:R-:W-:-:S04]  /*8180*/  FFMA.FTZ R3, R162, c[0x0][0x2d0], -R2 ;  /* 0x0000b400a2037a23 */ /* 0x000fc80000010802 */
[----:B------:R1:W-:Y:S02]  /*8190*/  MUFU.EX2 R20, R3 ;  /* 0x0000000300147308 */ /* 0x0003e40000000800 */
[----:B-1----:R-:W-:-:S06]  /*81a0*/  FFMA.FTZ R3, R161, c[0x0][0x2d0], -R2 ;  /* 0x0000b400a1037a23 */ /* 0x002fcc0000010802 */
[----:B------:R1:W2:Y:S02]  /*81b0*/  MUFU.EX2 R21, R3 ;  /* 0x0000000300157308 */ /* 0x0002a40000000800 */
[--C-:B-1----:R-:W-:Y:S01]  /*81c0*/  FFMA.FTZ R3, R160, c[0x0][0x2d0], -R2.reuse ;  /* 0x0000b400a0037a23 */ /* 0x102fe20000010802 */
[----:B--2---:R-:W-:Y:S01]  /*81d0*/  F2FP.BF16.PACK_AB R145, R21, R20 ;  /* 0x000000141591723e */ /* 0x004fe200000010ff */
[----:B------:R-:W-:-:S04]  /*81e0*/  FFMA.FTZ R2, R159, c[0x0][0x2d0], -R2 ;  /* 0x0000b4009f027a23 */ /* 0x000fc80000010802 */
[----:B------:R1:W-:Y:S08]  /*81f0*/  MUFU.EX2 R23, R3 ;  /* 0x0000000300177308 */ /* 0x0003f00000000800 */
[----:B------:R-:W2:Y:S01]  /*8200*/  MUFU.EX2 R22, R2 ;  /* 0x0000000200167308 */ /* 0x000ea20000000800 */
[----:B-1----:R-:W-:Y:S01]  /*8210*/  @P6 IMAD.HI.U32 R3, R166, c[0x0][0x2c8], RZ ;  /* 0x0000b200a6036a27 */ /* 0x002fe200078e00ff */
[----:B--2---:R-:W-:-:S03]  /*8220*/  F2FP.BF16.PACK_AB R147, R22, R23 ;  /* 0x000000171693723e */ /* 0x004fc600000010ff */
[----:B------:R-:W-:Y:S01]  /*8230*/  IMAD.MOV.U32 R2, RZ, RZ, R166 ;  /* 0x000000ffff027224 */ /* 0x000fe200078e00a6 */
[----:B------:R-:W-:-:S05]  /*8240*/  @P6 SHF.R.U32.HI R2, RZ, c[0x0][0x2cc], R3 ;  /* 0x0000b300ff026a19 */ /* 0x000fca0000011603 */
[----:B---3--:R-:W-:Y:S01]  /*8250*/  IMAD.IADD R3, R172, 0x1, R2 ;  /* 0x00000001ac037824 */ /* 0x008fe200078e0202 */
[----:B------:R-:W-:Y:S01]  /*8260*/  HMMA.16816.F32.BF16 R108, R144, R112, R108 ;  /* 0x00000070906c723c */ /* 0x000fe2000004186c */
[----:B------:R-:W-:-:S04]  /*8270*/  FADD.FTZ R2, R69, R233 ;  /* 0x000000e945027221 */ /* 0x000fc80000010000 */
[----:B------:R-:W-:-:S03]  /*8280*/  FADD.FTZ R2, R234, R2 ;  /* 0x00000002ea027221 */ /* 0x000fc60000010000 */
[----:B------:R-:W-:Y:S01]  /*8290*/  HMMA.16816.F32.BF16 R112, R144, R114, R4 ;  /* 0x000000729070723c */ /* 0x000fe20000041804 */
[----:B------:R-:W-:-:S06]  /*82a0*/  FADD.FTZ R2, R232, R2 ;  /* 0x00000002e8027221 */ /* 0x000fcc0000010000 */
        /* <DEDUP_REMOVED lines=72> */
[----:B------:R-:W-:Y:S01]  /*8730*/  FADD.FTZ R5, R23, R5 ;  /* 0x0000000517057221 */ /* 0x000fe20000010000 */
[----:B------:R-:W-:Y:S01]  /*8740*/  STL [R1+0xc], R7 ;  /* 0x00000c0701007387 */ /* 0x000fe20000100800 */
[----:B------:R-:W-:Y:S02]  /*8750*/  FADD.FTZ R4, R33, R6 ;  /* 0x0000000621047221 */ /* 0x000fe40000010000 */
[----:B------:R-:W-:Y:S01]  /*8760*/  IMAD.MOV.U32 R178, RZ, RZ, c[0x0][0x32c] ;  /* 0x0000cb00ffb27624 */ /* 0x000fe200078e00ff */
[----:B------:R1:W-:Y:S04]  /*8770*/  STL [R1+0x10], R2 ;  /* 0x0000100201007387 */ /* 0x0003e80000100800 */
[----:B------:R2:W-:Y:S01]  /*8780*/  STL [R1+0x14], R4 ;  /* 0x0000140401007387 */ /* 0x0005e20000100800 */
[----:B------:R-:W-:Y:S01]  /*8790*/  ISETP.GE.AND P6, PT, R178, 0x1, PT ;  /* 0x00000001b200780c */ /* 0x000fe20003fc6270 */
[----:B-1----:R-:W-:Y:S01]  /*87a0*/  FADD.FTZ R2, R22, R5 ;  /* 0x0000000516027221 */ /* 0x002fe20000010000 */
[----:B--2---:R-:W-:-:S04]  /*87b0*/  IADD3 R4, R3, c[0x0][0x328], RZ ;  /* 0x0000ca0003047a10 */ /* 0x004fc80007ffe0ff */
[----:B------:R1:W-:Y:S07]  /*87c0*/  STL [R1+0x18], R2 ;  /* 0x0000180201007387 */ /* 0x0003ee0000100800 */
[----:B------:R-:W-:Y:S05]  /*87d0*/  @!P6 BRA `(.L_x_603) ;  /* 0x000001100000e947 */ /* 0x000fea0003800000 */
[C---:B------:R-:W-:Y:S01]  /*87e0*/  ISETP.GT.AND P0, PT, R3.reuse, RZ, PT ;  /* 0x000000ff0300720c */ /* 0x040fe20003f04270 */
[----:B------:R-:W-:Y:S01]  /*87f0*/  BSSY B0, `(.L_x_604) ;  /* 0x000000d000007945 */ /* 0x000fe20003800000 */
[----:B-1----:R-:W-:Y:S01]  /*8800*/  IADD3 R2, R3, -0x1, RZ ;  /* 0xffffffff03027810 */ /* 0x002fe20007ffe0ff */
[----:B------:R-:W-:-:S10]  /*8810*/  IMAD.MOV.U32 R5, RZ, RZ, c[0x0][0x32c] ;  /* 0x0000cb00ff057624 */ /* 0x000fd400078e00ff */
[----:B------:R-:W-:Y:S05]  /*8820*/  @P0 BRA `(.L_x_605) ;  /* 0x0000006000000947 */ /* 0x000fea0003800000 */
[----:B------:R-:W-:Y:S01]  /*8830*/  ISETP.NE.AND P0, PT, R5, 0x1, PT ;  /* 0x000000010500780c */ /* 0x000fe20003f05270 */
[----:B------:R-:W-:-:S12]  /*8840*/  IMAD.MOV R2, RZ, RZ, -R3 ;  /* 0x000000ffff027224 */ /* 0x000fd800078e0a03 */
[----:B------:R-:W-:-:S05]  /*8850*/  @P0 IMAD.HI.U32 R3, R2, c[0x0][0x330], RZ ;  /* 0x0000cc0002030a27 */ /* 0x000fca00078e00ff */
[----:B------:R-:W-:-:S04]  /*8860*/  @P0 SHF.R.U32.HI R2, RZ, c[0x0][0x334], R3 ;  /* 0x0000cd00ff020a19 */ /* 0x000fc80000011603 */
[----:B------:R-:W-:Y:S01]  /*8870*/  LOP3.LUT R2, RZ, R2, RZ, 0x33, !PT ;  /* 0x00000002ff027212 */ /* 0x000fe200078e33ff */
[----:B------:R-:W-:Y:S05]  /*8880*/  BRA `(.L_x_606) ;  /* 0x0000003000007947 */ /* 0x000fea0003800000 */
.L_x_605:
[----:B------:R-:W-:-:S13]  /*8890*/  ISETP.NE.AND P0, PT, R5, 0x1, PT ;  /* 0x000000010500780c */ /* 0x000fda0003f05270 */
[----:B------:R-:W-:-:S05]  /*88a0*/  @P0 IMAD.HI.U32 R3, R2, c[0x0][0x330], RZ ;  /* 0x0000cc0002030a27 */ /* 0x000fca00078e00ff */
[----:B------:R-:W-:Y:S02]  /*88b0*/  @P0 SHF.R.U32.HI R2, RZ, c[0x0][0x334], R3 ;  /* 0x0000cd00ff020a19 */ /* 0x000fe40000011603 */
.L_x_606:
[----:B------:R-:W-:Y:S05]  /*88c0*/  BSYNC B0 ;  /* 0x0000000000007941 */ /* 0x000fea0003800000 */
.L_x_604:
[----:B------:R-:W-:-:S05]  /*88d0*/  IMAD R2, R2, R5, c[0x0][0x32c] ;  /* 0x0000cb0002027624 */ /* 0x000fca00078e0205 */
[----:B------:R-:W-:-:S05]  /*88e0*/  IMNMX R4, R4, R2, PT ;  /* 0x0000000204047217 */ /* 0x000fca0003800200 */
.L_x_603:
[----:B-1----:R-:W-:-:S05]  /*88f0*/  IMAD.HI R2, R4, 0x66666667, RZ ;  /* 0x6666666704027827 */ /* 0x002fca00078e02ff */
[----:B------:R-:W-:-:S04]  /*8900*/  SHF.R.U32.HI R3, RZ, 0x1f, R2 ;  /* 0x0000001fff037819 */ /* 0x000fc80000011602 */
[----:B------:R-:W-:-:S04]  /*8910*/  LEA.HI.SX32 R2, R2, R3, 0x1b ;  /* 0x0000000302027211 */ /* 0x000fc800078fdaff */
[----:B------:R-:W-:-:S04]  /*8920*/  IMNMX R5, R239, R2, !PT ;  /* 0x00000002ef057217 */ /* 0x000fc80007800200 */
[----:B------:R-:W-:Y:S01]  /*8930*/  ISETP.GE.AND P0, PT, R205, R5, PT ;  /* 0x00000005cd00720c */ /* 0x000fe20003f06270 */
[----:B------:R1:W-:-:S12]  /*8940*/  STL [R1+0x8], R5 ;  /* 0x0000080501007387 */ /* 0x0003d80000100800 */
[----:B------:R-:W-:Y:S05]  /*8950*/  @!P0 BRA `(.L_x_607) ;  /* 0x0000579000008947 */ /* 0x000fea0003800000 */
[----:B------:R-:W-:Y:S01]  /*8960*/  IMAD.MOV.U32 R85, RZ, RZ, R71 ;  /* 0x000000ffff557224 */ /* 0x000fe200078e0047 */
[----:B------:R-:W-:Y:S01]  /*8970*/  MOV R87, R0 ;  /* 0x0000000000577202 */ /* 0x000fe20000000f00 */
[----:B------:R-:W-:Y:S01]  /*8980*/  IMAD.MOV.U32 R84, RZ, RZ, R72 ;  /* 0x000000ffff547224 */ /* 0x000fe200078e0048 */
[----:B------:R-:W-:Y:S02]  /*8990*/  MOV R86, R70 ;  /* 0x0000004600567202 */ /* 0x000fe40000000f00 */
.L_x_624:
[----:B------:R-:W2:Y:S01]  /*89a0*/  LDL R178, [R1+0x34] ;  /* 0x0000340001b27983 */ /* 0x000ea20000100800 */
[----:B------:R-:W-:Y:S04]  /*89b0*/  DEPBAR.LE SB0, 0x0 ;  /* 0x000080000000791a */ /* 0x000fe80000000000 */
[----:B------:R-:W3:Y:S01]  /*89c0*/  LDL.64 R176, [R1+0x28] ;  /* 0x0000280001b07983 */ /* 0x000ee20000100a00 */
[----:B------:R-:W-:Y:S05]  /*89d0*/  WARPSYNC 0xffffffff ;  /* 0xffffffff00007948 */ /* 0x000fea0003800000 */
[----:B------:R-:W-:Y:S01]  /*89e0*/  BAR.SYNC.DEFER_BLOCKING 0x0 ;  /* 0x0000000000007b1d */ /* 0x000fe20000010000 */
[----:B------:R-:W-:-:S13]  /*89f0*/  ISETP.GT.AND P0, PT, R239, R205, PT ;  /* 0x000000cdef00720c */ /* 0x000fda0003f04270 */
[----:B------:R-:W-:Y:S01]  /*8a00*/  @!P0 SHF.R.S32.HI R0, RZ, 0x1f, R205 ;  /* 0x0000001fff008819 */ /* 0x000fe200000114cd */
[C---:B------:R-:W-:Y:S04]  /*8a10*/  @!P0 IMAD.WIDE.U32 R2, R205.reuse, c[0x0][0x208], RZ ;  /* 0x00008200cd028a25 */ /* 0x040fe800078e00ff */
[----:B------:R-:W-:Y:S04]  /*8a20*/  @!P0 IMAD R0, R0, c[0x0][0x208], RZ ;  /* 0x0000820000008a24 */ /* 0x000fe800078e02ff */
[----:B------:R-:W-:Y:S01]  /*8a30*/  @!P0 IMAD R0, R205, c[0x0][0x20c], R0 ;  /* 0x00008300cd008a24 */ /* 0x000fe200078e0200 */
[----:B------:R-:W-:Y:S01]  /*8a40*/  LDSM.16.M88.4 R80, [R195] ;  /* 0x00000000c350783b */ /* 0x000fe20000000200 */
[----:B------:R-:W-:Y:S02]  /*8a50*/  ULDC UR4, c[0x0][0x324] ;  /* 0x0000c90000047ab9 */ /* 0x000fe40000000800 */
[----:B------:R-:W-:Y:S01]  /*8a60*/  ULOP3.LUT UR4, URZ, UR4, URZ, 0x33, !UPT ;  /* 0x000000043f047292 */ /* 0x000fe2000f8e333f */
[----:B------:R-:W-:Y:S04]  /*8a70*/  @!P0 IADD3 R0, R3, R0, RZ ;  /* 0x0000000003008210 */ /* 0x000fe80007ffe0ff */
[----:B------:R-:W4:Y:S01]  /*8a80*/  LDSM.16.M88.4 R16, [R188] ;  /* 0x00000000bc10783b */ /* 0x000f220000000200 */
[----:B------:R-:W-:Y:S07]  /*8a90*/  @!P0 IMAD R0, R0, 0x50, RZ ;  /* 0x0000005000008824 */ /* 0x000fee00078e02ff */
[----:B------:R-:W5:Y:S08]  /*8aa0*/  LDSM.16.M88.4 R76, [R195+0x2000] ;  /* 0x00200000c34c783b */ /* 0x000f700000000200 */
[----:B------:R-:W1:Y:S08]  /*8ab0*/  LDSM.16.M88.4 R32, [R188+0x800] ;  /* 0x00080000bc20783b */ /* 0x000e700000000200 */
[----:B------:R-:W1:Y:S08]  /*8ac0*/  LDSM.16.M88.4 R48, [R188+0x1000] ;  /* 0x00100000bc30783b */ /* 0x000e700000000200 */
[----:B------:R-:W1:Y:S08]  /*8ad0*/  LDSM.16.M88.4 R64, [R188+0x1800] ;  /* 0x00180000bc40783b */ /* 0x000e700000000200 */
[----:B------:R-:W1:Y:S08]  /*8ae0*/  LDSM.16.M88.4 R152, [R188+0x2000] ;  /* 0x00200000bc98783b */ /* 0x000e700000000200 */
[----:B------:R-:W-:Y:S08]  /*8af0*/  LDSM.16.M88.4 R156, [R198] ;  /* 0x00000000c69c783b */ /* 0x000ff00000000200 */
[----:B------:R-:W1:Y:S08]  /*8b00*/  LDSM.16.M88.4 R160, [R199] ;  /* 0x00000000c7a0783b */ /* 0x000e700000000200 */
[----:B------:R-:W1:Y:S08]  /*8b10*/  LDSM.16.M88.4 R164, [R198+0x2000] ;  /* 0x00200000c6a4783b */ /* 0x000e700000000200 */
[----:B------:R-:W1:Y:S08]  /*8b20*/  LDSM.16.M88.4 R168, [R203] ;  /* 0x00000000cba8783b */ /* 0x000e700000000200 */
[----:B------:R-:W1:Y:S08]  /*8b30*/  LDSM.16.M88.4 R172, [R202] ;  /* 0x00000000caac783b */ /* 0x000e700000000200 */
[----:B------:R-:W3:Y:S04]  /*8b40*/  LDL R209, [R1+0x30] ;  /* 0x0000300001d17983 */ /* 0x000ee80000100800 */
[----:B------:R-:W3:Y:S06]  /*8b50*/  LDL.64 R226, [R1+0x20] ;  /* 0x0000200001e27983 */ /* 0x000eec0000100a00 */
[----:B------:R-:W3:Y:S04]  /*8b60*/  LDL R213, [R1+0x40] ;  /* 0x0000400001d57983 */ /* 0x000ee80000100800 */
[----:B------:R-:W3:Y:S01]  /*8b70*/  LDL R210, [R1+0x44] ;  /* 0x0000440001d27983 */ /* 0x000ee20000100800 */
[-C--:B-1--4-:R-:W-:Y:S08]  /*8b80*/  HMMA.16816.F32.BF16 R4, R80, R16.reuse, RZ ;  /* 0x000000105004723c */ /* 0x092ff000000418ff */
[C---:B-----5:R-:W-:Y:S08]  /*8b90*/  HMMA.16816.F32.BF16 R8, R76.reuse, R16, RZ ;  /* 0x000000104c08723c */ /* 0x060ff000000418ff */
        /* <DEDUP_REMOVED lines=20> */
[C---:B------:R-:W-:Y:S08]  /*8ce0*/  HMMA.16816.F32.BF16 R8, R164.reuse, R160, R8 ;  /* 0x000000a0a408723c */ /* 0x040ff00000041808 */
[-C--:B------:R-:W-:Y:S08]  /*8cf0*/  HMMA.16816.F32.BF16 R12, R164, R162.reuse, R12 ;  /* 0x000000a2a40c723c */ /* 0x080ff0000004180c */
[C---:B------:R-:W-:Y:S01]  /*8d00*/  HMMA.16816.F32.BF16 R16, R156.reuse, R162, R16 ;  /* 0x000000a29c10723c */ /* 0x040fe20000041810 */
[----:B------:R-:W4:Y:S07]  /*8d10*/  LDSM.16.M88.4 R160, [R200] ;  /* 0x00000000c8a0783b */ /* 0x000f2e0000000200 */
[-C--:B------:R-:W-:Y:S08]  /*8d20*/  HMMA.16816.F32.BF16 R20, R156, R168.reuse, R20 ;  /* 0x000000a89c14723c */ /* 0x080ff00000041814 */
[C---:B------:R-:W-:Y:S07]  /*8d30*/  HMMA.16816.F32.BF16 R24, R164.reuse, R168, R24 ;  /* 0x000000a8a418723c */ /* 0x040fee0000041818 */
[----:B--2---:R-:W-:Y:S01]  /*8d40*/  @!P0 MOV R169, R178 ;  /* 0x000000b200a98202 */ /* 0x004fe20000000f00 */
[-C--:B------:R-:W-:Y:S04]  /*8d50*/  HMMA.16816.F32.BF16 R28, R164, R170.reuse, R28 ;  /* 0x000000aaa41c723c */ /* 0x080fe8000004181c */
[----:B---3--:R-:W-:Y:S04]  /*8d60*/  @!P0 MOV R168, R176 ;  /* 0x000000b000a88202 */ /* 0x008fe80000000f00 */
[C---:B------:R-:W-:Y:S04]  /*8d70*/  HMMA.16816.F32.BF16 R32, R156.reuse, R170, R32 ;  /* 0x000000aa9c20723c */ /* 0x040fe80000041820 */
[----:B------:R-:W-:Y:S03]  /*8d80*/  @!P0 IMAD.WIDE.U32 R168, R2, 0x50, R168 ;  /* 0x0000005002a88825 */ /* 0x000fe600078e00a8 */
[----:B------:R-:W-:Y:S01]  /*8d90*/  @!P0 MOV R170, c[0x0][0x208] ;  /* 0x0000820000aa8a02 */ /* 0x000fe20000000f00 */
[-C--:B------:R-:W-:Y:S01]  /*8da0*/  HMMA.16816.F32.BF16 R36, R156, R172.reuse, R36 ;  /* 0x000000ac9c24723c */ /* 0x080fe20000041824 */
[----:B------:R-:W-:Y:S03]  /*8db0*/  @!P0 MOV R171, 0x5 ;  /* 0x0000000500ab8802 */ /* 0x000fe60000000f00 */
[----:B------:R-:W-:Y:S02]  /*8dc0*/  @!P0 LEA R2, P1, R168, c[0x0][0x1f8], 0x1 ;  /* 0x00007e00a8028a11 */ /* 0x000fe400078208ff */
[----:B------:R-:W-:Y:S02]  /*8dd0*/  @!P0 IADD3 R3, R169, R0, RZ ;  /* 0x00000000a9038210 */ /* 0x000fe40007ffe0ff */
[C---:B------:R-:W-:Y:S04]  /*8de0*/  HMMA.16816.F32.BF16 R40, R164.reuse, R172, R40 ;  /* 0x000000aca428723c */ /* 0x040fe80000041828 */
[----:B------:R-:W-:Y:S02]  /*8df0*/  @!P0 SHF.L.U32 R176, R170, 0x5, RZ ;  /* 0x00000005aab08819 */ /* 0x000fe400000006ff */
[----:B------:R-:W-:Y:S02]  /*8e00*/  @!P0 LEA.HI.X R3, R168, c[0x0][0x1fc], R3, 0x1, P1 ;  /* 0x00007f00a8038a11 */ /* 0x000fe400008f0c03 */
[-C--:B------:R-:W-:Y:S01]  /*8e10*/  @!P0 IADD3 R172, P2, R2, R176.reuse, RZ ;  /* 0x000000b002ac8210 */ /* 0x080fe20007f5e0ff */
[-C--:B------:R-:W-:Y:S02]  /*8e20*/  HMMA.16816.F32.BF16 R44, R164, R174.reuse, R44 ;  /* 0x000000aea42c723c */ /* 0x080fe4000004182c */
[----:B------:R-:W-:Y:S01]  /*8e30*/  @!PT LDS RZ, [RZ] ;  /* 0x00000000fffff984 */ /* 0x000fe20000000800 */
[----:B------:R-:W-:Y:S01]  /*8e40*/  @!PT LDS RZ, [RZ] ;  /* 0x00000000fffff984 */ /* 0x000fe20000000800 */
[----:B------:R-:W-:Y:S01]  /*8e50*/  @!PT LDS RZ, [RZ] ;  /* 0x00000000fffff984 */ /* 0x000fe20000000800 */
[----:B------:R2:W-:Y:S01]  /*8e60*/  @!P0 LDGSTS.E.BYPASS.LTC128B.128 [R207+0x100], [R2.64], !P4 ;  /* 0x0010000002cf8fae */ /* 0x0005e2000e101d48 */
[----:B------:R-:W-:Y:S02]  /*8e70*/  @!P0 SHF.L.U64.HI R0, R170, R171, c[0x0][0x20c] ;  /* 0x00008300aa008619 */ /* 0x000fe400000102ab */
[----:B------:R-:W-:Y:S02]  /*8e80*/  @!P0 IADD3 R170, P1, R172, R176, RZ ;  /* 0x000000b0acaa8210 */ /* 0x000fe40007f3e0ff */
[-C--:B------:R-:W-:Y:S01]  /*8e90*/  @!P0 IADD3.X R173, R3, R0.reuse, RZ, P2, !PT ;  /* 0x0000000003ad8210 */ /* 0x080fe200017fe4ff */
[C---:B------:R-:W-:Y:S04]  /*8ea0*/  HMMA.16816.F32.BF16 R48, R156.reuse, R174, R48 ;  /* 0x000000ae9c30723c */ /* 0x040fe80000041830 */
[----:B------:R3:W-:Y:S01]  /*8eb0*/  @!P0 LDGSTS.E.BYPASS.LTC128B.128 [R207+0x900], [R172.64], !P4 ;  /* 0x00900000accf8fae */ /* 0x0007e2000e101d48 */
[----:B------:R-:W-:Y:S02]  /*8ec0*/  @!P0 IADD3.X R171, R173, R0, RZ, P1, !PT ;  /* 0x00000000adab8210 */ /* 0x000fe40000ffe4ff */
[----:B------:R-:W-:Y:S01]  /*8ed0*/  @!P0 IADD3 R168, P2, R170, R176, RZ ;  /* 0x000000b0aaa88210 */ /* 0x000fe20007f5e0ff */
[-C--:B-1----:R-:W-:Y:S04]  /*8ee0*/  HMMA.16816.F32.BF16 R52, R156, R152.reuse, R52 ;  /* 0x000000989c34723c */ /* 0x082fe80000041834 */
[----:B------:R1:W-:Y:S01]  /*8ef0*/  @!P0 LDGSTS.E.BYPASS.LTC128B.128 [R207+0x1100], [R170.64], !P4 ;  /* 0x01100000aacf8fae */ /* 0x0003e2000e101d48 */
[----:B------:R-:W-:Y:S03]  /*8f00*/  @!P0 IADD3.X R169, R171, R0, RZ, P2, !PT ;  /* 0x00000000aba98210 */ /* 0x000fe600017fe4ff */
[C---:B------:R-:W-:Y:S04]  /*8f10*/  HMMA.16816.F32.BF16 R56, R164.reuse, R152, R56 ;  /* 0x00000098a438723c */ /* 0x040fe80000041838 */
[----:B------:R1:W-:Y:S01]  /*8f20*/  @!P0 LDGSTS.E.BYPASS.LTC128B.128 [R207+0x1900], [R168.64], !P4 ;  /* 0x01900000a8cf8fae */ /* 0x0003e2000e101d48 */
[----:B--2---:R-:W-:Y:S03]  /*8f30*/  @!P0 IADD3 R2, P1, R168, R176, RZ ;  /* 0x000000b0a8028210 */ /* 0x004fe60007f3e0ff */
[-C--:B------:R-:W-:Y:S04]  /*8f40*/  HMMA.16816.F32.BF16 R60, R164, R154.reuse, R60 ;  /* 0x0000009aa43c723c */ /* 0x080fe8000004183c */
[----:B------:R-:W-:Y:S04]  /*8f50*/  @!P0 IADD3.X R3, R169, R0, RZ, P1, !PT ;  /* 0x00000000a9038210 */ /* 0x000fe80000ffe4ff */
[C---:B------:R-:W-:Y:S01]  /*8f60*/  HMMA.16816.F32.BF16 R64, R156.reuse, R154, R64 ;  /* 0x0000009a9c40723c */ /* 0x040fe20000041840 */
[----:B------:R2:W-:Y:S03]  /*8f70*/  @!P0 LDGSTS.E.BYPASS.LTC128B.128 [R207+0x2100], [R2.64], !P4 ;  /* 0x0210000002cf8fae */ /* 0x0005e6000e101d48 */
[----:B------:R-:W-:Y:S04]  /*8f80*/  ISETP.GT.AND P0, PT, R205, R239, PT ;  /* 0x000000efcd00720c */ /* 0x000fe80003f04270 */
[-C--:B----4-:R-:W-:Y:S01]  /*8f90*/  HMMA.16816.F32.BF16 R68, R156, R160.reuse, R68 ;  /* 0x000000a09c44723c */ /* 0x090fe20000041844 */
[----:B---3--:R-:W-:Y:S07]  /*8fa0*/  LDSM.16.M88.4 R172, [R194] ;  /* 0x00000000c2ac783b */ /* 0x008fee0000000200 */
[C---:B------:R-:W-:Y:S01]  /*8fb0*/  HMMA.16816.F32.BF16 R72, R164.reuse, R160, R72 ;  /* 0x000000a0a448723c */ /* 0x040fe20000041848 */
[----:B-1----:R-:W1:Y:S07]  /*8fc0*/  LDSM.16.M88.4 R168, [R196] ;  /* 0x00000000c4a8783b */ /* 0x002e6e0000000200 */
[-C--:B------:R-:W-:Y:S01]  /*8fd0*/  HMMA.16816.F32.BF16 R76, R164, R162.reuse, R76 ;  /* 0x000000a2a44c723c */ /* 0x080fe2000004184c */
[----:B------:R-:W3:Y:S07]  /*8fe0*/  LDSM.16.M88.4 R176, [R196+0x2000] ;  /* 0x00200000c4b0783b */ /* 0x000eee0000000200 */
[----:B------:R-:W-:Y:S01]  /*8ff0*/  HMMA.16816.F32.BF16 R80, R156, R162, R80 ;  /* 0x000000a29c50723c */ /* 0x000fe20000041850 */
[----:B------:R-:W4:Y:S08]  /*9000*/  LDSM.16.M88.4 R180, [R194+0x800] ;  /* 0x00080000c2b4783b */ /* 0x000f300000000200 */
[----:B------:R-:W5:Y:S08]  /*9010*/  LDSM.16.M88.4 R152, [R194+0x1000] ;  /* 0x00100000c298783b */ /* 0x000f700000000200 */
[----:B------:R-:W2:Y:S01]  /*9020*/  LDSM.16.M88.4 R164, [R194+0x1800] ;  /* 0x00180000c2a4783b */ /* 0x000ea20000000200 */
[-C--:B-1----:R-:W-:Y:S07]  /*9030*/  HMMA.16816.F32.BF16 R4, R168, R172.reuse, R4 ;  /* 0x000000aca804723c */ /* 0x082fee0000041804 */
[----:B------:R-:W1:Y:S01]  /*9040*/  LDSM.16.M88.4 R184, [R194+0x2000] ;  /* 0x00200000c2b8783b */ /* 0x000e620000000200 */
[C---:B---3--:R-:W-:Y:S07]  /*9050*/  HMMA.16816.F32.BF16 R8, R176.reuse, R172, R8 ;  /* 0x000000acb008723c */ /* 0x048fee0000041808 */
[----:B------:R-:W-:Y:S01]  /*9060*/  LDSM.16.M88.4 R156, [R197] ;  /* 0x00000000c59c783b */ /* 0x000fe20000000200 */
[-C--:B------:R-:W-:Y:S07]  /*9070*/  HMMA.16816.F32.BF16 R12, R176, R174.reuse, R12 ;  /* 0x000000aeb00c723c */ /* 0x080fee000004180c */
[----:B------:R-:W3:Y:S01]  /*9080*/  LDSM.16.M88.4 R160, [R191] ;  /* 0x00000000bfa0783b */ /* 0x000ee20000000200 */
[C---:B------:R-:W-:Y:S07]  /*9090*/  HMMA.16816.F32.BF16 R16, R168.reuse, R174, R16 ;  /* 0x000000aea810723c */ /* 0x040fee0000041810 */
[----:B------:R-:W1:Y:S01]  /*90a0*/  LDSM.16.M88.4 R172, [R197+0x2000] ;  /* 0x00200000c5ac783b */ /* 0x000e620000000200 */
[-C--:B----4-:R-:W-:Y:S07]  /*90b0*/  HMMA.16816.F32.BF16 R20, R168, R180.reuse, R20 ;  /* 0x000000b4a814723c */ /* 0x090fee0000041814 */
[----:B------:R-:W0:Y:S01]  /*90c0*/  LDGDEPBAR ;  /* 0x00000000000079af */ /* 0x000e220000000000 */
[C---:B------:R-:W-:Y:S08]  /*90d0*/  HMMA.16816.F32.BF16 R24, R176.reuse, R180, R24 ;  /* 0x000000b4b018723c */ /* 0x040ff00000041818 */
[-C--:B------:R-:W-:Y:S08]  /*90e0*/  HMMA.16816.F32.BF16 R28, R176, R182.reuse, R28 ;  /* 0x000000b6b01c723c */ /* 0x080ff0000004181c */
[C---:B------:R-:W-:Y:S08]  /*90f0*/  HMMA.16816.F32.BF16 R32, R168.reuse, R182, R32 ;  /* 0x000000b6a820723c */ /* 0x040ff00000041820 */
[-C--:B-----5:R-:W-:Y:S08]  /*9100*/  HMMA.16816.F32.BF16 R36, R168, R152.reuse, R36 ;  /* 0x00000098a824723c */ /* 0x0a0ff00000041824 */
[C---:B------:R-:W-:Y:S08]  /*9110*/  HMMA.16816.F32.BF16 R40, R176.reuse, R152, R40 ;  /* 0x00000098b028723c */ /* 0x040ff00000041828 */
[-C--:B------:R-:W-:Y:S08]  /*9120*/  HMMA.16816.F32.BF16 R44, R176, R154.reuse, R44 ;  /* 0x0000009ab02c723c */ /* 0x080ff0000004182c */
[C---:B------:R-:W-:Y:S08]  /*9130*/  HMMA.16816.F32.BF16 R48, R168.reuse, R154, R48 ;  /* 0x0000009aa830723c */ /* 0x040ff00000041830 */
[-C--:B--2---:R-:W-:Y:S08]  /*9140*/  HMMA.16816.F32.BF16 R52, R168, R164.reuse, R52 ;  /* 0x000000a4a834723c */ /* 0x084ff00000041834 */
[C---:B------:R-:W-:Y:S08]  /*9150*/  HMMA.16816.F32.BF16 R56, R176.reuse, R164, R56 ;  /* 0x000000a4b038723c */ /* 0x040ff00000041838 */
[-C--:B------:R-:W-:Y:S08]  /*9160*/  HMMA.16816.F32.BF16 R60, R176, R166.reuse, R60 ;  /* 0x000000a6b03c723c */ /* 0x080ff0000004183c */
[C---:B------:R-:W-:Y:S08]  /*9170*/  HMMA.16816.F32.BF16 R64, R168.reuse, R166, R64 ;  /* 0x000000a6a840723c */ /* 0x040ff00000041840 */
[-C--:B-1----:R-:W-:Y:S08]  /*9180*/  HMMA.16816.F32.BF16 R68, R168, R184.reuse, R68 ;  /* 0x000000b8a844723c */ /* 0x082ff00000041844 */
[C---:B------:R-:W-:Y:S08]  /*9190*/  HMMA.16816.F32.BF16 R72, R176.reuse, R184, R72 ;  /* 0x000000b8b048723c */ /* 0x040ff00000041848 */
[-C--:B------:R-:W-:Y:S08]  /*91a0*/  HMMA.16816.F32.BF16 R76, R176, R186.reuse, R76 ;  /* 0x000000bab04c723c */ /* 0x080ff0000004184c */
[----:B------:R-:W-:Y:S08]  /*91b0*/  HMMA.16816.F32.BF16 R80, R168, R186, R80 ;  /* 0x000000baa850723c */ /* 0x000ff00000041850 */
[-C--:B---3--:R-:W-:Y:S08]  /*91c0*/  HMMA.16816.F32.BF16 R4, R156, R160.reuse, R4 ;  /* 0x000000a09c04723c */ /* 0x088ff00000041804 */
[C---:B------:R-:W-:Y:S08]  /*91d0*/  HMMA.16816.F32.BF16 R8, R172.reuse, R160, R8 ;  /* 0x000000a0ac08723c */ /* 0x040ff00000041808 */
[-C--:B------:R-:W-:Y:S08]  /*91e0*/  HMMA.16816.F32.BF16 R12, R172, R162.reuse, R12 ;  /* 0x000000a2ac0c723c */ /* 0x080ff0000004180c */
[----:B------:R-:W-:Y:S01]  /*91f0*/  FMUL.FTZ R0, R4, c[0x0][0x320] ;  /* 0x0000c80004007a20 */ /* 0x000fe20000410000 */
[C---:B------:R-:W-:Y:S03]  /*9200*/  HMMA.16816.F32.BF16 R16, R156.reuse, R162, R16 ;  /* 0x000000a29c10723c */ /* 0x040fe60000041810 */
[----:B------:R1:W2:Y:S04]  /*9210*/  MUFU.TANH R183, R0 ;  /* 0x0000000000b77308 */ /* 0x0002a80000002400 */
[----:B------:R-:W-:Y:S02]  /*9220*/  FMUL.FTZ R3, R10, c[0x0][0x320] ;  /* 0x0000c8000a037a20 */ /* 0x000fe40000410000 */
[----:B------:R-:W-:Y:S04]  /*9230*/  FMUL.FTZ R2, R11, c[0x0][0x320] ;  /* 0x0000c8000b027a20 */ /* 0x000fe80000410000 */
[----:B------:R-:W3:Y:S10]  /*9240*/  MUFU.TANH R224, R2 ;  /* 0x0000000200e07308 */ /* 0x000ef40000002400 */
[----:B------:R-:W4:Y:S01]  /*9250*/  MUFU.TANH R225, R3 ;  /* 0x0000000300e17308 */ /* 0x000f220000002400 */
[----:B-1----:R-:W-:Y:S09]  /*9260*/  FMUL.FTZ R0, R5, c[0x0][0x320] ;  /* 0x0000c80005007a20 */ /* 0x002ff20000410000 */
[----:B------:R1:W1:Y:S02]  /*9270*/  MUFU.TANH R171, R0 ;  /* 0x0000000000ab7308 */ /* 0x0002640000002400 */
[----:B-1----:R-:W-:Y:S08]  /*9280*/  FMUL.FTZ R0, R6, c[0x0][0x320] ;  /* 0x0000c80006007a20 */ /* 0x002ff00000410000 */
[----:B------:R1:W1:Y:S02]  /*9290*/  MUFU.TANH R218, R0 ;  /* 0x0000000000da7308 */ /* 0x0002640000002400 */
[----:B-1----:R-:W-:Y:S02]  /*92a0*/  FMUL.FTZ R0, R7, c[0x0][0x320] ;  /* 0x0000c80007007a20 */ /* 0x002fe40000410000 */
[----:B------:R-:W1:Y:S06]  /*92b0*/  LDSM.16.M88.4 R4, [R191+0x800] ;  /* 0x00080000bf04783b */ /* 0x000e6c0000000200 */
[----:B------:R5:W1:Y:S02]  /*92c0*/  MUFU.TANH R208, R0 ;  /* 0x0000000000d07308 */ /* 0x000a640000002400 */
[----:B-----5:R-:W-:Y:S08]  /*92d0*/  FMUL.FTZ R0, R8, c[0x0][0x320] ;  /* 0x0000c80008007a20 */ /* 0x020ff00000410000 */
[----:B------:R5:W2:Y:S01]  /*92e0*/  MUFU.TANH R223, R0 ;  /* 0x0000000000df7308 */ /* 0x000aa20000002400 */
[-C--:B-1----:R-:W-:Y:S08]  /*92f0*/  HMMA.16816.F32.BF16 R20, R156, R4.reuse, R20 ;  /* 0x000000049c14723c */ /* 0x082ff00000041814 */
[C---:B------:R-:W-:Y:S04]  /*9300*/  HMMA.16816.F32.BF16 R24, R172.reuse, R4, R24 ;  /* 0x00000004ac18723c */ /* 0x040fe80000041818 */
[----:B-----5:R-:W-:Y:S02]  /*9310*/  FMUL.FTZ R0, R9, c[0x0][0x320] ;  /* 0x0000c80009007a20 */ /* 0x020fe40000410000 */
[----:B------:R-:W1:Y:S02]  /*9320*/  LDSM.16.M88.4 R8, [R191+0x1000] ;  /* 0x00100000bf08783b */ /* 0x000e640000000200 */
[-C--:B------:R-:W-:Y:S01]  /*9330*/  HMMA.16816.F32.BF16 R28, R172, R6.reuse, R28 ;  /* 0x00000006ac1c723c */ /* 0x080fe2000004181c */
[----:B------:R5:W1:Y:S07]  /*9340*/  MUFU.TANH R219, R0 ;  /* 0x0000000000db7308 */ /* 0x000a6e0000002400 */
[C---:B------:R-:W-:Y:S01]  /*9350*/  HMMA.16816.F32.BF16 R32, R156.reuse, R6, R32 ;  /* 0x000000069c20723c */ /* 0x040fe20000041820 */
[----:B------:R-:W2:Y:S07]  /*9360*/  LDSM.16.M88.4 R4, [R191+0x1800] ;  /* 0x00180000bf04783b */ /* 0x000eae0000000200 */
[----:B------:R-:W-:Y:S04]  /*9370*/  FMUL.FTZ R3, R26, c[0x0][0x320] ;  /* 0x0000c8001a037a20 */ /* 0x000fe80000410000 */
[----:B------:R-:W-:Y:S01]  /*9380*/  FMUL.FTZ R2, R27, c[0x0][0x320] ;  /* 0x0000c8001b027a20 */ /* 0x000fe20000410000 */
[----:B------:R-:W2:Y:S01]  /*9390*/  MUFU.TANH R212, R3 ;  /* 0x0000000300d47308 */ /* 0x000ea20000002400 */
[----:B-----5:R-:W-:Y:S09]  /*93a0*/  FMUL.FTZ R0, R12, c[0x0][0x320] ;  /* 0x0000c8000c007a20 */ /* 0x020ff20000410000 */
[----:B------:R5:W2:Y:S10]  /*93b0*/  MUFU.TANH R216, R0 ;  /* 0x0000000000d87308 */ /* 0x000ab40000002400 */
[----:B------:R2:W2:Y:S01]  /*93c0*/  MUFU.TANH R211, R2 ;  /* 0x0000000200d37308 */ /* 0x0004a20000002400 */
[-C--:B-1----:R-:W-:Y:S08]  /*93d0*/  HMMA.16816.F32.BF16 R36, R156, R8.reuse, R36 ;  /* 0x000000089c24723c */ /* 0x082ff00000041824 */
[C---:B------:R-:W-:Y:S04]  /*93e0*/  HMMA.16816.F32.BF16 R40, R172.reuse, R8, R40 ;  /* 0x00000008ac28723c */ /* 0x040fe80000041828 */
[----:B-----5:R-:W-:Y:S04]  /*93f0*/  FMUL.FTZ R0, R13, c[0x0][0x320] ;  /* 0x0000c8000d007a20 */ /* 0x020fe80000410000 */
[-C--:B------:R-:W-:Y:S01]  /*9400*/  HMMA.16816.F32.BF16 R44, R172, R10.reuse, R44 ;  /* 0x0000000aac2c723c */ /* 0x080fe2000004182c */
[----:B------:R1:W1:Y:S07]  /*9410*/  MUFU.TANH R214, R0 ;  /* 0x0000000000d67308 */ /* 0x00026e0000002400 */
[C---:B------:R-:W-:Y:S01]  /*9420*/  HMMA.16816.F32.BF16 R48, R156.reuse, R10, R48 ;  /* 0x0000000a9c30723c */ /* 0x040fe20000041830 */
[----:B------:R-:W5:Y:S01]  /*9430*/  LDSM.16.M88.4 R8, [R191+0x2000] ;  /* 0x00200000bf08783b */ /* 0x000f620000000200 */
[----:B------:R-:W-:Y:S06]  /*9440*/  DEPBAR.LE SB0, 0x0 ;  /* 0x000080000000791a */ /* 0x000fec0000000000 */
[-C--:B--2---:R-:W-:Y:S01]  /*9450*/  HMMA.16816.F32.BF16 R52, R156, R4.reuse, R52 ;  /* 0x000000049c34723c */ /* 0x084fe20000041834 */
[----:B------:R-:W-:Y:S04]  /*9460*/  BAR.SYNC.DEFER_BLOCKING 0x0 ;  /* 0x0000000000007b1d */ /* 0x000fe80000010000 */
[----:B------:R-:W-:Y:S02]  /*9470*/  FMUL.FTZ R3, R42, c[0x0][0x320] ;  /* 0x0000c8002a037a20 */ /* 0x000fe40000410000 */
[----:B------:R-:W-:Y:S01]  /*9480*/  FMUL.FTZ R2, R43, c[0x0][0x320] ;  /* 0x0000c8002b027a20 */ /* 0x000fe20000410000 */
[C---:B------:R-:W-:Y:S01]  /*9490*/  HMMA.16816.F32.BF16 R56, R172.reuse, R4, R56 ;  /* 0x00000004ac38723c */ /* 0x040fe20000041838 */
[----:B------:R2:W2:Y:S03]  /*94a0*/  MUFU.TANH R177, R3 ;  /* 0x0000000300b17308 */ /* 0x0004a60000002400 */
[----:B-1----:R-:W-:Y:S03]  /*94b0*/  FMUL.FTZ R0, R14, c[0x0][0x320] ;  /* 0x0000c8000e007a20 */ /* 0x002fe60000410000 */
[----:B------:R-:W-:Y:S01]  /*94c0*/  @P0 MOV R5, R209 ;  /* 0x000000d100050202 */ /* 0x000fe20000000f00 */
[-C--:B------:R-:W-:Y:S01]  /*94d0*/  HMMA.16816.F32.BF16 R60, R172, R6.reuse, R60 ;  /* 0x00000006ac3c723c */ /* 0x080fe2000004183c */
[----:B------:R-:W-:Y:S02]  /*94e0*/  MOV R209, c[0x0][0x2c4] ;  /* 0x0000b10000d17a02 */ /* 0x000fe40000000f00 */
[----:B------:R1:W1:Y:S02]  /*94f0*/  MUFU.TANH R222, R0 ;  /* 0x0000000000de7308 */ /* 0x0002640000002400 */
[----:B------:R-:W-:Y:S03]  /*9500*/  ISETP.NE.AND P3, PT, R209, 0x1, PT ;  /* 0x00000001d100780c */ /* 0x000fe60003f65270 */
[C---:B------:R-:W-:Y:S05]  /*9510*/  HMMA.16816.F32.BF16 R64, R156.reuse, R6, R64 ;  /* 0x000000069c40723c */ /* 0x040fea0000041840 */
[----:B------:R3:W3:Y:S02]  /*9520*/  MUFU.TANH R176, R2 ;  /* 0x0000000200b07308 */ /* 0x0006e40000002400 */
[----:B------:R-:W-:Y:S01]  /*9530*/  @P0 MOV R7, c[0x0][0x1e0] ;  /* 0x0000780000070a02 */ /* 0x000fe20000000f00 */
[-C--:B-----5:R-:W-:Y:S04]  /*9540*/  HMMA.16816.F32.BF16 R68, R156, R8.reuse, R68 ;  /* 0x000000089c44723c */ /* 0x0a0fe80000041844 */
[----:B--2---:R-:W-:Y:S01]  /*9550*/  FMUL.FTZ R3, R58, c[0x0][0x320] ;  /* 0x0000c8003a037a20 */ /* 0x004fe20000410000 */
[----:B------:R-:W-:Y:S03]  /*9560*/  MOV R58, c[0x0][0x32c] ;  /* 0x0000cb00003a7a02 */ /* 0x000fe60000000f00 */
[C---:B------:R-:W-:Y:S04]  /*9570*/  HMMA.16816.F32.BF16 R72, R172.reuse, R8, R72 ;  /* 0x00000008ac48723c */ /* 0x040fe80000041848 */
[----:B-1----:R-:W-:Y:S01]  /*9580*/  FMUL.FTZ R0, R15, c[0x0][0x320] ;  /* 0x0000c8000f007a20 */ /* 0x002fe20000410000 */
[----:B------:R-:W-:Y:S03]  /*9590*/  ISETP.GE.AND P5, PT, R58, 0x1, PT ;  /* 0x000000013a00780c */ /* 0x000fe60003fa6270 */
[----:B------:R1:W2:Y:S01]  /*95a0*/  MUFU.TANH R221, R0 ;  /* 0x0000000000dd7308 */ /* 0x0002a20000002400 */
[-C--:B------:R-:W-:Y:S03]  /*95b0*/  HMMA.16816.F32.BF16 R76, R172, R10.reuse, R76 ;  /* 0x0000000aac4c723c */ /* 0x080fe6000004184c */
[----:B---3--:R-:W-:Y:S05]  /*95c0*/  FMUL.FTZ R2, R59, c[0x0][0x320] ;  /* 0x0000c8003b027a20 */ /* 0x008fea0000410000 */
[----:B------:R-:W-:Y:S04]  /*95d0*/  HMMA.16816.F32.BF16 R80, R156, R10, R80 ;  /* 0x0000000a9c50723c */ /* 0x000fe80000041850 */
[----:B-1----:R-:W-:-:S12]  /*95e0*/  FMUL.FTZ R0, R16, c[0x0][0x320] ;  /* 0x0000c80010007a20 */ /* 0x002fd80000410000 */
[----:B------:R-:W-:Y:S01]  /*95f0*/  FMUL.FTZ R6, R79, c[0x0][0x320] ;  /* 0x0000c8004f067a20 */ /* 0x000fe20000410000 */
[----:B------:R1:W3:Y:S07]  /*9600*/  MUFU.TANH R15, R0 ;  /* 0x00000000000f7308 */ /* 0x0002ee0000002400 */
[----:B------:R-:W-:Y:S06]  /*9610*/  FMUL.FTZ R11, R80, c[0x0][0x320] ;  /* 0x0000c800500b7a20 */ /* 0x000fec0000410000 */
[----:B------:R-:W2:Y:S01]  /*9620*/  MUFU.TANH R11, R11 ;  /* 0x0000000b000b7308 */ /* 0x000ea20000002400 */
[----:B-1----:R-:W-:Y:S09]  /*9630*/  FMUL.FTZ R0, R17, c[0x0][0x320] ;  /* 0x0000c80011007a20 */ /* 0x002ff20000410000 */
[----:B------:R1:W1:Y:S02]  /*9640*/  MUFU.TANH R168, R0 ;  /* 0x0000000000a87308 */ /* 0x0002640000002400 */
[----:B-1----:R-:W-:Y:S08]  /*9650*/  FMUL.FTZ R0, R18, c[0x0][0x320] ;  /* 0x0000c80012007a20 */ /* 0x002ff00000410000 */
        /* <DEDUP_REMOVED lines=60> */
[----:B------:R1:W1:Y:S10]  /*9a20*/  MUFU.TANH R52, R2 ;  /* 0x0000000200347308 */ /* 0x0002740000002400 */
[----:B------:R5:W2:Y:S01]  /*9a30*/  MUFU.TANH R30, R0 ;  /* 0x00000000001e7308 */ /* 0x000aa20000002400 */
[----:B-1----:R-:W-:Y:S09]  /*9a40*/  FMUL.FTZ R2, R75, c[0x0][0x320] ;  /* 0x0000c8004b027a20 */ /* 0x002ff20000410000 */
[----:B------:R-:W1:Y:S01]  /*9a50*/  MUFU.TANH R59, R2 ;  /* 0x00000002003b7308 */ /* 0x000e620000002400 */
[----:B-----5:R-:W-:Y:S09]  /*9a60*/  FMUL.FTZ R0, R53, c[0x0][0x320] ;  /* 0x0000c80035007a20 */ /* 0x020ff20000410000 */
[----:B------:R5:W1:Y:S10]  /*9a70*/  MUFU.TANH R25, R0 ;  /* 0x0000000000197308 */ /* 0x000a740000002400 */
[----:B------:R1:W1:Y:S01]  /*9a80*/  MUFU.TANH R53, R3 ;  /* 0x0000000300357308 */ /* 0x0002620000002400 */
[----:B-----5:R-:W-:Y:S09]  /*9a90*/  FMUL.FTZ R0, R54, c[0x0][0x320] ;  /* 0x0000c80036007a20 */ /* 0x020ff20000410000 */
[----:B------:R5:W2:Y:S01]  /*9aa0*/  MUFU.TANH R39, R0 ;  /* 0x0000000000277308 */ /* 0x000aa20000002400 */
[----:B-1----:R-:W-:Y:S09]  /*9ab0*/  FMUL.FTZ R3, R76, c[0x0][0x320] ;  /* 0x0000c8004c037a20 */ /* 0x002ff20000410000 */
[----:B------:R-:W1:Y:S01]  /*9ac0*/  MUFU.TANH R22, R3 ;  /* 0x0000000300167308 */ /* 0x000e620000002400 */
[----:B-----5:R-:W-:Y:S09]  /*9ad0*/  FMUL.FTZ R0, R55, c[0x0][0x320] ;  /* 0x0000c80037007a20 */ /* 0x020ff20000410000 */
[----:B------:R5:W1:Y:S02]  /*9ae0*/  MUFU.TANH R35, R0 ;  /* 0x0000000000237308 */ /* 0x000a640000002400 */
[----:B-----5:R-:W-:Y:S02]  /*9af0*/  FMUL.FTZ R0, R56, c[0x0][0x320] ;  /* 0x0000c80038007a20 */ /* 0x020fe40000410000 */
[----:B------:R-:W5:Y:S06]  /*9b00*/  LDL R56, [R1] ;  /* 0x0000000001387983 */ /* 0x000f6c0000100800 */
[----:B------:R1:W1:Y:S02]  /*9b10*/  MUFU.TANH R51, R0 ;  /* 0x0000000000337308 */ /* 0x0002640000002400 */
[----:B-1----:R-:W-:Y:S08]  /*9b20*/  FMUL.FTZ R0, R57, c[0x0][0x320] ;  /* 0x0000c80039007a20 */ /* 0x002ff00000410000 */
[----:B------:R-:W1:Y:S10]  /*9b30*/  MUFU.TANH R57, R6 ;  /* 0x0000000600397308 */ /* 0x000e740000002400 */
        /* <DEDUP_REMOVED lines=31> */
[----:B-1----:R-:W-:Y:S04]  /*9d30*/  @P0 IADD3 R0, R205, -0x1, RZ ;  /* 0xffffffffcd000810 */ /* 0x002fe80007ffe0ff */
[----:B------:R-:W-:Y:S05]  /*9d40*/  @P0 SHF.R.S32.HI R2, RZ, 0x1f, R0 ;  /* 0x0000001fff020819 */ /* 0x000fea0000011400 */
[----:B------:R-:W-:Y:S04]  /*9d50*/  @P0 IMAD R2, R2, c[0x0][0x1e0], RZ ;  /* 0x0000780002020a24 */ /* 0x000fe800078e02ff */
[C---:B------:R-:W-:Y:S02]  /*9d60*/  @P0 IMAD R4, R0.reuse, c[0x0][0x1e4], R2 ;  /* 0x0000790000040a24 */ /* 0x040fe400078e0202 */
[----:B------:R-:W-:Y:S04]  /*9d70*/  @P0 IMAD.WIDE.U32 R2, R0, c[0x0][0x1e0], RZ ;  /* 0x0000780000020a25 */ /* 0x000fe800078e00ff */
[----:B------:R-:W-:Y:S04]  /*9d80*/  FMUL.FTZ R0, R77, c[0x0][0x320] ;  /* 0x0000c8004d007a20 */ /* 0x000fe80000410000 */
[----:B------:R1:W1:Y:S02]  /*9d90*/  MUFU.TANH R21, R0 ;  /* 0x0000000000157308 */ /* 0x0002640000002400 */
[----:B-1----:R-:W-:Y:S01]  /*9da0*/  @P0 IADD3 R0, R3, R4, RZ ;  /* 0x0000000403000210 */ /* 0x002fe20007ffe0ff */
[----:B------:R-:W-:Y:S01]  /*9db0*/  FMUL.FTZ R3, R78, c[0x0][0x320] ;  /* 0x0000c8004e037a20 */ /* 0x000fe20000410000 */
[----:B------:R-:W-:Y:S06]  /*9dc0*/  @P0 MOV R4, R226 ;  /* 0x000000e200040202 */ /* 0x000fec0000000f00 */
[----:B------:R1:W1:Y:S01]  /*9dd0*/  MUFU.TANH R55, R3 ;  /* 0x0000000300377308 */ /* 0x0002620000002400 */
[----:B------:R-:W-:Y:S02]  /*9de0*/  @P0 IMAD R0, R0, 0x50, RZ ;  /* 0x0000005000000824 */ /* 0x000fe400078e02ff */
[----:B------:R-:W-:Y:S05]  /*9df0*/  @P0 IMAD.WIDE.U32 R4, R2, 0x50, R4 ;  /* 0x0000005002040825 */ /* 0x000fea00078e0004 */
[----:B------:R-:W-:Y:S02]  /*9e00*/  @P0 LEA R2, P1, R4, c[0x0][0x1c8], 0x1 ;  /* 0x0000720004020a11 */ /* 0x000fe400078208ff */
[----:B------:R-:W-:Y:S02]  /*9e10*/  @P0 IADD3 R0, R5, R0, RZ ;  /* 0x0000000005000210 */ /* 0x000fe40007ffe0ff */
[----:B------:R-:W-:Y:S05]  /*9e20*/  IADD3 R5, R210, R213, RZ ;  /* 0x000000d5d2057210 */ /* 0x000fea0007ffe0ff */
[----:B------:R-:W-:Y:S05]  /*9e30*/  @P3 IMAD.HI.U32 R6, R5, c[0x0][0x2c8], RZ ;  /* 0x0000b20005063a27 */ /* 0x000fea00078e00ff */
[----:B------:R-:W-:Y:S02]  /*9e40*/  @P3 SHF.R.U32.HI R5, RZ, c[0x0][0x2cc], R6 ;  /* 0x0000b300ff053a19 */ /* 0x000fe40000011606 */
[----:B-1----:R-:W-:Y:S02]  /*9e50*/  @P0 LEA.HI.X R3, R4, c[0x0][0x1cc], R0, 0x1, P1 ;  /* 0x0000730004030a11 */ /* 0x002fe400008f0c00 */
[----:B------:R-:W-:Y:S02]  /*9e60*/  @P0 MOV R0, 0x5 ;  /* 0x0000000500000802 */ /* 0x000fe40000000f00 */
[C---:B------:R-:W-:Y:S01]  /*9e70*/  @P0 SHF.L.U32 R4, R7.reuse, 0x5, RZ ;  /* 0x0000000507040819 */ /* 0x040fe200000006ff */
[----:B------:R-:W-:Y:S01]  /*9e80*/  @!PT LDS RZ, [RZ] ;  /* 0x00000000fffff984 */ /* 0x000fe20000000800 */
[----:B------:R-:W-:Y:S01]  /*9e90*/  @!PT LDS RZ, [RZ] ;  /* 0x00000000fffff984 */ /* 0x000fe20000000800 */
[----:B------:R-:W-:Y:S01]  /*9ea0*/  @!PT LDS RZ, [RZ] ;  /* 0x00000000fffff984 */ /* 0x000fe20000000800 */
[----:B------:R1:W-:Y:S01]  /*9eb0*/  @P0 LDGSTS.E.BYPASS.LTC128B.128 [R207+0x2900], [R2.64], !P4 ;  /* 0x0290000002cf0fae */ /* 0x0003e2000e101d48 */
[----:B------:R-:W-:Y:S01]  /*9ec0*/  @P0 SHF.L.U64.HI R0, R7, R0, c[0x0][0x1e4] ;  /* 0x0000790007000619 */ /* 0x000fe20000010200 */
[----:B------:R-:W-:Y:S01]  /*9ed0*/  FMUL.FTZ R7, R81, c[0x0][0x320] ;  /* 0x0000c80051077a20 */ /* 0x000fe20000410000 */
[-C--:B------:R-:W-:Y:S03]  /*9ee0*/  @P0 IADD3 R8, P1, R2, R4.reuse, RZ ;  /* 0x0000000402080210 */ /* 0x080fe60007f3e0ff */
[----:B------:R2:W2:Y:S01]  /*9ef0*/  MUFU.TANH R10, R7 ;  /* 0x00000007000a7308 */ /* 0x0004a20000002400 */
[----:B------:R-:W-:Y:S02]  /*9f00*/  @P0 IADD3.X R9, R0, R3, RZ, P1, !PT ;  /* 0x0000000300090210 */ /* 0x000fe40000ffe4ff */
[-C--:B------:R-:W-:Y:S03]  /*9f10*/  @P0 IADD3 R6, P3, R8, R4.reuse, RZ ;  /* 0x0000000408060210 */ /* 0x080fe60007f7e0ff */
[----:B------:R3:W-:Y:S01]  /*9f20*/  @P0 LDGSTS.E.BYPASS.LTC128B.128 [R207+0x3100], [R8.64], !P4 ;  /* 0x0310000008cf0fae */ /* 0x0007e2000e101d48 */
[----:B-1----:R-:W-:Y:S02]  /*9f30*/  @P0 IADD3 R2, P2, R6, R4, RZ ;  /* 0x0000000406020210 */ /* 0x002fe40007f5e0ff */
[-C--:B--2---:R-:W-:Y:S04]  /*9f40*/  @P0 IADD3.X R7, R9, R0.reuse, RZ, P3, !PT ;  /* 0x0000000009070210 */ /* 0x084fe80001ffe4ff */
[----:B------:R-:W-:Y:S01]  /*9f50*/  @P0 IADD3.X R3, R7, R0, RZ, P2, !PT ;  /* 0x0000000007030210 */ /* 0x000fe200017fe4ff */
[----:B------:R1:W-:Y:S01]  /*9f60*/  @P0 LDGSTS.E.BYPASS.LTC128B.128 [R207+0x3900], [R6.64], !P4 ;  /* 0x0390000006cf0fae */ /* 0x0003e2000e101d48 */
[----:B---3--:R-:W-:Y:S01]  /*9f70*/  @P0 IADD3 R8, P1, R2, R4, RZ ;  /* 0x0000000402080210 */ /* 0x008fe20007f3e0ff */
[----:B------:R-:W-:Y:S06]  /*9f80*/  FMUL.FTZ R4, R82, c[0x0][0x320] ;  /* 0x0000c80052047a20 */ /* 0x000fec0000410000 */
[----:B------:R2:W-:Y:S01]  /*9f90*/  @P0 LDGSTS.E.BYPASS.LTC128B.128 [R207+0x4100], [R2.64], !P4 ;  /* 0x0410000002cf0fae */ /* 0x0005e2000e101d48 */
[----:B------:R-:W-:Y:S01]  /*9fa0*/  @P0 IADD3.X R9, R3, R0, RZ, P1, !PT ;  /* 0x0000000003090210 */ /* 0x000fe20000ffe4ff */
[----:B------:R3:W1:Y:S01]  /*9fb0*/  MUFU.TANH R12, R4 ;  /* 0x00000004000c7308 */ /* 0x0006620000002400 */
[----:B------:R-:W-:Y:S05]  /*9fc0*/  IMAD R0, R205, -0x50, RZ ;  /* 0xffffffb0cd007824 */ /* 0x000fea00078e02ff */
[----:B------:R1:W-:Y:S08]  /*9fd0*/  @P0 LDGSTS.E.BYPASS.LTC128B.128 [R207+0x4900], [R8.64], !P4 ;  /* 0x0490000008cf0fae */ /* 0x0003f0000e101d48 */
[----:B------:R-:W0:Y:S08]  /*9fe0*/  LDGDEPBAR ;  /* 0x00000000000079af */ /* 0x000e300000000000 */
[----:B---3--:R-:W3:Y:S01]  /*9ff0*/  SHFL.IDX PT, R4, R5, RZ, 0x1c1f ;  /* 0x001c1fff05047589 */ /* 0x008ee200000e0000 */
[----:B--2---:R-:W-:Y:S04]  /*a000*/  FMUL.FTZ R2, R83, c[0x0][0x320] ;  /* 0x0000c80053027a20 */ /* 0x004fe80000410000 */
[----:B-1----:R5:W1:Y:S02]  /*a010*/  MUFU.TANH R9, R2 ;  /* 0x0000000200097308 */ /* 0x002a640000002400 */
[----:B-----5:R-:W-:Y:S04]  /*a020*/  IADD3 R2, -R56, 0x1, R0 ;  /* 0x0000000138027810 */ /* 0x020fe80007ffe100 */
[----:B------:R-:W-:Y:S04]  /*a030*/  IADD3 R2, -R243, R2, R244 ;  /* 0x00000002f3027210 */ /* 0x000fe80007ffe1f4 */
[C---:B------:R-:W-:Y:S02]  /*a040*/  IADD3 R6, R2.reuse, c[0x0][0x328], RZ ;  /* 0x0000ca0002067a10 */ /* 0x040fe40007ffe0ff */
[----:B------:R-:W-:Y:S02]  /*a050*/  IADD3 R7, R2, UR4, RZ ;  /* 0x0000000402077c10 */ /* 0x000fe4000fffe0ff */
[----:B---3--:R-:W-:Y:S02]  /*a060*/  IADD3 R3, R6, R4, RZ ;  /* 0x0000000406037210 */ /* 0x008fe40007ffe0ff */
[----:B------:R-:W-:Y:S01]  /*a070*/  IADD3 R2, R4, R7, RZ ;  /* 0x0000000704027210 */ /* 0x000fe20007ffe0ff */
[----:B------:R-:W-:-:S05]  /*a080*/  @!P5 BRA `(.L_x_608) ;  /* 0x000001500000d947 */ /* 0x000fca0003800000 */
[----:B-1--4-:R-:W-:Y:S01]  /*a090*/  IADD3 R4, -R243, R244, R4 ;  /* 0x000000f4f3047210 */ /* 0x012fe20007ffe104 */
[----:B------:R-:W-:Y:S03]  /*a0a0*/  BSSY B0, `(.L_x_609) ;  /* 0x000000e000007945 */ /* 0x000fe60003800000 */
[----:B------:R-:W-:-:S13]  /*a0b0*/  ISETP.GT.AND P0, PT, R4, -0x1, PT ;  /* 0xffffffff0400780c */ /* 0x000fda0003f04270 */
[----:B------:R-:W-:-:S05]  /*a0c0*/  @P0 BRA `(.L_x_610) ;  /* 0x0000007000000947 */ /* 0x000fca0003800000 */
[----:B------:R-:W-:Y:S01]  /*a0d0*/  LOP3.LUT R4, RZ, R4, RZ, 0x33, !PT ;  /* 0x00000004ff047212 */ /* 0x000fe200078e33ff */
[----:B------:R-:W-:Y:S05]  /*a0e0*/  IMAD.MOV.U32 R8, RZ, RZ, c[0x0][0x32c] ;  /* 0x0000cb00ff087624 */ /* 0x000fea00078e00ff */
[----:B------:R-:W-:-:S13]  /*a0f0*/  ISETP.NE.AND P0, PT, R8, 0x1, PT ;  /* 0x000000010800780c */ /* 0x000fda0003f05270 */
[----:B------:R-:W-:Y:S05]  /*a100*/  @P0 IMAD.HI.U32 R8, R4, c[0x0][0x330], RZ ;  /* 0x0000cc0004080a27 */ /* 0x000fea00078e00ff */
[----:B------:R-:W-:Y:S04]  /*a110*/  @P0 SHF.R.U32.HI R4, RZ, c[0x0][0x334], R8 ;  /* 0x0000cd00ff040a19 */ /* 0x000fe80000011608 */
[----:B------:R-:W-:Y:S01]  /*a120*/  LOP3.LUT R4, RZ, R4, RZ, 0x33, !PT ;  /* 0x00000004ff047212 */ /* 0x000fe200078e33ff */
[----:B------:R-:W-:-:S05]  /*a130*/  BRA `(.L_x_611) ;  /* 0x0000004000007947 */ /* 0x000fca0003800000 */
.L_x_610:
[----:B------:R-:W-:Y:S04]  /*a140*/  MOV R8, c[0x0][0x32c] ;  /* 0x0000cb0000087a02 */ /* 0x000fe80000000f00 */
[----:B------:R-:W-:-:S13]  /*a150*/  ISETP.NE.AND P0, PT, R8, 0x1, PT ;  /* 0x000000010800780c */ /* 0x000fda0003f05270 */
[----:B------:R-:W-:Y:S05]  /*a160*/  @P0 IMAD.HI.U32 R8, R4, c[0x0][0x330], RZ ;  /* 0x0000cc0004080a27 */ /* 0x000fea00078e00ff */
[----:B------:R-:W-:Y:S02]  /*a170*/  @P0 SHF.R.U32.HI R4, RZ, c[0x0][0x334], R8 ;  /* 0x0000cd00ff040a19 */ /* 0x000fe40000011608 */
.L_x_611:
[----:B------:R-:W-:Y:S05]  /*a180*/  BSYNC B0 ;  /* 0x0000000000007941 */ /* 0x000fea0003800000 */
.L_x_609:
[----:B------:R-:W-:Y:S04]  /*a190*/  IMAD.IADD R8, R0, 0x1, -R56 ;  /* 0x0000000100087824 */ /* 0x000fe800078e0a38 */
[----:B------:R-:W-:Y:S05]  /*a1a0*/  IMAD R4, R4, c[0x0][0x32c], R8 ;  /* 0x0000cb0004047a24 */ /* 0x000fea00078e0208 */
[----:B------:R-:W-:Y:S02]  /*a1b0*/  IADD3 R8, R4, c[0x0][0x32c], RZ ;  /* 0x0000cb0004087a10 */ /* 0x000fe40007ffe0ff */
[----:B------:R-:W-:Y:S02]  /*a1c0*/  IMNMX R2, R2, R4, !PT ;  /* 0x0000000402027217 */ /* 0x000fe40007800200 */
[----:B------:R-:W-:Y:S02]  /*a1d0*/  IMNMX R3, R3, R8, PT ;  /* 0x0000000803037217 */ /* 0x000fe40003800200 */
.L_x_608:
[C---:B-1--4-:R-:W-:Y:S01]  /*a1e0*/  ISETP.GE.AND P1, PT, R0.reuse, 0x1, PT ;  /* 0x000000010000780c */ /* 0x052fe20003f26270 */
[----:B------:R-:W1:Y:S01]  /*a1f0*/  SHFL.IDX PT, R4, R5, 0x1, 0x1c1f ;  /* 0x003c1f0005047f89 */ /* 0x000e6200000e0000 */
[----:B------:R-:W-:Y:S02]  /*a200*/  ISETP.GE.AND P0, PT, R0, 0x2, PT ;  /* 0x000000020000780c */ /* 0x000fe40003f06270 */
[----:B------:R-:W-:Y:S02]  /*a210*/  LOP3.LUT R204, R204, 0xfffffdff, RZ, 0xc0, !PT ;  /* 0xfffffdffcccc7812 */ /* 0x000fe400078ec0ff */
[C---:B------:R-:W-:Y:S02]  /*a220*/  ISETP.GE.AND P2, PT, R0.reuse, 0x9, PT ;  /* 0x000000090000780c */ /* 0x040fe40003f46270 */
[C---:B------:R-:W-:Y:S02]  /*a230*/  ISETP.GE.AND P6, PT, R0.reuse, 0x31, PT ;  /* 0x000000310000780c */ /* 0x040fe40003fc6270 */
[C---:B------:R-:W-:Y:S02]  /*a240*/  ISETP.GE.AND P5, PT, R0.reuse, 0x32, PT ;  /* 0x000000320000780c */ /* 0x040fe40003fa6270 */
[----:B------:R-:W-:Y:S02]  /*a250*/  ISETP.GE.AND P3, PT, R0, 0x39, PT ;  /* 0x000000390000780c */ /* 0x000fe40003f66270 */
[----:B------:R-:W-:Y:S02]  /*a260*/  @P1 LOP3.LUT R204, R204, 0x200, RZ, 0xfc, !PT ;  /* 0x00000200cccc1812 */ /* 0x000fe400078efcff */
[----:B------:R-:W-:Y:S02]  /*a270*/  ISETP.GT.AND P1, PT, R2, RZ, !P1 ;  /* 0x000000ff0200720c */ /* 0x000fe40004f24270 */
[----:B------:R-:W-:Y:S02]  /*a280*/  LOP3.LUT R204, R204, 0xffffdfff, RZ, 0xc0, !PT ;  /* 0xffffdfffcccc7812 */ /* 0x000fe400078ec0ff */
[----:B------:R-:W-:Y:S02]  /*a290*/  ISETP.LT.OR P1, PT, R3, 0x1, P1 ;  /* 0x000000010300780c */ /* 0x000fe40000f21670 */
[----:B------:R-:W-:Y:S02]  /*a2a0*/  @P0 LOP3.LUT R204, R204, 0x2000, RZ, 0xfc, !PT ;  /* 0x00002000cccc0812 */ /* 0x000fe400078efcff */
[----:B------:R-:W-:Y:S02]  /*a2b0*/  ISETP.GT.AND P0, PT, R2, 0x1, !P0 ;  /* 0x000000010200780c */ /* 0x000fe40004704270 */
[----:B------:R-:W-:Y:S02]  /*a2c0*/  FSEL R13, R183, -INF , !P1 ;  /* 0xff800000b70d7808 */ /* 0x000fe40004800000 */
[----:B------:R-:W-:Y:S02]  /*a2d0*/  ISETP.GE.AND P1, PT, R0, 0xa, PT ;  /* 0x0000000a0000780c */ /* 0x000fe40003f26270 */
[----:B------:R-:W-:Y:S02]  /*a2e0*/  ISETP.LT.OR P0, PT, R3, 0x2, P0 ;  /* 0x000000020300780c */ /* 0x000fe40000701670 */
[----:B------:R-:W-:Y:S02]  /*a2f0*/  LOP3.LUT R204, R204, 0xfffff7ff, RZ, 0xc0, !PT ;  /* 0xfffff7ffcccc7812 */ /* 0x000fe400078ec0ff */
[----:B------:R-:W-:Y:S02]  /*a300*/  FSEL R14, R171, -INF , !P0 ;  /* 0xff800000ab0e7808 */ /* 0x000fe40004000000 */
[----:B------:R-:W-:Y:S02]  /*a310*/  @P2 LOP3.LUT R204, R204, 0x800, RZ, 0xfc, !PT ;  /* 0x00000800cccc2812 */ /* 0x000fe400078efcff */
[----:B------:R-:W-:Y:S02]  /*a320*/  ISETP.GT.AND P0, PT, R2, 0x8, !P2 ;  /* 0x000000080200780c */ /* 0x000fe40005704270 */
[----:B------:R-:W-:Y:S02]  /*a330*/  LOP3.LUT R204, R204, 0xfffffeff, RZ, 0xc0, !PT ;  /* 0xfffffeffcccc7812 */ /* 0x000fe400078ec0ff */
[----:B------:R-:W-:Y:S02]  /*a340*/  ISETP.LT.OR P0, PT, R3, 0x9, P0 ;  /* 0x000000090300780c */ /* 0x000fe40000701670 */
[----:B------:R-:W-:Y:S02]  /*a350*/  @P1 LOP3.LUT R204, R204, 0x100, RZ, 0xfc, !PT ;  /* 0x00000100cccc1812 */ /* 0x000fe400078efcff */
[----:B------:R-:W-:Y:S02]  /*a360*/  FSEL R15, R15, -INF , !P0 ;  /* 0xff8000000f0f7808 */ /* 0x000fe40004000000 */
[----:B------:R-:W-:Y:S02]  /*a370*/  ISETP.GT.AND P0, PT, R2, 0x9, !P1 ;  /* 0x000000090200780c */ /* 0x000fe40004f04270 */
[----:B------:R-:W-:Y:S02]  /*a380*/  ISETP.GE.AND P1, PT, R0, 0x11, PT ;  /* 0x000000110000780c */ /* 0x000fe40003f26270 */
[C---:B------:R-:W-:Y:S02]  /*a390*/  ISETP.LT.OR P0, PT, R3.reuse, 0xa, P0 ;  /* 0x0000000a0300780c */ /* 0x040fe40000701670 */
[----:B------:R-:W-:Y:S02]  /*a3a0*/  LOP3.LUT R204, R204, 0xffffff7f, RZ, 0xc0, !PT ;  /* 0xffffff7fcccc7812 */ /* 0x000fe400078ec0ff */
[----:B------:R-:W-:Y:S02]  /*a3b0*/  FSEL R18, R168, -INF , !P0 ;  /* 0xff800000a8127808 */ /* 0x000fe40004000000 */
[----:B------:R-:W-:Y:S02]  /*a3c0*/  ISETP.GT.AND P0, PT, R2, 0x10, !P1 ;  /* 0x000000100200780c */ /* 0x000fe40004f04270 */
[----:B------:R-:W-:Y:S02]  /*a3d0*/  ISETP.GE.AND P2, PT, R0, 0x3a, PT ;  /* 0x0000003a0000780c */ /* 0x000fe40003f46270 */
[C---:B------:R-:W-:Y:S02]  /*a3e0*/  ISETP.LT.OR P0, PT, R3.reuse, 0x11, P0 ;  /* 0x000000110300780c */ /* 0x040fe40000701670 */
[----:B------:R-:W-:Y:S02]  /*a3f0*/  @P1 LOP3.LUT R204, R204, 0x80, RZ, 0xfc, !PT ;  /* 0x00000080cccc1812 */ /* 0x000fe400078efcff */
[----:B------:R-:W-:Y:S02]  /*a400*/  ISETP.GE.AND P1, PT, R0, 0x12, PT ;  /* 0x000000120000780c */ /* 0x000fe40003f26270 */
[----:B------:R-:W-:Y:S02]  /*a410*/  LOP3.LUT R204, R204, 0xffffffbf, RZ, 0xc0, !PT ;  /* 0xffffffbfcccc7812 */ /* 0x000fe400078ec0ff */
[----:B------:R-:W-:Y:S02]  /*a420*/  FSEL R27, R166, -INF , !P0 ;  /* 0xff800000a61b7808 */ /* 0x000fe40004000000 */
[----:B------:R-:W-:Y:S04]  /*a430*/  ISETP.GT.AND P0, PT, R2, 0x11, !P1 ;  /* 0x000000110200780c */ /* 0x000fe80004f04270 */
[C---:B------:R-:W-:Y:S03]  /*a440*/  ISETP.LT.OR P0, PT, R3.reuse, 0x12, P0 ;  /* 0x000000120300780c */ /* 0x040fe60000701670 */
[----:B------:R-:W-:Y:S02]  /*a450*/  @P1 LOP3.LUT R204, R204, 0x40, RZ, 0xfc, !PT ;  /* 0x00000040cccc1812 */ /* 0x000fe400078efcff */
[----:B------:R-:W-:Y:S02]  /*a460*/  ISETP.GE.AND P1, PT, R0, 0x19, PT ;  /* 0x000000190000780c */ /* 0x000fe40003f26270 */
[----:B------:R-:W-:Y:S02]  /*a470*/  LOP3.LUT R204, R204, 0xffffffdf, RZ, 0xc0, !PT ;  /* 0xffffffdfcccc7812 */ /* 0x000fe400078ec0ff */
[----:B------:R-:W-:Y:S02]  /*a480*/  FSEL R28, R160, -INF , !P0 ;  /* 0xff800000a01c7808 */ /* 0x000fe40004000000 */
[----:B------:R-:W-:Y:S04]  /*a490*/  ISETP.GT.AND P0, PT, R2, 0x18, !P1 ;  /* 0x000000180200780c */ /* 0x000fe80004f04270 */
[----:B------:R-:W-:Y:S03]  /*a4a0*/  ISETP.LT.OR P0, PT, R3, 0x19, P0 ;  /* 0x000000190300780c */ /* 0x000fe60000701670 */
        /* <DEDUP_REMOVED lines=20> */
[----:B------:R-:W-:Y:S02]  /*a5f0*/  FSEL R43, R152, -INF , !P0 ;  /* 0xff800000982b7808 */ /* 0x000fe40004000000 */
[----:B------:R-:W-:Y:S02]  /*a600*/  LOP3.LUT R204, R204, 0xfffffffd, RZ, 0xc0, !PT ;  /* 0xfffffffdcccc7812 */ /* 0x000fe400078ec0ff */
[----:B------:R-:W-:Y:S04]  /*a610*/  ISETP.GT.AND P0, PT, R2, 0x28, !P1 ;  /* 0x000000280200780c */ /* 0x000fe80004f04270 */
[C---:B------:R-:W-:Y:S03]  /*a620*/  ISETP.LT.OR P0, PT, R3.reuse, 0x29, P0 ;  /* 0x000000290300780c */ /* 0x040fe60000701670 */
[----:B------:R-:W-:Y:S02]  /*a630*/  @P1 LOP3.LUT R204, R204, 0x2, RZ, 0xfc, !PT ;  /* 0x00000002cccc1812 */ /* 0x000fe400078efcff */
[----:B------:R-:W-:Y:S02]  /*a640*/  ISETP.GE.AND P1, PT, R0, 0x2a, PT ;  /* 0x0000002a0000780c */ /* 0x000fe40003f26270 */
[----:B------:R-:W-:Y:S02]  /*a650*/  FSEL R46, R40, -INF , !P0 ;  /* 0xff800000282e7808 */ /* 0x000fe40004000000 */
[----:B------:R-:W-:Y:S02]  /*a660*/  ISETP.GT.AND P0, PT, R2, 0x29, !P1 ;  /* 0x000000290200780c */ /* 0x000fe40004f04270 */
[----:B------:R-:W-:Y:S02]  /*a670*/  LOP3.LUT R204, R204, 0xfffffffe, RZ, 0xc0, !PT ;  /* 0xfffffffecccc7812 */ /* 0x000fe400078ec0ff */
[----:B------:R-:W-:Y:S04]  /*a680*/  ISETP.LT.OR P0, PT, R3, 0x2a, P0 ;  /* 0x0000002a0300780c */ /* 0x000fe80000701670 */
[----:B------:R-:W-:Y:S02]  /*a690*/  FSEL R160, R33, -INF , !P0 ;  /* 0xff80000021a07808 */ /* 0x000fe40004000000 */
[----:B------:R-:W-:Y:S02]  /*a6a0*/  ISETP.GT.AND P0, PT, R2, 0x30, !P6 ;  /* 0x000000300200780c */ /* 0x000fe40007704270 */
[----:B------:R-:W-:Y:S02]  /*a6b0*/  @P1 LOP3.LUT R204, R204, 0x1, RZ, 0xfc, !PT ;  /* 0x00000001cccc1812 */ /* 0x000fe400078efcff */
[C---:B------:R-:W-:Y:S02]  /*a6c0*/  ISETP.LT.OR P0, PT, R3.reuse, 0x31, P0 ;  /* 0x000000310300780c */ /* 0x040fe40000701670 */
[----:B------:R-:W-:Y:S02]  /*a6d0*/  ISETP.GE.AND P1, PT, R0, 0x41, PT ;  /* 0x000000410000780c */ /* 0x000fe40003f26270 */
[----:B------:R-:W-:Y:S02]  /*a6e0*/  FSEL R171, R30, -INF , !P0 ;  /* 0xff8000001eab7808 */ /* 0x000fe40004000000 */
[----:B------:R-:W-:Y:S02]  /*a6f0*/  ISETP.GT.AND P0, PT, R2, 0x31, !P5 ;  /* 0x000000310200780c */ /* 0x000fe40006f04270 */
[----:B------:R-:W-:Y:S02]  /*a700*/  LOP3.LUT R204, R204, 0xfffffbff, RZ, 0xc0, !PT ;  /* 0xfffffbffcccc7812 */ /* 0x000fe400078ec0ff */
[----:B------:R-:W-:Y:S04]  /*a710*/  ISETP.LT.OR P0, PT, R3, 0x32, P0 ;  /* 0x000000320300780c */ /* 0x000fe80000701670 */
[----:B------:R-:W-:Y:S02]  /*a720*/  FSEL R172, R25, -INF , !P0 ;  /* 0xff80000019ac7808 */ /* 0x000fe40004000000 */
[C---:B------:R-:W-:Y:S04]  /*a730*/  ISETP.GT.AND P0, PT, R2.reuse, 0x38, !P3 ;  /* 0x000000380200780c */ /* 0x040fe80005f04270 */
[----:B------:R-:W-:Y:S04]  /*a740*/  ISETP.LT.OR P0, PT, R3, 0x39, P0 ;  /* 0x000000390300780c */ /* 0x000fe80000701670 */
[----:B------:R-:W-:Y:S02]  /*a750*/  FSEL R173, R23, -INF , !P0 ;  /* 0xff80000017ad7808 */ /* 0x000fe40004000000 */
[C---:B------:R-:W-:Y:S04]  /*a760*/  ISETP.GT.AND P0, PT, R2.reuse, 0x39, !P2 ;  /* 0x000000390200780c */ /* 0x040fe80005704270 */
[----:B------:R-:W-:Y:S04]  /*a770*/  ISETP.LT.OR P0, PT, R3, 0x3a, P0 ;  /* 0x0000003a0300780c */ /* 0x000fe80000701670 */
[----:B------:R-:W-:Y:S02]  /*a780*/  FSEL R183, R19, -INF , !P0 ;  /* 0xff80000013b77808 */ /* 0x000fe40004000000 */
[----:B------:R-:W-:Y:S04]  /*a790*/  ISETP.GT.AND P0, PT, R2, 0x40, !P1 ;  /* 0x000000400200780c */ /* 0x000fe80004f04270 */
[----:B------:R-:W-:Y:S04]  /*a7a0*/  ISETP.LT.OR P0, PT, R3, 0x41, P0 ;  /* 0x000000410300780c */ /* 0x000fe80000701670 */
[----:B------:R-:W-:Y:S02]  /*a7b0*/  FSEL R210, R17, -INF , !P0 ;  /* 0xff80000011d27808 */ /* 0x000fe40004000000 */
[----:B------:R-:W-:-:S13]  /*a7c0*/  ISETP.GE.AND P0, PT, R0, 0x42, PT ;  /* 0x000000420000780c */ /* 0x000fda0003f06270 */
[----:B------:R-:W-:Y:S02]  /*a7d0*/  @P0 LOP3.LUT R204, R204, 0x400, RZ, 0xfc, !PT ;  /* 0x00000400cccc0812 */ /* 0x000fe400078efcff */
[----:B------:R-:W-:Y:S02]  /*a7e0*/  ISETP.GT.AND P0, PT, R2, 0x41, !P0 ;  /* 0x000000410200780c */ /* 0x000fe40004704270 */
[----:B------:R-:W-:Y:S02]  /*a7f0*/  LOP3.LUT R204, R204, 0xffffefff, RZ, 0xc0, !PT ;  /* 0xffffefffcccc7812 */ /* 0x000fe400078ec0ff */
        /* <DEDUP_REMOVED lines=10> */
[----:B------:R-:W-:Y:S01]  /*a8a0*/  ISETP.GT.AND P0, PT, R2, 0x49, !P0 ;  /* 0x000000490200780c */ /* 0x000fe20004704270 */
[--C-:B-1----:R-:W-:Y:S03]  /*a8b0*/  IMAD.IADD R2, R6, 0x1, R4.reuse ;  /* 0x0000000106027824 */ /* 0x102fe600078e0204 */
[----:B------:R-:W-:Y:S01]  /*a8c0*/  ISETP.LT.OR P0, PT, R3, 0x4a, P0 ;  /* 0x0000004a0300780c */ /* 0x000fe20000701670 */
[----:B------:R-:W-:Y:S03]  /*a8d0*/  IMAD.IADD R3, R7, 0x1, R4 ;  /* 0x0000000107037824 */ /* 0x000fe600078e0204 */
[----:B------:R-:W-:Y:S02]  /*a8e0*/  FSEL R220, R10, -INF , !P0 ;  /* 0xff8000000adc7808 */ /* 0x000fe40004000000 */
[----:B------:R-:W-:-:S13]  /*a8f0*/  ISETP.GE.AND P0, PT, R58, 0x1, PT ;  /* 0x000000013a00780c */ /* 0x000fda0003f06270 */
[----:B------:R-:W-:-:S05]  /*a900*/  @!P0 BRA `(.L_x_612) ;  /* 0x0000015000008947 */ /* 0x000fca0003800000 */
[----:B------:R-:W-:Y:S01]  /*a910*/  IADD3 R4, -R243, R244, R4 ;  /* 0x000000f4f3047210 */ /* 0x000fe20007ffe104 */
        /* <DEDUP_REMOVED lines=10> */
.L_x_614:
[----:B------:R-:W-:Y:S04]  /*a9c0*/  MOV R8, c[0x0][0x32c] ;  /* 0x0000cb0000087a02 */ /* 0x000fe80000000f00 */
[----:B------:R-:W-:-:S13]  /*a9d0*/  ISETP.NE.AND P0, PT, R8, 0x1, PT ;  /* 0x000000010800780c */ /* 0x000fda0003f05270 */
[----:B------:R-:W-:Y:S05]  /*a9e0*/  @P0 IMAD.HI.U32 R8, R4, c[0x0][0x330], RZ ;  /* 0x0000cc0004080a27 */ /* 0x000fea00078e00ff */
[----:B------:R-:W-:Y:S02]  /*a9f0*/  @P0 SHF.R.U32.HI R4, RZ, c[0x0][0x334], R8 ;  /* 0x0000cd00ff040a19 */ /* 0x000fe40000011608 */
.L_x_615:
[----:B------:R-:W-:Y:S05]  /*aa00*/  BSYNC B0 ;  /* 0x0000000000007941 */ /* 0x000fea0003800000 */
.L_x_613:
[----:B------:R-:W-:Y:S04]  /*aa10*/  IMAD.IADD R8, R0, 0x1, -R56 ;  /* 0x0000000100087824 */ /* 0x000fe800078e0a38 */
[----:B------:R-:W-:Y:S05]  /*aa20*/  IMAD R4, R4, c[0x0][0x32c], R8 ;  /* 0x0000cb0004047a24 */ /* 0x000fea00078e0208 */
[----:B------:R-:W-:Y:S02]  /*aa30*/  IADD3 R8, R4, c[0x0][0x32c], RZ ;  /* 0x0000cb0004087a10 */ /* 0x000fe40007ffe0ff */
[----:B------:R-:W-:Y:S02]  /*aa40*/  IMNMX R3, R3, R4, !PT ;  /* 0x0000000403037217 */ /* 0x000fe40007800200 */
[----:B------:R-:W-:Y:S02]  /*aa50*/  IMNMX R2, R2, R8, PT ;  /* 0x0000000802027217 */ /* 0x000fe40003800200 */
.L_x_612:
[----:B------:R-:W-:Y:S01]  /*aa60*/  LOP3.LUT P0, RZ, R204, 0x2000, RZ, 0xc0, !PT ;  /* 0x00002000ccff7812 */ /* 0x000fe2000780c0ff */
[----:B------:R-:W1:Y:S03]  /*aa70*/  SHFL.IDX PT, R4, R5, 0x2, 0x1c1f ;  /* 0x005c1f0005047f89 */ /* 0x000e6600000e0000 */
[C---:B------:R-:W-:Y:S04]  /*aa80*/  ISETP.GT.AND P0, PT, R3.reuse, 0x1, !P0 ;  /* 0x000000010300780c */ /* 0x040fe80004704270 */
[----:B------:R-:W-:Y:S04]  /*aa90*/  ISETP.LT.OR P0, PT, R2, 0x2, P0 ;  /* 0x000000020200780c */ /* 0x000fe80000701670 */
[----:B------:R-:W-:Y:S02]  /*aaa0*/  FSEL R11, R208, -INF , !P0 ;  /* 0xff800000d00b7808 */ /* 0x000fe40004000000 */
[----:B------:R-:W-:Y:S04]  /*aab0*/  LOP3.LUT P0, RZ, R204, 0x800, RZ, 0xc0, !PT ;  /* 0x00000800ccff7812 */ /* 0x000fe8000780c0ff */
        /* <DEDUP_REMOVED lines=8> */
[----:B------:R-:W-:Y:S04]  /*ab40*/  ISETP.GT.AND P0, PT, R3, 0x10, !P0 ;  /* 0x000000100300780c */ /* 0x000fe80004704270 */
        /* <DEDUP_REMOVED lines=30> */
[----:B------:R-:W-:Y:S04]  /*ad30*/  ISETP.GT.AND P0, PT, R3, 0x30, !P6 ;  /* 0x000000300300780c */ /* 0x000fe80007704270 */
[C---:B------:R-:W-:Y:S04]  /*ad40*/  ISETP.LT.OR P0, PT, R2.reuse, 0x31, P0 ;  /* 0x000000310200780c */ /* 0x040fe80000701670 */
[----:B------:R-:W-:Y:S02]  /*ad50*/  FSEL R166, R39, -INF , !P0 ;  /* 0xff80000027a67808 */ /* 0x000fe40004000000 */
[----:B------:R-:W-:Y:S04]  /*ad60*/  ISETP.GT.AND P0, PT, R3, 0x31, !P5 ;  /* 0x000000310300780c */ /* 0x000fe80006f04270 */
[C---:B------:R-:W-:Y:S04]  /*ad70*/  ISETP.LT.OR P0, PT, R2.reuse, 0x32, P0 ;  /* 0x000000320200780c */ /* 0x040fe80000701670 */
[----:B------:R-:W-:Y:S02]  /*ad80*/  FSEL R168, R35, -INF , !P0 ;  /* 0xff80000023a87808 */ /* 0x000fe40004000000 */
[C---:B------:R-:W-:Y:S04]  /*ad90*/  ISETP.GT.AND P0, PT, R3.reuse, 0x38, !P3 ;  /* 0x000000380300780c */ /* 0x040fe80005f04270 */
        /* <DEDUP_REMOVED lines=17> */
[C---:B------:R-:W-:Y:S04]  /*aeb0*/  ISETP.GT.AND P0, PT, R3.reuse, RZ, !P0 ;  /* 0x000000ff0300720c */ /* 0x040fe80004704270 */
[----:B------:R-:W-:Y:S04]  /*aec0*/  ISETP.LT.OR P0, PT, R2, 0x1, P0 ;  /* 0x000000010200780c */ /* 0x000fe80000701670 */
[----:B------:R-:W-:Y:S02]  /*aed0*/  FSEL R10, R218, -INF , !P0 ;  /* 0xff800000da0a7808 */ /* 0x000fe40004000000 */
[----:B------:R-:W-:Y:S04]  /*aee0*/  LOP3.LUT P0, RZ, R204, 0x4000, RZ, 0xc0, !PT ;  /* 0x00004000ccff7812 */ /* 0x000fe8000780c0ff */
        /* <DEDUP_REMOVED lines=18> */
.L_x_618:
[----:B------:R-:W-:Y:S04]  /*b010*/  MOV R8, c[0x0][0x32c] ;  /* 0x0000cb0000087a02 */ /* 0x000fe80000000f00 */
[----:B------:R-:W-:-:S13]  /*b020*/  ISETP.NE.AND P0, PT, R8, 0x1, PT ;  /* 0x000000010800780c */ /* 0x000fda0003f05270 */
[----:B------:R-:W-:Y:S05]  /*b030*/  @P0 IMAD.HI.U32 R8, R4, c[0x0][0x330], RZ ;  /* 0x0000cc0004080a27 */ /* 0x000fea00078e00ff */
[----:B------:R-:W-:Y:S02]  /*b040*/  @P0 SHF.R.U32.HI R4, RZ, c[0x0][0x334], R8 ;  /* 0x0000cd00ff040a19 */ /* 0x000fe40000011608 */
.L_x_619:
[----:B------:R-:W-:Y:S05]  /*b050*/  BSYNC B0 ;  /* 0x0000000000007941 */ /* 0x000fea0003800000 */
.L_x_617:
[----:B------:R-:W-:Y:S04]  /*b060*/  IMAD.IADD R8, R0, 0x1, -R56 ;  /* 0x0000000100087824 */ /* 0x000fe800078e0a38 */
[----:B------:R-:W-:Y:S05]  /*b070*/  IMAD R4, R4, c[0x0][0x32c], R8 ;  /* 0x0000cb0004047a24 */ /* 0x000fea00078e0208 */
[----:B------:R-:W-:Y:S02]  /*b080*/  IADD3 R8, R4, c[0x0][0x32c], RZ ;  /* 0x0000cb0004087a10 */ /* 0x000fe40007ffe0ff */
[----:B------:R-:W-:Y:S02]  /*b090*/  IMNMX R3, R3, R4, !PT ;  /* 0x0000000403037217 */ /* 0x000fe40007800200 */
[----:B------:R-:W-:Y:S02]  /*b0a0*/  IMNMX R2, R2, R8, PT ;  /* 0x0000000802027217 */ /* 0x000fe40003800200 */
.L_x_616:
[----:B------:R-:W-:Y:S01]  /*b0b0*/  LOP3.LUT P0, RZ, R204, 0x2000, RZ, 0xc0, !PT ;  /* 0x00002000ccff7812 */ /* 0x000fe2000780c0ff */
[----:B------:R-:W1:Y:S03]  /*b0c0*/  SHFL.IDX PT, R4, R5, 0x3, 0x1c1f ;  /* 0x007c1f0005047f89 */ /* 0x000e6600000e0000 */
        /* <DEDUP_REMOVED lines=41> */
[C---:B------:R-:W-:Y:S04]  /*b360*/  ISETP.LT.OR P0, PT, R2.reuse, 0x2a, P0 ;  /* 0x0000002a0200780c */ /* 0x040fe80000701670 */
        /* <DEDUP_REMOVED lines=10> */
[----:B------:R-:W-:Y:S04]  /*b410*/  ISETP.GT.AND P0, PT, R3, 0x39, !P2 ;  /* 0x000000390300780c */ /* 0x000fe80005704270 */
[C---:B------:R-:W-:Y:S04]  /*b420*/  ISETP.LT.OR P0, PT, R2.reuse, 0x3a, P0 ;  /* 0x0000003a0200780c */ /* 0x040fe80000701670 */
        /* <DEDUP_REMOVED lines=13> */
[----:B------:R-:W-:Y:S04]  /*b500*/  ISETP.GT.AND P0, PT, R3, RZ, !P0 ;  /* 0x000000ff0300720c */ /* 0x000fe80004704270 */
        /* <DEDUP_REMOVED lines=21> */
.L_x_622:
[----:B------:R-:W-:Y:S04]  /*b660*/  MOV R5, c[0x0][0x32c] ;  /* 0x0000cb0000057a02 */ /* 0x000fe80000000f00 */
[----:B------:R-:W-:-:S13]  /*b670*/  ISETP.NE.AND P0, PT, R5, 0x1, PT ;  /* 0x000000010500780c */ /* 0x000fda0003f05270 */
[----:B------:R-:W-:Y:S05]  /*b680*/  @P0 IMAD.HI.U32 R5, R4, c[0x0][0x330], RZ ;  /* 0x0000cc0004050a27 */ /* 0x000fea00078e00ff */
[----:B------:R-:W-:Y:S02]  /*b690*/  @P0 SHF.R.U32.HI R4, RZ, c[0x0][0x334], R5 ;  /* 0x0000cd00ff040a19 */ /* 0x000fe40000011605 */
.L_x_623:
[----:B------:R-:W-:Y:S05]  /*b6a0*/  BSYNC B0 ;  /* 0x0000000000007941 */ /* 0x000fea0003800000 */
.L_x_621:
[----:B------:R-:W-:Y:S04]  /*b6b0*/  IMAD.IADD R0, R0, 0x1, -R56 ;  /* 0x0000000100007824 */ /* 0x000fe800078e0a38 */
[----:B------:R-:W-:Y:S05]  /*b6c0*/  IMAD R0, R4, c[0x0][0x32c], R0 ;  /* 0x0000cb0004007a24 */ /* 0x000fea00078e0200 */
[----:B------:R-:W-:Y:S02]  /*b6d0*/  IADD3 R4, R0, c[0x0][0x32c], RZ ;  /* 0x0000cb0000047a10 */ /* 0x000fe40007ffe0ff */
[----:B------:R-:W-:Y:S02]  /*b6e0*/  IMNMX R2, R2, R0, !PT ;  /* 0x0000000002027217 */ /* 0x000fe40007800200 */
[----:B------:R-:W-:Y:S02]  /*b6f0*/  IMNMX R3, R3, R4, PT ;  /* 0x0000000403037217 */ /* 0x000fe40003800200 */
.L_x_620:
[----:B------:R-:W-:Y:S01]  /*b700*/  LOP3.LUT P0, RZ, R204, 0x200, RZ, 0xc0, !PT ;  /* 0x00000200ccff7812 */ /* 0x000fe2000780c0ff */
[----:B------:R-:W-:Y:S01]  /*b710*/  LDSM.16.MT88.4 R36, [R193] ;  /* 0x00000000c124783b */ /* 0x000fe20000004200 */
[----:B------:R-:W-:Y:S02]  /*b720*/  FMNMX.FTZ R0, R13, R84, !PT ;  /* 0x000000540d007209 */ /* 0x000fe40007810000 */
[----:B------:R-:W-:Y:S02]  /*b730*/  ISETP.GT.AND P0, PT, R2, RZ, !P0 ;  /* 0x000000ff0200720c */ /* 0x000fe40004704270 */
[----:B------:R-:W-:Y:S02]  /*b740*/  FMNMX.FTZ R0, R14, R0, !PT ;  /* 0x000000000e007209 */ /* 0x000fe40007810000 */
[----:B------:R-:W-:Y:S01]  /*b750*/  ISETP.LT.OR P0, PT, R3, 0x1, P0 ;  /* 0x000000010300780c */ /* 0x000fe20000701670 */
[----:B------:R-:W-:Y:S01]  /*b760*/  LDSM.16.MT88.4 R80, [R192] ;  /* 0x00000000c050783b */ /* 0x000fe20000004200 */
[----:B------:R-:W-:Y:S02]  /*b770*/  FMNMX.FTZ R0, R15, R0, !PT ;  /* 0x000000000f007209 */ /* 0x000fe40007810000 */
[----:B------:R-:W-:Y:S02]  /*b780*/  FSEL R21, R225, -INF , !P0 ;  /* 0xff800000e1157808 */ /* 0x000fe40004000000 */
[----:B------:R-:W-:Y:S02]  /*b790*/  LOP3.LUT P0, RZ, R204, 0x2000, RZ, 0xc0, !PT ;  /* 0x00002000ccff7812 */ /* 0x000fe4000780c0ff */
[----:B------:R-:W-:Y:S02]  /*b7a0*/  FMNMX.FTZ R0, R18, R0, !PT ;  /* 0x0000000012007209 */ /* 0x000fe40007810000 */
[----:B------:R-:W-:Y:S02]  /*b7b0*/  ISETP.GT.AND P0, PT, R2, 0x1, !P0 ;  /* 0x000000010200780c */ /* 0x000fe40004704270 */
[----:B------:R-:W-:Y:S02]  /*b7c0*/  FMNMX.FTZ R0, R27, R0, !PT ;  /* 0x000000001b007209 */ /* 0x000fe40007810000 */
[----:B------:R-:W-:Y:S02]  /*b7d0*/  ISETP.LT.OR P0, PT, R3, 0x2, P0 ;  /* 0x000000020300780c */ /* 0x000fe40000701670 */
        /* <DEDUP_REMOVED lines=46> */
[----:B------:R-:W-:Y:S02]  /*bac0*/  LOP3.LUT P0, RZ, R204, 0x8, RZ, 0xc0, !PT ;  /* 0x00000008ccff7812 */ /* 0x000fe4000780c0ff */
        /* <DEDUP_REMOVED lines=8> */
[----:B------:R-:W-:Y:S01]  /*bb50*/  FSEL R162, R177, -INF , !P0 ;  /* 0xff800000b1a27808 */ /* 0x000fe20004000000 */
[----:B------:R-:W1:Y:S01]  /*bb60*/  SHFL.BFLY PT, R6, R0, 0x2, 0x1f ;  /* 0x0c401f0000067f89 */ /* 0x000e6200000e0000 */
[----:B------:R-:W-:Y:S02]  /*bb70*/  LOP3.LUT P0, RZ, R204, 0x4, RZ, 0xc0, !PT ;  /* 0x00000004ccff7812 */ /* 0x000fe4000780c0ff */
        /* <DEDUP_REMOVED lines=20> */
[----:B-1----:R-:W-:Y:S02]  /*bcc0*/  FMNMX.FTZ R0, R0, R6, !PT ;  /* 0x0000000600007209 */ /* 0x002fe40007810000 */
[----:B------:R-:W-:Y:S02]  /*bcd0*/  FMNMX.FTZ R4, R217, R4, !PT ;  /* 0x00000004d9047209 */ /* 0x000fe40007810000 */
[----:B------:R-:W-:Y:S01]  /*bce0*/  FMNMX.FTZ R5, R35, R5, !PT ;  /* 0x0000000523057209 */ /* 0x000fe20007810000 */
[----:B------:R-:W1:Y:S01]  /*bcf0*/  SHFL.BFLY PT, R6, R0, 0x1, 0x1f ;  /* 0x0c201f0000067f89 */ /* 0x000e6200000e0000 */
[----:B------:R-:W-:Y:S02]  /*bd00*/  ISETP.GT.AND P0, PT, R2, 0x29, !P0 ;  /* 0x000000290200780c */ /* 0x000fe40004704270 */
[----:B------:R-:W-:Y:S02]  /*bd10*/  FMNMX.FTZ R4, R218, R4, !PT ;  /* 0x00000004da047209 */ /* 0x000fe40007810000 */
[----:B------:R-:W-:Y:S02]  /*bd20*/  ISETP.LT.OR P0, PT, R3, 0x2a, P0 ;  /* 0x0000002a0300780c */ /* 0x000fe40000701670 */
[----:B------:R-:W-:Y:S01]  /*bd30*/  FMNMX.FTZ R5, R40, R5, !PT ;  /* 0x0000000528057209 */ /* 0x000fe20007810000 */
[----:B------:R-:W2:Y:S01]  /*bd40*/  SHFL.BFLY PT, R7, R4, 0x2, 0x1f ;  /* 0x0c401f0004077f89 */ /* 0x000ea200000e0000 */
[----:B------:R-:W-:Y:S02]  /*bd50*/  FSEL R165, R169, -INF , !P0 ;  /* 0xff800000a9a57808 */ /* 0x000fe40004000000 */
        /* <DEDUP_REMOVED lines=11> */
[----:B------:R-:W-:Y:S02]  /*be10*/  ISETP.GT.AND P0, PT, R2, 0x38, !P3 ;  /* 0x000000380200780c */ /* 0x000fe40005f04270 */
[----:B-1----:R-:W-:Y:S02]  /*be20*/  FMNMX.FTZ R72, R0, R6, !PT ;  /* 0x0000000600487209 */ /* 0x002fe40007810000 */
[----:B------:R-:W-:Y:S02]  /*be30*/  ISETP.LT.OR P0, PT, R3, 0x39, P0 ;  /* 0x000000390300780c */ /* 0x000fe40000701670 */
[----:B------:R-:W-:Y:S02]  /*be40*/  FMNMX.FTZ R5, R175, R5, !PT ;  /* 0x00000005af057209 */ /* 0x000fe40007810000 */
[----:B--2---:R-:W-:Y:S01]  /*be50*/  FMNMX.FTZ R0, R4, R7, !PT ;  /* 0x0000000704007209 */ /* 0x004fe20007810000 */
[----:B------:R-:W-:Y:S01]  /*be60*/  FMUL.FTZ R4, R72, c[0x0][0x2d0] ;  /* 0x0000b40048047a20 */ /* 0x000fe20000410000 */
[----:B------:R-:W-:Y:S02]  /*be70*/  FSEL R181, R49, -INF , !P0 ;  /* 0xff80000031b57808 */ /* 0x000fe40004000000 */
[----:B------:R-:W-:Y:S01]  /*be80*/  ISETP.GT.AND P0, PT, R2, 0x39, !P2 ;  /* 0x000000390200780c */ /* 0x000fe20005704270 */
[----:B------:R-:W1:Y:S01]  /*be90*/  SHFL.BFLY PT, R8, R0, 0x1, 0x1f ;  /* 0x0c201f0000087f89 */ /* 0x000e6200000e0000 */
[----:B------:R-:W-:Y:S02]  /*bea0*/  FSETP.NEU.FTZ.AND P2, PT, R72, -INF , PT ;  /* 0xff8000004800780b */ /* 0x000fe40003f5d000 */
[----:B------:R-:W-:Y:S02]  /*beb0*/  FMNMX.FTZ R5, R178, R5, !PT ;  /* 0x00000005b2057209 */ /* 0x000fe40007810000 */
[----:B------:R-:W-:Y:S02]  /*bec0*/  FSEL R74, R4, RZ, P2 ;  /* 0x000000ff044a7208 */ /* 0x000fe40001000000 */
[----:B------:R-:W-:Y:S02]  /*bed0*/  FMNMX.FTZ R5, R179, R5, !PT ;  /* 0x00000005b3057209 */ /* 0x000fe40007810000 */
[----:B------:R-:W-:Y:S01]  /*bee0*/  ISETP.LT.OR P0, PT, R3, 0x3a, P0 ;  /* 0x0000003a0300780c */ /* 0x000fe20000701670 */
[--C-:B------:R-:W-:Y:S01]  /*bef0*/  FFMA.FTZ R4, R13, c[0x0][0x2d0], -R74.reuse ;  /* 0x0000b4000d047a23 */ /* 0x100fe2000001084a */
[----:B------:R-:W-:Y:S01]  /*bf00*/  FMNMX.FTZ R5, R185, R5, !PT ;  /* 0x00000005b9057209 */ /* 0x000fe20007810000 */
[--C-:B------:R-:W-:Y:S01]  /*bf10*/  FFMA.FTZ R6, R14, c[0x0][0x2d0], -R74.reuse ;  /* 0x0000b4000e067a23 */ /* 0x100fe2000001084a */
[----:B------:R-:W-:Y:S01]  /*bf20*/  FSEL R182, R47, -INF , !P0 ;  /* 0xff8000002fb67808 */ /* 0x000fe20004000000 */
[----:B------:R2:W-:Y:S01]  /*bf30*/  MUFU.EX2 R45, R4 ;  /* 0x00000004002d7308 */ /* 0x0005e20000000800 */
[----:B------:R-:W-:Y:S02]  /*bf40*/  FMNMX.FTZ R5, R186, R5, !PT ;  /* 0x00000005ba057209 */ /* 0x000fe40007810000 */
[----:B------:R-:W-:Y:S02]  /*bf50*/  ISETP.GT.AND P0, PT, R2, 0x40, !P1 ;  /* 0x000000400200780c */ /* 0x000fe40004f04270 */
[----:B------:R-:W-:Y:S02]  /*bf60*/  FMNMX.FTZ R5, R214, R5, !PT ;  /* 0x00000005d6057209 */ /* 0x000fe40007810000 */
[----:B------:R-:W-:Y:S02]  /*bf70*/  ISETP.LT.OR P0, PT, R3, 0x41, P0 ;  /* 0x000000410300780c */ /* 0x000fe40000701670 */
[----:B------:R-:W-:Y:S01]  /*bf80*/  FMNMX.FTZ R5, R216, R5, !PT ;  /* 0x00000005d8057209 */ /* 0x000fe20007810000 */
[----:B------:R3:W4:Y:S01]  /*bf90*/  MUFU.EX2 R50, R6 ;  /* 0x0000000600327308 */ /* 0x0007220000000800 */
[----:B-1----:R-:W-:Y:S02]  /*bfa0*/  FMNMX.FTZ R71, R0, R8, !PT ;  /* 0x0000000800477209 */ /* 0x002fe40007810000 */
[----:B------:R-:W-:Y:S01]  /*bfb0*/  LOP3.LUT P6, RZ, R204, 0x400, RZ, 0xc0, !PT ;  /* 0x00000400ccff7812 */ /* 0x000fe200078cc0ff */
[----:B------:R-:W1:Y:S01]  /*bfc0*/  SHFL.BFLY PT, R7, R5, 0x2, 0x1f ;  /* 0x0c401f0005077f89 */ /* 0x000e6200000e0000 */
[C---:B------:R-:W-:Y:S01]  /*bfd0*/  FSETP.NEU.FTZ.AND P1, PT, R71.reuse, -INF , PT ;  /* 0xff8000004700780b */ /* 0x040fe20003f3d000 */
[----:B------:R-:W-:Y:S01]  /*bfe0*/  FMUL.FTZ R0, R71, c[0x0][0x2d0] ;  /* 0x0000b40047007a20 */ /* 0x000fe20000410000 */
[----:B------:R-:W-:Y:S02]  /*bff0*/  FSEL R184, R54, -INF , !P0 ;  /* 0xff80000036b87808 */ /* 0x000fe40004000000 */
[----:B------:R-:W-:Y:S02]  /*c000*/  ISETP.GT.AND P0, PT, R2, 0x41, !P6 ;  /* 0x000000410200780c */ /* 0x000fe40007704270 */
[----:B------:R-:W-:Y:S02]  /*c010*/  FSEL R75, R0, RZ, P1 ;  /* 0x000000ff004b7208 */ /* 0x000fe40000800000 */
[----:B------:R-:W-:Y:S02]  /*c020*/  ISETP.LT.OR P0, PT, R3, 0x42, P0 ;  /* 0x000000420300780c */ /* 0x000fe40000701670 */
[----:B--2---:R-:W-:Y:S01]  /*c030*/  FMNMX.FTZ R4, R21, R87, !PT ;  /* 0x0000005715047209 */ /* 0x004fe20007810000 */
[--C-:B------:R-:W-:Y:S01]  /*c040*/  FFMA.FTZ R8, R30, c[0x0][0x2d0], -R75.reuse ;  /* 0x0000b4001e087a23 */ /* 0x100fe2000001084b */
[----:B------:R-:W-:Y:S01]  /*c050*/  LOP3.LUT P5, RZ, R204, 0x1000, RZ, 0xc0, !PT ;  /* 0x00001000ccff7812 */ /* 0x000fe200078ac0ff */
[--C-:B------:R-:W-:Y:S01]  /*c060*/  FFMA.FTZ R44, R44, c[0x0][0x2d0], -R75.reuse ;  /* 0x0000b4002c2c7a23 */ /* 0x100fe2000001084b */
[----:B------:R-:W-:Y:S01]  /*c070*/  FMNMX.FTZ R4, R22, R4, !PT ;  /* 0x0000000416047209 */ /* 0x000fe20007810000 */
[----:B------:R-:W-:Y:S01]  /*c080*/  MUFU.EX2 R241, R8 ;  /* 0x0000000800f17308 */ /* 0x000fe20000000800 */
[----:B------:R-:W-:Y:S02]  /*c090*/  FSEL R177, R59, -INF , !P0 ;  /* 0xff8000003bb17808 */ /* 0x000fe40004000000 */
[----:B------:R-:W-:Y:S02]  /*c0a0*/  ISETP.GT.AND P0, PT, R2, 0x48, !P5 ;  /* 0x000000480200780c */ /* 0x000fe40006f04270 */
[----:B---3--:R-:W-:Y:S02]  /*c0b0*/  FMNMX.FTZ R6, R24, R4, !PT ;  /* 0x0000000418067209 */ /* 0x008fe40007810000 */
[----:B------:R-:W-:Y:S02]  /*c0c0*/  ISETP.LT.OR P0, PT, R3, 0x49, P0 ;  /* 0x000000490300780c */ /* 0x000fe40000701670 */
[----:B-1----:R-:W-:Y:S01]  /*c0d0*/  FMNMX.FTZ R4, R5, R7, !PT ;  /* 0x0000000705047209 */ /* 0x002fe20007810000 */
[----:B------:R-:W-:Y:S01]  /*c0e0*/  MUFU.EX2 R229, R44 ;  /* 0x0000002c00e57308 */ /* 0x000fe20000000800 */
[----:B------:R-:W-:Y:S01]  /*c0f0*/  FMNMX.FTZ R5, R26, R6, !PT ;  /* 0x000000061a057209 */ /* 0x000fe20007810000 */
[--C-:B------:R-:W-:Y:S01]  /*c100*/  FFMA.FTZ R7, R15, c[0x0][0x2d0], -R74.reuse ;  /* 0x0000b4000f077a23 */ /* 0x100fe2000001084a */
[----:B------:R-:W-:Y:S02]  /*c110*/  FSEL R170, R55, -INF , !P0 ;  /* 0xff80000037aa7808 */ /* 0x000fe40004000000 */
[----:B------:R-:W-:Y:S01]  /*c120*/  FMNMX.FTZ R6, R56, R5, !PT ;  /* 0x0000000538067209 */ /* 0x000fe20007810000 */
[----:B------:R-:W-:Y:S01]  /*c130*/  FFMA.FTZ R5, R18, c[0x0][0x2d0], -R74 ;  /* 0x0000b40012057a23 */ /* 0x000fe2000001084a */
[----:B------:R-:W-:Y:S01]  /*c140*/  LDSM.16.MT88.4 R52, [R190] ;  /* 0x00000000be34783b */ /* 0x000fe20000004200 */
[----:B----4-:R-:W-:Y:S02]  /*c150*/  F2FP.BF16.PACK_AB R76, R50, R45 ;  /* 0x0000002d324c723e */ /* 0x010fe400000010ff */
[----:B------:R1:W-:Y:S01]  /*c160*/  MUFU.EX2 R63, R5 ;  /* 0x00000005003f7308 */ /* 0x0003e20000000800 */
[----:B------:R-:W-:Y:S02]  /*c170*/  FMNMX.FTZ R6, R58, R6, !PT ;  /* 0x000000063a067209 */ /* 0x000fe40007810000 */
[----:B------:R-:W-:Y:S02]  /*c180*/  LOP3.LUT P6, RZ, R204, 0x4000, RZ, 0xc0, !PT ;  /* 0x00004000ccff7812 */ /* 0x000fe400078cc0ff */
[----:B------:R-:W-:Y:S02]  /*c190*/  FMNMX.FTZ R0, R62, R6, !PT ;  /* 0x000000063e007209 */ /* 0x000fe40007810000 */
[----:B------:R-:W-:Y:S02]  /*c1a0*/  ISETP.GT.AND P3, PT, R2, 0x49, !P6 ;  /* 0x000000490200780c */ /* 0x000fe40007764270 */
[----:B------:R-:W-:Y:S01]  /*c1b0*/  FMNMX.FTZ R0, R154, R0, !PT ;  /* 0x000000009a007209 */ /* 0x000fe20007810000 */
[----:B------:R2:W3:Y:S01]  /*c1c0*/  MUFU.EX2 R60, R7 ;  /* 0x00000007003c7308 */ /* 0x0004e20000000800 */
[----:B------:R-:W-:Y:S02]  /*c1d0*/  ISETP.LT.OR P3, PT, R3, 0x4a, P3 ;  /* 0x0000004a0300780c */ /* 0x000fe40001f61670 */
[----:B------:R-:W-:Y:S02]  /*c1e0*/  FMNMX.FTZ R0, R162, R0, !PT ;  /* 0x00000000a2007209 */ /* 0x000fe40007810000 */
[----:B------:R-:W-:Y:S02]  /*c1f0*/  FSEL R73, R57, -INF , !P3 ;  /* 0xff80000039497808 */ /* 0x000fe40005800000 */
[----:B------:R-:W-:Y:S01]  /*c200*/  FMNMX.FTZ R0, R163, R0, !PT ;  /* 0x00000000a3007209 */ /* 0x000fe20007810000 */
[--C-:B-1----:R-:W-:Y:S04]  /*c210*/  FFMA.FTZ R5, R10, c[0x0][0x2d0], -R75.reuse ;  /* 0x0000b4000a057a23 */ /* 0x102fe8000001084b */
[----:B------:R1:W-:Y:S01]  /*c220*/  MUFU.EX2 R48, R5 ;  /* 0x0000000500307308 */ /* 0x0003e20000000800 */
[----:B--2---:R-:W2:Y:S01]  /*c230*/  SHFL.BFLY PT, R7, R4, 0x1, 0x1f ;  /* 0x0c201f0004077f89 */ /* 0x004ea200000e0000 */
[----:B---3--:R-:W-:Y:S01]  /*c240*/  F2FP.BF16.PACK_AB R78, R63, R60 ;  /* 0x0000003c3f4e723e */ /* 0x008fe200000010ff */
[--C-:B-1----:R-:W-:Y:S07]  /*c250*/  FFMA.FTZ R5, R11, c[0x0][0x2d0], -R75.reuse ;  /* 0x0000b4000b057a23 */ /* 0x102fee000001084b */
[----:B------:R1:W3:Y:S01]  /*c260*/  MUFU.EX2 R51, R5 ;  /* 0x0000000500337308 */ /* 0x0002e20000000800 */
[----:B--2---:R-:W-:Y:S01]  /*c270*/  FMNMX.FTZ R70, R4, R7, !PT ;  /* 0x0000000704467209 */ /* 0x004fe20007810000 */
[--C-:B------:R-:W-:Y:S03]  /*c280*/  FFMA.FTZ R4, R19, c[0x0][0x2d0], -R75.reuse ;  /* 0x0000b40013047a23 */ /* 0x100fe6000001084b */
[----:B------:R-:W-:Y:S05]  /*c290*/  FSETP.NEU.FTZ.AND P0, PT, R70, -INF , PT ;  /* 0xff8000004600780b */ /* 0x000fea0003f1d000 */
[----:B------:R2:W-:Y:S01]  /*c2a0*/  MUFU.EX2 R219, R4 ;  /* 0x0000000400db7308 */ /* 0x0005e20000000800 */
[----:B-1----:R-:W-:Y:S01]  /*c2b0*/  FMNMX.FTZ R5, R164, R0, !PT ;  /* 0x00000000a4057209 */ /* 0x002fe20007810000 */
[--C-:B------:R-:W-:Y:S01]  /*c2c0*/  FFMA.FTZ R0, R16, c[0x0][0x2d0], -R75.reuse ;  /* 0x0000b40010007a23 */ /* 0x100fe2000001084b */
[----:B---3--:R-:W-:Y:S02]  /*c2d0*/  F2FP.BF16.PACK_AB R77, R51, R48 ;  /* 0x00000030334d723e */ /* 0x008fe400000010ff */
[----:B------:R-:W-:Y:S05]  /*c2e0*/  FMNMX.FTZ R5, R165, R5, !PT ;  /* 0x00000005a5057209 */ /* 0x000fea0007810000 */
[----:B------:R1:W3:Y:S01]  /*c2f0*/  MUFU.EX2 R61, R0 ;  /* 0x00000000003d7308 */ /* 0x0002e20000000800 */
[----:B------:R-:W-:Y:S04]  /*c300*/  FMNMX.FTZ R5, R169, R5, !PT ;  /* 0x00000005a9057209 */ /* 0x000fe80007810000 */
[----:B------:R-:W-:Y:S04]  /*c310*/  FMNMX.FTZ R5, R176, R5, !PT ;  /* 0x00000005b0057209 */ /* 0x000fe80007810000 */
[----:B--2---:R-:W-:Y:S04]  /*c320*/  FMNMX.FTZ R4, R181, R5, !PT ;  /* 0x00000005b5047209 */ /* 0x004fe80007810000 */
[----:B------:R-:W-:Y:S01]  /*c330*/  FMNMX.FTZ R4, R182, R4, !PT ;  /* 0x00000004b6047209 */ /* 0x000fe20007810000 */
[----:B-1----:R-:W-:Y:S01]  /*c340*/  FMUL.FTZ R0, R70, c[0x0][0x2d0] ;  /* 0x0000b40046007a20 */ /* 0x002fe20000410000 */
[----:B---3--:R-:W-:Y:S04]  /*c350*/  F2FP.BF16.PACK_AB R79, R219, R61 ;  /* 0x0000003ddb4f723e */ /* 0x008fe800000010ff */
[----:B------:R-:W-:Y:S05]  /*c360*/  FSEL R152, R0, RZ, P0 ;  /* 0x000000ff00987208 */ /* 0x000fea0000000000 */
[--C-:B------:R-:W-:Y:S02]  /*c370*/  FFMA.FTZ R3, R20, c[0x0][0x2d0], -R152.reuse ;  /* 0x0000b40014037a23 */ /* 0x100fe40000010898 */
[--C-:B------:R-:W-:Y:S02]  /*c380*/  FFMA.FTZ R0, R9, c[0x0][0x2d0], -R152.reuse ;  /* 0x0000b40009007a23 */ /* 0x100fe40000010898 */
[----:B------:R1:W-:Y:S01]  /*c390*/  MUFU.EX2 R250, R3 ;  /* 0x0000000300fa7308 */ /* 0x0003e20000000800 */
[--C-:B------:R-:W-:Y:S02]  /*c3a0*/  FFMA.FTZ R2, R12, c[0x0][0x2d0], -R152.reuse ;  /* 0x0000b4000c027a23 */ /* 0x100fe40000010898 */
[--C-:B------:R-:W-:Y:S02]  /*c3b0*/  FFMA.FTZ R12, R33, c[0x0][0x2d0], -R75.reuse ;  /* 0x0000b400210c7a23 */ /* 0x100fe4000001084b */
[----:B------:R-:W-:Y:S02]  /*c3c0*/  FFMA.FTZ R16, R32, c[0x0][0x2d0], -R152 ;  /* 0x0000b40020107a23 */ /* 0x000fe40000010898 */
[--C-:B------:R-:W-:Y:S03]  /*c3d0*/  FFMA.FTZ R32, R42, c[0x0][0x2d0], -R74.reuse ;  /* 0x0000b4002a207a23 */ /* 0x100fe6000001084a */
[----:B------:R2:W-:Y:S10]  /*c3e0*/  MUFU.EX2 R249, R2 ;  /* 0x0000000200f97308 */ /* 0x0005f40000000800 */
[----:B------:R3:W4:Y:S01]  /*c3f0*/  MUFU.EX2 R247, R0 ;  /* 0x0000000000f77308 */ /* 0x0007220000000800 */
[----:B-1----:R-:W-:Y:S09]  /*c400*/  FFMA.FTZ R3, R27, c[0x0][0x2d0], -R74 ;  /* 0x0000b4001b037a23 */ /* 0x002ff2000001084a */
[----:B------:R1:W-:Y:S01]  /*c410*/  MUFU.EX2 R251, R3 ;  /* 0x0000000300fb7308 */ /* 0x0003e20000000800 */
[----:B--2---:R-:W-:Y:S09]  /*c420*/  FFMA.FTZ R2, R17, c[0x0][0x2d0], -R152 ;  /* 0x0000b40011027a23 */ /* 0x004ff20000010898 */
[----:B------:R2:W5:Y:S01]  /*c430*/  MUFU.EX2 R248, R2 ;  /* 0x0000000200f87308 */ /* 0x0005620000000800 */
[----:B---3--:R-:W-:Y:S01]  /*c440*/  FMNMX.FTZ R0, R184, R4, !PT ;  /* 0x00000004b8007209 */ /* 0x008fe20007810000 */
[--C-:B------:R-:W-:Y:S01]  /*c450*/  FFMA.FTZ R4, R25, c[0x0][0x2d0], -R75.reuse ;  /* 0x0000b40019047a23 */ /* 0x100fe2000001084b */
[----:B----4-:R-:W-:Y:S02]  /*c460*/  F2FP.BF16.PACK_AB R64, R249, R247 ;  /* 0x000000f7f940723e */ /* 0x010fe400000010ff */
[----:B------:R-:W-:Y:S05]  /*c470*/  FMNMX.FTZ R0, R177, R0, !PT ;  /* 0x00000000b1007209 */ /* 0x000fea0007810000 */
[----:B------:R-:W-:Y:S01]  /*c480*/  MUFU.EX2 R252, R4 ;  /* 0x0000000400fc7308 */ /* 0x000fe20000000800 */
[----:B------:R-:W-:Y:S01]  /*c490*/  FMNMX.FTZ R0, R170, R0, !PT ;  /* 0x00000000aa007209 */ /* 0x000fe20007810000 */
[----:B-1----:R-:W-:Y:S03]  /*c4a0*/  FFMA.FTZ R3, R28, c[0x0][0x2d0], -R74 ;  /* 0x0000b4001c037a23 */ /* 0x002fe6000001084a */
[----:B------:R-:W-:Y:S01]  /*c4b0*/  FMNMX.FTZ R0, R73, R0, !PT ;  /* 0x0000000049007209 */ /* 0x000fe20007810000 */
[----:B------:R-:W-:Y:S02]  /*c4c0*/  FFMA.FTZ R28, R40, c[0x0][0x2d0], -R152 ;  /* 0x0000b400281c7a23 */ /* 0x000fe40000010898 */
[--C-:B------:R-:W-:Y:S02]  /*c4d0*/  FFMA.FTZ R40, R41, c[0x0][0x2d0], -R75.reuse ;  /* 0x0000b40029287a23 */ /* 0x100fe4000001084b */
[----:B------:R1:W-:Y:S01]  /*c4e0*/  MUFU.EX2 R226, R3 ;  /* 0x0000000300e27308 */ /* 0x0003e20000000800 */
[----:B--2---:R-:W2:Y:S01]  /*c4f0*/  SHFL.BFLY PT, R2, R0, 0x2, 0x1f ;  /* 0x0c401f0000027f89 */ /* 0x004ea200000e0000 */
[----:B-----5:R-:W-:Y:S08]  /*c500*/  F2FP.BF16.PACK_AB R66, R250, R248 ;  /* 0x000000f8fa42723e */ /* 0x020ff000000010ff */
[----:B------:R-:W-:Y:S10]  /*c510*/  MUFU.EX2 R240, R12 ;  /* 0x0000000c00f07308 */ /* 0x000ff40000000800 */
[----:B------:R-:W-:Y:S01]  /*c520*/  MUFU.EX2 R236, R16 ;  /* 0x0000001000ec7308 */ /* 0x000fe20000000800 */
[----:B-1----:R-:W-:Y:S09]  /*c530*/  FFMA.FTZ R3, R23, c[0x0][0x2d0], -R75 ;  /* 0x0000b40017037a23 */ /* 0x002ff2000001084b */
[----:B------:R2:W-:Y:S10]  /*c540*/  MUFU.EX2 R223, R3 ;  /* 0x0000000300df7308 */ /* 0x0005f40000000800 */
[----:B------:R-:W-:Y:S10]  /*c550*/  MUFU.EX2 R233, R28 ;  /* 0x0000001c00e97308 */ /* 0x000ff40000000800 */
[----:B------:R-:W-:Y:S01]  /*c560*/  MUFU.EX2 R232, R32 ;  /* 0x0000002000e87308 */ /* 0x000fe20000000800 */
[----:B--2---:R-:W-:Y:S01]  /*c570*/  FMNMX.FTZ R3, R0, R2, !PT ;  /* 0x0000000200037209 */ /* 0x004fe20007810000 */
[----:B------:R-:W-:Y:S01]  /*c580*/  FFMA.FTZ R2, R29, c[0x0][0x2d0], -R74 ;  /* 0x0000b4001d027a23 */ /* 0x000fe2000001084a */
[----:B------:R-:W-:Y:S03]  /*c590*/  FSEL R0, R72, RZ, P2 ;  /* 0x000000ff48007208 */ /* 0x000fe60001000000 */
[----:B------:R-:W1:Y:S04]  /*c5a0*/  SHFL.BFLY PT, R4, R3, 0x1, 0x1f ;  /* 0x0c201f0003047f89 */ /* 0x000e6800000e0000 */
[----:B------:R2:W-:Y:S01]  /*c5b0*/  MUFU.EX2 R227, R2 ;  /* 0x0000000200e37308 */ /* 0x0005e20000000800 */
[----:B------:R-:W-:Y:S04]  /*c5c0*/  FADD.FTZ R0, -R0, R84 ;  /* 0x0000005400007221 */ /* 0x000fe80000010100 */
[----:B------:R-:W-:Y:S05]  /*c5d0*/  FMUL.FTZ R0, R0, c[0x0][0x2d0] ;  /* 0x0000b40000007a20 */ /* 0x000fea0000410000 */
[----:B------:R3:W4:Y:S10]  /*c5e0*/  MUFU.EX2 R69, R0 ;  /* 0x0000000000457308 */ /* 0x0007340000000800 */
[----:B------:R-:W-:Y:S01]  /*c5f0*/  MUFU.EX2 R230, R40 ;  /* 0x0000002800e67308 */ /* 0x000fe20000000800 */
[----:B-1----:R-:W-:Y:S02]  /*c600*/  FMNMX.FTZ R3, R3, R4, !PT ;  /* 0x0000000403037209 */ /* 0x002fe40007810000 */
[----:B--2---:R-:W-:Y:S03]  /*c610*/  FSEL R2, R71, RZ, P1 ;  /* 0x000000ff47027208 */ /* 0x004fe60000800000 */
[C---:B------:R-:W-:Y:S02]  /*c620*/  FMUL.FTZ R4, R3.reuse, c[0x0][0x2d0] ;  /* 0x0000b40003047a20 */ /* 0x040fe40000410000 */
[----:B------:R-:W-:Y:S01]  /*c630*/  FADD.FTZ R2, -R2, R85 ;  /* 0x0000005502027221 */ /* 0x000fe20000010100 */
[----:B---3--:R-:W-:Y:S03]  /*c640*/  FSEL R0, R70, RZ, P0 ;  /* 0x000000ff46007208 */ /* 0x008fe60000000000 */
[----:B------:R-:W-:Y:S01]  /*c650*/  FMUL.FTZ R2, R2, c[0x0][0x2d0] ;  /* 0x0000b40002027a20 */ /* 0x000fe20000410000 */
[----:B------:R-:W-:Y:S01]  /*c660*/  FSETP.NEU.FTZ.AND P0, PT, R3, -INF , PT ;  /* 0xff8000000300780b */ /* 0x000fe20003f1d000 */
[C---:B----4-:R-:W-:Y:S02]  /*c670*/  FMUL.FTZ R16, R69.reuse, R100 ;  /* 0x0000006445107220 */ /* 0x050fe40000410000 */
[----:B------:R-:W-:Y:S01]  /*c680*/  FADD.FTZ R0, -R0, R86 ;  /* 0x0000005600007221 */ /* 0x000fe20000010100 */
[----:B------:R-:W1:Y:S01]  /*c690*/  MUFU.EX2 R68, R2 ;  /* 0x0000000200447308 */ /* 0x000e620000000800 */
[----:B------:R-:W-:Y:S01]  /*c6a0*/  FSEL R153, R4, RZ, P0 ;  /* 0x000000ff04997208 */ /* 0x000fe20000000000 */
[----:B------:R-:W-:Y:S02]  /*c6b0*/  FMUL.FTZ R17, R69, R101 ;  /* 0x0000006545117220 */ /* 0x000fe40000410000 */
[----:B------:R-:W-:Y:S02]  /*c6c0*/  FMUL.FTZ R0, R0, c[0x0][0x2d0] ;  /* 0x0000b40000007a20 */ /* 0x000fe40000410000 */
[--C-:B------:R-:W-:Y:S02]  /*c6d0*/  FFMA.FTZ R4, R26, c[0x0][0x2d0], -R153.reuse ;  /* 0x0000b4001a047a23 */ /* 0x100fe40000010899 */
[--C-:B------:R-:W-:Y:S02]  /*c6e0*/  FFMA.FTZ R5, R24, c[0x0][0x2d0], -R153.reuse ;  /* 0x0000b40018057a23 */ /* 0x100fe40000010899 */
[----:B------:R2:W3:Y:S01]  /*c6f0*/  MUFU.EX2 R2, R0 ;  /* 0x0000000000027308 */ /* 0x0004e20000000800 */
[----:B------:R-:W-:Y:S02]  /*c700*/  FFMA.FTZ R24, R35, c[0x0][0x2d0], -R152 ;  /* 0x0000b40023187a23 */ /* 0x000fe40000010898 */
[C---:B------:R-:W-:Y:S02]  /*c710*/  FMUL.FTZ R32, R69.reuse, R116 ;  /* 0x0000007445207220 */ /* 0x040fe40000410000 */
[C---:B------:R-:W-:Y:S02]  /*c720*/  FMUL.FTZ R33, R69.reuse, R117 ;  /* 0x0000007545217220 */ /* 0x040fe40000410000 */
[--C-:B------:R-:W-:Y:S02]  /*c730*/  FFMA.FTZ R58, R58, c[0x0][0x2d0], -R153.reuse ;  /* 0x0000b4003a3a7a23 */ /* 0x100fe40000010899 */
[----:B------:R-:W-:Y:S01]  /*c740*/  FMUL.FTZ R49, R69, R133 ;  /* 0x0000008545317220 */ /* 0x000fe20000410000 */
[----:B------:R4:W-:Y:S01]  /*c750*/  MUFU.EX2 R246, R4 ;  /* 0x0000000400f67308 */ /* 0x0009e20000000800 */
[--C-:B------:R-:W-:Y:S02]  /*c760*/  FFMA.FTZ R62, R62, c[0x0][0x2d0], -R153.reuse ;  /* 0x0000b4003e3e7a23 */ /* 0x100fe40000010899 */
[C---:B-1----:R-:W-:Y:S02]  /*c770*/  FMUL.FTZ R6, R68.reuse, R90 ;  /* 0x0000005a44067220 */ /* 0x042fe40000410000 */
[C---:B------:R-:W-:Y:S02]  /*c780*/  FMUL.FTZ R7, R68.reuse, R91 ;  /* 0x0000005b44077220 */ /* 0x040fe40000410000 */
[C---:B------:R-:W-:Y:S03]  /*c790*/  FMUL.FTZ R18, R68.reuse, R102 ;  /* 0x0000006644127220 */ /* 0x040fe60000410000 */
[----:B------:R-:W1:Y:S01]  /*c7a0*/  MUFU.EX2 R242, R5 ;  /* 0x0000000500f27308 */ /* 0x000e620000000800 */
[C---:B------:R-:W-:Y:S02]  /*c7b0*/  FMUL.FTZ R19, R68.reuse, R103 ;  /* 0x0000006744137220 */ /* 0x040fe40000410000 */
[----:B------:R-:W-:Y:S01]  /*c7c0*/  FMUL.FTZ R35, R68, R119 ;  /* 0x0000007744237220 */ /* 0x000fe20000410000 */
[----:B------:R-:W-:Y:S01]  /*c7d0*/  LDSM.16.MT88.4 R100, [R189+0x2000] ;  /* 0x00200000bd64783b */ /* 0x000fe20000004200 */
[--C-:B--2---:R-:W-:Y:S02]  /*c7e0*/  FFMA.FTZ R0, R21, c[0x0][0x2d0], -R153.reuse ;  /* 0x0000b40015007a23 */ /* 0x104fe40000010899 */
[C---:B---3--:R-:W-:Y:S02]  /*c7f0*/  FMUL.FTZ R9, R2.reuse, R93 ;  /* 0x0000005d02097220 */ /* 0x048fe40000410000 */
[C---:B------:R-:W-:Y:S01]  /*c800*/  FMUL.FTZ R8, R2.reuse, R92 ;  /* 0x0000005c02087220 */ /* 0x040fe20000410000 */
[----:B------:R2:W-:Y:S01]  /*c810*/  MUFU.EX2 R237, R0 ;  /* 0x0000000000ed7308 */ /* 0x0005e20000000800 */
[C---:B------:R-:W-:Y:S02]  /*c820*/  FMUL.FTZ R13, R2.reuse, R97 ;  /* 0x00000061020d7220 */ /* 0x040fe40000410000 */
[C---:B------:R-:W-:Y:S01]  /*c830*/  FMUL.FTZ R12, R2.reuse, R96 ;  /* 0x00000060020c7220 */ /* 0x040fe20000410000 */
[----:B------:R-:W-:Y:S01]  /*c840*/  MOV R96, R50 ;  /* 0x0000003200607202 */ /* 0x000fe20000000f00 */
[----:B----4-:R-:W-:Y:S02]  /*c850*/  FFMA.FTZ R4, R31, c[0x0][0x2d0], -R74 ;  /* 0x0000b4001f047a23 */ /* 0x010fe4000001084a */
[C---:B------:R-:W-:Y:S02]  /*c860*/  FMUL.FTZ R25, R2.reuse, R109 ;  /* 0x0000006d02197220 */ /* 0x040fe40000410000 */
[C---:B------:R-:W-:Y:S01]  /*c870*/  FMUL.FTZ R28, R2.reuse, R112 ;  /* 0x00000070021c7220 */ /* 0x040fe20000410000 */
[----:B------:R3:W-:Y:S01]  /*c880*/  MUFU.EX2 R245, R4 ;  /* 0x0000000400f57308 */ /* 0x0007e20000000800 */
[C---:B------:R-:W-:Y:S01]  /*c890*/  FMUL.FTZ R29, R2.reuse, R113 ;  /* 0x00000071021d7220 */ /* 0x040fe20000410000 */
[----:B------:R-:W-:Y:S01]  /*c8a0*/  MOV R112, R61 ;  /* 0x0000003d00707202 */ /* 0x000fe20000000f00 */
[----:B------:R-:W-:Y:S01]  /*c8b0*/  FMUL.FTZ R40, R2, R124 ;  /* 0x0000007c02287220 */ /* 0x000fe20000410000 */
[----:B-1----:R-:W-:Y:S01]  /*c8c0*/  F2FP.BF16.PACK_AB R67, R246, R242 ;  /* 0x000000f2f643723e */ /* 0x002fe200000010ff */
[----:B------:R-:W-:Y:S01]  /*c8d0*/  FMUL.FTZ R5, R69, R89 ;  /* 0x0000005945057220 */ /* 0x000fe20000410000 */
[----:B------:R-:W-:Y:S01]  /*c8e0*/  MOV R113, R60 ;  /* 0x0000003c00717202 */ /* 0x000fe20000000f00 */
[C---:B------:R-:W-:Y:S01]  /*c8f0*/  FMUL.FTZ R41, R2.reuse, R125 ;  /* 0x0000007d02297220 */ /* 0x040fe20000410000 */
[----:B------:R-:W-:Y:S01]  /*c900*/  MOV R125, R227 ;  /* 0x000000e3007d7202 */ /* 0x000fe20000000f00 */
[----:B------:R-:W-:Y:S01]  /*c910*/  FMUL.FTZ R44, R2, R128 ;  /* 0x00000080022c7220 */ /* 0x000fe20000410000 */
[----:B------:R1:W-:Y:S01]  /*c920*/  MUFU.EX2 R234, R24 ;  /* 0x0000001800ea7308 */ /* 0x0003e20000000800 */
[----:B------:R-:W-:Y:S02]  /*c930*/  FMUL.FTZ R50, R68, R134 ;  /* 0x0000008644327220 */ /* 0x000fe40000410000 */
[----:B------:R-:W-:Y:S02]  /*c940*/  FMUL.FTZ R57, R2, R141 ;  /* 0x0000008d02397220 */ /* 0x000fe40000410000 */
[----:B--2---:R-:W-:Y:S02]  /*c950*/  FFMA.FTZ R0, R22, c[0x0][0x2d0], -R153 ;  /* 0x0000b40016007a23 */ /* 0x004fe40000010899 */
[----:B------:R-:W2:Y:S01]  /*c960*/  LDSM.16.MT88.4 R20, [R189] ;  /* 0x00000000bd14783b */ /* 0x000ea20000004200 */
[C---:B------:R-:W-:Y:S02]  /*c970*/  FMUL.FTZ R60, R2.reuse, R144 ;  /* 0x00000090023c7220 */ /* 0x040fe40000410000 */
[----:B------:R4:W5:Y:S01]  /*c980*/  MUFU.EX2 R238, R0 ;  /* 0x0000000000ee7308 */ /* 0x0009620000000800 */
[C---:B------:R-:W-:Y:S02]  /*c990*/  FMUL.FTZ R61, R2.reuse, R145 ;  /* 0x00000091023d7220 */ /* 0x040fe40000410000 */
[----:B------:R-:W-:Y:S02]  /*c9a0*/  FFMA.FTZ R92, R159, c[0x0][0x2d0], -R75 ;  /* 0x0000b4009f5c7a23 */ /* 0x000fe4000001084b */
[----:B---3--:R-:W-:Y:S02]  /*c9b0*/  FMUL.FTZ R4, R69, R88 ;  /* 0x0000005845047220 */ /* 0x008fe40000410000 */
[----:B------:R-:W-:Y:S03]  /*c9c0*/  LDSM.16.MT88.4 R88, [R193+0x800] ;  /* 0x00080000c158783b */ /* 0x000fe60000004200 */
[----:B------:R-:W-:Y:S01]  /*c9d0*/  MUFU.EX2 R225, R92 ;  /* 0x0000005c00e17308 */ /* 0x000fe20000000800 */
[----:B-1----:R-:W-:Y:S01]  /*c9e0*/  FMUL.FTZ R24, R2, R108 ;  /* 0x0000006c02187220 */ /* 0x002fe20000410000 */
[----:B----4-:R-:W-:Y:S02]  /*c9f0*/  FSEL R0, R3, RZ, P0 ;  /* 0x000000ff03007208 */ /* 0x010fe40000000000 */
[----:B-----5:R-:W-:Y:S03]  /*ca00*/  F2FP.BF16.PACK_AB R65, R238, R237 ;  /* 0x000000edee41723e */ /* 0x020fe600000010ff */
[----:B------:R-:W-:Y:S02]  /*ca10*/  FADD.FTZ R0, -R0, R87 ;  /* 0x0000005700007221 */ /* 0x000fe40000010100 */
[----:B------:R-:W1:Y:S02]  /*ca20*/  LDSM.16.MT88.4 R84, [R189+0x800] ;  /* 0x00080000bd54783b */ /* 0x000e640000004200 */
[----:B------:R-:W-:Y:S01]  /*ca30*/  FMUL.FTZ R0, R0, c[0x0][0x2d0] ;  /* 0x0000b40000007a20 */ /* 0x000fe20000410000 */
[-C--:B--2---:R-:W-:Y:S05]  /*ca40*/  HMMA.16816.F32.BF16 R4, R76, R20.reuse, R4 ;  /* 0x000000144c04723c */ /* 0x084fea0000041804 */
[----:B------:R-:W2:Y:S02]  /*ca50*/  MUFU.EX2 R0, R0 ;  /* 0x0000000000007308 */ /* 0x000ea40000000800 */
[C---:B--2---:R-:W-:Y:S02]  /*ca60*/  FMUL.FTZ R10, R0.reuse, R94 ;  /* 0x0000005e000a7220 */ /* 0x044fe40000410000 */
[C---:B------:R-:W-:Y:S02]  /*ca70*/  FMUL.FTZ R11, R0.reuse, R95 ;  /* 0x0000005f000b7220 */ /* 0x040fe40000410000 */
[----:B------:R-:W2:Y:S01]  /*ca80*/  LDSM.16.MT88.4 R92, [R190+0x800] ;  /* 0x00080000be5c783b */ /* 0x000ea20000004200 */
[C---:B------:R-:W-:Y:S02]  /*ca90*/  FMUL.FTZ R14, R0.reuse, R98 ;  /* 0x00000062000e7220 */ /* 0x040fe40000410000 */
[C---:B------:R-:W-:Y:S02]  /*caa0*/  FMUL.FTZ R42, R0.reuse, R126 ;  /* 0x0000007e002a7220 */ /* 0x040fe40000410000 */
[C---:B------:R-:W-:Y:S04]  /*cab0*/  HMMA.16816.F32.BF16 R8, R64.reuse, R20, R8 ;  /* 0x000000144008723c */ /* 0x040fe80000041808 */
[C---:B------:R-:W-:Y:S01]  /*cac0*/  FMUL.FTZ R15, R0.reuse, R99 ;  /* 0x00000063000f7220 */ /* 0x040fe20000410000 */
[----:B------:R-:W-:Y:S01]  /*cad0*/  MOV R99, R48 ;  /* 0x0000003000637202 */ /* 0x000fe20000000f00 */
[----:B------:R-:W-:Y:S02]  /*cae0*/  FMUL.FTZ R26, R0, R110 ;  /* 0x0000006e001a7220 */ /* 0x000fe40000410000 */
[----:B------:R-:W-:Y:S03]  /*caf0*/  FFMA.FTZ R20, R34, c[0x0][0x2d0], -R152 ;  /* 0x0000b40022147a23 */ /* 0x000fe60000010898 */
[-C--:B------:R-:W-:Y:S01]  /*cb00*/  HMMA.16816.F32.BF16 R12, R64, R22.reuse, R12 ;  /* 0x00000016400c723c */ /* 0x080fe2000004180c */
[----:B------:R3:W-:Y:S02]  /*cb10*/  MUFU.EX2 R235, R20 ;  /* 0x0000001400eb7308 */ /* 0x0007e40000000800 */
[----:B------:R-:W-:Y:S02]  /*cb20*/  FMUL.FTZ R34, R68, R118 ;  /* 0x0000007644227220 */ /* 0x000fe40000410000 */
[----:B------:R-:W-:Y:S01]  /*cb30*/  LDSM.16.MT88.4 R116, [R193+0x2000] ;  /* 0x00200000c174783b */ /* 0x000fe20000004200 */
[C---:B------:R-:W-:Y:S02]  /*cb40*/  FMUL.FTZ R27, R0.reuse, R111 ;  /* 0x0000006f001b7220 */ /* 0x040fe40000410000 */
[C---:B------:R-:W-:Y:S04]  /*cb50*/  HMMA.16816.F32.BF16 R16, R76.reuse, R22, R16 ;  /* 0x000000164c10723c */ /* 0x040fe80000041810 */
[C---:B------:R-:W-:Y:S01]  /*cb60*/  FMUL.FTZ R21, R69.reuse, R105 ;  /* 0x0000006945157220 */ /* 0x040fe20000410000 */
[----:B------:R-:W-:Y:S01]  /*cb70*/  MOV R105, R45 ;  /* 0x0000002d00697202 */ /* 0x000fe20000000f00 */
[----:B------:R-:W-:Y:S01]  /*cb80*/  FMUL.FTZ R30, R0, R114 ;  /* 0x00000072001e7220 */ /* 0x000fe20000410000 */
[----:B------:R-:W-:Y:S01]  /*cb90*/  MOV R114, R51 ;  /* 0x0000003300727202 */ /* 0x000fe20000000f00 */
[C---:B------:R-:W-:Y:S04]  /*cba0*/  FMUL.FTZ R22, R68.reuse, R106 ;  /* 0x0000006a44167220 */ /* 0x040fe80000410000 */
[----:B------:R-:W-:Y:S02]  /*cbb0*/  FMUL.FTZ R23, R68, R107 ;  /* 0x0000006b44177220 */ /* 0x000fe40000410000 */
[----:B------:R-:W-:Y:S02]  /*cbc0*/  FMUL.FTZ R31, R0, R115 ;  /* 0x00000073001f7220 */ /* 0x000fe40000410000 */
[--C-:B------:R-:W-:Y:S02]  /*cbd0*/  FFMA.FTZ R48, R46, c[0x0][0x2d0], -R74.reuse ;  /* 0x0000b4002e307a23 */ /* 0x100fe4000001084a */
[----:B---3--:R-:W-:Y:S02]  /*cbe0*/  FMUL.FTZ R20, R69, R104 ;  /* 0x0000006845147220 */ /* 0x008fe40000410000 */
[----:B------:R-:W3:Y:S01]  /*cbf0*/  LDL.LU R104, [R1+0xc] ;  /* 0x00000c0001687983 */ /* 0x000ee20000300800 */
[----:B------:R-:W-:Y:S01]  /*cc00*/  FMUL.FTZ R51, R68, R135 ;  /* 0x0000008744337220 */ /* 0x000fe20000410000 */
[----:B------:R4:W-:Y:S01]  /*cc10*/  MUFU.EX2 R228, R48 ;  /* 0x0000003000e47308 */ /* 0x0009e20000000800 */
[C---:B------:R-:W-:Y:S01]  /*cc20*/  FMUL.FTZ R46, R0.reuse, R130 ;  /* 0x00000082002e7220 */ /* 0x040fe20000410000 */
[----:B------:R-:W5:Y:S01]  /*cc30*/  LDL.LU R98, [R1+0x10] ;  /* 0x0000100001627983 */ /* 0x000f620000300800 */
[-C--:B------:R-:W-:Y:S03]  /*cc40*/  HMMA.16816.F32.BF16 R20, R76, R36.reuse, R20 ;  /* 0x000000244c14723c */ /* 0x080fe60000041814 */
[----:B------:R-:W5:Y:S01]  /*cc50*/  LDL.LU R97, [R1+0x14] ;  /* 0x0000140001617983 */ /* 0x000f620000300800 */
[C---:B------:R-:W-:Y:S02]  /*cc60*/  FMUL.FTZ R47, R0.reuse, R131 ;  /* 0x00000083002f7220 */ /* 0x040fe40000410000 */
[----:B------:R-:W-:Y:S01]  /*cc70*/  FMUL.FTZ R59, R0, R143 ;  /* 0x0000008f003b7220 */ /* 0x000fe20000410000 */
[----:B------:R-:W5:Y:S01]  /*cc80*/  LDL.LU R126, [R1+0x18] ;  /* 0x00001800017e7983 */ /* 0x000f620000300800 */
[C---:B------:R-:W-:Y:S01]  /*cc90*/  HMMA.16816.F32.BF16 R24, R64.reuse, R36, R24 ;  /* 0x000000244018723c */ /* 0x040fe20000041818 */
[----:B------:R1:W-:Y:S03]  /*cca0*/  MUFU.EX2 R130, R58 ;  /* 0x0000003a00827308 */ /* 0x0003e60000000800 */
[----:B------:R-:W-:Y:S03]  /*ccb0*/  FMUL.FTZ R45, R2, R129 ;  /* 0x00000081022d7220 */ /* 0x000fe60000410000 */
[--C-:B------:R-:W-:Y:S01]  /*ccc0*/  FFMA.FTZ R36, R43, c[0x0][0x2d0], -R74.reuse ;  /* 0x0000b4002b247a23 */ /* 0x100fe2000001084a */
[-C--:B------:R-:W-:Y:S03]  /*ccd0*/  HMMA.16816.F32.BF16 R28, R64, R38.reuse, R28 ;  /* 0x00000026401c723c */ /* 0x080fe6000004181c */
[----:B------:R2:W-:Y:S01]  /*cce0*/  MUFU.EX2 R231, R36 ;  /* 0x0000002400e77308 */ /* 0x0005e20000000800 */
[----:B------:R-:W-:Y:S02]  /*ccf0*/  FMUL.FTZ R43, R0, R127 ;  /* 0x0000007f002b7220 */ /* 0x000fe40000410000 */
[C---:B----4-:R-:W-:Y:S02]  /*cd00*/  FMUL.FTZ R48, R69.reuse, R132 ;  /* 0x0000008445307220 */ /* 0x050fe40000410000 */
[C---:B------:R-:W-:Y:S01]  /*cd10*/  HMMA.16816.F32.BF16 R32, R76.reuse, R38, R32 ;  /* 0x000000264c20723c */ /* 0x040fe20000041820 */
[----:B------:R-:W-:Y:S03]  /*cd20*/  LDSM.16.MT88.4 R132, [R190+0x2000] ;  /* 0x00200000be84783b */ /* 0x000fe60000004200 */
[C---:B------:R-:W-:Y:S01]  /*cd30*/  FMUL.FTZ R37, R69.reuse, R121 ;  /* 0x0000007945257220 */ /* 0x040fe20000410000 */
[----:B------:R4:W-:Y:S01]  /*cd40*/  MUFU.EX2 R129, R62 ;  /* 0x0000003e00817308 */ /* 0x0009e20000000800 */
[----:B------:R-:W-:Y:S01]  /*cd50*/  MOV R121, R223 ;  /* 0x000000df00797202 */ /* 0x000fe20000000f00 */
[C---:B------:R-:W-:Y:S01]  /*cd60*/  FMUL.FTZ R38, R68.reuse, R122 ;  /* 0x0000007a44267220 */ /* 0x040fe20000410000 */
[----:B------:R-:W-:Y:S01]  /*cd70*/  MOV R122, R219 ;  /* 0x000000db007a7202 */ /* 0x000fe20000000f00 */
[----:B------:R-:W-:Y:S03]  /*cd80*/  FMUL.FTZ R39, R68, R123 ;  /* 0x0000007b44277220 */ /* 0x000fe60000410000 */
[C---:B-1----:R-:W-:Y:S01]  /*cd90*/  FMUL.FTZ R58, R0.reuse, R142 ;  /* 0x0000008e003a7220 */ /* 0x042fe20000410000 */
[----:B------:R-:W-:Y:S01]  /*cda0*/  MOV R123, R63 ;  /* 0x0000003f007b7202 */ /* 0x000fe20000000f00 */
[C---:B------:R-:W-:Y:S02]  /*cdb0*/  FMUL.FTZ R63, R0.reuse, R147 ;  /* 0x00000093003f7220 */ /* 0x040fe40000410000 */
[C---:B--2---:R-:W-:Y:S01]  /*cdc0*/  FMUL.FTZ R36, R69.reuse, R120 ;  /* 0x0000007845247220 */ /* 0x044fe20000410000 */
[----:B------:R-:W-:Y:S06]  /*cdd0*/  MOV R120, R226 ;  /* 0x000000e200787202 */ /* 0x000fec0000000f00 */
[-C--:B------:R-:W-:Y:S03]  /*cde0*/  HMMA.16816.F32.BF16 R36, R76, R52.reuse, R36 ;  /* 0x000000344c24723c */ /* 0x080fe60000041824 */
[----:B----4-:R-:W-:Y:S05]  /*cdf0*/  FMUL.FTZ R62, R0, R146 ;  /* 0x00000092003e7220 */ /* 0x010fea0000410000 */
[C---:B------:R-:W-:Y:S07]  /*ce00*/  HMMA.16816.F32.BF16 R40, R64.reuse, R52, R40 ;  /* 0x000000344028723c */ /* 0x040fee0000041828 */
[--C-:B------:R-:W-:Y:S01]  /*ce10*/  FFMA.FTZ R52, R56, c[0x0][0x2d0], -R153.reuse ;  /* 0x0000b40038347a23 */ /* 0x100fe20000010899 */
[-C--:B------:R-:W-:Y:S03]  /*ce20*/  HMMA.16816.F32.BF16 R44, R64, R54.reuse, R44 ;  /* 0x00000036402c723c */ /* 0x080fe6000004182c */
[----:B------:R1:W2:Y:S01]  /*ce30*/  MUFU.EX2 R124, R52 ;  /* 0x00000034007c7308 */ /* 0x0002a20000000800 */
[----:B------:R-:W-:Y:S02]  /*ce40*/  FMUL.FTZ R56, R2, R140 ;  /* 0x0000008c02387220 */ /* 0x000fe40000410000 */
[C---:B------:R-:W-:Y:S02]  /*ce50*/  FMUL.FTZ R53, R69.reuse, R137 ;  /* 0x0000008945357220 */ /* 0x040fe40000410000 */
[C---:B------:R-:W-:Y:S07]  /*ce60*/  HMMA.16816.F32.BF16 R48, R76.reuse, R54, R48 ;  /* 0x000000364c30723c */ /* 0x040fee0000041830 */
[C---:B------:R-:W-:Y:S02]  /*ce70*/  FMUL.FTZ R55, R68.reuse, R139 ;  /* 0x0000008b44377220 */ /* 0x040fe40000410000 */
[----:B------:R-:W-:Y:S03]  /*ce80*/  FMUL.FTZ R54, R68, R138 ;  /* 0x0000008a44367220 */ /* 0x000fe60000410000 */
[C---:B-1----:R-:W-:Y:S07]  /*ce90*/  FMUL.FTZ R52, R69.reuse, R136 ;  /* 0x0000008845347220 */ /* 0x042fee0000410000 */
[-C--:B------:R-:W-:Y:S08]  /*cea0*/  HMMA.16816.F32.BF16 R52, R76, R80.reuse, R52 ;  /* 0x000000504c34723c */ /* 0x080ff00000041834 */
[C---:B------:R-:W-:Y:S07]  /*ceb0*/  HMMA.16816.F32.BF16 R56, R64.reuse, R80, R56 ;  /* 0x000000504038723c */ /* 0x040fee0000041838 */
[----:B------:R-:W-:Y:S01]  /*cec0*/  FFMA.FTZ R80, R154, c[0x0][0x2d0], -R153 ;  /* 0x0000b4009a507a23 */ /* 0x000fe20000010899 */
[-C--:B------:R-:W-:Y:S03]  /*ced0*/  HMMA.16816.F32.BF16 R60, R64, R82.reuse, R60 ;  /* 0x00000052403c723c */ /* 0x080fe6000004183c */
[----:B------:R1:W4:Y:S01]  /*cee0*/  MUFU.EX2 R227, R80 ;  /* 0x0000005000e37308 */ /* 0x0003220000000800 */
[----:B--2---:R-:W-:Y:S03]  /*cef0*/  F2FP.BF16.PACK_AB R81, R130, R124 ;  /* 0x0000007c8251723e */ /* 0x004fe600000010ff */
[C---:B------:R-:W-:Y:S02]  /*cf00*/  FMUL.FTZ R64, R69.reuse, R148 ;  /* 0x0000009445407220 */ /* 0x040fe40000410000 */
[----:B------:R-:W-:Y:S03]  /*cf10*/  FMUL.FTZ R65, R69, R149 ;  /* 0x0000009545417220 */ /* 0x000fe60000410000 */
[C---:B------:R-:W-:Y:S02]  /*cf20*/  FMUL.FTZ R66, R68.reuse, R150 ;  /* 0x0000009644427220 */ /* 0x040fe40000410000 */
[----:B------:R-:W-:Y:S07]  /*cf30*/  FMUL.FTZ R67, R68, R151 ;  /* 0x0000009744437220 */ /* 0x000fee0000410000 */
[----:B------:R-:W-:Y:S04]  /*cf40*/  HMMA.16816.F32.BF16 R64, R76, R82, R64 ;  /* 0x000000524c40723c */ /* 0x000fe80000041840 */
[----:B-1----:R-:W-:Y:S03]  /*cf50*/  FFMA.FTZ R80, R160, c[0x0][0x2d0], -R74 ;  /* 0x0000b400a0507a23 */ /* 0x002fe6000001084a */
[----:B------:R-:W-:Y:S02]  /*cf60*/  F2FP.BF16.PACK_AB R76, R120, R251 ;  /* 0x000000fb784c723e */ /* 0x000fe400000010ff */
[----:B------:R-:W-:Y:S01]  /*cf70*/  F2FP.BF16.PACK_AB R77, R252, R121 ;  /* 0x00000079fc4d723e */ /* 0x000fe200000010ff */
[----:B------:R1:W-:Y:S02]  /*cf80*/  MUFU.EX2 R226, R80 ;  /* 0x0000005000e27308 */ /* 0x0003e40000000800 */
[----:B------:R-:W-:Y:S02]  /*cf90*/  F2FP.BF16.PACK_AB R78, R245, R125 ;  /* 0x0000007df54e723e */ /* 0x000fe400000010ff */
[----:B------:R-:W-:Y:S02]  /*cfa0*/  F2FP.BF16.PACK_AB R79, R240, R241 ;  /* 0x000000f1f04f723e */ /* 0x000fe400000010ff */
[----:B------:R-:W-:Y:S02]  /*cfb0*/  F2FP.BF16.PACK_AB R82, R233, R234 ;  /* 0x000000eae952723e */ /* 0x000fe400000010ff */
[----:B----4-:R-:W-:Y:S03]  /*cfc0*/  F2FP.BF16.PACK_AB R83, R227, R129 ;  /* 0x00000081e353723e */ /* 0x010fe600000010ff */
[-C--:B------:R-:W-:Y:S03]  /*cfd0*/  HMMA.16816.F32.BF16 R4, R76, R84.reuse, R4 ;  /* 0x000000544c04723c */ /* 0x080fe60000041804 */
[----:B-1----:R-:W-:Y:S04]  /*cfe0*/  FFMA.FTZ R80, R156, c[0x0][0x2d0], -R75 ;  /* 0x0000b4009c507a23 */ /* 0x002fe8000001084b */
[----:B------:R1:W-:Y:S02]  /*cff0*/  MUFU.EX2 R224, R80 ;  /* 0x0000005000e07308 */ /* 0x0003e40000000800 */
[----:B-1----:R-:W-:Y:S07]  /*d000*/  F2FP.BF16.PACK_AB R80, R235, R236 ;  /* 0x000000eceb50723e */ /* 0x002fee00000010ff */
[C---:B------:R-:W-:Y:S07]  /*d010*/  HMMA.16816.F32.BF16 R8, R80.reuse, R84, R8 ;  /* 0x000000545008723c */ /* 0x040fee0000041808 */
[--C-:B------:R-:W-:Y:S01]  /*d020*/  FFMA.FTZ R84, R155, c[0x0][0x2d0], -R152.reuse ;  /* 0x0000b4009b547a23 */ /* 0x100fe20000010898 */
[-C--:B------:R-:W-:Y:S03]  /*d030*/  HMMA.16816.F32.BF16 R12, R80, R86.reuse, R12 ;  /* 0x00000056500c723c */ /* 0x080fe6000004180c */
[----:B------:R1:W-:Y:S05]  /*d040*/  MUFU.EX2 R128, R84 ;  /* 0x0000005400807308 */ /* 0x0003ea0000000800 */
[C---:B------:R-:W-:Y:S08]  /*d050*/  HMMA.16816.F32.BF16 R16, R76.reuse, R86, R16 ;  /* 0x000000564c10723c */ /* 0x040ff00000041810 */
[-C--:B------:R-:W-:Y:S08]  /*d060*/  HMMA.16816.F32.BF16 R20, R76, R88.reuse, R20 ;  /* 0x000000584c14723c */ /* 0x080ff00000041814 */
[C---:B------:R-:W-:Y:S04]  /*d070*/  HMMA.16816.F32.BF16 R24, R80.reuse, R88, R24 ;  /* 0x000000585018723c */ /* 0x040fe80000041818 */
[----:B-1----:R-:W-:Y:S03]  /*d080*/  FFMA.FTZ R84, R157, c[0x0][0x2d0], -R152 ;  /* 0x0000b4009d547a23 */ /* 0x002fe60000010898 */
[----:B------:R-:W-:Y:S01]  /*d090*/  FFMA.FTZ R88, R172, c[0x0][0x2d0], -R74 ;  /* 0x0000b400ac587a23 */ /* 0x000fe2000001084a */
[-C--:B------:R-:W-:Y:S01]  /*d0a0*/  HMMA.16816.F32.BF16 R28, R80, R90.reuse, R28 ;  /* 0x0000005a501c723c */ /* 0x080fe2000004181c */
[----:B------:R1:W-:Y:S07]  /*d0b0*/  MUFU.EX2 R223, R84 ;  /* 0x0000005400df7308 */ /* 0x0003ee0000000800 */
[C---:B------:R-:W-:Y:S03]  /*d0c0*/  HMMA.16816.F32.BF16 R32, R76.reuse, R90, R32 ;  /* 0x0000005a4c20723c */ /* 0x040fe60000041820 */
[----:B------:R2:W-:Y:S05]  /*d0d0*/  MUFU.EX2 R219, R88 ;  /* 0x0000005800db7308 */ /* 0x0005ea0000000800 */
[-C--:B------:R-:W-:Y:S08]  /*d0e0*/  HMMA.16816.F32.BF16 R36, R76, R92.reuse, R36 ;  /* 0x0000005c4c24723c */ /* 0x080ff00000041824 */
[C---:B------:R-:W-:Y:S04]  /*d0f0*/  HMMA.16816.F32.BF16 R40, R80.reuse, R92, R40 ;  /* 0x0000005c5028723c */ /* 0x040fe80000041828 */
[--C-:B-1----:R-:W-:Y:S03]  /*d100*/  FFMA.FTZ R84, R158, c[0x0][0x2d0], -R152.reuse ;  /* 0x0000b4009e547a23 */ /* 0x102fe60000010898 */
[----:B------:R-:W-:Y:S01]  /*d110*/  FFMA.FTZ R92, R163, c[0x0][0x2d0], -R153 ;  /* 0x0000b400a35c7a23 */ /* 0x000fe20000010899 */
[-C--:B------:R-:W-:Y:S01]  /*d120*/  HMMA.16816.F32.BF16 R44, R80, R94.reuse, R44 ;  /* 0x0000005e502c723c */ /* 0x080fe2000004182c */
[----:B------:R1:W-:Y:S03]  /*d130*/  MUFU.EX2 R221, R84 ;  /* 0x0000005400dd7308 */ /* 0x0003e60000000800 */
[----:B--2---:R-:W-:Y:S04]  /*d140*/  FFMA.FTZ R88, R166, c[0x0][0x2d0], -R75 ;  /* 0x0000b400a6587a23 */ /* 0x004fe8000001084b */
[C---:B------:R-:W-:Y:S03]  /*d150*/  HMMA.16816.F32.BF16 R48, R76.reuse, R94, R48 ;  /* 0x0000005e4c30723c */ /* 0x040fe60000041830 */
[----:B------:R2:W-:Y:S01]  /*d160*/  MUFU.EX2 R206, R88 ;  /* 0x0000005800ce7308 */ /* 0x0005e20000000800 */
[----:B---3--:R-:W-:Y:S09]  /*d170*/  FFMA.FTZ R69, R69, R104, R105 ;  /* 0x0000006845457223 */ /* 0x008ff20000010069 */
[----:B------:R3:W-:Y:S01]  /*d180*/  MUFU.EX2 R138, R92 ;  /* 0x0000005c008a7308 */ /* 0x0007e20000000800 */
[----:B------:R-:W-:Y:S02]  /*d190*/  FADD.FTZ R69, R96, R69 ;  /* 0x0000004560457221 */ /* 0x000fe40000010000 */
[----:B-1----:R-:W-:Y:S07]  /*d1a0*/  FFMA.FTZ R84, R161, c[0x0][0x2d0], -R152 ;  /* 0x0000b400a1547a23 */ /* 0x002fee0000010898 */
[----:B------:R1:W4:Y:S01]  /*d1b0*/  MUFU.EX2 R222, R84 ;  /* 0x0000005400de7308 */ /* 0x0003220000000800 */
[----:B--2---:R-:W-:Y:S09]  /*d1c0*/  FFMA.FTZ R88, R168, c[0x0][0x2d0], -R75 ;  /* 0x0000b400a8587a23 */ /* 0x004ff2000001084b */
[----:B------:R2:W-:Y:S01]  /*d1d0*/  MUFU.EX2 R211, R88 ;  /* 0x0000005800d37308 */ /* 0x0005e20000000800 */
[----:B---3--:R-:W-:Y:S09]  /*d1e0*/  FFMA.FTZ R92, R164, c[0x0][0x2d0], -R153 ;  /* 0x0000b400a45c7a23 */ /* 0x008ff20000010899 */
[----:B------:R3:W-:Y:S01]  /*d1f0*/  MUFU.EX2 R137, R92 ;  /* 0x0000005c00897308 */ /* 0x0007e20000000800 */
[--C-:B-1----:R-:W-:Y:S09]  /*d200*/  FFMA.FTZ R84, R171, c[0x0][0x2d0], -R74.reuse ;  /* 0x0000b400ab547a23 */ /* 0x102ff2000001084a */
[----:B------:R1:W-:Y:S01]  /*d210*/  MUFU.EX2 R212, R84 ;  /* 0x0000005400d47308 */ /* 0x0003e20000000800 */
[--C-:B--2---:R-:W-:Y:S09]  /*d220*/  FFMA.FTZ R88, R173, c[0x0][0x2d0], -R74.reuse ;  /* 0x0000b400ad587a23 */ /* 0x104ff2000001084a */
[----:B------:R2:W-:Y:S01]  /*d230*/  MUFU.EX2 R187, R88 ;  /* 0x0000005800bb7308 */ /* 0x0005e20000000800 */
[----:B---3--:R-:W-:Y:S01]  /*d240*/  FFMA.FTZ R92, R180, c[0x0][0x2d0], -R75 ;  /* 0x0000b400b45c7a23 */ /* 0x008fe2000001084b */
[----:B-1----:R-:W1:Y:S01]  /*d250*/  LDSM.16.MT88.4 R84, [R192+0x800] ;  /* 0x00080000c054783b */ /* 0x002e620000004200 */
[--C-:B--2---:R-:W-:Y:S07]  /*d260*/  FFMA.FTZ R88, R162, c[0x0][0x2d0], -R153.reuse ;  /* 0x0000b400a2587a23 */ /* 0x104fee0000010899 */
[----:B------:R2:W3:Y:S02]  /*d270*/  MUFU.EX2 R139, R88 ;  /* 0x00000058008b7308 */ /* 0x0004e40000000800 */
[----:B--2---:R-:W2:Y:S01]  /*d280*/  LDSM.16.MT88.4 R88, [R189+0x1000] ;  /* 0x00100000bd58783b */ /* 0x004ea20000004200 */
[-C--:B-1----:R-:W-:Y:S08]  /*d290*/  HMMA.16816.F32.BF16 R52, R76, R84.reuse, R52 ;  /* 0x000000544c34723c */ /* 0x082ff00000041834 */
[C---:B------:R-:W-:Y:S07]  /*d2a0*/  HMMA.16816.F32.BF16 R56, R80.reuse, R84, R56 ;  /* 0x000000545038723c */ /* 0x040fee0000041838 */
[----:B------:R-:W-:Y:S01]  /*d2b0*/  FFMA.FTZ R84, R165, c[0x0][0x2d0], -R153 ;  /* 0x0000b400a5547a23 */ /* 0x000fe20000010899 */
[-C--:B------:R-:W-:Y:S03]  /*d2c0*/  HMMA.16816.F32.BF16 R60, R80, R86.reuse, R60 ;  /* 0x00000056503c723c */ /* 0x080fe6000004183c */
[----:B------:R1:W1:Y:S04]  /*d2d0*/  MUFU.EX2 R141, R84 ;  /* 0x00000054008d7308 */ /* 0x0002680000000800 */
[----:B------:R-:W-:Y:S01]  /*d2e0*/  FFMA.FTZ R80, R183, c[0x0][0x2d0], -R74 ;  /* 0x0000b400b7507a23 */ /* 0x000fe2000001084a */
[----:B------:R-:W-:Y:S04]  /*d2f0*/  HMMA.16816.F32.BF16 R64, R76, R86, R64 ;  /* 0x000000564c40723c */ /* 0x000fe80000041840 */
[----:B----4-:R-:W-:Y:S01]  /*d300*/  F2FP.BF16.PACK_AB R82, R222, R221 ;  /* 0x000000ddde52723e */ /* 0x010fe200000010ff */
[----:B------:R4:W-:Y:S01]  /*d310*/  MUFU.EX2 R183, R80 ;  /* 0x0000005000b77308 */ /* 0x0009e20000000800 */
[----:B---3--:R-:W-:Y:S02]  /*d320*/  F2FP.BF16.PACK_AB R81, R138, R139 ;  /* 0x0000008b8a51723e */ /* 0x008fe400000010ff */
[----:B------:R-:W-:Y:S04]  /*d330*/  F2FP.BF16.PACK_AB R76, R231, R232 ;  /* 0x000000e8e74c723e */ /* 0x000fe800000010ff */
[----:B------:R-:W-:Y:S02]  /*d340*/  F2FP.BF16.PACK_AB R77, R229, R230 ;  /* 0x000000e6e54d723e */ /* 0x000fe400000010ff */
[----:B------:R-:W-:Y:S02]  /*d350*/  F2FP.BF16.PACK_AB R78, R226, R228 ;  /* 0x000000e4e24e723e */ /* 0x000fe400000010ff */
[----:B------:R-:W-:Y:S01]  /*d360*/  F2FP.BF16.PACK_AB R79, R225, R224 ;  /* 0x000000e0e14f723e */ /* 0x000fe200000010ff */
[----:B-1----:R-:W1:Y:S01]  /*d370*/  LDSM.16.MT88.4 R84, [R193+0x1000] ;  /* 0x00100000c154783b */ /* 0x002e620000004200 */
[----:B------:R-:W-:Y:S05]  /*d380*/  F2FP.BF16.PACK_AB R83, R141, R137 ;  /* 0x000000898d53723e */ /* 0x000fea00000010ff */
[-C--:B--2---:R-:W-:Y:S03]  /*d390*/  HMMA.16816.F32.BF16 R4, R76, R88.reuse, R4 ;  /* 0x000000584c04723c */ /* 0x084fe60000041804 */
[----:B----4-:R-:W-:Y:S02]  /*d3a0*/  FFMA.FTZ R80, R174, c[0x0][0x2d0], -R75 ;  /* 0x0000b400ae507a23 */ /* 0x010fe4000001084b */
[----:B------:R2:W-:Y:S10]  /*d3b0*/  MUFU.EX2 R174, R92 ;  /* 0x0000005c00ae7308 */ /* 0x0005f40000000800 */
[----:B------:R3:W-:Y:S01]  /*d3c0*/  MUFU.EX2 R143, R80 ;  /* 0x00000050008f7308 */ /* 0x0007e20000000800 */
[----:B--2---:R-:W2:Y:S01]  /*d3d0*/  LDSM.16.MT88.4 R92, [R190+0x1000] ;  /* 0x00100000be5c783b */ /* 0x004ea20000004200 */
        /* <DEDUP_REMOVED lines=9> */
[----:B------:R-:W-:Y:S01]  /*d470*/  FFMA.FTZ R84, R210, c[0x0][0x2d0], -R74 ;  /* 0x0000b400d2547a23 */ /* 0x000fe2000001084a */
        /* <DEDUP_REMOVED lines=8> */
[-C--:B------:R-:W-:Y:S01]  /*d500*/  HMMA.16816.F32.BF16 R44, R80, R94.reuse, R44 ;  /* 0x0000005e502c723c */ /* 0x080fe2000004182c */
[----:B------:R1:W-:Y:S03]  /*d510*/  MUFU.EX2 R173, R88 ;  /* 0x0000005800ad7308 */ /* 0x0003e60000000800 */
[----:B---3--:R-:W-:Y:S04]  /*d520*/  FFMA.FTZ R84, R213, c[0x0][0x2d0], -R74 ;  /* 0x0000b400d5547a23 */ /* 0x008fe8000001084a */
[C---:B------:R-:W-:Y:S03]  /*d530*/  HMMA.16816.F32.BF16 R48, R76.reuse, R94, R48 ;  /* 0x0000005e4c30723c */ /* 0x040fe60000041830 */
[----:B------:R2:W3:Y:S10]  /*d540*/  MUFU.EX2 R171, R84 ;  /* 0x0000005400ab7308 */ /* 0x0004f40000000800 */
[----:B------:R4:W-:Y:S01]  /*d550*/  MUFU.EX2 R157, R92 ;  /* 0x0000005c009d7308 */ /* 0x0009e20000000800 */
[----:B-1----:R-:W-:Y:S09]  /*d560*/  FFMA.FTZ R88, R179, c[0x0][0x2d0], -R152 ;  /* 0x0000b400b3587a23 */ /* 0x002ff20000010898 */
[----:B------:R1:W-:Y:S01]  /*d570*/  MUFU.EX2 R172, R88 ;  /* 0x0000005800ac7308 */ /* 0x0003e20000000800 */
[----:B--2---:R-:W-:Y:S01]  /*d580*/  FFMA.FTZ R84, R208, c[0x0][0x2d0], -R75 ;  /* 0x0000b400d0547a23 */ /* 0x004fe2000001084b */
[----:B---3--:R-:W-:Y:S08]  /*d590*/  F2FP.BF16.PACK_AB R148, R171, R168 ;  /* 0x000000a8ab94723e */ /* 0x008ff000000010ff */
[----:B------:R2:W-:Y:S01]  /*d5a0*/  MUFU.EX2 R167, R84 ;  /* 0x0000005400a77308 */ /* 0x0005e20000000800 */
[----:B----4-:R-:W-:Y:S09]  /*d5b0*/  FFMA.FTZ R92, R181, c[0x0][0x2d0], -R153 ;  /* 0x0000b400b55c7a23 */ /* 0x010ff20000010899 */
[----:B------:R3:W-:Y:S01]  /*d5c0*/  MUFU.EX2 R156, R92 ;  /* 0x0000005c009c7308 */ /* 0x0007e20000000800 */
[----:B-1----:R-:W1:Y:S01]  /*d5d0*/  LDSM.16.MT88.4 R88, [R192+0x1000] ;  /* 0x00100000c058783b */ /* 0x002e620000004200 */
[----:B--2---:R-:W-:Y:S08]  /*d5e0*/  FFMA.FTZ R84, R209, c[0x0][0x2d0], -R75 ;  /* 0x0000b400d1547a23 */ /* 0x004ff0000001084b */
[----:B------:R2:W4:Y:S01]  /*d5f0*/  MUFU.EX2 R166, R84 ;  /* 0x0000005400a67308 */ /* 0x0005220000000800 */
[----:B---3--:R-:W-:Y:S01]  /*d600*/  LDSM.16.MT88.4 R92, [R190+0x1800] ;  /* 0x00180000be5c783b */ /* 0x008fe20000004200 */
[--C-:B--2---:R-:W-:Y:S01]  /*d610*/  FFMA.FTZ R84, R215, c[0x0][0x2d0], -R74.reuse ;  /* 0x0000b400d7547a23 */ /* 0x104fe2000001084a */
[----:B----4-:R-:W-:Y:S01]  /*d620*/  F2FP.BF16.PACK_AB R149, R166, R167 ;  /* 0x000000a7a695723e */ /* 0x010fe200000010ff */
[-C--:B-1----:R-:W-:Y:S06]  /*d630*/  HMMA.16816.F32.BF16 R52, R76, R88.reuse, R52 ;  /* 0x000000584c34723c */ /* 0x082fec0000041834 */
[----:B------:R1:W-:Y:S01]  /*d640*/  MUFU.EX2 R165, R84 ;  /* 0x0000005400a57308 */ /* 0x0003e20000000800 */
[----:B------:R-:W-:Y:S01]  /*d650*/  FFMA.FTZ R74, R220, c[0x0][0x2d0], -R74 ;  /* 0x0000b400dc4a7a23 */ /* 0x000fe2000001084a */
[C---:B------:R-:W-:Y:S08]  /*d660*/  HMMA.16816.F32.BF16 R56, R80.reuse, R88, R56 ;  /* 0x000000585038723c */ /* 0x040ff00000041838 */
[----:B------:R2:W3:Y:S01]  /*d670*/  MUFU.EX2 R164, R74 ;  /* 0x0000004a00a47308 */ /* 0x0004e20000000800 */
[--C-:B------:R-:W-:Y:S01]  /*d680*/  FFMA.FTZ R88, R182, c[0x0][0x2d0], -R153.reuse ;  /* 0x0000b400b6587a23 */ /* 0x100fe20000010899 */
[-C--:B------:R-:W-:Y:S08]  /*d690*/  HMMA.16816.F32.BF16 R60, R80, R90.reuse, R60 ;  /* 0x0000005a503c723c */ /* 0x080ff0000004183c */
[----:B------:R4:W4:Y:S01]  /*d6a0*/  MUFU.EX2 R155, R88 ;  /* 0x00000058009b7308 */ /* 0x0009220000000800 */
[----:B------:R-:W-:Y:S01]  /*d6b0*/  F2FP.BF16.PACK_AB R80, R142, R136 ;  /* 0x000000888e50723e */ /* 0x000fe200000010ff */
[----:B------:R-:W-:Y:S04]  /*d6c0*/  HMMA.16816.F32.BF16 R64, R76, R90, R64 ;  /* 0x0000005a4c40723c */ /* 0x000fe80000041840 */
[----:B-1----:R-:W-:Y:S01]  /*d6d0*/  FFMA.FTZ R84, R169, c[0x0][0x2d0], -R153 ;  /* 0x0000b400a9547a23 */ /* 0x002fe20000010899 */
[----:B------:R-:W-:Y:S02]  /*d6e0*/  F2FP.BF16.PACK_AB R82, R172, R173 ;  /* 0x000000adac52723e */ /* 0x000fe400000010ff */
[----:B------:R-:W-:Y:S01]  /*d6f0*/  F2FP.BF16.PACK_AB R76, R219, R212 ;  /* 0x000000d4db4c723e */ /* 0x000fe200000010ff */
[----:B------:R1:W1:Y:S01]  /*d700*/  MUFU.EX2 R140, R84 ;  /* 0x00000054008c7308 */ /* 0x0002620000000800 */
[----:B------:R-:W-:Y:S03]  /*d710*/  F2FP.BF16.PACK_AB R77, R211, R206 ;  /* 0x000000ced34d723e */ /* 0x000fe600000010ff */
[--C-:B--2---:R-:W-:Y:S01]  /*d720*/  FFMA.FTZ R74, R217, c[0x0][0x2d0], -R75.reuse ;  /* 0x0000b400d94a7a23 */ /* 0x104fe2000001084b */
[----:B------:R-:W-:Y:S01]  /*d730*/  F2FP.BF16.PACK_AB R78, R183, R187 ;  /* 0x000000bbb74e723e */ /* 0x000fe200000010ff */
[----:B------:R-:W-:Y:S01]  /*d740*/  FFMA.FTZ R75, R218, c[0x0][0x2d0], -R75 ;  /* 0x0000b400da4b7a23 */ /* 0x000fe2000001084b */
[----:B------:R-:W-:Y:S02]  /*d750*/  F2FP.BF16.PACK_AB R79, R174, R143 ;  /* 0x0000008fae4f723e */ /* 0x000fe400000010ff */
[----:B---3--:R-:W-:Y:S01]  /*d760*/  F2FP.BF16.PACK_AB R150, R164, R165 ;  /* 0x000000a5a496723e */ /* 0x008fe200000010ff */
[----:B------:R2:W-:Y:S01]  /*d770*/  MUFU.EX2 R163, R74 ;  /* 0x0000004a00a37308 */ /* 0x0005e20000000800 */
[----:B----4-:R-:W-:Y:S01]  /*d780*/  LDSM.16.MT88.4 R88, [R193+0x1800] ;  /* 0x00180000c158783b */ /* 0x010fe20000004200 */
[----:B------:R-:W-:Y:S08]  /*d790*/  F2FP.BF16.PACK_AB R83, R155, R156 ;  /* 0x0000009c9b53723e */ /* 0x000ff000000010ff */
[----:B------:R-:W3:Y:S01]  /*d7a0*/  MUFU.EX2 R162, R75 ;  /* 0x0000004b00a27308 */ /* 0x000ee20000000800 */
[----:B-1----:R-:W1:Y:S01]  /*d7b0*/  LDSM.16.MT88.4 R84, [R189+0x1800] ;  /* 0x00180000bd54783b */ /* 0x002e620000004200 */
[----:B------:R-:W-:Y:S01]  /*d7c0*/  F2FP.BF16.PACK_AB R81, R157, R140 ;  /* 0x0000008c9d51723e */ /* 0x000fe200000010ff */
[--C-:B--2---:R-:W-:Y:S07]  /*d7d0*/  FFMA.FTZ R74, R185, c[0x0][0x2d0], -R152.reuse ;  /* 0x0000b400b94a7a23 */ /* 0x104fee0000010898 */
[----:B------:R2:W-:Y:S01]  /*d7e0*/  MUFU.EX2 R161, R74 ;  /* 0x0000004a00a17308 */ /* 0x0005e20000000800 */
[----:B---3--:R-:W-:Y:S01]  /*d7f0*/  F2FP.BF16.PACK_AB R151, R162, R163 ;  /* 0x000000a3a297723e */ /* 0x008fe200000010ff */
[--C-:B--2---:R-:W-:Y:S01]  /*d800*/  FFMA.FTZ R74, R186, c[0x0][0x2d0], -R152.reuse ;  /* 0x0000b400ba4a7a23 */ /* 0x104fe20000010898 */
[-C--:B-1----:R-:W-:Y:S07]  /*d810*/  HMMA.16816.F32.BF16 R4, R76, R84.reuse, R4 ;  /* 0x000000544c04723c */ /* 0x082fee0000041804 */
[----:B------:R1:W2:Y:S01]  /*d820*/  MUFU.EX2 R160, R74 ;  /* 0x0000004a00a07308 */ /* 0x0002a20000000800 */
[C---:B------:R-:W-:Y:S08]  /*d830*/  HMMA.16816.F32.BF16 R8, R80.reuse, R84, R8 ;  /* 0x000000545008723c */ /* 0x040ff00000041808 */
[-C--:B------:R-:W-:Y:S08]  /*d840*/  HMMA.16816.F32.BF16 R12, R80, R86.reuse, R12 ;  /* 0x00000056500c723c */ /* 0x080ff0000004180c */
[C---:B------:R-:W-:Y:S01]  /*d850*/  HMMA.16816.F32.BF16 R16, R76.reuse, R86, R16 ;  /* 0x000000564c10723c */ /* 0x040fe20000041810 */
[----:B------:R-:W3:Y:S03]  /*d860*/  LDSM.16.MT88.4 R84, [R192+0x1800] ;  /* 0x00180000c054783b */ /* 0x000ee60000004200 */
[--C-:B-1----:R-:W-:Y:S01]  /*d870*/  FFMA.FTZ R74, R214, c[0x0][0x2d0], -R152.reuse ;  /* 0x0000b400d64a7a23 */ /* 0x102fe20000010898 */
[----:B--2---:R-:W-:Y:S01]  /*d880*/  F2FP.BF16.PACK_AB R144, R160, R161 ;  /* 0x000000a1a090723e */ /* 0x004fe200000010ff */
[----:B------:R-:W-:Y:S02]  /*d890*/  FFMA.FTZ R152, R216, c[0x0][0x2d0], -R152 ;  /* 0x0000b400d8987a23 */ /* 0x000fe40000010898 */
[-C--:B------:R-:W-:Y:S01]  /*d8a0*/  HMMA.16816.F32.BF16 R20, R76, R88.reuse, R20 ;  /* 0x000000584c14723c */ /* 0x080fe20000041814 */
[----:B------:R1:W-:Y:S07]  /*d8b0*/  MUFU.EX2 R159, R74 ;  /* 0x0000004a009f7308 */ /* 0x0003ee0000000800 */
[C---:B------:R-:W-:Y:S03]  /*d8c0*/  HMMA.16816.F32.BF16 R24, R80.reuse, R88, R24 ;  /* 0x000000585018723c */ /* 0x040fe60000041818 */
[----:B------:R-:W2:Y:S05]  /*d8d0*/  MUFU.EX2 R158, R152 ;  /* 0x00000098009e7308 */ /* 0x000eaa0000000800 */
[-C--:B------:R-:W-:Y:S08]  /*d8e0*/  HMMA.16816.F32.BF16 R28, R80, R90.reuse, R28 ;  /* 0x0000005a501c723c */ /* 0x080ff0000004181c */
[C---:B------:R-:W-:Y:S04]  /*d8f0*/  HMMA.16816.F32.BF16 R32, R76.reuse, R90, R32 ;  /* 0x0000005a4c20723c */ /* 0x040fe80000041820 */
[--C-:B-1----:R-:W-:Y:S04]  /*d900*/  FFMA.FTZ R74, R184, c[0x0][0x2d0], -R153.reuse ;  /* 0x0000b400b84a7a23 */ /* 0x102fe80000010899 */
[-C--:B------:R-:W-:Y:S01]  /*d910*/  HMMA.16816.F32.BF16 R36, R76, R92.reuse, R36 ;  /* 0x0000005c4c24723c */ /* 0x080fe20000041824 */
[----:B------:R1:W-:Y:S03]  /*d920*/  MUFU.EX2 R154, R74 ;  /* 0x0000004a009a7308 */ /* 0x0003e60000000800 */
[----:B--2---:R-:W-:Y:S04]  /*d930*/  F2FP.BF16.PACK_AB R146, R158, R159 ;  /* 0x0000009f9e92723e */ /* 0x004fe800000010ff */
[C---:B------:R-:W-:Y:S08]  /*d940*/  HMMA.16816.F32.BF16 R40, R80.reuse, R92, R40 ;  /* 0x0000005c5028723c */ /* 0x040ff00000041828 */
[-C--:B------:R-:W-:Y:S08]  /*d950*/  HMMA.16816.F32.BF16 R44, R80, R94.reuse, R44 ;  /* 0x0000005e502c723c */ /* 0x080ff0000004182c */
[C---:B------:R-:W-:Y:S04]  /*d960*/  HMMA.16816.F32.BF16 R48, R76.reuse, R94, R48 ;  /* 0x0000005e4c30723c */ /* 0x040fe80000041830 */
[--C-:B-1----:R-:W-:Y:S04]  /*d970*/  FFMA.FTZ R74, R177, c[0x0][0x2d0], -R153.reuse ;  /* 0x0000b400b14a7a23 */ /* 0x102fe80000010899 */
[-C--:B---3--:R-:W-:Y:S01]  /*d980*/  HMMA.16816.F32.BF16 R52, R76, R84.reuse, R52 ;  /* 0x000000544c34723c */ /* 0x088fe20000041834 */
[----:B------:R1:W2:Y:S07]  /*d990*/  MUFU.EX2 R152, R74 ;  /* 0x0000004a00987308 */ /* 0x0002ae0000000800 */
[C---:B------:R-:W-:Y:S07]  /*d9a0*/  HMMA.16816.F32.BF16 R56, R80.reuse, R84, R56 ;  /* 0x000000545038723c */ /* 0x040fee0000041838 */
[----:B------:R-:W-:Y:S01]  /*d9b0*/  MOV R85, R71 ;  /* 0x0000004700557202 */ /* 0x000fe20000000f00 */
[-C--:B------:R-:W-:Y:S04]  /*d9c0*/  HMMA.16816.F32.BF16 R60, R80, R86.reuse, R60 ;  /* 0x00000056503c723c */ /* 0x080fe8000004183c */
[----:B------:R-:W-:Y:S04]  /*d9d0*/  MOV R84, R72 ;  /* 0x0000004800547202 */ /* 0x000fe80000000f00 */
[----:B------:R-:W-:Y:S04]  /*d9e0*/  HMMA.16816.F32.BF16 R64, R76, R86, R64 ;  /* 0x000000564c40723c */ /* 0x000fe80000041840 */
[--C-:B-1----:R-:W-:Y:S01]  /*d9f0*/  FFMA.FTZ R74, R170, c[0x0][0x2d0], -R153.reuse ;  /* 0x0000b400aa4a7a23 */ /* 0x102fe20000010899 */
[----:B--2---:R-:W-:Y:S01]  /*da00*/  F2FP.BF16.PACK_AB R145, R152, R154 ;  /* 0x0000009a9891723e */ /* 0x004fe200000010ff */
[----:B------:R-:W-:Y:S01]  /*da10*/  FFMA.FTZ R153, R73, c[0x0][0x2d0], -R153 ;  /* 0x0000b40049997a23 */ /* 0x000fe20000010899 */
[----:B------:R-:W-:Y:S01]  /*da20*/  MOV R86, R70 ;  /* 0x0000004600567202 */ /* 0x000fe20000000f00 */
[----:B-----5:R-:W-:Y:S01]  /*da30*/  FFMA.FTZ R73, R68, R98, R99 ;  /* 0x0000006244497223 */ /* 0x020fe20000010063 */
[----:B------:R-:W-:Y:S01]  /*da40*/  MUFU.EX2 R75, R74 ;  /* 0x0000004a004b7308 */ /* 0x000fe20000000800 */
[-C--:B------:R-:W-:Y:S05]  /*da50*/  HMMA.16816.F32.BF16 R88, R148, R100.reuse, R4 ;  /* 0x000000649458723c */ /* 0x080fea0000041804 */
[----:B------:R-:W-:Y:S01]  /*da60*/  FFMA.FTZ R68, R2, R97, R247 ;  /* 0x0000006102447223 */ /* 0x000fe200000100f7 */
[----:B------:R-:W-:Y:S01]  /*da70*/  MOV R87, R3 ;  /* 0x0000000300577202 */ /* 0x000fe20000000f00 */
[----:B------:R-:W-:Y:S02]  /*da80*/  FADD.FTZ R2, R114, R73 ;  /* 0x0000004972027221 */ /* 0x000fe40000010000 */
[----:B------:R-:W-:Y:S01]  /*da90*/  FADD.FTZ R4, R249, R68 ;  /* 0x00000044f9047221 */ /* 0x000fe20000010000 */
[----:B------:R-:W1:Y:S02]  /*daa0*/  MUFU.EX2 R74, R153 ;  /* 0x00000099004a7308 */ /* 0x000e640000000800 */
[----:B------:R-:W-:Y:S02]  /*dab0*/  FADD.FTZ R6, R113, R69 ;  /* 0x0000004571067221 */ /* 0x000fe40000010000 */
[----:B------:R-:W-:Y:S02]  /*dac0*/  FADD.FTZ R5, R112, R2 ;  /* 0x0000000270057221 */ /* 0x000fe40000010000 */
[----:B------:R-:W-:Y:S02]  /*dad0*/  FADD.FTZ R4, R248, R4 ;  /* 0x00000004f8047221 */ /* 0x000fe40000010000 */
[----:B------:R-:W-:Y:S02]  /*dae0*/  FFMA.FTZ R2, R0, R126, R237 ;  /* 0x0000007e00027223 */ /* 0x000fe400000100ed */
[----:B------:R-:W-:Y:S01]  /*daf0*/  FADD.FTZ R0, R123, R6 ;  /* 0x000000067b007221 */ /* 0x000fe20000010000 */
[----:B-1----:R-:W-:Y:S07]  /*db00*/  F2FP.BF16.PACK_AB R147, R74, R75 ;  /* 0x0000004b4a93723e */ /* 0x002fee00000010ff */
[C---:B------:R-:W-:Y:S07]  /*db10*/  HMMA.16816.F32.BF16 R92, R144.reuse, R100, R8 ;  /* 0x00000064905c723c */ /* 0x040fee0000041808 */
[----:B------:R-:W-:Y:S01]  /*db20*/  FADD.FTZ R10, R122, R5 ;  /* 0x000000057a0a7221 */ /* 0x000fe20000010000 */
[-C--:B------:R-:W-:Y:S01]  /*db30*/  HMMA.16816.F32.BF16 R96, R144, R102.reuse, R12 ;  /* 0x000000669060723c */ /* 0x080fe2000004180c */
[----:B------:R-:W2:Y:S03]  /*db40*/  LDL R13, [R1+0x8] ;  /* 0x00000800010d7983 */ /* 0x000ea60000100800 */
        /* <DEDUP_REMOVED lines=83> */
[----:B------:R-:W-:Y:S01]  /*e080*/  FADD.FTZ R2, R74, R0 ;  /* 0x000000004a027221 */ /* 0x000fe20000010000 */
[----:B------:R-:W-:Y:S02]  /*e090*/  MOV R0, R3 ;  /* 0x0000000300007202 */ /* 0x000fe40000000f00 */
[----:B------:R1:W-:Y:S04]  /*e0a0*/  STL [R1+0x14], R4 ;  /* 0x0000140401007387 */ /* 0x0003e80000100800 */
[----:B------:R1:W-:Y:S01]  /*e0b0*/  STL [R1+0x18], R2 ;  /* 0x0000180201007387 */ /* 0x0003e20000100800 */
[C---:B--2---:R-:W-:Y:S02]  /*e0c0*/  ISETP.GT.AND P0, PT, R205.reuse, R13, PT ;  /* 0x0000000dcd00720c */ /* 0x044fe40003f04270 */
[----:B------:R-:W-:Y:S11]  /*e0d0*/  IADD3 R205, R205, -0x1, RZ ;  /* 0xffffffffcdcd7810 */ /* 0x000ff60007ffe0ff */
[----:B-1----:R-:W-:-:S05]  /*e0e0*/  @P0 BRA `(.L_x_624) ;  /* 0xffffa8b000000947 */ /* 0x002fca000383ffff */
.L_x_607:
[----:B------:R-:W2:Y:S01]  /*e0f0*/  LDL R2, [R1+0x40] ;  /* 0x0000400001027983 */ /* 0x000ea20000100800 */
[----:B------:R-:W-:-:S02]  /*e100*/  IMAD.MOV.U32 R3, RZ, RZ, c[0x0][0x2c4] ;  /* 0x0000b100ff037624 */ /* 0x000fc400078e00ff */
[----:B-1----:R-:W-:-:S03]  /*e110*/  IMAD.MOV.U32 R5, RZ, RZ, c[0x0][0x32c] ;  /* 0x0000cb00ff057624 */ /* 0x002fc600078e00ff */
[----:B------:R-:W-:Y:S02]  /*e120*/  ISETP.NE.AND P1, PT, R3, 0x1, PT ;  /* 0x000000010300780c */ /* 0x000fe40003f25270 */
[----:B------:R-:W-:Y:S02]  /*e130*/  ISETP.GE.AND P0, PT, R5, 0x1, PT ;  /* 0x000000010500780c */ /* 0x000fe40003f06270 */
[----:B------:R-:W-:Y:S02]  /*e140*/  IADD3 R3, R244, 0x1, -R243 ;  /* 0x00000001f4037810 */ /* 0x000fe40007ffe8f3 */
[----:B--2---:R-:W-:-:S07]  /*e150*/  IADD3 R2, R2, 0x7f, RZ ;  /* 0x0000007f02027810 */ /* 0x004fce0007ffe0ff */
[----:B------:R-:W-:-:S05]  /*e160*/  @P1 IMAD.HI.U32 R4, R2, c[0x0][0x2c8], RZ ;  /* 0x0000b20002041a27 */ /* 0x000fca00078e00ff */
[----:B------:R-:W-:-:S05]  /*e170*/  @P1 SHF.R.U32.HI R2, RZ, c[0x0][0x2cc], R4 ;  /* 0x0000b300ff021a19 */ /* 0x000fca0000011604 */
[----:B------:R-:W-:-:S05]  /*e180*/  IMAD.IADD R2, R3, 0x1, R2 ;  /* 0x0000000103027824 */ /* 0x000fca00078e0202 */
[----:B------:R-:W-:Y:S01]  /*e190*/  IADD3 R3, R2, -c[0x0][0x324], RZ ;  /* 0x8000c90002037a10 */ /* 0x000fe20007ffe0ff */
[----:B------:R-:W-:Y:S05]  /*e1a0*/  @!P0 BRA `(.L_x_625) ;  /* 0x0000011000008947 */ /* 0x000fea0003800000 */
[----:B------:R-:W-:Y:S01]  /*e1b0*/  ISETP.GT.AND P0, PT, R2, -0x1, PT ;  /* 0xffffffff0200780c */ /* 0x000fe20003f04270 */
[----:B------:R-:W-:-:S12]  /*e1c0*/  BSSY B0, `(.L_x_626) ;  /* 0x000000d000007945 */ /* 0x000fd80003800000 */
        /* <DEDUP_REMOVED lines=8> */
.L_x_627:
[----:B------:R-:W-:-:S04]  /*e250*/  MOV R4, c[0x0][0x32c] ;  /* 0x0000cb0000047a02 */ /* 0x000fc80000000f00 */
[----:B------:R-:W-:-:S13]  /*e260*/  ISETP.NE.AND P0, PT, R4, 0x1, PT ;  /* 0x000000010400780c */ /* 0x000fda0003f05270 */
[----:B------:R-:W-:-:S05]  /*e270*/  @P0 IMAD.HI.U32 R4, R2, c[0x0][0x330], RZ ;  /* 0x0000cc0002040a27 */ /* 0x000fca00078e00ff */
[----:B------:R-:W-:Y:S02]  /*e280*/  @P0 SHF.R.U32.HI R2, RZ, c[0x0][0x334], R4 ;  /* 0x0000cd00ff020a19 */ /* 0x000fe40000011604 */
.L_x_628:
[----:B------:R-:W-:Y:S05]  /*e290*/  BSYNC B0 ;  /* 0x0000000000007941 */ /* 0x000fea0003800000 */
.L_x_626:
[----:B------:R-:W-:-:S05]  /*e2a0*/  IMAD R2, R2, c[0x0][0x32c], RZ ;  /* 0x0000cb0002027a24 */ /* 0x000fca00078e02ff */
[----:B------:R-:W-:-:S04]  /*e2b0*/  IMNMX R3, R3, R2, !PT ;  /* 0x0000000203037217 */ /* 0x000fc80007800200 */
.L_x_625:
[----:B------:R-:W-:-:S05]  /*e2c0*/  IADD3 R3, R3, 0x4f, RZ ;  /* 0x0000004f03037810 */ /* 0x000fca0007ffe0ff */
[----:B------:R-:W-:-:S05]  /*e2d0*/  IMAD.HI R3, R3, 0x66666667, RZ ;  /* 0x6666666703037827 */ /* 0x000fca00078e02ff */
[----:B------:R-:W-:-:S04]  /*e2e0*/  SHF.R.U32.HI R2, RZ, 0x1f, R3 ;  /* 0x0000001fff027819 */ /* 0x000fc80000011603 */
[----:B------:R-:W-:-:S04]  /*e2f0*/  LEA.HI.SX32 R2, R3, R2, 0x1b ;  /* 0x0000000203027211 */ /* 0x000fc800078fdaff */
[----:B------:R-:W-:-:S04]  /*e300*/  IMNMX R4, R239, R2, !PT ;  /* 0x00000002ef047217 */ /* 0x000fc80007800200 */
        /* <DEDUP_REMOVED lines=8> */
.L_x_630:
[----:B------:R-:W2:Y:S01]  /*e390*/  LDL R178, [R1+0x34] ;  /* 0x0000340001b27983 */ /* 0x000ea20000100800 */
[----:B------:R-:W-:Y:S04]  /*e3a0*/  DEPBAR.LE SB0, 0x0 ;  /* 0x000080000000791a */ /* 0x000fe80000000000 */
[----:B------:R-:W3:Y:S01]  /*e3b0*/  LDL.64 R176, [R1+0x28] ;  /* 0x0000280001b07983 */ /* 0x000ee20000100a00 */
[----:B------:R-:W-:Y:S05]  /*e3c0*/  WARPSYNC 0xffffffff ;  /* 0xffffffff00007948 */ /* 0x000fea0003800000 */
[----:B------:R-:W-:Y:S01]  /*e3d0*/  BAR.SYNC.DEFER_BLOCKING 0x0 ;  /* 0x0000000000007b1d */ /* 0x000fe20000010000 */
[----:B------:R-:W-:Y:S02]  /*e3e0*/  ISETP.GT.AND P0, PT, R239, R206, PT ;  /* 0x000000ceef00720c */ /* 0x000fe40003f04270 */
[C---:B------:R-:W-:Y:S11]  /*e3f0*/  IADD3 R205, R206.reuse, -0x1, RZ ;  /* 0xffffffffcecd7810 */ /* 0x040ff60007ffe0ff */
[----:B------:R-:W-:Y:S01]  /*e400*/  @!P0 SHF.R.S32.HI R0, RZ, 0x1f, R206 ;  /* 0x0000001fff008819 */ /* 0x000fe200000114ce */
[----:B------:R-:W-:Y:S04]  /*e410*/  @!P0 IMAD.WIDE.U32 R86, R206, c[0x0][0x208], RZ ;  /* 0x00008200ce568a25 */ /* 0x000fe800078e00ff */
[----:B------:R-:W-:Y:S04]  /*e420*/  @!P0 IMAD R0, R0, c[0x0][0x208], RZ ;  /* 0x0000820000008a24 */ /* 0x000fe800078e02ff */
[----:B------:R-:W-:Y:S01]  /*e430*/  @!P0 IMAD R0, R206, c[0x0][0x20c], R0 ;  /* 0x00008300ce008a24 */ /* 0x000fe200078e0200 */
[----:B------:R-:W-:Y:S04]  /*e440*/  LDSM.16.M88.4 R80, [R195] ;  /* 0x00000000c350783b */ /* 0x000fe80000000200 */
        /* <DEDUP_REMOVED lines=14> */
[----:B------:R-:W3:Y:S01]  /*e530*/  LDL.64 R220, [R1+0x20] ;  /* 0x0000200001dc7983 */ /* 0x000ee20000100a00 */
        /* <DEDUP_REMOVED lines=155> */
[----:B------:R-:W-:Y:S01]  /*eef0*/  MUFU.TANH R210, R4 ;  /* 0x0000000400d27308 */ /* 0x000fe20000002400 */
[----:B-1----:R-:W-:Y:S02]  /*ef00*/  FMUL.FTZ R0, R16, c[0x0][0x320] ;  /* 0x0000c80010007a20 */ /* 0x002fe40000410000 */
[----:B------:R-:W-:Y:S07]  /*ef10*/  FMUL.FTZ R5, R56, c[0x0][0x320] ;  /* 0x0000c80038057a20 */ /* 0x000fee0000410000 */
[----:B------:R1:W-:Y:S10]  /*ef20*/  MUFU.TANH R15, R0 ;  /* 0x00000000000f7308 */ /* 0x0003f40000002400 */
[----:B------:R2:W-:Y:S01]  /*ef30*/  MUFU.TANH R211, R5 ;  /* 0x0000000500d37308 */ /* 0x0005e20000002400 */
[-C--:B---3--:R-:W-:Y:S08]  /*ef40*/  HMMA.16816.F32.BF16 R68, R156, R8.reuse, R68 ;  /* 0x000000089c44723c */ /* 0x088ff00000041844 */
[C---:B------:R-:W-:Y:S04]  /*ef50*/  HMMA.16816.F32.BF16 R72, R172.reuse, R8, R72 ;  /* 0x00000008ac48723c */ /* 0x040fe80000041848 */
[----:B-1----:R-:W-:Y:S03]  /*ef60*/  FMUL.FTZ R0, R17, c[0x0][0x320] ;  /* 0x0000c80011007a20 */ /* 0x002fe60000410000 */
[----:B------:R-:W-:Y:S01]  /*ef70*/  FMUL.FTZ R8, R62, c[0x0][0x320] ;  /* 0x0000c8003e087a20 */ /* 0x000fe20000410000 */
[-C--:B------:R-:W-:Y:S01]  /*ef80*/  HMMA.16816.F32.BF16 R76, R172, R10.reuse, R76 ;  /* 0x0000000aac4c723c */ /* 0x080fe2000004184c */
[----:B------:R1:W-:Y:S03]  /*ef90*/  MUFU.TANH R12, R0 ;  /* 0x00000000000c7308 */ /* 0x0003e60000002400 */
[----:B------:R-:W-:Y:S01]  /*efa0*/  FMUL.FTZ R9, R63, c[0x0][0x320] ;  /* 0x0000c8003f097a20 */ /* 0x000fe20000410000 */
[----:B--2---:R-:W-:Y:S03]  /*efb0*/  FMNMX.FTZ R5, R161, R3, !PT ;  /* 0x00000003a1057209 */ /* 0x004fe60007810000 */
[----:B------:R-:W-:Y:S03]  /*efc0*/  HMMA.16816.F32.BF16 R80, R156, R10, R80 ;  /* 0x0000000a9c50723c */ /* 0x000fe60000041850 */
[----:B------:R-:W-:Y:S01]  /*efd0*/  MUFU.TANH R156, R8 ;  /* 0x00000008009c7308 */ /* 0x000fe20000002400 */
[----:B----4-:R-:W-:Y:S04]  /*efe0*/  FMNMX.FTZ R5, R155, R5, !PT ;  /* 0x000000059b057209 */ /* 0x010fe80007810000 */
[----:B------:R-:W-:Y:S04]  /*eff0*/  FMUL.FTZ R6, R73, c[0x0][0x320] ;  /* 0x0000c80049067a20 */ /* 0x000fe80000410000 */
[----:B------:R-:W-:Y:S01]  /*f000*/  FMUL.FTZ R4, R72, c[0x0][0x320] ;  /* 0x0000c80048047a20 */ /* 0x000fe20000410000 */
[----:B------:R-:W-:Y:S01]  /*f010*/  MUFU.TANH R157, R9 ;  /* 0x00000009009d7308 */ /* 0x000fe20000002400 */
[----:B------:R-:W-:Y:S02]  /*f020*/  FMUL.FTZ R11, R75, c[0x0][0x320] ;  /* 0x0000c8004b0b7a20 */ /* 0x000fe40000410000 */
[----:B------:R-:W-:Y:S02]  /*f030*/  FMUL.FTZ R7, R76, c[0x0][0x320] ;  /* 0x0000c8004c077a20 */ /* 0x000fe40000410000 */
[----:B-1----:R-:W-:Y:S05]  /*f040*/  FMUL.FTZ R0, R18, c[0x0][0x320] ;  /* 0x0000c80012007a20 */ /* 0x002fea0000410000 */
[----:B------:R1:W2:Y:S10]  /*f050*/  MUFU.TANH R14, R0 ;  /* 0x00000000000e7308 */ /* 0x0002b40000002400 */
[----:B------:R-:W-:Y:S10]  /*f060*/  MUFU.TANH R216, R11 ;  /* 0x0000000b00d87308 */ /* 0x000ff40000002400 */
[----:B------:R3:W-:Y:S01]  /*f070*/  MUFU.TANH R218, R4 ;  /* 0x0000000400da7308 */ /* 0x0007e20000002400 */
[----:B-1----:R-:W-:Y:S01]  /*f080*/  FMUL.FTZ R0, R19, c[0x0][0x320] ;  /* 0x0000c80013007a20 */ /* 0x002fe20000410000 */
[----:B--2---:R-:W-:Y:S08]  /*f090*/  FMNMX.FTZ R5, R14, R5, !PT ;  /* 0x000000050e057209 */ /* 0x004ff00007810000 */
[----:B------:R1:W2:Y:S01]  /*f0a0*/  MUFU.TANH R13, R0 ;  /* 0x00000000000d7308 */ /* 0x0002a20000002400 */
[----:B---3--:R-:W-:Y:S04]  /*f0b0*/  FMNMX.FTZ R4, R164, R84, !PT ;  /* 0x00000054a4047209 */ /* 0x008fe80007810000 */
[----:B------:R-:W-:Y:S04]  /*f0c0*/  FMNMX.FTZ R4, R160, R4, !PT ;  /* 0x00000004a0047209 */ /* 0x000fe80007810000 */
[----:B------:R-:W-:Y:S01]  /*f0d0*/  FMNMX.FTZ R4, R87, R4, !PT ;  /* 0x0000000457047209 */ /* 0x000fe20007810000 */
[----:B-1----:R-:W-:Y:S01]  /*f0e0*/  FMUL.FTZ R0, R20, c[0x0][0x320] ;  /* 0x0000c80014007a20 */ /* 0x002fe20000410000 */
[----:B--2---:R-:W-:Y:S02]  /*f0f0*/  FMNMX.FTZ R5, R13, R5, !PT ;  /* 0x000000050d057209 */ /* 0x004fe40007810000 */
[----:B------:R-:W-:Y:S01]  /*f100*/  FMNMX.FTZ R4, R86, R4, !PT ;  /* 0x0000000456047209 */ /* 0x000fe20007810000 */
        /* <DEDUP_REMOVED lines=24> */
[----:B------:R1:W-:Y:S10]  /*f290*/  MUFU.TANH R31, R7 ;  /* 0x00000007001f7308 */ /* 0x0003f40000002400 */
[----:B------:R2:W-:Y:S01]  /*f2a0*/  MUFU.TANH R181, R0 ;  /* 0x0000000000b57308 */ /* 0x0005e20000002400 */
[----:B-1----:R-:W-:Y:S09]  /*f2b0*/  FMUL.FTZ R7, R77, c[0x0][0x320] ;  /* 0x0000c8004d077a20 */ /* 0x002ff20000410000 */
[----:B------:R-:W-:Y:S01]  /*f2c0*/  MUFU.TANH R27, R7 ;  /* 0x00000007001b7308 */ /* 0x000fe20000002400 */
[----:B--2---:R-:W-:Y:S09]  /*f2d0*/  FMUL.FTZ R0, R32, c[0x0][0x320] ;  /* 0x0000c80020007a20 */ /* 0x004ff20000410000 */
[----:B------:R1:W-:Y:S10]  /*f2e0*/  MUFU.TANH R17, R0 ;  /* 0x0000000000117308 */ /* 0x0003f40000002400 */
[----:B------:R2:W-:Y:S01]  /*f2f0*/  MUFU.TANH R32, R6 ;  /* 0x0000000600207308 */ /* 0x0005e20000002400 */
        /* <DEDUP_REMOVED lines=16> */
[----:B--2---:R-:W-:Y:S09]  /*f400*/  FMUL.FTZ R6, R83, c[0x0][0x320] ;  /* 0x0000c80053067a20 */ /* 0x004ff20000410000 */
[----:B------:R2:W-:Y:S01]  /*f410*/  MUFU.TANH R25, R6 ;  /* 0x0000000600197308 */ /* 0x0005e20000002400 */
[----:B-1----:R-:W-:Y:S09]  /*f420*/  FMUL.FTZ R0, R37, c[0x0][0x320] ;  /* 0x0000c80025007a20 */ /* 0x002ff20000410000 */
[----:B------:R1:W-:Y:S01]  /*f430*/  MUFU.TANH R180, R0 ;  /* 0x0000000000b47308 */ /* 0x0003e20000002400 */
[----:B--2---:R-:W-:Y:S04]  /*f440*/  FMNMX.FTZ R6, R165, R85, !PT ;  /* 0x00000055a5067209 */ /* 0x004fe80007810000 */
        /* <DEDUP_REMOVED lines=80> */
[----:B---3--:R-:W-:Y:S07]  /*f950*/  FMNMX.FTZ R5, R252, R5, !PT ;  /* 0x00000005fc057209 */ /* 0x008fee0007810000 */
[----:B------:R1:W-:Y:S02]  /*f960*/  MUFU.TANH R215, R0 ;  /* 0x0000000000d77308 */ /* 0x0003e40000002400 */
[----:B-1----:R-:W-:Y:S08]  /*f970*/  FMUL.FTZ R0, R69, c[0x0][0x320] ;  /* 0x0000c80045007a20 */ /* 0x002ff00000410000 */
[----:B------:R1:W-:Y:S02]  /*f980*/  MUFU.TANH R26, R0 ;  /* 0x00000000001a7308 */ /* 0x0003e40000002400 */
[----:B-1----:R-:W-:Y:S01]  /*f990*/  FMUL.FTZ R0, R70, c[0x0][0x320] ;  /* 0x0000c80046007a20 */ /* 0x002fe20000410000 */
[----:B--2---:R-:W-:Y:S07]  /*f9a0*/  FMNMX.FTZ R70, R6, R9, !PT ;  /* 0x0000000906467209 */ /* 0x004fee0007810000 */
        /* <DEDUP_REMOVED lines=29> */
[----:B------:R-:W-:Y:S02]  /*fb80*/  @P0 MOV R5, R219 ;  /* 0x000000db00050202 */ /* 0x000fe40000000f00 */
        /* <DEDUP_REMOVED lines=16> */
[----:B------:R1:W2:Y:S03]  /*fc90*/  MUFU.TANH R75, R0 ;  /* 0x00000000004b7308 */ /* 0x0002a60000002400 */
        /* <DEDUP_REMOVED lines=8> */
[----:B------:R-:W-:Y:S02]  /*fd20*/  FFMA.FTZ R4, R154, c[0x0][0x2d0], -R153 ;  /* 0x0000b4009a047a23 */ /* 0x000fe40000010899 */
[----:B---3--:R-:W-:Y:S01]  /*fd30*/  FMNMX.FTZ R0, R74, R0, !PT ;  /* 0x000000004a007209 */ /* 0x008fe20007810000 */
[----:B------:R-:W-:Y:S03]  /*fd40*/  FMUL.FTZ R154, R71, c[0x0][0x2d0] ;  /* 0x0000b400479a7a20 */ /* 0x000fe60000410000 */
[----:B--2---:R-:W-:Y:S03]  /*fd50*/  FMNMX.FTZ R0, R75, R0, !PT ;  /* 0x000000004b007209 */ /* 0x004fe60007810000 */
        /* <DEDUP_REMOVED lines=16> */
[----:B------:R-:W-:Y:S01]  /*fe60*/  MOV R161, R32 ;  /* 0x0000002000a17202 */ /* 0x000fe20000000f00 */
[----:B------:R-:W-:Y:S07]  /*fe70*/  FMUL.FTZ R32, R73, R116 ;  /* 0x0000007449207220 */ /* 0x000fee0000410000 */
[----:B------:R1:W-:Y:S01]  /*fe80*/  MUFU.EX2 R228, R3 ;  /* 0x0000000300e47308 */ /* 0x0003e20000000800 */
[----:B--2---:R-:W-:Y:S02]  /*fe90*/  FFMA.FTZ R2, R152, c[0x0][0x2d0], -R153 ;  /* 0x0000b40098027a23 */ /* 0x004fe40000010899 */
[C---:B---3--:R-:W-:Y:S07]  /*fea0*/  FMUL.FTZ R44, R69.reuse, R128 ;  /* 0x00000080452c7220 */ /* 0x048fee0000410000 */
[----:B------:R2:W3:Y:S01]  /*feb0*/  MUFU.EX2 R236, R2 ;  /* 0x0000000200ec7308 */ /* 0x0004e20000000800 */
[C---:B------:R-:W-:Y:S02]  /*fec0*/  FMUL.FTZ R45, R69.reuse, R129 ;  /* 0x00000081452d7220 */ /* 0x040fe40000410000 */
[C---:B------:R-:W-:Y:S02]  /*fed0*/  FMUL.FTZ R41, R69.reuse, R125 ;  /* 0x0000007d45297220 */ /* 0x040fe40000410000 */
[C---:B------:R-:W-:Y:S02]  /*fee0*/  FMUL.FTZ R56, R69.reuse, R140 ;  /* 0x0000008c45387220 */ /* 0x040fe40000410000 */
[C---:B------:R-:W-:Y:S02]  /*fef0*/  FMUL.FTZ R57, R69.reuse, R141 ;  /* 0x0000008d45397220 */ /* 0x040fe40000410000 */
[C---:B------:R-:W-:Y:S02]  /*ff00*/  FMUL.FTZ R60, R69.reuse, R144 ;  /* 0x00000090453c7220 */ /* 0x040fe40000410000 */
[----:B------:R-:W-:Y:S02]  /*ff10*/  FMUL.FTZ R61, R69, R145 ;  /* 0x00000091453d7220 */ /* 0x000fe40000410000 */
[--C-:B-1----:R-:W-:Y:S02]  /*ff20*/  FFMA.FTZ R3, R155, c[0x0][0x2d0], -R154.reuse ;  /* 0x0000b4009b037a23 */ /* 0x102fe4000001089a */
[----:B------:R-:W-:Y:S02]  /*ff30*/  FMUL.FTZ R155, R70, c[0x0][0x2d0] ;  /* 0x0000b400469b7a20 */ /* 0x000fe40000410000 */
[----:B------:R1:W4:Y:S02]  /*ff40*/  MUFU.EX2 R233, R3 ;  /* 0x0000000300e97308 */ /* 0x0003240000000800 */
[----:B------:R-:W-:Y:S02]  /*ff50*/  FFMA.FTZ R4, R86, c[0x0][0x2d0], -R155 ;  /* 0x0000b40056047a23 */ /* 0x000fe4000001089b */
[----:B--2---:R-:W-:Y:S01]  /*ff60*/  FFMA.FTZ R2, R15, c[0x0][0x2d0], -R153 ;  /* 0x0000b4000f027a23 */ /* 0x004fe20000010899 */
[----:B---3--:R-:W-:Y:S05]  /*ff70*/  F2FP.BF16.PACK_AB R76, R236, R231 ;  /* 0x000000e7ec4c723e */ /* 0x008fea00000010ff */
[----:B------:R2:W-:Y:S10]  /*ff80*/  MUFU.EX2 R232, R4 ;  /* 0x0000000400e87308 */ /* 0x0005f40000000800 */
[----:B------:R3:W5:Y:S01]  /*ff90*/  MUFU.EX2 R237, R2 ;  /* 0x0000000200ed7308 */ /* 0x0007620000000800 */
[----:B-1----:R-:W-:Y:S01]  /*ffa0*/  FFMA.FTZ R3, R14, c[0x0][0x2d0], -R154 ;  /* 0x0000b4000e037a23 */ /* 0x002fe2000001089a */
[----:B----4-:R-:W-:Y:S08]  /*ffb0*/  F2FP.BF16.PACK_AB R77, R233, R228 ;  /* 0x000000e4e94d723e */ /* 0x010ff000000010ff */
[----:B------:R1:W-:Y:S01]  /*ffc0*/  MUFU.EX2 R235, R3 ;  /* 0x0000000300eb7308 */ /* 0x0003e20000000800 */
[----:B--2---:R-:W-:Y:S05]  /*ffd0*/  @P0 MOV R4, R220 ;  /* 0x000000dc00040202 */ /* 0x004fea0000000f00 */
[----:B------:R-:W-:Y:S01]  /*ffe0*/  @P0 IMAD.WIDE.U32 R4, R6, 0x50, R4 ;  /* 0x0000005006040825 */ /* 0x000fe200078e0004 */
[----:B---3--:R-:W2:Y:S04]  /*fff0*/  SHFL.BFLY PT, R2, R0, 0x1, 0x1f ;  /* 0x0c201f0000027f89 */ /* 0x008ea800000e0000 */
[----:B------:R-:W-:Y:S02]  /*10000*/  @P0 LEA R10, P1, R4, c[0x0][0x1c8], 0x1 ;  /* 0x00007200040a0a11 */ /* 0x000fe400078208ff */
[----:B-----5:R-:W-:Y:S01]  /*10010*/  F2FP.BF16.PACK_AB R78, R238, R237 ;  /* 0x000000edee4e723e */ /* 0x020fe200000010ff */
[--C-:B-1----:R-:W-:Y:S01]  /*10020*/  FFMA.FTZ R3, R164, c[0x0][0x2d0], -R155.reuse ;  /* 0x0000b400a4037a23 */ /* 0x102fe2000001089b */
[----:B------:R-:W-:Y:S03]  /*10030*/  MOV R164, R30 ;  /* 0x0000001e00a47202 */ /* 0x000fe60000000f00 */
[----:B------:R1:W-:Y:S01]  /*10040*/  MUFU.EX2 R227, R3 ;  /* 0x0000000300e37308 */ /* 0x0003e20000000800 */
[----:B--2---:R-:W-:Y:S01]  /*10050*/  FMNMX.FTZ R2, R0, R2, !PT ;  /* 0x0000000200027209 */ /* 0x004fe20007810000 */
[----:B------:R-:W-:Y:S02]  /*10060*/  FFMA.FTZ R0, R13, c[0x0][0x2d0], -R154 ;  /* 0x0000b4000d007a23 */ /* 0x000fe4000001089a */
[----:B------:R-:W-:Y:S01]  /*10070*/  FMUL.FTZ R13, R69, R97 ;  /* 0x00000061450d7220 */ /* 0x000fe20000410000 */
[----:B------:R-:W-:Y:S05]  /*10080*/  MOV R97, R213 ;  /* 0x000000d500617202 */ /* 0x000fea0000000f00 */
[----:B------:R2:W3:Y:S01]  /*10090*/  MUFU.EX2 R234, R0 ;  /* 0x0000000000ea7308 */ /* 0x0004e20000000800 */
[----:B------:R-:W-:Y:S04]  /*100a0*/  FMUL.FTZ R152, R2, c[0x0][0x2d0] ;  /* 0x0000b40002987a20 */ /* 0x000fe80000410000 */
[--C-:B------:R-:W-:Y:S01]  /*100b0*/  FFMA.FTZ R6, R167, c[0x0][0x2d0], -R152.reuse ;  /* 0x0000b400a7067a23 */ /* 0x100fe20000010898 */
[----:B------:R-:W-:Y:S01]  /*100c0*/  MOV R167, R25 ;  /* 0x0000001900a77202 */ /* 0x000fe20000000f00 */
[----:B------:R-:W-:Y:S02]  /*100d0*/  FMUL.FTZ R25, R69, R109 ;  /* 0x0000006d45197220 */ /* 0x000fe40000410000 */
[----:B-1----:R-:W-:Y:S01]  /*100e0*/  FFMA.FTZ R3, R160, c[0x0][0x2d0], -R155 ;  /* 0x0000b400a0037a23 */ /* 0x002fe2000001089b */
[----:B------:R1:W-:Y:S01]  /*100f0*/  MUFU.EX2 R173, R6 ;  /* 0x0000000600ad7308 */ /* 0x0003e20000000800 */
[----:B------:R-:W-:Y:S09]  /*10100*/  MOV R160, R218 ;  /* 0x000000da00a07202 */ /* 0x000ff20000000f00 */
[----:B------:R4:W5:Y:S01]  /*10110*/  MUFU.EX2 R229, R3 ;  /* 0x0000000300e57308 */ /* 0x0009620000000800 */
[----:B--2---:R-:W-:Y:S01]  /*10120*/  FADD.FTZ R0, -R2, R85 ;  /* 0x0000005502007221 */ /* 0x004fe20000010100 */
[----:B---3--:R-:W-:Y:S03]  /*10130*/  F2FP.BF16.PACK_AB R79, R234, R235 ;  /* 0x000000ebea4f723e */ /* 0x008fe600000010ff */
[----:B------:R-:W-:Y:S06]  /*10140*/  FMUL.FTZ R0, R0, c[0x0][0x2d0] ;  /* 0x0000b40000007a20 */ /* 0x000fec0000410000 */
[----:B------:R-:W2:Y:S01]  /*10150*/  MUFU.EX2 R0, R0 ;  /* 0x0000000000007308 */ /* 0x000ea20000000800 */
[--C-:B-1----:R-:W-:Y:S09]  /*10160*/  FFMA.FTZ R6, R166, c[0x0][0x2d0], -R152.reuse ;  /* 0x0000b400a6067a23 */ /* 0x102ff20000010898 */
[----:B------:R-:W-:Y:S01]  /*10170*/  MUFU.EX2 R174, R6 ;  /* 0x0000000600ae7308 */ /* 0x000fe20000000800 */
[----:B----4-:R-:W-:Y:S01]  /*10180*/  FFMA.FTZ R3, R87, c[0x0][0x2d0], -R155 ;  /* 0x0000b40057037a23 */ /* 0x010fe2000001089b */
[----:B-----5:R-:W-:Y:S08]  /*10190*/  F2FP.BF16.PACK_AB R64, R229, R227 ;  /* 0x000000e3e540723e */ /* 0x020ff000000010ff */
[----:B------:R1:W3:Y:S01]  /*101a0*/  MUFU.EX2 R230, R3 ;  /* 0x0000000300e67308 */ /* 0x0002e20000000800 */
[C---:B--2---:R-:W-:Y:S02]  /*101b0*/  FMUL.FTZ R47, R0.reuse, R131 ;  /* 0x00000083002f7220 */ /* 0x044fe40000410000 */
[C---:B------:R-:W-:Y:S01]  /*101c0*/  FMUL.FTZ R14, R0.reuse, R98 ;  /* 0x00000062000e7220 */ /* 0x040fe20000410000 */
[----:B------:R-:W-:Y:S01]  /*101d0*/  MOV R98, R27 ;  /* 0x0000001b00627202 */ /* 0x000fe20000000f00 */
[C---:B------:R-:W-:Y:S01]  /*101e0*/  FMUL.FTZ R15, R0.reuse, R99 ;  /* 0x00000063000f7220 */ /* 0x040fe20000410000 */
[----:B------:R-:W-:Y:S01]  /*101f0*/  MOV R99, R26 ;  /* 0x0000001a00637202 */ /* 0x000fe20000000f00 */
[C---:B------:R-:W-:Y:S02]  /*10200*/  FMUL.FTZ R46, R0.reuse, R130 ;  /* 0x00000082002e7220 */ /* 0x040fe40000410000 */
[C---:B------:R-:W-:Y:S02]  /*10210*/  FMUL.FTZ R26, R0.reuse, R110 ;  /* 0x0000006e001a7220 */ /* 0x040fe40000410000 */
[C---:B------:R-:W-:Y:S02]  /*10220*/  FMUL.FTZ R27, R0.reuse, R111 ;  /* 0x0000006f001b7220 */ /* 0x040fe40000410000 */
[C---:B------:R-:W-:Y:S02]  /*10230*/  FMUL.FTZ R30, R0.reuse, R114 ;  /* 0x00000072001e7220 */ /* 0x040fe40000410000 */
[C---:B------:R-:W-:Y:S02]  /*10240*/  FMUL.FTZ R42, R0.reuse, R126 ;  /* 0x0000007e002a7220 */ /* 0x040fe40000410000 */
[C---:B------:R-:W-:Y:S02]  /*10250*/  FMUL.FTZ R43, R0.reuse, R127 ;  /* 0x0000007f002b7220 */ /* 0x040fe40000410000 */
[C---:B------:R-:W-:Y:S01]  /*10260*/  FMUL.FTZ R58, R0.reuse, R142 ;  /* 0x0000008e003a7220 */ /* 0x040fe20000410000 */
[----:B-1----:R-:W-:Y:S01]  /*10270*/  @P0 SHF.R.S32.HI R3, RZ, 0x1f, R205 ;  /* 0x0000001fff030819 */ /* 0x002fe200000114cd */
[----:B------:R-:W-:Y:S01]  /*10280*/  FMUL.FTZ R59, R0, R143 ;  /* 0x0000008f003b7220 */ /* 0x000fe20000410000 */
[----:B---3--:R-:W-:Y:S01]  /*10290*/  F2FP.BF16.PACK_AB R66, R232, R230 ;  /* 0x000000e6e842723e */ /* 0x008fe200000010ff */
[C---:B------:R-:W-:Y:S02]  /*102a0*/  FMUL.FTZ R62, R0.reuse, R146 ;  /* 0x00000092003e7220 */ /* 0x040fe40000410000 */
[----:B------:R-:W-:Y:S02]  /*102b0*/  @P0 IMAD R8, R3, c[0x0][0x1e0], RZ ;  /* 0x0000780003080a24 */ /* 0x000fe400078e02ff */
[----:B------:R-:W-:Y:S01]  /*102c0*/  FFMA.FTZ R3, R165, c[0x0][0x2d0], -R152 ;  /* 0x0000b400a5037a23 */ /* 0x000fe20000010898 */
[----:B------:R-:W-:Y:S01]  /*102d0*/  MOV R165, R33 ;  /* 0x0000002100a57202 */ /* 0x000fe20000000f00 */
[----:B------:R-:W-:Y:S02]  /*102e0*/  FMUL.FTZ R33, R73, R117 ;  /* 0x0000007549217220 */ /* 0x000fe40000410000 */
[----:B------:R1:W2:Y:S01]  /*102f0*/  MUFU.EX2 R172, R3 ;  /* 0x0000000300ac7308 */ /* 0x0002a20000000800 */
[----:B------:R-:W-:Y:S02]  /*10300*/  @P0 IMAD R8, R205, c[0x0][0x1e4], R8 ;  /* 0x00007900cd080a24 */ /* 0x000fe400078e0208 */
[----:B------:R-:W-:Y:S03]  /*10310*/  FMUL.FTZ R63, R0, R147 ;  /* 0x00000093003f7220 */ /* 0x000fe60000410000 */
[----:B-1----:R-:W-:Y:S02]  /*10320*/  @P0 IADD3 R3, R7, R8, RZ ;  /* 0x0000000807030210 */ /* 0x002fe40007ffe0ff */
[----:B------:R-:W-:Y:S02]  /*10330*/  @P0 MOV R7, c[0x0][0x1e0] ;  /* 0x0000780000070a02 */ /* 0x000fe40000000f00 */
[----:B--2---:R-:W-:Y:S01]  /*10340*/  F2FP.BF16.PACK_AB R65, R173, R172 ;  /* 0x000000acad41723e */ /* 0x004fe200000010ff */
[----:B------:R-:W-:Y:S01]  /*10350*/  @P0 IMAD R3, R3, 0x50, RZ ;  /* 0x0000005003030824 */ /* 0x000fe200078e02ff */
[----:B------:R-:W-:Y:S04]  /*10360*/  @P0 SHF.L.U32 R12, R7, 0x5, RZ ;  /* 0x00000005070c0819 */ /* 0x000fe800000006ff */
[----:B------:R-:W-:Y:S02]  /*10370*/  @P0 IADD3 R3, R5, R3, RZ ;  /* 0x0000000305030210 */ /* 0x000fe40007ffe0ff */
[----:B------:R-:W-:Y:S02]  /*10380*/  @P0 MOV R5, 0x5 ;  /* 0x0000000500050802 */ /* 0x000fe40000000f00 */
[----:B------:R-:W-:Y:S02]  /*10390*/  @P0 LEA.HI.X R11, R4, c[0x0][0x1cc], R3, 0x1, P1 ;  /* 0x00007300040b0a11 */ /* 0x000fe400008f0c03 */
[-C--:B------:R-:W-:Y:S02]  /*103a0*/  @P0 IADD3 R8, P3, R10, R12.reuse, RZ ;  /* 0x0000000c0a080210 */ /* 0x080fe40007f7e0ff */
[----:B------:R-:W-:Y:S01]  /*103b0*/  @P0 SHF.L.U64.HI R3, R7, R5, c[0x0][0x1e4] ;  /* 0x0000790007030619 */ /* 0x000fe20000010205 */
[----:B------:R1:W-:Y:S01]  /*103c0*/  @P0 LDGSTS.E.BYPASS.LTC128B.128 [R207+0x2900], [R10.64], !P4 ;  /* 0x029000000acf0fae */ /* 0x0003e2000e101d48 */
[----:B------:R-:W-:Y:S01]  /*103d0*/  FFMA.FTZ R5, R168, c[0x0][0x2d0], -R152 ;  /* 0x0000b400a8057a23 */ /* 0x000fe20000010898 */
[-C--:B------:R-:W-:Y:S02]  /*103e0*/  @P0 IADD3 R6, P1, R8, R12.reuse, RZ ;  /* 0x0000000c08060210 */ /* 0x080fe40007f3e0ff */
[-C--:B------:R-:W-:Y:S01]  /*103f0*/  @P0 IADD3.X R9, R11, R3.reuse, RZ, P3, !PT ;  /* 0x000000030b090210 */ /* 0x080fe20001ffe4ff */
[----:B------:R2:W3:Y:S01]  /*10400*/  MUFU.EX2 R175, R5 ;  /* 0x0000000500af7308 */ /* 0x0004e20000000800 */
[-C--:B------:R-:W-:Y:S02]  /*10410*/  @P0 IADD3 R4, P2, R6, R12.reuse, RZ ;  /* 0x0000000c06040210 */ /* 0x080fe40007f5e0ff */
[----:B------:R-:W-:Y:S01]  /*10420*/  @P0 IADD3.X R7, R9, R3, RZ, P1, !PT ;  /* 0x0000000309070210 */ /* 0x000fe20000ffe4ff */
[----:B------:R4:W-:Y:S08]  /*10430*/  @P0 LDGSTS.E.BYPASS.LTC128B.128 [R207+0x3100], [R8.64], !P4 ;  /* 0x0310000008cf0fae */ /* 0x0009f0000e101d48 */
[----:B------:R5:W-:Y:S01]  /*10440*/  @P0 LDGSTS.E.BYPASS.LTC128B.128 [R207+0x3900], [R6.64], !P4 ;  /* 0x0390000006cf0fae */ /* 0x000be2000e101d48 */
[--C-:B-1----:R-:W-:Y:S01]  /*10450*/  FFMA.FTZ R11, R20, c[0x0][0x2d0], -R153.reuse ;  /* 0x0000b400140b7a23 */ /* 0x102fe20000010899 */
[----:B------:R-:W-:Y:S01]  /*10460*/  @P0 IADD3 R10, P1, R4, R12, RZ ;  /* 0x0000000c040a0210 */ /* 0x000fe20007f3e0ff */
[----:B------:R-:W-:Y:S01]  /*10470*/  FMUL.FTZ R12, R69, R96 ;  /* 0x00000060450c7220 */ /* 0x000fe20000410000 */
[----:B------:R-:W-:Y:S01]  /*10480*/  MOV R96, R217 ;  /* 0x000000d900607202 */ /* 0x000fe20000000f00 */
[----:B------:R1:W-:Y:S01]  /*10490*/  MUFU.EX2 R226, R11 ;  /* 0x0000000b00e27308 */ /* 0x0003e20000000800 */
[----:B--2---:R-:W-:Y:S02]  /*104a0*/  @P0 IADD3.X R5, R7, R3, RZ, P2, !PT ;  /* 0x0000000307050210 */ /* 0x004fe400017fe4ff */
[----:B---3--:R-:W-:Y:S01]  /*104b0*/  F2FP.BF16.PACK_AB R67, R175, R174 ;  /* 0x000000aeaf43723e */ /* 0x008fe200000010ff */
[C---:B----4-:R-:W-:Y:S02]  /*104c0*/  FMUL.FTZ R8, R69.reuse, R92 ;  /* 0x0000005c45087220 */ /* 0x050fe40000410000 */
[----:B------:R2:W-:Y:S01]  /*104d0*/  @P0 LDGSTS.E.BYPASS.LTC128B.128 [R207+0x4100], [R4.64], !P4 ;  /* 0x0410000004cf0fae */ /* 0x0005e2000e101d48 */
[----:B------:R-:W-:Y:S02]  /*104e0*/  FMUL.FTZ R9, R69, R93 ;  /* 0x0000005d45097220 */ /* 0x000fe40000410000 */
[C---:B-----5:R-:W-:Y:S02]  /*104f0*/  FMUL.FTZ R6, R68.reuse, R90 ;  /* 0x0000005a44067220 */ /* 0x060fe40000410000 */
[----:B------:R-:W-:Y:S01]  /*10500*/  FMUL.FTZ R7, R68, R91 ;  /* 0x0000005b44077220 */ /* 0x000fe20000410000 */
[----:B-1----:R-:W-:Y:S01]  /*10510*/  @P0 IADD3.X R11, R5, R3, RZ, P1, !PT ;  /* 0x00000003050b0210 */ /* 0x002fe20000ffe4ff */
[--C-:B------:R-:W-:Y:S04]  /*10520*/  FFMA.FTZ R3, R21, c[0x0][0x2d0], -R153.reuse ;  /* 0x0000b40015037a23 */ /* 0x100fe80000010899 */
[----:B------:R1:W-:Y:S01]  /*10530*/  MUFU.EX2 R223, R3 ;  /* 0x0000000300df7308 */ /* 0x0003e20000000800 */
[----:B------:R3:W-:Y:S01]  /*10540*/  @P0 LDGSTS.E.BYPASS.LTC128B.128 [R207+0x4900], [R10.64], !P4 ;  /* 0x049000000acf0fae */ /* 0x0007e2000e101d48 */
[C---:B--2---:R-:W-:Y:S02]  /*10550*/  FMUL.FTZ R4, R73.reuse, R88 ;  /* 0x0000005849047220 */ /* 0x044fe40000410000 */
[----:B------:R-:W-:Y:S05]  /*10560*/  FMUL.FTZ R5, R73, R89 ;  /* 0x0000005949057220 */ /* 0x000fea0000410000 */
[----:B------:R-:W2:Y:S08]  /*10570*/  LDSM.16.MT88.4 R20, [R189] ;  /* 0x00000000bd14783b */ /* 0x000eb00000004200 */
[----:B------:R-:W4:Y:S01]  /*10580*/  LDSM.16.MT88.4 R36, [R193] ;  /* 0x00000000c124783b */ /* 0x000f220000004200 */
[--C-:B-1----:R-:W-:Y:S07]  /*10590*/  FFMA.FTZ R3, R17, c[0x0][0x2d0], -R153.reuse ;  /* 0x0000b40011037a23 */ /* 0x102fee0000010899 */
[----:B------:R-:W1:Y:S01]  /*105a0*/  LDSM.16.MT88.4 R52, [R190] ;  /* 0x00000000be34783b */ /* 0x000e620000004200 */
[C---:B------:R-:W-:Y:S01]  /*105b0*/  FMUL.FTZ R17, R73.reuse, R101 ;  /* 0x0000006549117220 */ /* 0x040fe20000410000 */
[----:B------:R-:W-:Y:S01]  /*105c0*/  MOV R101, R34 ;  /* 0x0000002200657202 */ /* 0x000fe20000000f00 */
[----:B------:R5:W-:Y:S01]  /*105d0*/  MUFU.EX2 R224, R3 ;  /* 0x0000000300e07308 */ /* 0x000be20000000800 */
[C---:B---3--:R-:W-:Y:S02]  /*105e0*/  FMUL.FTZ R10, R0.reuse, R94 ;  /* 0x0000005e000a7220 */ /* 0x048fe40000410000 */
[----:B------:R-:W-:Y:S02]  /*105f0*/  FMUL.FTZ R11, R0, R95 ;  /* 0x0000005f000b7220 */ /* 0x000fe40000410000 */
[----:B------:R-:W3:Y:S01]  /*10600*/  LDSM.16.MT88.4 R80, [R192] ;  /* 0x00000000c050783b */ /* 0x000ee20000004200 */
[----:B------:R-:W-:Y:S07]  /*10610*/  FMUL.FTZ R34, R68, R118 ;  /* 0x0000007644227220 */ /* 0x000fee0000410000 */
[----:B------:R-:W1:Y:S01]  /*10620*/  LDSM.16.MT88.4 R84, [R189+0x800] ;  /* 0x00080000bd54783b */ /* 0x000e620000004200 */
[-C--:B--2---:R-:W-:Y:S07]  /*10630*/  HMMA.16816.F32.BF16 R4, R76, R20.reuse, R4 ;  /* 0x000000144c04723c */ /* 0x084fee0000041804 */
[----:B------:R-:W2:Y:S01]  /*10640*/  LDSM.16.MT88.4 R88, [R193+0x800] ;  /* 0x00080000c158783b */ /* 0x000ea20000004200 */
[----:B-----5:R-:W-:Y:S04]  /*10650*/  FFMA.FTZ R3, R16, c[0x0][0x2d0], -R153 ;  /* 0x0000b40010037a23 */ /* 0x020fe80000010899 */
[C---:B------:R-:W-:Y:S01]  /*10660*/  FMUL.FTZ R16, R73.reuse, R100 ;  /* 0x0000006449107220 */ /* 0x040fe20000410000 */
[C---:B------:R-:W-:Y:S01]  /*10670*/  HMMA.16816.F32.BF16 R8, R64.reuse, R20, R8 ;  /* 0x000000144008723c */ /* 0x040fe20000041808 */
[----:B------:R5:W-:Y:S01]  /*10680*/  MUFU.EX2 R225, R3 ;  /* 0x0000000300e17308 */ /* 0x000be20000000800 */
[----:B------:R-:W1:Y:S02]  /*10690*/  LDSM.16.MT88.4 R92, [R190+0x800] ;  /* 0x00080000be5c783b */ /* 0x000e640000004200 */
[----:B------:R-:W-:Y:S03]  /*106a0*/  MOV R100, R215 ;  /* 0x000000d700647202 */ /* 0x000fe60000000f00 */
[C---:B------:R-:W-:Y:S01]  /*106b0*/  FMUL.FTZ R21, R73.reuse, R105 ;  /* 0x0000006949157220 */ /* 0x040fe20000410000 */
[-C--:B------:R-:W-:Y:S02]  /*106c0*/  HMMA.16816.F32.BF16 R12, R64, R22.reuse, R12 ;  /* 0x00000016400c723c */ /* 0x080fe4000004180c */
[----:B------:R-:W-:Y:S02]  /*106d0*/  LDSM.16.MT88.4 R132, [R190+0x2000] ;  /* 0x00200000be84783b */ /* 0x000fe40000004200 */
[----:B------:R-:W-:Y:S01]  /*106e0*/  MOV R105, R211 ;  /* 0x000000d300697202 */ /* 0x000fe20000000f00 */
[----:B------:R-:W-:Y:S01]  /*106f0*/  FMUL.FTZ R20, R73, R104 ;  /* 0x0000006849147220 */ /* 0x000fe20000410000 */
[----:B------:R-:W-:Y:S04]  /*10700*/  MOV R104, R210 ;  /* 0x000000d200687202 */ /* 0x000fe80000000f00 */
[----:B------:R-:W0:Y:S02]  /*10710*/  LDGDEPBAR ;  /* 0x00000000000079af */ /* 0x000e240000000000 */
[--C-:B-----5:R-:W-:Y:S01]  /*10720*/  FFMA.FTZ R3, R163, c[0x0][0x2d0], -R154.reuse ;  /* 0x0000b400a3037a23 */ /* 0x120fe2000001089a */
[----:B------:R-:W-:Y:S03]  /*10730*/  MOV R163, R216 ;  /* 0x000000d800a37202 */ /* 0x000fe60000000f00 */
[----:B------:R5:W-:Y:S02]  /*10740*/  MUFU.EX2 R221, R3 ;  /* 0x0000000300dd7308 */ /* 0x000be40000000800 */
[--C-:B-----5:R-:W-:Y:S01]  /*10750*/  FFMA.FTZ R3, R162, c[0x0][0x2d0], -R154.reuse ;  /* 0x0000b400a2037a23 */ /* 0x120fe2000001089a */
[----:B------:R-:W-:Y:S01]  /*10760*/  MOV R162, R31 ;  /* 0x0000001f00a27202 */ /* 0x000fe20000000f00 */
[----:B------:R-:W-:Y:S06]  /*10770*/  FMUL.FTZ R31, R0, R115 ;  /* 0x00000073001f7220 */ /* 0x000fec0000410000 */
[----:B------:R5:W-:Y:S02]  /*10780*/  MUFU.EX2 R222, R3 ;  /* 0x0000000300de7308 */ /* 0x000be40000000800 */
[--C-:B-----5:R-:W-:Y:S02]  /*10790*/  FFMA.FTZ R3, R18, c[0x0][0x2d0], -R154.reuse ;  /* 0x0000b40012037a23 */ /* 0x120fe4000001089a */
[C---:B------:R-:W-:Y:S01]  /*107a0*/  FMUL.FTZ R18, R68.reuse, R102 ;  /* 0x0000006644127220 */ /* 0x040fe20000410000 */
[----:B------:R-:W-:Y:S05]  /*107b0*/  MOV R102, R40 ;  /* 0x0000002800667202 */ /* 0x000fea0000000f00 */
[----:B------:R5:W-:Y:S01]  /*107c0*/  MUFU.EX2 R220, R3 ;  /* 0x0000000300dc7308 */ /* 0x000be20000000800 */
[----:B------:R-:W-:Y:S02]  /*107d0*/  FMUL.FTZ R40, R69, R124 ;  /* 0x0000007c45287220 */ /* 0x000fe40000410000 */
[----:B-----5:R-:W-:Y:S02]  /*107e0*/  FFMA.FTZ R3, R19, c[0x0][0x2d0], -R154 ;  /* 0x0000b40013037a23 */ /* 0x020fe4000001089a */
[C---:B------:R-:W-:Y:S01]  /*107f0*/  FMUL.FTZ R19, R68.reuse, R103 ;  /* 0x0000006744137220 */ /* 0x040fe20000410000 */
[----:B------:R-:W-:Y:S04]  /*10800*/  MOV R103, R35 ;  /* 0x0000002300677202 */ /* 0x000fe80000000f00 */
[----:B------:R5:W-:Y:S01]  /*10810*/  MUFU.EX2 R219, R3 ;  /* 0x0000000300db7308 */ /* 0x000be20000000800 */
[C---:B------:R-:W-:Y:S02]  /*10820*/  FMUL.FTZ R35, R68.reuse, R119 ;  /* 0x0000007744237220 */ /* 0x040fe40000410000 */
[----:B------:R-:W-:Y:S01]  /*10830*/  LDSM.16.MT88.4 R116, [R193+0x2000] ;  /* 0x00200000c174783b */ /* 0x000fe20000004200 */
[C---:B------:R-:W-:Y:S07]  /*10840*/  HMMA.16816.F32.BF16 R16, R76.reuse, R22, R16 ;  /* 0x000000164c10723c */ /* 0x040fee0000041810 */
[C---:B------:R-:W-:Y:S01]  /*10850*/  FMUL.FTZ R22, R68.reuse, R106 ;  /* 0x0000006a44167220 */ /* 0x040fe20000410000 */
[----:B------:R-:W-:Y:S01]  /*10860*/  MOV R106, R212 ;  /* 0x000000d4006a7202 */ /* 0x000fe20000000f00 */
[----:B------:R-:W-:Y:S03]  /*10870*/  FMUL.FTZ R23, R68, R107 ;  /* 0x0000006b44177220 */ /* 0x000fe60000410000 */
[----:B------:R-:W-:Y:S04]  /*10880*/  MOV R107, R209 ;  /* 0x000000d1006b7202 */ /* 0x000fe80000000f00 */
[-C--:B----4-:R-:W-:Y:S03]  /*10890*/  HMMA.16816.F32.BF16 R20, R76, R36.reuse, R20 ;  /* 0x000000244c14723c */ /* 0x090fe60000041814 */
[--C-:B-----5:R-:W-:Y:S01]  /*108a0*/  FFMA.FTZ R3, R169, c[0x0][0x2d0], -R155.reuse ;  /* 0x0000b400a9037a23 */ /* 0x120fe2000001089b */
[----:B------:R-:W-:Y:S03]  /*108b0*/  MOV R169, R214 ;  /* 0x000000d600a97202 */ /* 0x000fe60000000f00 */
[----:B------:R4:W-:Y:S02]  /*108c0*/  MUFU.EX2 R218, R3 ;  /* 0x0000000300da7308 */ /* 0x0009e40000000800 */
[--C-:B----4-:R-:W-:Y:S03]  /*108d0*/  FFMA.FTZ R3, R24, c[0x0][0x2d0], -R155.reuse ;  /* 0x0000b40018037a23 */ /* 0x110fe6000001089b */
[----:B------:R-:W-:Y:S05]  /*108e0*/  FMUL.FTZ R24, R69, R108 ;  /* 0x0000006c45187220 */ /* 0x000fea0000410000 */
[----:B------:R4:W5:Y:S02]  /*108f0*/  MUFU.EX2 R217, R3 ;  /* 0x0000000300d97308 */ /* 0x0009640000000800 */
[C---:B------:R-:W-:Y:S07]  /*10900*/  HMMA.16816.F32.BF16 R24, R64.reuse, R36, R24 ;  /* 0x000000244018723c */ /* 0x040fee0000041818 */
[C---:B------:R-:W-:Y:S02]  /*10910*/  FMUL.FTZ R36, R73.reuse, R120 ;  /* 0x0000007849247220 */ /* 0x040fe40000410000 */
[----:B------:R-:W-:Y:S03]  /*10920*/  FMUL.FTZ R37, R73, R121 ;  /* 0x0000007949257220 */ /* 0x000fe60000410000 */
[--C-:B----4-:R-:W-:Y:S02]  /*10930*/  FFMA.FTZ R3, R28, c[0x0][0x2d0], -R155.reuse ;  /* 0x0000b4001c037a23 */ /* 0x110fe4000001089b */
[----:B------:R-:W-:Y:S02]  /*10940*/  FMUL.FTZ R28, R69, R112 ;  /* 0x00000070451c7220 */ /* 0x000fe40000410000 */
[----:B------:R4:W-:Y:S02]  /*10950*/  MUFU.EX2 R216, R3 ;  /* 0x0000000300d87308 */ /* 0x0009e40000000800 */
[----:B----4-:R-:W-:Y:S02]  /*10960*/  FFMA.FTZ R3, R29, c[0x0][0x2d0], -R155 ;  /* 0x0000b4001d037a23 */ /* 0x010fe4000001089b */
[----:B------:R-:W-:Y:S06]  /*10970*/  FMUL.FTZ R29, R69, R113 ;  /* 0x00000071451d7220 */ /* 0x000fec0000410000 */
[----:B------:R4:W-:Y:S01]  /*10980*/  MUFU.EX2 R215, R3 ;  /* 0x0000000300d77308 */ /* 0x0009e20000000800 */
[-C--:B------:R-:W-:Y:S08]  /*10990*/  HMMA.16816.F32.BF16 R28, R64, R38.reuse, R28 ;  /* 0x00000026401c723c */ /* 0x080ff0000004181c */
[C---:B------:R-:W-:Y:S07]  /*109a0*/  HMMA.16816.F32.BF16 R32, R76.reuse, R38, R32 ;  /* 0x000000264c20723c */ /* 0x040fee0000041820 */
[C---:B------:R-:W-:Y:S02]  /*109b0*/  FMUL.FTZ R38, R68.reuse, R122 ;  /* 0x0000007a44267220 */ /* 0x040fe40000410000 */
[C---:B------:R-:W-:Y:S03]  /*109c0*/  FMUL.FTZ R39, R68.reuse, R123 ;  /* 0x0000007b44277220 */ /* 0x040fe60000410000 */
[--C-:B----4-:R-:W-:Y:S04]  /*109d0*/  FFMA.FTZ R3, R171, c[0x0][0x2d0], -R152.reuse ;  /* 0x0000b400ab037a23 */ /* 0x110fe80000010898 */
[-C--:B-1----:R-:W-:Y:S01]  /*109e0*/  HMMA.16816.F32.BF16 R36, R76, R52.reuse, R36 ;  /* 0x000000344c24723c */ /* 0x082fe20000041824 */
[----:B------:R1:W-:Y:S07]  /*109f0*/  MUFU.EX2 R168, R3 ;  /* 0x0000000300a87308 */ /* 0x0003ee0000000800 */
[C---:B------:R-:W-:Y:S07]  /*10a00*/  HMMA.16816.F32.BF16 R40, R64.reuse, R52, R40 ;  /* 0x000000344028723c */ /* 0x040fee0000041828 */
[C---:B------:R-:W-:Y:S01]  /*10a10*/  FMUL.FTZ R53, R73.reuse, R137 ;  /* 0x0000008949357220 */ /* 0x040fe20000410000 */
[-C--:B------:R-:W-:Y:S04]  /*10a20*/  HMMA.16816.F32.BF16 R44, R64, R54.reuse, R44 ;  /* 0x00000036402c723c */ /* 0x080fe8000004182c */
[----:B------:R-:W-:Y:S04]  /*10a30*/  FMUL.FTZ R52, R73, R136 ;  /* 0x0000008849347220 */ /* 0x000fe80000410000 */
[C---:B------:R-:W-:Y:S04]  /*10a40*/  HMMA.16816.F32.BF16 R48, R76.reuse, R54, R48 ;  /* 0x000000364c30723c */ /* 0x040fe80000041830 */
[--C-:B-1----:R-:W-:Y:S03]  /*10a50*/  FFMA.FTZ R3, R177, c[0x0][0x2d0], -R152.reuse ;  /* 0x0000b400b1037a23 */ /* 0x102fe60000010898 */
[C---:B------:R-:W-:Y:S01]  /*10a60*/  FMUL.FTZ R55, R68.reuse, R139 ;  /* 0x0000008b44377220 */ /* 0x040fe20000410000 */
[----:B------:R1:W4:Y:S01]  /*10a70*/  MUFU.EX2 R166, R3 ;  /* 0x0000000300a67308 */ /* 0x0003220000000800 */
[----:B------:R-:W-:Y:S07]  /*10a80*/  FMUL.FTZ R54, R68, R138 ;  /* 0x0000008a44367220 */ /* 0x000fee0000410000 */
[-C--:B---3--:R-:W-:Y:S08]  /*10a90*/  HMMA.16816.F32.BF16 R52, R76, R80.reuse, R52 ;  /* 0x000000504c34723c */ /* 0x088ff00000041834 */
[C---:B------:R-:W-:Y:S07]  /*10aa0*/  HMMA.16816.F32.BF16 R56, R64.reuse, R80, R56 ;  /* 0x000000504038723c */ /* 0x040fee0000041838 */
[----:B-----5:R-:W-:Y:S01]  /*10ab0*/  F2FP.BF16.PACK_AB R80, R217, R218 ;  /* 0x000000dad950723e */ /* 0x020fe200000010ff */
[-C--:B------:R-:W-:Y:S04]  /*10ac0*/  HMMA.16816.F32.BF16 R60, R64, R82.reuse, R60 ;  /* 0x00000052403c723c */ /* 0x080fe8000004183c */
[--C-:B-1----:R-:W-:Y:S01]  /*10ad0*/  FFMA.FTZ R3, R179, c[0x0][0x2d0], -R152.reuse ;  /* 0x0000b400b3037a23 */ /* 0x102fe20000010898 */
[----:B----4-:R-:W-:Y:S02]  /*10ae0*/  F2FP.BF16.PACK_AB R81, R166, R168 ;  /* 0x000000a8a651723e */ /* 0x010fe400000010ff */
[C---:B------:R-:W-:Y:S01]  /*10af0*/  FMUL.FTZ R64, R73.reuse, R148 ;  /* 0x0000009449407220 */ /* 0x040fe20000410000 */
[----:B------:R1:W-:Y:S01]  /*10b00*/  MUFU.EX2 R124, R3 ;  /* 0x00000003007c7308 */ /* 0x0003e20000000800 */
[----:B------:R-:W-:Y:S03]  /*10b10*/  FMUL.FTZ R65, R73, R149 ;  /* 0x0000009549417220 */ /* 0x000fe60000410000 */
[C---:B------:R-:W-:Y:S02]  /*10b20*/  FMUL.FTZ R66, R68.reuse, R150 ;  /* 0x0000009644427220 */ /* 0x040fe40000410000 */
[----:B------:R-:W-:Y:S07]  /*10b30*/  FMUL.FTZ R67, R68, R151 ;  /* 0x0000009744437220 */ /* 0x000fee0000410000 */
[----:B------:R-:W-:Y:S07]  /*10b40*/  HMMA.16816.F32.BF16 R64, R76, R82, R64 ;  /* 0x000000524c40723c */ /* 0x000fee0000041840 */
[----:B------:R-:W-:Y:S02]  /*10b50*/  F2FP.BF16.PACK_AB R76, R223, R226 ;  /* 0x000000e2df4c723e */ /* 0x000fe400000010ff */
[----:B------:R-:W-:Y:S03]  /*10b60*/  F2FP.BF16.PACK_AB R78, R225, R224 ;  /* 0x000000e0e14e723e */ /* 0x000fe600000010ff */
[----:B-1----:R-:W-:Y:S01]  /*10b70*/  FFMA.FTZ R3, R181, c[0x0][0x2d0], -R152 ;  /* 0x0000b400b5037a23 */ /* 0x002fe20000010898 */
[----:B------:R-:W-:Y:S02]  /*10b80*/  F2FP.BF16.PACK_AB R77, R222, R221 ;  /* 0x000000ddde4d723e */ /* 0x000fe400000010ff */
[----:B------:R-:W-:Y:S01]  /*10b90*/  F2FP.BF16.PACK_AB R79, R219, R220 ;  /* 0x000000dcdb4f723e */ /* 0x000fe200000010ff */
[----:B------:R1:W3:Y:S01]  /*10ba0*/  MUFU.EX2 R128, R3 ;  /* 0x0000000300807308 */ /* 0x0002e20000000800 */
[----:B------:R-:W-:Y:S05]  /*10bb0*/  F2FP.BF16.PACK_AB R82, R215, R216 ;  /* 0x000000d8d752723e */ /* 0x000fea00000010ff */
[-C--:B------:R-:W-:Y:S03]  /*10bc0*/  HMMA.16816.F32.BF16 R4, R76, R84.reuse, R4 ;  /* 0x000000544c04723c */ /* 0x080fe60000041804 */
[--C-:B-1----:R-:W-:Y:S01]  /*10bd0*/  FFMA.FTZ R3, R178, c[0x0][0x2d0], -R153.reuse ;  /* 0x0000b400b2037a23 */ /* 0x102fe20000010899 */
[----:B---3--:R-:W-:Y:S03]  /*10be0*/  F2FP.BF16.PACK_AB R83, R128, R124 ;  /* 0x0000007c8053723e */ /* 0x008fe600000010ff */
[----:B------:R1:W-:Y:S04]  /*10bf0*/  MUFU.EX2 R131, R3 ;  /* 0x0000000300837308 */ /* 0x0003e80000000800 */
[C---:B------:R-:W-:Y:S08]  /*10c00*/  HMMA.16816.F32.BF16 R8, R80.reuse, R84, R8 ;  /* 0x000000545008723c */ /* 0x040ff00000041808 */
[-C--:B------:R-:W-:Y:S08]  /*10c10*/  HMMA.16816.F32.BF16 R12, R80, R86.reuse, R12 ;  /* 0x00000056500c723c */ /* 0x080ff0000004180c */
[C---:B------:R-:W-:Y:S01]  /*10c20*/  HMMA.16816.F32.BF16 R16, R76.reuse, R86, R16 ;  /* 0x000000564c10723c */ /* 0x040fe20000041810 */
[----:B------:R-:W3:Y:S03]  /*10c30*/  LDSM.16.MT88.4 R84, [R192+0x800] ;  /* 0x00080000c054783b */ /* 0x000ee60000004200 */
[----:B-1----:R-:W-:Y:S04]  /*10c40*/  FFMA.FTZ R3, R180, c[0x0][0x2d0], -R153 ;  /* 0x0000b400b4037a23 */ /* 0x002fe80000010899 */
[-C--:B--2---:R-:W-:Y:S01]  /*10c50*/  HMMA.16816.F32.BF16 R20, R76, R88.reuse, R20 ;  /* 0x000000584c14723c */ /* 0x084fe20000041814 */
[----:B------:R1:W2:Y:S07]  /*10c60*/  MUFU.EX2 R214, R3 ;  /* 0x0000000300d67308 */ /* 0x0002ae0000000800 */
[C---:B------:R-:W-:Y:S07]  /*10c70*/  HMMA.16816.F32.BF16 R24, R80.reuse, R88, R24 ;  /* 0x000000585018723c */ /* 0x040fee0000041818 */
[----:B------:R-:W-:Y:S01]  /*10c80*/  FFMA.FTZ R88, R242, c[0x0][0x2d0], -R155 ;  /* 0x0000b400f2587a23 */ /* 0x000fe2000001089b */
[-C--:B------:R-:W-:Y:S08]  /*10c90*/  HMMA.16816.F32.BF16 R28, R80, R90.reuse, R28 ;  /* 0x0000005a501c723c */ /* 0x080ff0000004181c */
[C---:B------:R-:W-:Y:S04]  /*10ca0*/  HMMA.16816.F32.BF16 R32, R76.reuse, R90, R32 ;  /* 0x0000005a4c20723c */ /* 0x040fe80000041820 */
[--C-:B-1----:R-:W-:Y:S04]  /*10cb0*/  FFMA.FTZ R3, R170, c[0x0][0x2d0], -R153.reuse ;  /* 0x0000b400aa037a23 */ /* 0x102fe80000010899 */
[----:B------:R1:W-:Y:S01]  /*10cc0*/  MUFU.EX2 R213, R3 ;  /* 0x0000000300d57308 */ /* 0x0003e20000000800 */
[-C--:B------:R-:W-:Y:S08]  /*10cd0*/  HMMA.16816.F32.BF16 R36, R76, R92.reuse, R36 ;  /* 0x0000005c4c24723c */ /* 0x080ff00000041824 */
[C---:B------:R-:W-:Y:S07]  /*10ce0*/  HMMA.16816.F32.BF16 R40, R80.reuse, R92, R40 ;  /* 0x0000005c5028723c */ /* 0x040fee0000041828 */
[--C-:B------:R-:W-:Y:S01]  /*10cf0*/  FFMA.FTZ R92, R245, c[0x0][0x2d0], -R153.reuse ;  /* 0x0000b400f55c7a23 */ /* 0x100fe20000010899 */
[-C--:B------:R-:W-:Y:S04]  /*10d00*/  HMMA.16816.F32.BF16 R44, R80, R94.reuse, R44 ;  /* 0x0000005e502c723c */ /* 0x080fe8000004182c */
[----:B-1----:R-:W-:Y:S04]  /*10d10*/  FFMA.FTZ R3, R176, c[0x0][0x2d0], -R153 ;  /* 0x0000b400b0037a23 */ /* 0x002fe80000010899 */
[C---:B------:R-:W-:Y:S01]  /*10d20*/  HMMA.16816.F32.BF16 R48, R76.reuse, R94, R48 ;  /* 0x0000005e4c30723c */ /* 0x040fe20000041830 */
[----:B------:R1:W4:Y:S07]  /*10d30*/  MUFU.EX2 R212, R3 ;  /* 0x0000000300d47308 */ /* 0x00032e0000000800 */
[-C--:B---3--:R-:W-:Y:S08]  /*10d40*/  HMMA.16816.F32.BF16 R52, R76, R84.reuse, R52 ;  /* 0x000000544c34723c */ /* 0x088ff00000041834 */
[C---:B------:R-:W-:Y:S08]  /*10d50*/  HMMA.16816.F32.BF16 R56, R80.reuse, R84, R56 ;  /* 0x000000545038723c */ /* 0x040ff00000041838 */
[-C--:B------:R-:W-:Y:S04]  /*10d60*/  HMMA.16816.F32.BF16 R60, R80, R86.reuse, R60 ;  /* 0x00000056503c723c */ /* 0x080fe8000004183c */
[--C-:B-1----:R-:W-:Y:S04]  /*10d70*/  FFMA.FTZ R3, R184, c[0x0][0x2d0], -R154.reuse ;  /* 0x0000b400b8037a23 */ /* 0x102fe8000001089a */
[----:B------:R1:W-:Y:S01]  /*10d80*/  MUFU.EX2 R130, R3 ;  /* 0x0000000300827308 */ /* 0x0003e20000000800 */
[----:B------:R-:W-:Y:S01]  /*10d90*/  HMMA.16816.F32.BF16 R64, R76, R86, R64 ;  /* 0x000000564c40723c */ /* 0x000fe20000041840 */
[----:B------:R-:W-:Y:S06]  /*10da0*/  LDSM.16.MT88.4 R84, [R193+0x1000] ;  /* 0x00100000c154783b */ /* 0x000fec0000004200 */
[----:B--2---:R-:W-:Y:S02]  /*10db0*/  F2FP.BF16.PACK_AB R76, R214, R131 ;  /* 0x00000083d64c723e */ /* 0x004fe400000010ff */
[----:B----4-:R-:W-:Y:S03]  /*10dc0*/  F2FP.BF16.PACK_AB R78, R212, R213 ;  /* 0x000000d5d44e723e */ /* 0x010fe600000010ff */
[--C-:B-1----:R-:W-:Y:S04]  /*10dd0*/  FFMA.FTZ R3, R185, c[0x0][0x2d0], -R154.reuse ;  /* 0x0000b400b9037a23 */ /* 0x102fe8000001089a */
[----:B------:R1:W2:Y:S02]  /*10de0*/  MUFU.EX2 R211, R3 ;  /* 0x0000000300d37308 */ /* 0x0002a40000000800 */
[--C-:B-1----:R-:W-:Y:S01]  /*10df0*/  FFMA.FTZ R3, R182, c[0x0][0x2d0], -R154.reuse ;  /* 0x0000b400b6037a23 */ /* 0x102fe2000001089a */
[----:B--2---:R-:W-:Y:S07]  /*10e00*/  F2FP.BF16.PACK_AB R77, R211, R130 ;  /* 0x00000082d34d723e */ /* 0x004fee00000010ff */
[----:B------:R1:W-:Y:S02]  /*10e10*/  MUFU.EX2 R209, R3 ;  /* 0x0000000300d17308 */ /* 0x0003e40000000800 */
[----:B-1----:R-:W-:Y:S08]  /*10e20*/  FFMA.FTZ R3, R183, c[0x0][0x2d0], -R154 ;  /* 0x0000b400b7037a23 */ /* 0x002ff0000001089a */
[----:B------:R1:W-:Y:S10]  /*10e30*/  MUFU.EX2 R183, R92 ;  /* 0x0000005c00b77308 */ /* 0x0003f40000000800 */
[----:B------:R2:W3:Y:S01]  /*10e40*/  MUFU.EX2 R210, R3 ;  /* 0x0000000300d27308 */ /* 0x0004e20000000800 */
[----:B-1----:R-:W-:Y:S01]  /*10e50*/  LDSM.16.MT88.4 R92, [R190+0x1000] ;  /* 0x00100000be5c783b */ /* 0x002fe20000004200 */
[--C-:B--2---:R-:W-:Y:S01]  /*10e60*/  FFMA.FTZ R3, R187, c[0x0][0x2d0], -R155.reuse ;  /* 0x0000b400bb037a23 */ /* 0x104fe2000001089b */
[----:B---3--:R-:W-:Y:S07]  /*10e70*/  F2FP.BF16.PACK_AB R79, R210, R209 ;  /* 0x000000d1d24f723e */ /* 0x008fee00000010ff */
[----:B------:R1:W-:Y:S02]  /*10e80*/  MUFU.EX2 R129, R3 ;  /* 0x0000000300817308 */ /* 0x0003e40000000800 */
[--C-:B-1----:R-:W-:Y:S08]  /*10e90*/  FFMA.FTZ R3, R208, c[0x0][0x2d0], -R155.reuse ;  /* 0x0000b400d0037a23 */ /* 0x102ff0000001089b */
[----:B------:R1:W2:Y:S02]  /*10ea0*/  MUFU.EX2 R187, R3 ;  /* 0x0000000300bb7308 */ /* 0x0002a40000000800 */
[----:B-1----:R-:W-:Y:S01]  /*10eb0*/  FFMA.FTZ R3, R186, c[0x0][0x2d0], -R155 ;  /* 0x0000b400ba037a23 */ /* 0x002fe2000001089b */
[----:B--2---:R-:W-:Y:S07]  /*10ec0*/  F2FP.BF16.PACK_AB R80, R187, R129 ;  /* 0x00000081bb50723e */ /* 0x004fee00000010ff */
[----:B------:R1:W-:Y:S10]  /*10ed0*/  MUFU.EX2 R186, R88 ;  /* 0x0000005800ba7308 */ /* 0x0003f40000000800 */
[----:B------:R2:W3:Y:S01]  /*10ee0*/  MUFU.EX2 R208, R3 ;  /* 0x0000000300d07308 */ /* 0x0004e20000000800 */
[----:B-1----:R-:W1:Y:S01]  /*10ef0*/  LDSM.16.MT88.4 R88, [R189+0x1000] ;  /* 0x00100000bd58783b */ /* 0x002e620000004200 */
[--C-:B--2---:R-:W-:Y:S01]  /*10f00*/  FFMA.FTZ R3, R248, c[0x0][0x2d0], -R152.reuse ;  /* 0x0000b400f8037a23 */ /* 0x104fe20000010898 */
[----:B---3--:R-:W-:Y:S07]  /*10f10*/  F2FP.BF16.PACK_AB R82, R186, R208 ;  /* 0x000000d0ba52723e */ /* 0x008fee00000010ff */
[----:B------:R2:W-:Y:S02]  /*10f20*/  MUFU.EX2 R139, R3 ;  /* 0x00000003008b7308 */ /* 0x0005e40000000800 */
[--C-:B--2---:R-:W-:Y:S01]  /*10f30*/  FFMA.FTZ R3, R250, c[0x0][0x2d0], -R152.reuse ;  /* 0x0000b400fa037a23 */ /* 0x104fe20000010898 */
        /* <DEDUP_REMOVED lines=14> */
[----:B-1----:R-:W-:Y:S04]  /*11020*/  FFMA.FTZ R3, R240, c[0x0][0x2d0], -R153 ;  /* 0x0000b400f0037a23 */ /* 0x002fe80000010899 */
[-C--:B------:R-:W-:Y:S01]  /*11030*/  HMMA.16816.F32.BF16 R20, R76, R84.reuse, R20 ;  /* 0x000000544c14723c */ /* 0x080fe20000041814 */
[----:B------:R1:W-:Y:S07]  /*11040*/  MUFU.EX2 R185, R3 ;  /* 0x0000000300b97308 */ /* 0x0003ee0000000800 */
[C---:B------:R-:W-:Y:S07]  /*11050*/  HMMA.16816.F32.BF16 R24, R80.reuse, R84, R24 ;  /* 0x000000545018723c */ /* 0x040fee0000041818 */
[----:B------:R-:W-:Y:S01]  /*11060*/  FFMA.FTZ R84, R169, c[0x0][0x2d0], -R155 ;  /* 0x0000b400a9547a23 */ /* 0x000fe2000001089b */
[-C--:B------:R-:W-:Y:S03]  /*11070*/  HMMA.16816.F32.BF16 R28, R80, R86.reuse, R28 ;  /* 0x00000056501c723c */ /* 0x080fe6000004181c */
[----:B------:R4:W-:Y:S05]  /*11080*/  MUFU.EX2 R177, R84 ;  /* 0x0000005400b17308 */ /* 0x0009ea0000000800 */
[C---:B------:R-:W-:Y:S04]  /*11090*/  HMMA.16816.F32.BF16 R32, R76.reuse, R86, R32 ;  /* 0x000000564c20723c */ /* 0x040fe80000041820 */
[----:B-1----:R-:W-:Y:S04]  /*110a0*/  FFMA.FTZ R3, R241, c[0x0][0x2d0], -R153 ;  /* 0x0000b400f1037a23 */ /* 0x002fe80000010899 */
[-C--:B------:R-:W-:Y:S01]  /*110b0*/  HMMA.16816.F32.BF16 R36, R76, R92.reuse, R36 ;  /* 0x0000005c4c24723c */ /* 0x080fe20000041824 */
[----:B------:R1:W5:Y:S07]  /*110c0*/  MUFU.EX2 R182, R3 ;  /* 0x0000000300b67308 */ /* 0x00036e0000000800 */
[C---:B------:R-:W-:Y:S01]  /*110d0*/  HMMA.16816.F32.BF16 R40, R80.reuse, R92, R40 ;  /* 0x0000005c5028723c */ /* 0x040fe20000041828 */
[----:B----4-:R-:W4:Y:S07]  /*110e0*/  LDSM.16.MT88.4 R84, [R189+0x1800] ;  /* 0x00180000bd54783b */ /* 0x010f2e0000004200 */
        /* <DEDUP_REMOVED lines=9> */
[----:B------:R-:W3:Y:S03]  /*11180*/  LDSM.16.MT88.4 R88, [R193+0x1800] ;  /* 0x00180000c158783b */ /* 0x000ee60000004200 */
[--C-:B-1----:R-:W-:Y:S03]  /*11190*/  FFMA.FTZ R3, R106, c[0x0][0x2d0], -R154.reuse ;  /* 0x0000b4006a037a23 */ /* 0x102fe6000001089a */
[----:B--2---:R-:W-:Y:S01]  /*111a0*/  F2FP.BF16.PACK_AB R76, R184, R183 ;  /* 0x000000b7b84c723e */ /* 0x004fe200000010ff */
[----:B------:R1:W2:Y:S01]  /*111b0*/  MUFU.EX2 R179, R3 ;  /* 0x0000000300b37308 */ /* 0x0002a20000000800 */
[----:B-----5:R-:W-:Y:S03]  /*111c0*/  F2FP.BF16.PACK_AB R78, R182, R185 ;  /* 0x000000b9b64e723e */ /* 0x020fe600000010ff */
[--C-:B-1----:R-:W-:Y:S01]  /*111d0*/  FFMA.FTZ R3, R251, c[0x0][0x2d0], -R154.reuse ;  /* 0x0000b400fb037a23 */ /* 0x102fe2000001089a */
[----:B--2---:R-:W-:Y:S05]  /*111e0*/  F2FP.BF16.PACK_AB R77, R179, R181 ;  /* 0x000000b5b34d723e */ /* 0x004fea00000010ff */
[----:B------:R1:W-:Y:S02]  /*111f0*/  MUFU.EX2 R180, R3 ;  /* 0x0000000300b47308 */ /* 0x0003e40000000800 */
[----:B-1----:R-:W-:Y:S08]  /*11200*/  FFMA.FTZ R3, R252, c[0x0][0x2d0], -R154 ;  /* 0x0000b400fc037a23 */ /* 0x002ff0000001089a */
[----:B------:R1:W2:Y:S02]  /*11210*/  MUFU.EX2 R178, R3 ;  /* 0x0000000300b27308 */ /* 0x0002a40000000800 */
[--C-:B-1----:R-:W-:Y:S01]  /*11220*/  FFMA.FTZ R3, R105, c[0x0][0x2d0], -R155.reuse ;  /* 0x0000b40069037a23 */ /* 0x102fe2000001089b */
[----:B--2---:R-:W-:Y:S07]  /*11230*/  F2FP.BF16.PACK_AB R79, R178, R180 ;  /* 0x000000b4b24f723e */ /* 0x004fee00000010ff */
[----:B------:R1:W-:Y:S01]  /*11240*/  MUFU.EX2 R143, R3 ;  /* 0x00000003008f7308 */ /* 0x0003e20000000800 */
[-C--:B----4-:R-:W-:Y:S03]  /*11250*/  HMMA.16816.F32.BF16 R4, R76, R84.reuse, R4 ;  /* 0x000000544c04723c */ /* 0x090fe60000041804 */
[--C-:B-1----:R-:W-:Y:S06]  /*11260*/  FFMA.FTZ R3, R104, c[0x0][0x2d0], -R155.reuse ;  /* 0x0000b40068037a23 */ /* 0x102fec000001089b */
[----:B------:R1:W2:Y:S03]  /*11270*/  MUFU.EX2 R142, R3 ;  /* 0x00000003008e7308 */ /* 0x0002a60000000800 */
[----:B-1----:R-:W-:Y:S01]  /*11280*/  FFMA.FTZ R3, R103, c[0x0][0x2d0], -R155 ;  /* 0x0000b40067037a23 */ /* 0x002fe2000001089b */
[----:B--2---:R-:W-:Y:S06]  /*11290*/  F2FP.BF16.PACK_AB R80, R142, R143 ;  /* 0x0000008f8e50723e */ /* 0x004fec00000010ff */
[----:B------:R1:W2:Y:S02]  /*112a0*/  MUFU.EX2 R176, R3 ;  /* 0x0000000300b07308 */ /* 0x0002a40000000800 */
[--C-:B-1----:R-:W-:Y:S01]  /*112b0*/  FFMA.FTZ R3, R102, c[0x0][0x2d0], -R152.reuse ;  /* 0x0000b40066037a23 */ /* 0x102fe20000010898 */
[----:B--2---:R-:W-:Y:S02]  /*112c0*/  F2FP.BF16.PACK_AB R82, R176, R177 ;  /* 0x000000b1b052723e */ /* 0x004fe400000010ff */
[----:B------:R-:W-:Y:S05]  /*112d0*/  MOV R102, R162 ;  /* 0x000000a200667202 */ /* 0x000fea0000000f00 */
[----:B------:R1:W-:Y:S01]  /*112e0*/  MUFU.EX2 R141, R3 ;  /* 0x00000003008d7308 */ /* 0x0003e20000000800 */
[----:B------:R-:W-:Y:S01]  /*112f0*/  MOV R162, R167 ;  /* 0x000000a700a27202 */ /* 0x000fe20000000f00 */
[--C-:B-1----:R-:W-:Y:S01]  /*11300*/  FFMA.FTZ R3, R101, c[0x0][0x2d0], -R152.reuse ;  /* 0x0000b40065037a23 */ /* 0x102fe20000010898 */
[----:B------:R-:W-:Y:S02]  /*11310*/  MOV R101, R98 ;  /* 0x0000006200657202 */ /* 0x000fe40000000f00 */
[----:B------:R-:W2:Y:S05]  /*11320*/  LDL R98, [R1+0x1c] ;  /* 0x00001c0001627983 */ /* 0x000eaa0000100800 */
[----:B------:R1:W4:Y:S02]  /*11330*/  MUFU.EX2 R140, R3 ;  /* 0x00000003008c7308 */ /* 0x0003240000000800 */
[--C-:B-1----:R-:W-:Y:S01]  /*11340*/  FFMA.FTZ R3, R156, c[0x0][0x2d0], -R152.reuse ;  /* 0x0000b4009c037a23 */ /* 0x102fe20000010898 */
[----:B----4-:R-:W-:Y:S07]  /*11350*/  F2FP.BF16.PACK_AB R81, R140, R141 ;  /* 0x0000008d8c51723e */ /* 0x010fee00000010ff */
[----:B------:R1:W-:Y:S02]  /*11360*/  MUFU.EX2 R156, R3 ;  /* 0x00000003009c7308 */ /* 0x0003e40000000800 */
[----:B-1----:R-:W-:Y:S08]  /*11370*/  FFMA.FTZ R3, R157, c[0x0][0x2d0], -R152 ;  /* 0x0000b4009d037a23 */ /* 0x002ff00000010898 */
[----:B------:R1:W4:Y:S02]  /*11380*/  MUFU.EX2 R157, R3 ;  /* 0x00000003009d7308 */ /* 0x0003240000000800 */
[--C-:B-1----:R-:W-:Y:S01]  /*11390*/  FFMA.FTZ R3, R100, c[0x0][0x2d0], -R153.reuse ;  /* 0x0000b40064037a23 */ /* 0x102fe20000010899 */
[----:B----4-:R-:W-:Y:S02]  /*113a0*/  F2FP.BF16.PACK_AB R83, R157, R156 ;  /* 0x0000009c9d53723e */ /* 0x010fe400000010ff */
[----:B------:R-:W-:Y:S05]  /*113b0*/  MOV R100, R165 ;  /* 0x000000a500647202 */ /* 0x000fea0000000f00 */
[----:B------:R1:W-:Y:S01]  /*113c0*/  MUFU.EX2 R171, R3 ;  /* 0x0000000300ab7308 */ /* 0x0003e20000000800 */
[C---:B------:R-:W-:Y:S08]  /*113d0*/  HMMA.16816.F32.BF16 R8, R80.reuse, R84, R8 ;  /* 0x000000545008723c */ /* 0x040ff00000041808 */
[-C--:B------:R-:W-:Y:S08]  /*113e0*/  HMMA.16816.F32.BF16 R12, R80, R86.reuse, R12 ;  /* 0x00000056500c723c */ /* 0x080ff0000004180c */
[C---:B------:R-:W-:Y:S01]  /*113f0*/  HMMA.16816.F32.BF16 R16, R76.reuse, R86, R16 ;  /* 0x000000564c10723c */ /* 0x040fe20000041810 */
[----:B------:R-:W4:Y:S03]  /*11400*/  LDSM.16.MT88.4 R84, [R192+0x1800] ;  /* 0x00180000c054783b */ /* 0x000f260000004200 */
[----:B-1----:R-:W-:Y:S01]  /*11410*/  FFMA.FTZ R3, R99, c[0x0][0x2d0], -R153 ;  /* 0x0000b40063037a23 */ /* 0x002fe20000010899 */
[----:B------:R-:W-:Y:S03]  /*11420*/  MOV R99, R163 ;  /* 0x000000a300637202 */ /* 0x000fe60000000f00 */
[-C--:B---3--:R-:W-:Y:S01]  /*11430*/  HMMA.16816.F32.BF16 R20, R76, R88.reuse, R20 ;  /* 0x000000584c14723c */ /* 0x088fe20000041814 */
[----:B------:R1:W3:Y:S07]  /*11440*/  MUFU.EX2 R170, R3 ;  /* 0x0000000300aa7308 */ /* 0x0002ee0000000800 */
[C---:B------:R-:W-:Y:S07]  /*11450*/  HMMA.16816.F32.BF16 R24, R80.reuse, R88, R24 ;  /* 0x000000585018723c */ /* 0x040fee0000041818 */
[----:B------:R-:W-:Y:S01]  /*11460*/  FFMA.FTZ R88, R161, c[0x0][0x2d0], -R155 ;  /* 0x0000b400a1587a23 */ /* 0x000fe2000001089b */
[-C--:B------:R-:W-:Y:S03]  /*11470*/  HMMA.16816.F32.BF16 R28, R80, R90.reuse, R28 ;  /* 0x0000005a501c723c */ /* 0x080fe6000004181c */
[----:B------:R-:W-:Y:S05]  /*11480*/  MUFU.EX2 R161, R88 ;  /* 0x0000005800a17308 */ /* 0x000fea0000000800 */
[C---:B------:R-:W-:Y:S04]  /*11490*/  HMMA.16816.F32.BF16 R32, R76.reuse, R90, R32 ;  /* 0x0000005a4c20723c */ /* 0x040fe80000041820 */
[--C-:B-1----:R-:W-:Y:S01]  /*114a0*/  FFMA.FTZ R3, R159, c[0x0][0x2d0], -R153.reuse ;  /* 0x0000b4009f037a23 */ /* 0x102fe20000010899 */
[----:B---3--:R-:W-:Y:S03]  /*114b0*/  F2FP.BF16.PACK_AB R148, R170, R171 ;  /* 0x000000abaa94723e */ /* 0x008fe600000010ff */
[-C--:B------:R-:W-:Y:S01]  /*114c0*/  HMMA.16816.F32.BF16 R36, R76, R92.reuse, R36 ;  /* 0x0000005c4c24723c */ /* 0x080fe20000041824 */
[----:B------:R1:W-:Y:S07]  /*114d0*/  MUFU.EX2 R169, R3 ;  /* 0x0000000300a97308 */ /* 0x0003ee0000000800 */
[C---:B------:R-:W-:Y:S08]  /*114e0*/  HMMA.16816.F32.BF16 R40, R80.reuse, R92, R40 ;  /* 0x0000005c5028723c */ /* 0x040ff00000041828 */
[-C--:B------:R-:W-:Y:S08]  /*114f0*/  HMMA.16816.F32.BF16 R44, R80, R94.reuse, R44 ;  /* 0x0000005e502c723c */ /* 0x080ff0000004182c */
[C---:B------:R-:W-:Y:S04]  /*11500*/  HMMA.16816.F32.BF16 R48, R76.reuse, R94, R48 ;  /* 0x0000005e4c30723c */ /* 0x040fe80000041830 */
[----:B-1----:R-:W-:Y:S04]  /*11510*/  FFMA.FTZ R3, R158, c[0x0][0x2d0], -R153 ;  /* 0x0000b4009e037a23 */ /* 0x002fe80000010899 */
[----:B------:R1:W3:Y:S01]  /*11520*/  MUFU.EX2 R167, R3 ;  /* 0x0000000300a77308 */ /* 0x0002e20000000800 */
[-C--:B----4-:R-:W-:Y:S08]  /*11530*/  HMMA.16816.F32.BF16 R52, R76, R84.reuse, R52 ;  /* 0x000000544c34723c */ /* 0x090ff00000041834 */
[C---:B------:R-:W-:Y:S07]  /*11540*/  HMMA.16816.F32.BF16 R56, R80.reuse, R84, R56 ;  /* 0x000000545038723c */ /* 0x040fee0000041838 */
[----:B------:R-:W-:Y:S01]  /*11550*/  MOV R85, R2 ;  /* 0x0000000200557202 */ /* 0x000fe20000000f00 */
[-C--:B------:R-:W-:Y:S04]  /*11560*/  HMMA.16816.F32.BF16 R60, R80, R86.reuse, R60 ;  /* 0x00000056503c723c */ /* 0x080fe8000004183c */
[----:B------:R-:W-:Y:S01]  /*11570*/  MOV R84, R70 ;  /* 0x0000004600547202 */ /* 0x000fe20000000f00 */
[--C-:B-1----:R-:W-:Y:S03]  /*11580*/  FFMA.FTZ R3, R97, c[0x0][0x2d0], -R154.reuse ;  /* 0x0000b40061037a23 */ /* 0x102fe6000001089a */
[----:B------:R-:W-:Y:S01]  /*11590*/  HMMA.16816.F32.BF16 R64, R76, R86, R64 ;  /* 0x000000564c40723c */ /* 0x000fe20000041840 */
[----:B------:R-:W4:Y:S01]  /*115a0*/  LDL.LU R97, [R1+0xc] ;  /* 0x00000c0001617983 */ /* 0x000f220000300800 */
[----:B------:R1:W-:Y:S02]  /*115b0*/  MUFU.EX2 R165, R3 ;  /* 0x0000000300a57308 */ /* 0x0003e40000000800 */
[----:B---3--:R-:W-:Y:S01]  /*115c0*/  F2FP.BF16.PACK_AB R150, R167, R169 ;  /* 0x000000a9a796723e */ /* 0x008fe200000010ff */
[--C-:B-1----:R-:W-:Y:S02]  /*115d0*/  FFMA.FTZ R3, R96, c[0x0][0x2d0], -R154.reuse ;  /* 0x0000b40060037a23 */ /* 0x102fe4000001089a */
[----:B------:R-:W3:Y:S05]  /*115e0*/  LDL.LU R96, [R1+0x10] ;  /* 0x0000100001607983 */ /* 0x000eea0000300800 */
[----:B------:R1:W5:Y:S01]  /*115f0*/  MUFU.EX2 R163, R3 ;  /* 0x0000000300a37308 */ /* 0x0003620000000800 */
[----:B------:R-:W3:Y:S04]  /*11600*/  LDL.LU R89, [R1+0x14] ;  /* 0x0000140001597983 */ /* 0x000ee80000300800 */
[----:B------:R-:W3:Y:S01]  /*11610*/  LDL.LU R88, [R1+0x18] ;  /* 0x0000180001587983 */ /* 0x000ee20000300800 */
[--C-:B-1----:R-:W-:Y:S01]  /*11620*/  FFMA.FTZ R3, R164, c[0x0][0x2d0], -R154.reuse ;  /* 0x0000b400a4037a23 */ /* 0x102fe2000001089a */
[----:B-----5:R-:W-:Y:S03]  /*11630*/  F2FP.BF16.PACK_AB R149, R163, R165 ;  /* 0x000000a5a395723e */ /* 0x020fe600000010ff */
[----:B------:R1:W-:Y:S02]  /*11640*/  MUFU.EX2 R164, R3 ;  /* 0x0000000300a47308 */ /* 0x0003e40000000800 */
[----:B-1----:R-:W-:Y:S08]  /*11650*/  FFMA.FTZ R3, R162, c[0x0][0x2d0], -R154 ;  /* 0x0000b400a2037a23 */ /* 0x002ff0000001089a */
[----:B------:R1:W5:Y:S01]  /*11660*/  MUFU.EX2 R162, R3 ;  /* 0x0000000300a27308 */ /* 0x0003620000000800 */
[----:B--2---:R-:W-:Y:S02]  /*11670*/  ISETP.GT.AND P0, PT, R206, R98, PT ;  /* 0x00000062ce00720c */ /* 0x004fe40003f04270 */
[----:B------:R-:W-:Y:S01]  /*11680*/  MOV R206, R205 ;  /* 0x000000cd00ce7202 */ /* 0x000fe20000000f00 */
[--C-:B-1----:R-:W-:Y:S01]  /*11690*/  FFMA.FTZ R3, R160, c[0x0][0x2d0], -R155.reuse ;  /* 0x0000b400a0037a23 */ /* 0x102fe2000001089b */
[----:B-----5:R-:W-:Y:S05]  /*116a0*/  F2FP.BF16.PACK_AB R151, R162, R164 ;  /* 0x000000a4a297723e */ /* 0x020fea00000010ff */
        /* <DEDUP_REMOVED lines=8> */
[----:B------:R-:W1:Y:S06]  /*11730*/  LDSM.16.MT88.4 R100, [R189+0x2000] ;  /* 0x00200000bd64783b */ /* 0x000e6c0000004200 */
[----:B------:R2:W-:Y:S02]  /*11740*/  MUFU.EX2 R155, R3 ;  /* 0x00000003009b7308 */ /* 0x0005e40000000800 */
[--C-:B--2---:R-:W-:Y:S08]  /*11750*/  FFMA.FTZ R3, R99, c[0x0][0x2d0], -R152.reuse ;  /* 0x0000b40063037a23 */ /* 0x104ff00000010898 */
[----:B------:R2:W5:Y:S02]  /*11760*/  MUFU.EX2 R154, R3 ;  /* 0x00000003009a7308 */ /* 0x0005640000000800 */
[--C-:B--2---:R-:W-:Y:S01]  /*11770*/  FFMA.FTZ R3, R74, c[0x0][0x2d0], -R152.reuse ;  /* 0x0000b4004a037a23 */ /* 0x104fe20000010898 */
[----:B-----5:R-:W-:Y:S01]  /*11780*/  F2FP.BF16.PACK_AB R145, R154, R155 ;  /* 0x0000009b9a91723e */ /* 0x020fe200000010ff */
[----:B------:R-:W-:Y:S06]  /*11790*/  FFMA.FTZ R152, R75, c[0x0][0x2d0], -R152 ;  /* 0x0000b4004b987a23 */ /* 0x000fec0000010898 */
[----:B------:R-:W-:Y:S10]  /*117a0*/  MUFU.EX2 R153, R3 ;  /* 0x0000000300997308 */ /* 0x000ff40000000800 */
[----:B------:R-:W2:Y:S02]  /*117b0*/  MUFU.EX2 R74, R152 ;  /* 0x00000098004a7308 */ /* 0x000ea40000000800 */
[----:B--2---:R-:W-:Y:S01]  /*117c0*/  F2FP.BF16.PACK_AB R147, R74, R153 ;  /* 0x000000994a93723e */ /* 0x004fe200000010ff */
[----:B----4-:R-:W-:Y:S04]  /*117d0*/  FFMA.FTZ R3, R73, R97, R231 ;  /* 0x0000006149037223 */ /* 0x010fe800000100e7 */
[----:B------:R-:W-:Y:S04]  /*117e0*/  FADD.FTZ R3, R236, R3 ;  /* 0x00000003ec037221 */ /* 0x000fe80000010000 */
[----:B------:R-:W-:Y:S02]  /*117f0*/  FADD.FTZ R3, R237, R3 ;  /* 0x00000003ed037221 */ /* 0x000fe40000010000 */
[----:B---3--:R-:W-:Y:S02]  /*11800*/  FFMA.FTZ R73, R68, R96, R228 ;  /* 0x0000006044497223 */ /* 0x008fe400000100e4 */
[----:B------:R-:W-:Y:S02]  /*11810*/  FFMA.FTZ R69, R69, R89, R227 ;  /* 0x0000005945457223 */ /* 0x000fe400000100e3 */
[----:B------:R-:W-:Y:S02]  /*11820*/  FFMA.FTZ R68, R0, R88, R172 ;  /* 0x0000005800447223 */ /* 0x000fe400000100ac */
[----:B------:R-:W-:Y:S01]  /*11830*/  FADD.FTZ R0, R233, R73 ;  /* 0x00000049e9007221 */ /* 0x000fe20000010000 */
[-C--:B-1----:R-:W-:Y:S05]  /*11840*/  HMMA.16816.F32.BF16 R88, R148, R100.reuse, R4 ;  /* 0x000000649458723c */ /* 0x082fea0000041804 */
[----:B------:R-:W-:Y:S02]  /*11850*/  FADD.FTZ R0, R235, R0 ;  /* 0x00000000eb007221 */ /* 0x000fe40000010000 */
[----:B------:R-:W-:Y:S01]  /*11860*/  FADD.FTZ R5, R229, R69 ;  /* 0x00000045e5057221 */ /* 0x000fe20000010000 */
[C---:B------:R-:W-:Y:S04]  /*11870*/  HMMA.16816.F32.BF16 R92, R144.reuse, R100, R8 ;  /* 0x00000064905c723c */ /* 0x040fe80000041808 */
[----:B------:R-:W-:Y:S03]  /*11880*/  FADD.FTZ R4, R173, R68 ;  /* 0x00000044ad047221 */ /* 0x000fe60000010000 */
        /* <DEDUP_REMOVED lines=83> */
[----:B------:R-:W-:Y:S02]  /*11dc0*/  FADD.FTZ R4, R162, R5 ;  /* 0x00000005a2047221 */ /* 0x000fe40000010000 */
[----:B------:R-:W-:Y:S02]  /*11dd0*/  FADD.FTZ R3, R158, R3 ;  /* 0x000000039e037221 */ /* 0x000fe40000010000 */
[----:B------:R-:W-:Y:S01]  /*11de0*/  FADD.FTZ R0, R74, R0 ;  /* 0x000000004a007221 */ /* 0x000fe20000010000 */
[----:B------:R-:W-:Y:S04]  /*11df0*/  STL [R1+0x10], R4 ;  /* 0x0000100401007387 */ /* 0x000fe80000100800 */
[----:B------:R1:W-:Y:S04]  /*11e00*/  STL [R1+0x14], R3 ;  /* 0x0000140301007387 */ /* 0x0003e80000100800 */
[----:B------:R2:W-:Y:S01]  /*11e10*/  STL [R1+0x18], R0 ;  /* 0x0000180001007387 */ /* 0x0005e20000100800 */
[----:B-1----:R-:W-:Y:S02]  /*11e20*/  MOV R3, R71 ;  /* 0x0000004700037202 */ /* 0x002fe40000000f00 */
[----:B--2---:R-:W-:Y:S02]  /*11e30*/  MOV R0, R2 ;  /* 0x0000000200007202 */ /* 0x004fe40000000f00 */
[----:B------:R-:W-:Y:S01]  /*11e40*/  MOV R2, R72 ;  /* 0x0000004800027202 */ /* 0x000fe20000000f00 */
[----:B------:R-:W-:-:S05]  /*11e50*/  @P0 BRA `(.L_x_630) ;  /* 0xffffc53000000947 */ /* 0x000fca000383ffff */
.L_x_629:
[----:B------:R-:W-:-:S13]  /*11e60*/  ISETP.GE.AND P0, PT, R205, R239, PT ;  /* 0x000000efcd00720c */ /* 0x000fda0003f06270 */
[----:B------:R-:W-:Y:S05]  /*11e70*/  @!P0 BRA `(.L_x_631) ;  /* 0x0000576000008947 */ /* 0x000fea0003800000 */
[----:B------:R-:W-:Y:S01]  /*11e80*/  IMAD.MOV.U32 R85, RZ, RZ, R71 ;  /* 0x000000ffff557224 */ /* 0x000fe200078e0047 */
[----:B------:R-:W-:Y:S01]  /*11e90*/  MOV R87, R0 ;  /* 0x0000000000577202 */ /* 0x000fe20000000f00 */
[----:B------:R-:W-:Y:S01]  /*11ea0*/  IMAD.MOV.U32 R84, RZ, RZ, R72 ;  /* 0x000000ffff547224 */ /* 0x000fe200078e0048 */
[----:B------:R-:W-:Y:S02]  /*11eb0*/  MOV R86, R70 ;  /* 0x0000004600567202 */ /* 0x000fe40000000f00 */
.L_x_648:
[----:B--2---:R-:W2:Y:S01]  /*11ec0*/  LDL R176, [R1+0x34] ;  /* 0x0000340001b07983 */ /* 0x004ea20000100800 */
[----:B------:R-:W-:Y:S04]  /*11ed0*/  DEPBAR.LE SB0, 0x0 ;  /* 0x000080000000791a */ /* 0x000fe80000000000 */
[----:B------:R-:W2:Y:S01]  /*11ee0*/  LDL.64 R2, [R1+0x28] ;  /* 0x0000280001027983 */ /* 0x000ea20000100a00 */
[----:B------:R-:W-:Y:S01]  /*11ef0*/  WARPSYNC 0xffffffff ;  /* 0xffffffff00007948 */ /* 0x000fe20003800000 */
[----:B------:R-:W-:Y:S01]  /*11f00*/  SHF.R.S32.HI R0, RZ, 0x1f, R205 ;  /* 0x0000001fff007819 */ /* 0x000fe200000114cd */
[----:B------:R-:W-:Y:S01]  /*11f10*/  ULDC UR4, c[0x0][0x324] ;  /* 0x0000c90000047ab9 */ /* 0x000fe20000000800 */
[----:B------:R-:W-:Y:S01]  /*11f20*/  MOV R211, 0x5 ;  /* 0x0000000500d37802 */ /* 0x000fe20000000f00 */
[----:B------:R-:W-:Y:S01]  /*11f30*/  ULOP3.LUT UR4, URZ, UR4, URZ, 0x33, !UPT ;  /* 0x000000043f047292 */ /* 0x000fe2000f8e333f */
[----:B------:R-:W-:Y:S01]  /*11f40*/  BAR.SYNC.DEFER_BLOCKING 0x0 ;  /* 0x0000000000007b1d */ /* 0x000fe20000010000 */
[----:B------:R-:W-:Y:S04]  /*11f50*/  IMAD R0, R0, c[0x0][0x208], RZ ;  /* 0x0000820000007a24 */ /* 0x000fe800078e02ff */
[C---:B------:R-:W-:Y:S03]  /*11f60*/  IMAD R0, R205.reuse, c[0x0][0x20c], R0 ;  /* 0x00008300cd007a24 */ /* 0x040fe600078e0200 */
[----:B------:R-:W-:Y:S08]  /*11f70*/  LDSM.16.M88.4 R80, [R195] ;  /* 0x00000000c350783b */ /* 0x000ff00000000200 */
[----:B------:R-:W3:Y:S08]  /*11f80*/  LDSM.16.M88.4 R16, [R188] ;  /* 0x00000000bc10783b */ /* 0x000ef00000000200 */
[----:B------:R-:W4:Y:S08]  /*11f90*/  LDSM.16.M88.4 R76, [R195+0x2000] ;  /* 0x00200000c34c783b */ /* 0x000f300000000200 */
[----:B------:R-:W5:Y:S08]  /*11fa0*/  LDSM.16.M88.4 R32, [R188+0x800] ;  /* 0x00080000bc20783b */ /* 0x000f700000000200 */
        /* <DEDUP_REMOVED lines=8> */
[----:B------:R-:W2:Y:S04]  /*12030*/  LDL R217, [R1+0x30] ;  /* 0x0000300001d97983 */ /* 0x000ea80000100800 */
[----:B------:R-:W2:Y:S06]  /*12040*/  LDL.64 R226, [R1+0x20] ;  /* 0x0000200001e27983 */ /* 0x000eac0000100a00 */
[----:B------:R-:W2:Y:S04]  /*12050*/  LDL R215, [R1+0x40] ;  /* 0x0000400001d77983 */ /* 0x000ea80000100800 */
[----:B------:R-:W2:Y:S01]  /*12060*/  LDL R213, [R1+0x44] ;  /* 0x0000440001d57983 */ /* 0x000ea20000100800 */
[-C--:B-1-3--:R-:W-:Y:S08]  /*12070*/  HMMA.16816.F32.BF16 R4, R80, R16.reuse, RZ ;  /* 0x000000105004723c */ /* 0x08aff000000418ff */
[C---:B----4-:R-:W-:Y:S08]  /*12080*/  HMMA.16816.F32.BF16 R8, R76.reuse, R16, RZ ;  /* 0x000000104c08723c */ /* 0x050ff000000418ff */
        /* <DEDUP_REMOVED lines=18> */
[----:B------:R-:W1:Y:S03]  /*121b0*/  LDSM.16.M88.4 R152, [R201] ;  /* 0x00000000c998783b */ /* 0x000e660000000200 */
[----:B--2---:R-:W-:Y:S04]  /*121c0*/  MOV R3, R176 ;  /* 0x000000b000037202 */ /* 0x004fe80000000f00 */
[-C--:B------:R-:W-:Y:S08]  /*121d0*/  HMMA.16816.F32.BF16 R4, R156, R160.reuse, R4 ;  /* 0x000000a09c04723c */ /* 0x080ff00000041804 */
[C---:B------:R-:W-:Y:S07]  /*121e0*/  HMMA.16816.F32.BF16 R8, R164.reuse, R160, R8 ;  /* 0x000000a0a408723c */ /* 0x040fee0000041808 */
[----:B------:R-:W-:Y:S01]  /*121f0*/  IMAD.WIDE.U32 R160, R205, c[0x0][0x208], RZ ;  /* 0x00008200cda07a25 */ /* 0x000fe200078e00ff */
[-C--:B------:R-:W-:Y:S04]  /*12200*/  HMMA.16816.F32.BF16 R12, R164, R162.reuse, R12 ;  /* 0x000000a2a40c723c */ /* 0x080fe8000004180c */
[----:B------:R-:W-:Y:S01]  /*12210*/  IADD3 R0, R161, R0, RZ ;  /* 0x00000000a1007210 */ /* 0x000fe20007ffe0ff */
[----:B------:R-:W-:Y:S03]  /*12220*/  IMAD.WIDE.U32 R2, R160, 0x50, R2 ;  /* 0x00000050a0027825 */ /* 0x000fe600078e0002 */
[C---:B------:R-:W-:Y:S01]  /*12230*/  HMMA.16816.F32.BF16 R16, R156.reuse, R162, R16 ;  /* 0x000000a29c10723c */ /* 0x040fe20000041810 */
[----:B------:R-:W2:Y:S03]  /*12240*/  LDSM.16.M88.4 R160, [R200] ;  /* 0x00000000c8a0783b */ /* 0x000ea60000000200 */
[----:B------:R-:W-:Y:S01]  /*12250*/  IMAD R0, R0, 0x50, RZ ;  /* 0x0000005000007824 */ /* 0x000fe200078e02ff */
[C---:B------:R-:W-:Y:S03]  /*12260*/  LEA R176, P0, R2.reuse, c[0x0][0x1f8], 0x1 ;  /* 0x00007e0002b07a11 */ /* 0x040fe600078008ff */
[-C--:B------:R-:W-:Y:S04]  /*12270*/  HMMA.16816.F32.BF16 R20, R156, R168.reuse, R20 ;  /* 0x000000a89c14723c */ /* 0x080fe80000041814 */
[----:B------:R-:W-:Y:S04]  /*12280*/  IADD3 R0, R3, R0, RZ ;  /* 0x0000000003007210 */ /* 0x000fe80007ffe0ff */
[C---:B------:R-:W-:Y:S04]  /*12290*/  HMMA.16816.F32.BF16 R24, R164.reuse, R168, R24 ;  /* 0x000000a8a418723c */ /* 0x040fe80000041818 */
[----:B------:R-:W-:Y:S03]  /*122a0*/  LEA.HI.X R177, R2, c[0x0][0x1fc], R0, 0x1, P0 ;  /* 0x00007f0002b17a11 */ /* 0x000fe600000f0c00 */
[----:B------:R-:W-:Y:S01]  /*122b0*/  MOV R168, c[0x0][0x208] ;  /* 0x0000820000a87a02 */ /* 0x000fe20000000f00 */
[-C--:B------:R-:W-:Y:S01]  /*122c0*/  HMMA.16816.F32.BF16 R28, R164, R170.reuse, R28 ;  /* 0x000000aaa41c723c */ /* 0x080fe2000004181c */
[----:B------:R-:W-:Y:S01]  /*122d0*/  @!PT LDS RZ, [RZ] ;  /* 0x00000000fffff984 */ /* 0x000fe20000000800 */
[----:B------:R-:W-:Y:S01]  /*122e0*/  @!PT LDS RZ, [RZ] ;  /* 0x00000000fffff984 */ /* 0x000fe20000000800 */
[----:B------:R-:W-:Y:S01]  /*122f0*/  @!PT LDS RZ, [RZ] ;  /* 0x00000000fffff984 */ /* 0x000fe20000000800 */
[----:B------:R3:W-:Y:S03]  /*12300*/  LDGSTS.E.BYPASS.LTC128B.128 [R207+0x100], [R176.64], !P4 ;  /* 0x00100000b0cf7fae */ /* 0x0007e6000e101d48 */
[C---:B------:R-:W-:Y:S02]  /*12310*/  SHF.L.U32 R178, R168.reuse, 0x5, RZ ;  /* 0x00000005a8b27819 */ /* 0x040fe400000006ff */
[----:B------:R-:W-:Y:S02]  /*12320*/  SHF.L.U64.HI R0, R168, R211, c[0x0][0x20c] ;  /* 0x00008300a8007619 */ /* 0x000fe400000102d3 */
[C---:B------:R-:W-:Y:S07]  /*12330*/  HMMA.16816.F32.BF16 R32, R156.reuse, R170, R32 ;  /* 0x000000aa9c20723c */ /* 0x040fee0000041820 */
[----:B------:R-:W-:Y:S01]  /*12340*/  IADD3 R170, P1, R176, R178, RZ ;  /* 0x000000b2b0aa7210 */ /* 0x000fe20007f3e0ff */
[-C--:B------:R-:W-:Y:S04]  /*12350*/  HMMA.16816.F32.BF16 R36, R156, R172.reuse, R36 ;  /* 0x000000ac9c24723c */ /* 0x080fe80000041824 */
[----:B------:R-:W-:Y:S02]  /*12360*/  IADD3.X R171, R177, R0, RZ, P1, !PT ;  /* 0x00000000b1ab7210 */ /* 0x000fe40000ffe4ff */
[----:B------:R-:W-:Y:S02]  /*12370*/  IADD3 R168, P0, R170, R178, RZ ;  /* 0x000000b2aaa87210 */ /* 0x000fe40007f1e0ff */
[C---:B------:R-:W-:Y:S01]  /*12380*/  HMMA.16816.F32.BF16 R40, R164.reuse, R172, R40 ;  /* 0x000000aca428723c */ /* 0x040fe20000041828 */
[----:B------:R4:W-:Y:S03]  /*12390*/  LDGSTS.E.BYPASS.LTC128B.128 [R207+0x900], [R170.64], !P4 ;  /* 0x00900000aacf7fae */ /* 0x0009e6000e101d48 */
[----:B------:R-:W-:Y:S02]  /*123a0*/  IADD3.X R169, R171, R0, RZ, P0, !PT ;  /* 0x00000000aba97210 */ /* 0x000fe400007fe4ff */
[----:B------:R-:W-:Y:S02]  /*123b0*/  IADD3 R2, P1, R168, R178, RZ ;  /* 0x000000b2a8027210 */ /* 0x000fe40007f3e0ff */
[-C--:B------:R-:W-:Y:S01]  /*123c0*/  HMMA.16816.F32.BF16 R44, R164, R174.reuse, R44 ;  /* 0x000000aea42c723c */ /* 0x080fe2000004182c */
[----:B------:R4:W-:Y:S03]  /*123d0*/  LDGSTS.E.BYPASS.LTC128B.128 [R207+0x1100], [R168.64], !P4 ;  /* 0x01100000a8cf7fae */ /* 0x0009e6000e101d48 */
[----:B------:R-:W-:Y:S02]  /*123e0*/  IADD3.X R3, R169, R0, RZ, P1, !PT ;  /* 0x00000000a9037210 */ /* 0x000fe40000ffe4ff */
[----:B------:R-:W-:Y:S02]  /*123f0*/  IADD3 R172, P0, R2, R178, RZ ;  /* 0x000000b202ac7210 */ /* 0x000fe40007f1e0ff */
[C---:B------:R-:W-:Y:S01]  /*12400*/  HMMA.16816.F32.BF16 R48, R156.reuse, R174, R48 ;  /* 0x000000ae9c30723c */ /* 0x040fe20000041830 */
[----:B------:R5:W-:Y:S03]  /*12410*/  LDGSTS.E.BYPASS.LTC128B.128 [R207+0x1900], [R2.64], !P4 ;  /* 0x0190000002cf7fae */ /* 0x000be6000e101d48 */
[----:B------:R-:W-:Y:S02]  /*12420*/  IADD3.X R173, R3, R0, RZ, P0, !PT ;  /* 0x0000000003ad7210 */ /* 0x000fe400007fe4ff */
[----:B------:R-:W-:Y:S02]  /*12430*/  ISETP.GT.AND P0, PT, R205, R239, PT ;  /* 0x000000efcd00720c */ /* 0x000fe40003f04270 */
[-C--:B-1----:R-:W-:Y:S01]  /*12440*/  HMMA.16816.F32.BF16 R52, R156, R152.reuse, R52 ;  /* 0x000000989c34723c */ /* 0x082fe20000041834 */
[----:B------:R1:W-:Y:S07]  /*12450*/  LDGSTS.E.BYPASS.LTC128B.128 [R207+0x2100], [R172.64], !P4 ;  /* 0x02100000accf7fae */ /* 0x0003ee000e101d48 */
[C---:B------:R-:W-:Y:S01]  /*12460*/  HMMA.16816.F32.BF16 R56, R164.reuse, R152, R56 ;  /* 0x00000098a438723c */ /* 0x040fe20000041838 */
[----:B---3--:R-:W-:Y:S07]  /*12470*/  LDSM.16.M88.4 R176, [R196+0x2000] ;  /* 0x00200000c4b0783b */ /* 0x008fee0000000200 */
[-C--:B------:R-:W-:Y:S01]  /*12480*/  HMMA.16816.F32.BF16 R60, R164, R154.reuse, R60 ;  /* 0x0000009aa43c723c */ /* 0x080fe2000004183c */
[----:B----4-:R-:W-:Y:S07]  /*12490*/  LDSM.16.M88.4 R168, [R196] ;  /* 0x00000000c4a8783b */ /* 0x010fee0000000200 */
[C---:B------:R-:W-:Y:S01]  /*124a0*/  HMMA.16816.F32.BF16 R64, R156.reuse, R154, R64 ;  /* 0x0000009a9c40723c */ /* 0x040fe20000041840 */
[----:B------:R-:W-:Y:S07]  /*124b0*/  LDSM.16.M88.4 R180, [R194+0x800] ;  /* 0x00080000c2b4783b */ /* 0x000fee0000000200 */
[-C--:B--2---:R-:W-:Y:S01]  /*124c0*/  HMMA.16816.F32.BF16 R68, R156, R160.reuse, R68 ;  /* 0x000000a09c44723c */ /* 0x084fe20000041844 */
[----:B-1----:R-:W1:Y:S07]  /*124d0*/  LDSM.16.M88.4 R172, [R194] ;  /* 0x00000000c2ac783b */ /* 0x002e6e0000000200 */
[C---:B------:R-:W-:Y:S01]  /*124e0*/  HMMA.16816.F32.BF16 R72, R164.reuse, R160, R72 ;  /* 0x000000a0a448723c */ /* 0x040fe20000041848 */
[----:B------:R-:W2:Y:S07]  /*124f0*/  LDSM.16.M88.4 R152, [R194+0x1000] ;  /* 0x00100000c298783b */ /* 0x000eae0000000200 */
[-C--:B------:R-:W-:Y:S01]  /*12500*/  HMMA.16816.F32.BF16 R76, R164, R162.reuse, R76 ;  /* 0x000000a2a44c723c */ /* 0x080fe2000004184c */
[----:B------:R-:W3:Y:S07]  /*12510*/  LDSM.16.M88.4 R164, [R194+0x1800] ;  /* 0x00180000c2a4783b */ /* 0x000eee0000000200 */
[----:B------:R-:W-:Y:S01]  /*12520*/  HMMA.16816.F32.BF16 R80, R156, R162, R80 ;  /* 0x000000a29c50723c */ /* 0x000fe20000041850 */
[----:B------:R-:W4:Y:S08]  /*12530*/  LDSM.16.M88.4 R184, [R194+0x2000] ;  /* 0x00200000c2b8783b */ /* 0x000f300000000200 */
[----:B------:R-:W-:Y:S01]  /*12540*/  LDSM.16.M88.4 R156, [R197] ;  /* 0x00000000c59c783b */ /* 0x000fe20000000200 */
[-C--:B-1----:R-:W-:Y:S07]  /*12550*/  HMMA.16816.F32.BF16 R4, R168, R172.reuse, R4 ;  /* 0x000000aca804723c */ /* 0x082fee0000041804 */
[----:B------:R-:W1:Y:S01]  /*12560*/  LDSM.16.M88.4 R160, [R191] ;  /* 0x00000000bfa0783b */ /* 0x000e620000000200 */
[C---:B------:R-:W-:Y:S07]  /*12570*/  HMMA.16816.F32.BF16 R8, R176.reuse, R172, R8 ;  /* 0x000000acb008723c */ /* 0x040fee0000041808 */
[----:B------:R-:W0:Y:S01]  /*12580*/  LDGDEPBAR ;  /* 0x00000000000079af */ /* 0x000e220000000000 */
[-C--:B------:R-:W-:Y:S08]  /*12590*/  HMMA.16816.F32.BF16 R12, R176, R174.reuse, R12 ;  /* 0x000000aeb00c723c */ /* 0x080ff0000004180c */
[C---:B------:R-:W-:Y:S01]  /*125a0*/  HMMA.16816.F32.BF16 R16, R168.reuse, R174, R16 ;  /* 0x000000aea810723c */ /* 0x040fe20000041810 */
[----:B------:R-:W1:Y:S07]  /*125b0*/  LDSM.16.M88.4 R172, [R197+0x2000] ;  /* 0x00200000c5ac783b */ /* 0x000e6e0000000200 */
[-C--:B------:R-:W-:Y:S08]  /*125c0*/  HMMA.16816.F32.BF16 R20, R168, R180.reuse, R20 ;  /* 0x000000b4a814723c */ /* 0x080ff00000041814 */
[C---:B------:R-:W-:Y:S08]  /*125d0*/  HMMA.16816.F32.BF16 R24, R176.reuse, R180, R24 ;  /* 0x000000b4b018723c */ /* 0x040ff00000041818 */
[-C--:B------:R-:W-:Y:S08]  /*125e0*/  HMMA.16816.F32.BF16 R28, R176, R182.reuse, R28 ;  /* 0x000000b6b01c723c */ /* 0x080ff0000004181c */
[C---:B------:R-:W-:Y:S08]  /*125f0*/  HMMA.16816.F32.BF16 R32, R168.reuse, R182, R32 ;  /* 0x000000b6a820723c */ /* 0x040ff00000041820 */
[-C--:B--2---:R-:W-:Y:S08]  /*12600*/  HMMA.16816.F32.BF16 R36, R168, R152.reuse, R36 ;  /* 0x00000098a824723c */ /* 0x084ff00000041824 */
        /* <DEDUP_REMOVED lines=16> */
[----:B------:R1:W2:Y:S04]  /*12710*/  MUFU.TANH R187, R0 ;  /* 0x0000000000bb7308 */ /* 0x0002a80000002400 */
[----:B-----5:R-:W-:Y:S02]  /*12720*/  FMUL.FTZ R3, R10, c[0x0][0x320] ;  /* 0x0000c8000a037a20 */ /* 0x020fe40000410000 */
        /* <DEDUP_REMOVED lines=41> */
[----:B------:R-:W-:Y:S01]  /*129c0*/  IADD3 R5, R213, R215, RZ ;  /* 0x000000d7d5057210 */ /* 0x000fe20007ffe0ff */
[-C--:B------:R-:W-:Y:S01]  /*129d0*/  HMMA.16816.F32.BF16 R60, R172, R6.reuse, R60 ;  /* 0x00000006ac3c723c */ /* 0x080fe2000004183c */
[----:B------:R-:W-:Y:S02]  /*129e0*/  MOV R213, c[0x0][0x2c4] ;  /* 0x0000b10000d57a02 */ /* 0x000fe40000000f00 */
[----:B------:R1:W1:Y:S02]  /*129f0*/  MUFU.TANH R222, R0 ;  /* 0x0000000000de7308 */ /* 0x0002640000002400 */
[----:B------:R-:W-:Y:S03]  /*12a00*/  ISETP.NE.AND P2, PT, R213, 0x1, PT ;  /* 0x00000001d500780c */ /* 0x000fe60003f45270 */
[C---:B------:R-:W-:Y:S05]  /*12a10*/  HMMA.16816.F32.BF16 R64, R156.reuse, R6, R64 ;  /* 0x000000069c40723c */ /* 0x040fea0000041840 */
[----:B------:R3:W3:Y:S02]  /*12a20*/  MUFU.TANH R176, R2 ;  /* 0x0000000200b07308 */ /* 0x0006e40000002400 */
[----:B------:R-:W-:Y:S01]  /*12a30*/  @P0 MOV R6, R226 ;  /* 0x000000e200060202 */ /* 0x000fe20000000f00 */
[-C--:B-----5:R-:W-:Y:S04]  /*12a40*/  HMMA.16816.F32.BF16 R68, R156, R8.reuse, R68 ;  /* 0x000000089c44723c */ /* 0x0a0fe80000041844 */
[----:B------:R-:W-:Y:S01]  /*12a50*/  @P0 MOV R7, R217 ;  /* 0x000000d900070202 */ /* 0x000fe20000000f00 */
[----:B--2---:R-:W-:Y:S03]  /*12a60*/  FMUL.FTZ R3, R57, c[0x0][0x320] ;  /* 0x0000c80039037a20 */ /* 0x004fe60000410000 */
[C---:B------:R-:W-:Y:S04]  /*12a70*/  HMMA.16816.F32.BF16 R72, R172.reuse, R8, R72 ;  /* 0x00000008ac48723c */ /* 0x040fe80000041848 */
[----:B-1----:R-:W-:Y:S03]  /*12a80*/  FMUL.FTZ R0, R15, c[0x0][0x320] ;  /* 0x0000c8000f007a20 */ /* 0x002fe60000410000 */
[----:B------:R-:W-:Y:S01]  /*12a90*/  @P0 MOV R9, c[0x0][0x1e0] ;  /* 0x0000780000090a02 */ /* 0x000fe20000000f00 */
[----:B------:R1:W2:Y:S01]  /*12aa0*/  MUFU.TANH R221, R0 ;  /* 0x0000000000dd7308 */ /* 0x0002a20000002400 */
[-C--:B------:R-:W-:Y:S03]  /*12ab0*/  HMMA.16816.F32.BF16 R76, R172, R10.reuse, R76 ;  /* 0x0000000aac4c723c */ /* 0x080fe6000004184c */
[----:B---3--:R-:W-:Y:S01]  /*12ac0*/  FMUL.FTZ R2, R58, c[0x0][0x320] ;  /* 0x0000c8003a027a20 */ /* 0x008fe20000410000 */
[----:B------:R-:W-:Y:S04]  /*12ad0*/  MOV R58, c[0x0][0x32c] ;  /* 0x0000cb00003a7a02 */ /* 0x000fe80000000f00 */
[----:B------:R-:W-:Y:S04]  /*12ae0*/  HMMA.16816.F32.BF16 R80, R156, R10, R80 ;  /* 0x0000000a9c50723c */ /* 0x000fe80000041850 */
[----:B------:R-:W-:Y:S01]  /*12af0*/  ISETP.GE.AND P5, PT, R58, 0x1, PT ;  /* 0x000000013a00780c */ /* 0x000fe20003fa6270 */
[----:B-1----:R-:W-:Y:S11]  /*12b00*/  FMUL.FTZ R0, R16, c[0x0][0x320] ;  /* 0x0000c80010007a20 */ /* 0x002ff60000410000 */
[----:B------:R-:W-:Y:S01]  /*12b10*/  FMUL.FTZ R4, R78, c[0x0][0x320] ;  /* 0x0000c8004e047a20 */ /* 0x000fe20000410000 */
[----:B------:R1:W3:Y:S02]  /*12b20*/  MUFU.TANH R15, R0 ;  /* 0x00000000000f7308 */ /* 0x0002e40000002400 */
        /* <DEDUP_REMOVED lines=54> */
[----:B------:R5:W1:Y:S02]  /*12e90*/  MUFU.TANH R171, R0 ;  /* 0x0000000000ab7308 */ /* 0x000a640000002400 */
[----:B-----5:R-:W-:Y:S08]  /*12ea0*/  FMUL.FTZ R0, R47, c[0x0][0x320] ;  /* 0x0000c8002f007a20 */ /* 0x020ff00000410000 */
        /* <DEDUP_REMOVED lines=10> */
[----:B------:R5:W1:Y:S10]  /*12f50*/  MUFU.TANH R52, R2 ;  /* 0x0000000200347308 */ /* 0x000a740000002400 */
[----:B------:R1:W1:Y:S01]  /*12f60*/  MUFU.TANH R30, R0 ;  /* 0x00000000001e7308 */ /* 0x0002620000002400 */
[----:B-----5:R-:W-:Y:S01]  /*12f70*/  @P0 IADD3 R2, R205, -0x1, RZ ;  /* 0xffffffffcd020810 */ /* 0x020fe20007ffe0ff */
[----:B-1----:R-:W-:Y:S08]  /*12f80*/  FMUL.FTZ R0, R53, c[0x0][0x320] ;  /* 0x0000c80035007a20 */ /* 0x002ff00000410000 */
[----:B------:R1:W1:Y:S02]  /*12f90*/  MUFU.TANH R25, R0 ;  /* 0x0000000000197308 */ /* 0x0002640000002400 */
[----:B-1----:R-:W-:Y:S08]  /*12fa0*/  FMUL.FTZ R0, R54, c[0x0][0x320] ;  /* 0x0000c80036007a20 */ /* 0x002ff00000410000 */
[----:B------:R1:W1:Y:S10]  /*12fb0*/  MUFU.TANH R54, R4 ;  /* 0x0000000400367308 */ /* 0x0002740000002400 */
[----:B------:R5:W2:Y:S01]  /*12fc0*/  MUFU.TANH R39, R0 ;  /* 0x0000000000277308 */ /* 0x000aa20000002400 */
[----:B-1----:R-:W-:Y:S01]  /*12fd0*/  @P0 SHF.L.U32 R4, R9, 0x5, RZ ;  /* 0x0000000509040819 */ /* 0x002fe200000006ff */
[----:B-----5:R-:W-:Y:S08]  /*12fe0*/  FMUL.FTZ R0, R55, c[0x0][0x320] ;  /* 0x0000c80037007a20 */ /* 0x020ff00000410000 */
[----:B------:R1:W1:Y:S02]  /*12ff0*/  MUFU.TANH R35, R0 ;  /* 0x0000000000237308 */ /* 0x0002640000002400 */
[----:B-1----:R-:W-:Y:S02]  /*13000*/  FMUL.FTZ R0, R56, c[0x0][0x320] ;  /* 0x0000c80038007a20 */ /* 0x002fe40000410000 */
[----:B------:R-:W5:Y:S06]  /*13010*/  LDL R56, [R1] ;  /* 0x0000000001387983 */ /* 0x000f6c0000100800 */
        /* <DEDUP_REMOVED lines=37> */
[----:B-1----:R-:W-:Y:S05]  /*13270*/  @P0 SHF.R.S32.HI R0, RZ, 0x1f, R2 ;  /* 0x0000001fff000819 */ /* 0x002fea0000011402 */
[----:B------:R-:W-:Y:S04]  /*13280*/  @P0 IMAD R0, R0, c[0x0][0x1e0], RZ ;  /* 0x0000780000000a24 */ /* 0x000fe800078e02ff */
[C---:B------:R-:W-:Y:S02]  /*13290*/  @P0 IMAD R0, R2.reuse, c[0x0][0x1e4], R0 ;  /* 0x0000790002000a24 */ /* 0x040fe400078e0200 */
[----:B------:R-:W-:Y:S05]  /*132a0*/  @P0 IMAD.WIDE.U32 R2, R2, c[0x0][0x1e0], RZ ;  /* 0x0000780002020a25 */ /* 0x000fea00078e00ff */
[----:B------:R-:W-:Y:S01]  /*132b0*/  @P0 IADD3 R0, R3, R0, RZ ;  /* 0x0000000003000210 */ /* 0x000fe20007ffe0ff */
[----:B------:R-:W-:Y:S04]  /*132c0*/  @P0 IMAD.WIDE.U32 R6, R2, 0x50, R6 ;  /* 0x0000005002060825 */ /* 0x000fe800078e0006 */
[----:B------:R-:W-:Y:S01]  /*132d0*/  @P0 IMAD R0, R0, 0x50, RZ ;  /* 0x0000005000000824 */ /* 0x000fe200078e02ff */
[----:B------:R-:W-:Y:S01]  /*132e0*/  @P0 LEA R2, P1, R6, c[0x0][0x1c8], 0x1 ;  /* 0x0000720006020a11 */ /* 0x000fe200078208ff */
[----:B------:R-:W-:Y:S03]  /*132f0*/  FMUL.FTZ R3, R79, c[0x0][0x320] ;  /* 0x0000c8004f037a20 */ /* 0x000fe60000410000 */
[----:B------:R-:W-:Y:S01]  /*13300*/  @P0 IADD3 R0, R7, R0, RZ ;  /* 0x0000000007000210 */ /* 0x000fe20007ffe0ff */
[----:B------:R-:W-:Y:S01]  /*13310*/  FMUL.FTZ R7, R80, c[0x0][0x320] ;  /* 0x0000c80050077a20 */ /* 0x000fe20000410000 */
[----:B------:R1:W1:Y:S10]  /*13320*/  MUFU.TANH R55, R3 ;  /* 0x0000000300377308 */ /* 0x0002740000002400 */
[----:B------:R2:W2:Y:S01]  /*13330*/  MUFU.TANH R11, R7 ;  /* 0x00000007000b7308 */ /* 0x0004a20000002400 */
[----:B-1----:R-:W-:Y:S01]  /*13340*/  @P0 LEA.HI.X R3, R6, c[0x0][0x1cc], R0, 0x1, P1 ;  /* 0x0000730006030a11 */ /* 0x002fe200008f0c00 */
[----:B------:R-:W-:Y:S01]  /*13350*/  @P2 IMAD.HI.U32 R6, R5, c[0x0][0x2c8], RZ ;  /* 0x0000b20005062a27 */ /* 0x000fe200078e00ff */
[----:B------:R-:W-:Y:S02]  /*13360*/  @P0 IADD3 R8, P1, R2, R4, RZ ;  /* 0x0000000402080210 */ /* 0x000fe40007f3e0ff */
[----:B------:R-:W-:Y:S01]  /*13370*/  @P0 SHF.L.U64.HI R0, R9, R211, c[0x0][0x1e4] ;  /* 0x0000790009000619 */ /* 0x000fe200000102d3 */
[----:B------:R-:W-:Y:S01]  /*13380*/  @!PT LDS RZ, [RZ] ;  /* 0x00000000fffff984 */ /* 0x000fe20000000800 */
[----:B------:R-:W-:Y:S01]  /*13390*/  @!PT LDS RZ, [RZ] ;  /* 0x00000000fffff984 */ /* 0x000fe20000000800 */
[----:B------:R-:W-:Y:S01]  /*133a0*/  @!PT LDS RZ, [RZ] ;  /* 0x00000000fffff984 */ /* 0x000fe20000000800 */
[----:B------:R1:W-:Y:S01]  /*133b0*/  @P0 LDGSTS.E.BYPASS.LTC128B.128 [R207+0x2900], [R2.64], !P4 ;  /* 0x0290000002cf0fae */ /* 0x0003e2000e101d48 */
[----:B------:R-:W-:Y:S02]  /*133c0*/  @P2 SHF.R.U32.HI R5, RZ, c[0x0][0x2cc], R6 ;  /* 0x0000b300ff052a19 */ /* 0x000fe40000011606 */
[----:B------:R-:W-:Y:S01]  /*133d0*/  @P0 IADD3.X R9, R3, R0, RZ, P1, !PT ;  /* 0x0000000003090210 */ /* 0x000fe20000ffe4ff */
[----:B--2---:R-:W-:Y:S01]  /*133e0*/  FMUL.FTZ R7, R81, c[0x0][0x320] ;  /* 0x0000c80051077a20 */ /* 0x004fe20000410000 */
[-C--:B------:R-:W-:Y:S03]  /*133f0*/  @P0 IADD3 R6, P3, R8, R4.reuse, RZ ;  /* 0x0000000408060210 */ /* 0x080fe60007f7e0ff */
[----:B------:R2:W-:Y:S01]  /*13400*/  @P0 LDGSTS.E.BYPASS.LTC128B.128 [R207+0x3100], [R8.64], !P4 ;  /* 0x0310000008cf0fae */ /* 0x0005e2000e101d48 */
[----:B------:R3:W2:Y:S01]  /*13410*/  MUFU.TANH R10, R7 ;  /* 0x00000007000a7308 */ /* 0x0006a20000002400 */
[----:B-1----:R-:W-:Y:S02]  /*13420*/  @P0 IADD3 R2, P2, R6, R4, RZ ;  /* 0x0000000406020210 */ /* 0x002fe40007f5e0ff */
[----:B---3--:R-:W-:Y:S02]  /*13430*/  @P0 IADD3.X R7, R9, R0, RZ, P3, !PT ;  /* 0x0000000009070210 */ /* 0x008fe40001ffe4ff */
[----:B--2---:R-:W-:Y:S01]  /*13440*/  @P0 IADD3 R8, P1, R2, R4, RZ ;  /* 0x0000000402080210 */ /* 0x004fe20007f3e0ff */
[----:B------:R-:W-:Y:S01]  /*13450*/  FMUL.FTZ R4, R82, c[0x0][0x320] ;  /* 0x0000c80052047a20 */ /* 0x000fe20000410000 */
[-C--:B------:R-:W-:Y:S01]  /*13460*/  @P0 IADD3.X R3, R7, R0.reuse, RZ, P2, !PT ;  /* 0x0000000007030210 */ /* 0x080fe200017fe4ff */
[----:B------:R1:W-:Y:S02]  /*13470*/  @P0 LDGSTS.E.BYPASS.LTC128B.128 [R207+0x3900], [R6.64], !P4 ;  /* 0x0390000006cf0fae */ /* 0x0003e4000e101d48 */
[----:B------:R2:W3:Y:S01]  /*13480*/  MUFU.TANH R12, R4 ;  /* 0x00000004000c7308 */ /* 0x0004e20000002400 */
[----:B------:R-:W-:Y:S01]  /*13490*/  @P0 IADD3.X R9, R3, R0, RZ, P1, !PT ;  /* 0x0000000003090210 */ /* 0x000fe20000ffe4ff */
[----:B------:R-:W-:Y:S04]  /*134a0*/  IMAD R0, R205, -0x50, RZ ;  /* 0xffffffb0cd007824 */ /* 0x000fe800078e02ff */
[----:B------:R1:W-:Y:S08]  /*134b0*/  @P0 LDGSTS.E.BYPASS.LTC128B.128 [R207+0x4100], [R2.64], !P4 ;  /* 0x0410000002cf0fae */ /* 0x0003f0000e101d48 */
[----:B------:R3:W-:Y:S08]  /*134c0*/  @P0 LDGSTS.E.BYPASS.LTC128B.128 [R207+0x4900], [R8.64], !P4 ;  /* 0x0490000008cf0fae */ /* 0x0007f0000e101d48 */
[----:B------:R-:W0:Y:S08]  /*134d0*/  LDGDEPBAR ;  /* 0x00000000000079af */ /* 0x000e300000000000 */
[----:B--2---:R-:W2:Y:S01]  /*134e0*/  SHFL.IDX PT, R4, R5, RZ, 0x1c1f ;  /* 0x001c1fff05047589 */ /* 0x004ea200000e0000 */
[----:B-1----:R-:W-:Y:S04]  /*134f0*/  FMUL.FTZ R2, R83, c[0x0][0x320] ;  /* 0x0000c80053027a20 */ /* 0x002fe80000410000 */
[----:B---3--:R5:W1:Y:S02]  /*13500*/  MUFU.TANH R9, R2 ;  /* 0x0000000200097308 */ /* 0x008a640000002400 */
[----:B-----5:R-:W-:Y:S04]  /*13510*/  IADD3 R2, -R56, 0x1, R0 ;  /* 0x0000000138027810 */ /* 0x020fe80007ffe100 */
[----:B------:R-:W-:Y:S04]  /*13520*/  IADD3 R2, -R243, R2, R244 ;  /* 0x00000002f3027210 */ /* 0x000fe80007ffe1f4 */
[C---:B------:R-:W-:Y:S02]  /*13530*/  IADD3 R6, R2.reuse, c[0x0][0x328], RZ ;  /* 0x0000ca0002067a10 */ /* 0x040fe40007ffe0ff */
[----:B------:R-:W-:Y:S02]  /*13540*/  IADD3 R7, R2, UR4, RZ ;  /* 0x0000000402077c10 */ /* 0x000fe4000fffe0ff */
[----:B--2---:R-:W-:Y:S02]  /*13550*/  IADD3 R3, R6, R4, RZ ;  /* 0x0000000406037210 */ /* 0x004fe40007ffe0ff */
        /* <DEDUP_REMOVED lines=13> */
.L_x_634:
[----:B------:R-:W-:Y:S04]  /*13630*/  MOV R8, c[0x0][0x32c] ;  /* 0x0000cb0000087a02 */ /* 0x000fe80000000f00 */
[----:B------:R-:W-:-:S13]  /*13640*/  ISETP.NE.AND P0, PT, R8, 0x1, PT ;  /* 0x000000010800780c */ /* 0x000fda0003f05270 */
[----:B------:R-:W-:Y:S05]  /*13650*/  @P0 IMAD.HI.U32 R8, R4, c[0x0][0x330], RZ ;  /* 0x0000cc0004080a27 */ /* 0x000fea00078e00ff */
[----:B------:R-:W-:Y:S02]  /*13660*/  @P0 SHF.R.U32.HI R4, RZ, c[0x0][0x334], R8 ;  /* 0x0000cd00ff040a19 */ /* 0x000fe40000011608 */
.L_x_635:
[----:B------:R-:W-:Y:S05]  /*13670*/  BSYNC B0 ;  /* 0x0000000000007941 */ /* 0x000fea0003800000 */
.L_x_633:
[----:B------:R-:W-:Y:S04]  /*13680*/  IMAD.IADD R8, R0, 0x1, -R56 ;  /* 0x0000000100087824 */ /* 0x000fe800078e0a38 */
[----:B------:R-:W-:Y:S05]  /*13690*/  IMAD R4, R4, c[0x0][0x32c], R8 ;  /* 0x0000cb0004047a24 */ /* 0x000fea00078e0208 */
[----:B------:R-:W-:Y:S02]  /*136a0*/  IADD3 R8, R4, c[0x0][0x32c], RZ ;  /* 0x0000cb0004087a10 */ /* 0x000fe40007ffe0ff */
[----:B------:R-:W-:Y:S02]  /*136b0*/  IMNMX R2, R2, R4, !PT ;  /* 0x0000000402027217 */ /* 0x000fe40007800200 */
[----:B------:R-:W-:Y:S02]  /*136c0*/  IMNMX R3, R3, R8, PT ;  /* 0x0000000803037217 */ /* 0x000fe40003800200 */
.L_x_632:
        /* <DEDUP_REMOVED lines=27> */
[----:B------:R-:W-:Y:S02]  /*13880*/  ISETP.LT.OR P0, PT, R3, 0xa, P0 ;  /* 0x0000000a0300780c */ /* 0x000fe40000701670 */
[----:B------:R-:W-:Y:S02]  /*13890*/  LOP3.LUT R204, R204, 0xffffff7f, RZ, 0xc0, !PT ;  /* 0xffffff7fcccc7812 */ /* 0x000fe400078ec0ff */
[----:B------:R-:W-:Y:S02]  /*138a0*/  FSEL R18, R169, -INF , !P0 ;  /* 0xff800000a9127808 */ /* 0x000fe40004000000 */
[----:B------:R-:W-:Y:S02]  /*138b0*/  ISETP.GT.AND P0, PT, R2, 0x10, !P1 ;  /* 0x000000100200780c */ /* 0x000fe40004f04270 */
[----:B------:R-:W-:Y:S02]  /*138c0*/  ISETP.GE.AND P2, PT, R0, 0x3a, PT ;  /* 0x0000003a0000780c */ /* 0x000fe40003f46270 */
[----:B------:R-:W-:Y:S02]  /*138d0*/  ISETP.LT.OR P0, PT, R3, 0x11, P0 ;  /* 0x000000110300780c */ /* 0x000fe40000701670 */
        /* <DEDUP_REMOVED lines=93> */
.L_x_638:
[----:B------:R-:W-:Y:S04]  /*13eb0*/  MOV R8, c[0x0][0x32c] ;  /* 0x0000cb0000087a02 */ /* 0x000fe80000000f00 */
[----:B------:R-:W-:-:S13]  /*13ec0*/  ISETP.NE.AND P0, PT, R8, 0x1, PT ;  /* 0x000000010800780c */ /* 0x000fda0003f05270 */
[----:B------:R-:W-:Y:S05]  /*13ed0*/  @P0 IMAD.HI.U32 R8, R4, c[0x0][0x330], RZ ;  /* 0x0000cc0004080a27 */ /* 0x000fea00078e00ff */
[----:B------:R-:W-:Y:S02]  /*13ee0*/  @P0 SHF.R.U32.HI R4, RZ, c[0x0][0x334], R8 ;  /* 0x0000cd00ff040a19 */ /* 0x000fe40000011608 */
.L_x_639:
[----:B------:R-:W-:Y:S05]  /*13ef0*/  BSYNC B0 ;  /* 0x0000000000007941 */ /* 0x000fea0003800000 */
.L_x_637:
[----:B------:R-:W-:Y:S04]  /*13f00*/  IMAD.IADD R8, R0, 0x1, -R56 ;  /* 0x0000000100087824 */ /* 0x000fe800078e0a38 */
[----:B------:R-:W-:Y:S05]  /*13f10*/  IMAD R4, R4, c[0x0][0x32c], R8 ;  /* 0x0000cb0004047a24 */ /* 0x000fea00078e0208 */
[----:B------:R-:W-:Y:S02]  /*13f20*/  IADD3 R8, R4, c[0x0][0x32c], RZ ;  /* 0x0000cb0004087a10 */ /* 0x000fe40007ffe0ff */
[----:B------:R-:W-:Y:S02]  /*13f30*/  IMNMX R3, R3, R4, !PT ;  /* 0x0000000403037217 */ /* 0x000fe40007800200 */
[----:B------:R-:W-:Y:S02]  /*13f40*/  IMNMX R2, R2, R8, PT ;  /* 0x0000000802027217 */ /* 0x000fe40003800200 */
.L_x_636:
        /* <DEDUP_REMOVED lines=91> */
.L_x_642:
[----:B------:R-:W-:Y:S04]  /*14500*/  MOV R8, c[0x0][0x32c] ;  /* 0x0000cb0000087a02 */ /* 0x000fe80000000f00 */
[----:B------:R-:W-:-:S13]  /*14510*/  ISETP.NE.AND P0, PT, R8, 0x1, PT ;  /* 0x000000010800780c */ /* 0x000fda0003f05270 */
[----:B------:R-:W-:Y:S05]  /*14520*/  @P0 IMAD.HI.U32 R8, R4, c[0x0][0x330], RZ ;  /* 0x0000cc0004080a27 */ /* 0x000fea00078e00ff */
[----:B------:R-:W-:Y:S02]  /*14530*/  @P0 SHF.R.U32.HI R4, RZ, c[0x0][0x334], R8 ;  /* 0x0000cd00ff040a19 */ /* 0x000fe40000011608 */
.L_x_643:
[----:B------:R-:W-:Y:S05]  /*14540*/  BSYNC B0 ;  /* 0x0000000000007941 */ /* 0x000fea0003800000 */
.L_x_641:
[----:B------:R-:W-:Y:S04]  /*14550*/  IMAD.IADD R8, R0, 0x1, -R56 ;  /* 0x0000000100087824 */ /* 0x000fe800078e0a38 */
[----:B------:R-:W-:Y:S05]  /*14560*/  IMAD R4, R4, c[0x0][0x32c], R8 ;  /* 0x0000cb0004047a24 */ /* 0x000fea00078e0208 */
[----:B------:R-:W-:Y:S02]  /*14570*/  IADD3 R8, R4, c[0x0][0x32c], RZ ;  /* 0x0000cb0004087a10 */ /* 0x000fe40007ffe0ff */
[----:B------:R-:W-:Y:S02]  /*14580*/  IMNMX R3, R3, R4, !PT ;  /* 0x0000000403037217 */ /* 0x000fe40007800200 */
[----:B------:R-:W-:Y:S02]  /*14590*/  IMNMX R2, R2, R8, PT ;  /* 0x0000000802027217 */ /* 0x000fe40003800200 */
.L_x_640:
        /* <DEDUP_REMOVED lines=91> */
.L_x_646:
[----:B------:R-:W-:Y:S04]  /*14b50*/  MOV R5, c[0x0][0x32c] ;  /* 0x0000cb0000057a02 */ /* 0x000fe80000000f00 */
[----:B------:R-:W-:-:S13]  /*14b60*/  ISETP.NE.AND P0, PT, R5, 0x1, PT ;  /* 0x000000010500780c */ /* 0x000fda0003f05270 */
[----:B------:R-:W-:Y:S05]  /*14b70*/  @P0 IMAD.HI.U32 R5, R4, c[0x0][0x330], RZ ;  /* 0x0000cc0004050a27 */ /* 0x000fea00078e00ff */
[----:B------:R-:W-:Y:S02]  /*14b80*/  @P0 SHF.R.U32.HI R4, RZ, c[0x0][0x334], R5 ;  /* 0x0000cd00ff040a19 */ /* 0x000fe40000011605 */
.L_x_647:
[----:B------:R-:W-:Y:S05]  /*14b90*/  BSYNC B0 ;  /* 0x0000000000007941 */ /* 0x000fea0003800000 */
.L_x_645:
[----:B------:R-:W-:Y:S04]  /*14ba0*/  IMAD.IADD R0, R0, 0x1, -R56 ;  /* 0x0000000100007824 */ /* 0x000fe800078e0a38 */
[----:B------:R-:W-:Y:S05]  /*14bb0*/  IMAD R0, R4, c[0x0][0x32c], R0 ;  /* 0x0000cb0004007a24 */ /* 0x000fea00078e0200 */
[----:B------:R-:W-:Y:S02]  /*14bc0*/  IADD3 R4, R0, c[0x0][0x32c], RZ ;  /* 0x0000cb0000047a10 */ /* 0x000fe40007ffe0ff */
[----:B------:R-:W-:Y:S02]  /*14bd0*/  IMNMX R2, R2, R0, !PT ;  /* 0x0000000002027217 */ /* 0x000fe40007800200 */
[----:B------:R-:W-:Y:S02]  /*14be0*/  IMNMX R3, R3, R4, PT ;  /* 0x0000000403037217 */ /* 0x000fe40003800200 */
.L_x_644:
        /* <DEDUP_REMOVED lines=164> */
[----:B----4-:R-:W-:Y:S02]  /*15630*/  F2FP.BF16.PACK_AB R76, R48, R45 ;  /* 0x0000002d304c723e */ /* 0x010fe400000010ff */
[----:B------:R-:W-:Y:S01]  /*15640*/  FMNMX.FTZ R6, R58, R6, !PT ;  /* 0x000000063a067209 */ /* 0x000fe20007810000 */
[----:B------:R1:W-:Y:S01]  /*15650*/  MUFU.EX2 R63, R5 ;  /* 0x00000005003f7308 */ /* 0x0003e20000000800 */
[----:B------:R-:W-:Y:S02]  /*15660*/  LOP3.LUT P6, RZ, R204, 0x4000, RZ, 0xc0, !PT ;  /* 0x00004000ccff7812 */ /* 0x000fe400078cc0ff */
[----:B------:R-:W-:Y:S02]  /*15670*/  FMNMX.FTZ R0, R62, R6, !PT ;  /* 0x000000063e007209 */ /* 0x000fe40007810000 */
[----:B------:R-:W-:Y:S02]  /*15680*/  ISETP.GT.AND P3, PT, R2, 0x49, !P6 ;  /* 0x000000490200780c */ /* 0x000fe40007764270 */
[----:B------:R-:W-:Y:S02]  /*15690*/  FMNMX.FTZ R0, R154, R0, !PT ;  /* 0x000000009a007209 */ /* 0x000fe40007810000 */
[----:B------:R-:W-:Y:S01]  /*156a0*/  ISETP.LT.OR P3, PT, R3, 0x4a, P3 ;  /* 0x0000004a0300780c */ /* 0x000fe20001f61670 */
[----:B------:R2:W3:Y:S01]  /*156b0*/  MUFU.EX2 R60, R7 ;  /* 0x00000007003c7308 */ /* 0x0004e20000000800 */
[----:B------:R-:W-:Y:S02]  /*156c0*/  FMNMX.FTZ R0, R162, R0, !PT ;  /* 0x00000000a2007209 */ /* 0x000fe40007810000 */
[----:B------:R-:W-:Y:S02]  /*156d0*/  FSEL R73, R55, -INF , !P3 ;  /* 0xff80000037497808 */ /* 0x000fe40005800000 */
[----:B------:R-:W-:Y:S01]  /*156e0*/  FMNMX.FTZ R0, R163, R0, !PT ;  /* 0x00000000a3007209 */ /* 0x000fe20007810000 */
[----:B------:R-:W-:Y:S01]  /*156f0*/  LDSM.16.MT88.4 R52, [R190] ;  /* 0x00000000be34783b */ /* 0x000fe20000004200 */
[--C-:B-1----:R-:W-:Y:S04]  /*15700*/  FFMA.FTZ R5, R10, c[0x0][0x2d0], -R75.reuse ;  /* 0x0000b4000a057a23 */ /* 0x102fe8000001084b */
[----:B------:R1:W-:Y:S03]  /*15710*/  MUFU.EX2 R47, R5 ;  /* 0x00000005002f7308 */ /* 0x0003e60000000800 */
[----:B--2---:R-:W2:Y:S01]  /*15720*/  SHFL.BFLY PT, R7, R4, 0x1, 0x1f ;  /* 0x0c201f0004077f89 */ /* 0x004ea200000e0000 */
[----:B---3--:R-:W-:Y:S01]  /*15730*/  F2FP.BF16.PACK_AB R78, R63, R60 ;  /* 0x0000003c3f4e723e */ /* 0x008fe200000010ff */
[--C-:B-1----:R-:W-:Y:S05]  /*15740*/  FFMA.FTZ R5, R11, c[0x0][0x2d0], -R75.reuse ;  /* 0x0000b4000b057a23 */ /* 0x102fea000001084b */
        /* <DEDUP_REMOVED lines=76> */
[----:B------:R-:W-:Y:S02]  /*15c10*/  FMUL.FTZ R33, R69, R117 ;  /* 0x0000007545217220 */ /* 0x000fe40000410000 */
[--C-:B------:R-:W-:Y:S02]  /*15c20*/  FFMA.FTZ R58, R58, c[0x0][0x2d0], -R153.reuse ;  /* 0x0000b4003a3a7a23 */ /* 0x100fe40000010899 */
[--C-:B------:R-:W-:Y:S01]  /*15c30*/  FFMA.FTZ R62, R62, c[0x0][0x2d0], -R153.reuse ;  /* 0x0000b4003e3e7a23 */ /* 0x100fe20000010899 */
[----:B------:R4:W-:Y:S01]  /*15c40*/  MUFU.EX2 R246, R4 ;  /* 0x0000000400f67308 */ /* 0x0009e20000000800 */
[C---:B-1----:R-:W-:Y:S02]  /*15c50*/  FMUL.FTZ R6, R68.reuse, R90 ;  /* 0x0000005a44067220 */ /* 0x042fe40000410000 */
[C---:B------:R-:W-:Y:S02]  /*15c60*/  FMUL.FTZ R7, R68.reuse, R91 ;  /* 0x0000005b44077220 */ /* 0x040fe40000410000 */
[C---:B------:R-:W-:Y:S05]  /*15c70*/  FMUL.FTZ R18, R68.reuse, R102 ;  /* 0x0000006644127220 */ /* 0x040fea0000410000 */
        /* <DEDUP_REMOVED lines=9> */
[C---:B------:R-:W-:Y:S02]  /*15d10*/  FMUL.FTZ R13, R2.reuse, R97 ;  /* 0x00000061020d7220 */ /* 0x040fe40000410000 */
        /* <DEDUP_REMOVED lines=8> */
[C---:B------:R-:W-:Y:S01]  /*15da0*/  FMUL.FTZ R5, R69.reuse, R89 ;  /* 0x0000005945057220 */ /* 0x040fe20000410000 */
[----:B------:R-:W-:Y:S01]  /*15db0*/  MOV R113, R60 ;  /* 0x0000003c00717202 */ /* 0x000fe20000000f00 */
[C---:B------:R-:W-:Y:S01]  /*15dc0*/  FMUL.FTZ R41, R2.reuse, R125 ;  /* 0x0000007d02297220 */ /* 0x040fe20000410000 */
[----:B------:R-:W-:Y:S01]  /*15dd0*/  MOV R125, R227 ;  /* 0x000000e3007d7202 */ /* 0x000fe20000000f00 */
[----:B------:R-:W-:Y:S01]  /*15de0*/  FMUL.FTZ R44, R2, R128 ;  /* 0x00000080022c7220 */ /* 0x000fe20000410000 */
[----:B------:R1:W-:Y:S01]  /*15df0*/  MUFU.EX2 R234, R24 ;  /* 0x0000001800ea7308 */ /* 0x0003e20000000800 */
[C---:B------:R-:W-:Y:S02]  /*15e00*/  FMUL.FTZ R50, R68.reuse, R134 ;  /* 0x0000008644327220 */ /* 0x040fe40000410000 */
[----:B------:R-:W-:Y:S02]  /*15e10*/  FMUL.FTZ R51, R68, R135 ;  /* 0x0000008744337220 */ /* 0x000fe40000410000 */
[----:B--2---:R-:W-:Y:S02]  /*15e20*/  FFMA.FTZ R0, R22, c[0x0][0x2d0], -R153 ;  /* 0x0000b40016007a23 */ /* 0x004fe40000010899 */
[----:B------:R-:W2:Y:S01]  /*15e30*/  LDSM.16.MT88.4 R20, [R189] ;  /* 0x00000000bd14783b */ /* 0x000ea20000004200 */
[C---:B------:R-:W-:Y:S02]  /*15e40*/  FMUL.FTZ R57, R2.reuse, R141 ;  /* 0x0000008d02397220 */ /* 0x040fe40000410000 */
[----:B------:R4:W5:Y:S01]  /*15e50*/  MUFU.EX2 R238, R0 ;  /* 0x0000000000ee7308 */ /* 0x0009620000000800 */
[C---:B------:R-:W-:Y:S02]  /*15e60*/  FMUL.FTZ R60, R2.reuse, R144 ;  /* 0x00000090023c7220 */ /* 0x040fe40000410000 */
[C---:B------:R-:W-:Y:S02]  /*15e70*/  FMUL.FTZ R61, R2.reuse, R145 ;  /* 0x00000091023d7220 */ /* 0x040fe40000410000 */
[----:B---3--:R-:W-:Y:S02]  /*15e80*/  FMUL.FTZ R4, R69, R88 ;  /* 0x0000005845047220 */ /* 0x008fe40000410000 */
[----:B------:R-:W-:Y:S01]  /*15e90*/  LDSM.16.MT88.4 R88, [R193+0x800] ;  /* 0x00080000c158783b */ /* 0x000fe20000004200 */
[----:B------:R-:W-:Y:S04]  /*15ea0*/  FFMA.FTZ R92, R159, c[0x0][0x2d0], -R75 ;  /* 0x0000b4009f5c7a23 */ /* 0x000fe8000001084b */
[----:B------:R-:W-:Y:S01]  /*15eb0*/  MUFU.EX2 R225, R92 ;  /* 0x0000005c00e17308 */ /* 0x000fe20000000800 */
[----:B-1----:R-:W-:Y:S01]  /*15ec0*/  FMUL.FTZ R24, R2, R108 ;  /* 0x0000006c02187220 */ /* 0x002fe20000410000 */
[----:B----4-:R-:W-:Y:S02]  /*15ed0*/  FSEL R0, R3, RZ, P0 ;  /* 0x000000ff03007208 */ /* 0x010fe40000000000 */
[----:B-----5:R-:W-:Y:S02]  /*15ee0*/  F2FP.BF16.PACK_AB R65, R238, R237 ;  /* 0x000000edee41723e */ /* 0x020fe400000010ff */
[----:B------:R-:W-:Y:S01]  /*15ef0*/  ISETP.GT.AND P0, PT, R205, R239, PT ;  /* 0x000000efcd00720c */ /* 0x000fe20003f04270 */
        /* <DEDUP_REMOVED lines=10> */
[C---:B------:R-:W-:Y:S03]  /*15fa0*/  HMMA.16816.F32.BF16 R8, R64.reuse, R20, R8 ;  /* 0x000000144008723c */ /* 0x040fe60000041808 */
[----:B------:R-:W3:Y:S01]  /*15fb0*/  LDL.LU R99, [R1+0xc] ;  /* 0x00000c0001637983 */ /* 0x000ee20000300800 */
[C---:B------:R-:W-:Y:S01]  /*15fc0*/  FMUL.FTZ R14, R0.reuse, R98 ;  /* 0x00000062000e7220 */ /* 0x040fe20000410000 */
[----:B------:R-:W-:Y:S01]  /*15fd0*/  MOV R98, R47 ;  /* 0x0000002f00627202 */ /* 0x000fe20000000f00 */
[----:B------:R-:W-:Y:S01]  /*15fe0*/  FMUL.FTZ R26, R0, R110 ;  /* 0x0000006e001a7220 */ /* 0x000fe20000410000 */
[----:B------:R-:W4:Y:S01]  /*15ff0*/  LDL.LU R97, [R1+0x10] ;  /* 0x0000100001617983 */ /* 0x000f220000300800 */
[----:B------:R-:W-:Y:S03]  /*16000*/  FFMA.FTZ R20, R34, c[0x0][0x2d0], -R152 ;  /* 0x0000b40022147a23 */ /* 0x000fe60000010898 */
[-C--:B------:R-:W-:Y:S01]  /*16010*/  HMMA.16816.F32.BF16 R12, R64, R22.reuse, R12 ;  /* 0x00000016400c723c */ /* 0x080fe2000004180c */
[----:B------:R5:W-:Y:S01]  /*16020*/  MUFU.EX2 R235, R20 ;  /* 0x0000001400eb7308 */ /* 0x000be20000000800 */
[----:B------:R-:W3:Y:S01]  /*16030*/  LDL.LU R96, [R1+0x14] ;  /* 0x0000140001607983 */ /* 0x000ee20000300800 */
[----:B------:R-:W-:Y:S02]  /*16040*/  FMUL.FTZ R34, R68, R118 ;  /* 0x0000007644227220 */ /* 0x000fe40000410000 */
[C---:B------:R-:W-:Y:S01]  /*16050*/  FMUL.FTZ R27, R0.reuse, R111 ;  /* 0x0000006f001b7220 */ /* 0x040fe20000410000 */
[----:B------:R-:W3:Y:S01]  /*16060*/  LDL.LU R126, [R1+0x18] ;  /* 0x00001800017e7983 */ /* 0x000ee20000300800 */
[C---:B------:R-:W-:Y:S01]  /*16070*/  FMUL.FTZ R30, R0.reuse, R114 ;  /* 0x00000072001e7220 */ /* 0x040fe20000410000 */
[C---:B------:R-:W-:Y:S02]  /*16080*/  HMMA.16816.F32.BF16 R16, R76.reuse, R22, R16 ;  /* 0x000000164c10723c */ /* 0x040fe40000041810 */
[----:B------:R-:W-:Y:S02]  /*16090*/  LDSM.16.MT88.4 R116, [R193+0x2000] ;  /* 0x00200000c174783b */ /* 0x000fe40000004200 */
[----:B------:R-:W-:Y:S01]  /*160a0*/  FMUL.FTZ R21, R69, R105 ;  /* 0x0000006945157220 */ /* 0x000fe20000410000 */
[----:B------:R-:W-:Y:S01]  /*160b0*/  MOV R114, R59 ;  /* 0x0000003b00727202 */ /* 0x000fe20000000f00 */
[----:B------:R-:W-:Y:S01]  /*160c0*/  FMUL.FTZ R31, R0, R115 ;  /* 0x00000073001f7220 */ /* 0x000fe20000410000 */
[----:B------:R-:W-:Y:S01]  /*160d0*/  MOV R115, R48 ;  /* 0x0000003000737202 */ /* 0x000fe20000000f00 */
[C---:B------:R-:W-:Y:S04]  /*160e0*/  FMUL.FTZ R22, R68.reuse, R106 ;  /* 0x0000006a44167220 */ /* 0x040fe80000410000 */
[----:B------:R-:W-:Y:S02]  /*160f0*/  FMUL.FTZ R23, R68, R107 ;  /* 0x0000006b44177220 */ /* 0x000fe40000410000 */
[--C-:B------:R-:W-:Y:S02]  /*16100*/  FFMA.FTZ R48, R49, c[0x0][0x2d0], -R74.reuse ;  /* 0x0000b40031307a23 */ /* 0x100fe4000001084a */
[C---:B------:R-:W-:Y:S02]  /*16110*/  FMUL.FTZ R46, R0.reuse, R130 ;  /* 0x00000082002e7220 */ /* 0x040fe40000410000 */
[C---:B-----5:R-:W-:Y:S01]  /*16120*/  FMUL.FTZ R20, R69.reuse, R104 ;  /* 0x0000006845147220 */ /* 0x060fe20000410000 */
[----:B------:R5:W-:Y:S01]  /*16130*/  MUFU.EX2 R228, R48 ;  /* 0x0000003000e47308 */ /* 0x000be20000000800 */
[----:B------:R-:W-:Y:S01]  /*16140*/  FMUL.FTZ R49, R69, R133 ;  /* 0x0000008545317220 */ /* 0x000fe20000410000 */
[----:B------:R-:W-:Y:S01]  /*16150*/  MOV R104, R45 ;  /* 0x0000002d00687202 */ /* 0x000fe20000000f00 */
[C---:B------:R-:W-:Y:S02]  /*16160*/  FMUL.FTZ R47, R0.reuse, R131 ;  /* 0x00000083002f7220 */ /* 0x040fe40000410000 */
[----:B------:R-:W-:Y:S01]  /*16170*/  FMUL.FTZ R59, R0, R143 ;  /* 0x0000008f003b7220 */ /* 0x000fe20000410000 */
[-C--:B------:R-:W-:Y:S03]  /*16180*/  HMMA.16816.F32.BF16 R20, R76, R36.reuse, R20 ;  /* 0x000000244c14723c */ /* 0x080fe60000041814 */
[----:B------:R-:W-:Y:S01]  /*16190*/  FMUL.FTZ R45, R2, R129 ;  /* 0x00000081022d7220 */ /* 0x000fe20000410000 */
[----:B------:R1:W-:Y:S04]  /*161a0*/  MUFU.EX2 R130, R58 ;  /* 0x0000003a00827308 */ /* 0x0003e80000000800 */
[C---:B------:R-:W-:Y:S06]  /*161b0*/  HMMA.16816.F32.BF16 R24, R64.reuse, R36, R24 ;  /* 0x000000244018723c */ /* 0x040fec0000041818 */
[----:B------:R2:W-:Y:S01]  /*161c0*/  MUFU.EX2 R129, R62 ;  /* 0x0000003e00817308 */ /* 0x0005e20000000800 */
[--C-:B------:R-:W-:Y:S01]  /*161d0*/  FFMA.FTZ R36, R43, c[0x0][0x2d0], -R74.reuse ;  /* 0x0000b4002b247a23 */ /* 0x100fe2000001084a */
[-C--:B------:R-:W-:Y:S04]  /*161e0*/  HMMA.16816.F32.BF16 R28, R64, R38.reuse, R28 ;  /* 0x00000026401c723c */ /* 0x080fe8000004181c */
[C---:B-----5:R-:W-:Y:S02]  /*161f0*/  FMUL.FTZ R48, R69.reuse, R132 ;  /* 0x0000008445307220 */ /* 0x060fe40000410000 */
[----:B------:R-:W-:Y:S01]  /*16200*/  LDSM.16.MT88.4 R132, [R190+0x2000] ;  /* 0x00200000be84783b */ /* 0x000fe20000004200 */
[C---:B------:R-:W-:Y:S01]  /*16210*/  FMUL.FTZ R43, R0.reuse, R127 ;  /* 0x0000007f002b7220 */ /* 0x040fe20000410000 */
[C---:B------:R-:W-:Y:S01]  /*16220*/  HMMA.16816.F32.BF16 R32, R76.reuse, R38, R32 ;  /* 0x000000264c20723c */ /* 0x040fe20000041820 */
[----:B------:R5:W-:Y:S03]  /*16230*/  MUFU.EX2 R231, R36 ;  /* 0x0000002400e77308 */ /* 0x000be60000000800 */
[C---:B------:R-:W-:Y:S01]  /*16240*/  FMUL.FTZ R37, R69.reuse, R121 ;  /* 0x0000007945257220 */ /* 0x040fe20000410000 */
[----:B------:R-:W-:Y:S01]  /*16250*/  MOV R121, R223 ;  /* 0x000000df00797202 */ /* 0x000fe20000000f00 */
[----:B-1----:R-:W-:Y:S02]  /*16260*/  FMUL.FTZ R58, R0, R142 ;  /* 0x0000008e003a7220 */ /* 0x002fe40000410000 */
[C---:B------:R-:W-:Y:S01]  /*16270*/  FMUL.FTZ R38, R68.reuse, R122 ;  /* 0x0000007a44267220 */ /* 0x040fe20000410000 */
[----:B------:R-:W-:Y:S03]  /*16280*/  MOV R122, R219 ;  /* 0x000000db007a7202 */ /* 0x000fe60000000f00 */
[----:B------:R-:W-:Y:S01]  /*16290*/  FMUL.FTZ R39, R68, R123 ;  /* 0x0000007b44277220 */ /* 0x000fe20000410000 */
[----:B------:R-:W-:Y:S01]  /*162a0*/  MOV R123, R63 ;  /* 0x0000003f007b7202 */ /* 0x000fe20000000f00 */
[C---:B--2---:R-:W-:Y:S02]  /*162b0*/  FMUL.FTZ R62, R0.reuse, R146 ;  /* 0x00000092003e7220 */ /* 0x044fe40000410000 */
[----:B------:R-:W-:Y:S02]  /*162c0*/  FMUL.FTZ R63, R0, R147 ;  /* 0x00000093003f7220 */ /* 0x000fe40000410000 */
[C---:B-----5:R-:W-:Y:S01]  /*162d0*/  FMUL.FTZ R36, R69.reuse, R120 ;  /* 0x0000007845247220 */ /* 0x060fe20000410000 */
[----:B------:R-:W-:Y:S06]  /*162e0*/  MOV R120, R226 ;  /* 0x000000e200787202 */ /* 0x000fec0000000f00 */
[-C--:B------:R-:W-:Y:S08]  /*162f0*/  HMMA.16816.F32.BF16 R36, R76, R52.reuse, R36 ;  /* 0x000000344c24723c */ /* 0x080ff00000041824 */
        /* <DEDUP_REMOVED lines=14> */
[----:B------:R1:W5:Y:S01]  /*163e0*/  MUFU.EX2 R227, R80 ;  /* 0x0000005000e37308 */ /* 0x0003620000000800 */
        /* <DEDUP_REMOVED lines=13> */
[----:B-----5:R-:W-:Y:S03]  /*164c0*/  F2FP.BF16.PACK_AB R83, R227, R129 ;  /* 0x00000081e353723e */ /* 0x020fe600000010ff */
        /* <DEDUP_REMOVED lines=28> */
[----:B------:R1:W1:Y:S01]  /*16690*/  MUFU.EX2 R222, R84 ;  /* 0x0000005400de7308 */ /* 0x0002620000000800 */
[----:B--2---:R-:W-:Y:S09]  /*166a0*/  FFMA.FTZ R88, R169, c[0x0][0x2d0], -R75 ;  /* 0x0000b400a9587a23 */ /* 0x004ff2000001084b */
[----:B------:R2:W-:Y:S01]  /*166b0*/  MUFU.EX2 R210, R88 ;  /* 0x0000005800d27308 */ /* 0x0005e20000000800 */
[----:B-----5:R-:W-:Y:S09]  /*166c0*/  FFMA.FTZ R92, R164, c[0x0][0x2d0], -R153 ;  /* 0x0000b400a45c7a23 */ /* 0x020ff20000010899 */
[----:B------:R5:W-:Y:S01]  /*166d0*/  MUFU.EX2 R137, R92 ;  /* 0x0000005c00897308 */ /* 0x000be20000000800 */
[--C-:B-1----:R-:W-:Y:S09]  /*166e0*/  FFMA.FTZ R84, R172, c[0x0][0x2d0], -R74.reuse ;  /* 0x0000b400ac547a23 */ /* 0x102ff2000001084a */
[----:B------:R1:W-:Y:S01]  /*166f0*/  MUFU.EX2 R212, R84 ;  /* 0x0000005400d47308 */ /* 0x0003e20000000800 */
[--C-:B--2---:R-:W-:Y:S09]  /*16700*/  FFMA.FTZ R88, R174, c[0x0][0x2d0], -R74.reuse ;  /* 0x0000b400ae587a23 */ /* 0x104ff2000001084a */
[----:B------:R2:W-:Y:S01]  /*16710*/  MUFU.EX2 R206, R88 ;  /* 0x0000005800ce7308 */ /* 0x0005e20000000800 */
[----:B-----5:R-:W-:Y:S09]  /*16720*/  FFMA.FTZ R92, R181, c[0x0][0x2d0], -R75 ;  /* 0x0000b400b55c7a23 */ /* 0x020ff2000001084b */
[----:B------:R5:W-:Y:S01]  /*16730*/  MUFU.EX2 R174, R92 ;  /* 0x0000005c00ae7308 */ /* 0x000be20000000800 */
[----:B-1----:R-:W1:Y:S01]  /*16740*/  LDSM.16.MT88.4 R84, [R192+0x800] ;  /* 0x00080000c054783b */ /* 0x002e620000004200 */
[--C-:B--2---:R-:W-:Y:S08]  /*16750*/  FFMA.FTZ R88, R162, c[0x0][0x2d0], -R153.reuse ;  /* 0x0000b400a2587a23 */ /* 0x104ff00000010899 */
[----:B------:R2:W1:Y:S01]  /*16760*/  MUFU.EX2 R139, R88 ;  /* 0x00000058008b7308 */ /* 0x0004620000000800 */
[----:B-----5:R-:W-:Y:S08]  /*16770*/  LDSM.16.MT88.4 R92, [R190+0x1000] ;  /* 0x00100000be5c783b */ /* 0x020ff00000004200 */
[----:B--2---:R-:W2:Y:S01]  /*16780*/  LDSM.16.MT88.4 R88, [R189+0x1000] ;  /* 0x00100000bd58783b */ /* 0x004ea20000004200 */
[-C--:B-1----:R-:W-:Y:S08]  /*16790*/  HMMA.16816.F32.BF16 R52, R76, R84.reuse, R52 ;  /* 0x000000544c34723c */ /* 0x082ff00000041834 */
[C---:B------:R-:W-:Y:S07]  /*167a0*/  HMMA.16816.F32.BF16 R56, R80.reuse, R84, R56 ;  /* 0x000000545038723c */ /* 0x040fee0000041838 */
[----:B------:R-:W-:Y:S01]  /*167b0*/  FFMA.FTZ R84, R165, c[0x0][0x2d0], -R153 ;  /* 0x0000b400a5547a23 */ /* 0x000fe20000010899 */
[-C--:B------:R-:W-:Y:S03]  /*167c0*/  HMMA.16816.F32.BF16 R60, R80, R86.reuse, R60 ;  /* 0x00000056503c723c */ /* 0x080fe6000004183c */
[----:B------:R1:W5:Y:S04]  /*167d0*/  MUFU.EX2 R141, R84 ;  /* 0x00000054008d7308 */ /* 0x0003680000000800 */
[----:B------:R-:W-:Y:S01]  /*167e0*/  FFMA.FTZ R80, R183, c[0x0][0x2d0], -R74 ;  /* 0x0000b400b7507a23 */ /* 0x000fe2000001084a */
[----:B------:R-:W-:Y:S04]  /*167f0*/  HMMA.16816.F32.BF16 R64, R76, R86, R64 ;  /* 0x000000564c40723c */ /* 0x000fe80000041840 */
[----:B------:R-:W-:Y:S01]  /*16800*/  F2FP.BF16.PACK_AB R82, R222, R221 ;  /* 0x000000ddde52723e */ /* 0x000fe200000010ff */
[----:B------:R3:W-:Y:S01]  /*16810*/  MUFU.EX2 R183, R80 ;  /* 0x0000005000b77308 */ /* 0x0007e20000000800 */
[----:B------:R-:W-:Y:S02]  /*16820*/  F2FP.BF16.PACK_AB R81, R138, R139 ;  /* 0x0000008b8a51723e */ /* 0x000fe400000010ff */
[----:B------:R-:W-:Y:S04]  /*16830*/  F2FP.BF16.PACK_AB R76, R231, R232 ;  /* 0x000000e8e74c723e */ /* 0x000fe800000010ff */
[----:B------:R-:W-:Y:S02]  /*16840*/  F2FP.BF16.PACK_AB R77, R229, R230 ;  /* 0x000000e6e54d723e */ /* 0x000fe400000010ff */
[----:B------:R-:W-:Y:S02]  /*16850*/  F2FP.BF16.PACK_AB R78, R226, R228 ;  /* 0x000000e4e24e723e */ /* 0x000fe400000010ff */
[----:B------:R-:W-:Y:S01]  /*16860*/  F2FP.BF16.PACK_AB R79, R225, R224 ;  /* 0x000000e0e14f723e */ /* 0x000fe200000010ff */
[----:B-1----:R-:W1:Y:S01]  /*16870*/  LDSM.16.MT88.4 R84, [R193+0x1000] ;  /* 0x00100000c154783b */ /* 0x002e620000004200 */
[----:B-----5:R-:W-:Y:S05]  /*16880*/  F2FP.BF16.PACK_AB R83, R141, R137 ;  /* 0x000000898d53723e */ /* 0x020fea00000010ff */
[-C--:B--2---:R-:W-:Y:S03]  /*16890*/  HMMA.16816.F32.BF16 R4, R76, R88.reuse, R4 ;  /* 0x000000584c04723c */ /* 0x084fe60000041804 */
[----:B---3--:R-:W-:Y:S04]  /*168a0*/  FFMA.FTZ R80, R175, c[0x0][0x2d0], -R75 ;  /* 0x0000b400af507a23 */ /* 0x008fe8000001084b */
        /* <DEDUP_REMOVED lines=9> */
[----:B--2---:R-:W-:Y:S03]  /*16940*/  FFMA.FTZ R88, R168, c[0x0][0x2d0], -R152 ;  /* 0x0000b400a8587a23 */ /* 0x004fe60000010898 */
[----:B------:R-:W-:Y:S01]  /*16950*/  FFMA.FTZ R84, R211, c[0x0][0x2d0], -R74 ;  /* 0x0000b400d3547a23 */ /* 0x000fe2000001084a */
        /* <DEDUP_REMOVED lines=10> */
[----:B--2---:R-:W-:Y:S04]  /*16a00*/  FFMA.FTZ R84, R213, c[0x0][0x2d0], -R74 ;  /* 0x0000b400d5547a23 */ /* 0x004fe8000001084a */
        /* <DEDUP_REMOVED lines=8> */
[----:B-----5:R-:W-:Y:S09]  /*16a90*/  FFMA.FTZ R92, R180, c[0x0][0x2d0], -R153 ;  /* 0x0000b400b45c7a23 */ /* 0x020ff20000010899 */
[----:B------:R3:W-:Y:S01]  /*16aa0*/  MUFU.EX2 R156, R92 ;  /* 0x0000005c009c7308 */ /* 0x0007e20000000800 */
[----:B-1----:R-:W1:Y:S01]  /*16ab0*/  LDSM.16.MT88.4 R88, [R192+0x1000] ;  /* 0x00100000c058783b */ /* 0x002e620000004200 */
[----:B--2---:R-:W-:Y:S08]  /*16ac0*/  FFMA.FTZ R84, R209, c[0x0][0x2d0], -R75 ;  /* 0x0000b400d1547a23 */ /* 0x004ff0000001084b */
[----:B------:R2:W5:Y:S01]  /*16ad0*/  MUFU.EX2 R166, R84 ;  /* 0x0000005400a67308 */ /* 0x0005620000000800 */
[----:B---3--:R-:W-:Y:S01]  /*16ae0*/  LDSM.16.MT88.4 R92, [R193+0x1800] ;  /* 0x00180000c15c783b */ /* 0x008fe20000004200 */
[--C-:B--2---:R-:W-:Y:S01]  /*16af0*/  FFMA.FTZ R84, R215, c[0x0][0x2d0], -R74.reuse ;  /* 0x0000b400d7547a23 */ /* 0x104fe2000001084a */
[----:B-----5:R-:W-:Y:S01]  /*16b00*/  F2FP.BF16.PACK_AB R149, R166, R167 ;  /* 0x000000a7a695723e */ /* 0x020fe200000010ff */
[-C--:B-1----:R-:W-:Y:S06]  /*16b10*/  HMMA.16816.F32.BF16 R52, R76, R88.reuse, R52 ;  /* 0x000000584c34723c */ /* 0x082fec0000041834 */
[----:B------:R1:W-:Y:S01]  /*16b20*/  MUFU.EX2 R165, R84 ;  /* 0x0000005400a57308 */ /* 0x0003e20000000800 */
[----:B------:R-:W-:Y:S01]  /*16b30*/  FFMA.FTZ R74, R220, c[0x0][0x2d0], -R74 ;  /* 0x0000b400dc4a7a23 */ /* 0x000fe2000001084a */
[C---:B------:R-:W-:Y:S08]  /*16b40*/  HMMA.16816.F32.BF16 R56, R80.reuse, R88, R56 ;  /* 0x000000585038723c */ /* 0x040ff00000041838 */
[----:B------:R2:W3:Y:S01]  /*16b50*/  MUFU.EX2 R164, R74 ;  /* 0x0000004a00a47308 */ /* 0x0004e20000000800 */
[--C-:B------:R-:W-:Y:S01]  /*16b60*/  FFMA.FTZ R88, R182, c[0x0][0x2d0], -R153.reuse ;  /* 0x0000b400b6587a23 */ /* 0x100fe20000010899 */
[-C--:B------:R-:W-:Y:S08]  /*16b70*/  HMMA.16816.F32.BF16 R60, R80, R90.reuse, R60 ;  /* 0x0000005a503c723c */ /* 0x080ff0000004183c */
[----:B------:R-:W5:Y:S01]  /*16b80*/  MUFU.EX2 R155, R88 ;  /* 0x00000058009b7308 */ /* 0x000f620000000800 */
        /* <DEDUP_REMOVED lines=13> */
[----:B-----5:R-:W-:Y:S01]  /*16c60*/  F2FP.BF16.PACK_AB R83, R155, R156 ;  /* 0x0000009c9b53723e */ /* 0x020fe200000010ff */
[----:B------:R-:W-:Y:S08]  /*16c70*/  LDSM.16.MT88.4 R88, [R190+0x1800] ;  /* 0x00180000be58783b */ /* 0x000ff00000004200 */
        /* <DEDUP_REMOVED lines=30> */
[----:B------:R1:W2:Y:S01]  /*16e60*/  MUFU.EX2 R152, R74 ;  /* 0x0000004a00987308 */ /* 0x0002a20000000800 */
[-C--:B---3--:R-:W-:Y:S08]  /*16e70*/  HMMA.16816.F32.BF16 R52, R76, R84.reuse, R52 ;  /* 0x000000544c34723c */ /* 0x088ff00000041834 */
[C---:B------:R-:W-:Y:S07]  /*16e80*/  HMMA.16816.F32.BF16 R56, R80.reuse, R84, R56 ;  /* 0x000000545038723c */ /* 0x040fee0000041838 */
[----:B------:R-:W-:Y:S01]  /*16e90*/  MOV R85, R71 ;  /* 0x0000004700557202 */ /* 0x000fe20000000f00 */
[-C--:B------:R-:W-:Y:S04]  /*16ea0*/  HMMA.16816.F32.BF16 R60, R80, R86.reuse, R60 ;  /* 0x00000056503c723c */ /* 0x080fe8000004183c */
[----:B------:R-:W-:Y:S01]  /*16eb0*/  MOV R84, R72 ;  /* 0x0000004800547202 */ /* 0x000fe20000000f00 */
[--C-:B-1----:R-:W-:Y:S01]  /*16ec0*/  FFMA.FTZ R74, R171, c[0x0][0x2d0], -R153.reuse ;  /* 0x0000b400ab4a7a23 */ /* 0x102fe20000010899 */
[----:B--2---:R-:W-:Y:S01]  /*16ed0*/  F2FP.BF16.PACK_AB R145, R152, R154 ;  /* 0x0000009a9891723e */ /* 0x004fe200000010ff */
[----:B------:R-:W-:Y:S01]  /*16ee0*/  FFMA.FTZ R153, R73, c[0x0][0x2d0], -R153 ;  /* 0x0000b40049997a23 */ /* 0x000fe20000010899 */
[----:B------:R-:W-:Y:S01]  /*16ef0*/  HMMA.16816.F32.BF16 R64, R76, R86, R64 ;  /* 0x000000564c40723c */ /* 0x000fe20000041840 */
[----:B------:R-:W-:Y:S03]  /*16f00*/  MUFU.EX2 R75, R74 ;  /* 0x0000004a004b7308 */ /* 0x000fe60000000800 */
[----:B------:R-:W-:Y:S02]  /*16f10*/  FFMA.FTZ R73, R69, R99, R104 ;  /* 0x0000006345497223 */ /* 0x000fe40000010068 */
[----:B----4-:R-:W-:Y:S01]  /*16f20*/  FFMA.FTZ R69, R68, R97, R98 ;  /* 0x0000006144457223 */ /* 0x010fe20000010062 */
[----:B------:R-:W-:Y:S01]  /*16f30*/  MOV R86, R70 ;  /* 0x0000004600567202 */ /* 0x000fe20000000f00 */
[----:B------:R-:W-:Y:S01]  /*16f40*/  FFMA.FTZ R68, R2, R96, R247 ;  /* 0x0000006002447223 */ /* 0x000fe200000100f7 */
[-C--:B------:R-:W-:Y:S02]  /*16f50*/  HMMA.16816.F32.BF16 R88, R148, R100.reuse, R4 ;  /* 0x000000649458723c */ /* 0x080fe40000041804 */
[----:B------:R-:W1:Y:S03]  /*16f60*/  MUFU.EX2 R74, R153 ;  /* 0x00000099004a7308 */ /* 0x000e660000000800 */
[----:B------:R-:W-:Y:S01]  /*16f70*/  FADD.FTZ R2, R114, R69 ;  /* 0x0000004572027221 */ /* 0x000fe20000010000 */
[----:B------:R-:W-:Y:S01]  /*16f80*/  MOV R87, R3 ;  /* 0x0000000300577202 */ /* 0x000fe20000000f00 */
[----:B------:R-:W-:Y:S02]  /*16f90*/  FADD.FTZ R4, R115, R73 ;  /* 0x0000004973047221 */ /* 0x000fe40000010000 */
[----:B------:R-:W-:Y:S03]  /*16fa0*/  FADD.FTZ R5, R249, R68 ;  /* 0x00000044f9057221 */ /* 0x000fe60000010000 */
        /* <DEDUP_REMOVED lines=91> */
[----:B------:R-:W-:Y:S03]  /*17560*/  FADD.FTZ R2, R75, R2 ;  /* 0x000000024b027221 */ /* 0x000fe60000010000 */
[----:B------:R2:W-:Y:S01]  /*17570*/  STL [R1+0x14], R4 ;  /* 0x0000140401007387 */ /* 0x0005e20000100800 */
[----:B------:R-:W-:Y:S05]  /*17580*/  FADD.FTZ R2, R74, R2 ;  /* 0x000000024a027221 */ /* 0x000fea0000010000 */
[----:B------:R2:W-:Y:S01]  /*17590*/  STL [R1+0x18], R2 ;  /* 0x0000180201007387 */ /* 0x0005e20000100800 */
[----:B-1----:R-:W-:Y:S04]  /*175a0*/  IADD3 R0, R205, -0x1, RZ ;  /* 0xffffffffcd007810 */ /* 0x002fe80007ffe0ff */
[----:B------:R-:W-:Y:S02]  /*175b0*/  MOV R205, R0 ;  /* 0x0000000000cd7202 */ /* 0x000fe40000000f00 */
[----:B------:R-:W-:Y:S01]  /*175c0*/  MOV R0, R3 ;  /* 0x0000000300007202 */ /* 0x000fe20000000f00 */
[----:B------:R-:W-:-:S05]  /*175d0*/  @P0 BRA `(.L_x_648) ;  /* 0xffffa8e000000947 */ /* 0x000fca000383ffff */
.L_x_631:
[----:B------:R-:W-:Y:S02]  /*175e0*/  MOV R10, 0x1f ;  /* 0x0000001f000a7802 */ /* 0x000fe40000000f00 */
[----:B------:R-:W-:Y:S01]  /*175f0*/  MOV R9, 0xffffffff ;  /* 0xffffffff00097802 */ /* 0x000fe20000000f00 */
[----:B------:R-:W-:Y:S05]  /*17600*/  BRA.DIV ~URZ, `(.L_x_649) ;  /* 0x000051a27f007947 */ /* 0x000fea000b800000 */
[----:B------:R-:W3:Y:S04]  /*17610*/  LDL R3, [R1+0xc] ;  /* 0x00000c0001037983 */ /* 0x000ee80000100800 */
[----:B--23--:R2:W3:Y:S02]  /*17620*/  SHFL.BFLY PT, R2, R3, 0x2, 0x1f ;  /* 0x0c401f0003027f89 */ /* 0x00c4e400000e0000 */
.L_x_735:
[----:B--2---:R-:W2:Y:S02]  /*17630*/  LDL.LU R3, [R1+0xc] ;  /* 0x00000c0001037983 */ /* 0x004ea40000300800 */
[----:B-123--:R-:W-:Y:S01]  /*17640*/  FADD.FTZ R4, R2, R3 ;  /* 0x0000000302047221 */ /* 0x00efe20000010000 */
[----:B------:R-:W-:Y:S05]  /*17650*/  BRA.DIV ~URZ, `(.L_x_650) ;  /* 0x000051b27f007947 */ /* 0x000fea000b800000 */
[----:B------:R-:W2:Y:S04]  /*17660*/  LDL.LU R11, [R1+0x10] ;  /* 0x00001000010b7983 */ /* 0x000ea80000300800 */
[----:B------:R-:W3:Y:S04]  /*17670*/  LDL.LU R8, [R1+0x14] ;  /* 0x0000140001087983 */ /* 0x000ee80000300800 */
[----:B------:R-:W4:Y:S04]  /*17680*/  LDL.LU R10, [R1+0x18] ;  /* 0x00001800010a7983 */ /* 0x000f280000300800 */
[----:B------:R-:W1:Y:S02]  /*17690*/  SHFL.BFLY PT, R6, R4, 0x1, 0x1f ;  /* 0x0c201f0004067f89 */ /* 0x000e6400000e0000 */
[----:B-1----:R-:W-:-:S02]  /*176a0*/  FADD.FTZ R4, R4, R6 ;  /* 0x0000000604047221 */ /* 0x002fc40000010000 */
[----:B--2---:R-:W1:Y:S04]  /*176b0*/  SHFL.BFLY PT, R2, R11, 0x2, 0x1f ;  /* 0x0c401f000b027f89 */ /* 0x004e6800000e0000 */
[----:B---3--:R-:W2:Y:S04]  /*176c0*/  SHFL.BFLY PT, R3, R8, 0x2, 0x1f ;  /* 0x0c401f0008037f89 */ /* 0x008ea800000e0000 */
[----:B----4-:R-:W3:Y:S01]  /*176d0*/  SHFL.BFLY PT, R5, R10, 0x2, 0x1f ;  /* 0x0c401f000a057f89 */ /* 0x010ee200000e0000 */
[----:B-1----:R-:W-:Y:S02]  /*176e0*/  FADD.FTZ R2, R2, R11 ;  /* 0x0000000b02027221 */ /* 0x002fe40000010000 */
[----:B--2---:R-:W-:-:S03]  /*176f0*/  FADD.FTZ R3, R3, R8 ;  /* 0x0000000803037221 */ /* 0x004fc60000010000 */
[----:B------:R-:W1:Y:S01]  /*17700*/  SHFL.BFLY PT, R7, R2, 0x1, 0x1f ;  /* 0x0c201f0002077f89 */ /* 0x000e6200000e0000 */
[----:B---3--:R-:W-:-:S03]  /*17710*/  FADD.FTZ R5, R5, R10 ;  /* 0x0000000a05057221 */ /* 0x008fc60000010000 */
[----:B------:R-:W2:Y:S04]  /*17720*/  SHFL.BFLY PT, R8, R3, 0x1, 0x1f ;  /* 0x0c201f0003087f89 */ /* 0x000ea800000e0000 */
[----:B------:R3:W4:Y:S01]  /*17730*/  SHFL.BFLY PT, R9, R5, 0x1, 0x1f ;  /* 0x0c201f0005097f89 */ /* 0x00072200000e0000 */
[----:B-1----:R-:W-:Y:S02]  /*17740*/  FADD.FTZ R6, R2, R7 ;  /* 0x0000000702067221 */ /* 0x002fe40000010000 */
[----:B--2---:R-:W-:-:S03]  /*17750*/  FADD.FTZ R7, R3, R8 ;  /* 0x0000000803077221 */ /* 0x004fc60000010000 */
.L_x_736:
[----:B------:R-:W-:Y:S01]  /*17760*/  FSETP.NE.FTZ.AND P3, PT, R4, RZ, PT ;  /* 0x000000ff0400720b */ /* 0x000fe20003f75000 */
[----:B------:R-:W-:Y:S01]  /*17770*/  CS2R R2, SRZ ;  /* 0x0000000000027805 */ /* 0x000fe2000001ff00 */
[----:B------:R-:W-:Y:S01]  /*17780*/  FSETP.NE.FTZ.AND P1, PT, R7, RZ, PT ;  /* 0x000000ff0700720b */ /* 0x000fe20003f35000 */
[----:B---34-:R-:W-:Y:S01]  /*17790*/  FADD.FTZ R5, R9, R5 ;  /* 0x0000000509057221 */ /* 0x018fe20000010000 */
[----:B------:R-:W-:-:S02]  /*177a0*/  FSETP.NE.FTZ.AND P2, PT, R6, RZ, PT ;  /* 0x000000ff0600720b */ /* 0x000fc40003f55000 */
[----:B------:R-:W-:Y:S02]  /*177b0*/  MOV R24, 0xff800000 ;  /* 0xff80000000187802 */ /* 0x000fe40000000f00 */
[----:B------:R-:W-:Y:S02]  /*177c0*/  FSETP.NE.FTZ.AND P0, PT, R5, RZ, PT ;  /* 0x000000ff0500720b */ /* 0x000fe40003f15000 */
[----:B------:R-:W-:Y:S02]  /*177d0*/  MOV R19, 0xff800000 ;  /* 0xff80000000137802 */ /* 0x000fe40000000f00 */
[----:B------:R-:W-:Y:S01]  /*177e0*/  MOV R22, 0xff800000 ;  /* 0xff80000000167802 */ /* 0x000fe20000000f00 */
[----:B------:R-:W1:Y:S01]  /*177f0*/  @P3 MUFU.RCP R2, R4 ;  /* 0x0000000400023308 */ /* 0x000e620000001000 */
[----:B------:R-:W-:-:S07]  /*17800*/  MOV R23, 0xff800000 ;  /* 0xff80000000177802 */ /* 0x000fce0000000f00 */
[----:B------:R2:W-:Y:S01]  /*17810*/  @P3 MUFU.LG2 R10, R4 ;  /* 0x00000004000a3308 */ /* 0x0005e20000000c00 */
[----:B-1----:R-:W-:-:S07]  /*17820*/  FMUL.FTZ R74, R2, R100 ;  /* 0x00000064024a7220 */ /* 0x002fce0000410000 */
[----:B------:R-:W-:Y:S01]  /*17830*/  @P1 MUFU.RCP R3, R7 ;  /* 0x0000000700031308 */ /* 0x000fe20000001000 */
[C---:B------:R-:W-:Y:S02]  /*17840*/  FMUL.FTZ R75, R2.reuse, R101 ;  /* 0x00000065024b7220 */ /* 0x040fe40000410000 */
[C---:B------:R-:W-:Y:S02]  /*17850*/  FMUL.FTZ R68, R2.reuse, R88 ;  /* 0x0000005802447220 */ /* 0x040fe40000410000 */
[C---:B------:R-:W-:Y:S01]  /*17860*/  FMUL.FTZ R69, R2.reuse, R89 ;  /* 0x0000005902457220 */ /* 0x040fe20000410000 */
[----:B--2---:R-:W-:Y:S01]  /*17870*/  MOV R4, RZ ;  /* 0x000000ff00047202 */ /* 0x004fe20000000f00 */
[C---:B------:R-:W-:Y:S01]  /*17880*/  FMUL.FTZ R76, R2.reuse, R104 ;  /* 0x00000068024c7220 */ /* 0x040fe20000410000 */
[----:B------:R-:W-:Y:S01]  /*17890*/  @P2 MUFU.LG2 R9, R6 ;  /* 0x0000000600092308 */ /* 0x000fe20000000c00 */
[C---:B------:R-:W-:Y:S02]  /*178a0*/  FMUL.FTZ R77, R2.reuse, R105 ;  /* 0x00000069024d7220 */ /* 0x040fe40000410000 */
[----:B------:R-:W-:-:S02]  /*178b0*/  FMUL.FTZ R78, R2, R116 ;  /* 0x00000074024e7220 */ /* 0x000fc40000410000 */
[C---:B------:R-:W-:Y:S02]  /*178c0*/  FMUL.FTZ R79, R2.reuse, R117 ;  /* 0x00000075024f7220 */ /* 0x040fe40000410000 */
[C---:B------:R-:W-:Y:S01]  /*178d0*/  FMUL.FTZ R66, R2.reuse, R120 ;  /* 0x0000007802427220 */ /* 0x040fe20000410000 */
[----:B------:R-:W1:Y:S01]  /*178e0*/  @P2 MUFU.RCP R4, R6 ;  /* 0x0000000600042308 */ /* 0x000e620000001000 */
[C---:B------:R-:W-:Y:S02]  /*178f0*/  FMUL.FTZ R67, R2.reuse, R121 ;  /* 0x0000007902437220 */ /* 0x040fe40000410000 */
[C---:B------:R-:W-:Y:S02]  /*17900*/  FMUL.FTZ R100, R2.reuse, R132 ;  /* 0x0000008402647220 */ /* 0x040fe40000410000 */
[C---:B------:R-:W-:Y:S02]  /*17910*/  FMUL.FTZ R101, R2.reuse, R133 ;  /* 0x0000008502657220 */ /* 0x040fe40000410000 */
[----:B------:R-:W-:-:S02]  /*17920*/  FMUL.FTZ R80, R2, R136 ;  /* 0x0000008802507220 */ /* 0x000fc40000410000 */
[C---:B------:R-:W-:Y:S02]  /*17930*/  FMUL.FTZ R81, R2.reuse, R137 ;  /* 0x0000008902517220 */ /* 0x040fe40000410000 */
[C---:B------:R-:W-:Y:S02]  /*17940*/  FMUL.FTZ R62, R2.reuse, R148 ;  /* 0x00000094023e7220 */ /* 0x040fe40000410000 */
[----:B------:R-:W-:Y:S02]  /*17950*/  FMUL.FTZ R63, R2, R149 ;  /* 0x00000095023f7220 */ /* 0x000fe40000410000 */
[----:B------:R2:W3:Y:S01]  /*17960*/  @P1 MUFU.LG2 R2, R7 ;  /* 0x0000000700021308 */ /* 0x0004e20000000c00 */
[C---:B-1----:R-:W-:Y:S01]  /*17970*/  FMUL.FTZ R84, R4.reuse, R90 ;  /* 0x0000005a04547220 */ /* 0x042fe20000410000 */
[----:B------:R-:W-:Y:S01]  /*17980*/  @P2 MOV R6, 0x3f317218 ;  /* 0x3f31721800062802 */ /* 0x000fe20000000f00 */
[C---:B------:R-:W-:Y:S02]  /*17990*/  FMUL.FTZ R85, R4.reuse, R91 ;  /* 0x0000005b04557220 */ /* 0x040fe40000410000 */
[----:B------:R-:W-:-:S02]  /*179a0*/  FMUL.FTZ R86, R4, R102 ;  /* 0x0000006604567220 */ /* 0x000fc40000410000 */
[----:B------:R-:W-:Y:S02]  /*179b0*/  FMUL.FTZ R87, R4, R103 ;  /* 0x0000006704577220 */ /* 0x000fe40000410000 */
[C---:B------:R-:W-:Y:S02]  /*179c0*/  FMUL.FTZ R48, R3.reuse, R92 ;  /* 0x0000005c03307220 */ /* 0x040fe40000410000 */
[C---:B------:R-:W-:Y:S02]  /*179d0*/  FMUL.FTZ R49, R3.reuse, R93 ;  /* 0x0000005d03317220 */ /* 0x040fe40000410000 */
[C---:B------:R-:W-:Y:S02]  /*179e0*/  FMUL.FTZ R38, R3.reuse, R96 ;  /* 0x0000006003267220 */ /* 0x040fe40000410000 */
[C---:B------:R-:W-:Y:S01]  /*179f0*/  FMUL.FTZ R39, R3.reuse, R97 ;  /* 0x0000006103277220 */ /* 0x040fe20000410000 */
[----:B--2---:R-:W-:Y:S01]  /*17a00*/  @P3 MOV R7, 0x3f317218 ;  /* 0x3f31721800073802 */ /* 0x004fe20000000f00 */
[----:B---3--:R-:W-:Y:S01]  /*17a10*/  @P1 FMUL.FTZ R8, R2, 0.69314718246459960938 ;  /* 0x3f31721802081820 */ /* 0x008fe20000410000 */
        /* <DEDUP_REMOVED lines=14> */
[C---:B------:R-:W-:Y:S01]  /*17b00*/  FMUL.FTZ R88, R4.reuse, R106 ;  /* 0x0000006a04587220 */ /* 0x040fe20000410000 */
[----:B------:R1:W2:Y:S01]  /*17b10*/  @P0 MUFU.LG2 R3, R5 ;  /* 0x0000000500030308 */ /* 0x0002a20000000c00 */
[----:B------:R-:W-:-:S02]  /*17b20*/  FMUL.FTZ R89, R4, R107 ;  /* 0x0000006b04597220 */ /* 0x000fc40000410000 */
[C---:B------:R-:W-:Y:S02]  /*17b30*/  FMUL.FTZ R90, R4.reuse, R118 ;  /* 0x00000076045a7220 */ /* 0x040fe40000410000 */
[C---:B------:R-:W-:Y:S02]  /*17b40*/  FMUL.FTZ R91, R4.reuse, R119 ;  /* 0x00000077045b7220 */ /* 0x040fe40000410000 */
[C---:B------:R-:W-:Y:S02]  /*17b50*/  FMUL.FTZ R104, R4.reuse, R122 ;  /* 0x0000007a04687220 */ /* 0x040fe40000410000 */
[C---:B------:R-:W-:Y:S02]  /*17b60*/  FMUL.FTZ R105, R4.reuse, R123 ;  /* 0x0000007b04697220 */ /* 0x040fe40000410000 */
[C---:B------:R-:W-:Y:S02]  /*17b70*/  FMUL.FTZ R102, R4.reuse, R134 ;  /* 0x0000008604667220 */ /* 0x040fe40000410000 */
[----:B------:R-:W-:-:S02]  /*17b80*/  FMUL.FTZ R103, R4, R135 ;  /* 0x0000008704677220 */ /* 0x000fc40000410000 */
[C---:B------:R-:W-:Y:S01]  /*17b90*/  FMUL.FTZ R82, R4.reuse, R138 ;  /* 0x0000008a04527220 */ /* 0x040fe20000410000 */
[----:B-1----:R-:W-:Y:S01]  /*17ba0*/  MOV R5, 0x1 ;  /* 0x0000000100057802 */ /* 0x002fe20000000f00 */
[C---:B------:R-:W-:Y:S02]  /*17bb0*/  FMUL.FTZ R83, R4.reuse, R139 ;  /* 0x0000008b04537220 */ /* 0x040fe40000410000 */
[C---:B------:R-:W-:Y:S02]  /*17bc0*/  FMUL.FTZ R64, R4.reuse, R150 ;  /* 0x0000009604407220 */ /* 0x040fe40000410000 */
[----:B------:R-:W-:Y:S01]  /*17bd0*/  FMUL.FTZ R65, R4, R151 ;  /* 0x0000009704417220 */ /* 0x000fe20000410000 */
[----:B------:R-:W-:Y:S01]  /*17be0*/  @P1 MOV R4, 0x3f317218 ;  /* 0x3f31721800041802 */ /* 0x000fe20000000f00 */
[----:B--2---:R-:W-:Y:S02]  /*17bf0*/  @P0 FMUL.FTZ R3, R3, 0.69314718246459960938 ;  /* 0x3f31721803030820 */ /* 0x004fe40000410000 */
[----:B------:R-:W-:-:S02]  /*17c00*/  @P3 FMUL.FTZ R10, R10, 0.69314718246459960938 ;  /* 0x3f3172180a0a3820 */ /* 0x000fc40000410000 */
[----:B------:R-:W-:Y:S02]  /*17c10*/  @P1 FMUL.FTZ R4, R4, c[0x0][0x2d0] ;  /* 0x0000b40004041a20 */ /* 0x000fe40000410000 */
[----:B------:R-:W-:Y:S02]  /*17c20*/  @P3 FMUL.FTZ R7, R7, c[0x0][0x2d0] ;  /* 0x0000b40007073a20 */ /* 0x000fe40000410000 */
[----:B------:R-:W-:Y:S01]  /*17c30*/  @P1 FFMA.FTZ R24, R4, R70, R8 ;  /* 0x0000004604181223 */ /* 0x000fe20000010008 */
[----:B------:R-:W-:Y:S01]  /*17c40*/  @P0 MOV R4, 0x3f317218 ;  /* 0x3f31721800040802 */ /* 0x000fe20000000f00 */
[----:B------:R-:W-:Y:S02]  /*17c50*/  @P2 FMUL.FTZ R9, R9, 0.69314718246459960938 ;  /* 0x3f31721809092820 */ /* 0x000fe40000410000 */
[----:B------:R-:W-:Y:S02]  /*17c60*/  @P2 FMUL.FTZ R6, R6, c[0x0][0x2d0] ;  /* 0x0000b40006062a20 */ /* 0x000fe40000410000 */
[----:B------:R-:W-:-:S02]  /*17c70*/  @P0 FMUL.FTZ R4, R4, c[0x0][0x2d0] ;  /* 0x0000b40004040a20 */ /* 0x000fc40000410000 */
[----:B------:R-:W-:Y:S02]  /*17c80*/  @P3 FFMA.FTZ R22, R7, R72, R10 ;  /* 0x0000004807163223 */ /* 0x000fe4000001000a */
[----:B------:R-:W-:Y:S01]  /*17c90*/  @P0 FFMA.FTZ R19, R4, R0, R3 ;  /* 0x0000000004130223 */ /* 0x000fe20000010003 */
[----:B------:R-:W-:Y:S01]  /*17ca0*/  PRMT R0, R5, 0x7610, R0 ;  /* 0x0000761005007816 */ /* 0x000fe20000000000 */
[----:B------:R-:W-:Y:S02]  /*17cb0*/  @P2 FFMA.FTZ R23, R6, R71, R9 ;  /* 0x0000004706172223 */ /* 0x000fe40000010009 */
        /* <DEDUP_REMOVED lines=15> */
[----:B------:R-:W-:Y:S02]  /*17db0*/  FMUL.FTZ R31, R2, R147 ;  /* 0x00000093021f7220 */ /* 0x000fe40000410000 */
.L_x_558:
[----:B------:R4:W5:Y:S04]  /*17dc0*/  LDL R6, [R1+0x48] ;  /* 0x0000480001067983 */ /* 0x0009680000100800 */
[----:B------:R-:W1:Y:S01]  /*17dd0*/  S2R R2, SR_TID.X ;  /* 0x0000000000027919 */ /* 0x000e620000002100 */
[----:B------:R-:W-:Y:S01]  /*17de0*/  BSSY B0, `(.L_x_651) ;  /* 0x0000011000007945 */ /* 0x000fe20003800000 */
[----:B-1----:R-:W-:-:S13]  /*17df0*/  LOP3.LUT P0, RZ, R2, 0x7f, RZ, 0xc0, !PT ;  /* 0x0000007f02ff7812 */ /* 0x002fda000780c0ff */
[----:B------:R-:W-:Y:S05]  /*17e00*/  @P0 BRA `(.L_x_652) ;  /* 0x000000e000000947 */ /* 0x000fea0003800000 */
[----:B----4-:R-:W1:Y:S01]  /*17e10*/  S2R R4, SR_LANEID ;  /* 0x0000000000047919 */ /* 0x010e620000000000 */
[----:B------:R-:W-:Y:S01]  /*17e20*/  VOTEU.ANY UR4, UPT, PT ;  /* 0x0000000000047886 */ /* 0x000fe200038e0100 */
[----:B---3--:R-:W-:Y:S01]  /*17e30*/  IMAD.MOV.U32 R5, RZ, RZ, c[0x0][0x564] ;  /* 0x00015900ff057624 */ /* 0x008fe200078e00ff */
[----:B------:R-:W1:Y:S08]  /*17e40*/  FLO.U32 R3, UR4 ;  /* 0x0000000400037d00 */ /* 0x000e7000080e0000 */
[----:B------:R-:W3:Y:S01]  /*17e50*/  POPC R2, UR4 ;  /* 0x0000000400027d09 */ /* 0x000ee20008000000 */
[----:B-1----:R-:W-:Y:S01]  /*17e60*/  ISETP.EQ.U32.AND P0, PT, R3, R4, PT ;  /* 0x000000040300720c */ /* 0x002fe20003f02070 */
[----:B------:R-:W-:-:S12]  /*17e70*/  IMAD.MOV.U32 R4, RZ, RZ, c[0x0][0x560] ;  /* 0x00015800ff047624 */ /* 0x000fd800078e00ff */
[----:B---3--:R1:W3:Y:S04]  /*17e80*/  @P0 ATOMG.E.ADD.STRONG.GPU PT, R2, [R4.64], R2 ;  /* 0x00000002040209a8 */ /* 0x0082e800081ee1c8 */
[----:B-1----:R-:W1:Y:S04]  /*17e90*/  S2R R4, SR_LTMASK ;  /* 0x0000000000047919 */ /* 0x002e680000003900 */
[----:B---3--:R1:W3:Y:S02]  /*17ea0*/  SHFL.IDX PT, R3, R2, R3, 0x1f ;  /* 0x00001f0302037589 */ /* 0x0082e400000e0000 */
[----:B-1----:R-:W-:-:S06]  /*17eb0*/  LOP3.LUT R2, R4, UR4, RZ, 0xc0, !PT ;  /* 0x0000000404027c12 */ /* 0x002fcc000f8ec0ff */
[----:B------:R-:W3:Y:S02]  /*17ec0*/  POPC R2, R2 ;  /* 0x0000000200027309 */ /* 0x000ee40000000000 */
[----:B---3-5:R-:W-:-:S05]  /*17ed0*/  IADD3 R6, R3, c[0x0][0xc], R2 ;  /* 0x0000030003067a10 */ /* 0x028fca0007ffe002 */
[----:B------:R1:W-:Y:S02]  /*17ee0*/  STL [R1+0x48], R6 ;  /* 0x0000480601007387 */ /* 0x0003e40000100800 */
.L_x_652:
[----:B----4-:R-:W-:Y:S05]  /*17ef0*/  BSYNC B0 ;  /* 0x0000000000007941 */ /* 0x010fea0003800000 */
.L_x_651:
[----:B------:R-:W4:Y:S01]  /*17f00*/  LDL.64 R2, [R1+0x38] ;  /* 0x0000380001027983 */ /* 0x000f220000100a00 */
[----:B------:R-:W-:Y:S01]  /*17f10*/  PRMT R0, R0, 0x9910, RZ ;  /* 0x0000991000007816 */ /* 0x000fe200000000ff */
[----:B------:R-:W-:Y:S01]  /*17f20*/  BSSY B1, `(.L_x_653) ;  /* 0x00002cf000017945 */ /* 0x000fe20003800000 */
[----:B-----5:R-:W-:Y:S02]  /*17f30*/  IMAD.MOV.U32 R70, RZ, RZ, R6 ;  /* 0x000000ffff467224 */ /* 0x020fe400078e0006 */
[----:B------:R-:W-:Y:S02]  /*17f40*/  ISETP.NE.AND P0, PT, R0, RZ, PT ;  /* 0x000000ff0000720c */ /* 0x000fe40003f05270 */
[----:B----4-:R-:W-:-:S11]  /*17f50*/  SHF.R.S32.HI R18, RZ, 0x1f, R2 ;  /* 0x0000001fff127819 */ /* 0x010fd60000011402 */
[----:B------:R-:W-:Y:S05]  /*17f60*/  @!P0 BRA `(.L_x_654) ;  /* 0x0000203000008947 */ /* 0x000fea0003800000 */
[----:B--2---:R-:W2:Y:S04]  /*17f70*/  LDL R7, [R1+0x5c] ;  /* 0x00005c0001077983 */ /* 0x004ea80000100800 */
[----:B-1----:R-:W4:Y:S04]  /*17f80*/  LDL R6, [R1+0x6c] ;  /* 0x00006c0001067983 */ /* 0x002f280000100800 */
[----:B---3--:R-:W3:Y:S04]  /*17f90*/  LDL R8, [R1+0x74] ;  /* 0x0000740001087983 */ /* 0x008ee80000100800 */
[----:B------:R-:W3:Y:S01]  /*17fa0*/  LDL R5, [R1+0x70] ;  /* 0x0000700001057983 */ /* 0x000ee20000100800 */
[----:B------:R-:W-:Y:S01]  /*17fb0*/  WARPSYNC 0xffffffff ;  /* 0xffffffff00007948 */ /* 0x000fe20003800000 */
[----:B------:R-:W-:-:S02]  /*17fc0*/  F2FP.BF16.PACK_AB R0, R69, R68 ;  /* 0x000000444500723e */ /* 0x000fc400000010ff */
[----:B------:R-:W-:Y:S01]  /*17fd0*/  BAR.SYNC.DEFER_BLOCKING 0x1, 0x80 ;  /* 0x0042000000007b1d */ /* 0x000fe20000010000 */
[----:B------:R-:W-:Y:S02]  /*17fe0*/  F2FP.BF16.PACK_AB R3, R85, R84 ;  /* 0x000000545503723e */ /* 0x000fe400000010ff */
[----:B------:R-:W-:-:S03]  /*17ff0*/  F2FP.BF16.PACK_AB R2, R75, R74 ;  /* 0x0000004a4b02723e */ /* 0x000fc600000010ff */
[----:B------:R-:W3:Y:S01]  /*18000*/  LDL R9, [R1+0x60] ;  /* 0x0000600001097983 */ /* 0x000ee20000100800 */
[----:B------:R-:W-:-:S03]  /*18010*/  F2FP.BF16.PACK_AB R4, R61, R60 ;  /* 0x0000003c3d04723e */ /* 0x000fc600000010ff */
[----:B------:R-:W3:Y:S04]  /*18020*/  LDL R12, [R1+0x7c] ;  /* 0x00007c00010c7983 */ /* 0x000ee80000100800 */
[----:B------:R-:W3:Y:S04]  /*18030*/  LDL R10, [R1+0x80] ;  /* 0x00008000010a7983 */ /* 0x000ee80000100800 */
[----:B--2---:R1:W-:Y:S04]  /*18040*/  STS [R7], R0 ;  /* 0x0000000007007388 */ /* 0x0043e80000000800 */
[----:B------:R2:W-:Y:S04]  /*18050*/  STS [R7+0x400], R3 ;  /* 0x0004000307007388 */ /* 0x0005e80000000800 */
[----:B----4-:R4:W-:Y:S01]  /*18060*/  STS [R6], R2 ;  /* 0x0000000206007388 */ /* 0x0109e20000000800 */
[----:B-1----:R-:W-:-:S02]  /*18070*/  F2FP.BF16.PACK_AB R0, R87, R86 ;  /* 0x000000565700723e */ /* 0x002fc400000010ff */
[----:B--2---:R-:W-:-:S03]  /*18080*/  F2FP.BF16.PACK_AB R3, R49, R48 ;  /* 0x000000303103723e */ /* 0x004fc600000010ff */
[----:B------:R1:W-:Y:S01]  /*18090*/  STS [R6+0x400], R0 ;  /* 0x0004000006007388 */ /* 0x0003e20000000800 */
[----:B----4-:R-:W-:-:S03]  /*180a0*/  F2FP.BF16.PACK_AB R2, R35, R34 ;  /* 0x000000222302723e */ /* 0x010fc600000010ff */
[----:B------:R-:W-:Y:S04]  /*180b0*/  STS [R7+0x2000], R3 ;  /* 0x0020000307007388 */ /* 0x000fe80000000800 */
[----:B------:R2:W-:Y:S01]  /*180c0*/  STS [R7+0x2400], R2 ;  /* 0x0024000207007388 */ /* 0x0005e20000000800 */
[----:B-1----:R-:W-:-:S03]  /*180d0*/  F2FP.BF16.PACK_AB R0, R39, R38 ;  /* 0x000000262700723e */ /* 0x002fc600000010ff */
[----:B--2---:R-:W2:Y:S01]  /*180e0*/  LDL R7, [R1+0x68] ;  /* 0x0000680001077983 */ /* 0x004ea20000100800 */
[----:B------:R-:W-:Y:S02]  /*180f0*/  F2FP.BF16.PACK_AB R3, R77, R76 ;  /* 0x0000004c4d03723e */ /* 0x000fe400000010ff */
[----:B------:R-:W-:Y:S01]  /*18100*/  F2FP.BF16.PACK_AB R2, R89, R88 ;  /* 0x000000585902723e */ /* 0x000fe200000010ff */
[----:B------:R-:W-:Y:S04]  /*18110*/  STS [R6+0x2000], R0 ;  /* 0x0020000006007388 */ /* 0x000fe80000000800 */
[----:B------:R1:W-:Y:S04]  /*18120*/  STS [R6+0x2400], R4 ;  /* 0x0024000406007388 */ /* 0x0003e80000000800 */
[----:B-1----:R-:W4:Y:S01]  /*18130*/  LDL R6, [R1+0x64] ;  /* 0x0000640001067983 */ /* 0x002f220000100800 */
[----:B------:R-:W-:-:S02]  /*18140*/  F2FP.BF16.PACK_AB R0, R79, R78 ;  /* 0x0000004e4f00723e */ /* 0x000fc400000010ff */
[----:B------:R-:W-:Y:S01]  /*18150*/  F2FP.BF16.PACK_AB R4, R41, R40 ;  /* 0x000000282904723e */ /* 0x000fe200000010ff */
[----:B---3--:R1:W-:Y:S04]  /*18160*/  STS [R8], R3 ;  /* 0x0000000308007388 */ /* 0x0083e80000000800 */
[----:B------:R3:W-:Y:S04]  /*18170*/  STS [R8+0x400], R2 ;  /* 0x0004000208007388 */ /* 0x0007e80000000800 */
[----:B------:R3:W-:Y:S01]  /*18180*/  STS [R5], R0 ;  /* 0x0000000005007388 */ /* 0x0007e20000000800 */
[----:B-1----:R-:W-:-:S02]  /*18190*/  F2FP.BF16.PACK_AB R3, R91, R90 ;  /* 0x0000005a5b03723e */ /* 0x002fc400000010ff */
[----:B---3--:R-:W-:-:S03]  /*181a0*/  F2FP.BF16.PACK_AB R2, R43, R42 ;  /* 0x0000002a2b02723e */ /* 0x008fc600000010ff */
[----:B------:R1:W-:Y:S01]  /*181b0*/  STS [R5+0x400], R3 ;  /* 0x0004000305007388 */ /* 0x0003e20000000800 */
[----:B------:R-:W-:-:S03]  /*181c0*/  F2FP.BF16.PACK_AB R0, R59, R58 ;  /* 0x0000003a3b00723e */ /* 0x000fc600000010ff */
[----:B------:R-:W-:Y:S04]  /*181d0*/  STS [R8+0x2000], R4 ;  /* 0x0020000408007388 */ /* 0x000fe80000000800 */
[----:B------:R3:W-:Y:S01]  /*181e0*/  STS [R8+0x2400], R0 ;  /* 0x0024000008007388 */ /* 0x0007e20000000800 */
[----:B-1----:R-:W-:-:S03]  /*181f0*/  F2FP.BF16.PACK_AB R3, R57, R56 ;  /* 0x000000383903723e */ /* 0x002fc600000010ff */
[----:B---3--:R-:W3:Y:S01]  /*18200*/  LDL R8, [R1+0x54] ;  /* 0x0000540001087983 */ /* 0x008ee20000100800 */
[----:B------:R-:W-:-:S03]  /*18210*/  F2FP.BF16.PACK_AB R0, R67, R66 ;  /* 0x000000424300723e */ /* 0x000fc600000010ff */
[----:B------:R1:W-:Y:S04]  /*18220*/  STS [R5+0x2000], R2 ;  /* 0x0020000205007388 */ /* 0x0003e80000000800 */
[----:B------:R1:W-:Y:S04]  /*18230*/  STS [R5+0x2400], R3 ;  /* 0x0024000305007388 */ /* 0x0003e80000000800 */
[----:B------:R1:W-:Y:S01]  /*18240*/  STS [R9], R0 ;  /* 0x0000000009007388 */ /* 0x0003e20000000800 */
[----:B------:R-:W-:Y:S02]  /*18250*/  F2FP.BF16.PACK_AB R4, R53, R52 ;  /* 0x000000343504723e */ /* 0x000fe400000010ff */
[----:B-1----:R-:W-:-:S02]  /*18260*/  F2FP.BF16.PACK_AB R2, R105, R104 ;  /* 0x000000686902723e */ /* 0x002fc400000010ff */
[----:B------:R-:W-:-:S03]  /*18270*/  F2FP.BF16.PACK_AB R3, R101, R100 ;  /* 0x000000646503723e */ /* 0x000fc600000010ff */
[----:B------:R1:W-:Y:S01]  /*18280*/  STS [R9+0x400], R2 ;  /* 0x0004000209007388 */ /* 0x0003e20000000800 */
[----:B------:R-:W-:Y:S02]  /*18290*/  F2FP.BF16.PACK_AB R0, R103, R102 ;  /* 0x000000666700723e */ /* 0x000fe400000010ff */
[----:B------:R-:W-:Y:S02]  /*182a0*/  F2FP.BF16.PACK_AB R5, R51, R50 ;  /* 0x000000323305723e */ /* 0x000fe400000010ff */
[----:B-1----:R-:W-:Y:S02]  /*182b0*/  F2FP.BF16.PACK_AB R2, R55, R54 ;  /* 0x000000363702723e */ /* 0x002fe400000010ff */
[----:B------:R-:W-:Y:S02]  /*182c0*/  ISETP.NE.U32.AND P0, PT, RZ, c[0x0][0x508], PT ;  /* 0x00014200ff007a0c */ /* 0x000fe40003f05070 */
[----:B------:R-:W-:Y:S02]  /*182d0*/  ISETP.NE.U32.AND P2, PT, RZ, c[0x0][0x500], PT ;  /* 0x00014000ff007a0c */ /* 0x000fe40003f45070 */
[----:B------:R-:W-:-:S02]  /*182e0*/  ISETP.NE.AND.EX P1, PT, RZ, c[0x0][0x50c], PT, P0 ;  /* 0x00014300ff007a0c */ /* 0x000fc40003f25300 */
[----:B------:R-:W-:Y:S01]  /*182f0*/  ISETP.NE.AND.EX P2, PT, RZ, c[0x0][0x504], PT, P2 ;  /* 0x00014100ff007a0c */ /* 0x000fe20003f45320 */
[----:B------:R-:W-:Y:S01]  /*18300*/  IMAD.MOV.U32 R11, RZ, RZ, c[0x0][0x388] ;  /* 0x0000e200ff0b7624 */ /* 0x000fe200078e00ff */
[----:B--2---:R1:W-:Y:S04]  /*18310*/  STS [R7], R3 ;  /* 0x0000000307007388 */ /* 0x0043e80000000800 */
[----:B------:R2:W-:Y:S04]  /*18320*/  STS [R7+0x400], R0 ;  /* 0x0004000007007388 */ /* 0x0005e80000000800 */
[----:B------:R4:W-:Y:S04]  /*18330*/  STS [R9+0x2000], R2 ;  /* 0x0020000209007388 */ /* 0x0009e80000000800 */
[----:B------:R4:W-:Y:S04]  /*18340*/  STS [R9+0x2400], R4 ;  /* 0x0024000409007388 */ /* 0x0009e80000000800 */
[----:B------:R-:W-:Y:S01]  /*18350*/  STS [R7+0x2000], R5 ;  /* 0x0020000507007388 */ /* 0x000fe20000000800 */
[----:B-1----:R-:W-:-:S02]  /*18360*/  F2FP.BF16.PACK_AB R3, R47, R46 ;  /* 0x0000002e2f03723e */ /* 0x002fc400000010ff */
[----:B--2---:R-:W-:Y:S02]  /*18370*/  F2FP.BF16.PACK_AB R0, R83, R82 ;  /* 0x000000525300723e */ /* 0x004fe400000010ff */
[----:B----4-:R-:W-:Y:S01]  /*18380*/  F2FP.BF16.PACK_AB R2, R81, R80 ;  /* 0x000000505102723e */ /* 0x010fe200000010ff */
[----:B------:R-:W-:Y:S04]  /*18390*/  STS [R7+0x2400], R3 ;  /* 0x0024000307007388 */ /* 0x000fe80000000800 */
[----:B------:R1:W-:Y:S04]  /*183a0*/  STS [R6], R2 ;  /* 0x0000000206007388 */ /* 0x0003e80000000800 */
[----:B------:R2:W-:Y:S01]  /*183b0*/  STS [R6+0x400], R0 ;  /* 0x0004000006007388 */ /* 0x0005e20000000800 */
[----:B------:R-:W-:-:S03]  /*183c0*/  F2FP.BF16.PACK_AB R4, R45, R44 ;  /* 0x0000002c2d04723e */ /* 0x000fc600000010ff */
[----:B------:R-:W4:Y:S01]  /*183d0*/  LDL.LU R9, [R1+0x4c] ;  /* 0x00004c0001097983 */ /* 0x000f220000300800 */
[----:B-1----:R-:W-:Y:S02]  /*183e0*/  F2FP.BF16.PACK_AB R2, R63, R62 ;  /* 0x0000003e3f02723e */ /* 0x002fe400000010ff */
[----:B--2---:R-:W-:-:S03]  /*183f0*/  F2FP.BF16.PACK_AB R0, R65, R64 ;  /* 0x000000404100723e */ /* 0x004fc600000010ff */
[----:B------:R1:W-:Y:S01]  /*18400*/  STS [R12], R2 ;  /* 0x000000020c007388 */ /* 0x0003e20000000800 */
[----:B------:R-:W-:-:S03]  /*18410*/  F2FP.BF16.PACK_AB R3, R37, R36 ;  /* 0x000000242503723e */ /* 0x000fc600000010ff */
[----:B------:R2:W-:Y:S04]  /*18420*/  STS [R10+0x400], R0 ;  /* 0x000400000a007388 */ /* 0x0005e80000000800 */
[----:B------:R3:W-:Y:S04]  /*18430*/  STS [R6+0x2000], R4 ;  /* 0x0020000406007388 */ /* 0x0007e80000000800 */
[----:B------:R3:W-:Y:S01]  /*18440*/  STS [R6+0x2400], R3 ;  /* 0x0024000306007388 */ /* 0x0007e20000000800 */
[----:B-1----:R-:W-:Y:S02]  /*18450*/  F2FP.BF16.PACK_AB R2, R33, R32 ;  /* 0x000000202102723e */ /* 0x002fe400000010ff */
[----:B--2---:R-:W-:-:S03]  /*18460*/  F2FP.BF16.PACK_AB R0, R31, R30 ;  /* 0x0000001e1f00723e */ /* 0x004fc600000010ff */
[----:B------:R1:W-:Y:S04]  /*18470*/  STS [R12+0x2000], R2 ;  /* 0x002000020c007388 */ /* 0x0003e80000000800 */
[----:B------:R2:W-:Y:S01]  /*18480*/  STS [R10+0x2400], R0 ;  /* 0x002400000a007388 */ /* 0x0005e20000000800 */
[----:B---3--:R-:W-:Y:S02]  /*18490*/  IMAD.MOV.U32 R4, RZ, RZ, 0x4 ;  /* 0x00000004ff047424 */ /* 0x008fe400078e00ff */
[----:B------:R-:W-:Y:S02]  /*184a0*/  IMAD.MOV.U32 R3, RZ, RZ, RZ ;  /* 0x000000ffff037224 */ /* 0x000fe400078e00ff */
[CC--:B------:R-:W-:Y:S01]  /*184b0*/  @P1 IMAD.WIDE R6, R8.reuse, R4.reuse, c[0x0][0x508] ;  /* 0x0001420008061625 */ /* 0x0c0fe200078e0204 */
[----:B------:R-:W-:Y:S03]  /*184c0*/  BAR.SYNC.DEFER_BLOCKING 0x1, 0x80 ;  /* 0x0042000000007b1d */ /* 0x000fe60000010000 */
[----:B------:R-:W-:-:S03]  /*184d0*/  IMAD.WIDE R4, R8, R4, c[0x0][0x500] ;  /* 0x0001400008047625 */ /* 0x000fc600078e0204 */
[----:B------:R2:W5:Y:S04]  /*184e0*/  @P1 LDG.E R11, [R6.64] ;  /* 0x00000008060b1981 */ /* 0x000568000c1e1900 */
[----:B------:R2:W5:Y:S01]  /*184f0*/  @P2 LDG.E R3, [R4.64] ;  /* 0x0000000804032981 */ /* 0x000562000c1e1900 */
[----:B----4-:R-:W-:-:S04]  /*18500*/  ISETP.NE.AND P0, PT, R9, RZ, PT ;  /* 0x000000ff0900720c */ /* 0x010fc80003f05270 */
[----:B-1----:R-:W-:Y:S01]  /*18510*/  SEL R2, R9, c[0x0][0x3d4], P0 ;  /* 0x0000f50009027a07 */ /* 0x002fe20000000000 */
[----:B------:R-:W-:Y:S05]  /*18520*/  @P1 BRA `(.L_x_655) ;  /* 0x0000004000001947 */ /* 0x000fea0003800000 */
[----:B--2---:R-:W-:Y:S05]  /*18530*/  @!P2 BRA `(.L_x_655) ;  /* 0x000000300000a947 */ /* 0x004fea0003800000 */
[----:B------:R1:W2:Y:S04]  /*18540*/  LDG.E R0, [R4.64] ;  /* 0x0000000804007981 */ /* 0x0002a8000c1e1900 */
[----:B-1----:R-:W2:Y:S02]  /*18550*/  LDG.E R4, [R4.64+0x4] ;  /* 0x0000040804047981 */ /* 0x002ea4000c1e1900 */
[----:B--2--5:R-:W-:Y:S02]  /*18560*/  IADD3 R11, -R0, R4, RZ ;  /* 0x00000004000b7210 */ /* 0x024fe40007ffe1ff */
.L_x_655:
[----:B--2---:R-:W2:Y:S04]  /*18570*/  LDL R4, [R1+0x44] ;  /* 0x0000440001047983 */ /* 0x004ea80000100800 */
        /* <DEDUP_REMOVED lines=15> */
[----:B------:R-:W-:Y:S02]  /*18670*/  SHF.R.S32.HI R0, RZ, 0x1f, R8 ;  /* 0x0000001fff007819 */ /* 0x000fe40000011408 */
[----:B------:R-:W-:Y:S02]  /*18680*/  SEL R2, R8, RZ, !P0 ;  /* 0x000000ff08027207 */ /* 0x000fe40004000000 */
[----:B------:R-:W-:Y:S01]  /*18690*/  SEL R5, R0, RZ, !P0 ;  /* 0x000000ff00057207 */ /* 0x000fe20004000000 */
[----:B------:R-:W1:Y:S02]  /*186a0*/  S2R R28, SR_TID.X ;  /* 0x00000000001c7919 */ /* 0x000e640000002100 */
[----:B-1----:R-:W-:-:S04]  /*186b0*/  IMAD R0, R7, R2, RZ ;  /* 0x0000000207007224 */ /* 0x002fc800078e02ff */
[C---:B------:R-:W-:Y:S02]  /*186c0*/  IMAD R10, R6.reuse, R5, R0 ;  /* 0x00000005060a7224 */ /* 0x040fe400078e0200 */
[----:B------:R-:W-:Y:S01]  /*186d0*/  IMAD.WIDE.U32 R6, R6, R2, RZ ;  /* 0x0000000206067225 */ /* 0x000fe200078e00ff */
[----:B------:R-:W-:-:S04]  /*186e0*/  SHF.R.S32.HI R26, RZ, 0x1f, R28 ;  /* 0x0000001fff1a7819 */ /* 0x000fc8000001141c */
[----:B------:R-:W-:-:S04]  /*186f0*/  LEA.HI R26, R26, R28, RZ, 0x5 ;  /* 0x0000001c1a1a7211 */ /* 0x000fc800078f28ff */
[----:B------:R-:W-:-:S05]  /*18700*/  LOP3.LUT R26, R26, 0xffffffe0, RZ, 0xc0, !PT ;  /* 0xffffffe01a1a7812 */ /* 0x000fca00078ec0ff */
[----:B------:R-:W-:Y:S01]  /*18710*/  IMAD.IADD R26, R28, 0x1, -R26 ;  /* 0x000000011c1a7824 */ /* 0x000fe200078e0a1a */
[----:B------:R-:W-:-:S04]  /*18720*/  LOP3.LUT R204, R204, 0xfffffffd, RZ, 0xc0, !PT ;  /* 0xfffffffdcccc7812 */ /* 0x000fc800078ec0ff */
[----:B------:R-:W-:Y:S01]  /*18730*/  LOP3.LUT R204, R204, 0xfffffffe, RZ, 0xc0, !PT ;  /* 0xfffffffecccc7812 */ /* 0x000fe200078ec0ff */
[----:B--2---:R-:W-:-:S04]  /*18740*/  IMAD.IADD R4, R4, 0x1, R71 ;  /* 0x0000000104047824 */ /* 0x004fc800078e0247 */
[----:B------:R-:W-:-:S04]  /*18750*/  @P5 IMAD.HI.U32 R5, R4, c[0x0][0x4ec], RZ ;  /* 0x00013b0004055a27 */ /* 0x000fc800078e00ff */
[----:B---3--:R-:W-:-:S04]  /*18760*/  IMAD.WIDE.U32 R8, R12, R25, RZ ;  /* 0x000000190c087225 */ /* 0x008fc800078e00ff */
        /* <DEDUP_REMOVED lines=34> */
[----:B------:R3:W-:Y:S01]  /*18990*/  SHFL.IDX PT, R7, R5, 0x3, 0x1c1f ;  /* 0x007c1f0005077f89 */ /* 0x0007e200000e0000 */
[----:B------:R-:W-:-:S03]  /*189a0*/  LOP3.LUT P0, RZ, R26, 0x3, RZ, 0xc0, !PT ;  /* 0x000000031aff7812 */ /* 0x000fc6000780c0ff */
[----:B------:R-:W4:Y:S04]  /*189b0*/  SHFL.IDX PT, R8, R6, 0x2, 0x1c1f ;  /* 0x005c1f0006087f89 */ /* 0x000f2800000e0000 */
[----:B------:R-:W1:Y:S01]  /*189c0*/  SHFL.IDX PT, R6, R6, 0x3, 0x1c1f ;  /* 0x007c1f0006067f89 */ /* 0x000e6200000e0000 */
[----:B---3--:R-:W-:-:S05]  /*189d0*/  IMAD.IADD R5, R27, 0x1, R71 ;  /* 0x000000011b057824 */ /* 0x008fca00078e0247 */
[C---:B------:R-:W-:Y:S02]  /*189e0*/  IADD3 R17, R5.reuse, 0x8, RZ ;  /* 0x0000000805117810 */ /* 0x040fe40007ffe0ff */
[CC--:B------:R-:W-:Y:S02]  /*189f0*/  ISETP.GE.OR P4, PT, R5.reuse, R0.reuse, P0 ;  /* 0x000000000500720c */ /* 0x0c0fe40000786670 */
[----:B------:R-:W-:Y:S02]  /*18a00*/  IADD3 R16, R5, 0x40, RZ ;  /* 0x0000004005107810 */ /* 0x000fe40007ffe0ff */
[-C--:B------:R-:W-:Y:S02]  /*18a10*/  ISETP.GE.OR P3, PT, R17, R0.reuse, P0 ;  /* 0x000000001100720c */ /* 0x080fe40000766670 */
[----:B------:R-:W-:Y:S02]  /*18a20*/  ISETP.GE.OR P1, PT, R16, R0, P0 ;  /* 0x000000001000720c */ /* 0x000fe40000726670 */
[----:B------:R-:W-:-:S05]  /*18a30*/  IADD3 R15, R5, 0x48, RZ ;  /* 0x00000048050f7810 */ /* 0x000fca0007ffe0ff */
[----:B-1----:R1:W-:Y:S04]  /*18a40*/  @!P4 ST.E [R12.64], R22 ;  /* 0x000000160c00c985 */ /* 0x0023e8000c101908 */
[----:B--2---:R1:W-:Y:S01]  /*18a50*/  @!P3 ST.E [R10.64], R23 ;  /* 0x000000170a00b985 */ /* 0x0043e2000c101908 */
[-C--:B------:R-:W-:Y:S02]  /*18a60*/  ISETP.GE.AND P3, PT, R16, R0.reuse, PT ;  /* 0x000000001000720c */ /* 0x080fe40003f66270 */
[CC--:B------:R-:W-:Y:S01]  /*18a70*/  ISETP.GE.OR P0, PT, R15.reuse, R0.reuse, P0 ;  /* 0x000000000f00720c */ /* 0x0c0fe20000706670 */
[----:B----4-:R1:W-:Y:S01]  /*18a80*/  @!P1 ST.E [R8.64], R24 ;  /* 0x0000001808009985 */ /* 0x0103e2000c101908 */
[-C--:B------:R-:W-:Y:S02]  /*18a90*/  ISETP.GE.AND P1, PT, R15, R0.reuse, PT ;  /* 0x000000000f00720c */ /* 0x080fe40003f26270 */
[----:B------:R-:W-:-:S07]  /*18aa0*/  ISETP.GE.AND P6, PT, R17, R0, PT ;  /* 0x000000001100720c */ /* 0x000fce0003fc6270 */
[----:B------:R-:W-:Y:S02]  /*18ab0*/  @P3 LOP3.LUT R204, R204, 0x1, RZ, 0xfc, !PT ;  /* 0x00000001cccc3812 */ /* 0x000fe400078efcff */
[----:B------:R1:W-:Y:S01]  /*18ac0*/  @!P0 ST.E [R6.64], R19 ;  /* 0x0000001306008985 */ /* 0x0003e2000c101908 */
[----:B------:R-:W-:Y:S02]  /*18ad0*/  ISETP.GE.AND P0, PT, R5, R0, PT ;  /* 0x000000000500720c */ /* 0x000fe40003f06270 */
[----:B------:R-:W-:Y:S01]  /*18ae0*/  @P1 LOP3.LUT R204, R204, 0x2, RZ, 0xfc, !PT ;  /* 0x00000002cccc1812 */ /* 0x000fe200078efcff */
        /* <DEDUP_REMOVED lines=18> */
[----:B------:R-:W5:Y:S02]  /*18c10*/  S2R R10, SR_TID.X ;  /* 0x00000000000a7919 */ /* 0x000f640000002100 */
[----:B-----5:R-:W-:-:S04]  /*18c20*/  SHF.R.S32.HI R9, RZ, 0x1f, R10 ;  /* 0x0000001fff097819 */ /* 0x020fc8000001140a */
[----:B------:R-:W-:-:S04]  /*18c30*/  LEA.HI R9, R9, R10, RZ, 0x3 ;  /* 0x0000000a09097211 */ /* 0x000fc800078f18ff */
[----:B------:R-:W-:Y:S02]  /*18c40*/  SHF.R.S32.HI R9, RZ, 0x3, R9 ;  /* 0x00000003ff097819 */ /* 0x000fe40000011409 */
[----:B--2---:R-:W-:Y:S02]  /*18c50*/  IADD3 R6, R26, R71, RZ ;  /* 0x000000471a067210 */ /* 0x004fe40007ffe0ff */
[----:B------:R2:W1:Y:S02]  /*18c60*/  LDS.128 R24, [R207+0x1080] ;  /* 0x00108000cf187984 */ /* 0x0004640000000c00 */
        /* <DEDUP_REMOVED lines=17> */
[----:B------:R-:W-:Y:S02]  /*18d80*/  IADD3 R4, R9, R71, RZ ;  /* 0x0000004709047210 */ /* 0x000fe40007ffe0ff */
[----:B------:R-:W-:-:S04]  /*18d90*/  IADD3 R3, R3, R6, RZ ;  /* 0x0000000603037210 */ /* 0x000fc80007ffe0ff */
[----:B------:R-:W-:Y:S01]  /*18da0*/  LEA.HI.X R6, R2, c[0x0][0x384], R3, 0x1, P0 ;  /* 0x0000e10002067a11 */ /* 0x000fe200000f0c03 */
[----:B------:R-:W-:Y:S05]  /*18db0*/  BRA.DIV ~URZ, `(.L_x_657) ;  /* 0x00003cc27f007947 */ /* 0x000fea000b800000 */
[----:B-1234-:R1:W2:Y:S02]  /*18dc0*/  SHFL.IDX PT, R8, R6, RZ, 0x181f ;  /* 0x00181fff06087589 */ /* 0x01e2a400000e0000 */
.L_x_737:
[----:B------:R-:W-:Y:S05]  /*18dd0*/  BRA.DIV ~URZ, `(.L_x_658) ;  /* 0x00003d127f007947 */ /* 0x000fea000b800000 */
[----:B------:R3:W4:Y:S02]  /*18de0*/  SHFL.IDX PT, R2, R7, RZ, 0x181f ;  /* 0x00181fff07027589 */ /* 0x00072400000e0000 */
.L_x_738:
        /* <DEDUP_REMOVED lines=9> */
.L_x_739:
        /* <DEDUP_REMOVED lines=8> */
.L_x_740:
[----:B------:R-:W-:Y:S05]  /*18f00*/  BRA.DIV ~URZ, `(.L_x_661) ;  /* 0x00003d927f007947 */ /* 0x000fea000b800000 */
[----:B-1----:R1:W2:Y:S02]  /*18f10*/  SHFL.IDX PT, R2, R7, 0x2, 0x181f ;  /* 0x00581f0007027f89 */ /* 0x0022a400000e0000 */
.L_x_741:
        /* <DEDUP_REMOVED lines=9> */
.L_x_742:
        /* <DEDUP_REMOVED lines=8> */
.L_x_743:
[----:B------:R-:W-:Y:S05]  /*19030*/  BRA.DIV ~URZ, `(.L_x_664) ;  /* 0x00003e127f007947 */ /* 0x000fea000b800000 */
[----:B--2---:R2:W1:Y:S02]  /*19040*/  SHFL.IDX PT, R2, R7, 0x4, 0x181f ;  /* 0x00981f0007027f89 */ /* 0x00446400000e0000 */
.L_x_744:
        /* <DEDUP_REMOVED lines=9> */
.L_x_745:
        /* <DEDUP_REMOVED lines=8> */
.L_x_746:
[----:B------:R-:W-:Y:S05]  /*19160*/  BRA.DIV ~URZ, `(.L_x_667) ;  /* 0x00003e927f007947 */ /* 0x000fea000b800000 */
[----:B--2---:R2:W3:Y:S02]  /*19170*/  SHFL.IDX PT, R2, R7, 0x6, 0x181f ;  /* 0x00d81f0007027f89 */ /* 0x0044e400000e0000 */
.L_x_747:
        /* <DEDUP_REMOVED lines=9> */
.L_x_748:
        /* <DEDUP_REMOVED lines=8> */
.L_x_656:
        /* <DEDUP_REMOVED lines=34> */
.L_x_749:
[----:B------:R-:W-:Y:S05]  /*194b0*/  BRA.DIV ~URZ, `(.L_x_671) ;  /* 0x00003cf27f007947 */ /* 0x000fea000b800000 */
[----:B------:R3:W4:Y:S02]  /*194c0*/  SHFL.IDX PT, R2, R21, RZ, 0x1c1f ;  /* 0x001c1fff15027589 */ /* 0x00072400000e0000 */
.L_x_750:
[----:B------:R-:W5:Y:S01]  /*194d0*/  LDL R3, [R1] ;  /* 0x0000000001037983 */ /* 0x000f620000100800 */
        /* <DEDUP_REMOVED lines=14> */
[----:B------:R-:W-:Y:S02]  /*195c0*/  SHF.R.S32.HI R28, RZ, 0x1f, R0 ;  /* 0x0000001fff1c7819 */ /* 0x000fe40000011400 */
[----:B------:R-:W-:Y:S01]  /*195d0*/  SHF.R.S32.HI R22, RZ, 0x1f, R11 ;  /* 0x0000001fff167819 */ /* 0x000fe2000001140b */
[----:B------:R-:W-:Y:S05]  /*195e0*/  @P0 BRA `(.L_x_673) ;  /* 0x0000020000000947 */ /* 0x000fea0003800000 */
[----:B------:R-:W-:Y:S02]  /*195f0*/  ISETP.GE.AND P1, PT, R3, c[0x0][0x3c8], PT ;  /* 0x0000f20003007a0c */ /* 0x000fe40003f26270 */
[----:B------:R-:W-:Y:S02]  /*19600*/  ISETP.GE.AND P2, PT, R11, c[0x0][0x3c8], PT ;  /* 0x0000f2000b007a0c */ /* 0x000fe40003f46270 */
[----:B------:R-:W-:-:S02]  /*19610*/  ISETP.GE.AND P3, PT, R10, c[0x0][0x3c8], PT ;  /* 0x0000f2000a007a0c */ /* 0x000fc40003f66270 */
[----:B------:R-:W-:-:S07]  /*19620*/  ISETP.GE.AND P4, PT, R6, c[0x0][0x3c8], PT ;  /* 0x0000f20006007a0c */ /* 0x000fce0003f86270 */
[----:B----4-:R-:W-:-:S04]  /*19630*/  @!P1 LEA R14, P0, R3, R2, 0x2 ;  /* 0x00000002030e9211 */ /* 0x010fc800078010ff */
[----:B--2---:R-:W-:Y:S02]  /*19640*/  @!P1 LEA.HI.X R15, R3, R12, R20, 0x2, P0 ;  /* 0x0000000c030f9211 */ /* 0x004fe400000f1414 */
[----:B------:R-:W-:-:S03]  /*19650*/  @!P2 LEA R16, P0, R11, R2, 0x2 ;  /* 0x000000020b10a211 */ /* 0x000fc600078010ff */
[----:B------:R2:W-:Y:S01]  /*19660*/  @!P1 ST.E.64 [R14.64], R68 ;  /* 0x000000440e009985 */ /* 0x0005e2000c101b08 */
[----:B------:R-:W-:Y:S02]  /*19670*/  ISETP.GE.AND P1, PT, R8, c[0x0][0x3c8], PT ;  /* 0x0000f20008007a0c */ /* 0x000fe40003f26270 */
[----:B------:R-:W-:-:S05]  /*19680*/  @!P2 LEA.HI.X R17, R11, R12, R22, 0x2, P0 ;  /* 0x0000000c0b11a211 */ /* 0x000fca00000f1416 */
[----:B------:R4:W-:Y:S01]  /*19690*/  @!P2 ST.E.64 [R16.64], R74 ;  /* 0x0000004a1000a985 */ /* 0x0009e2000c101b08 */
[----:B------:R-:W-:Y:S02]  /*196a0*/  ISETP.GE.AND P2, PT, R7, c[0x0][0x3c8], PT ;  /* 0x0000f20007007a0c */ /* 0x000fe40003f46270 */
[----:B--2---:R-:W-:-:S04]  /*196b0*/  @!P3 LEA R14, P0, R10, R2, 0x2 ;  /* 0x000000020a0eb211 */ /* 0x004fc800078010ff */
[----:B------:R-:W-:Y:S02]  /*196c0*/  @!P3 LEA.HI.X R15, R10, R12, R24, 0x2, P0 ;  /* 0x0000000c0a0fb211 */ /* 0x000fe400000f1418 */
[----:B----4-:R-:W-:-:S03]  /*196d0*/  @!P1 LEA R16, P0, R8, R2, 0x2 ;  /* 0x0000000208109211 */ /* 0x010fc600078010ff */
        /* <DEDUP_REMOVED lines=13> */
[----:B------:R-:W-:-:S03]  /*197b0*/  @!P1 LEA R2, P0, R0, R2, 0x2 ;  /* 0x0000000200029211 */ /* 0x000fc600078010ff */
[----:B------:R4:W-:Y:S01]  /*197c0*/  @!P3 ST.E.64 [R14.64], R80 ;  /* 0x000000500e00b985 */ /* 0x0009e2000c101b08 */
[----:B------:R-:W-:-:S05]  /*197d0*/  @!P1 LEA.HI.X R3, R0, R12, R28, 0x2, P0 ;  /* 0x0000000c00039211 */ /* 0x000fca00000f141c */
[----:B------:R4:W-:Y:S04]  /*197e0*/  @!P1 ST.E.64 [R2.64], R62 ;  /* 0x0000003e02009985 */ /* 0x0009e8000c101b08 */
.L_x_673:
[----:B------:R-:W-:Y:S05]  /*197f0*/  BSYNC B0 ;  /* 0x0000000000007941 */ /* 0x000fea0003800000 */
.L_x_672:
[----:B------:R-:W-:Y:S05]  /*19800*/  BRA.DIV ~URZ, `(.L_x_674) ;  /* 0x00003a127f007947 */ /* 0x000fea000b800000 */
[----:B--2---:R2:W1:Y:S04]  /*19810*/  SHFL.IDX PT, R12, R13, 0x1, 0x1c1f ;  /* 0x003c1f000d0c7f89 */ /* 0x00446800000e0000 */
[----:B----4-:R2:W4:Y:S02]  /*19820*/  SHFL.IDX PT, R2, R21, 0x1, 0x1c1f ;  /* 0x003c1f0015027f89 */ /* 0x01052400000e0000 */
.L_x_751:
[----:B------:R-:W-:Y:S01]  /*19830*/  BSSY B0, `(.L_x_675) ;  /* 0x0000023000007945 */ /* 0x000fe20003800000 */
[----:B------:R-:W-:Y:S05]  /*19840*/  @P6 BRA `(.L_x_676) ;  /* 0x0000021000006947 */ /* 0x000fea0003800000 */
[----:B------:R-:W5:Y:S01]  /*19850*/  LDL R3, [R1] ;  /* 0x0000000001037983 */ /* 0x000f620000100800 */
[----:B------:R-:W-:Y:S02]  /*19860*/  ISETP.GE.AND P0, PT, R11, c[0x0][0x3c8], PT ;  /* 0x0000f2000b007a0c */ /* 0x000fe40003f06270 */
[----:B------:R-:W-:Y:S02]  /*19870*/  ISETP.GE.AND P2, PT, R10, c[0x0][0x3c8], PT ;  /* 0x0000f2000a007a0c */ /* 0x000fe40003f46270 */
[----:B------:R-:W-:-:S02]  /*19880*/  ISETP.GE.AND P4, PT, R8, c[0x0][0x3c8], PT ;  /* 0x0000f20008007a0c */ /* 0x000fc40003f86270 */
[----:B------:R-:W-:Y:S02]  /*19890*/  ISETP.GE.AND P5, PT, R7, c[0x0][0x3c8], PT ;  /* 0x0000f20007007a0c */ /* 0x000fe40003fa6270 */
[----:B-----5:R-:W-:-:S13]  /*198a0*/  ISETP.GE.AND P1, PT, R3, c[0x0][0x3c8], PT ;  /* 0x0000f20003007a0c */ /* 0x020fda0003f26270 */
[----:B----4-:R-:W-:-:S04]  /*198b0*/  @!P1 LEA R14, P3, R3, R2, 0x2 ;  /* 0x00000002030e9211 */ /* 0x010fc800078610ff */
[----:B-1----:R-:W-:Y:S02]  /*198c0*/  @!P1 LEA.HI.X R15, R3, R12, R20, 0x2, P3 ;  /* 0x0000000c030f9211 */ /* 0x002fe400018f1414 */
[----:B------:R-:W-:-:S03]  /*198d0*/  @!P0 LEA R18, P3, R11, R2, 0x2 ;  /* 0x000000020b128211 */ /* 0x000fc600078610ff */
[----:B------:R1:W-:Y:S01]  /*198e0*/  @!P1 ST.E.64 [R14.64], R84 ;  /* 0x000000540e009985 */ /* 0x0003e2000c101b08 */
[C---:B------:R-:W-:Y:S02]  /*198f0*/  @!P2 LEA R16, P1, R10.reuse, R2, 0x2 ;  /* 0x000000020a10a211 */ /* 0x040fe400078210ff */
[-C--:B------:R-:W-:Y:S02]  /*19900*/  @!P0 LEA.HI.X R19, R11, R12.reuse, R22, 0x2, P3 ;  /* 0x0000000c0b138211 */ /* 0x080fe400018f1416 */
[----:B------:R-:W-:Y:S02]  /*19910*/  @!P2 LEA.HI.X R17, R10, R12, R24, 0x2, P1 ;  /* 0x0000000c0a11a211 */ /* 0x000fe400008f1418 */
[----:B------:R-:W-:Y:S01]  /*19920*/  ISETP.GE.AND P3, PT, R6, c[0x0][0x3c8], PT ;  /* 0x0000f20006007a0c */ /* 0x000fe20003f66270 */
[----:B------:R4:W-:Y:S01]  /*19930*/  @!P0 ST.E.64 [R18.64], R86 ;  /* 0x0000005612008985 */ /* 0x0009e2000c101b08 */
[----:B------:R-:W-:-:S03]  /*19940*/  ISETP.GE.AND P1, PT, R0, c[0x0][0x3c8], PT ;  /* 0x0000f20000007a0c */ /* 0x000fc60003f26270 */
[----:B------:R5:W-:Y:S01]  /*19950*/  @!P2 ST.E.64 [R16.64], R88 ;  /* 0x000000581000a985 */ /* 0x000be2000c101b08 */
[----:B------:R-:W-:Y:S02]  /*19960*/  ISETP.GE.AND P2, PT, R4, c[0x0][0x3c8], PT ;  /* 0x0000f20004007a0c */ /* 0x000fe40003f46270 */
[----:B-1----:R-:W-:-:S04]  /*19970*/  @!P4 LEA R14, P0, R8, R2, 0x2 ;  /* 0x00000002080ec211 */ /* 0x002fc800078010ff */
[----:B------:R-:W-:Y:S02]  /*19980*/  @!P4 LEA.HI.X R15, R8, R12, R23, 0x2, P0 ;  /* 0x0000000c080fc211 */ /* 0x000fe400000f1417 */
[----:B----4-:R-:W-:-:S03]  /*19990*/  @!P5 LEA R18, P0, R7, R2, 0x2 ;  /* 0x000000020712d211 */ /* 0x010fc600078010ff */
[----:B------:R1:W-:Y:S01]  /*199a0*/  @!P4 ST.E.64 [R14.64], R90 ;  /* 0x0000005a0e00c985 */ /* 0x0003e2000c101b08 */
[----:B------:R-:W-:Y:S02]  /*199b0*/  @!P5 LEA.HI.X R19, R7, R12, R25, 0x2, P0 ;  /* 0x0000000c0713d211 */ /* 0x000fe400000f1419 */
[----:B-----5:R-:W-:-:S03]  /*199c0*/  @!P3 LEA R16, P0, R6, R2, 0x2 ;  /* 0x000000020610b211 */ /* 0x020fc600078010ff */
[----:B------:R4:W-:Y:S01]  /*199d0*/  @!P5 ST.E.64 [R18.64], R104 ;  /* 0x000000681200d985 */ /* 0x0009e2000c101b08 */
[----:B------:R-:W-:-:S05]  /*199e0*/  @!P3 LEA.HI.X R17, R6, R12, R26, 0x2, P0 ;  /* 0x0000000c0611b211 */ /* 0x000fca00000f141a */
[----:B------:R4:W-:Y:S01]  /*199f0*/  @!P3 ST.E.64 [R16.64], R102 ;  /* 0x000000661000b985 */ /* 0x0009e2000c101b08 */
[----:B-1----:R-:W-:-:S04]  /*19a00*/  @!P2 LEA R14, P0, R4, R2, 0x2 ;  /* 0x00000002040ea211 */ /* 0x002fc800078010ff */
[----:B------:R-:W-:Y:S02]  /*19a10*/  @!P2 LEA.HI.X R15, R4, R12, R27, 0x2, P0 ;  /* 0x0000000c040fa211 */ /* 0x000fe400000f141b */
[----:B------:R-:W-:-:S03]  /*19a20*/  @!P1 LEA R2, P0, R0, R2, 0x2 ;  /* 0x0000000200029211 */ /* 0x000fc600078010ff */
[----:B------:R4:W-:Y:S01]  /*19a30*/  @!P2 ST.E.64 [R14.64], R82 ;  /* 0x000000520e00a985 */ /* 0x0009e2000c101b08 */
[----:B------:R-:W-:-:S05]  /*19a40*/  @!P1 LEA.HI.X R3, R0, R12, R28, 0x2, P0 ;  /* 0x0000000c00039211 */ /* 0x000fca00000f141c */
[----:B------:R4:W-:Y:S04]  /*19a50*/  @!P1 ST.E.64 [R2.64], R64 ;  /* 0x0000004002009985 */ /* 0x0009e8000c101b08 */
.L_x_676:
[----:B------:R-:W-:Y:S05]  /*19a60*/  BSYNC B0 ;  /* 0x0000000000007941 */ /* 0x000fea0003800000 */
.L_x_675:
[----:B------:R-:W-:Y:S05]  /*19a70*/  BRA.DIV ~URZ, `(.L_x_677) ;  /* 0x000038727f007947 */ /* 0x000fea000b800000 */
[----:B-1----:R1:W2:Y:S02]  /*19a80*/  SHFL.IDX PT, R12, R13, 0x2, 0x1c1f ;  /* 0x005c1f000d0c7f89 */ /* 0x0022a400000e0000 */
.L_x_752:
[----:B------:R-:W-:Y:S05]  /*19a90*/  BRA.DIV ~URZ, `(.L_x_678) ;  /* 0x000038c27f007947 */ /* 0x000fea000b800000 */
[----:B----4-:R4:W1:Y:S02]  /*19aa0*/  SHFL.IDX PT, R2, R21, 0x2, 0x1c1f ;  /* 0x005c1f0015027f89 */ /* 0x01086400000e0000 */
.L_x_753:
[----:B------:R-:W-:Y:S01]  /*19ab0*/  LOP3.LUT P0, RZ, R204, 0x1, RZ, 0xc0, !PT ;  /* 0x00000001ccff7812 */ /* 0x000fe2000780c0ff */
[----:B------:R-:W-:-:S12]  /*19ac0*/  BSSY B0, `(.L_x_679) ;  /* 0x0000023000007945 */ /* 0x000fd80003800000 */
[----:B------:R-:W-:Y:S05]  /*19ad0*/  @P0 BRA `(.L_x_680) ;  /* 0x0000021000000947 */ /* 0x000fea0003800000 */
[----:B------:R-:W5:Y:S01]  /*19ae0*/  LDL R3, [R1] ;  /* 0x0000000001037983 */ /* 0x000f620000100800 */
[----:B------:R-:W-:Y:S02]  /*19af0*/  ISETP.GE.AND P0, PT, R11, c[0x0][0x3c8], PT ;  /* 0x0000f2000b007a0c */ /* 0x000fe40003f06270 */
[----:B------:R-:W-:Y:S02]  /*19b00*/  ISETP.GE.AND P4, PT, R10, c[0x0][0x3c8], PT ;  /* 0x0000f2000a007a0c */ /* 0x000fe40003f86270 */
[----:B------:R-:W-:-:S09]  /*19b10*/  ISETP.GE.AND P5, PT, R8, c[0x0][0x3c8], PT ;  /* 0x0000f20008007a0c */ /* 0x000fd20003fa6270 */
[----:B-1----:R-:W-:-:S04]  /*19b20*/  @!P0 LEA R14, P3, R11, R2, 0x2 ;  /* 0x000000020b0e8211 */ /* 0x002fc800078610ff */
[----:B--2---:R-:W-:Y:S02]  /*19b30*/  @!P0 LEA.HI.X R15, R11, R12, R22, 0x2, P3 ;  /* 0x0000000c0b0f8211 */ /* 0x004fe400018f1416 */
[----:B------:R-:W-:Y:S02]  /*19b40*/  ISETP.GE.AND P3, PT, R7, c[0x0][0x3c8], PT ;  /* 0x0000f20007007a0c */ /* 0x000fe40003f66270 */
[----:B-----5:R-:W-:-:S13]  /*19b50*/  ISETP.GE.AND P1, PT, R3, c[0x0][0x3c8], PT ;  /* 0x0000f20003007a0c */ /* 0x020fda0003f26270 */
[----:B------:R-:W-:-:S04]  /*19b60*/  @!P1 LEA R16, P2, R3, R2, 0x2 ;  /* 0x0000000203109211 */ /* 0x000fc800078410ff */
[----:B------:R-:W-:Y:S02]  /*19b70*/  @!P1 LEA.HI.X R17, R3, R12, R20, 0x2, P2 ;  /* 0x0000000c03119211 */ /* 0x000fe400010f1414 */
[----:B------:R-:W-:-:S03]  /*19b80*/  @!P4 LEA R18, P2, R10, R2, 0x2 ;  /* 0x000000020a12c211 */ /* 0x000fc600078410ff */
[----:B------:R1:W-:Y:S01]  /*19b90*/  @!P1 ST.E.64 [R16.64], R48 ;  /* 0x0000003010009985 */ /* 0x0003e2000c101b08 */
[----:B------:R-:W-:Y:S02]  /*19ba0*/  @!P4 LEA.HI.X R19, R10, R12, R24, 0x2, P2 ;  /* 0x0000000c0a13c211 */ /* 0x000fe400010f1418 */
[----:B------:R-:W-:Y:S01]  /*19bb0*/  ISETP.GE.AND P2, PT, R6, c[0x0][0x3c8], PT ;  /* 0x0000f20006007a0c */ /* 0x000fe20003f46270 */
[----:B------:R2:W-:Y:S01]  /*19bc0*/  @!P0 ST.E.64 [R14.64], R38 ;  /* 0x000000260e008985 */ /* 0x0005e2000c101b08 */
[----:B------:R-:W-:Y:S02]  /*19bd0*/  ISETP.GE.AND P1, PT, R4, c[0x0][0x3c8], PT ;  /* 0x0000f20004007a0c */ /* 0x000fe40003f26270 */
[----:B------:R-:W-:Y:S01]  /*19be0*/  ISETP.GE.AND P0, PT, R0, c[0x0][0x3c8], PT ;  /* 0x0000f20000007a0c */ /* 0x000fe20003f06270 */
[----:B------:R5:W-:Y:S08]  /*19bf0*/  @!P4 ST.E.64 [R18.64], R40 ;  /* 0x000000281200c985 */ /* 0x000bf0000c101b08 */
[----:B-1----:R-:W-:-:S02]  /*19c00*/  @!P2 LEA R16, P4, R6, R2, 0x2 ;  /* 0x000000020610a211 */ /* 0x002fc400078810ff */
[----:B--2---:R-:W-:Y:S02]  /*19c10*/  @!P5 LEA R14, P6, R8, R2, 0x2 ;  /* 0x00000002080ed211 */ /* 0x004fe400078c10ff */
[-C--:B------:R-:W-:Y:S02]  /*19c20*/  @!P2 LEA.HI.X R17, R6, R12.reuse, R26, 0x2, P4 ;  /* 0x0000000c0611a211 */ /* 0x080fe400020f141a */
[----:B------:R-:W-:Y:S02]  /*19c30*/  @!P5 LEA.HI.X R15, R8, R12, R23, 0x2, P6 ;  /* 0x0000000c080fd211 */ /* 0x000fe400030f1417 */
[----:B-----5:R-:W-:-:S03]  /*19c40*/  @!P3 LEA R18, P6, R7, R2, 0x2 ;  /* 0x000000020712b211 */ /* 0x020fc600078c10ff */
[----:B------:R1:W-:Y:S01]  /*19c50*/  @!P5 ST.E.64 [R14.64], R42 ;  /* 0x0000002a0e00d985 */ /* 0x0003e2000c101b08 */
[----:B------:R-:W-:-:S05]  /*19c60*/  @!P3 LEA.HI.X R19, R7, R12, R25, 0x2, P6 ;  /* 0x0000000c0713b211 */ /* 0x000fca00030f1419 */
[----:B------:R2:W-:Y:S04]  /*19c70*/  @!P3 ST.E.64 [R18.64], R54 ;  /* 0x000000361200b985 */ /* 0x0005e8000c101b08 */
[----:B------:R2:W-:Y:S01]  /*19c80*/  @!P2 ST.E.64 [R16.64], R50 ;  /* 0x000000321000a985 */ /* 0x0005e2000c101b08 */
[-C--:B-1----:R-:W-:Y:S02]  /*19c90*/  @!P1 LEA R14, P5, R4, R2.reuse, 0x2 ;  /* 0x00000002040e9211 */ /* 0x082fe400078a10ff */
[----:B------:R-:W-:Y:S02]  /*19ca0*/  @!P0 LEA R2, P4, R0, R2, 0x2 ;  /* 0x0000000200028211 */ /* 0x000fe400078810ff */
[-C--:B------:R-:W-:Y:S02]  /*19cb0*/  @!P1 LEA.HI.X R15, R4, R12.reuse, R27, 0x2, P5 ;  /* 0x0000000c040f9211 */ /* 0x080fe400028f141b */
[----:B------:R-:W-:-:S03]  /*19cc0*/  @!P0 LEA.HI.X R3, R0, R12, R28, 0x2, P4 ;  /* 0x0000000c00038211 */ /* 0x000fc600020f141c */
[----:B------:R2:W-:Y:S04]  /*19cd0*/  @!P1 ST.E.64 [R14.64], R44 ;  /* 0x0000002c0e009985 */ /* 0x0005e8000c101b08 */
[----:B------:R2:W-:Y:S02]  /*19ce0*/  @!P0 ST.E.64 [R2.64], R32 ;  /* 0x0000002002008985 */ /* 0x0005e4000c101b08 */
.L_x_680:
[----:B------:R-:W-:Y:S05]  /*19cf0*/  BSYNC B0 ;  /* 0x0000000000007941 */ /* 0x000fea0003800000 */
.L_x_679:
[----:B------:R-:W-:Y:S05]  /*19d00*/  BRA.DIV ~URZ, `(.L_x_681) ;  /* 0x000036c27f007947 */ /* 0x000fea000b800000 */
[----:B--2---:R2:W3:Y:S04]  /*19d10*/  SHFL.IDX PT, R12, R13, 0x3, 0x1c1f ;  /* 0x007c1f000d0c7f89 */ /* 0x0044e800000e0000 */
[----:B-1----:R2:W1:Y:S02]  /*19d20*/  SHFL.IDX PT, R2, R21, 0x3, 0x1c1f ;  /* 0x007c1f0015027f89 */ /* 0x00246400000e0000 */
.L_x_754:
[----:B------:R-:W-:-:S13]  /*19d30*/  LOP3.LUT P0, RZ, R204, 0x2, RZ, 0xc0, !PT ;  /* 0x00000002ccff7812 */ /* 0x000fda000780c0ff */
[----:B------:R-:W-:Y:S05]  /*19d40*/  @P0 BRA `(.L_x_669) ;  /* 0x00000ec000000947 */ /* 0x000fea0003800000 */
[----:B------:R-:W5:Y:S01]  /*19d50*/  LDL R3, [R1] ;  /* 0x0000000001037983 */ /* 0x000f620000100800 */
[----:B------:R-:W-:Y:S02]  /*19d60*/  ISETP.GE.AND P4, PT, R10, c[0x0][0x3c8], PT ;  /* 0x0000f2000a007a0c */ /* 0x000fe40003f86270 */
[----:B------:R-:W-:Y:S02]  /*19d70*/  ISETP.GE.AND P5, PT, R11, c[0x0][0x3c8], PT ;  /* 0x0000f2000b007a0c */ /* 0x000fe40003fa6270 */
[----:B------:R-:W-:Y:S02]  /*19d80*/  ISETP.GE.AND P3, PT, R8, c[0x0][0x3c8], PT ;  /* 0x0000f20008007a0c */ /* 0x000fe40003f66270 */
[----:B------:R-:W-:-:S07]  /*19d90*/  ISETP.GE.AND P2, PT, R7, c[0x0][0x3c8], PT ;  /* 0x0000f20007007a0c */ /* 0x000fce0003f46270 */
[----:B-1----:R-:W-:Y:S02]  /*19da0*/  @!P4 LEA R16, P6, R10, R2, 0x2 ;  /* 0x000000020a10c211 */ /* 0x002fe400078c10ff */
[----:B-----5:R-:W-:-:S13]  /*19db0*/  ISETP.GE.AND P0, PT, R3, c[0x0][0x3c8], PT ;  /* 0x0000f20003007a0c */ /* 0x020fda0003f06270 */
[----:B------:R-:W-:-:S04]  /*19dc0*/  @!P0 LEA R14, P1, R3, R2, 0x2 ;  /* 0x00000002030e8211 */ /* 0x000fc800078210ff */
[----:B---3--:R-:W-:Y:S02]  /*19dd0*/  @!P0 LEA.HI.X R15, R3, R12, R20, 0x2, P1 ;  /* 0x0000000c030f8211 */ /* 0x008fe400008f1414 */
[----:B------:R-:W-:Y:S02]  /*19de0*/  P2R R3, PR, RZ, 0x40 ;  /* 0x00000040ff037803 */ /* 0x000fe40000000000 */
[----:B------:R-:W-:Y:S01]  /*19df0*/  ISETP.GE.AND P1, PT, R6, c[0x0][0x3c8], PT ;  /* 0x0000f20006007a0c */ /* 0x000fe20003f26270 */
[----:B------:R1:W-:Y:S01]  /*19e00*/  @!P0 ST.E.64 [R14.64], R34 ;  /* 0x000000220e008985 */ /* 0x0003e2000c101b08 */
[----:B------:R-:W-:-:S04]  /*19e10*/  @!P5 LEA R18, P0, R11, R2, 0x2 ;  /* 0x000000020b12d211 */ /* 0x000fc800078010ff */
[----:B------:R-:W-:Y:S02]  /*19e20*/  @!P5 LEA.HI.X R19, R11, R12, R22, 0x2, P0 ;  /* 0x0000000c0b13d211 */ /* 0x000fe400000f1416 */
[----:B------:R-:W-:-:S03]  /*19e30*/  ISETP.NE.AND P0, PT, R3, RZ, PT ;  /* 0x000000ff0300720c */ /* 0x000fc60003f05270 */
[----:B------:R3:W-:Y:S01]  /*19e40*/  @!P5 ST.E.64 [R18.64], R60 ;  /* 0x0000003c1200d985 */ /* 0x0007e2000c101b08 */
[----:B------:R-:W-:Y:S02]  /*19e50*/  @!P4 LEA.HI.X R17, R10, R12, R24, 0x2, P0 ;  /* 0x0000000c0a11c211 */ /* 0x000fe400000f1418 */
[----:B------:R-:W-:-:S03]  /*19e60*/  ISETP.GE.AND P0, PT, R4, c[0x0][0x3c8], PT ;  /* 0x0000f20004007a0c */ /* 0x000fc60003f06270 */
        /* <DEDUP_REMOVED lines=19> */
.L_x_654:
[----:B--2---:R-:W2:Y:S04]  /*19fa0*/  LDL.LU R7, [R1+0x4c] ;  /* 0x00004c0001077983 */ /* 0x004ea80000300800 */
[----:B-1----:R-:W4:Y:S01]  /*19fb0*/  LDL R6, [R1+0x54] ;  /* 0x0000540001067983 */ /* 0x002f220000100800 */
[----:B------:R-:W-:Y:S01]  /*19fc0*/  ISETP.NE.U32.AND P0, PT, RZ, c[0x0][0x508], PT ;  /* 0x00014200ff007a0c */ /* 0x000fe20003f05070 */
[----:B------:R-:W-:Y:S01]  /*19fd0*/  IMAD.MOV.U32 R4, RZ, RZ, 0x4 ;  /* 0x00000004ff047424 */ /* 0x000fe200078e00ff */
[----:B------:R-:W-:Y:S01]  /*19fe0*/  ISETP.NE.U32.AND P2, PT, RZ, c[0x0][0x500], PT ;  /* 0x00014000ff007a0c */ /* 0x000fe20003f45070 */
[----:B------:R-:W-:Y:S01]  /*19ff0*/  IMAD.MOV.U32 R20, RZ, RZ, c[0x0][0x388] ;  /* 0x0000e200ff147624 */ /* 0x000fe200078e00ff */
[----:B------:R-:W-:Y:S01]  /*1a000*/  ISETP.NE.AND.EX P0, PT, RZ, c[0x0][0x50c], PT, P0 ;  /* 0x00014300ff007a0c */ /* 0x000fe20003f05300 */
[----:B------:R-:W-:Y:S01]  /*1a010*/  IMAD.MOV.U32 R0, RZ, RZ, RZ ;  /* 0x000000ffff007224 */ /* 0x000fe200078e00ff */
[----:B------:R-:W-:Y:S01]  /*1a020*/  ISETP.NE.AND.EX P2, PT, RZ, c[0x0][0x504], PT, P2 ;  /* 0x00014100ff007a0c */ /* 0x000fe20003f45320 */
[----:B----4-:R-:W-:-:S10]  /*1a030*/  IMAD.WIDE R2, R6, R4, c[0x0][0x500] ;  /* 0x0001400006027625 */ /* 0x010fd400078e0204 */
[----:B---3--:R-:W-:Y:S02]  /*1a040*/  @P0 IMAD.WIDE R4, R6, R4, c[0x0][0x508] ;  /* 0x0001420006040625 */ /* 0x008fe400078e0204 */
        /* <DEDUP_REMOVED lines=9> */
.L_x_682:
[----:B-1----:R-:W1:Y:S01]  /*1a0e0*/  S2R R4, SR_TID.X ;  /* 0x0000000000047919 */ /* 0x002e620000002100 */
[----:B------:R-:W-:Y:S01]  /*1a0f0*/  SHF.R.S32.HI R2, RZ, 0x1f, R6 ;  /* 0x0000001fff027819 */ /* 0x000fe20000011406 */
[----:B------:R-:W-:Y:S01]  /*1a100*/  BSSY B0, `(.L_x_683) ;  /* 0x0000038000007945 */ /* 0x000fe20003800000 */
[----:B-----5:R-:W-:-:S02]  /*1a110*/  SHF.R.S32.HI R17, RZ, 0x1f, R0 ;  /* 0x0000001fff117819 */ /* 0x020fc40000011400 */
[----:B------:R-:W-:Y:S02]  /*1a120*/  SEL R10, R6, RZ, !P2 ;  /* 0x000000ff060a7207 */ /* 0x000fe40005000000 */
[----:B------:R-:W-:Y:S02]  /*1a130*/  SEL R21, R2, RZ, !P2 ;  /* 0x000000ff02157207 */ /* 0x000fe40005000000 */
[----:B-1----:R-:W-:-:S13]  /*1a140*/  ISETP.GT.AND P0, PT, R4, 0x7f, PT ;  /* 0x0000007f0400780c */ /* 0x002fda0003f04270 */
[----:B------:R-:W-:Y:S05]  /*1a150*/  @P0 BRA `(.L_x_684) ;  /* 0x0000032000000947 */ /* 0x000fea0003800000 */
[----:B------:R-:W2:Y:S01]  /*1a160*/  LDL R3, [R1+0x40] ;  /* 0x0000400001037983 */ /* 0x000ea20000100800 */
[----:B------:R-:W-:Y:S01]  /*1a170*/  IMAD R2, R20, c[0x0][0x4e8], RZ ;  /* 0x00013a0014027a24 */ /* 0x000fe200078e02ff */
[----:B--2---:R-:W-:-:S04]  /*1a180*/  IADD3 R11, R3, R4, RZ ;  /* 0x00000004030b7210 */ /* 0x004fc80007ffe0ff */
        /* <DEDUP_REMOVED lines=47> */
.L_x_684:
[----:B------:R-:W-:Y:S05]  /*1a480*/  BSYNC B0 ;  /* 0x0000000000007941 */ /* 0x000fea0003800000 */
.L_x_683:
        /* <DEDUP_REMOVED lines=17> */
[----:B----4-:R-:W-:-:S03]  /*1a5a0*/  IADD3 R4, R5, R9, RZ ;  /* 0x0000000905047210 */ /* 0x010fc60007ffe0ff */
        /* <DEDUP_REMOVED lines=24> */
[----:B------:R-:W-:Y:S02]  /*1a730*/  IADD3 R0, R8, R9, RZ ;  /* 0x0000000908007210 */ /* 0x000fe40007ffe0ff */
[----:B------:R-:W-:Y:S01]  /*1a740*/  LEA.HI.X R6, R2, c[0x0][0x384], R4, 0x1, P0 ;  /* 0x0000e10002067a11 */ /* 0x000fe200000f0c04 */
[----:B------:R-:W-:Y:S06]  /*1a750*/  BRA.DIV ~URZ, `(.L_x_685) ;  /* 0x00002d427f007947 */ /* 0x000fec000b800000 */
[----:B------:R1:W2:Y:S02]  /*1a760*/  SHFL.IDX PT, R8, R6, RZ, 0x181f ;  /* 0x00181fff06087589 */ /* 0x0002a400000e0000 */
.L_x_755:
[----:B------:R-:W-:Y:S05]  /*1a770*/  BRA.DIV ~URZ, `(.L_x_686) ;  /* 0x00002d927f007947 */ /* 0x000fea000b800000 */
[----:B------:R3:W4:Y:S02]  /*1a780*/  SHFL.IDX PT, R2, R7, RZ, 0x181f ;  /* 0x00181fff07027589 */ /* 0x00072400000e0000 */
.L_x_756:
        /* <DEDUP_REMOVED lines=9> */
.L_x_757:
        /* <DEDUP_REMOVED lines=8> */
.L_x_758:
[----:B------:R-:W-:Y:S05]  /*1a8a0*/  BRA.DIV ~URZ, `(.L_x_689) ;  /* 0x00002e127f007947 */ /* 0x000fea000b800000 */
[----:B-1----:R1:W2:Y:S02]  /*1a8b0*/  SHFL.IDX PT, R2, R7, 0x2, 0x181f ;  /* 0x00581f0007027f89 */ /* 0x0022a400000e0000 */
.L_x_759:
        /* <DEDUP_REMOVED lines=9> */
.L_x_760:
        /* <DEDUP_REMOVED lines=8> */
.L_x_761:
[----:B------:R-:W-:Y:S05]  /*1a9d0*/  BRA.DIV ~URZ, `(.L_x_692) ;  /* 0x00002e927f007947 */ /* 0x000fea000b800000 */
[----:B--2---:R2:W1:Y:S02]  /*1a9e0*/  SHFL.IDX PT, R2, R7, 0x4, 0x181f ;  /* 0x00981f0007027f89 */ /* 0x00446400000e0000 */
.L_x_762:
        /* <DEDUP_REMOVED lines=9> */
.L_x_763:
        /* <DEDUP_REMOVED lines=8> */
.L_x_764:
[----:B------:R-:W-:Y:S05]  /*1ab00*/  BRA.DIV ~URZ, `(.L_x_695) ;  /* 0x00002f127f007947 */ /* 0x000fea000b800000 */
[----:B--2---:R2:W3:Y:S02]  /*1ab10*/  SHFL.IDX PT, R2, R7, 0x6, 0x181f ;  /* 0x00d81f0007027f89 */ /* 0x0044e400000e0000 */
.L_x_765:
        /* <DEDUP_REMOVED lines=9> */
.L_x_766:
[----:B------:R-:W5:Y:S01]  /*1abb0*/  LDL.64 R8, [R1+0x38] ;  /* 0x0000380001087983 */ /* 0x000f620000100a00 */
[----:B------:R-:W-:-:S04]  /*1abc0*/  IADD3 R0, R0, 0x70, RZ ;  /* 0x0000007000007810 */ /* 0x000fc80007ffe0ff */
[----:B------:R-:W-:-:S13]  /*1abd0*/  ISETP.GE.OR P0, PT, R0, R4, P2 ;  /* 0x000000040000720c */ /* 0x000fda0001706670 */
[----:B----45:R-:W-:-:S04]  /*1abe0*/  @!P0 LEA R2, P1, R8, R2, 0x1 ;  /* 0x0000000208028211 */ /* 0x030fc800078208ff */
[----:B---3--:R-:W-:-:S05]  /*1abf0*/  @!P0 LEA.HI.X R3, R8, R6, R18, 0x1, P1 ;  /* 0x0000000608038211 */ /* 0x008fca00008f0c12 */
[----:B------:R3:W-:Y:S04]  /*1ac00*/  @!P0 ST.E.128 [R2.64], RZ ;  /* 0x000000ff02008985 */ /* 0x0007e8000c101d08 */
.L_x_669:
[----:B------:R-:W-:Y:S05]  /*1ac10*/  BSYNC B1 ;  /* 0x0000000000017941 */ /* 0x000fea0003800000 */
.L_x_653:
        /* <DEDUP_REMOVED lines=15> */
.L_x_767:
[----:B------:R-:W-:Y:S05]  /*1ad10*/  BRA.DIV ~URZ, `(.L_x_699) ;  /* 0x00002eb27f007947 */ /* 0x000fea000b800000 */
[----:B------:R3:W1:Y:S02]  /*1ad20*/  SHFL.IDX PT, R8, R70, 0x1, 0x1f ;  /* 0x00201f0046087f89 */ /* 0x00066400000e0000 */
.L_x_768:
[----:B------:R-:W5:Y:S01]  /*1ad30*/  LDL R0, [R1+0x54] ;  /* 0x0000540001007983 */ /* 0x000f620000100800 */
[----:B------:R-:W-:Y:S02]  /*1ad40*/  IMAD.MOV.U32 R6, RZ, RZ, RZ ;  /* 0x000000ffff067224 */ /* 0x000fe400078e00ff */
[----:B-----5:R-:W-:-:S05]  /*1ad50*/  IMAD.IADD R0, R0, 0x1, R14 ;  /* 0x0000000100007824 */ /* 0x020fca00078e020e */
[----:B------:R-:W-:-:S13]  /*1ad60*/  ISETP.GE.OR P0, PT, R0, c[0x0][0x53c], !P6 ;  /* 0x00014f0000007a0c */ /* 0x000fda0007706670 */
[----:B------:R-:W-:Y:S01]  /*1ad70*/  @!P0 IMAD.MOV.U32 R2, RZ, RZ, 0x4 ;  /* 0x00000004ff028424 */ /* 0x000fe200078e00ff */
[----:B----4-:R-:W-:-:S03]  /*1ad80*/  @!P0 MOV R3, 0x4 ;  /* 0x0000000400038802 */ /* 0x010fc60000000f00 */
        /* <DEDUP_REMOVED lines=13> */
.L_x_769:
        /* <DEDUP_REMOVED lines=16> */
.L_x_770:
[----:B----4-:R-:W-:Y:S01]  /*1af60*/  IMAD R0, R0, c[0x0][0x538], RZ ;  /* 0x00014e0000007a24 */ /* 0x010fe200078e02ff */
[----:B------:R-:W-:Y:S04]  /*1af70*/  BSSY B1, `(.L_x_702) ;  /* 0x00000ce000017945 */ /* 0x000fe80003800000 */
[----:B-1----:R-:W-:-:S04]  /*1af80*/  IADD3 R8, R0, R8, RZ ;  /* 0x0000000800087210 */ /* 0x002fc80007ffe0ff */
[----:B--2---:R-:W-:-:S13]  /*1af90*/  ISETP.GT.AND P0, PT, R8, R10, PT ;  /* 0x0000000a0800720c */ /* 0x004fda0003f04270 */
[----:B------:R-:W-:Y:S05]  /*1afa0*/  @P0 BRA `(.L_x_703) ;  /* 0x0000025000000947 */ /* 0x000fea0003800000 */
.L_x_707:
        /* <DEDUP_REMOVED lines=17> */
.L_x_771:
        /* <DEDUP_REMOVED lines=16> */
.L_x_772:
[----:B--2---:R-:W-:-:S05]  /*1b1c0*/  IMAD R0, R0, c[0x0][0x538], RZ ;  /* 0x00014e0000007a24 */ /* 0x004fca00078e02ff */
[----:B------:R-:W-:-:S04]  /*1b1d0*/  IADD3 R8, R0, R8, RZ ;  /* 0x0000000800087210 */ /* 0x000fc80007ffe0ff */
[----:B------:R-:W-:-:S13]  /*1b1e0*/  ISETP.GT.AND P0, PT, R8, R10, PT ;  /* 0x0000000a0800720c */ /* 0x000fda0003f04270 */
[----:B-1----:R-:W-:Y:S05]  /*1b1f0*/  @!P0 BRA `(.L_x_707) ;  /* 0xfffffdb000008947 */ /* 0x002fea000383ffff */
.L_x_703:
[----:B------:R-:W-:-:S05]  /*1b200*/  IADD3 R12, -R0, R8, RZ ;  /* 0x00000008000c7210 */ /* 0x000fca0007ffe1ff */
[----:B------:R-:W-:-:S05]  /*1b210*/  IMAD R0, R4, c[0x0][0x538], R12 ;  /* 0x00014e0004007a24 */ /* 0x000fca00078e020c */
[----:B------:R-:W-:Y:S01]  /*1b220*/  ISETP.GT.AND P0, PT, R0, R10, PT ;  /* 0x0000000a0000720c */ /* 0x000fe20003f04270 */
[----:B------:R-:W-:-:S12]  /*1b230*/  BRA.DIV ~URZ, `(.L_x_708) ;  /* 0x00002df27f007947 */ /* 0x000fd8000b800000 */
[----:B------:R-:W-:-:S03]  /*1b240*/  VOTE.ANY R8, PT, !P0 ;  /* 0x0000000000087806 */ /* 0x000fc600040e0100 */
.L_x_773:
[----:B------:R-:W2:Y:S01]  /*1b250*/  LDL.LU R2, [R1+0x54] ;  /* 0x0000540001027983 */ /* 0x000ea20000300800 */
[----:B------:R-:W2:Y:S02]  /*1b260*/  POPC R0, R8 ;  /* 0x0000000800007309 */ /* 0x000ea40000000000 */
[----:B--2---:R-:W-:-:S05]  /*1b270*/  IADD3 R2, R0, R2, RZ ;  /* 0x0000000200027210 */ /* 0x004fca0007ffe0ff */
[----:B------:R1:W-:Y:S01]  /*1b280*/  STL [R1+0x54], R2 ;  /* 0x0000540201007387 */ /* 0x0003e20000100800 */
[----:B------:R-:W-:Y:S05]  /*1b290*/  BRA.DIV ~URZ, `(.L_x_709) ;  /* 0x00002de27f007947 */ /* 0x000fea000b800000 */
[----:B------:R2:W4:Y:S04]  /*1b2a0*/  SHFL.IDX PT, R11, R6, R0, 0x1f ;  /* 0x00001f00060b7589 */ /* 0x00052800000e0000 */
[----:B------:R2:W1:Y:S02]  /*1b2b0*/  SHFL.IDX PT, R7, R7, R0, 0x1f ;  /* 0x00001f0007077589 */ /* 0x00046400000e0000 */
.L_x_774:
[----:B------:R-:W-:Y:S01]  /*1b2c0*/  ISETP.NE.AND P0, PT, R8, RZ, PT ;  /* 0x000000ff0800720c */ /* 0x000fe20003f05270 */
[----:B------:R-:W-:-:S12]  /*1b2d0*/  BSSY B0, `(.L_x_710) ;  /* 0x0000005000007945 */ /* 0x000fd80003800000 */
[----:B------:R-:W-:Y:S05]  /*1b2e0*/  @!P0 BRA `(.L_x_711) ;  /* 0x0000003000008947 */ /* 0x000fea0003800000 */
[----:B--2---:R-:W-:Y:S01]  /*1b2f0*/  IADD3 R0, R0, -0x1, RZ ;  /* 0xffffffff00007810 */ /* 0x004fe20007ffe0ff */
[----:B------:R-:W-:Y:S05]  /*1b300*/  BRA.DIV ~URZ, `(.L_x_712) ;  /* 0x00002e427f007947 */ /* 0x000fea000b800000 */
[----:B------:R2:W3:Y:S02]  /*1b310*/  SHFL.IDX PT, R13, R4, R0, 0x1f ;  /* 0x00001f00040d7589 */ /* 0x0004e400000e0000 */
.L_x_711:
[----:B------:R-:W-:Y:S05]  /*1b320*/  BSYNC B0 ;  /* 0x0000000000007941 */ /* 0x000fea0003800000 */
.L_x_710:
[----:B--23--:R-:W-:Y:S01]  /*1b330*/  IMAD R0, R13, c[0x0][0x538], R12 ;  /* 0x00014e000d007a24 */ /* 0x00cfe200078e020c */
[----:B-1----:R-:W-:Y:S01]  /*1b340*/  ISETP.NE.AND P0, PT, R7, 0x1, PT ;  /* 0x000000010700780c */ /* 0x002fe20003f05270 */
[----:B------:R-:W-:Y:S03]  /*1b350*/  BSSY B0, `(.L_x_713) ;  /* 0x0000086000007945 */ /* 0x000fe60003800000 */
[----:B------:R1:W-:Y:S01]  /*1b360*/  STL [R1+0x48], R0 ;  /* 0x0000480001007387 */ /* 0x0003e20000100800 */
[----:B------:R-:W-:-:S08]  /*1b370*/  IADD3 R8, -R0, R10, RZ ;  /* 0x0000000a00087210 */ /* 0x000fd00007ffe1ff */
[----:B------:R-:W-:Y:S05]  /*1b380*/  @!P0 BRA `(.L_x_714) ;  /* 0x000003e000008947 */ /* 0x000fea0003800000 */
[-C--:B----4-:R-:W-:Y:S02]  /*1b390*/  IABS R2, R11.reuse ;  /* 0x0000000b00027213 */ /* 0x090fe40000000000 */
[----:B------:R-:W-:Y:S02]  /*1b3a0*/  IABS R9, R11 ;  /* 0x0000000b00097213 */ /* 0x000fe40000000000 */
[----:B-1----:R-:W1:Y:S08]  /*1b3b0*/  I2F.RP R0, R2 ;  /* 0x0000000200007306 */ /* 0x002e700000209400 */
[----:B-1----:R-:W1:Y:S02]  /*1b3c0*/  MUFU.RCP R0, R0 ;  /* 0x0000000000007308 */ /* 0x002e640000001000 */
[----:B-1----:R-:W-:-:S06]  /*1b3d0*/  IADD3 R0, R0, 0xffffffe, RZ ;  /* 0x0ffffffe00007810 */ /* 0x002fcc0007ffe0ff */
[----:B------:R-:W1:Y:S02]  /*1b3e0*/  F2I.FTZ.U32.TRUNC.NTZ R5, R0 ;  /* 0x0000000000057305 */ /* 0x000e64000021f000 */
[----:B-1----:R-:W-:Y:S01]  /*1b3f0*/  IMAD.MOV R3, RZ, RZ, -R5 ;  /* 0x000000ffff037224 */ /* 0x002fe200078e0a05 */
[----:B------:R-:W-:-:S03]  /*1b400*/  IABS R0, R7 ;  /* 0x0000000700007213 */ /* 0x000fc60000000000 */
[----:B------:R-:W-:Y:S01]  /*1b410*/  IMAD.MOV.U32 R4, RZ, RZ, R3 ;  /* 0x000000ffff047224 */ /* 0x000fe200078e0003 */
[----:B------:R-:W-:Y:S01]  /*1b420*/  IABS R3, R8 ;  /* 0x0000000800037213 */ /* 0x000fe20000000000 */
[----:B------:R-:W-:Y:S02]  /*1b430*/  IMAD.MOV.U32 R6, RZ, RZ, R0 ;  /* 0x000000ffff067224 */ /* 0x000fe400078e0000 */
[----:B------:R-:W-:Y:S02]  /*1b440*/  IMAD R0, R4, R2, RZ ;  /* 0x0000000204007224 */ /* 0x000fe400078e02ff */
[----:B------:R-:W-:Y:S01]  /*1b450*/  IMAD.MOV.U32 R4, RZ, RZ, RZ ;  /* 0x000000ffff047224 */ /* 0x000fe200078e00ff */
[----:B------:R-:W1:Y:S03]  /*1b460*/  I2F.RP R10, R6 ;  /* 0x00000006000a7306 */ /* 0x000e660000209400 */
[----:B------:R-:W-:-:S04]  /*1b470*/  IMAD.HI.U32 R5, R5, R0, R4 ;  /* 0x0000000005057227 */ /* 0x000fc800078e0004 */
[----:B------:R-:W-:-:S05]  /*1b480*/  IMAD.MOV R0, RZ, RZ, -R9 ;  /* 0x000000ffff007224 */ /* 0x000fca00078e0a09 */
[----:B------:R-:W-:Y:S01]  /*1b490*/  MOV R4, R0 ;  /* 0x0000000000047202 */ /* 0x000fe20000000f00 */
[----:B------:R-:W-:-:S04]  /*1b4a0*/  IMAD.HI.U32 R0, R5, R3, RZ ;  /* 0x0000000305007227 */ /* 0x000fc800078e00ff */
[----:B------:R-:W-:Y:S02]  /*1b4b0*/  IMAD R3, R0, R4, R3 ;  /* 0x0000000400037224 */ /* 0x000fe400078e0203 */
[----:B-1----:R-:W1:Y:S03]  /*1b4c0*/  MUFU.RCP R4, R10 ;  /* 0x0000000a00047308 */ /* 0x002e660000001000 */
        /* <DEDUP_REMOVED lines=9> */
[----:B------:R-:W-:Y:S01]  /*1b560*/  @P2 IADD3 R0, R0, 0x1, RZ ;  /* 0x0000000100002810 */ /* 0x000fe20007ffe0ff */
[----:B-1----:R-:W-:-:S06]  /*1b570*/  IMAD.MOV R2, RZ, RZ, -R3 ;  /* 0x000000ffff027224 */ /* 0x002fcc00078e0a03 */
[----:B------:R-:W-:Y:S01]  /*1b580*/  @!P1 IMAD.MOV R0, RZ, RZ, -R0 ;  /* 0x000000ffff009224 */ /* 0x000fe200078e0a00 */
[----:B------:R-:W-:Y:S02]  /*1b590*/  @!P0 LOP3.LUT R0, RZ, R11, RZ, 0x33, !PT ;  /* 0x0000000bff008212 */ /* 0x000fe400078e33ff */
[----:B------:R-:W-:Y:S02]  /*1b5a0*/  MOV R4, R2 ;  /* 0x0000000200047202 */ /* 0x000fe40000000f00 */
[----:B------:R-:W-:Y:S02]  /*1b5b0*/  IABS R2, R7 ;  /* 0x0000000700027213 */ /* 0x000fe40000000000 */
[----:B------:R-:W-:Y:S01]  /*1b5c0*/  IABS R9, R0 ;  /* 0x0000000000097213 */ /* 0x000fe20000000000 */
[----:B------:R-:W-:Y:S02]  /*1b5d0*/  IMAD R4, R4, R6, RZ ;  /* 0x0000000604047224 */ /* 0x000fe400078e02ff */
[----:B------:R-:W-:-:S02]  /*1b5e0*/  IMAD.MOV R5, RZ, RZ, -R2 ;  /* 0x000000ffff057224 */ /* 0x000fc400078e0a02 */
[----:B------:R-:W-:-:S04]  /*1b5f0*/  IMAD.MOV.U32 R2, RZ, RZ, RZ ;  /* 0x000000ffff027224 */ /* 0x000fc800078e00ff */
[----:B------:R-:W-:Y:S01]  /*1b600*/  IMAD.HI.U32 R2, R3, R4, R2 ;  /* 0x0000000403027227 */ /* 0x000fe200078e0002 */
[----:B------:R-:W-:-:S03]  /*1b610*/  MOV R4, R5 ;  /* 0x0000000500047202 */ /* 0x000fc60000000f00 */
[----:B------:R-:W-:-:S04]  /*1b620*/  IMAD.MOV.U32 R3, RZ, RZ, R9 ;  /* 0x000000ffff037224 */ /* 0x000fc800078e0009 */
[----:B------:R-:W-:-:S04]  /*1b630*/  IMAD.HI.U32 R2, R2, R3, RZ ;  /* 0x0000000302027227 */ /* 0x000fc800078e00ff */
[----:B------:R-:W-:Y:S01]  /*1b640*/  IMAD R3, R2, R4, R3 ;  /* 0x0000000402037224 */ /* 0x000fe200078e0203 */
[----:B------:R-:W-:-:S04]  /*1b650*/  IADD3 R4, -R0, RZ, RZ ;  /* 0x000000ff00047210 */ /* 0x000fc80007ffe1ff */
        /* <DEDUP_REMOVED lines=9> */
[----:B------:R-:W-:-:S05]  /*1b6f0*/  @!P0 LOP3.LUT R2, RZ, R7, RZ, 0x33, !PT ;  /* 0x00000007ff028212 */ /* 0x000fca00078e33ff */
[----:B------:R-:W-:-:S04]  /*1b700*/  IMAD.MOV R3, RZ, RZ, -R2 ;  /* 0x000000ffff037224 */ /* 0x000fc800078e0a02 */
[C---:B------:R-:W-:Y:S02]  /*1b710*/  IMAD R3, R7.reuse, R3, R0 ;  /* 0x0000000307037224 */ /* 0x040fe400078e0200 */
[----:B------:R-:W-:Y:S02]  /*1b720*/  IMAD R0, R7, 0x1000000, R2 ;  /* 0x0100000007007824 */ /* 0x000fe400078e0202 */
[----:B------:R-:W-:Y:S02]  /*1b730*/  IMAD R2, R11, R4, R8 ;  /* 0x000000040b027224 */ /* 0x000fe400078e0208 */
[----:B------:R-:W-:-:S05]  /*1b740*/  IMAD R0, R3, 0x10000, R0 ;  /* 0x0001000003007824 */ /* 0x000fca00078e0200 */
[----:B------:R1:W-:Y:S01]  /*1b750*/  STL [R1+0x50], R0 ;  /* 0x0000500001007387 */ /* 0x0003e20000100800 */
[----:B------:R-:W-:Y:S05]  /*1b760*/  BRA `(.L_x_715) ;  /* 0x0000044000007947 */ /* 0x000fea0003800000 */
.L_x_714:
[----:B-1----:R-:W2:Y:S01]  /*1b770*/  LDL R0, [R1+0x54] ;  /* 0x0000540001007983 */ /* 0x002ea20000100800 */
[----:B------:R-:W-:-:S04]  /*1b780*/  IMAD.MOV.U32 R2, RZ, RZ, 0x4 ;  /* 0x00000004ff027424 */ /* 0x000fc800078e00ff */
[----:B--2---:R-:W-:-:S05]  /*1b790*/  IMAD.WIDE R2, R0, R2, c[0x0][0x590] ;  /* 0x0001640000027625 */ /* 0x004fca00078e0202 */
[----:B------:R-:W2:Y:S02]  /*1b7a0*/  LDG.E R4, [R2.64] ;  /* 0x0000000802047981 */ /* 0x000ea4000c1e1900 */
[----:B--2-4-:R-:W-:-:S05]  /*1b7b0*/  IMAD R9, R4, R11, RZ ;  /* 0x0000000b04097224 */ /* 0x014fca00078e02ff */
[-C--:B------:R-:W-:Y:S02]  /*1b7c0*/  IABS R0, R9.reuse ;  /* 0x0000000900007213 */ /* 0x080fe40000000000 */
        /* <DEDUP_REMOVED lines=27> */
[----:B------:R-:W-:Y:S02]  /*1b980*/  IMAD R10, R4, R2, RZ ;  /* 0x00000002040a7224 */ /* 0x000fe400078e02ff */
[----:B------:R-:W-:-:S03]  /*1b990*/  IMAD.MOV R2, RZ, RZ, -R2 ;  /* 0x000000ffff027224 */ /* 0x000fc600078e0a02 */
[----:B------:R-:W-:Y:S01]  /*1b9a0*/  IADD3 R0, -R10, c[0x0][0x538], RZ ;  /* 0x00014e000a007a10 */ /* 0x000fe20007ffe1ff */
[----:B------:R-:W-:-:S03]  /*1b9b0*/  IMAD R6, R9, R2, R8 ;  /* 0x0000000209067224 */ /* 0x000fc600078e0208 */
[----:B------:R-:W-:Y:S02]  /*1b9c0*/  IMNMX R0, R4, R0, PT ;  /* 0x0000000004007217 */ /* 0x000fe40003800200 */
[----:B------:R-:W-:Y:S02]  /*1b9d0*/  IABS R2, R6 ;  /* 0x0000000600027213 */ /* 0x000fe40000000000 */
[-C--:B------:R-:W-:Y:S02]  /*1b9e0*/  IABS R3, R0.reuse ;  /* 0x0000000000037213 */ /* 0x080fe40000000000 */
[----:B------:R-:W-:Y:S02]  /*1b9f0*/  IABS R9, R0 ;  /* 0x0000000000097213 */ /* 0x000fe40000000000 */
[----:B------:R-:W1:Y:S01]  /*1ba00*/  I2F.RP R4, R3 ;  /* 0x0000000300047306 */ /* 0x000e620000209400 */
[----:B------:R-:W-:Y:S02]  /*1ba10*/  MOV R7, R2 ;  /* 0x0000000200077202 */ /* 0x000fe40000000f00 */
[----:B------:R-:W-:-:S05]  /*1ba20*/  IMAD.MOV R2, RZ, RZ, -R9 ;  /* 0x000000ffff027224 */ /* 0x000fca00078e0a09 */
[----:B-1----:R-:W1:Y:S02]  /*1ba30*/  MUFU.RCP R4, R4 ;  /* 0x0000000400047308 */ /* 0x002e640000001000 */
[----:B-1----:R-:W-:-:S06]  /*1ba40*/  IADD3 R4, R4, 0xffffffe, RZ ;  /* 0x0ffffffe04047810 */ /* 0x002fcc0007ffe0ff */
[----:B------:R-:W1:Y:S02]  /*1ba50*/  F2I.FTZ.U32.TRUNC.NTZ R5, R4 ;  /* 0x0000000400057305 */ /* 0x000e64000021f000 */
[----:B-1----:R-:W-:-:S04]  /*1ba60*/  IMAD.MOV R4, RZ, RZ, -R5 ;  /* 0x000000ffff047224 */ /* 0x002fc800078e0a05 */
[----:B------:R-:W-:Y:S02]  /*1ba70*/  IMAD R8, R4, R3, RZ ;  /* 0x0000000304087224 */ /* 0x000fe400078e02ff */
[----:B------:R-:W-:-:S04]  /*1ba80*/  IMAD.MOV.U32 R4, RZ, RZ, RZ ;  /* 0x000000ffff047224 */ /* 0x000fc800078e00ff */
[----:B------:R-:W-:-:S04]  /*1ba90*/  IMAD.HI.U32 R5, R5, R8, R4 ;  /* 0x0000000805057227 */ /* 0x000fc800078e0004 */
[----:B------:R-:W-:Y:S02]  /*1baa0*/  IMAD.MOV.U32 R4, RZ, RZ, R2 ;  /* 0x000000ffff047224 */ /* 0x000fe400078e0002 */
[----:B------:R-:W-:-:S04]  /*1bab0*/  IMAD.HI.U32 R2, R5, R7, RZ ;  /* 0x0000000705027227 */ /* 0x000fc800078e00ff */
[----:B------:R-:W-:-:S05]  /*1bac0*/  IMAD R4, R2, R4, R7 ;  /* 0x0000000402047224 */ /* 0x000fca00078e0207 */
[----:B------:R-:W-:-:S13]  /*1bad0*/  ISETP.GT.U32.AND P0, PT, R3, R4, PT ;  /* 0x000000040300720c */ /* 0x000fda0003f04070 */
[-C--:B------:R-:W-:Y:S02]  /*1bae0*/  @!P0 IADD3 R4, R4, -R3.reuse, RZ ;  /* 0x8000000304048210 */ /* 0x080fe40007ffe0ff */
[----:B------:R-:W-:Y:S02]  /*1baf0*/  @!P0 IADD3 R2, R2, 0x1, RZ ;  /* 0x0000000102028810 */ /* 0x000fe40007ffe0ff */
[----:B------:R-:W-:Y:S02]  /*1bb00*/  ISETP.GE.U32.AND P2, PT, R4, R3, PT ;  /* 0x000000030400720c */ /* 0x000fe40003f46070 */
[----:B------:R-:W-:Y:S02]  /*1bb10*/  LOP3.LUT R3, R6, R0, RZ, 0x3c, !PT ;  /* 0x0000000006037212 */ /* 0x000fe400078e3cff */
[----:B------:R-:W-:Y:S02]  /*1bb20*/  ISETP.NE.AND P0, PT, R0, RZ, PT ;  /* 0x000000ff0000720c */ /* 0x000fe40003f05270 */
[----:B------:R-:W-:Y:S01]  /*1bb30*/  ISETP.GE.AND P1, PT, R3, RZ, PT ;  /* 0x000000ff0300720c */ /* 0x000fe20003f26270 */
[----:B------:R-:W-:Y:S01]  /*1bb40*/  IMAD.MOV R3, RZ, RZ, -R0 ;  /* 0x000000ffff037224 */ /* 0x000fe200078e0a00 */
[----:B------:R-:W-:-:S05]  /*1bb50*/  IADD3 R6, R10, 0x1000000, R6 ;  /* 0x010000000a067810 */ /* 0x000fca0007ffe006 */
[----:B------:R-:W-:-:S06]  /*1bb60*/  @P2 IADD3 R2, R2, 0x1, RZ ;  /* 0x0000000102022810 */ /* 0x000fcc0007ffe0ff */
[----:B------:R-:W-:Y:S01]  /*1bb70*/  @!P1 IMAD.MOV R2, RZ, RZ, -R2 ;  /* 0x000000ffff029224 */ /* 0x000fe200078e0a02 */
[----:B------:R-:W-:-:S05]  /*1bb80*/  @!P0 LOP3.LUT R2, RZ, R0, RZ, 0x33, !PT ;  /* 0x00000000ff028212 */ /* 0x000fca00078e33ff */
[----:B------:R-:W-:-:S05]  /*1bb90*/  IMAD R0, R2, R3, R6 ;  /* 0x0000000302007224 */ /* 0x000fca00078e0206 */
[----:B------:R1:W-:Y:S02]  /*1bba0*/  STL [R1+0x50], R0 ;  /* 0x0000500001007387 */ /* 0x0003e40000100800 */
.L_x_715:
[----:B------:R-:W-:Y:S05]  /*1bbb0*/  BSYNC B0 ;  /* 0x0000000000007941 */ /* 0x000fea0003800000 */
.L_x_713:
[----:B------:R-:W-:-:S04]  /*1bbc0*/  LOP3.LUT R2, RZ, R2, RZ, 0x33, !PT ;  /* 0x00000002ff027212 */ /* 0x000fc800078e33ff */
[----:B-1----:R-:W-:-:S05]  /*1bbd0*/  IADD3 R0, R2, R11, RZ ;  /* 0x0000000b02007210 */ /* 0x002fca0007ffe0ff */
[----:B------:R1:W-:Y:S01]  /*1bbe0*/  STL [R1+0x4c], R0 ;  /* 0x00004c0001007387 */ /* 0x0003e20000100800 */
[----:B------:R-:W-:Y:S05]  /*1bbf0*/  BRA `(.L_x_716) ;  /* 0x0000005000007947 */ /* 0x000fea0003800000 */
.L_x_704:
[----:B------:R-:W-:Y:S01]  /*1bc00*/  MOV R0, c[0x0][0x53c] ;  /* 0x00014f0000007a02 */ /* 0x000fe20000000f00 */
[----:B------:R1:W-:Y:S04]  /*1bc10*/  STL [R1+0x48], R10 ;  /* 0x0000480a01007387 */ /* 0x0003e80000100800 */
[----:B------:R1:W-:Y:S04]  /*1bc20*/  STL [R1+0x4c], RZ ;  /* 0x00004cff01007387 */ /* 0x0003e80000100800 */
[----:B------:R1:W-:Y:S04]  /*1bc30*/  STL [R1+0x50], RZ ;  /* 0x000050ff01007387 */ /* 0x0003e80000100800 */
[----:B------:R1:W-:Y:S02]  /*1bc40*/  STL [R1+0x54], R0 ;  /* 0x0000540001007387 */ /* 0x0003e40000100800 */
.L_x_716:
[----:B------:R-:W-:Y:S05]  /*1bc50*/  BSYNC B1 ;  /* 0x0000000000017941 */ /* 0x000fea0003800000 */
.L_x_702:
        /* <DEDUP_REMOVED lines=9> */
.L_x_697:
[----:B-1----:R-:W3:Y:S02]  /*1bcf0*/  LDL R0, [R1+0x54] ;  /* 0x0000540001007983 */ /* 0x002ee40000100800 */
[----:B---3--:R-:W-:-:S13]  /*1bd00*/  ISETP.GE.AND P0, PT, R0, c[0x0][0x53c], PT ;  /* 0x00014f0000007a0c */ /* 0x008fda0003f06270 */
[----:B--2-4-:R-:W-:Y:S01]  /*1bd10*/  @P0 CALL.REL.NOINC `(.L_x_717) ;  /* 0x0000001000000944 */ /* 0x014fe20003c00000 */
[----:B------:R-:W-:Y:S05]  /*1bd20*/  BRA `(.L_x_718) ;  /* 0xfffe5c5000007947 */ /* 0x000fea000383ffff */
.L_x_717:
[----:B------:R-:W-:Y:S05]  /*1bd30*/  EXIT ;  /* 0x000000000000794d */ /* 0x000fea0003800000 */
.L_x_533:
[----:B------:R-:W-:Y:S01]  /*1bd40*/  IMAD.MOV.U32 R0, RZ, RZ, R5 ;  /* 0x000000ffff007224 */ /* 0x000fe200078e0005 */
[----:B------:R-:W-:Y:S02]  /*1bd50*/  MOV R2, 0x1 ;  /* 0x0000000100027802 */ /* 0x000fe40000000f00 */
[----:B------:R-:W-:Y:S02]  /*1bd60*/  MOV R3, 0x1bd80 ;  /* 0x0001bd8000037802 */ /* 0x000fe40000000f00 */
[----:B------:R-:W-:Y:S05]  /*1bd70*/  CALL.REL.NOINC `($__internal_10_$__cuda_sm70_shflsync_up_p) ;  /* 0x000024e000007944 */ /* 0x000fea0003c00000 */
[----:B------:R-:W-:Y:S01]  /*1bd80*/  MOV R0, R4 ;  /* 0x0000000400007202 */ /* 0x000fe20000000f00 */
[----:B------:R-:W-:Y:S05]  /*1bd90*/  BRA `(.L_x_719) ;  /* 0xfffe46e000007947 */ /* 0x000fea000383ffff */
.L_x_534:
[----:B------:R-:W-:Y:S01]  /*1bda0*/  IMAD.MOV.U32 R0, RZ, RZ, R5 ;  /* 0x000000ffff007224 */ /* 0x000fe200078e0005 */
[----:B------:R-:W-:Y:S02]  /*1bdb0*/  MOV R2, 0x2 ;  /* 0x0000000200027802 */ /* 0x000fe40000000f00 */
[----:B------:R-:W-:Y:S02]  /*1bdc0*/  MOV R3, 0x1bde0 ;  /* 0x0001bde000037802 */ /* 0x000fe40000000f00 */
[----:B------:R-:W-:Y:S05]  /*1bdd0*/  CALL.REL.NOINC `($__internal_10_$__cuda_sm70_shflsync_up_p) ;  /* 0x0000248000007944 */ /* 0x000fea0003c00000 */
[----:B------:R-:W-:Y:S01]  /*1bde0*/  SEL R0, R4, RZ, P4 ;  /* 0x000000ff04007207 */ /* 0x000fe20002000000 */
[----:B------:R-:W-:Y:S01]  /*1bdf0*/  IMAD.MOV.U32 R2, RZ, RZ, 0x4 ;  /* 0x00000004ff027424 */ /* 0x000fe200078e00ff */
[----:B------:R-:W-:-:S03]  /*1be00*/  MOV R3, 0x1be30 ;  /* 0x0001be3000037802 */ /* 0x000fc60000000f00 */
[----:B------:R-:W-:Y:S02]  /*1be10*/  IMAD.IADD R0, R5, 0x1, R0 ;  /* 0x0000000105007824 */ /* 0x000fe400078e0200 */
        /* <DEDUP_REMOVED lines=13> */
[----:B------:R-:W-:Y:S02]  /*1bef0*/  MOV R3, 0x1f ;  /* 0x0000001f00037802 */ /* 0x000fe40000000f00 */
[----:B------:R-:W-:Y:S01]  /*1bf00*/  MOV R2, 0x1bf40 ;  /* 0x0001bf4000027802 */ /* 0x000fe20000000f00 */
[----:B------:R-:W-:-:S04]  /*1bf10*/  IMAD.IADD R4, R0, 0x1, R4 ;  /* 0x0000000100047824 */ /* 0x000fc800078e0204 */
[----:B------:R-:W-:Y:S02]  /*1bf20*/  IMAD.MOV.U32 R9, RZ, RZ, R4 ;  /* 0x000000ffff097224 */ /* 0x000fe400078e0004 */
[----:B------:R-:W-:Y:S05]  /*1bf30*/  CALL.REL.NOINC `($__internal_9_$__cuda_sm70_shflsync_idx_p) ;  /* 0x000022d000007944 */ /* 0x000fea0003c00000 */
[----:B------:R-:W-:Y:S01]  /*1bf40*/  MOV R0, R5 ;  /* 0x0000000500007202 */ /* 0x000fe20000000f00 */
[----:B------:R-:W-:Y:S05]  /*1bf50*/  BRA `(.L_x_720) ;  /* 0xfffe462000007947 */ /* 0x000fea000383ffff */
.L_x_536:
[----:B------:R-:W-:Y:S02]  /*1bf60*/  SEL R0, RZ, 0x1, P0 ;  /* 0x00000001ff007807 */ /* 0x000fe40000000000 */
[----:B------:R-:W-:Y:S02]  /*1bf70*/  MOV R2, 0x1bf90 ;  /* 0x0001bf9000027802 */ /* 0x000fe40000000f00 */
[----:B------:R-:W-:Y:S05]  /*1bf80*/  CALL.REL.NOINC `($__internal_11_$__cuda_sm70_votesync_ballot) ;  /* 0x0000234000007944 */ /* 0x000fea0003c00000 */
[----:B------:R-:W-:Y:S01]  /*1bf90*/  MOV R11, R0 ;  /* 0x00000000000b7202 */ /* 0x000fe20000000f00 */
[----:B------:R-:W-:Y:S05]  /*1bfa0*/  BRA `(.L_x_721) ;  /* 0xfffe466000007947 */ /* 0x000fea000383ffff */
.L_x_537:
[----:B------:R-:W-:Y:S01]  /*1bfb0*/  IMAD.MOV.U32 R9, RZ, RZ, R10 ;  /* 0x000000ffff097224 */ /* 0x000fe200078e000a */
[----:B------:R-:W-:Y:S01]  /*1bfc0*/  MOV R5, R0 ;  /* 0x0000000000057202 */ /* 0x000fe20000000f00 */
[----:B------:R-:W-:Y:S01]  /*1bfd0*/  IMAD.MOV.U32 R3, RZ, RZ, 0x1f ;  /* 0x0000001fff037424 */ /* 0x000fe200078e00ff */
[----:B-1----:R-:W-:Y:S02]  /*1bfe0*/  MOV R2, 0x1c000 ;  /* 0x0001c00000027802 */ /* 0x002fe40000000f00 */
[----:B------:R-:W-:Y:S05]  /*1bff0*/  CALL.REL.NOINC `($__internal_9_$__cuda_sm70_shflsync_idx_p) ;  /* 0x0000221000007944 */ /* 0x000fea0003c00000 */
[----:B------:R-:W-:Y:S01]  /*1c000*/  IMAD.MOV.U32 R13, RZ, RZ, R5 ;  /* 0x000000ffff0d7224 */ /* 0x000fe200078e0005 */
[----:B------:R-:W-:Y:S01]  /*1c010*/  MOV R9, R8 ;  /* 0x0000000800097202 */ /* 0x000fe20000000f00 */
[----:B------:R-:W-:Y:S01]  /*1c020*/  IMAD.MOV.U32 R6, RZ, RZ, RZ ;  /* 0x000000ffff067224 */ /* 0x000fe200078e00ff */
[----:B------:R-:W-:Y:S01]  /*1c030*/  MOV R5, R0 ;  /* 0x0000000000057202 */ /* 0x000fe20000000f00 */
[----:B------:R-:W-:Y:S01]  /*1c040*/  IMAD.MOV.U32 R3, RZ, RZ, 0x1f ;  /* 0x0000001fff037424 */ /* 0x000fe200078e00ff */
[----:B------:R-:W-:-:S02]  /*1c050*/  MOV R2, 0x1c070 ;  /* 0x0001c07000027802 */ /* 0x000fc40000000f00 */
[----:B------:R-:W-:Y:S05]  /*1c060*/  CALL.REL.NOINC `($__internal_9_$__cuda_sm70_shflsync_idx_p) ;  /* 0x000021a000007944 */ /* 0x000fea0003c00000 */
[----:B------:R-:W-:Y:S01]  /*1c070*/  MOV R10, R5 ;  /* 0x00000005000a7202 */ /* 0x000fe20000000f00 */
[----:B------:R-:W-:Y:S05]  /*1c080*/  BRA `(.L_x_722) ;  /* 0xfffe45f000007947 */ /* 0x000fea000383ffff */
.L_x_540:
[----:B------:R-:W-:Y:S01]  /*1c090*/  IMAD.MOV.U32 R9, RZ, RZ, R4 ;  /* 0x000000ffff097224 */ /* 0x000fe200078e0004 */
[----:B------:R-:W-:-:S02]  /*1c0a0*/  MOV R3, 0x1f ;  /* 0x0000001f00037802 */ /* 0x000fc40000000f00 */
[----:B-1----:R-:W-:Y:S02]  /*1c0b0*/  MOV R2, 0x1c0d0 ;  /* 0x0001c0d000027802 */ /* 0x002fe40000000f00 */
[----:B--234-:R-:W-:Y:S05]  /*1c0c0*/  CALL.REL.NOINC `($__internal_9_$__cuda_sm70_shflsync_idx_p) ;  /* 0x0000214000007944 */ /* 0x01cfea0003c00000 */
[----:B------:R-:W-:Y:S01]  /*1c0d0*/  MOV R6, R5 ;  /* 0x0000000500067202 */ /* 0x000fe20000000f00 */
[----:B------:R-:W-:Y:S05]  /*1c0e0*/  BRA `(.L_x_539) ;  /* 0xfffe45f000007947 */ /* 0x000fea000383ffff */
.L_x_559:
[----:B-1----:R-:W-:Y:S01]  /*1c0f0*/  IMAD.MOV.U32 R9, RZ, RZ, R6 ;  /* 0x000000ffff097224 */ /* 0x002fe200078e0006 */
[----:B------:R-:W-:Y:S01]  /*1c100*/  MOV R5, RZ ;  /* 0x000000ff00057202 */ /* 0x000fe20000000f00 */
[----:B------:R-:W-:Y:S01]  /*1c110*/  IMAD.MOV.U32 R3, RZ, RZ, 0x181f ;  /* 0x0000181fff037424 */ /* 0x000fe200078e00ff */
[----:B------:R-:W-:Y:S02]  /*1c120*/  MOV R2, 0x1c140 ;  /* 0x0001c14000027802 */ /* 0x000fe40000000f00 */
[----:B------:R-:W-:Y:S05]  /*1c130*/  CALL.REL.NOINC `($__internal_9_$__cuda_sm70_shflsync_idx_p) ;  /* 0x000020d000007944 */ /* 0x000fea0003c00000 */
[----:B------:R-:W-:Y:S01]  /*1c140*/  MOV R8, R5 ;  /* 0x0000000500087202 */ /* 0x000fe20000000f00 */
[----:B------:R-:W-:Y:S05]  /*1c150*/  BRA `(.L_x_723) ;  /* 0xfffe6a1000007947 */ /* 0x000fea000383ffff */
.L_x_560:
[----:B------:R-:W-:Y:S01]  /*1c160*/  IMAD.MOV.U32 R9, RZ, RZ, R7 ;  /* 0x000000ffff097224 */ /* 0x000fe200078e0007 */
[----:B------:R-:W-:Y:S01]  /*1c170*/  MOV R5, RZ ;  /* 0x000000ff00057202 */ /* 0x000fe20000000f00 */
[----:B------:R-:W-:Y:S01]  /*1c180*/  IMAD.MOV.U32 R3, RZ, RZ, 0x181f ;  /* 0x0000181fff037424 */ /* 0x000fe200078e00ff */
[----:B------:R-:W-:Y:S02]  /*1c190*/  MOV R2, 0x1c1b0 ;  /* 0x0001c1b000027802 */ /* 0x000fe40000000f00 */
[----:B-12---:R-:W-:Y:S05]  /*1c1a0*/  CALL.REL.NOINC `($__internal_9_$__cuda_sm70_shflsync_idx_p) ;  /* 0x0000206000007944 */ /* 0x006fea0003c00000 */
[----:B------:R-:W-:Y:S01]  /*1c1b0*/  MOV R2, R5 ;  /* 0x0000000500027202 */ /* 0x000fe20000000f00 */
[----:B------:R-:W-:Y:S05]  /*1c1c0*/  BRA `(.L_x_724) ;  /* 0xfffe69c000007947 */ /* 0x000fea000383ffff */
.L_x_563:
[----:B------:R-:W-:Y:S01]  /*1c1d0*/  IMAD.MOV.U32 R9, RZ, RZ, R6 ;  /* 0x000000ffff097224 */ /* 0x000fe200078e0006 */
[----:B------:R-:W-:Y:S01]  /*1c1e0*/  MOV R5, 0x1 ;  /* 0x0000000100057802 */ /* 0x000fe20000000f00 */
[----:B--2---:R-:W-:Y:S01]  /*1c1f0*/  IMAD.MOV.U32 R3, RZ, RZ, 0x181f ;  /* 0x0000181fff037424 */ /* 0x004fe200078e00ff */
[----:B----4-:R-:W-:-:S02]  /*1c200*/  MOV R2, 0x1c220 ;  /* 0x0001c22000027802 */ /* 0x010fc40000000f00 */
[----:B-1-3--:R-:W-:Y:S05]  /*1c210*/  CALL.REL.NOINC `($__internal_9_$__cuda_sm70_shflsync_idx_p) ;  /* 0x00001ff000007944 */ /* 0x00afea0003c00000 */
[----:B------:R-:W-:Y:S01]  /*1c220*/  IMAD.MOV.U32 R8, RZ, RZ, R5 ;  /* 0x000000ffff087224 */ /* 0x000fe200078e0005 */
[----:B------:R-:W-:Y:S01]  /*1c230*/  MOV R5, 0x1 ;  /* 0x0000000100057802 */ /* 0x000fe20000000f00 */
[----:B------:R-:W-:Y:S01]  /*1c240*/  IMAD.MOV.U32 R9, RZ, RZ, R7 ;  /* 0x000000ffff097224 */ /* 0x000fe200078e0007 */
[----:B------:R-:W-:-:S02]  /*1c250*/  MOV R3, 0x181f ;  /* 0x0000181f00037802 */ /* 0x000fc40000000f00 */
[----:B------:R-:W-:Y:S02]  /*1c260*/  MOV R2, 0x1c280 ;  /* 0x0001c28000027802 */ /* 0x000fe40000000f00 */
[----:B------:R-:W-:Y:S05]  /*1c270*/  CALL.REL.NOINC `($__internal_9_$__cuda_sm70_shflsync_idx_p) ;  /* 0x00001f9000007944 */ /* 0x000fea0003c00000 */
[----:B------:R-:W-:Y:S01]  /*1c280*/  MOV R2, R5 ;  /* 0x0000000500027202 */ /* 0x000fe20000000f00 */
[----:B------:R-:W-:Y:S05]  /*1c290*/  BRA `(.L_x_725) ;  /* 0xfffe69e000007947 */ /* 0x000fea000383ffff */
.L_x_566:
[----:B------:R-:W-:Y:S01]  /*1c2a0*/  IMAD.MOV.U32 R9, RZ, RZ, R6 ;  /* 0x000000ffff097224 */ /* 0x000fe200078e0006 */
[----:B------:R-:W-:Y:S01]  /*1c2b0*/  MOV R5, 0x2 ;  /* 0x0000000200057802 */ /* 0x000fe20000000f00 */
[----:B-1----:R-:W-:Y:S01]  /*1c2c0*/  IMAD.MOV.U32 R3, RZ, RZ, 0x181f ;  /* 0x0000181fff037424 */ /* 0x002fe200078e00ff */
[----:B----4-:R-:W-:Y:S02]  /*1c2d0*/  MOV R2, 0x1c2f0 ;  /* 0x0001c2f000027802 */ /* 0x010fe40000000f00 */
[----:B--23--:R-:W-:Y:S05]  /*1c2e0*/  CALL.REL.NOINC `($__internal_9_$__cuda_sm70_shflsync_idx_p) ;  /* 0x00001f2000007944 */ /* 0x00cfea0003c00000 */
[----:B------:R-:W-:Y:S01]  /*1c2f0*/  MOV R8, R5 ;  /* 0x0000000500087202 */ /* 0x000fe20000000f00 */
[----:B------:R-:W-:Y:S05]  /*1c300*/  BRA `(.L_x_726) ;  /* 0xfffe6a5000007947 */ /* 0x000fea000383ffff */
.L_x_567:
[----:B------:R-:W-:Y:S01]  /*1c310*/  IMAD.MOV.U32 R9, RZ, RZ, R7 ;  /* 0x000000ffff097224 */ /* 0x000fe200078e0007 */
[----:B------:R-:W-:Y:S01]  /*1c320*/  MOV R5, 0x2 ;  /* 0x0000000200057802 */ /* 0x000fe20000000f00 */
[----:B------:R-:W-:Y:S01]  /*1c330*/  IMAD.MOV.U32 R3, RZ, RZ, 0x181f ;  /* 0x0000181fff037424 */ /* 0x000fe200078e00ff */
[----:B----4-:R-:W-:Y:S02]  /*1c340*/  MOV R2, 0x1c360 ;  /* 0x0001c36000027802 */ /* 0x010fe40000000f00 */
[----:B-123--:R-:W-:Y:S05]  /*1c350*/  CALL.REL.NOINC `($__internal_9_$__cuda_sm70_shflsync_idx_p) ;  /* 0x00001eb000007944 */ /* 0x00efea0003c00000 */
[----:B------:R-:W-:Y:S01]  /*1c360*/  MOV R2, R5 ;  /* 0x0000000500027202 */ /* 0x000fe20000000f00 */
[----:B------:R-:W-:Y:S05]  /*1c370*/  BRA `(.L_x_727) ;  /* 0xfffe6a0000007947 */ /* 0x000fea000383ffff */
.L_x_570:
[----:B------:R-:W-:Y:S01]  /*1c380*/  IMAD.MOV.U32 R9, RZ, RZ, R6 ;  /* 0x000000ffff097224 */ /* 0x000fe200078e0006 */
[----:B------:R-:W-:Y:S01]  /*1c390*/  MOV R5, 0x3 ;  /* 0x0000000300057802 */ /* 0x000fe20000000f00 */
[----:B-1----:R-:W-:Y:S01]  /*1c3a0*/  IMAD.MOV.U32 R3, RZ, RZ, 0x181f ;  /* 0x0000181fff037424 */ /* 0x002fe200078e00ff */
[----:B------:R-:W-:-:S02]  /*1c3b0*/  MOV R2, 0x1c3d0 ;  /* 0x0001c3d000027802 */ /* 0x000fc40000000f00 */
[----:B--234-:R-:W-:Y:S05]  /*1c3c0*/  CALL.REL.NOINC `($__internal_9_$__cuda_sm70_shflsync_idx_p) ;  /* 0x00001e4000007944 */ /* 0x01cfea0003c00000 */
        /* <DEDUP_REMOVED lines=8> */
.L_x_573:
[----:B------:R-:W-:Y:S01]  /*1c450*/  IMAD.MOV.U32 R9, RZ, RZ, R6 ;  /* 0x000000ffff097224 */ /* 0x000fe200078e0006 */
[----:B------:R-:W-:Y:S01]  /*1c460*/  MOV R5, 0x4 ;  /* 0x0000000400057802 */ /* 0x000fe20000000f00 */
[----:B-1----:R-:W-:Y:S01]  /*1c470*/  IMAD.MOV.U32 R3, RZ, RZ, 0x181f ;  /* 0x0000181fff037424 */ /* 0x002fe200078e00ff */
[----:B------:R-:W-:Y:S02]  /*1c480*/  MOV R2, 0x1c4a0 ;  /* 0x0001c4a000027802 */ /* 0x000fe40000000f00 */
[----:B--234-:R-:W-:Y:S05]  /*1c490*/  CALL.REL.NOINC `($__internal_9_$__cuda_sm70_shflsync_idx_p) ;  /* 0x00001d7000007944 */ /* 0x01cfea0003c00000 */
[----:B------:R-:W-:Y:S01]  /*1c4a0*/  MOV R8, R5 ;  /* 0x0000000500087202 */ /* 0x000fe20000000f00 */
[----:B------:R-:W-:Y:S05]  /*1c4b0*/  BRA `(.L_x_729) ;  /* 0xfffe6a9000007947 */ /* 0x000fea000383ffff */
.L_x_574:
[----:B------:R-:W-:Y:S01]  /*1c4c0*/  IMAD.MOV.U32 R9, RZ, RZ, R7 ;  /* 0x000000ffff097224 */ /* 0x000fe200078e0007 */
[----:B------:R-:W-:Y:S01]  /*1c4d0*/  MOV R5, 0x4 ;  /* 0x0000000400057802 */ /* 0x000fe20000000f00 */
[----:B-1----:R-:W-:Y:S01]  /*1c4e0*/  IMAD.MOV.U32 R3, RZ, RZ, 0x181f ;  /* 0x0000181fff037424 */ /* 0x002fe200078e00ff */
[----:B------:R-:W-:Y:S02]  /*1c4f0*/  MOV R2, 0x1c510 ;  /* 0x0001c51000027802 */ /* 0x000fe40000000f00 */
[----:B--234-:R-:W-:Y:S05]  /*1c500*/  CALL.REL.NOINC `($__internal_9_$__cuda_sm70_shflsync_idx_p) ;  /* 0x00001d0000007944 */ /* 0x01cfea0003c00000 */
[----:B------:R-:W-:Y:S01]  /*1c510*/  MOV R2, R5 ;  /* 0x0000000500027202 */ /* 0x000fe20000000f00 */
[----:B------:R-:W-:Y:S05]  /*1c520*/  BRA `(.L_x_730) ;  /* 0xfffe6a4000007947 */ /* 0x000fea000383ffff */
.L_x_577:
[----:B------:R-:W-:Y:S01]  /*1c530*/  IMAD.MOV.U32 R9, RZ, RZ, R6 ;  /* 0x000000ffff097224 */ /* 0x000fe200078e0006 */
[----:B------:R-:W-:Y:S01]  /*1c540*/  MOV R5, 0x5 ;  /* 0x0000000500057802 */ /* 0x000fe20000000f00 */
[----:B--2---:R-:W-:Y:S01]  /*1c550*/  IMAD.MOV.U32 R3, RZ, RZ, 0x181f ;  /* 0x0000181fff037424 */ /* 0x004fe200078e00ff */
[----:B---3--:R-:W-:-:S02]  /*1c560*/  MOV R2, 0x1c580 ;  /* 0x0001c58000027802 */ /* 0x008fc40000000f00 */
[----:B-1--4-:R-:W-:Y:S05]  /*1c570*/  CALL.REL.NOINC `($__internal_9_$__cuda_sm70_shflsync_idx_p) ;  /* 0x00001c9000007944 */ /* 0x012fea0003c00000 */
        /* <DEDUP_REMOVED lines=8> */
.L_x_580:
[----:B------:R-:W-:Y:S01]  /*1c600*/  IMAD.MOV.U32 R9, RZ, RZ, R6 ;  /* 0x000000ffff097224 */ /* 0x000fe200078e0006 */
[----:B------:R-:W-:Y:S01]  /*1c610*/  MOV R5, 0x6 ;  /* 0x0000000600057802 */ /* 0x000fe20000000f00 */
[----:B-1----:R-:W-:Y:S01]  /*1c620*/  IMAD.MOV.U32 R3, RZ, RZ, 0x181f ;  /* 0x0000181fff037424 */ /* 0x002fe200078e00ff */
[----:B---3--:R-:W-:Y:S02]  /*1c630*/  MOV R2, 0x1c650 ;  /* 0x0001c65000027802 */ /* 0x008fe40000000f00 */
[----:B--2-4-:R-:W-:Y:S05]  /*1c640*/  CALL.REL.NOINC `($__internal_9_$__cuda_sm70_shflsync_idx_p) ;  /* 0x00001bc000007944 */ /* 0x014fea0003c00000 */
[----:B------:R-:W-:Y:S01]  /*1c650*/  MOV R8, R5 ;  /* 0x0000000500087202 */ /* 0x000fe20000000f00 */
[----:B------:R-:W-:Y:S05]  /*1c660*/  BRA `(.L_x_732) ;  /* 0xfffe6ad000007947 */ /* 0x000fea000383ffff */
.L_x_581:
[----:B------:R-:W-:Y:S01]  /*1c670*/  IMAD.MOV.U32 R9, RZ, RZ, R7 ;  /* 0x000000ffff097224 */ /* 0x000fe200078e0007 */
[----:B------:R-:W-:Y:S01]  /*1c680*/  MOV R5, 0x6 ;  /* 0x0000000600057802 */ /* 0x000fe20000000f00 */
[----:B------:R-:W-:Y:S01]  /*1c690*/  IMAD.MOV.U32 R3, RZ, RZ, 0x181f ;  /* 0x0000181fff037424 */ /* 0x000fe200078e00ff */
[----:B---3--:R-:W-:Y:S02]  /*1c6a0*/  MOV R2, 0x1c6c0 ;  /* 0x0001c6c000027802 */ /* 0x008fe40000000f00 */
[----:B-12-4-:R-:W-:Y:S05]  /*1c6b0*/  CALL.REL.NOINC `($__internal_9_$__cuda_sm70_shflsync_idx_p) ;  /* 0x00001b5000007944 */ /* 0x016fea0003c00000 */
[----:B------:R-:W-:Y:S01]  /*1c6c0*/  MOV R2, R5 ;  /* 0x0000000500027202 */ /* 0x000fe20000000f00 */
[----:B------:R-:W-:Y:S05]  /*1c6d0*/  BRA `(.L_x_733) ;  /* 0xfffe6a8000007947 */ /* 0x000fea000383ffff */
.L_x_584:
        /* <DEDUP_REMOVED lines=13> */
.L_x_649:
[----:B--2---:R2:W5:Y:S01]  /*1c7b0*/  LDL R2, [R1+0xc] ;  /* 0x00000c0001027983 */ /* 0x0045620000100800 */
[----:B------:R-:W-:Y:S02]  /*1c7c0*/  MOV R8, 0x2 ;  /* 0x0000000200087802 */ /* 0x000fe40000000f00 */
[----:B------:R-:W-:Y:S02]  /*1c7d0*/  MOV R3, 0x1c7f0 ;  /* 0x0001c7f000037802 */ /* 0x000fe40000000f00 */
[----:B-12--5:R-:W-:Y:S05]  /*1c7e0*/  CALL.REL.NOINC `($__internal_8_$__cuda_sm70_shflsync_bfly_p) ;  /* 0x000019d000007944 */ /* 0x026fea0003c00000 */
[----:B------:R-:W-:Y:S01]  /*1c7f0*/  MOV R2, R8 ;  /* 0x0000000800027202 */ /* 0x000fe20000000f00 */
[----:B------:R-:W-:Y:S05]  /*1c800*/  BRA `(.L_x_735) ;  /* 0xffffae2000007947 */ /* 0x000fea000383ffff */
.L_x_650:
[----:B------:R-:W-:Y:S01]  /*1c810*/  IMAD.MOV.U32 R2, RZ, RZ, R4 ;  /* 0x000000ffff027224 */ /* 0x000fe200078e0004 */
[----:B------:R-:W-:Y:S02]  /*1c820*/  MOV R8, 0x1 ;  /* 0x0000000100087802 */ /* 0x000fe40000000f00 */
[----:B------:R-:W-:Y:S02]  /*1c830*/  MOV R3, 0x1c850 ;  /* 0x0001c85000037802 */ /* 0x000fe40000000f00 */
[----:B------:R-:W-:Y:S05]  /*1c840*/  CALL.REL.NOINC `($__internal_8_$__cuda_sm70_shflsync_bfly_p) ;  /* 0x0000197000007944 */ /* 0x000fea0003c00000 */
[----:B------:R1:W5:Y:S01]  /*1c850*/  LDL R2, [R1+0x10] ;  /* 0x0000100001027983 */ /* 0x0003620000100800 */
[----:B------:R-:W-:Y:S01]  /*1c860*/  FADD.FTZ R4, R4, R8 ;  /* 0x0000000804047221 */ /* 0x000fe20000010000 */
[----:B------:R-:W-:-:S02]  /*1c870*/  MOV R8, 0x2 ;  /* 0x0000000200087802 */ /* 0x000fc40000000f00 */
[----:B------:R-:W-:Y:S02]  /*1c880*/  MOV R3, 0x1c8a0 ;  /* 0x0001c8a000037802 */ /* 0x000fe40000000f00 */
[----:B-1---5:R-:W-:Y:S05]  /*1c890*/  CALL.REL.NOINC `($__internal_8_$__cuda_sm70_shflsync_bfly_p) ;  /* 0x0000192000007944 */ /* 0x022fea0003c00000 */
[----:B------:R-:W2:Y:S01]  /*1c8a0*/  LDL.LU R2, [R1+0x10] ;  /* 0x0000100001027983 */ /* 0x000ea20000300800 */
[----:B------:R-:W-:Y:S01]  /*1c8b0*/  MOV R3, 0x1c900 ;  /* 0x0001c90000037802 */ /* 0x000fe20000000f00 */
[----:B--2---:R-:W-:Y:S01]  /*1c8c0*/  FADD.FTZ R5, R2, R8 ;  /* 0x0000000802057221 */ /* 0x004fe20000010000 */
[----:B------:R-:W-:-:S04]  /*1c8d0*/  MOV R8, 0x1 ;  /* 0x0000000100087802 */ /* 0x000fc80000000f00 */
[----:B------:R-:W-:Y:S02]  /*1c8e0*/  MOV R2, R5 ;  /* 0x0000000500027202 */ /* 0x000fe40000000f00 */
[----:B------:R-:W-:Y:S05]  /*1c8f0*/  CALL.REL.NOINC `($__internal_8_$__cuda_sm70_shflsync_bfly_p) ;  /* 0x000018c000007944 */ /* 0x000fea0003c00000 */
[----:B------:R1:W5:Y:S01]  /*1c900*/  LDL R2, [R1+0x14] ;  /* 0x0000140001027983 */ /* 0x0003620000100800 */
[----:B------:R-:W-:Y:S01]  /*1c910*/  FADD.FTZ R6, R5, R8 ;  /* 0x0000000805067221 */ /* 0x000fe20000010000 */
[----:B------:R-:W-:Y:S02]  /*1c920*/  MOV R8, 0x2 ;  /* 0x0000000200087802 */ /* 0x000fe40000000f00 */
        /* <DEDUP_REMOVED lines=19> */
[----:B------:R-:W-:Y:S01]  /*1ca60*/  MOV R9, R8 ;  /* 0x0000000800097202 */ /* 0x000fe20000000f00 */
[----:B------:R-:W-:Y:S05]  /*1ca70*/  BRA `(.L_x_736) ;  /* 0xfffface000007947 */ /* 0x000fea000383ffff */
.L_x_657:
[----:B-1234-:R-:W-:Y:S01]  /*1ca80*/  IMAD.MOV.U32 R9, RZ, RZ, R6 ;  /* 0x000000ffff097224 */ /* 0x01efe200078e0006 */
[----:B------:R-:W-:Y:S01]  /*1ca90*/  MOV R5, RZ ;  /* 0x000000ff00057202 */ /* 0x000fe20000000f00 */
[----:B------:R-:W-:Y:S01]  /*1caa0*/  IMAD.MOV.U32 R3, RZ, RZ, 0x181f ;  /* 0x0000181fff037424 */ /* 0x000fe200078e00ff */
[----:B------:R-:W-:Y:S02]  /*1cab0*/  MOV R2, 0x1cad0 ;  /* 0x0001cad000027802 */ /* 0x000fe40000000f00 */
[----:B------:R-:W-:Y:S05]  /*1cac0*/  CALL.REL.NOINC `($__internal_9_$__cuda_sm70_shflsync_idx_p) ;  /* 0x0000174000007944 */ /* 0x000fea0003c00000 */
[----:B------:R-:W-:Y:S01]  /*1cad0*/  MOV R8, R5 ;  /* 0x0000000500087202 */ /* 0x000fe20000000f00 */
[----:B------:R-:W-:Y:S05]  /*1cae0*/  BRA `(.L_x_737) ;  /* 0xffffc2e000007947 */ /* 0x000fea000383ffff */
.L_x_658:
[----:B------:R-:W-:Y:S01]  /*1caf0*/  IMAD.MOV.U32 R9, RZ, RZ, R7 ;  /* 0x000000ffff097224 */ /* 0x000fe200078e0007 */
[----:B------:R-:W-:Y:S01]  /*1cb00*/  MOV R5, RZ ;  /* 0x000000ff00057202 */ /* 0x000fe20000000f00 */
[----:B------:R-:W-:Y:S01]  /*1cb10*/  IMAD.MOV.U32 R3, RZ, RZ, 0x181f ;  /* 0x0000181fff037424 */ /* 0x000fe200078e00ff */
[----:B------:R-:W-:Y:S02]  /*1cb20*/  MOV R2, 0x1cb40 ;  /* 0x0001cb4000027802 */ /* 0x000fe40000000f00 */
[----:B-12---:R-:W-:Y:S05]  /*1cb30*/  CALL.REL.NOINC `($__internal_9_$__cuda_sm70_shflsync_idx_p) ;  /* 0x000016d000007944 */ /* 0x006fea0003c00000 */
[----:B------:R-:W-:Y:S01]  /*1cb40*/  MOV R2, R5 ;  /* 0x0000000500027202 */ /* 0x000fe20000000f00 */
[----:B------:R-:W-:Y:S05]  /*1cb50*/  BRA `(.L_x_738) ;  /* 0xffffc29000007947 */ /* 0x000fea000383ffff */
.L_x_659:
[----:B------:R-:W-:Y:S01]  /*1cb60*/  IMAD.MOV.U32 R9, RZ, RZ, R6 ;  /* 0x000000ffff097224 */ /* 0x000fe200078e0006 */
[----:B------:R-:W-:Y:S01]  /*1cb70*/  MOV R5, 0x1 ;  /* 0x0000000100057802 */ /* 0x000fe20000000f00 */
[----:B--2---:R-:W-:Y:S01]  /*1cb80*/  IMAD.MOV.U32 R3, RZ, RZ, 0x181f ;  /* 0x0000181fff037424 */ /* 0x004fe200078e00ff */
[----:B------:R-:W-:-:S02]  /*1cb90*/  MOV R2, 0x1cbb0 ;  /* 0x0001cbb000027802 */ /* 0x000fc40000000f00 */
        /* <DEDUP_REMOVED lines=9> */
.L_x_660:
[----:B------:R-:W-:Y:S01]  /*1cc30*/  IMAD.MOV.U32 R9, RZ, RZ, R6 ;  /* 0x000000ffff097224 */ /* 0x000fe200078e0006 */
[----:B------:R-:W-:Y:S01]  /*1cc40*/  MOV R5, 0x2 ;  /* 0x0000000200057802 */ /* 0x000fe20000000f00 */
[----:B-1----:R-:W-:Y:S01]  /*1cc50*/  IMAD.MOV.U32 R3, RZ, RZ, 0x181f ;  /* 0x0000181fff037424 */ /* 0x002fe200078e00ff */
[----:B------:R-:W-:Y:S02]  /*1cc60*/  MOV R2, 0x1cc80 ;  /* 0x0001cc8000027802 */ /* 0x000fe40000000f00 */
[----:B---34-:R-:W-:Y:S05]  /*1cc70*/  CALL.REL.NOINC `($__internal_9_$__cuda_sm70_shflsync_idx_p) ;  /* 0x0000159000007944 */ /* 0x018fea0003c00000 */
[----:B------:R-:W-:Y:S01]  /*1cc80*/  MOV R8, R5 ;  /* 0x0000000500087202 */ /* 0x000fe20000000f00 */
[----:B------:R-:W-:Y:S05]  /*1cc90*/  BRA `(.L_x_740) ;  /* 0xffffc26000007947 */ /* 0x000fea000383ffff */
.L_x_661:
[----:B------:R-:W-:Y:S01]  /*1cca0*/  IMAD.MOV.U32 R9, RZ, RZ, R7 ;  /* 0x000000ffff097224 */ /* 0x000fe200078e0007 */
[----:B------:R-:W-:Y:S01]  /*1ccb0*/  MOV R5, 0x2 ;  /* 0x0000000200057802 */ /* 0x000fe20000000f00 */
[----:B-1----:R-:W-:Y:S01]  /*1ccc0*/  IMAD.MOV.U32 R3, RZ, RZ, 0x181f ;  /* 0x0000181fff037424 */ /* 0x002fe200078e00ff */
[----:B------:R-:W-:Y:S02]  /*1ccd0*/  MOV R2, 0x1ccf0 ;  /* 0x0001ccf000027802 */ /* 0x000fe40000000f00 */
[----:B--234-:R-:W-:Y:S05]  /*1cce0*/  CALL.REL.NOINC `($__internal_9_$__cuda_sm70_shflsync_idx_p) ;  /* 0x0000152000007944 */ /* 0x01cfea0003c00000 */
[----:B------:R-:W-:Y:S01]  /*1ccf0*/  MOV R2, R5 ;  /* 0x0000000500027202 */ /* 0x000fe20000000f00 */
[----:B------:R-:W-:Y:S05]  /*1cd00*/  BRA `(.L_x_741) ;  /* 0xffffc21000007947 */ /* 0x000fea000383ffff */
.L_x_662:
[----:B------:R-:W-:Y:S01]  /*1cd10*/  IMAD.MOV.U32 R9, RZ, RZ, R6 ;  /* 0x000000ffff097224 */ /* 0x000fe200078e0006 */
[----:B------:R-:W-:Y:S01]  /*1cd20*/  MOV R5, 0x3 ;  /* 0x0000000300057802 */ /* 0x000fe20000000f00 */
[----:B--2---:R-:W-:Y:S01]  /*1cd30*/  IMAD.MOV.U32 R3, RZ, RZ, 0x181f ;  /* 0x0000181fff037424 */ /* 0x004fe200078e00ff */
[----:B------:R-:W-:-:S02]  /*1cd40*/  MOV R2, 0x1cd60 ;  /* 0x0001cd6000027802 */ /* 0x000fc40000000f00 */
[----:B-1-34-:R-:W-:Y:S05]  /*1cd50*/  CALL.REL.NOINC `($__internal_9_$__cuda_sm70_shflsync_idx_p) ;  /* 0x000014b000007944 */ /* 0x01afea0003c00000 */
        /* <DEDUP_REMOVED lines=8> */
.L_x_663:
[----:B------:R-:W-:Y:S01]  /*1cde0*/  IMAD.MOV.U32 R9, RZ, RZ, R6 ;  /* 0x000000ffff097224 */ /* 0x000fe200078e0006 */
[----:B------:R-:W-:Y:S01]  /*1cdf0*/  MOV R5, 0x4 ;  /* 0x0000000400057802 */ /* 0x000fe20000000f00 */
[----:B--2---:R-:W-:Y:S01]  /*1ce00*/  IMAD.MOV.U32 R3, RZ, RZ, 0x181f ;  /* 0x0000181fff037424 */ /* 0x004fe200078e00ff */
[----:B------:R-:W-:Y:S02]  /*1ce10*/  MOV R2, 0x1ce30 ;  /* 0x0001ce3000027802 */ /* 0x000fe40000000f00 */
[----:B-1-34-:R-:W-:Y:S05]  /*1ce20*/  CALL.REL.NOINC `($__internal_9_$__cuda_sm70_shflsync_idx_p) ;  /* 0x000013e000007944 */ /* 0x01afea0003c00000 */
[----:B------:R-:W-:Y:S01]  /*1ce30*/  MOV R8, R5 ;  /* 0x0000000500087202 */ /* 0x000fe20000000f00 */
[----:B------:R-:W-:Y:S05]  /*1ce40*/  BRA `(.L_x_743) ;  /* 0xffffc1e000007947 */ /* 0x000fea000383ffff */
.L_x_664:
[----:B------:R-:W-:Y:S01]  /*1ce50*/  IMAD.MOV.U32 R9, RZ, RZ, R7 ;  /* 0x000000ffff097224 */ /* 0x000fe200078e0007 */
[----:B------:R-:W-:Y:S01]  /*1ce60*/  MOV R5, 0x4 ;  /* 0x0000000400057802 */ /* 0x000fe20000000f00 */
[----:B--2---:R-:W-:Y:S01]  /*1ce70*/  IMAD.MOV.U32 R3, RZ, RZ, 0x181f ;  /* 0x0000181fff037424 */ /* 0x004fe200078e00ff */
[----:B------:R-:W-:Y:S02]  /*1ce80*/  MOV R2, 0x1cea0 ;  /* 0x0001cea000027802 */ /* 0x000fe40000000f00 */
[----:B-1-34-:R-:W-:Y:S05]  /*1ce90*/  CALL.REL.NOINC `($__internal_9_$__cuda_sm70_shflsync_idx_p) ;  /* 0x0000137000007944 */ /* 0x01afea0003c00000 */
[----:B------:R-:W-:Y:S01]  /*1cea0*/  MOV R2, R5 ;  /* 0x0000000500027202 */ /* 0x000fe20000000f00 */
[----:B------:R-:W-:Y:S05]  /*1ceb0*/  BRA `(.L_x_744) ;  /* 0xffffc19000007947 */ /* 0x000fea000383ffff */
.L_x_665:
        /* <DEDUP_REMOVED lines=13> */
.L_x_666:
[----:B------:R-:W-:Y:S01]  /*1cf90*/  IMAD.MOV.U32 R9, RZ, RZ, R6 ;  /* 0x000000ffff097224 */ /* 0x000fe200078e0006 */
[----:B------:R-:W-:Y:S01]  /*1cfa0*/  MOV R5, 0x6 ;  /* 0x0000000600057802 */ /* 0x000fe20000000f00 */
[----:B--2---:R-:W-:Y:S01]  /*1cfb0*/  IMAD.MOV.U32 R3, RZ, RZ, 0x181f ;  /* 0x0000181fff037424 */ /* 0x004fe200078e00ff */
[----:B------:R-:W-:Y:S02]  /*1cfc0*/  MOV R2, 0x1cfe0 ;  /* 0x0001cfe000027802 */ /* 0x000fe40000000f00 */
[----:B-1--4-:R-:W-:Y:S05]  /*1cfd0*/  CALL.REL.NOINC `($__internal_9_$__cuda_sm70_shflsync_idx_p) ;  /* 0x0000123000007944 */ /* 0x012fea0003c00000 */
[----:B------:R-:W-:Y:S01]  /*1cfe0*/  MOV R8, R5 ;  /* 0x0000000500087202 */ /* 0x000fe20000000f00 */
[----:B------:R-:W-:Y:S05]  /*1cff0*/  BRA `(.L_x_746) ;  /* 0xffffc16000007947 */ /* 0x000fea000383ffff */
.L_x_667:
[----:B------:R-:W-:Y:S01]  /*1d000*/  IMAD.MOV.U32 R9, RZ, RZ, R7 ;  /* 0x000000ffff097224 */ /* 0x000fe200078e0007 */
[----:B------:R-:W-:Y:S01]  /*1d010*/  MOV R5, 0x6 ;  /* 0x0000000600057802 */ /* 0x000fe20000000f00 */
[----:B--2---:R-:W-:Y:S01]  /*1d020*/  IMAD.MOV.U32 R3, RZ, RZ, 0x181f ;  /* 0x0000181fff037424 */ /* 0x004fe200078e00ff */
[----:B------:R-:W-:Y:S02]  /*1d030*/  MOV R2, 0x1d050 ;  /* 0x0001d05000027802 */ /* 0x000fe40000000f00 */
[----:B-1-34-:R-:W-:Y:S05]  /*1d040*/  CALL.REL.NOINC `($__internal_9_$__cuda_sm70_shflsync_idx_p) ;  /* 0x000011c000007944 */ /* 0x01afea0003c00000 */
[----:B------:R-:W-:Y:S01]  /*1d050*/  MOV R2, R5 ;  /* 0x0000000500027202 */ /* 0x000fe20000000f00 */
[----:B------:R-:W-:Y:S05]  /*1d060*/  BRA `(.L_x_747) ;  /* 0xffffc11000007947 */ /* 0x000fea000383ffff */
.L_x_668:
[----:B------:R-:W-:Y:S01]  /*1d070*/  IMAD.MOV.U32 R9, RZ, RZ, R6 ;  /* 0x000000ffff097224 */ /* 0x000fe200078e0006 */
[----:B------:R-:W-:Y:S01]  /*1d080*/  MOV R5, 0x7 ;  /* 0x0000000700057802 */ /* 0x000fe20000000f00 */
[----:B-1----:R-:W-:Y:S01]  /*1d090*/  IMAD.MOV.U32 R3, RZ, RZ, 0x181f ;  /* 0x0000181fff037424 */ /* 0x002fe200078e00ff */
[----:B------:R-:W-:-:S02]  /*1d0a0*/  MOV R2, 0x1d0c0 ;  /* 0x0001d0c000027802 */ /* 0x000fc40000000f00 */
[----:B--2-4-:R-:W-:Y:S05]  /*1d0b0*/  CALL.REL.NOINC `($__internal_9_$__cuda_sm70_shflsync_idx_p) ;  /* 0x0000115000007944 */ /* 0x014fea0003c00000 */
        /* <DEDUP_REMOVED lines=8> */
.L_x_670:
[----:B------:R-:W-:Y:S01]  /*1d140*/  IMAD.MOV.U32 R9, RZ, RZ, R13 ;  /* 0x000000ffff097224 */ /* 0x000fe200078e000d */
[----:B------:R-:W-:Y:S01]  /*1d150*/  MOV R5, RZ ;  /* 0x000000ff00057202 */ /* 0x000fe20000000f00 */
[----:B------:R-:W-:Y:S01]  /*1d160*/  IMAD.MOV.U32 R3, RZ, RZ, 0x1c1f ;  /* 0x00001c1fff037424 */ /* 0x000fe200078e00ff */
[----:B------:R-:W-:Y:S02]  /*1d170*/  MOV R2, 0x1d190 ;  /* 0x0001d19000027802 */ /* 0x000fe40000000f00 */
[----:B------:R-:W-:Y:S05]  /*1d180*/  CALL.REL.NOINC `($__internal_9_$__cuda_sm70_shflsync_idx_p) ;  /* 0x0000108000007944 */ /* 0x000fea0003c00000 */
[----:B------:R-:W-:Y:S01]  /*1d190*/  MOV R12, R5 ;  /* 0x00000005000c7202 */ /* 0x000fe20000000f00 */
[----:B------:R-:W-:Y:S05]  /*1d1a0*/  BRA `(.L_x_749) ;  /* 0xffffc30000007947 */ /* 0x000fea000383ffff */
.L_x_671:
[----:B------:R-:W-:Y:S01]  /*1d1b0*/  IMAD.MOV.U32 R9, RZ, RZ, R21 ;  /* 0x000000ffff097224 */ /* 0x000fe200078e0015 */
[----:B------:R-:W-:Y:S01]  /*1d1c0*/  MOV R5, RZ ;  /* 0x000000ff00057202 */ /* 0x000fe20000000f00 */
[----:B------:R-:W-:Y:S01]  /*1d1d0*/  IMAD.MOV.U32 R3, RZ, RZ, 0x1c1f ;  /* 0x00001c1fff037424 */ /* 0x000fe200078e00ff */
[----:B------:R-:W-:Y:S02]  /*1d1e0*/  MOV R2, 0x1d200 ;  /* 0x0001d20000027802 */ /* 0x000fe40000000f00 */
[----:B-12---:R-:W-:Y:S05]  /*1d1f0*/  CALL.REL.NOINC `($__internal_9_$__cuda_sm70_shflsync_idx_p) ;  /* 0x0000101000007944 */ /* 0x006fea0003c00000 */
[----:B------:R-:W-:Y:S01]  /*1d200*/  MOV R2, R5 ;  /* 0x0000000500027202 */ /* 0x000fe20000000f00 */
[----:B------:R-:W-:Y:S05]  /*1d210*/  BRA `(.L_x_750) ;  /* 0xffffc2b000007947 */ /* 0x000fea000383ffff */
.L_x_674:
[----:B------:R-:W-:Y:S01]  /*1d220*/  IMAD.MOV.U32 R9, RZ, RZ, R13 ;  /* 0x000000ffff097224 */ /* 0x000fe200078e000d */
[----:B------:R-:W-:Y:S01]  /*1d230*/  MOV R5, 0x1 ;  /* 0x0000000100057802 */ /* 0x000fe20000000f00 */
[----:B----4-:R-:W-:Y:S01]  /*1d240*/  IMAD.MOV.U32 R3, RZ, RZ, 0x1c1f ;  /* 0x00001c1fff037424 */ /* 0x010fe200078e00ff */
[----:B------:R-:W-:-:S02]  /*1d250*/  MOV R2, 0x1d270 ;  /* 0x0001d27000027802 */ /* 0x000fc40000000f00 */
[----:B-123--:R-:W-:Y:S05]  /*1d260*/  CALL.REL.NOINC `($__internal_9_$__cuda_sm70_shflsync_idx_p) ;  /* 0x00000fa000007944 */ /* 0x00efea0003c00000 */
        /* <DEDUP_REMOVED lines=8> */
.L_x_677:
[----:B------:R-:W-:Y:S01]  /*1d2f0*/  IMAD.MOV.U32 R9, RZ, RZ, R13 ;  /* 0x000000ffff097224 */ /* 0x000fe200078e000d */
[----:B------:R-:W-:Y:S01]  /*1d300*/  MOV R5, 0x2 ;  /* 0x0000000200057802 */ /* 0x000fe20000000f00 */
[----:B----4-:R-:W-:Y:S01]  /*1d310*/  IMAD.MOV.U32 R3, RZ, RZ, 0x1c1f ;  /* 0x00001c1fff037424 */ /* 0x010fe200078e00ff */
[----:B------:R-:W-:Y:S02]  /*1d320*/  MOV R2, 0x1d340 ;  /* 0x0001d34000027802 */ /* 0x000fe40000000f00 */
[----:B-123--:R-:W-:Y:S05]  /*1d330*/  CALL.REL.NOINC `($__internal_9_$__cuda_sm70_shflsync_idx_p) ;  /* 0x00000ed000007944 */ /* 0x00efea0003c00000 */
[----:B------:R-:W-:Y:S01]  /*1d340*/  MOV R12, R5 ;  /* 0x00000005000c7202 */ /* 0x000fe20000000f00 */
[----:B------:R-:W-:Y:S05]  /*1d350*/  BRA `(.L_x_752) ;  /* 0xffffc73000007947 */ /* 0x000fea000383ffff */
.L_x_678:
[----:B------:R-:W-:Y:S01]  /*1d360*/  IMAD.MOV.U32 R9, RZ, RZ, R21 ;  /* 0x000000ffff097224 */ /* 0x000fe200078e0015 */
[----:B------:R-:W-:Y:S01]  /*1d370*/  MOV R5, 0x2 ;  /* 0x0000000200057802 */ /* 0x000fe20000000f00 */
[----:B----4-:R-:W-:Y:S01]  /*1d380*/  IMAD.MOV.U32 R3, RZ, RZ, 0x1c1f ;  /* 0x00001c1fff037424 */ /* 0x010fe200078e00ff */
[----:B------:R-:W-:Y:S02]  /*1d390*/  MOV R2, 0x1d3b0 ;  /* 0x0001d3b000027802 */ /* 0x000fe40000000f00 */
[----:B-123--:R-:W-:Y:S05]  /*1d3a0*/  CALL.REL.NOINC `($__internal_9_$__cuda_sm70_shflsync_idx_p) ;  /* 0x00000e6000007944 */ /* 0x00efea0003c00000 */
[----:B------:R-:W-:Y:S01]  /*1d3b0*/  MOV R2, R5 ;  /* 0x0000000500027202 */ /* 0x000fe20000000f00 */
[----:B------:R-:W-:Y:S05]  /*1d3c0*/  BRA `(.L_x_753) ;  /* 0xffffc6e000007947 */ /* 0x000fea000383ffff */
.L_x_681:
[----:B------:R-:W-:Y:S01]  /*1d3d0*/  IMAD.MOV.U32 R9, RZ, RZ, R13 ;  /* 0x000000ffff097224 */ /* 0x000fe200078e000d */
[----:B------:R-:W-:Y:S01]  /*1d3e0*/  MOV R5, 0x3 ;  /* 0x0000000300057802 */ /* 0x000fe20000000f00 */
[----:B--2---:R-:W-:Y:S01]  /*1d3f0*/  IMAD.MOV.U32 R3, RZ, RZ, 0x1c1f ;  /* 0x00001c1fff037424 */ /* 0x004fe200078e00ff */
[----:B-1----:R-:W-:-:S02]  /*1d400*/  MOV R2, 0x1d420 ;  /* 0x0001d42000027802 */ /* 0x002fc40000000f00 */
[----:B---34-:R-:W-:Y:S05]  /*1d410*/  CALL.REL.NOINC `($__internal_9_$__cuda_sm70_shflsync_idx_p) ;  /* 0x00000df000007944 */ /* 0x018fea0003c00000 */
        /* <DEDUP_REMOVED lines=8> */
.L_x_685:
[----:B------:R-:W-:Y:S01]  /*1d4a0*/  IMAD.MOV.U32 R9, RZ, RZ, R6 ;  /* 0x000000ffff097224 */ /* 0x000fe200078e0006 */
[----:B------:R-:W-:Y:S01]  /*1d4b0*/  MOV R5, RZ ;  /* 0x000000ff00057202 */ /* 0x000fe20000000f00 */
[----:B------:R-:W-:Y:S01]  /*1d4c0*/  IMAD.MOV.U32 R3, RZ, RZ, 0x181f ;  /* 0x0000181fff037424 */ /* 0x000fe200078e00ff */
[----:B------:R-:W-:Y:S02]  /*1d4d0*/  MOV R2, 0x1d4f0 ;  /* 0x0001d4f000027802 */ /* 0x000fe40000000f00 */
[----:B------:R-:W-:Y:S05]  /*1d4e0*/  CALL.REL.NOINC `($__internal_9_$__cuda_sm70_shflsync_idx_p) ;  /* 0x00000d2000007944 */ /* 0x000fea0003c00000 */
[----:B------:R-:W-:Y:S01]  /*1d4f0*/  MOV R8, R5 ;  /* 0x0000000500087202 */ /* 0x000fe20000000f00 */
[----:B------:R-:W-:Y:S05]  /*1d500*/  BRA `(.L_x_755) ;  /* 0xffffd26000007947 */ /* 0x000fea000383ffff */
.L_x_686:
[----:B------:R-:W-:Y:S01]  /*1d510*/  IMAD.MOV.U32 R9, RZ, RZ, R7 ;  /* 0x000000ffff097224 */ /* 0x000fe200078e0007 */
[----:B------:R-:W-:Y:S01]  /*1d520*/  MOV R5, RZ ;  /* 0x000000ff00057202 */ /* 0x000fe20000000f00 */
[----:B------:R-:W-:Y:S01]  /*1d530*/  IMAD.MOV.U32 R3, RZ, RZ, 0x181f ;  /* 0x0000181fff037424 */ /* 0x000fe200078e00ff */
[----:B------:R-:W-:Y:S02]  /*1d540*/  MOV R2, 0x1d560 ;  /* 0x0001d56000027802 */ /* 0x000fe40000000f00 */
[----:B-12---:R-:W-:Y:S05]  /*1d550*/  CALL.REL.NOINC `($__internal_9_$__cuda_sm70_shflsync_idx_p) ;  /* 0x00000cb000007944 */ /* 0x006fea0003c00000 */
[----:B------:R-:W-:Y:S01]  /*1d560*/  MOV R2, R5 ;  /* 0x0000000500027202 */ /* 0x000fe20000000f00 */
[----:B------:R-:W-:Y:S05]  /*1d570*/  BRA `(.L_x_756) ;  /* 0xffffd21000007947 */ /* 0x000fea000383ffff */
.L_x_687:
        /* <DEDUP_REMOVED lines=13> */
.L_x_688:
[----:B------:R-:W-:Y:S01]  /*1d650*/  IMAD.MOV.U32 R9, RZ, RZ, R6 ;  /* 0x000000ffff097224 */ /* 0x000fe200078e0006 */
[----:B------:R-:W-:Y:S01]  /*1d660*/  MOV R5, 0x2 ;  /* 0x0000000200057802 */ /* 0x000fe20000000f00 */
[----:B-1----:R-:W-:Y:S01]  /*1d670*/  IMAD.MOV.U32 R3, RZ, RZ, 0x181f ;  /* 0x0000181fff037424 */ /* 0x002fe200078e00ff */
[----:B------:R-:W-:Y:S02]  /*1d680*/  MOV R2, 0x1d6a0 ;  /* 0x0001d6a000027802 */ /* 0x000fe40000000f00 */
[----:B---34-:R-:W-:Y:S05]  /*1d690*/  CALL.REL.NOINC `($__internal_9_$__cuda_sm70_shflsync_idx_p) ;  /* 0x00000b7000007944 */ /* 0x018fea0003c00000 */
[----:B------:R-:W-:Y:S01]  /*1d6a0*/  MOV R8, R5 ;  /* 0x0000000500087202 */ /* 0x000fe20000000f00 */
[----:B------:R-:W-:Y:S05]  /*1d6b0*/  BRA `(.L_x_758) ;  /* 0xffffd1e000007947 */ /* 0x000fea000383ffff */
.L_x_689:
[----:B------:R-:W-:Y:S01]  /*1d6c0*/  IMAD.MOV.U32 R9, RZ, RZ, R7 ;  /* 0x000000ffff097224 */ /* 0x000fe200078e0007 */
[----:B------:R-:W-:Y:S01]  /*1d6d0*/  MOV R5, 0x2 ;  /* 0x0000000200057802 */ /* 0x000fe20000000f00 */
[----:B-1----:R-:W-:Y:S01]  /*1d6e0*/  IMAD.MOV.U32 R3, RZ, RZ, 0x181f ;  /* 0x0000181fff037424 */ /* 0x002fe200078e00ff */
[----:B------:R-:W-:Y:S02]  /*1d6f0*/  MOV R2, 0x1d710 ;  /* 0x0001d71000027802 */ /* 0x000fe40000000f00 */
[----:B--234-:R-:W-:Y:S05]  /*1d700*/  CALL.REL.NOINC `($__internal_9_$__cuda_sm70_shflsync_idx_p) ;  /* 0x00000b0000007944 */ /* 0x01cfea0003c00000 */
[----:B------:R-:W-:Y:S01]  /*1d710*/  MOV R2, R5 ;  /* 0x0000000500027202 */ /* 0x000fe20000000f00 */
[----:B------:R-:W-:Y:S05]  /*1d720*/  BRA `(.L_x_759) ;  /* 0xffffd19000007947 */ /* 0x000fea000383ffff */
.L_x_690:
        /* <DEDUP_REMOVED lines=13> */
.L_x_691:
[----:B------:R-:W-:Y:S01]  /*1d800*/  IMAD.MOV.U32 R9, RZ, RZ, R6 ;  /* 0x000000ffff097224 */ /* 0x000fe200078e0006 */
[----:B------:R-:W-:Y:S01]  /*1d810*/  MOV R5, 0x4 ;  /* 0x0000000400057802 */ /* 0x000fe20000000f00 */
[----:B--2---:R-:W-:Y:S01]  /*1d820*/  IMAD.MOV.U32 R3, RZ, RZ, 0x181f ;  /* 0x0000181fff037424 */ /* 0x004fe200078e00ff */
[----:B------:R-:W-:Y:S02]  /*1d830*/  MOV R2, 0x1d850 ;  /* 0x0001d85000027802 */ /* 0x000fe40000000f00 */
[----:B-1-34-:R-:W-:Y:S05]  /*1d840*/  CALL.REL.NOINC `($__internal_9_$__cuda_sm70_shflsync_idx_p) ;  /* 0x000009c000007944 */ /* 0x01afea0003c00000 */
[----:B------:R-:W-:Y:S01]  /*1d850*/  MOV R8, R5 ;  /* 0x0000000500087202 */ /* 0x000fe20000000f00 */
[----:B------:R-:W-:Y:S05]  /*1d860*/  BRA `(.L_x_761) ;  /* 0xffffd16000007947 */ /* 0x000fea000383ffff */
.L_x_692:
[----:B------:R-:W-:Y:S01]  /*1d870*/  IMAD.MOV.U32 R9, RZ, RZ, R7 ;  /* 0x000000ffff097224 */ /* 0x000fe200078e0007 */
[----:B------:R-:W-:Y:S01]  /*1d880*/  MOV R5, 0x4 ;  /* 0x0000000400057802 */ /* 0x000fe20000000f00 */
[----:B--2---:R-:W-:Y:S01]  /*1d890*/  IMAD.MOV.U32 R3, RZ, RZ, 0x181f ;  /* 0x0000181fff037424 */ /* 0x004fe200078e00ff */
[----:B------:R-:W-:Y:S02]  /*1d8a0*/  MOV R2, 0x1d8c0 ;  /* 0x0001d8c000027802 */ /* 0x000fe40000000f00 */
[----:B-1-34-:R-:W-:Y:S05]  /*1d8b0*/  CALL.REL.NOINC `($__internal_9_$__cuda_sm70_shflsync_idx_p) ;  /* 0x0000095000007944 */ /* 0x01afea0003c00000 */
[----:B------:R-:W-:Y:S01]  /*1d8c0*/  MOV R2, R5 ;  /* 0x0000000500027202 */ /* 0x000fe20000000f00 */
[----:B------:R-:W-:Y:S05]  /*1d8d0*/  BRA `(.L_x_762) ;  /* 0xffffd11000007947 */ /* 0x000fea000383ffff */
.L_x_693:
        /* <DEDUP_REMOVED lines=13> */
.L_x_694:
[----:B------:R-:W-:Y:S01]  /*1d9b0*/  IMAD.MOV.U32 R9, RZ, RZ, R6 ;  /* 0x000000ffff097224 */ /* 0x000fe200078e0006 */
[----:B------:R-:W-:Y:S01]  /*1d9c0*/  MOV R5, 0x6 ;  /* 0x0000000600057802 */ /* 0x000fe20000000f00 */
[----:B--2---:R-:W-:Y:S01]  /*1d9d0*/  IMAD.MOV.U32 R3, RZ, RZ, 0x181f ;  /* 0x0000181fff037424 */ /* 0x004fe200078e00ff */
[----:B------:R-:W-:Y:S02]  /*1d9e0*/  MOV R2, 0x1da00 ;  /* 0x0001da0000027802 */ /* 0x000fe40000000f00 */
[----:B-1--4-:R-:W-:Y:S05]  /*1d9f0*/  CALL.REL.NOINC `($__internal_9_$__cuda_sm70_shflsync_idx_p) ;  /* 0x0000081000007944 */ /* 0x012fea0003c00000 */
[----:B------:R-:W-:Y:S01]  /*1da00*/  MOV R8, R5 ;  /* 0x0000000500087202 */ /* 0x000fe20000000f00 */
[----:B------:R-:W-:Y:S05]  /*1da10*/  BRA `(.L_x_764) ;  /* 0xffffd0e000007947 */ /* 0x000fea000383ffff */
.L_x_695:
[----:B------:R-:W-:Y:S01]  /*1da20*/  IMAD.MOV.U32 R9, RZ, RZ, R7 ;  /* 0x000000ffff097224 */ /* 0x000fe200078e0007 */
[----:B------:R-:W-:Y:S01]  /*1da30*/  MOV R5, 0x6 ;  /* 0x0000000600057802 */ /* 0x000fe20000000f00 */
[----:B--2---:R-:W-:Y:S01]  /*1da40*/  IMAD.MOV.U32 R3, RZ, RZ, 0x181f ;  /* 0x0000181fff037424 */ /* 0x004fe200078e00ff */
[----:B------:R-:W-:Y:S02]  /*1da50*/  MOV R2, 0x1da70 ;  /* 0x0001da7000027802 */ /* 0x000fe40000000f00 */
[----:B-1-34-:R-:W-:Y:S05]  /*1da60*/  CALL.REL.NOINC `($__internal_9_$__cuda_sm70_shflsync_idx_p) ;  /* 0x000007a000007944 */ /* 0x01afea0003c00000 */
[----:B------:R-:W-:Y:S01]  /*1da70*/  MOV R2, R5 ;  /* 0x0000000500027202 */ /* 0x000fe20000000f00 */
[----:B------:R-:W-:Y:S05]  /*1da80*/  BRA `(.L_x_765) ;  /* 0xffffd09000007947 */ /* 0x000fea000383ffff */
.L_x_696:
        /* <DEDUP_REMOVED lines=13> */
.L_x_698:
[----:B------:R-:W-:Y:S01]  /*1db60*/  IMAD.MOV.U32 R9, RZ, RZ, R70 ;  /* 0x000000ffff097224 */ /* 0x000fe200078e0046 */
[----:B------:R-:W-:Y:S01]  /*1db70*/  MOV R5, RZ ;  /* 0x000000ff00057202 */ /* 0x000fe20000000f00 */
[----:B----4-:R-:W-:Y:S01]  /*1db80*/  IMAD.MOV.U32 R3, RZ, RZ, 0x1f ;  /* 0x0000001fff037424 */ /* 0x010fe200078e00ff */
[----:B------:R-:W-:Y:S02]  /*1db90*/  MOV R2, 0x1dbb0 ;  /* 0x0001dbb000027802 */ /* 0x000fe40000000f00 */
[----:B------:R-:W-:Y:S05]  /*1dba0*/  CALL.REL.NOINC `($__internal_9_$__cuda_sm70_shflsync_idx_p) ;  /* 0x0000066000007944 */ /* 0x000fea0003c00000 */
[----:B------:R-:W-:Y:S01]  /*1dbb0*/  MOV R10, R5 ;  /* 0x00000005000a7202 */ /* 0x000fe20000000f00 */
[----:B------:R-:W-:Y:S05]  /*1dbc0*/  BRA `(.L_x_767) ;  /* 0xffffd14000007947 */ /* 0x000fea000383ffff */
.L_x_699:
[----:B------:R-:W-:Y:S01]  /*1dbd0*/  IMAD.MOV.U32 R9, RZ, RZ, R70 ;  /* 0x000000ffff097224 */ /* 0x000fe200078e0046 */
[----:B------:R-:W-:Y:S01]  /*1dbe0*/  MOV R5, 0x1 ;  /* 0x0000000100057802 */ /* 0x000fe20000000f00 */
[----:B----4-:R-:W-:Y:S01]  /*1dbf0*/  IMAD.MOV.U32 R3, RZ, RZ, 0x1f ;  /* 0x0000001fff037424 */ /* 0x010fe200078e00ff */
[----:B------:R-:W-:Y:S02]  /*1dc00*/  MOV R2, 0x1dc20 ;  /* 0x0001dc2000027802 */ /* 0x000fe40000000f00 */
[----:B-12---:R-:W-:Y:S05]  /*1dc10*/  CALL.REL.NOINC `($__internal_9_$__cuda_sm70_shflsync_idx_p) ;  /* 0x000005f000007944 */ /* 0x006fea0003c00000 */
[----:B------:R-:W-:Y:S01]  /*1dc20*/  MOV R8, R5 ;  /* 0x0000000500087202 */ /* 0x000fe20000000f00 */
[----:B------:R-:W-:Y:S05]  /*1dc30*/  BRA `(.L_x_768) ;  /* 0xffffd0f000007947 */ /* 0x000fea000383ffff */
.L_x_700:
[----:B------:R-:W-:Y:S02]  /*1dc40*/  MOV R2, 0x1 ;  /* 0x0000000100027802 */ /* 0x000fe40000000f00 */
[----:B------:R-:W-:-:S02]  /*1dc50*/  MOV R3, 0x1dc70 ;  /* 0x0001dc7000037802 */ /* 0x000fc40000000f00 */
[----:B-123--:R-:W-:Y:S05]  /*1dc60*/  CALL.REL.NOINC `($__internal_10_$__cuda_sm70_shflsync_up_p) ;  /* 0x000005f000007944 */ /* 0x00efea0003c00000 */
[----:B------:R-:W-:Y:S05]  /*1dc70*/  BRA `(.L_x_769) ;  /* 0xffffd1e000007947 */ /* 0x000fea000383ffff */
.L_x_701:
[----:B------:R-:W-:Y:S02]  /*1dc80*/  MOV R2, 0x2 ;  /* 0x0000000200027802 */ /* 0x000fe40000000f00 */
[----:B------:R-:W-:-:S02]  /*1dc90*/  MOV R3, 0x1dcb0 ;  /* 0x0001dcb000037802 */ /* 0x000fc40000000f00 */
[----:B-12---:R-:W-:Y:S05]  /*1dca0*/  CALL.REL.NOINC `($__internal_10_$__cuda_sm70_shflsync_up_p) ;  /* 0x000005b000007944 */ /* 0x006fea0003c00000 */
        /* <DEDUP_REMOVED lines=24> */
.L_x_705:
[----:B------:R-:W-:Y:S02]  /*1de30*/  MOV R2, 0x1 ;  /* 0x0000000100027802 */ /* 0x000fe40000000f00 */
[----:B------:R-:W-:Y:S02]  /*1de40*/  MOV R3, 0x1de60 ;  /* 0x0001de6000037802 */ /* 0x000fe40000000f00 */
[----:B------:R-:W-:Y:S05]  /*1de50*/  CALL.REL.NOINC `($__internal_10_$__cuda_sm70_shflsync_up_p) ;  /* 0x0000040000007944 */ /* 0x000fea0003c00000 */
[----:B------:R-:W-:Y:S01]  /*1de60*/  MOV R2, R4 ;  /* 0x0000000400027202 */ /* 0x000fe20000000f00 */
[----:B------:R-:W-:Y:S05]  /*1de70*/  BRA `(.L_x_771) ;  /* 0xffffd24000007947 */ /* 0x000fea000383ffff */
.L_x_706:
        /* <DEDUP_REMOVED lines=27> */
.L_x_708:
[----:B------:R-:W-:Y:S02]  /*1e030*/  SEL R0, RZ, 0x1, P0 ;  /* 0x00000001ff007807 */ /* 0x000fe40000000000 */
[----:B------:R-:W-:Y:S02]  /*1e040*/  MOV R2, 0x1e060 ;  /* 0x0001e06000027802 */ /* 0x000fe40000000f00 */
[----:B---3--:R-:W-:Y:S05]  /*1e050*/  CALL.REL.NOINC `($__internal_11_$__cuda_sm70_votesync_ballot) ;  /* 0x0000027000007944 */ /* 0x008fea0003c00000 */
[----:B------:R-:W-:Y:S01]  /*1e060*/  MOV R8, R0 ;  /* 0x0000000000087202 */ /* 0x000fe20000000f00 */
[----:B------:R-:W-:Y:S05]  /*1e070*/  BRA `(.L_x_773) ;  /* 0xffffd1d000007947 */ /* 0x000fea000383ffff */
.L_x_709:
[----:B------:R-:W-:Y:S01]  /*1e080*/  IMAD.MOV.U32 R9, RZ, RZ, R6 ;  /* 0x000000ffff097224 */ /* 0x000fe200078e0006 */
[----:B------:R-:W-:Y:S01]  /*1e090*/  MOV R5, R0 ;  /* 0x0000000000057202 */ /* 0x000fe20000000f00 */
[----:B------:R-:W-:Y:S01]  /*1e0a0*/  IMAD.MOV.U32 R3, RZ, RZ, 0x1f ;  /* 0x0000001fff037424 */ /* 0x000fe200078e00ff */
[----:B-1----:R-:W-:Y:S02]  /*1e0b0*/  MOV R2, 0x1e0d0 ;  /* 0x0001e0d000027802 */ /* 0x002fe40000000f00 */
[----:B---3--:R-:W-:Y:S05]  /*1e0c0*/  CALL.REL.NOINC `($__internal_9_$__cuda_sm70_shflsync_idx_p) ;  /* 0x0000014000007944 */ /* 0x008fea0003c00000 */
[----:B------:R-:W-:Y:S01]  /*1e0d0*/  IMAD.MOV.U32 R11, RZ, RZ, R5 ;  /* 0x000000ffff0b7224 */ /* 0x000fe200078e0005 */
[----:B------:R-:W-:Y:S01]  /*1e0e0*/  MOV R5, R0 ;  /* 0x0000000000057202 */ /* 0x000fe20000000f00 */
[----:B------:R-:W-:Y:S01]  /*1e0f0*/  IMAD.MOV.U32 R9, RZ, RZ, R7 ;  /* 0x000000ffff097224 */ /* 0x000fe200078e0007 */
[----:B------:R-:W-:-:S02]  /*1e100*/  MOV R3, 0x1f ;  /* 0x0000001f00037802 */ /* 0x000fc40000000f00 */
[----:B------:R-:W-:Y:S02]  /*1e110*/  MOV R2, 0x1e130 ;  /* 0x0001e13000027802 */ /* 0x000fe40000000f00 */
[----:B------:R-:W-:Y:S05]  /*1e120*/  CALL.REL.NOINC `($__internal_9_$__cuda_sm70_shflsync_idx_p) ;  /* 0x000000e000007944 */ /* 0x000fea0003c00000 */
[----:B------:R-:W-:Y:S01]  /*1e130*/  MOV R7, R5 ;  /* 0x0000000500077202 */ /* 0x000fe20000000f00 */
[----:B------:R-:W-:Y:S05]  /*1e140*/  BRA `(.L_x_774) ;  /* 0xffffd17000007947 */ /* 0x000fea000383ffff */
.L_x_712:
[----:B------:R-:W-:Y:S01]  /*1e150*/  IMAD.MOV.U32 R9, RZ, RZ, R4 ;  /* 0x000000ffff097224 */ /* 0x000fe200078e0004 */
[----:B------:R-:W-:Y:S01]  /*1e160*/  MOV R5, R0 ;  /* 0x0000000000057202 */ /* 0x000fe20000000f00 */
[----:B------:R-:W-:Y:S01]  /*1e170*/  IMAD.MOV.U32 R3, RZ, RZ, 0x1f ;  /* 0x0000001fff037424 */ /* 0x000fe200078e00ff */
[----:B-1----:R-:W-:Y:S02]  /*1e180*/  MOV R2, 0x1e1a0 ;  /* 0x0001e1a000027802 */ /* 0x002fe40000000f00 */
[----:B---34-:R-:W-:Y:S05]  /*1e190*/  CALL.REL.NOINC `($__internal_9_$__cuda_sm70_shflsync_idx_p) ;  /* 0x0000007000007944 */ /* 0x018fea0003c00000 */
[----:B------:R-:W-:Y:S01]  /*1e1a0*/  MOV R13, R5 ;  /* 0x00000005000d7202 */ /* 0x000fe20000000f00 */
[----:B------:R-:W-:Y:S05]  /*1e1b0*/  BRA `(.L_x_711) ;  /* 0xffffd16000007947 */ /* 0x000fea000383ffff */
        .weak           $__internal_8_$__cuda_sm70_shflsync_bfly_p
        .type           $__internal_8_$__cuda_sm70_shflsync_bfly_p,@function
        .size           $__internal_8_$__cuda_sm70_shflsync_bfly_p,($__internal_9_$__cuda_sm70_shflsync_idx_p - $__internal_8_$__cuda_sm70_shflsync_bfly_p)
$__internal_8_$__cuda_sm70_shflsync_bfly_p:
[----:B------:R-:W-:Y:S04]  /*1e1c0*/  WARPSYNC R9 ;  /* 0x0000000900007348 */ /* 0x000fe80003800000 */
[----:B------:R1:W2:Y:S02]  /*1e1d0*/  SHFL.BFLY PT, R8, R2, R8, R10 ;  /* 0x0c00000802087389 */ /* 0x0002a400000e000a */
[----:B-1----:R-:W-:-:S02]  /*1e1e0*/  MOV R2, R3 ;  /* 0x0000000300027202 */ /* 0x002fc40000000f00 */
[----:B------:R-:W-:-:S04]  /*1e1f0*/  MOV R3, 0x0 ;  /* 0x0000000000037802 */ /* 0x000fc80000000f00 */
[----:B--2---:R-:W-:Y:S05]  /*1e200*/  RET.REL.NODEC R2 `(_ZN7cutlass13device_kernelIN5flash19enable_sm80_to_sm89INS1_16FlashAttnFwdSm80INS1_25CollectiveMainloopFwdSm80ILi4ELi1ELb0EN4cute5tupleIJNS5_1CILi128EEENS7_ILi80EEENS7_ILi64EEEEEELi64ENS_10bfloat16_tEfNS_4arch4Sm80ELb0ELb1ELb1ELb1ELb0ELb0ELb1ELb1EEENS1_21CollectiveEpilogueFwdINS6_IJS8_SA_S9_EEENS6_IJNS7_ILi1EEESI_SI_EEESC_SE_Li128ELb1ELb1ELb1ELb0EEENS1_36VarlenDynamicPersistentTileSchedulerILi128ELi80ELi128ELi128ELb1ELb1ELb0ELb1ELb0ELb1EEEEEEEEEvNT_6ParamsE) ;  /* 0xfffe1df002007950 */ /* 0x004fea0003c3ffff */
        .weak           $__internal_9_$__cuda_sm70_shflsync_idx_p
        .type           $__internal_9_$__cuda_sm70_shflsync_idx_p,@function
        .size           $__internal_9_$__cuda_sm70_shflsync_idx_p,($__internal_10_$__cuda_sm70_shflsync_up_p - $__internal_9_$__cuda_sm70_shflsync_idx_p)
$__internal_9_$__cuda_sm70_shflsync_idx_p:
[----:B------:R-:W-:-:S04]  /*1e210*/  MOV R16, 0xffffffff ;  /* 0xffffffff00107802 */ /* 0x000fc80000000f00 */
[----:B------:R-:W-:Y:S04]  /*1e220*/  WARPSYNC R16 ;  /* 0x0000001000007348 */ /* 0x000fe80003800000 */
[----:B------:R1:W2:Y:S02]  /*1e230*/  SHFL.IDX PT, R5, R9, R5, R3 ;  /* 0x0000000509057389 */ /* 0x0002a400000e0003 */
[----:B-1----:R-:W-:-:S04]  /*1e240*/  MOV R3, 0x0 ;  /* 0x0000000000037802 */ /* 0x002fc80000000f00 */
[----:B--2---:R-:W-:Y:S05]  /*1e250*/  RET.REL.NODEC R2 `(_ZN7cutlass13device_kernelIN5flash19enable_sm80_to_sm89INS1_16FlashAttnFwdSm80INS1_25CollectiveMainloopFwdSm80ILi4ELi1ELb0EN4cute5tupleIJNS5_1CILi128EEENS7_ILi80EEENS7_ILi64EEEEEELi64ENS_10bfloat16_tEfNS_4arch4Sm80ELb0ELb1ELb1ELb1ELb0ELb0ELb1ELb1EEENS1_21CollectiveEpilogueFwdINS6_IJS8_SA_S9_EEENS6_IJNS7_ILi1EEESI_SI_EEESC_SE_Li128ELb1ELb1ELb1ELb0EEENS1_36VarlenDynamicPersistentTileSchedulerILi128ELi80ELi128ELi128ELb1ELb1ELb0ELb1ELb0ELb1EEEEEEEEEvNT_6ParamsE) ;  /* 0xfffe1da002007950 */ /* 0x004fea0003c3ffff */
        .weak           $__internal_10_$__cuda_sm70_shflsync_up_p
        .type           $__internal_10_$__cuda_sm70_shflsync_up_p,@function
        .size           $__internal_10_$__cuda_sm70_shflsync_up_p,($__internal_11_$__cuda_sm70_votesync_ballot - $__internal_10_$__cuda_sm70_shflsync_up_p)
$__internal_10_$__cuda_sm70_shflsync_up_p:
[----:B------:R-:W-:Y:S02]  /*1e260*/  IMAD.MOV.U32 R4, RZ, RZ, RZ ;  /* 0x000000ffff047224 */ /* 0x000fe400078e00ff */
[----:B------:R-:W-:-:S04]  /*1e270*/  IMAD.MOV.U32 R9, RZ, RZ, -0x1 ;  /* 0xffffffffff097424 */ /* 0x000fc800078e00ff */
[----:B------:R-:W-:Y:S04]  /*1e280*/  WARPSYNC R9 ;  /* 0x0000000900007348 */ /* 0x000fe80003800000 */
[----:B------:R1:W2:Y:S02]  /*1e290*/  SHFL.UP PT, R4, R0, R2, R4 ;  /* 0x0400000200047389 */ /* 0x0002a400000e0004 */
[----:B-1----:R-:W-:Y:S02]  /*1e2a0*/  MOV R2, R3 ;  /* 0x0000000300027202 */ /* 0x002fe40000000f00 */
[----:B------:R-:W-:-:S04]  /*1e2b0*/  MOV R3, 0x0 ;  /* 0x0000000000037802 */ /* 0x000fc80000000f00 */
[----:B--2---:R-:W-:Y:S05]  /*1e2c0*/  RET.REL.NODEC R2 `(_ZN7cutlass13device_kernelIN5flash19enable_sm80_to_sm89INS1_16FlashAttnFwdSm80INS1_25CollectiveMainloopFwdSm80ILi4ELi1ELb0EN4cute5tupleIJNS5_1CILi128EEENS7_ILi80EEENS7_ILi64EEEEEELi64ENS_10bfloat16_tEfNS_4arch4Sm80ELb0ELb1ELb1ELb1ELb0ELb0ELb1ELb1EEENS1_21CollectiveEpilogueFwdINS6_IJS8_SA_S9_EEENS6_IJNS7_ILi1EEESI_SI_EEESC_SE_Li128ELb1ELb1ELb1ELb0EEENS1_36VarlenDynamicPersistentTileSchedulerILi128ELi80ELi128ELi128ELb1ELb1ELb0ELb1ELb0ELb1EEEEEEEEEvNT_6ParamsE) ;  /* 0xfffe1d3002007950 */ /* 0x004fea0003c3ffff */
        .weak           $__internal_11_$__cuda_sm70_votesync_ballot
        .type           $__internal_11_$__cuda_sm70_votesync_ballot,@function
        .size           $__internal_11_$__cuda_sm70_votesync_ballot,(.L_x_3240 - $__internal_11_$__cuda_sm70_votesync_ballot)
$__internal_11_$__cuda_sm70_votesync_ballot:
[----:B------:R-:W-:Y:S01]  /*1e2d0*/  ISETP.NE.U32.AND P0, PT, R0, 0x1, PT ;  /* 0x000000010000780c */ /* 0x000fe20003f05070 */
[----:B------:R-:W-:-:S04]  /*1e2e0*/  IMAD.MOV.U32 R3, RZ, RZ, -0x1 ;  /* 0xffffffffff037424 */ /* 0x000fc800078e00ff */
[----:B------:R-:W-:Y:S08]  /*1e2f0*/  WARPSYNC R3 ;  /* 0x0000000300007348 */ /* 0x000ff00003800000 */
[----:B------:R-:W-:-:S04]  /*1e300*/  VOTE.ANY R0, PT, !P0 ;  /* 0x0000000000007806 */ /* 0x000fc800040e0100 */
[----:B------:R-:W-:Y:S01]  /*1e310*/  LOP3.LUT R0, R0, R3, RZ, 0xc0, !PT ;  /* 0x0000000300007212 */ /* 0x000fe200078ec0ff */
[----:B------:R-:W-:-:S04]  /*1e320*/  IMAD.MOV.U32 R3, RZ, RZ, 0x0 ;  /* 0x00000000ff037424 */ /* 0x000fc800078e00ff */
[----:B------:R-:W-:Y:S05]  /*1e330*/  RET.REL.NODEC R2 `(_ZN7cutlass13device_kernelIN5flash19enable_sm80_to_sm89INS1_16FlashAttnFwdSm80INS1_25CollectiveMainloopFwdSm80ILi4ELi1ELb0EN4cute5tupleIJNS5_1CILi128EEENS7_ILi80EEENS7_ILi64EEEEEELi64ENS_10bfloat16_tEfNS_4arch4Sm80ELb0ELb1ELb1ELb1ELb0ELb0ELb1ELb1EEENS1_21CollectiveEpilogueFwdINS6_IJS8_SA_S9_EEENS6_IJNS7_ILi1EEESI_SI_EEESC_SE_Li128ELb1ELb1ELb1ELb0EEENS1_36VarlenDynamicPersistentTileSchedulerILi128ELi80ELi128ELi128ELb1ELb1ELb0ELb1ELb0ELb1EEEEEEEEEvNT_6ParamsE) ;  /* 0xfffe1cc002007950 */ /* 0x000fea0003c3ffff */
.L_x_775:
        /* <DEDUP_REMOVED lines=12> */
.L_x_3240:


//--------------------- .text._ZN7cutlass13device_kernelIN5flash19enable_sm80_to_sm89INS1_16FlashAttnFwdSm80INS1_25CollectiveMainloopFwdSm80ILi4ELi1ELb0EN4cute5tupleIJNS5_1CILi128EEENS7_ILi80EEENS7_ILi64EEEEEELi64ENS_10bfloat16_tEfNS_4arch4Sm80ELb0ELb1ELb1ELb1ELb0ELb1ELb1ELb1EEENS1_21CollectiveEpilogueFwdINS6_IJS8_SA_S9_EEENS6_IJNS7_ILi1EEESI_SI_EEESC_SE_Li128ELb1ELb1ELb1ELb0EEENS1_36VarlenDynamicPersistentTileSchedulerILi128ELi80ELi128ELi128ELb1ELb1ELb0ELb1ELb0ELb1EEEEEEEEEvNT_6ParamsE --------------------------
	.section	.text._ZN7cutlass13device_kernelIN5flash19enable_sm80_to_sm89INS1_16FlashAttnFwdSm80INS1_25CollectiveMainloopFwdSm80ILi4ELi1ELb0EN4cute5tupleIJNS5_1CILi128EEENS7_ILi80EEENS7_ILi64EEEEEELi64ENS_10bfloat16_tEfNS_4arch4Sm80ELb0ELb1ELb1ELb1ELb0ELb1ELb1ELb1EEENS1_21CollectiveEpilogueFwdINS6_IJS8_SA_S9_EEENS6_IJNS7_ILi1EEESI_SI_EEESC_SE_Li128ELb1ELb1ELb1ELb0EEENS1_36VarlenDynamicPersistentTileSchedulerILi128ELi80ELi128ELi128ELb1ELb1ELb0ELb1ELb0ELb1EEEEEEEEEvNT_6ParamsE,"ax",@progbits
	.sectioninfo	@"SHI_REGISTERS=255"
	.align	128
.text._ZN7cutlass13device_kernelIN5flash19enable_sm80_to_sm89INS1_16FlashAttnFwdSm80INS1_25CollectiveMainloopFwdSm80ILi4ELi1ELb0EN4cute5tupleIJNS5_1CILi128EEENS7_ILi80EEENS7_ILi64EEEEEELi64ENS_10bfloat16_tEfNS_4arch4Sm80ELb0ELb1ELb1ELb1ELb0ELb1ELb1ELb1EEENS1_21CollectiveEpilogueFwdINS6_IJS8_SA_S9_EEENS6_IJNS7_ILi1EEESI_SI_EEESC_SE_Li128ELb1ELb1ELb1ELb0EEENS1_36VarlenDynamicPersistentTileSchedulerILi128ELi80ELi128ELi128ELb1ELb1ELb0ELb1ELb0ELb1EEEEEEEEEvNT_6ParamsE:
        .type           _ZN7cutlass13device_kernelIN5flash19enable_sm80_to_sm89INS1_16FlashAttnFwdSm80INS1_25CollectiveMainloopFwdSm80ILi4ELi1ELb0EN4cute5tupleIJNS5_1CILi128EEENS7_ILi80EEENS7_ILi64EEEEEELi64ENS_10bfloat16_tEfNS_4arch4Sm80ELb0ELb1ELb1ELb1ELb0ELb1ELb1ELb1EEENS1_21CollectiveEpilogueFwdINS6_IJS8_SA_S9_EEENS6_IJNS7_ILi1EEESI_SI_EEESC_SE_Li128ELb1ELb1ELb1ELb0EEENS1_36VarlenDynamicPersistentTileSchedulerILi128ELi80ELi128ELi128ELb1ELb1ELb0ELb1ELb0ELb1EEEEEEEEEvNT_6ParamsE,@function
        .size           _ZN7cutlass13device_kernelIN5flash19enable_sm80_to_sm89INS1_16FlashAttnFwdSm80INS1_25CollectiveMainloopFwdSm80ILi4ELi1ELb0EN4cute5tupleIJNS5_1CILi128EEENS7_ILi80EEENS7_ILi64EEEEEELi64ENS_10bfloat16_tEfNS_4arch4Sm80ELb0ELb1ELb1ELb1ELb0ELb1ELb1ELb1EEENS1_21CollectiveEpilogueFwdINS6_IJS8_SA_S9_EEENS6_IJNS7_ILi1EEESI_SI_EEESC_SE_Li128ELb1ELb1ELb1ELb0EEENS1_36VarlenDynamicPersistentTileSchedulerILi128ELi80ELi128ELi128ELb1ELb1ELb0ELb1ELb0ELb1EEEEEEEEEvNT_6ParamsE,(.L_x_3245 - _ZN7cutlass13device_kernelIN5flash19enable_sm80_to_sm89INS1_16FlashAttnFwdSm80INS1_25CollectiveMainloopFwdSm80ILi4ELi1ELb0EN4cute5tupleIJNS5_1CILi128EEENS7_ILi80EEENS7_ILi64EEEEEELi64ENS_10bfloat16_tEfNS_4arch4Sm80ELb0ELb1ELb1ELb1ELb0ELb1ELb1ELb1EEENS1_21CollectiveEpilogueFwdINS6_IJS8_SA_S9_EEENS6_IJNS7_ILi1EEESI_SI_EEESC_SE_Li128ELb1ELb1ELb1ELb0EEENS1_36VarlenDynamicPersistentTileSchedulerILi128ELi80ELi128ELi128ELb1ELb1ELb0ELb1ELb0ELb1EEEEEEEEEvNT_6ParamsE)
        .other          _ZN7cutlass13device_kernelIN5flash19enable_sm80_to_sm89INS1_16FlashAttnFwdSm80INS1_25CollectiveMainloopFwdSm80ILi4ELi1ELb0EN4cute5tupleIJNS5_1CILi128EEENS7_ILi80EEENS7_ILi64EEEEEELi64ENS_10bfloat16_tEfNS_4arch4Sm80ELb0ELb1ELb1ELb1ELb0ELb1ELb1ELb1EEENS1_21CollectiveEpilogueFwdINS6_IJS8_SA_S9_EEENS6_IJNS7_ILi1EEESI_SI_EEESC_SE_Li128ELb1ELb1ELb1ELb0EEENS1_36VarlenDynamicPersistentTileSchedulerILi128ELi80ELi128ELi128ELb1ELb1ELb0ELb1ELb0ELb1EEEEEEEEEvNT_6ParamsE,@"STO_CUDA_ENTRY STV_DEFAULT"
_ZN7cutlass13device_kernelIN5flash19enable_sm80_to_sm89INS1_16FlashAttnFwdSm80INS1_25CollectiveMainloopFwdSm80ILi4ELi1ELb0EN4cute5tupleIJNS5_1CILi128EEENS7_ILi80EEENS7_ILi64EEEEEELi64ENS_10bfloat16_tEfNS_4arch4Sm80ELb0ELb1ELb1ELb1ELb0ELb1ELb1ELb1EEENS1_21CollectiveEpilogueFwdINS6_IJS8_SA_S9_EEENS6_IJNS7_ILi1EEESI_SI_EEESC_SE_Li128ELb1ELb1ELb1ELb0EEENS1_36VarlenDynamicPersistentTileSchedulerILi128ELi80ELi128ELi128ELb1ELb1ELb0ELb1ELb0ELb1EEEEEEEEEvNT_6ParamsE:
        /* <DEDUP_REMOVED lines=15> */
[----:B------:R-:W-:-:S03]  /*00f0*/  CS2R R8, SRZ ;  /* 0x0000000000087805 */ /* 0x000fc6000001ff00 */
        /* <DEDUP_REMOVED lines=10> */
[C---:B------:R-:W-:Y:S01]  /*01a0*/  ISETP.GE.U32.AND P4, PT, R14.reuse, 0x2, PT ;  /* 0x000000020e00780c */ /* 0x040fe20003f86070 */
[----:B------:R-:W-:Y:S01]  /*01b0*/  IMAD.MOV.U32 R7, RZ, RZ, RZ ;  /* 0x000000ffff077224 */ /* 0x000fe200078e00ff */
        /* <DEDUP_REMOVED lines=26> */
.L_x_781:
[----:B------:R-:W-:-:S04]  /*0360*/  IADD3 R0, R7, 0x1f, RZ ;  /* 0x0000001f07007810 */ /* 0x000fc80007ffe0ff */
[----:B------:R-:W-:-:S13]  /*0370*/  ISETP.GE.AND P0, PT, R0, c[0x0][0x53c], PT ;  /* 0x00014f0000007a0c */ /* 0x000fda0003f06270 */
[----:B------:R-:W-:Y:S05]  /*0380*/  @P0 BRA `(.L_x_778) ;  /* 0x00000c4000000947 */ /* 0x000fea0003800000 */
[----:B------:R-:W-:Y:S01]  /*0390*/  MOV R7, R0 ;  /* 0x0000000000077202 */ /* 0x000fe20000000f00 */
[----:B------:R-:W-:-:S03]  /*03a0*/  CS2R R8, SRZ ;  /* 0x0000000000087805 */ /* 0x000fc6000001ff00 */
[----:B------:R-:W-:-:S04]  /*03b0*/  IADD3 R0, R14, R7, RZ ;  /* 0x000000070e007210 */ /* 0x000fc80007ffe0ff */
[----:B------:R-:W-:-:S13]  /*03c0*/  ISETP.GE.OR P0, PT, R0, c[0x0][0x53c], !P6 ;  /* 0x00014f0000007a0c */ /* 0x000fda0007706670 */
[----:B------:R-:W-:Y:S02]  /*03d0*/  @!P0 MOV R2, 0x4 ;  /* 0x0000000400028802 */ /* 0x000fe40000000f00 */
[----:B------:R-:W-:-:S03]  /*03e0*/  @!P0 MOV R3, 0x4 ;  /* 0x0000000400038802 */ /* 0x000fc60000000f00 */
[----:B------:R-:W-:-:S04]  /*03f0*/  @!P0 IMAD.WIDE R4, R0, R2, c[0x0][0x580] ;  /* 0x0001600000048625 */ /* 0x000fc800078e0202 */
[----:B------:R-:W-:Y:S01]  /*0400*/  @!P0 IMAD.WIDE R2, R0, R3, c[0x0][0x578] ;  /* 0x00015e0000028625 */ /* 0x000fe200078e0203 */
[----:B------:R-:W2:Y:S04]  /*0410*/  @!P0 LDG.E R9, [R4.64] ;  /* 0x0000000804098981 */ /* 0x000ea8000c1e1900 */
[----:B------:R-:W2:Y:S02]  /*0420*/  @!P0 LDG.E R8, [R2.64] ;  /* 0x0000000802088981 */ /* 0x000ea4000c1e1900 */
[----:B--2---:R-:W-:Y:S01]  /*0430*/  IMAD R5, R9, R8, RZ ;  /* 0x0000000809057224 */ /* 0x004fe200078e02ff */
[----:B------:R-:W-:Y:S05]  /*0440*/  BRA.DIV ~URZ, `(.L_x_779) ;  /* 0x000262e27f007947 */ /* 0x000fea000b800000 */
[----:B------:R1:W2:Y:S02]  /*0450*/  SHFL.UP PT, R0, R5, 0x1, RZ ;  /* 0x0420000005007989 */ /* 0x0002a400000e00ff */
.L_x_1049:
        /* <DEDUP_REMOVED lines=16> */
.L_x_1050:
[----:B--2---:R-:W-:-:S05]  /*0560*/  IMAD R0, R0, c[0x0][0x538], RZ ;  /* 0x00014e0000007a24 */ /* 0x004fca00078e02ff */
[----:B------:R-:W-:-:S04]  /*0570*/  IADD3 R6, R0, R6, RZ ;  /* 0x0000000600067210 */ /* 0x000fc80007ffe0ff */
[----:B------:R-:W-:-:S13]  /*0580*/  ISETP.GT.AND P0, PT, R6, UR4, PT ;  /* 0x0000000406007c0c */ /* 0x000fda000bf04270 */
[----:B-1----:R-:W-:Y:S05]  /*0590*/  @!P0 BRA `(.L_x_781) ;  /* 0xfffffdc000008947 */ /* 0x002fea000383ffff */
.L_x_777:
[----:B------:R-:W-:-:S05]  /*05a0*/  IADD3 R12, -R0, R6, RZ ;  /* 0x00000006000c7210 */ /* 0x000fca0007ffe1ff */
[----:B------:R-:W-:-:S05]  /*05b0*/  IMAD R0, R4, c[0x0][0x538], R12 ;  /* 0x00014e0004007a24 */ /* 0x000fca00078e020c */
[----:B------:R-:W-:Y:S01]  /*05c0*/  ISETP.GT.AND P0, PT, R0, UR4, PT ;  /* 0x0000000400007c0c */ /* 0x000fe2000bf04270 */
[----:B------:R-:W-:-:S12]  /*05d0*/  BRA.DIV ~URZ, `(.L_x_782) ;  /* 0x000263727f007947 */ /* 0x000fd8000b800000 */
[----:B------:R-:W-:-:S04]  /*05e0*/  VOTE.ANY R6, PT, !P0 ;  /* 0x0000000000067806 */ /* 0x000fc800040e0100 */
.L_x_1051:
[----:B------:R-:W1:Y:S02]  /*05f0*/  POPC R0, R6 ;  /* 0x0000000600007309 */ /* 0x000e640000000000 */
[----:B-1----:R-:W-:-:S05]  /*0600*/  IADD3 R2, R0, R7, RZ ;  /* 0x0000000700027210 */ /* 0x002fca0007ffe0ff */
[----:B------:R1:W-:Y:S01]  /*0610*/  STL [R1+0x64], R2 ;  /* 0x0000640201007387 */ /* 0x0003e20000100800 */
[----:B------:R-:W-:Y:S05]  /*0620*/  BRA.DIV ~URZ, `(.L_x_783) ;  /* 0x000263727f007947 */ /* 0x000fea000b800000 */
[----:B------:R2:W3:Y:S01]  /*0630*/  SHFL.IDX PT, R13, R9, R0, 0x1f ;  /* 0x00001f00090d7589 */ /* 0x0004e200000e0000 */
[----:B------:R-:W-:-:S03]  /*0640*/  MOV R5, RZ ;  /* 0x000000ff00057202 */ /* 0x000fc60000000f00 */
[----:B------:R2:W4:Y:S04]  /*0650*/  SHFL.IDX PT, R9, R8, R0, 0x1f ;  /* 0x00001f0008097589 */ /* 0x00052800000e0000 */
.L_x_1052:
[----:B------:R-:W-:Y:S01]  /*0660*/  ISETP.NE.AND P0, PT, R6, RZ, PT ;  /* 0x000000ff0600720c */ /* 0x000fe20003f05270 */
[----:B------:R-:W-:-:S12]  /*0670*/  BSSY B0, `(.L_x_784) ;  /* 0x0000005000007945 */ /* 0x000fd80003800000 */
[----:B------:R-:W-:Y:S05]  /*0680*/  @!P0 BRA `(.L_x_785) ;  /* 0x0000003000008947 */ /* 0x000fea0003800000 */
[----:B------:R-:W-:Y:S01]  /*0690*/  IADD3 R10, R0, -0x1, RZ ;  /* 0xffffffff000a7810 */ /* 0x000fe20007ffe0ff */
[----:B------:R-:W-:Y:S05]  /*06a0*/  BRA.DIV ~URZ, `(.L_x_786) ;  /* 0x000263d27f007947 */ /* 0x000fea000b800000 */
[----:B------:R1:W2:Y:S02]  /*06b0*/  SHFL.IDX PT, R5, R4, R10, 0x1f ;  /* 0x00001f0a04057589 */ /* 0x0002a400000e0000 */
.L_x_785:
[----:B------:R-:W-:Y:S05]  /*06c0*/  BSYNC B0 ;  /* 0x0000000000007941 */ /* 0x000fea0003800000 */
.L_x_784:
        /* <DEDUP_REMOVED lines=8> */
[----:B------:R-:W-:Y:S01]  /*0750*/  IMAD.MOV.U32 R5, RZ, RZ, R0 ;  /* 0x000000ffff057224 */ /* 0x000fe200078e0000 */
[----:B------:R-:W-:-:S03]  /*0760*/  IABS R0, R9 ;  /* 0x0000000900007213 */ /* 0x000fc60000000000 */
[----:B-1----:R-:W1:Y:S02]  /*0770*/  I2F.RP R2, R5 ;  /* 0x0000000500027306 */ /* 0x002e640000209400 */
        /* <DEDUP_REMOVED lines=58> */
.L_x_788:
        /* <DEDUP_REMOVED lines=70> */
.L_x_789:
[----:B------:R-:W-:Y:S05]  /*0f80*/  BSYNC B0 ;  /* 0x0000000000007941 */ /* 0x000fea0003800000 */
.L_x_787:
[----:B------:R-:W-:-:S04]  /*0f90*/  LOP3.LUT R0, RZ, R0, RZ, 0x33, !PT ;  /* 0x00000000ff007212 */ /* 0x000fc800078e33ff */
[----:B------:R-:W-:-:S05]  /*0fa0*/  IADD3 R0, R0, R13, RZ ;  /* 0x0000000d00007210 */ /* 0x000fca0007ffe0ff */
[----:B------:R2:W-:Y:S01]  /*0fb0*/  STL [R1+0x5c], R0 ;  /* 0x00005c0001007387 */ /* 0x0005e20000100800 */
[----:B------:R-:W-:Y:S05]  /*0fc0*/  BRA `(.L_x_790) ;  /* 0x0000006000007947 */ /* 0x000fea0003800000 */
.L_x_778:
[----:B------:R-:W-:Y:S01]  /*0fd0*/  MOV R0, UR4 ;  /* 0x0000000400007c02 */ /* 0x000fe20008000f00 */
[----:B------:R-:W-:Y:S04]  /*0fe0*/  STL [R1+0x5c], RZ ;  /* 0x00005cff01007387 */ /* 0x000fe80000100800 */
[----:B------:R-:W-:Y:S04]  /*0ff0*/  STL [R1+0x60], RZ ;  /* 0x000060ff01007387 */ /* 0x000fe80000100800 */
[----:B------:R1:W-:Y:S02]  /*1000*/  STL [R1+0x58], R0 ;  /* 0x0000580001007387 */ /* 0x0003e40000100800 */
[----:B-1----:R-:W-:-:S05]  /*1010*/  MOV R0, c[0x0][0x53c] ;  /* 0x00014f0000007a02 */ /* 0x002fca0000000f00 */
[----:B------:R1:W-:Y:S02]  /*1020*/  STL [R1+0x64], R0 ;  /* 0x0000640001007387 */ /* 0x0003e40000100800 */
.L_x_790:
        /* <DEDUP_REMOVED lines=8> */
.L_x_776:
[----:B-12---:R-:W2:Y:S02]  /*10b0*/  LDL R0, [R1+0x64] ;  /* 0x0000640001007983 */ /* 0x006ea40000100800 */
[----:B--2---:R-:W-:-:S13]  /*10c0*/  ISETP.GE.AND P0, PT, R0, c[0x0][0x53c], PT ;  /* 0x00014f0000007a0c */ /* 0x004fda0003f06270 */
[----:B------:R-:W-:Y:S05]  /*10d0*/  @P0 EXIT ;  /* 0x000000000000094d */ /* 0x000fea0003800000 */
[----:B---3--:R-:W-:-:S04]  /*10e0*/  SHF.R.S32.HI R5, RZ, 0x1f, R16 ;  /* 0x0000001fff057819 */ /* 0x008fc80000011410 */
[CC--:B------:R-:W-:Y:S02]  /*10f0*/  LEA.HI R0, R5.reuse, R16.reuse, RZ, 0x2 ;  /* 0x0000001005007211 */ /* 0x0c0fe400078f10ff */
[CC--:B------:R-:W-:Y:S02]  /*1100*/  LEA.HI R12, R5.reuse, R16.reuse, RZ, 0x3 ;  /* 0x00000010050c7211 */ /* 0x0c0fe400078f18ff */
[----:B------:R-:W-:Y:S02]  /*1110*/  LOP3.LUT R3, R0, 0xfffffffc, RZ, 0xc0, !PT ;  /* 0xfffffffc00037812 */ /* 0x000fe400078ec0ff */
[----:B------:R-:W-:Y:S02]  /*1120*/  LOP3.LUT R0, R12, 0xfffffff8, RZ, 0xc0, !PT ;  /* 0xfffffff80c007812 */ /* 0x000fe400078ec0ff */
[CC--:B------:R-:W-:Y:S01]  /*1130*/  LEA.HI R15, R5.reuse, R16.reuse, RZ, 0x6 ;  /* 0x00000010050f7211 */ /* 0x0c0fe200078f30ff */
[C---:B------:R-:W-:Y:S01]  /*1140*/  IMAD.IADD R7, R16.reuse, 0x1, -R3 ;  /* 0x0000000110077824 */ /* 0x040fe200078e0a03 */
[----:B------:R-:W-:Y:S01]  /*1150*/  LEA.HI R14, R5, R16, RZ, 0x5 ;  /* 0x00000010050e7211 */ /* 0x000fe200078f28ff */
[----:B------:R-:W-:Y:S01]  /*1160*/  IMAD.IADD R0, R16, 0x1, -R0 ;  /* 0x0000000110007824 */ /* 0x000fe200078e0a00 */
[----:B------:R-:W-:-:S02]  /*1170*/  SHF.R.S32.HI R2, RZ, 0x3, R12 ;  /* 0x00000003ff027819 */ /* 0x000fc4000001140c */
[----:B------:R-:W-:Y:S01]  /*1180*/  LEA.HI R5, R5, R16, RZ, 0x4 ;  /* 0x0000001005057211 */ /* 0x000fe200078f20ff */
[C---:B------:R-:W-:Y:S01]  /*1190*/  IMAD.SHL.U32 R3, R0.reuse, 0x40, RZ ;  /* 0x0000004000037824 */ /* 0x040fe200078e00ff */
[----:B------:R-:W-:Y:S01]  /*11a0*/  LOP3.LUT P1, RZ, R0, 0x2, RZ, 0xc0, !PT ;  /* 0x0000000200ff7812 */ /* 0x000fe2000782c0ff */
[----:B------:R-:W-:Y:S01]  /*11b0*/  IMAD.SHL.U32 R2, R2, 0x40, RZ ;  /* 0x0000004002027824 */ /* 0x000fe200078e00ff */
[----:B------:R-:W-:Y:S01]  /*11c0*/  SHF.R.S32.HI R10, RZ, 0x4, R5 ;  /* 0x00000004ff0a7819 */ /* 0x000fe20000011405 */
[C---:B------:R-:W-:Y:S01]  /*11d0*/  IMAD.SHL.U32 R4, R0.reuse, 0x8, RZ ;  /* 0x0000000800047824 */ /* 0x040fe200078e00ff */
[----:B------:R-:W-:Y:S02]  /*11e0*/  LOP3.LUT P0, RZ, R0, 0x4, RZ, 0xc0, !PT ;  /* 0x0000000400ff7812 */ /* 0x000fe4000780c0ff */
[----:B------:R-:W-:Y:S02]  /*11f0*/  LOP3.LUT R8, R5, 0xfffffff0, RZ, 0xc0, !PT ;  /* 0xfffffff005087812 */ /* 0x000fe400078ec0ff */
[----:B------:R-:W-:-:S02]  /*1200*/  LOP3.LUT R0, R3, 0x1c0, RZ, 0xc0, !PT ;  /* 0x000001c003007812 */ /* 0x000fc400078ec0ff */
[----:B------:R-:W-:Y:S01]  /*1210*/  LEA.HI R5, R5, R10, RZ, 0x1 ;  /* 0x0000000a05057211 */ /* 0x000fe200078f08ff */
[----:B------:R-:W-:Y:S01]  /*1220*/  IMAD.IADD R8, R16, 0x1, -R8 ;  /* 0x0000000110087824 */ /* 0x000fe200078e0a08 */
[----:B------:R-:W-:Y:S02]  /*1230*/  LOP3.LUT R2, R2, 0x1c0, RZ, 0xc0, !PT ;  /* 0x000001c002027812 */ /* 0x000fe400078ec0ff */
[----:B------:R-:W-:Y:S02]  /*1240*/  LEA.HI R6, R7, R7, RZ, 0x1 ;  /* 0x0000000707067211 */ /* 0x000fe400078f08ff */
[----:B------:R-:W-:Y:S02]  /*1250*/  LOP3.LUT R3, R0, 0x8, R12, 0xf8, !PT ;  /* 0x0000000800037812 */ /* 0x000fe400078ef80c */
[----:B------:R-:W-:Y:S02]  /*1260*/  LOP3.LUT R9, R5, 0xfffffffe, RZ, 0xc0, !PT ;  /* 0xfffffffe05097812 */ /* 0x000fe400078ec0ff */
[----:B------:R-:W-:-:S02]  /*1270*/  SHF.R.U32.HI R0, RZ, 0x3, R0 ;  /* 0x00000003ff007819 */ /* 0x000fc40000011600 */
[----:B------:R-:W-:Y:S01]  /*1280*/  LOP3.LUT R5, R2, 0x38, R4, 0xf8, !PT ;  /* 0x0000003802057812 */ /* 0x000fe200078ef804 */
[----:B------:R-:W-:Y:S01]  /*1290*/  IMAD.IADD R12, R10, 0x1, -R9 ;  /* 0x000000010a0c7824 */ /* 0x000fe200078e0a09 */
[----:B------:R-:W-:Y:S02]  /*12a0*/  SHF.R.U32.HI R4, RZ, 0x3, R2 ;  /* 0x00000003ff047819 */ /* 0x000fe40000011602 */
[----:B------:R-:W-:Y:S02]  /*12b0*/  LOP3.LUT R2, R6, 0x1ffffffe, RZ, 0xc0, !PT ;  /* 0x1ffffffe06027812 */ /* 0x000fe400078ec0ff */
[----:B------:R-:W-:Y:S02]  /*12c0*/  LOP3.LUT R11, R14, 0xffffffe0, RZ, 0xc0, !PT ;  /* 0xffffffe00e0b7812 */ /* 0x000fe400078ec0ff */
[----:B------:R-:W-:Y:S01]  /*12d0*/  LOP3.LUT R13, R3, R0, RZ, 0x3c, !PT ;  /* 0x00000000030d7212 */ /* 0x000fe200078e3cff */
[----:B------:R-:W-:Y:S01]  /*12e0*/  IMAD.SHL.U32 R0, R15, 0x8, RZ ;  /* 0x000000080f007824 */ /* 0x000fe200078e00ff */
[----:B------:R-:W-:Y:S01]  /*12f0*/  LOP3.LUT R4, R5, R4, RZ, 0x3c, !PT ;  /* 0x0000000405047212 */ /* 0x000fe200078e3cff */
[----:B------:R-:W-:Y:S01]  /*1300*/  IMAD.IADD R7, R7, 0x1, -R2 ;  /* 0x0000000107077824 */ /* 0x000fe200078e0a02 */
[----:B------:R-:W-:Y:S01]  /*1310*/  SHF.R.S32.HI R10, RZ, 0x1f, R8 ;  /* 0x0000001fff0a7819 */ /* 0x000fe20000011408 */
[----:B------:R-:W-:Y:S01]  /*1320*/  IMAD.IADD R11, R16, 0x1, -R11 ;  /* 0x00000001100b7824 */ /* 0x000fe200078e0a0b */
[----:B------:R-:W-:-:S02]  /*1330*/  SHF.R.S32.HI R9, RZ, 0x5, R14 ;  /* 0x00000005ff097819 */ /* 0x000fc4000001140e */
[----:B------:R-:W-:Y:S02]  /*1340*/  SHF.R.S32.HI R2, RZ, 0x1f, R14 ;  /* 0x0000001fff027819 */ /* 0x000fe4000001140e */
[----:B------:R-:W-:Y:S01]  /*1350*/  LOP3.LUT R219, R4, 0x7ffffe00, R0, 0xf8, !PT ;  /* 0x7ffffe0004db7812 */ /* 0x000fe200078ef800 */
[----:B------:R-:W-:Y:S01]  /*1360*/  IMAD.SHL.U32 R0, R6, 0x20, RZ ;  /* 0x0000002006007824 */ /* 0x000fe200078e00ff */
[----:B------:R-:W-:Y:S02]  /*1370*/  LEA.HI R10, R10, R8, RZ, 0x3 ;  /* 0x000000080a0a7211 */ /* 0x000fe400078f18ff */
[----:B------:R-:W-:Y:S01]  /*1380*/  LEA.HI R2, R2, R9, RZ, 0x2 ;  /* 0x0000000902027211 */ /* 0x000fe200078f10ff */
[----:B------:R-:W-:Y:S01]  /*1390*/  IMAD.SHL.U32 R219, R219, 0x2, RZ ;  /* 0x00000002dbdb7824 */ /* 0x000fe200078e00ff */
[----:B------:R-:W-:Y:S02]  /*13a0*/  SHF.R.S32.HI R5, RZ, 0x1f, R11 ;  /* 0x0000001fff057819 */ /* 0x000fe4000001140b */
[----:B------:R-:W-:-:S02]  /*13b0*/  LOP3.LUT R3, R10, 0xfffffff8, RZ, 0xc0, !PT ;  /* 0xfffffff80a037812 */ /* 0x000fc400078ec0ff */
[----:B------:R-:W-:Y:S02]  /*13c0*/  LOP3.LUT R4, R0, 0xffffffc0, RZ, 0xc0, !PT ;  /* 0xffffffc000047812 */ /* 0x000fe400078ec0ff */
[----:B------:R-:W-:Y:S01]  /*13d0*/  LOP3.LUT R2, R2, 0xffffffc, RZ, 0xc0, !PT ;  /* 0x0ffffffc02027812 */ /* 0x000fe200078ec0ff */
[----:B------:R-:W-:Y:S01]  /*13e0*/  IMAD.IADD R3, R8, 0x1, -R3 ;  /* 0x0000000108037824 */ /* 0x000fe200078e0a03 */
[----:B------:R-:W-:Y:S01]  /*13f0*/  LEA.HI R0, R5, R11, RZ, 0x2 ;  /* 0x0000000b05007211 */ /* 0x000fe200078f10ff */
[----:B------:R-:W-:Y:S02]  /*1400*/  IMAD R8, R7, 0x8, R4 ;  /* 0x0000000807087824 */ /* 0x000fe400078e0204 */
[----:B------:R-:W-:Y:S01]  /*1410*/  IMAD.IADD R7, R9, 0x1, -R2 ;  /* 0x0000000109077824 */ /* 0x000fe200078e0a02 */
[----:B------:R-:W-:Y:S01]  /*1420*/  SHF.R.S32.HI R6, RZ, 0x2, R0 ;  /* 0x00000002ff067819 */ /* 0x000fe20000011400 */
[C---:B------:R-:W-:Y:S01]  /*1430*/  IMAD.SHL.U32 R5, R3.reuse, 0x40, RZ ;  /* 0x0000004003057824 */ /* 0x040fe200078e00ff */
[----:B------:R-:W-:Y:S01]  /*1440*/  LOP3.LUT R2, R0, 0x7ffffffc, RZ, 0xc0, !PT ;  /* 0x7ffffffc00027812 */ /* 0x000fe200078ec0ff */
[----:B------:R-:W-:Y:S01]  /*1450*/  IMAD.SHL.U32 R4, R12, 0x8, RZ ;  /* 0x000000080c047824 */ /* 0x000fe200078e00ff */
[----:B------:R-:W-:Y:S01]  /*1460*/  LOP3.LUT P3, RZ, R3, 0x2, RZ, 0xc0, !PT ;  /* 0x0000000203ff7812 */ /* 0x000fe2000786c0ff */
[----:B------:R-:W-:Y:S01]  /*1470*/  IMAD R6, R7, 0x10, R6 ;  /* 0x0000001007067824 */ /* 0x000fe200078e0206 */
[----:B------:R-:W-:Y:S01]  /*1480*/  LOP3.LUT R0, R5, 0x1c0, RZ, 0xc0, !PT ;  /* 0x000001c005007812 */ /* 0x000fe200078ec0ff */
[----:B------:R-:W-:Y:S01]  /*1490*/  IMAD.IADD R11, R11, 0x1, -R2 ;  /* 0x000000010b0b7824 */ /* 0x000fe200078e0a02 */
[----:B------:R-:W-:Y:S01]  /*14a0*/  LOP3.LUT P2, RZ, R3, 0x4, RZ, 0xc0, !PT ;  /* 0x0000000403ff7812 */ /* 0x000fe2000784c0ff */
[----:B------:R-:W-:Y:S01]  /*14b0*/  IMAD.IADD R5, R6, 0x1, R8 ;  /* 0x0000000106057824 */ /* 0x000fe200078e0208 */
[----:B------:R-:W-:Y:S01]  /*14c0*/  LOP3.LUT R4, R0, 0x8, R4, 0xf8, !PT ;  /* 0x0000000800047812 */ /* 0x000fe200078ef804 */
[----:B------:R-:W-:Y:S01]  /*14d0*/  IMAD.SHL.U32 R7, R11, 0x2, RZ ;  /* 0x000000020b077824 */ /* 0x000fe200078e00ff */
[----:B------:R-:W-:Y:S01]  /*14e0*/  SHF.R.U32.HI R2, RZ, 0x3, R0 ;  /* 0x00000003ff027819 */ /* 0x000fe20000011600 */
[----:B------:R-:W-:Y:S01]  /*14f0*/  IMAD.SHL.U32 R3, R10, 0x40, RZ ;  /* 0x000000400a037824 */ /* 0x000fe200078e00ff */
[----:B------:R1:W-:Y:S01]  /*1500*/  STL [R1+0x4c], R5 ;  /* 0x00004c0501007387 */ /* 0x0003e20000100800 */
[----:B------:R-:W-:Y:S01]  /*1510*/  IMAD R0, R12, 0x200, R13 ;  /* 0x000002000c007824 */ /* 0x000fe200078e020d */
[----:B------:R-:W-:Y:S01]  /*1520*/  LOP3.LUT R2, R4, R2, RZ, 0x3c, !PT ;  /* 0x0000000204027212 */ /* 0x000fe200078e3cff */
[----:B------:R-:W-:Y:S01]  /*1530*/  IMAD.SHL.U32 R4, R9, 0x400, RZ ;  /* 0x0000040009047824 */ /* 0x000fe200078e00ff */
[----:B------:R2:W-:Y:S01]  /*1540*/  STL [R1+0x24], R7 ;  /* 0x0000240701007387 */ /* 0x0005e20000100800 */
[----:B------:R-:W-:Y:S01]  /*1550*/  LOP3.LUT R3, R3, 0xfffffe00, RZ, 0xc0, !PT ;  /* 0xfffffe0003037812 */ /* 0x000fe200078ec0ff */
[----:B------:R-:W-:Y:S01]  /*1560*/  IMAD.MOV.U32 R6, RZ, RZ, 0x40 ;  /* 0x00000040ff067424 */ /* 0x000fe200078e00ff */
[----:B------:R-:W-:-:S02]  /*1570*/  LEA R200, R0, 0x2900, 0x1 ;  /* 0x0000290000c87811 */ /* 0x000fc400078e08ff */
[----:B------:R-:W-:Y:S02]  /*1580*/  IADD3 R4, R2, R3, R4 ;  /* 0x0000000302047210 */ /* 0x000fe40007ffe004 */
[----:B------:R-:W-:Y:S02]  /*1590*/  IADD3 R211, R200, 0x20, RZ ;  /* 0x00000020c8d37810 */ /* 0x000fe40007ffe0ff */
[----:B------:R-:W-:Y:S02]  /*15a0*/  LEA R207, R4, 0x5100, 0x1 ;  /* 0x0000510004cf7811 */ /* 0x000fe400078e08ff */
[----:B------:R-:W-:Y:S02]  /*15b0*/  SEL R0, R6, 0xffffffc0, !P0 ;  /* 0xffffffc006007807 */ /* 0x000fe40004000000 */
[----:B------:R-:W-:-:S03]  /*15c0*/  @P1 IADD3 R211, R200, -0x20, RZ ;  /* 0xffffffe0c8d31810 */ /* 0x000fc60007ffe0ff */
[----:B------:R-:W-:Y:S01]  /*15d0*/  IMAD.IADD R206, R200, 0x1, R0 ;  /* 0x00000001c8ce7824 */ /* 0x000fe200078e0200 */
[C---:B------:R-:W-:Y:S01]  /*15e0*/  IADD3 R215, R211.reuse, 0x800, RZ ;  /* 0x00000800d3d77810 */ /* 0x040fe20007ffe0ff */
[----:B------:R-:W-:Y:S01]  /*15f0*/  IMAD.IADD R203, R0, 0x1, R211 ;  /* 0x0000000100cb7824 */ /* 0x000fe200078e02d3 */
[----:B------:R-:W-:Y:S02]  /*1600*/  IADD3 R214, R211, 0x1000, RZ ;  /* 0x00001000d3d67810 */ /* 0x000fe40007ffe0ff */
[----:B-1----:R-:W-:Y:S01]  /*1610*/  LOP3.LUT R5, R2, R3, RZ, 0xfc, !PT ;  /* 0x0000000302057212 */ /* 0x002fe200078efcff */
[----:B------:R-:W-:Y:S01]  /*1620*/  IMAD.MOV.U32 R2, RZ, RZ, 0x20 ;  /* 0x00000020ff027424 */ /* 0x000fe200078e00ff */
[----:B------:R-:W-:Y:S02]  /*1630*/  SEL R3, R6, 0xffffffc0, !P2 ;  /* 0xffffffc006037807 */ /* 0x000fe40005000000 */
[----:B------:R-:W-:Y:S02]  /*1640*/  LEA R201, R5, 0x100, 0x1 ;  /* 0x0000010005c97811 */ /* 0x000fe400078e08ff */
[----:B------:R-:W-:Y:S01]  /*1650*/  SEL R2, R2, 0xffffffe0, !P3 ;  /* 0xffffffe002027807 */ /* 0x000fe20005800000 */
[----:B------:R-:W-:Y:S01]  /*1660*/  IMAD.IADD R208, R207, 0x1, R3 ;  /* 0x00000001cfd07824 */ /* 0x000fe200078e0203 */
[----:B------:R-:W-:Y:S01]  /*1670*/  IADD3 R213, R211, 0x1800, RZ ;  /* 0x00001800d3d57810 */ /* 0x000fe20007ffe0ff */
[----:B------:R-:W-:Y:S01]  /*1680*/  IMAD.IADD R202, R3, 0x1, R201 ;  /* 0x0000000103ca7824 */ /* 0x000fe200078e02c9 */
[----:B------:R-:W-:Y:S01]  /*1690*/  IADD3 R212, R211, 0x2000, RZ ;  /* 0x00002000d3d47810 */ /* 0x000fe20007ffe0ff */
[----:B------:R-:W-:-:S02]  /*16a0*/  IMAD.IADD R210, R207, 0x1, R2 ;  /* 0x00000001cfd27824 */ /* 0x000fc400078e0202 */
[C---:B------:R-:W-:Y:S02]  /*16b0*/  IMAD.IADD R205, R2.reuse, 0x1, R201 ;  /* 0x0000000102cd7824 */ /* 0x040fe400078e02c9 */
[C---:B------:R-:W-:Y:S02]  /*16c0*/  IMAD.IADD R209, R2.reuse, 0x1, R208 ;  /* 0x0000000102d17824 */ /* 0x040fe400078e02d0 */
[----:B--2---:R-:W-:Y:S02]  /*16d0*/  IMAD.IADD R204, R2, 0x1, R202 ;  /* 0x0000000102cc7824 */ /* 0x004fe400078e02ca */
.L_x_1048:
[----:B------:R-:W2:Y:S01]  /*16e0*/  LDL R34, [R1+0x64] ;  /* 0x0000640001227983 */ /* 0x000ea20000100800 */
[----:B------:R-:W-:Y:S02]  /*16f0*/  ISETP.NE.U32.AND P0, PT, RZ, c[0x0][0x370], PT ;  /* 0x0000dc00ff007a0c */ /* 0x000fe40003f05070 */
[----:B------:R-:W-:Y:S01]  /*1700*/  ISETP.NE.U32.AND P1, PT, RZ, c[0x0][0x360], PT ;  /* 0x0000d800ff007a0c */ /* 0x000fe20003f25070 */
[----:B------:R-:W3:Y:S01]  /*1710*/  LDL R15, [R1+0x60] ;  /* 0x00006000010f7983 */ /* 0x000ee20000100800 */
[----:B------:R-:W-:Y:S02]  /*1720*/  ISETP.NE.AND.EX P2, PT, RZ, c[0x0][0x374], PT, P0 ;  /* 0x0000dd00ff007a0c */ /* 0x000fe40003f45300 */
[----:B------:R-:W-:Y:S01]  /*1730*/  ISETP.NE.AND.EX P0, PT, RZ, c[0x0][0x364], PT, P1 ;  /* 0x0000d900ff007a0c */ /* 0x000fe20003f05310 */
[----:B------:R-:W-:Y:S01]  /*1740*/  IMAD.MOV.U32 R172, RZ, RZ, 0x4 ;  /* 0x00000004ffac7424 */ /* 0x000fe200078e00ff */
[----:B------:R-:W-:-:S02]  /*1750*/  ISETP.NE.U32.AND P1, PT, RZ, c[0x0][0x348], PT ;  /* 0x0000d200ff007a0c */ /* 0x000fc40003f25070 */
[----:B------:R-:W-:Y:S02]  /*1760*/  ISETP.NE.U32.AND P4, PT, RZ, c[0x0][0x350], PT ;  /* 0x0000d400ff007a0c */ /* 0x000fe40003f85070 */
[----:B------:R-:W-:Y:S02]  /*1770*/  ISETP.NE.U32.AND P3, PT, RZ, c[0x0][0x358], PT ;  /* 0x0000d600ff007a0c */ /* 0x000fe40003f65070 */
[----:B------:R-:W-:Y:S02]  /*1780*/  ISETP.NE.AND.EX P1, PT, RZ, c[0x0][0x34c], PT, P1 ;  /* 0x0000d300ff007a0c */ /* 0x000fe40003f25310 */
[----:B------:R-:W-:Y:S02]  /*1790*/  ISETP.NE.AND.EX P4, PT, RZ, c[0x0][0x354], PT, P4 ;  /* 0x0000d500ff007a0c */ /* 0x000fe40003f85340 */
[----:B------:R-:W-:Y:S01]  /*17a0*/  ISETP.NE.AND.EX P3, PT, RZ, c[0x0][0x35c], PT, P3 ;  /* 0x0000d700ff007a0c */ /* 0x000fe20003f65330 */
[----:B------:R-:W-:Y:S01]  /*17b0*/  IMAD.MOV.U32 R160, RZ, RZ, RZ ;  /* 0x000000ffffa07224 */ /* 0x000fe200078e00ff */
[----:B------:R-:W-:Y:S01]  /*17c0*/  CS2R R158, SRZ ;  /* 0x00000000009e7805 */ /* 0x000fe2000001ff00 */
[----:B------:R-:W-:-:S02]  /*17d0*/  IMAD.MOV.U32 R14, RZ, RZ, RZ ;  /* 0x000000ffff0e7224 */ /* 0x000fc400078e00ff */
[----:B--2---:R-:W-:-:S05]  /*17e0*/  @P0 IMAD.WIDE R8, R34, R172, c[0x0][0x360] ;  /* 0x0000d80022080625 */ /* 0x004fca00078e02ac */
[----:B------:R-:W2:Y:S01]  /*17f0*/  @P0 LDG.E R0, [R8.64] ;  /* 0x0000000808000981 */ /* 0x000ea2000c1e1900 */
[----:B------:R-:W-:-:S04]  /*1800*/  @P2 IMAD.WIDE R10, R34, R172, c[0x0][0x370] ;  /* 0x0000dc00220a2625 */ /* 0x000fc800078e02ac */
[CC--:B------:R-:W-:Y:S01]  /*1810*/  IMAD.WIDE R6, R34.reuse, R172.reuse, c[0x0][0x348] ;  /* 0x0000d20022067625 */ /* 0x0c0fe200078e02ac */
[----:B------:R1:W5:Y:S03]  /*1820*/  @P2 LDG.E R160, [R10.64] ;  /* 0x000000080aa02981 */ /* 0x000366000c1e1900 */
[CC--:B------:R-:W-:Y:S01]  /*1830*/  IMAD.WIDE R4, R34.reuse, R172.reuse, c[0x0][0x350] ;  /* 0x0000d40022047625 */ /* 0x0c0fe200078e02ac */
[----:B------:R1:W5:Y:S03]  /*1840*/  @P1 LDG.E R158, [R6.64] ;  /* 0x00000008069e1981 */ /* 0x000366000c1e1900 */
[----:B------:R-:W-:Y:S01]  /*1850*/  IMAD.WIDE R2, R34, R172, c[0x0][0x358] ;  /* 0x0000d60022027625 */ /* 0x000fe200078e02ac */
[----:B------:R1:W5:Y:S04]  /*1860*/  @P4 LDG.E R159, [R4.64] ;  /* 0x00000008049f4981 */ /* 0x000368000c1e1900 */
[----:B------:R1:W5:Y:S01]  /*1870*/  @P3 LDG.E R14, [R2.64] ;  /* 0x00000008020e3981 */ /* 0x000362000c1e1900 */
[----:B---3--:R-:W-:-:S05]  /*1880*/  LOP3.LUT R32, R15, 0xffff, RZ, 0xc0, !PT ;  /* 0x0000ffff0f207812 */ /* 0x008fca00078ec0ff */
[----:B------:R1:W-:Y:S01]  /*1890*/  STL [R1+0x50], R32 ;  /* 0x0000502001007387 */ /* 0x0003e20000100800 */
[----:B------:R-:W-:Y:S03]  /*18a0*/  YIELD ;  /* 0x0000000000007946 */ /* 0x000fe60003800000 */
[----:B--2---:R1:W-:Y:S01]  /*18b0*/  @P0 STL [R1+0x1c], R0 ;  /* 0x00001c0001000387 */ /* 0x0043e20000100800 */
[----:B------:R-:W-:Y:S05]  /*18c0*/  @P0 BRA `(.L_x_791) ;  /* 0x0000007000000947 */ /* 0x000fea0003800000 */
[----:B-1----:R-:W-:-:S05]  /*18d0*/  MOV R0, c[0x0][0x168] ;  /* 0x00005a0000007a02 */ /* 0x002fca0000000f00 */
[----:B------:R1:W-:Y:S01]  /*18e0*/  STL [R1+0x1c], R0 ;  /* 0x00001c0001007387 */ /* 0x0003e20000100800 */
[----:B------:R-:W-:Y:S05]  /*18f0*/  @!P1 BRA `(.L_x_791) ;  /* 0x0000004000009947 */ /* 0x000fea0003800000 */
[----:B------:R-:W2:Y:S04]  /*1900*/  LDG.E R8, [R6.64] ;  /* 0x0000000806087981 */ /* 0x000ea8000c1e1900 */
[----:B-1----:R-:W2:Y:S02]  /*1910*/  LDG.E R0, [R6.64+0x4] ;  /* 0x0000040806007981 */ /* 0x002ea4000c1e1900 */
[----:B--2---:R-:W-:-:S05]  /*1920*/  IADD3 R0, -R8, R0, RZ ;  /* 0x0000000008007210 */ /* 0x004fca0007ffe1ff */
[----:B------:R1:W-:Y:S02]  /*1930*/  STL [R1+0x1c], R0 ;  /* 0x00001c0001007387 */ /* 0x0003e40000100800 */
.L_x_791:
[----:B------:R-:W-:-:S04]  /*1940*/  ISETP.NE.U32.AND P0, PT, RZ, c[0x0][0x368], PT ;  /* 0x0000da00ff007a0c */ /* 0x000fc80003f05070 */
[----:B------:R-:W-:-:S13]  /*1950*/  ISETP.NE.AND.EX P0, PT, RZ, c[0x0][0x36c], PT, P0 ;  /* 0x0000db00ff007a0c */ /* 0x000fda0003f05300 */
[----:B------:R-:W-:Y:S05]  /*1960*/  @!P0 BRA `(.L_x_792) ;  /* 0x0000003000008947 */ /* 0x000fea0003800000 */
[----:B-1----:R-:W-:-:S05]  /*1970*/  IMAD.WIDE R4, R34, R172, c[0x0][0x368] ;  /* 0x0000da0022047625 */ /* 0x002fca00078e02ac */
[----:B------:R1:W5:Y:S01]  /*1980*/  LDG.E R13, [R4.64] ;  /* 0x00000008040d7981 */ /* 0x000362000c1e1900 */
[----:B------:R-:W-:Y:S05]  /*1990*/  BRA `(.L_x_793) ;  /* 0x0000005000007947 */ /* 0x000fea0003800000 */
.L_x_792:
[----:B------:R-:W-:Y:S01]  /*19a0*/  MOV R13, c[0x0][0x1d0] ;  /* 0x00007400000d7a02 */ /* 0x000fe20000000f00 */
[----:B------:R-:W-:Y:S05]  /*19b0*/  @!P4 BRA `(.L_x_793) ;  /* 0x000000300000c947 */ /* 0x000fea0003800000 */
[----:B-1----:R-:W2:Y:S04]  /*19c0*/  LDG.E R6, [R4.64] ;  /* 0x0000000804067981 */ /* 0x002ea8000c1e1900 */
[----:B------:R-:W2:Y:S02]  /*19d0*/  LDG.E R0, [R4.64+0x4] ;  /* 0x0000040804007981 */ /* 0x000ea4000c1e1900 */
[----:B--2---:R-:W-:Y:S02]  /*19e0*/  IADD3 R13, -R6, R0, RZ ;  /* 0x00000000060d7210 */ /* 0x004fe40007ffe1ff */
.L_x_793:
[----:B-1----:R-:W2:Y:S04]  /*19f0*/  LDL R0, [R1+0x1c] ;  /* 0x00001c0001007983 */ /* 0x002ea80000100800 */
[----:B------:R-:W3:Y:S04]  /*1a00*/  LDL.LU R6, [R1+0x5c] ;  /* 0x00005c0001067983 */ /* 0x000ee80000300800 */
[----:B------:R-:W4:Y:S04]  /*1a10*/  LDL.LU R10, [R1+0x54] ;  /* 0x00005400010a7983 */ /* 0x000f280000300800 */
[----:B------:R1:W4:Y:S04]  /*1a20*/  @P3 LDG.E R5, [R2.64] ;  /* 0x0000000802053981 */ /* 0x000328000c1e1900 */
[----:B------:R1:W4:Y:S01]  /*1a30*/  @P3 LDG.E R4, [R2.64+0x4] ;  /* 0x0000040802043981 */ /* 0x000322000c1e1900 */
[----:B------:R-:W-:Y:S01]  /*1a40*/  IMAD.MOV.U32 R7, RZ, RZ, c[0x0][0x2c4] ;  /* 0x0000b100ff077624 */ /* 0x000fe200078e00ff */
[----:B------:R-:W-:-:S04]  /*1a50*/  ISETP.NE.U32.AND P0, PT, RZ, c[0x0][0x378], PT ;  /* 0x0000de00ff007a0c */ /* 0x000fc80003f05070 */
[----:B------:R-:W-:Y:S02]  /*1a60*/  ISETP.NE.AND P2, PT, R7, 0x1, PT ;  /* 0x000000010700780c */ /* 0x000fe40003f45270 */
[----:B------:R-:W-:Y:S01]  /*1a70*/  ISETP.NE.AND.EX P0, PT, RZ, c[0x0][0x37c], PT, P0 ;  /* 0x0000df00ff007a0c */ /* 0x000fe20003f05300 */
[----:B-----5:R-:W-:Y:S02]  /*1a80*/  IMAD.IADD R12, R13, 0x1, -R160 ;  /* 0x000000010d0c7824 */ /* 0x020fe400078e0aa0 */
[----:B------:R-:W-:-:S10]  /*1a90*/  IMAD.MOV.U32 R137, RZ, RZ, R13 ;  /* 0x000000ffff897224 */ /* 0x000fd400078e000d */
[----:B-1----:R-:W-:-:S05]  /*1aa0*/  @P0 IMAD.WIDE R2, R34, R172, c[0x0][0x378] ;  /* 0x0000de0022020625 */ /* 0x002fca00078e02ac */
[----:B------:R1:W5:Y:S01]  /*1ab0*/  @P0 LDG.E R137, [R2.64] ;  /* 0x0000000802890981 */ /* 0x000362000c1e1900 */
[----:B--2---:R-:W-:Y:S02]  /*1ac0*/  IMAD.MOV.U32 R8, RZ, RZ, R0 ;  /* 0x000000ffff087224 */ /* 0x004fe400078e0000 */
[----:B---3--:R-:W-:Y:S02]  /*1ad0*/  IMAD.SHL.U32 R9, R6, 0x80, RZ ;  /* 0x0000008006097824 */ /* 0x008fe400078e00ff */
[----:B------:R-:W-:Y:S01]  /*1ae0*/  IMAD.MOV.U32 R6, RZ, RZ, c[0x0][0x32c] ;  /* 0x0000cb00ff067624 */ /* 0x000fe200078e00ff */
[----:B----4-:R-:W-:-:S04]  /*1af0*/  LOP3.LUT R10, R10, 0xfffeffff, RZ, 0xc0, !PT ;  /* 0xfffeffff0a0a7812 */ /* 0x010fc800078ec0ff */
[----:B------:R-:W-:Y:S02]  /*1b00*/  ISETP.GE.AND P1, PT, R6, 0x1, PT ;  /* 0x000000010600780c */ /* 0x000fe40003f26270 */
[----:B------:R-:W-:Y:S01]  /*1b10*/  @P2 LOP3.LUT R10, R10, 0x10000, RZ, 0xfc, !PT ;  /* 0x000100000a0a2812 */ /* 0x000fe200078efcff */
[----:B------:R-:W-:Y:S02]  /*1b20*/  IMAD.MOV.U32 R0, RZ, RZ, c[0x0][0x228] ;  /* 0x00008a00ff007624 */ /* 0x000fe400078e00ff */
[----:B------:R-:W-:Y:S01]  /*1b30*/  @P3 IMAD.IADD R0, R4, 0x1, -R5 ;  /* 0x0000000104003824 */ /* 0x000fe200078e0a05 */
[----:B------:R-:W-:-:S03]  /*1b40*/  LOP3.LUT R10, R10, 0xffff7fff, RZ, 0xc0, !PT ;  /* 0xffff7fff0a0a7812 */ /* 0x000fc600078ec0ff */
[----:B------:R-:W-:Y:S01]  /*1b50*/  IMAD.IADD R7, R12, 0x1, R0 ;  /* 0x000000010c077824 */ /* 0x000fe200078e0200 */
[----:B------:R2:W-:Y:S03]  /*1b60*/  STL [R1+0x48], R9 ;  /* 0x0000480901007387 */ /* 0x0005e60000100800 */
[----:B------:R-:W-:Y:S01]  /*1b70*/  @P1 LOP3.LUT R10, R10, 0x8000, RZ, 0xfc, !PT ;  /* 0x000080000a0a1812 */ /* 0x000fe200078efcff */
[----:B------:R2:W-:Y:S01]  /*1b80*/  STL [R1+0x20], R7 ;  /* 0x0000200701007387 */ /* 0x0005e20000100800 */
[----:B-1----:R-:W-:-:S03]  /*1b90*/  IADD3 R2, R9, 0x7f, RZ ;  /* 0x0000007f09027810 */ /* 0x002fc60007ffe0ff */
[----:B------:R2:W-:Y:S02]  /*1ba0*/  STL [R1+0x54], R10 ;  /* 0x0000540a01007387 */ /* 0x0005e40000100800 */
[----:B------:R-:W-:Y:S01]  /*1bb0*/  @P2 IMAD.HI.U32 R4, R2, c[0x0][0x2c8], RZ ;  /* 0x0000b20002042a27 */ /* 0x000fe200078e00ff */
[----:B------:R-:W-:-:S04]  /*1bc0*/  IADD3 R3, R7, 0x4f, RZ ;  /* 0x0000004f07037810 */ /* 0x000fc80007ffe0ff */
[----:B------:R-:W-:Y:S01]  /*1bd0*/  @P2 SHF.R.U32.HI R2, RZ, c[0x0][0x2cc], R4 ;  /* 0x0000b300ff022a19 */ /* 0x000fe20000011604 */
[----:B------:R-:W-:Y:S01]  /*1be0*/  IMAD.HI R3, R3, 0x66666667, RZ ;  /* 0x6666666703037827 */ /* 0x000fe200078e02ff */
[----:B------:R-:W-:-:S04]  /*1bf0*/  IADD3 R4, R7, 0x1, -R8 ;  /* 0x0000000107047810 */ /* 0x000fc80007ffe808 */
[----:B------:R-:W-:Y:S01]  /*1c00*/  SHF.R.U32.HI R5, RZ, 0x1f, R3 ;  /* 0x0000001fff057819 */ /* 0x000fe20000011603 */
[----:B------:R-:W-:-:S03]  /*1c10*/  IMAD.IADD R2, R4, 0x1, R2 ;  /* 0x0000000104027824 */ /* 0x000fc600078e0202 */
[----:B------:R-:W-:Y:S02]  /*1c20*/  LEA.HI.SX32 R170, R3, R5, 0x1b ;  /* 0x0000000503aa7211 */ /* 0x000fe400078fdaff */
        /* <DEDUP_REMOVED lines=12> */
.L_x_796:
[----:B------:R-:W-:-:S13]  /*1cf0*/  ISETP.NE.AND P0, PT, R6, 0x1, PT ;  /* 0x000000010600780c */ /* 0x000fda0003f05270 */
[----:B------:R-:W-:-:S05]  /*1d00*/  @P0 IMAD.HI.U32 R2, R3, c[0x0][0x330], RZ ;  /* 0x0000cc0003020a27 */ /* 0x000fca00078e00ff */
[----:B------:R-:W-:Y:S02]  /*1d10*/  @P0 SHF.R.U32.HI R3, RZ, c[0x0][0x334], R2 ;  /* 0x0000cd00ff030a19 */ /* 0x000fe40000011602 */
.L_x_797:
[----:B------:R-:W-:Y:S05]  /*1d20*/  BSYNC B0 ;  /* 0x0000000000007941 */ /* 0x000fea0003800000 */
.L_x_795:
[----:B------:R-:W-:-:S05]  /*1d30*/  IMAD R3, R3, R6, c[0x0][0x32c] ;  /* 0x0000cb0003037624 */ /* 0x000fca00078e0206 */
[----:B------:R-:W-:-:S03]  /*1d40*/  IMNMX R4, R4, R3, PT ;  /* 0x0000000304047217 */ /* 0x000fc60003800200 */
.L_x_794:
[----:B------:R-:W-:Y:S01]  /*1d50*/  IMAD.IADD R5, R7, 0x1, -R8 ;  /* 0x0000000107057824 */ /* 0x000fe200078e0a08 */
[----:B------:R-:W-:Y:S01]  /*1d60*/  IADD3 R4, R4, 0x4f, RZ ;  /* 0x0000004f04047810 */ /* 0x000fe20007ffe0ff */
[----:B------:R-:W-:-:S03]  /*1d70*/  @P2 IMAD.HI.U32 R3, R9, c[0x0][0x2c8], RZ ;  /* 0x0000b20009032a27 */ /* 0x000fc600078e00ff */
[----:B------:R1:W-:Y:S01]  /*1d80*/  STL [R1+0x4], R5 ;  /* 0x0000040501007387 */ /* 0x0003e20000100800 */
[----:B------:R-:W-:-:S04]  /*1d90*/  IMAD.HI R4, R4, 0x66666667, RZ ;  /* 0x6666666704047827 */ /* 0x000fc800078e02ff */
[----:B------:R-:W-:Y:S01]  /*1da0*/  IMAD.MOV.U32 R2, RZ, RZ, R9 ;  /* 0x000000ffff027224 */ /* 0x000fe200078e0009 */
[----:B------:R-:W-:Y:S02]  /*1db0*/  @P2 SHF.R.U32.HI R2, RZ, c[0x0][0x2cc], R3 ;  /* 0x0000b300ff022a19 */ /* 0x000fe40000011603 */
[----:B------:R-:W-:-:S03]  /*1dc0*/  SHF.R.U32.HI R3, RZ, 0x1f, R4 ;  /* 0x0000001fff037819 */ /* 0x000fc60000011604 */
[----:B------:R-:W-:Y:S01]  /*1dd0*/  IMAD.IADD R2, R5, 0x1, R2 ;  /* 0x0000000105027824 */ /* 0x000fe200078e0202 */
[----:B------:R-:W-:-:S04]  /*1de0*/  LEA.HI.SX32 R4, R4, R3, 0x1b ;  /* 0x0000000304047211 */ /* 0x000fc800078fdaff */
[----:B------:R-:W-:Y:S02]  /*1df0*/  IADD3 R3, R2, -c[0x0][0x324], RZ ;  /* 0x8000c90002037a10 */ /* 0x000fe40007ffe0ff */
[----:B--2---:R-:W-:Y:S01]  /*1e00*/  IMNMX R9, R170, R4, PT ;  /* 0x00000004aa097217 */ /* 0x004fe20003800200 */
        /* <DEDUP_REMOVED lines=10> */
.L_x_800:
[----:B------:R-:W-:-:S13]  /*1eb0*/  ISETP.NE.AND P0, PT, R6, 0x1, PT ;  /* 0x000000010600780c */ /* 0x000fda0003f05270 */
[----:B------:R-:W-:-:S05]  /*1ec0*/  @P0 IMAD.HI.U32 R4, R2, c[0x0][0x330], RZ ;  /* 0x0000cc0002040a27 */ /* 0x000fca00078e00ff */
[----:B------:R-:W-:Y:S02]  /*1ed0*/  @P0 SHF.R.U32.HI R2, RZ, c[0x0][0x334], R4 ;  /* 0x0000cd00ff020a19 */ /* 0x000fe40000011604 */
.L_x_801:
[----:B------:R-:W-:Y:S05]  /*1ee0*/  BSYNC B0 ;  /* 0x0000000000007941 */ /* 0x000fea0003800000 */
.L_x_799:
[----:B------:R-:W-:-:S05]  /*1ef0*/  IMAD R2, R2, c[0x0][0x32c], RZ ;  /* 0x0000cb0002027a24 */ /* 0x000fca00078e02ff */
[----:B------:R-:W-:-:S04]  /*1f00*/  IMNMX R3, R3, R2, !PT ;  /* 0x0000000203037217 */ /* 0x000fc80007800200 */
.L_x_798:
[----:B------:R-:W-:Y:S01]  /*1f10*/  LOP3.LUT R4, R15, 0xff000000, RZ, 0xc0, !PT ;  /* 0xff0000000f047812 */ /* 0x000fe200078ec0ff */
[----:B------:R-:W-:Y:S01]  /*1f20*/  IMAD.HI R3, R3, 0x66666667, RZ ;  /* 0x6666666703037827 */ /* 0x000fe200078e02ff */
[----:B-1----:R-:W-:Y:S01]  /*1f30*/  LOP3.LUT R5, R15, 0xff0000, RZ, 0xc0, !PT ;  /* 0x00ff00000f057812 */ /* 0x002fe200078ec0ff */
[----:B------:R-:W-:Y:S01]  /*1f40*/  BSSY B0, `(.L_x_802) ;  /* 0x000002c000007945 */ /* 0x000fe20003800000 */
[----:B------:R-:W-:Y:S02]  /*1f50*/  SHF.R.U32.HI R4, RZ, 0x8, R4 ;  /* 0x00000008ff047819 */ /* 0x000fe40000011604 */
[----:B------:R-:W-:Y:S02]  /*1f60*/  SHF.R.U32.HI R2, RZ, 0x1f, R3 ;  /* 0x0000001fff027819 */ /* 0x000fe40000011603 */
[----:B------:R-:W-:Y:S02]  /*1f70*/  LEA.HI R5, R5, R4, RZ, 0x10 ;  /* 0x0000000405057211 */ /* 0x000fe400078f80ff */
[----:B------:R-:W-:Y:S01]  /*1f80*/  LEA.HI.SX32 R3, R3, R2, 0x1b ;  /* 0x0000000203037211 */ /* 0x000fe200078fdaff */
[----:B------:R-:W-:Y:S01]  /*1f90*/  IMAD.MOV.U32 R2, RZ, RZ, RZ ;  /* 0x000000ffff027224 */ /* 0x000fe200078e00ff */
[----:B------:R-:W-:-:S02]  /*1fa0*/  SHF.R.U32.HI R7, RZ, 0x10, R5 ;  /* 0x00000010ff077819 */ /* 0x000fc40000011605 */
[----:B------:R-:W-:Y:S02]  /*1fb0*/  LOP3.LUT R15, R5, 0xff, RZ, 0xc0, !PT ;  /* 0x000000ff050f7812 */ /* 0x000fe400078ec0ff */
[----:B------:R-:W-:Y:S01]  /*1fc0*/  IMNMX R6, RZ, R3, !PT ;  /* 0x00000003ff067217 */ /* 0x000fe20007800200 */
[----:B------:R1:W-:Y:S01]  /*1fd0*/  STL [R1+0x5c], R7 ;  /* 0x00005c0701007387 */ /* 0x0003e20000100800 */
[----:B------:R-:W-:Y:S02]  /*1fe0*/  ISETP.NE.AND P1, PT, R7, RZ, PT ;  /* 0x000000ff0700720c */ /* 0x000fe40003f25270 */
[----:B------:R-:W-:Y:S01]  /*1ff0*/  ISETP.GT.AND P0, PT, R9, R6, PT ;  /* 0x000000060900720c */ /* 0x000fe20003f04270 */
[----:B------:R1:W-:Y:S01]  /*2000*/  STL [R1+0x60], R15 ;  /* 0x0000600f01007387 */ /* 0x0003e20000100800 */
[----:B------:R-:W-:-:S11]  /*2010*/  SEL R136, R7, c[0x0][0x338], P1 ;  /* 0x0000ce0007887a07 */ /* 0x000fd60000800000 */
[----:B------:R-:W-:Y:S05]  /*2020*/  @!P0 BRA `(.L_x_803) ;  /* 0x000001d000008947 */ /* 0x000fea0003800000 */
[----:B------:R-:W-:Y:S02]  /*2030*/  IABS R3, R136 ;  /* 0x0000008800037213 */ /* 0x000fe40000000000 */
[----:B-1----:R-:W-:Y:S02]  /*2040*/  IADD3 R7, R136, -0x1, R9 ;  /* 0xffffffff88077810 */ /* 0x002fe40007ffe009 */
[----:B------:R-:W1:Y:S03]  /*2050*/  I2F.RP R2, R3 ;  /* 0x0000000300027306 */ /* 0x000e660000209400 */
[----:B------:R-:W-:-:S05]  /*2060*/  IMAD.IADD R7, R7, 0x1, -R6 ;  /* 0x0000000107077824 */ /* 0x000fca00078e0a06 */
[----:B------:R-:W-:Y:S01]  /*2070*/  IABS R11, R7 ;  /* 0x00000007000b7213 */ /* 0x000fe20000000000 */
[----:B-1----:R-:W1:Y:S02]  /*2080*/  MUFU.RCP R2, R2 ;  /* 0x0000000200027308 */ /* 0x002e640000001000 */
[----:B-1----:R-:W-:-:S06]  /*2090*/  IADD3 R2, R2, 0xffffffe, RZ ;  /* 0x0ffffffe02027810 */ /* 0x002fcc0007ffe0ff */
[----:B------:R-:W1:Y:S02]  /*20a0*/  F2I.FTZ.U32.TRUNC.NTZ R5, R2 ;  /* 0x0000000200057305 */ /* 0x000e64000021f000 */
        /* <DEDUP_REMOVED lines=21> */
.L_x_803:
[----:B------:R-:W-:Y:S05]  /*2200*/  BSYNC B0 ;  /* 0x0000000000007941 */ /* 0x000fea0003800000 */
.L_x_802:
[----:B------:R-:W-:Y:S01]  /*2210*/  IMAD R3, R15, R2, R6 ;  /* 0x000000020f037224 */ /* 0x000fe200078e0206 */
[----:B------:R-:W2:Y:S03]  /*2220*/  S2R R11, SR_TID.X ;  /* 0x00000000000b7919 */ /* 0x000ea60000002100 */
[C---:B------:R-:W-:Y:S02]  /*2230*/  IMAD.IADD R2, R3.reuse, 0x1, R2 ;  /* 0x0000000103027824 */ /* 0x040fe400078e0202 */
[----:B------:R-:W-:-:S03]  /*2240*/  IMAD R3, R3, 0x50, -R12 ;  /* 0x0000005003037824 */ /* 0x000fc600078e0a0c */
[----:B------:R-:W-:Y:S02]  /*2250*/  IMNMX R2, R9, R2, PT ;  /* 0x0000000209027217 */ /* 0x000fe40003800200 */
[----:B------:R-:W-:-:S03]  /*2260*/  IMNMX R3, RZ, R3, !PT ;  /* 0x00000003ff037217 */ /* 0x000fc60007800200 */
[----:B------:R-:W-:Y:S02]  /*2270*/  IMAD R2, R2, 0x50, -R12 ;  /* 0x0000005002027824 */ /* 0x000fe400078e0a0c */
[----:B------:R-:W-:-:S03]  /*2280*/  IMAD.WIDE.U32 R4, R3, -0x33333333, RZ ;  /* 0xcccccccd03047825 */ /* 0x000fc600078e00ff */
[----:B------:R-:W-:Y:S02]  /*2290*/  IMNMX R2, R2, R0, PT ;  /* 0x0000000002027217 */ /* 0x000fe40003800200 */
[----:B------:R-:W-:Y:S02]  /*22a0*/  SHF.R.U32.HI R129, RZ, 0x6, R5 ;  /* 0x00000006ff817819 */ /* 0x000fe40000011605 */
[----:B------:R-:W-:Y:S02]  /*22b0*/  ISETP.GT.AND P0, PT, R2, R3, PT ;  /* 0x000000030200720c */ /* 0x000fe40003f04270 */
[----:B--2---:R-:W-:Y:S01]  /*22c0*/  SHF.R.S32.HI R10, RZ, 0x1f, R11 ;  /* 0x0000001fff0a7819 */ /* 0x004fe2000001140b */
[----:B------:R-:W-:-:S03]  /*22d0*/  IMAD.MOV.U32 R4, RZ, RZ, R129 ;  /* 0x000000ffff047224 */ /* 0x000fc600078e0081 */
[CC--:B------:R-:W-:Y:S02]  /*22e0*/  LEA.HI R5, R10.reuse, R11.reuse, RZ, 0x5 ;  /* 0x0000000b0a057211 */ /* 0x0c0fe400078f28ff */
[----:B-1----:R-:W-:-:S04]  /*22f0*/  LEA.HI R7, R10, R11, RZ, 0x3 ;  /* 0x0000000b0a077211 */ /* 0x002fc800078f18ff */
[----:B------:R-:W-:Y:S02]  /*2300*/  LOP3.LUT R8, R7, 0xfffffff8, RZ, 0xc0, !PT ;  /* 0xfffffff807087812 */ /* 0x000fe400078ec0ff */
[----:B------:R-:W-:Y:S02]  /*2310*/  @P0 IADD3 R3, R2, 0x4f, RZ ;  /* 0x0000004f02030810 */ /* 0x000fe40007ffe0ff */
[----:B------:R-:W-:Y:S01]  /*2320*/  LEA.HI R2, R10, R11, RZ, 0x2 ;  /* 0x0000000b0a027211 */ /* 0x000fe200078f10ff */
[----:B------:R-:W-:Y:S01]  /*2330*/  IMAD.IADD R164, R11, 0x1, -R8 ;  /* 0x000000010ba47824 */ /* 0x000fe200078e0a08 */
[----:B------:R-:W-:Y:S01]  /*2340*/  SHF.R.S32.HI R138, RZ, 0x3, R7 ;  /* 0x00000003ff8a7819 */ /* 0x000fe20000011407 */
[----:B------:R-:W-:Y:S01]  /*2350*/  @P0 IMAD.HI R3, R3, 0x66666667, RZ ;  /* 0x6666666703030827 */ /* 0x000fe200078e02ff */
[----:B------:R-:W-:Y:S02]  /*2360*/  LOP3.LUT R9, R2, 0xfffffffc, RZ, 0xc0, !PT ;  /* 0xfffffffc02097812 */ /* 0x000fe400078ec0ff */
[--C-:B------:R-:W-:Y:S01]  /*2370*/  SHF.R.S32.HI R82, RZ, 0x2, R2.reuse ;  /* 0x00000002ff527819 */ /* 0x100fe20000011402 */
[----:B------:R-:W-:Y:S01]  /*2380*/  IMAD.SHL.U32 R134, R164, 0x8, RZ ;  /* 0x00000008a4867824 */ /* 0x000fe200078e00ff */
[----:B------:R-:W-:Y:S01]  /*2390*/  SHF.R.S32.HI R2, RZ, 0x1f, R2 ;  /* 0x0000001fff027819 */ /* 0x000fe20000011402 */
[----:B------:R-:W-:Y:S01]  /*23a0*/  IMAD.IADD R163, R11, 0x1, -R9 ;  /* 0x000000010ba37824 */ /* 0x000fe200078e0a09 */
[----:B------:R-:W-:Y:S01]  /*23b0*/  @P0 SHF.R.U32.HI R6, RZ, 0x1f, R3 ;  /* 0x0000001fff060819 */ /* 0x000fe20000011603 */
[----:B------:R-:W-:Y:S01]  /*23c0*/  IMAD.MOV.U32 R9, RZ, RZ, 0x40 ;  /* 0x00000040ff097424 */ /* 0x000fe200078e00ff */
[----:B------:R-:W-:Y:S01]  /*23d0*/  LEA.HI R2, R2, R82, RZ, 0x3 ;  /* 0x0000005202027211 */ /* 0x000fe200078f18ff */
[----:B------:R-:W-:Y:S01]  /*23e0*/  IMAD.SHL.U32 R28, R163, 0x8, RZ ;  /* 0x00000008a31c7824 */ /* 0x000fe200078e00ff */
[----:B------:R-:W-:Y:S01]  /*23f0*/  @P0 LEA.HI.SX32 R4, R3, R6, 0x1b ;  /* 0x0000000603040211 */ /* 0x000fe200078fdaff */
[----:B------:R-:W-:Y:S01]  /*2400*/  IMAD.SHL.U32 R24, R163, 0x4, RZ ;  /* 0x00000004a3187824 */ /* 0x000fe200078e00ff */
[----:B------:R-:W-:-:S02]  /*2410*/  LOP3.LUT R2, R2, 0xfffffff8, RZ, 0xc0, !PT ;  /* 0xfffffff802027812 */ /* 0x000fc400078ec0ff */
[----:B------:R-:W-:Y:S02]  /*2420*/  SHF.R.S32.HI R3, RZ, 0x5, R5 ;  /* 0x00000005ff037819 */ /* 0x000fe40000011405 */
[C---:B------:R-:W-:Y:S01]  /*2430*/  IADD3 R139, R82.reuse, 0x20, RZ ;  /* 0x00000020528b7810 */ /* 0x040fe20007ffe0ff */
[C---:B------:R-:W-:Y:S01]  /*2440*/  IMAD.IADD R2, R82.reuse, 0x1, -R2 ;  /* 0x0000000152027824 */ /* 0x040fe200078e0a02 */
[----:B------:R-:W-:Y:S01]  /*2450*/  IADD3 R146, R82, 0x40, RZ ;  /* 0x0000004052927810 */ /* 0x000fe20007ffe0ff */
[----:B------:R-:W-:Y:S01]  /*2460*/  IMAD.SHL.U32 R157, R3, 0x200, RZ ;  /* 0x00000200039d7824 */ /* 0x000fe200078e00ff */
[----:B------:R-:W-:Y:S01]  /*2470*/  SHF.R.S32.HI R3, RZ, 0x1f, R139 ;  /* 0x0000001fff037819 */ /* 0x000fe2000001148b */
[----:B------:R-:W-:Y:S01]  /*2480*/  IMAD.SHL.U32 R6, R139, 0x40, RZ ;  /* 0x000000408b067824 */ /* 0x000fe200078e00ff */
[C---:B------:R-:W-:Y:S01]  /*2490*/  LOP3.LUT P0, RZ, R2.reuse, 0x4, RZ, 0xc0, !PT ;  /* 0x0000000402ff7812 */ /* 0x040fe2000780c0ff */
[----:B------:R-:W-:Y:S01]  /*24a0*/  IMAD.SHL.U32 R2, R2, 0x40, RZ ;  /* 0x0000004002027824 */ /* 0x000fe200078e00ff */
[----:B------:R-:W-:Y:S01]  /*24b0*/  SHF.R.S32.HI R8, RZ, 0x1f, R146 ;  /* 0x0000001fff087819 */ /* 0x000fe20000011492 */
[----:B------:R-:W-:Y:S01]  /*24c0*/  IMAD.SHL.U32 R5, R146, 0x40, RZ ;  /* 0x0000004092057824 */ /* 0x000fe200078e00ff */
[----:B------:R-:W-:-:S02]  /*24d0*/  ISETP.GT.AND P1, PT, R4, R129, PT ;  /* 0x000000810400720c */ /* 0x000fc40003f24270 */
[----:B------:R-:W-:Y:S02]  /*24e0*/  LOP3.LUT R147, R2, 0x1c0, RZ, 0xc0, !PT ;  /* 0x000001c002937812 */ /* 0x000fe400078ec0ff */
[----:B------:R-:W-:Y:S02]  /*24f0*/  LEA.HI R7, R3, R139, RZ, 0x3 ;  /* 0x0000008b03077211 */ /* 0x000fe400078f18ff */
[----:B------:R-:W-:Y:S02]  /*2500*/  SHF.R.U32.HI R156, RZ, 0x3, R147 ;  /* 0x00000003ff9c7819 */ /* 0x000fe40000011693 */
[----:B------:R-:W-:Y:S02]  /*2510*/  LOP3.LUT R2, R147, 0x18, R28, 0xf8, !PT ;  /* 0x0000001893027812 */ /* 0x000fe400078ef81c */
[----:B------:R-:W-:Y:S02]  /*2520*/  LEA.HI R3, R8, R146, RZ, 0x3 ;  /* 0x0000009208037211 */ /* 0x000fe400078f18ff */
[----:B------:R-:W-:-:S02]  /*2530*/  LOP3.LUT R2, R157, R2, R156, 0xf6, !PT ;  /* 0x000000029d027212 */ /* 0x000fc400078ef69c */
[----:B------:R-:W-:Y:S01]  /*2540*/  LOP3.LUT R151, R5, 0x1c0, RZ, 0xc0, !PT ;  /* 0x000001c005977812 */ /* 0x000fe200078ec0ff */
[----:B------:R-:W-:Y:S01]  /*2550*/  IMAD.SHL.U32 R5, R3, 0x40, RZ ;  /* 0x0000004003057824 */ /* 0x000fe200078e00ff */
[----:B------:R-:W-:Y:S01]  /*2560*/  LOP3.LUT R150, R6, 0x1c0, RZ, 0xc0, !PT ;  /* 0x000001c006967812 */ /* 0x000fe200078ec0ff */
[----:B------:R-:W-:Y:S01]  /*2570*/  IMAD.SHL.U32 R6, R7, 0x40, RZ ;  /* 0x0000004007067824 */ /* 0x000fe200078e00ff */
[----:B------:R-:W-:Y:S02]  /*2580*/  SEL R3, R9, 0xffffffc0, !P0 ;  /* 0xffffffc009037807 */ /* 0x000fe40004000000 */
[----:B------:R-:W-:Y:S02]  /*2590*/  LEA R80, R2, 0x100, 0x1 ;  /* 0x0000010002507811 */ /* 0x000fe400078e08ff */
[----:B------:R-:W-:Y:S02]  /*25a0*/  SHF.R.S32.HI R186, RZ, 0x1f, R138 ;  /* 0x0000001fffba7819 */ /* 0x000fe4000001148a */
[----:B------:R-:W-:Y:S01]  /*25b0*/  SHF.R.S32.HI R29, RZ, 0x1f, R28 ;  /* 0x0000001fff1d7819 */ /* 0x000fe2000001141c */
[----:B------:R-:W-:Y:S01]  /*25c0*/  IMAD.IADD R81, R80, 0x1, R3 ;  /* 0x0000000150517824 */ /* 0x000fe200078e0203 */
[----:B------:R-:W-:-:S02]  /*25d0*/  SHF.R.S32.HI R25, RZ, 0x1f, R24 ;  /* 0x0000001fff197819 */ /* 0x000fc40000011418 */
[----:B------:R-:W-:Y:S02]  /*25e0*/  IADD3 R26, R24, 0x10, RZ ;  /* 0x00000010181a7810 */ /* 0x000fe40007ffe0ff */
[----:B------:R-:W-:Y:S02]  /*25f0*/  SHF.R.S32.HI R135, RZ, 0x1f, R134 ;  /* 0x0000001fff877819 */ /* 0x000fe40000011486 */
[----:B------:R-:W-:Y:S02]  /*2600*/  SHF.R.U32.HI R187, RZ, 0x3, R150 ;  /* 0x00000003ffbb7819 */ /* 0x000fe40000011696 */
[----:B------:R-:W-:Y:S02]  /*2610*/  SHF.R.U32.HI R188, RZ, 0x3, R151 ;  /* 0x00000003ffbc7819 */ /* 0x000fe40000011697 */
[----:B------:R-:W-:Y:S02]  /*2620*/  LOP3.LUT R161, R6, 0xfffffe00, RZ, 0xc0, !PT ;  /* 0xfffffe0006a17812 */ /* 0x000fe400078ec0ff */
[----:B------:R-:W-:Y:S01]  /*2630*/  LOP3.LUT R162, R5, 0xfffffe00, RZ, 0xc0, !PT ;  /* 0xfffffe0005a27812 */ /* 0x000fe200078ec0ff */
[----:B------:R-:W-:Y:S05]  /*2640*/  @!P1 BRA `(.L_x_804) ;  /* 0x0000548000009947 */ /* 0x000fea0003800000 */
[----:B------:R-:W-:-:S04]  /*2650*/  ISETP.NE.U32.AND P0, PT, RZ, c[0x0][0x340], PT ;  /* 0x0000d000ff007a0c */ /* 0x000fc80003f05070 */
[----:B------:R-:W-:-:S13]  /*2660*/  ISETP.NE.AND.EX P2, PT, RZ, c[0x0][0x344], PT, P0 ;  /* 0x0000d100ff007a0c */ /* 0x000fda0003f45300 */
[----:B------:R-:W-:-:S05]  /*2670*/  @P2 IMAD.WIDE R2, R34, R172, c[0x0][0x340] ;  /* 0x0000d00022022625 */ /* 0x000fca00078e02ac */
[----:B------:R1:W2:Y:S01]  /*2680*/  @P2 LDG.E R22, [R2.64] ;  /* 0x0000000802162981 */ /* 0x0002a2000c1e1900 */
[----:B------:R-:W-:Y:S01]  /*2690*/  IADD3 R123, P0, R138, R14, RZ ;  /* 0x0000000e8a7b7210 */ /* 0x000fe20007f1e0ff */
[----:B------:R-:W-:Y:S01]  /*26a0*/  IMAD.MOV.U32 R142, RZ, RZ, 0x50 ;  /* 0x00000050ff8e7424 */ /* 0x000fe200078e00ff */
[----:B------:R-:W-:Y:S01]  /*26b0*/  SHF.R.S32.HI R21, RZ, 0x1f, R34 ;  /* 0x0000001fff157819 */ /* 0x000fe20000011422 */
[----:B------:R-:W-:Y:S01]  /*26c0*/  IMAD.MOV.U32 R20, RZ, RZ, c[0x0][0x238] ;  /* 0x00008e00ff147624 */ /* 0x000fe200078e00ff */
[----:B------:R-:W-:Y:S01]  /*26d0*/  LEA.HI.X.SX32 R132, R14, R186, 0x1, P0 ;  /* 0x000000ba0e847211 */ /* 0x000fe200000f0eff */
[C---:B------:R-:W-:Y:S01]  /*26e0*/  IMAD R171, R142.reuse, c[0x0][0x23c], RZ ;  /* 0x00008f008eab7a24 */ /* 0x040fe200078e02ff */
[----:B------:R-:W-:Y:S01]  /*26f0*/  SEL R30, R21, RZ, !P3 ;  /* 0x000000ff151e7207 */ /* 0x000fe20005800000 */
[----:B------:R-:W-:Y:S01]  /*2700*/  IMAD.WIDE.U32 R148, R142, c[0x0][0x238], RZ ;  /* 0x00008e008e947a25 */ /* 0x000fe200078e00ff */
[----:B------:R-:W-:Y:S02]  /*2710*/  IADD3 R33, R4, -0x1, RZ ;  /* 0xffffffff04217810 */ /* 0x000fe40007ffe0ff */
[----:B------:R-:W-:Y:S01]  /*2720*/  IADD3 R113, -R138, R0, RZ ;  /* 0x000000008a717210 */ /* 0x000fe20007ffe1ff */
[----:B------:R-:W-:Y:S01]  /*2730*/  IMAD R5, R132, c[0x0][0x238], RZ ;  /* 0x00008e0084057a24 */ /* 0x000fe200078e02ff */
[----:B------:R-:W-:Y:S01]  /*2740*/  SEL R27, R34, RZ, !P3 ;  /* 0x000000ff221b7207 */ /* 0x000fe20005800000 */
[----:B------:R-:W-:Y:S01]  /*2750*/  IMAD R4, R30, c[0x0][0x248], RZ ;  /* 0x000092001e047a24 */ /* 0x000fe200078e02ff */
[----:B------:R-:W-:Y:S01]  /*2760*/  ISETP.GE.AND P5, PT, R134, c[0x0][0x1d4], PT ;  /* 0x0000750086007a0c */ /* 0x000fe20003fa6270 */
[----:B------:R-:W-:Y:S01]  /*2770*/  IMAD R5, R123, c[0x0][0x23c], R5 ;  /* 0x00008f007b057a24 */ /* 0x000fe200078e0205 */
[C---:B------:R-:W-:Y:S01]  /*2780*/  SHF.L.U32 R177, R20.reuse, 0x4, RZ ;  /* 0x0000000414b17819 */ /* 0x040fe200000006ff */
[----:B------:R-:W-:Y:S01]  /*2790*/  IMAD R10, R33, -0x50, R113 ;  /* 0xffffffb0210a7824 */ /* 0x000fe200078e0271 */
[----:B------:R-:W-:Y:S01]  /*27a0*/  SHF.L.U64.HI R172, R20, R172, c[0x0][0x23c] ;  /* 0x00008f0014ac7619 */ /* 0x000fe200000102ac */
[----:B------:R-:W-:Y:S01]  /*27b0*/  IMAD R4, R27, c[0x0][0x24c], R4 ;  /* 0x000093001b047a24 */ /* 0x000fe200078e0204 */
[----:B------:R-:W-:Y:S01]  /*27c0*/  SHF.R.S32.HI R31, RZ, 0x1f, R82 ;  /* 0x0000001fff1f7819 */ /* 0x000fe20000011452 */
[----:B------:R-:W-:Y:S01]  /*27d0*/  IMAD.IADD R171, R149, 0x1, R171 ;  /* 0x0000000195ab7824 */ /* 0x000fe200078e02ab */
[----:B------:R-:W-:Y:S01]  /*27e0*/  ISETP.GE.AND P0, PT, R10, 0x1, PT ;  /* 0x000000010a00780c */ /* 0x000fe20003f06270 */
[----:B------:R-:W-:Y:S01]  /*27f0*/  IMAD.WIDE.U32 R182, R82, c[0x0][0x1e0], RZ ;  /* 0x0000780052b67a25 */ /* 0x000fe200078e00ff */
[----:B------:R-:W-:-:S02]  /*2800*/  IADD3 R19, R13, R159, RZ ;  /* 0x0000009f0d137210 */ /* 0x000fc40007ffe0ff */
[----:B------:R-:W-:Y:S01]  /*2810*/  IADD3 R102, R28, 0x20, RZ ;  /* 0x000000201c667810 */ /* 0x000fe20007ffe0ff */
[----:B-1----:R-:W-:Y:S01]  /*2820*/  IMAD.WIDE.U32 R2, R123, c[0x0][0x238], R134 ;  /* 0x00008e007b027a25 */ /* 0x002fe200078e0086 */
[----:B------:R-:W-:Y:S02]  /*2830*/  SHF.R.S32.HI R23, RZ, 0x1f, R19 ;  /* 0x0000001fff177819 */ /* 0x000fe40000011413 */
[----:B------:R-:W-:Y:S01]  /*2840*/  MOV R189, c[0x0][0x27c] ;  /* 0x00009f0000bd7a02 */ /* 0x000fe20000000f00 */
[----:B------:R-:W-:Y:S01]  /*2850*/  IMAD.IADD R3, R3, 0x1, R5 ;  /* 0x0000000103037824 */ /* 0x000fe200078e0205 */
[----:B------:R-:W-:Y:S01]  /*2860*/  MOV R169, 0x5 ;  /* 0x0000000500a97802 */ /* 0x000fe20000000f00 */
[----:B------:R-:W-:Y:S01]  /*2870*/  IMAD R9, R31, c[0x0][0x280], RZ ;  /* 0x0000a0001f097a24 */ /* 0x000fe200078e02ff */
[----:B------:R-:W-:Y:S01]  /*2880*/  P2R R133, PR, RZ, 0x20 ;  /* 0x00000020ff857803 */ /* 0x000fe20000000000 */
[----:B------:R-:W-:Y:S01]  /*2890*/  IMAD.WIDE.U32 R2, R32, c[0x0][0x240], R2 ;  /* 0x0000900020027a25 */ /* 0x000fe200078e0002 */
[----:B------:R-:W-:-:S03]  /*28a0*/  ISETP.GE.AND P6, PT, R28, c[0x0][0x1d4], PT ;  /* 0x000075001c007a0c */ /* 0x000fc60003fc6270 */
[----:B------:R-:W-:Y:S02]  /*28b0*/  IMAD R3, R32, c[0x0][0x244], R3 ;  /* 0x0000910020037a24 */ /* 0x000fe400078e0203 */
[----:B------:R-:W-:Y:S02]  /*28c0*/  IMAD R12, R82, c[0x0][0x284], R9 ;  /* 0x0000a100520c7a24 */ /* 0x000fe400078e0209 */
[----:B------:R-:W-:Y:S01]  /*28d0*/  IMAD.WIDE.U32 R116, R27, c[0x0][0x248], R2 ;  /* 0x000092001b747a25 */ /* 0x000fe200078e0002 */
[----:B------:R-:W-:-:S03]  /*28e0*/  SHF.R.S32.HI R3, RZ, 0x1f, R33 ;  /* 0x0000001fff037819 */ /* 0x000fc60000011421 */
[----:B------:R-:W-:Y:S01]  /*28f0*/  IMAD R2, R171, R33, RZ ;  /* 0x00000021ab027224 */ /* 0x000fe200078e02ff */
[----:B------:R-:W-:Y:S01]  /*2900*/  IADD3 R115, R117, R4, RZ ;  /* 0x0000000475737210 */ /* 0x000fe20007ffe0ff */
[----:B------:R-:W-:Y:S02]  /*2910*/  IMAD.MOV.U32 R114, RZ, RZ, R116 ;  /* 0x000000ffff727224 */ /* 0x000fe400078e0074 */
[-C--:B------:R-:W-:Y:S02]  /*2920*/  IMAD R4, R3, R148.reuse, R2 ;  /* 0x0000009403047224 */ /* 0x080fe400078e0202 */
[----:B------:R-:W-:-:S04]  /*2930*/  IMAD.WIDE.U32 R2, R33, R148, R114 ;  /* 0x0000009421027225 */ /* 0x000fc800078e0072 */
[----:B------:R-:W-:Y:S01]  /*2940*/  IMAD.MOV.U32 R152, RZ, RZ, c[0x0][0x280] ;  /* 0x0000a000ff987624 */ /* 0x000fe200078e00ff */
[----:B------:R-:W-:Y:S01]  /*2950*/  IADD3 R3, R3, R4, RZ ;  /* 0x0000000403037210 */ /* 0x000fe20007ffe0ff */
[----:B------:R-:W-:Y:S01]  /*2960*/  IMAD.MOV.U32 R153, RZ, RZ, c[0x0][0x290] ;  /* 0x0000a400ff997624 */ /* 0x000fe200078e00ff */
[----:B------:R-:W-:Y:S01]  /*2970*/  @P0 LEA R4, P1, R2, c[0x0][0x220], 0x1 ;  /* 0x0000880002040a11 */ /* 0x000fe200078208ff */
[C---:B------:R-:W-:Y:S01]  /*2980*/  IMAD.SHL.U32 R175, R152.reuse, 0x20, RZ ;  /* 0x0000002098af7824 */ /* 0x040fe200078e00ff */
[-C--:B------:R-:W-:Y:S02]  /*2990*/  SHF.L.U64.HI R154, R152, R169.reuse, c[0x0][0x284] ;  /* 0x0000a100989a7619 */ /* 0x080fe400000102a9 */
[----:B------:R-:W-:Y:S02]  /*29a0*/  @P0 LEA.HI.X R5, R2, c[0x0][0x224], R3, 0x1, P1 ;  /* 0x0000890002050a11 */ /* 0x000fe400008f0c03 */
[----:B------:R-:W-:Y:S02]  /*29b0*/  ISETP.GE.AND P1, PT, R10, 0x11, PT ;  /* 0x000000110a00780c */ /* 0x000fe40003f26270 */
[C---:B------:R-:W-:Y:S01]  /*29c0*/  SHF.L.U64.HI R155, R153.reuse, R169, c[0x0][0x294] ;  /* 0x0000a500999b7619 */ /* 0x040fe200000102a9 */
[----:B------:R-:W-:Y:S01]  /*29d0*/  @!PT LDS RZ, [RZ] ;  /* 0x00000000fffff984 */ /* 0x000fe20000000800 */
[----:B------:R-:W-:Y:S01]  /*29e0*/  @!PT LDS RZ, [RZ] ;  /* 0x00000000fffff984 */ /* 0x000fe20000000800 */
[----:B------:R-:W-:Y:S01]  /*29f0*/  @!PT LDS RZ, [RZ] ;  /* 0x00000000fffff984 */ /* 0x000fe20000000800 */
[----:B------:R1:W-:Y:S01]  /*2a00*/  @P0 LDGSTS.E.BYPASS.LTC128B.128 [R219+0x2900], [R4.64], !P5 ;  /* 0x0290000004db0fae */ /* 0x0003e2000e901d48 */
[----:B------:R-:W-:-:S09]  /*2a10*/  SHF.L.U32 R176, R153, 0x5, RZ ;  /* 0x0000000599b07819 */ /* 0x000fd200000006ff */
[----:B-1----:R-:W-:-:S05]  /*2a20*/  @P1 IADD3 R5, P0, R177, R2, RZ ;  /* 0x00000002b1051210 */ /* 0x002fca0007f1e0ff */
[----:B------:R-:W-:Y:S01]  /*2a30*/  @P1 IMAD.X R6, R3, 0x1, R172, P0 ;  /* 0x0000000103061824 */ /* 0x000fe200000e06ac */
[----:B------:R-:W-:-:S04]  /*2a40*/  @P1 LEA R4, P0, R5, c[0x0][0x220], 0x1 ;  /* 0x0000880005041a11 */ /* 0x000fc800078008ff */
[----:B------:R-:W-:Y:S02]  /*2a50*/  @P1 LEA.HI.X R5, R5, c[0x0][0x224], R6, 0x1, P0 ;  /* 0x0000890005051a11 */ /* 0x000fe400000f0c06 */
[----:B------:R-:W-:-:S03]  /*2a60*/  ISETP.GE.AND P0, PT, R10, 0x21, PT ;  /* 0x000000210a00780c */ /* 0x000fc60003f06270 */
[----:B------:R1:W-:Y:S10]  /*2a70*/  @P1 LDGSTS.E.BYPASS.LTC128B.128 [R219+0x3100], [R4.64], !P5 ;  /* 0x0310000004db1fae */ /* 0x0003f4000e901d48 */
[----:B------:R-:W-:-:S02]  /*2a80*/  @P0 MOV R6, c[0x0][0x23c] ;  /* 0x00008f0000060a02 */ /* 0x000fc40000000f00 */
[----:B-1----:R-:W-:-:S04]  /*2a90*/  @P0 LEA R4, P1, R20, R2, 0x5 ;  /* 0x0000000214040211 */ /* 0x002fc800078228ff */
[----:B------:R-:W-:Y:S02]  /*2aa0*/  @P0 LEA.HI.X R5, R20, R3, R6, 0x5, P1 ;  /* 0x0000000314050211 */ /* 0x000fe400008f2c06 */
[----:B------:R-:W-:-:S04]  /*2ab0*/  @P0 LEA R6, P1, R4, c[0x0][0x220], 0x1 ;  /* 0x0000880004060a11 */ /* 0x000fc800078208ff */
[----:B------:R-:W-:Y:S02]  /*2ac0*/  @P0 LEA.HI.X R7, R4, c[0x0][0x224], R5, 0x1, P1 ;  /* 0x0000890004070a11 */ /* 0x000fe400008f0c05 */
[----:B------:R-:W-:-:S03]  /*2ad0*/  ISETP.GE.AND P1, PT, R10, 0x31, PT ;  /* 0x000000310a00780c */ /* 0x000fc60003f26270 */
[----:B------:R1:W-:Y:S10]  /*2ae0*/  @P0 LDGSTS.E.BYPASS.LTC128B.128 [R219+0x3900], [R6.64], !P5 ;  /* 0x0390000006db0fae */ /* 0x0003f4000e901d48 */
[----:B------:R-:W-:-:S04]  /*2af0*/  @P1 IMAD.MOV.U32 R4, RZ, RZ, c[0x0][0x23c] ;  /* 0x00008f00ff041624 */ /* 0x000fc800078e00ff */
[----:B------:R-:W-:Y:S02]  /*2b00*/  @P1 IMAD R8, R4, 0x30, RZ ;  /* 0x0000003004081824 */ /* 0x000fe400078e02ff */
[----:B------:R-:W-:-:S04]  /*2b10*/  @P1 IMAD.WIDE.U32 R4, R20, 0x30, R2 ;  /* 0x0000003014041825 */ /* 0x000fc800078e0002 */
[----:B------:R-:W-:Y:S01]  /*2b20*/  @P1 IMAD.IADD R5, R5, 0x1, R8 ;  /* 0x0000000105051824 */ /* 0x000fe200078e0208 */
[----:B------:R-:W-:-:S04]  /*2b30*/  @P1 LEA R8, P0, R4, c[0x0][0x220], 0x1 ;  /* 0x0000880004081a11 */ /* 0x000fc800078008ff */
[----:B------:R-:W-:Y:S01]  /*2b40*/  @P1 LEA.HI.X R9, R4, c[0x0][0x224], R5, 0x1, P0 ;  /* 0x0000890004091a11 */ /* 0x000fe200000f0c05 */
[----:B------:R-:W-:Y:S01]  /*2b50*/  IMAD.WIDE.U32 R4, R19, c[0x0][0x1e0], RZ ;  /* 0x0000780013047a25 */ /* 0x000fe200078e00ff */
[----:B------:R-:W-:-:S03]  /*2b60*/  ISETP.GE.AND P0, PT, R10, 0x41, PT ;  /* 0x000000410a00780c */ /* 0x000fc60003f06270 */
[----:B-1----:R-:W-:Y:S01]  /*2b70*/  IMAD.WIDE.U32 R6, R82, c[0x0][0x280], R24 ;  /* 0x0000a00052067a25 */ /* 0x002fe200078e0018 */
[----:B------:R1:W-:Y:S03]  /*2b80*/  @P1 LDGSTS.E.BYPASS.LTC128B.128 [R219+0x4100], [R8.64], !P5 ;  /* 0x0410000008db1fae */ /* 0x0003e6000e901d48 */
[----:B------:R-:W-:Y:S01]  /*2b90*/  IMAD.MOV.U32 R14, RZ, RZ, R6 ;  /* 0x000000ffff0e7224 */ /* 0x000fe200078e0006 */
[----:B------:R-:W-:Y:S01]  /*2ba0*/  IADD3 R15, R7, R12, RZ ;  /* 0x0000000c070f7210 */ /* 0x000fe20007ffe0ff */
[----:B------:R-:W-:-:S04]  /*2bb0*/  IMAD R7, R23, c[0x0][0x1e0], RZ ;  /* 0x0000780017077a24 */ /* 0x000fc800078e02ff */
[----:B------:R-:W-:Y:S01]  /*2bc0*/  @P0 LEA R18, P1, R20, R2, 0x6 ;  /* 0x0000000214120211 */ /* 0x000fe200078230ff */
[----:B------:R-:W-:Y:S02]  /*2bd0*/  IMAD R10, R19, c[0x0][0x1e4], R7 ;  /* 0x00007900130a7a24 */ /* 0x000fe400078e0207 */
[----:B------:R-:W-:Y:S02]  /*2be0*/  @P0 IMAD.MOV.U32 R2, RZ, RZ, c[0x0][0x23c] ;  /* 0x00008f00ff020624 */ /* 0x000fe400078e00ff */
[----:B------:R-:W-:Y:S01]  /*2bf0*/  IMAD.WIDE.U32 R6, R82, c[0x0][0x290], R24 ;  /* 0x0000a40052067a25 */ /* 0x000fe200078e0018 */
[----:B------:R-:W-:Y:S02]  /*2c00*/  IADD3 R5, R5, R10, RZ ;  /* 0x0000000a05057210 */ /* 0x000fe40007ffe0ff */
[----:B------:R-:W-:Y:S01]  /*2c10*/  @P0 LEA.HI.X R20, R20, R3, R2, 0x6, P1 ;  /* 0x0000000314140211 */ /* 0x000fe200008f3402 */
[----:B------:R-:W-:Y:S01]  /*2c20*/  IMAD.WIDE.U32 R2, R82, c[0x0][0x290], R28 ;  /* 0x0000a40052027a25 */ /* 0x000fe200078e001c */
[----:B------:R-:W-:-:S02]  /*2c30*/  @P0 LEA R16, P1, R18, c[0x0][0x220], 0x1 ;  /* 0x0000880012100a11 */ /* 0x000fc400078208ff */
[----:B------:R-:W-:Y:S01]  /*2c40*/  MOV R10, R6 ;  /* 0x00000006000a7202 */ /* 0x000fe20000000f00 */
[----:B-----5:R-:W-:-:S04]  /*2c50*/  IMAD.WIDE.U32 R100, R137, c[0x0][0x280], R14 ;  /* 0x0000a00089647a25 */ /* 0x020fc800078e000e */
[----:B-1----:R-:W-:-:S04]  /*2c60*/  IMAD R8, R31, c[0x0][0x290], RZ ;  /* 0x0000a4001f087a24 */ /* 0x002fc800078e02ff */
[C---:B------:R-:W-:Y:S02]  /*2c70*/  IMAD R17, R82.reuse, c[0x0][0x294], R8 ;  /* 0x0000a50052117a24 */ /* 0x040fe400078e0208 */
[----:B------:R-:W-:-:S03]  /*2c80*/  IMAD.WIDE.U32 R8, R82, c[0x0][0x280], R28 ;  /* 0x0000a00052087a25 */ /* 0x000fc600078e001c */
[----:B------:R-:W-:Y:S01]  /*2c90*/  IADD3 R11, R7, R17, RZ ;  /* 0x00000011070b7210 */ /* 0x000fe20007ffe0ff */
[----:B------:R-:W-:Y:S02]  /*2ca0*/  IMAD.IADD R9, R12, 0x1, R9 ;  /* 0x000000010c097824 */ /* 0x000fe400078e0209 */
[----:B------:R-:W-:Y:S01]  /*2cb0*/  IMAD.WIDE.U32 R12, R32, c[0x0][0x1e8], R4 ;  /* 0x00007a00200c7a25 */ /* 0x000fe200078e0004 */
[----:B------:R-:W-:-:S03]  /*2cc0*/  MOV R4, R2 ;  /* 0x0000000200047202 */ /* 0x000fc60000000f00 */
[----:B------:R-:W-:Y:S01]  /*2cd0*/  IMAD.IADD R5, R17, 0x1, R3 ;  /* 0x0000000111057824 */ /* 0x000fe200078e0203 */
[----:B------:R-:W-:Y:S01]  /*2ce0*/  @P0 LEA.HI.X R17, R18, c[0x0][0x224], R20, 0x1, P1 ;  /* 0x0000890012110a11 */ /* 0x000fe200008f0c14 */
[----:B------:R-:W-:Y:S02]  /*2cf0*/  IMAD R7, R32, c[0x0][0x1ec], R13 ;  /* 0x00007b0020077a24 */ /* 0x000fe400078e020d */
[----:B------:R-:W-:Y:S02]  /*2d00*/  IMAD.MOV.U32 R6, RZ, RZ, R12 ;  /* 0x000000ffff067224 */ /* 0x000fe400078e000c */
[----:B------:R1:W-:Y:S01]  /*2d10*/  @P0 LDGSTS.E.BYPASS.LTC128B.128 [R219+0x4900], [R16.64], !P5 ;  /* 0x0490000010db0fae */ /* 0x0003e2000e901d48 */
[----:B------:R-:W-:Y:S01]  /*2d20*/  ISETP.GE.AND P0, PT, R102, c[0x0][0x1d4], PT ;  /* 0x0000750066007a0c */ /* 0x000fe20003f06270 */
[C---:B------:R-:W-:Y:S02]  /*2d30*/  IMAD.WIDE.U32 R98, R137.reuse, c[0x0][0x290], R10 ;  /* 0x0000a40089627a25 */ /* 0x040fe400078e000a */
[----:B------:R-:W0:Y:S01]  /*2d40*/  LDGDEPBAR ;  /* 0x00000000000079af */ /* 0x000e220000000000 */
[----:B------:R-:W-:Y:S01]  /*2d50*/  P2R R91, PR, RZ, 0x1 ;  /* 0x00000001ff5b7803 */ /* 0x000fe20000000000 */
[C---:B------:R-:W-:Y:S01]  /*2d60*/  IMAD.WIDE.U32 R96, R137.reuse, c[0x0][0x280], R8 ;  /* 0x0000a00089607a25 */ /* 0x040fe200078e0008 */
[----:B------:R-:W-:Y:S03]  /*2d70*/  WARPSYNC 0xffffffff ;  /* 0xffffffff00007948 */ /* 0x000fe60003800000 */
[----:B------:R-:W-:-:S04]  /*2d80*/  IMAD.WIDE.U32 R94, R137, c[0x0][0x290], R4 ;  /* 0x0000a400895e7a25 */ /* 0x000fc800078e0004 */
[----:B------:R-:W-:Y:S01]  /*2d90*/  IMAD.SHL.U32 R12, R189, 0x2, RZ ;  /* 0x00000002bd0c7824 */ /* 0x000fe200078e00ff */
[----:B--2---:R-:W-:Y:S01]  /*2da0*/  @P2 MOV R2, R22 ;  /* 0x0000001600022202 */ /* 0x004fe20000000f00 */
[----:B------:R-:W-:Y:S01]  /*2db0*/  @!P2 IMAD.MOV.U32 R2, RZ, RZ, R34 ;  /* 0x000000ffff02a224 */ /* 0x000fe200078e0022 */
[----:B------:R-:W-:Y:S02]  /*2dc0*/  @P2 SHF.R.S32.HI R3, RZ, 0x1f, R22 ;  /* 0x0000001fff032819 */ /* 0x000fe40000011416 */
[----:B------:R-:W-:Y:S02]  /*2dd0*/  @!P2 MOV R3, R21 ;  /* 0x000000150003a202 */ /* 0x000fe40000000f00 */
[----:B------:R-:W-:Y:S02]  /*2de0*/  SEL R18, R2, RZ, !P4 ;  /* 0x000000ff02127207 */ /* 0x000fe40006000000 */
[----:B------:R-:W-:Y:S02]  /*2df0*/  SHF.R.S32.HI R2, RZ, 0x1f, R137 ;  /* 0x0000001fff027819 */ /* 0x000fe40000011489 */
[----:B-1----:R-:W-:Y:S01]  /*2e00*/  SEL R17, R3, RZ, !P4 ;  /* 0x000000ff03117207 */ /* 0x002fe20006000000 */
[----:B------:R-:W-:-:S04]  /*2e10*/  IMAD.WIDE.U32 R84, R18, c[0x0][0x1f0], R6 ;  /* 0x00007c0012547a25 */ /* 0x000fc800078e0006 */
[----:B------:R-:W-:Y:S01]  /*2e20*/  IMAD R3, R2, c[0x0][0x280], RZ ;  /* 0x0000a00002037a24 */ /* 0x000fe200078e02ff */
[----:B------:R-:W-:Y:S01]  /*2e30*/  IADD3 R111, P1, P0, R84, R182, R28 ;  /* 0x000000b6546f7210 */ /* 0x000fe2000783e01c */
[----:B------:R-:W-:Y:S02]  /*2e40*/  IMAD R16, R2, c[0x0][0x290], RZ ;  /* 0x0000a40002107a24 */ /* 0x000fe400078e02ff */
[----:B------:R-:W-:Y:S02]  /*2e50*/  IMAD R2, R31, c[0x0][0x1e0], RZ ;  /* 0x000078001f027a24 */ /* 0x000fe400078e02ff */
[C---:B------:R-:W-:Y:S02]  /*2e60*/  IMAD R3, R137.reuse, c[0x0][0x284], R3 ;  /* 0x0000a10089037a24 */ /* 0x040fe400078e0203 */
[----:B------:R-:W-:Y:S02]  /*2e70*/  IMAD R13, R82, c[0x0][0x1e4], R2 ;  /* 0x00007900520d7a24 */ /* 0x000fe400078e0202 */
[----:B------:R-:W-:-:S02]  /*2e80*/  IMAD R2, R137, c[0x0][0x294], R16 ;  /* 0x0000a50089027a24 */ /* 0x000fc400078e0210 */
[----:B------:R-:W-:Y:S01]  /*2e90*/  IMAD.IADD R112, R101, 0x1, R3 ;  /* 0x0000000165707824 */ /* 0x000fe200078e0203 */
[----:B------:R-:W-:Y:S01]  /*2ea0*/  IADD3 R119, R183, R13, RZ ;  /* 0x0000000db7777210 */ /* 0x000fe20007ffe0ff */
[----:B------:R-:W-:Y:S01]  /*2eb0*/  IMAD R13, R17, c[0x0][0x1f0], RZ ;  /* 0x00007c00110d7a24 */ /* 0x000fe200078e02ff */
[----:B------:R-:W-:Y:S01]  /*2ec0*/  IADD3 R110, R99, R2, RZ ;  /* 0x00000002636e7210 */ /* 0x000fe20007ffe0ff */
[----:B------:R-:W-:Y:S02]  /*2ed0*/  IMAD.IADD R109, R3, 0x1, R97 ;  /* 0x00000001036d7824 */ /* 0x000fe400078e0261 */
[----:B------:R-:W-:Y:S02]  /*2ee0*/  IMAD R6, R18, c[0x0][0x1f4], R13 ;  /* 0x00007d0012067a24 */ /* 0x000fe400078e020d */
[----:B------:R-:W-:-:S03]  /*2ef0*/  IMAD.IADD R108, R2, 0x1, R95 ;  /* 0x00000001026c7824 */ /* 0x000fc600078e025f */
[----:B------:R-:W-:-:S04]  /*2f00*/  IADD3 R88, R85, R6, RZ ;  /* 0x0000000655587210 */ /* 0x000fc80007ffe0ff */
[----:B------:R-:W-:Y:S02]  /*2f10*/  IADD3.X R107, R88, R119, R29, P1, P0 ;  /* 0x00000077586b7210 */ /* 0x000fe40000fe041d */
[----:B------:R-:W-:Y:S01]  /*2f20*/  ISETP.GE.AND P0, PT, R28, c[0x0][0x27c], PT ;  /* 0x00009f001c007a0c */ /* 0x000fe20003f06270 */
[----:B------:R-:W-:Y:S01]  /*2f30*/  IMAD.WIDE.U32 R2, R32, c[0x0][0x260], R134 ;  /* 0x0000980020027a25 */ /* 0x000fe200078e0086 */
[----:B------:R-:W-:Y:S01]  /*2f40*/  BAR.SYNC.DEFER_BLOCKING 0x0 ;  /* 0x0000000000007b1d */ /* 0x000fe20000010000 */
[----:B------:R-:W-:Y:S02]  /*2f50*/  SHF.L.U32 R173, R152, 0x6, RZ ;  /* 0x0000000698ad7819 */ /* 0x000fe400000006ff */
[----:B------:R-:W-:Y:S01]  /*2f60*/  IMAD.WIDE.U32 R6, R32, c[0x0][0x210], R28 ;  /* 0x0000840020067a25 */ /* 0x000fe200078e001c */
[----:B------:R-:W-:Y:S02]  /*2f70*/  IADD3 R131, P1, R82, R19, RZ ;  /* 0x0000001352837210 */ /* 0x000fe40007f3e0ff */
[----:B------:R-:W-:Y:S01]  /*2f80*/  ULDC.U8 UR4, c[0x0][0x298] ;  /* 0x0000a60000047ab9 */ /* 0x000fe20000000000 */
[C---:B------:R-:W-:Y:S02]  /*2f90*/  IMAD R5, R32.reuse, c[0x0][0x264], R3 ;  /* 0x0000990020057a24 */ /* 0x040fe400078e0203 */
[----:B------:R-:W-:Y:S01]  /*2fa0*/  IMAD R3, R32, c[0x0][0x214], R7 ;  /* 0x0000850020037a24 */ /* 0x000fe200078e0207 */
[----:B------:R-:W-:Y:S01]  /*2fb0*/  SEL R7, RZ, c[0x0][0x27c], !P0 ;  /* 0x00009f00ff077a07 */ /* 0x000fe20004000000 */
[----:B------:R-:W-:Y:S01]  /*2fc0*/  IMAD.MOV.U32 R4, RZ, RZ, R2 ;  /* 0x000000ffff047224 */ /* 0x000fe200078e0002 */
[----:B------:R-:W-:Y:S01]  /*2fd0*/  @P0 IADD3 R12, -R12, c[0x0][0x1d4], RZ ;  /* 0x000075000c0c0a10 */ /* 0x000fe20007ffe1ff */
[----:B------:R-:W-:Y:S01]  /*2fe0*/  IMAD.MOV.U32 R2, RZ, RZ, R6 ;  /* 0x000000ffff027224 */ /* 0x000fe200078e0006 */
[----:B------:R-:W-:Y:S01]  /*2ff0*/  IADD3 R6, R28, R7, RZ ;  /* 0x000000071c067210 */ /* 0x000fe20007ffe0ff */
[----:B------:R-:W-:Y:S01]  /*3000*/  IMAD.WIDE.U32 R86, R27, c[0x0][0x268], R4 ;  /* 0x00009a001b567a25 */ /* 0x000fe200078e0004 */
[----:B------:R-:W-:-:S02]  /*3010*/  SHF.R.S32.HI R4, RZ, 0x1f, R12 ;  /* 0x0000001fff047819 */ /* 0x000fc4000001140c */
        /* <DEDUP_REMOVED lines=10> */
[----:B------:R-:W-:-:S02]  /*30c0*/  ISETP.NE.AND P0, PT, RZ, UR4, PT ;  /* 0x00000004ff007c0c */ /* 0x000fc4000bf05270 */
[----:B------:R-:W-:Y:S01]  /*30d0*/  SHF.R.S32.HI R106, RZ, 0x1f, R104 ;  /* 0x0000001fff6a7819 */ /* 0x000fe20000011468 */
[----:B------:R-:W-:Y:S01]  /*30e0*/  IMAD R3, R6, c[0x0][0x1e0], RZ ;  /* 0x0000780006037a24 */ /* 0x000fe200078e02ff */
[----:B------:R-:W-:Y:S01]  /*30f0*/  P2R R128, PR, RZ, 0x1 ;  /* 0x00000001ff807803 */ /* 0x000fe20000000000 */
[----:B------:R-:W-:Y:S02]  /*3100*/  IMAD R4, R139, c[0x0][0x1e4], R4 ;  /* 0x000079008b047a24 */ /* 0x000fe400078e0204 */
[----:B------:R-:W-:Y:S02]  /*3110*/  IMAD R3, R146, c[0x0][0x1e4], R3 ;  /* 0x0000790092037a24 */ /* 0x000fe400078e0203 */
[----:B------:R-:W-:Y:S01]  /*3120*/  IMAD.IADD R127, R181, 0x1, R4 ;  /* 0x00000001b57f7824 */ /* 0x000fe200078e0204 */
[----:B------:R-:W-:Y:S01]  /*3130*/  SHF.R.S32.HI R4, RZ, 0x4, R5 ;  /* 0x00000004ff047819 */ /* 0x000fe20000011405 */
[----:B------:R-:W-:Y:S01]  /*3140*/  IMAD.IADD R126, R179, 0x1, R3 ;  /* 0x00000001b37e7824 */ /* 0x000fe200078e0203 */
[--C-:B------:R-:W-:Y:S01]  /*3150*/  LOP3.LUT R3, R151, 0x38, R2.reuse, 0xf8, !PT ;  /* 0x0000003897037812 */ /* 0x100fe200078ef802 */
[----:B------:R-:W-:Y:S01]  /*3160*/  IMAD.MOV.U32 R168, RZ, RZ, 0x6 ;  /* 0x00000006ffa87424 */ /* 0x000fe200078e00ff */
[----:B------:R-:W-:Y:S01]  /*3170*/  LEA.HI.SX32 R6, R2, R4, 0x1d ;  /* 0x0000000402067211 */ /* 0x000fe200078feaff */
[----:B------:R-:W-:Y:S01]  /*3180*/  IMAD.MOV.U32 R7, RZ, RZ, c[0x0][0x1e0] ;  /* 0x00007800ff077624 */ /* 0x000fe200078e00ff */
[--C-:B------:R-:W-:Y:S01]  /*3190*/  LOP3.LUT R5, R147, 0x38, R2.reuse, 0xf8, !PT ;  /* 0x0000003893057812 */ /* 0x100fe200078ef802 */
[----:B------:R-:W-:Y:S01]  /*31a0*/  IMAD.SHL.U32 R174, R153, 0x40, RZ ;  /* 0x0000004099ae7824 */ /* 0x000fe200078e00ff */
[----:B------:R-:W-:Y:S01]  /*31b0*/  LOP3.LUT R4, R150, 0x38, R2, 0xf8, !PT ;  /* 0x0000003896047812 */ /* 0x000fe200078ef802 */
[----:B------:R-:W-:Y:S01]  /*31c0*/  IMAD.SHL.U32 R83, R6, 0x8, RZ ;  /* 0x0000000806537824 */ /* 0x000fe200078e00ff */
[----:B------:R-:W-:Y:S01]  /*31d0*/  LOP3.LUT R3, R3, R188, RZ, 0x3c, !PT ;  /* 0x000000bc03037212 */ /* 0x000fe200078e3cff */
[----:B------:R-:W-:Y:S01]  /*31e0*/  IMAD.WIDE.U32 R144, R153, 0x50, RZ ;  /* 0x0000005099907825 */ /* 0x000fe200078e00ff */
[----:B------:R-:W-:-:S02]  /*31f0*/  LOP3.LUT R5, R5, R156, RZ, 0x3c, !PT ;  /* 0x0000009c05057212 */ /* 0x000fc400078e3cff */
[----:B------:R-:W-:Y:S01]  /*3200*/  LOP3.LUT R2, R4, R187, RZ, 0x3c, !PT ;  /* 0x000000bb04027212 */ /* 0x000fe200078e3cff */
[----:B------:R-:W-:Y:S01]  /*3210*/  IMAD.WIDE.U32 R140, R7, 0x50, RZ ;  /* 0x00000050078c7825 */ /* 0x000fe200078e00ff */
[-C--:B------:R-:W-:Y:S02]  /*3220*/  SHF.L.U64.HI R152, R152, R168.reuse, c[0x0][0x284] ;  /* 0x0000a10098987619 */ /* 0x080fe400000102a8 */
[-C--:B------:R-:W-:Y:S01]  /*3230*/  SHF.L.U64.HI R153, R153, R168.reuse, c[0x0][0x294] ;  /* 0x0000a50099997619 */ /* 0x080fe200000102a8 */
[C---:B------:R-:W-:Y:S01]  /*3240*/  IMAD.SHL.U32 R185, R7.reuse, 0x40, RZ ;  /* 0x0000004007b97824 */ /* 0x040fe200078e00ff */
[C---:B------:R-:W-:Y:S01]  /*3250*/  SHF.L.U64.HI R169, R7.reuse, R169, c[0x0][0x1e4] ;  /* 0x0000790007a97619 */ /* 0x040fe200000102a9 */
[C---:B------:R-:W-:Y:S01]  /*3260*/  IMAD.SHL.U32 R184, R7.reuse, 0x20, RZ ;  /* 0x0000002007b87824 */ /* 0x040fe200078e00ff */
[----:B------:R-:W-:Y:S01]  /*3270*/  SHF.L.U64.HI R168, R7, R168, c[0x0][0x1e4] ;  /* 0x0000790007a87619 */ /* 0x000fe200000102a8 */
[----:B------:R-:W-:Y:S01]  /*3280*/  IMAD.IADD R7, R162, 0x1, R3 ;  /* 0x00000001a2077824 */ /* 0x000fe200078e0203 */
[----:B------:R-:W-:Y:S01]  /*3290*/  IADD3 R5, R157, R5, RZ ;  /* 0x000000059d057210 */ /* 0x000fe20007ffe0ff */
[----:B------:R-:W-:Y:S01]  /*32a0*/  IMAD.IADD R6, R161, 0x1, R2 ;  /* 0x00000001a1067824 */ /* 0x000fe200078e0202 */
[--C-:B------:R-:W-:Y:S01]  /*32b0*/  LOP3.LUT R3, R147, 0x38, R83.reuse, 0xf8, !PT ;  /* 0x0000003893037812 */ /* 0x100fe200078ef853 */
[----:B------:R-:W-:Y:S01]  /*32c0*/  IMAD R8, R30, c[0x0][0x268], RZ ;  /* 0x00009a001e087a24 */ /* 0x000fe200078e02ff */
[--C-:B------:R-:W-:Y:S01]  /*32d0*/  LOP3.LUT R2, R150, 0x38, R83.reuse, 0xf8, !PT ;  /* 0x0000003896027812 */ /* 0x100fe200078ef853 */
[----:B------:R-:W-:Y:S01]  /*32e0*/  IMAD R9, R17, c[0x0][0x218], RZ ;  /* 0x0000860011097a24 */ /* 0x000fe200078e02ff */
[----:B------:R-:W-:Y:S01]  /*32f0*/  LOP3.LUT R4, R151, 0x38, R83, 0xf8, !PT ;  /* 0x0000003897047812 */ /* 0x000fe200078ef853 */
[C---:B------:R-:W-:Y:S01]  /*3300*/  IMAD R166, R142.reuse, c[0x0][0x294], RZ ;  /* 0x0000a5008ea67a24 */ /* 0x040fe200078e02ff */
[----:B------:R-:W-:Y:S01]  /*3310*/  SHF.L.U32 R125, R5, 0x1, RZ ;  /* 0x00000001057d7819 */ /* 0x000fe200000006ff */
[C---:B------:R-:W-:Y:S01]  /*3320*/  IMAD R167, R142.reuse, c[0x0][0x284], RZ ;  /* 0x0000a1008ea77a24 */ /* 0x040fe200078e02ff */
[----:B------:R-:W-:Y:S01]  /*3330*/  LOP3.LUT R5, R3, R156, RZ, 0x3c, !PT ;  /* 0x0000009c03057212 */ /* 0x000fe200078e3cff */
[----:B------:R-:W-:Y:S01]  /*3340*/  IMAD R165, R142, c[0x0][0x1e4], RZ ;  /* 0x000079008ea57a24 */ /* 0x000fe200078e02ff */
[----:B------:R-:W-:Y:S01]  /*3350*/  LOP3.LUT R3, R2, R187, RZ, 0x3c, !PT ;  /* 0x000000bb02037212 */ /* 0x000fe200078e3cff */
[----:B------:R-:W-:Y:S01]  /*3360*/  IMAD R8, R27, c[0x0][0x26c], R8 ;  /* 0x00009b001b087a24 */ /* 0x000fe200078e0208 */
[----:B------:R-:W-:Y:S01]  /*3370*/  LOP3.LUT R2, R4, R188, RZ, 0x3c, !PT ;  /* 0x000000bc04027212 */ /* 0x000fe200078e3cff */
[----:B------:R-:W-:Y:S01]  /*3380*/  IMAD.WIDE.U32 R142, R142, c[0x0][0x280], RZ ;  /* 0x0000a0008e8e7a25 */ /* 0x000fe200078e00ff */
[----:B------:R-:W-:-:S02]  /*3390*/  IADD3 R3, R161, R3, RZ ;  /* 0x00000003a1037210 */ /* 0x000fc40007ffe0ff */
[----:B------:R-:W-:Y:S01]  /*33a0*/  IADD3 R165, R141, R165, RZ ;  /* 0x000000a58da57210 */ /* 0x000fe20007ffe0ff */
[----:B------:R-:W-:Y:S01]  /*33b0*/  IMAD.IADD R4, R157, 0x1, R5 ;  /* 0x000000019d047824 */ /* 0x000fe200078e0205 */
[----:B------:R-:W-:Y:S01]  /*33c0*/  IADD3 R167, R143, R167, RZ ;  /* 0x000000a78fa77210 */ /* 0x000fe20007ffe0ff */
[----:B------:R-:W-:Y:S01]  /*33d0*/  IMAD.IADD R2, R162, 0x1, R2 ;  /* 0x00000001a2027824 */ /* 0x000fe200078e0202 */
[----:B------:R-:W-:Y:S01]  /*33e0*/  IADD3 R90, R87, R8, RZ ;  /* 0x00000008575a7210 */ /* 0x000fe20007ffe0ff */
[----:B------:R-:W-:Y:S01]  /*33f0*/  IMAD R9, R18, c[0x0][0x21c], R9 ;  /* 0x0000870012097a24 */ /* 0x000fe200078e0209 */
[----:B------:R-:W-:Y:S01]  /*3400*/  SHF.R.S32.HI R105, RZ, 0x1f, R83 ;  /* 0x0000001fff697819 */ /* 0x000fe20000011453 */
[----:B------:R-:W-:Y:S01]  /*3410*/  IMAD.X R130, R23, 0x1, R31, P1 ;  /* 0x0000000117827824 */ /* 0x000fe200008e061f */
[----:B------:R-:W-:Y:S01]  /*3420*/  ISETP.GE.AND P1, PT, R189, 0x1, PT ;  /* 0x00000001bd00780c */ /* 0x000fe20003f26270 */
[----:B------:R-:W-:Y:S01]  /*3430*/  IMAD.IADD R166, R145, 0x1, R166 ;  /* 0x0000000191a67824 */ /* 0x000fe200078e02a6 */
[----:B------:R-:W-:Y:S01]  /*3440*/  SHF.L.U32 R121, R4, 0x1, RZ ;  /* 0x0000000104797819 */ /* 0x000fe200000006ff */
[----:B------:R-:W-:Y:S01]  /*3450*/  IMAD.IADD R103, R93, 0x1, R9 ;  /* 0x000000015d677824 */ /* 0x000fe200078e0209 */
[----:B------:R-:W-:Y:S01]  /*3460*/  SHF.L.U32 R118, R2, 0x1, RZ ;  /* 0x0000000102767819 */ /* 0x000fe200000006ff */
[----:B------:R-:W-:-:S02]  /*3470*/  IMAD.SHL.U32 R124, R6, 0x2, RZ ;  /* 0x00000002067c7824 */ /* 0x000fc400078e00ff */
[----:B------:R-:W-:Y:S02]  /*3480*/  IMAD.SHL.U32 R122, R7, 0x2, RZ ;  /* 0x00000002077a7824 */ /* 0x000fe400078e00ff */
[----:B------:R-:W-:Y:S02]  /*3490*/  IMAD.SHL.U32 R120, R3, 0x2, RZ ;  /* 0x0000000203787824 */ /* 0x000fe400078e00ff */
.L_x_839:
[----:B------:R-:W-:Y:S01]  /*34a0*/  SHF.R.S32.HI R89, RZ, 0x1f, R33 ;  /* 0x0000001fff597819 */ /* 0x000fe20000011421 */
[-C--:B-1----:R-:W-:Y:S01]  /*34b0*/  IMAD R2, R165, R33.reuse, RZ ;  /* 0x00000021a5027224 */ /* 0x082fe200078e02ff */
[----:B------:R-:W-:Y:S01]  /*34c0*/  ISETP.GE.AND P2, PT, R189, 0x1, PT ;  /* 0x00000001bd00780c */ /* 0x000fe20003f46270 */
[----:B------:R-:W-:Y:S01]  /*34d0*/  IMAD.WIDE.U32 R64, R140, R33, RZ ;  /* 0x000000218c407225 */ /* 0x000fe200078e00ff */
[----:B------:R-:W-:Y:S04]  /*34e0*/  DEPBAR.LE SB0, 0x0 ;  /* 0x000080000000791a */ /* 0x000fe80000000000 */
[----:B------:R-:W-:Y:S01]  /*34f0*/  IADD3 R3, P1, P0, R111, R64, R184 ;  /* 0x000000406f037210 */ /* 0x000fe2000783e0b8 */
[----:B------:R-:W-:Y:S01]  /*3500*/  IMAD R2, R89, R140, R2 ;  /* 0x0000008c59027224 */ /* 0x000fe200078e0202 */
[----:B------:R-:W-:Y:S01]  /*3510*/  WARPSYNC 0xffffffff ;  /* 0xffffffff00007948 */ /* 0x000fe20003800000 */
[----:B------:R-:W-:Y:S02]  /*3520*/  BAR.SYNC.DEFER_BLOCKING 0x0 ;  /* 0x0000000000007b1d */ /* 0x000fe40000010000 */
[----:B------:R-:W-:Y:S05]  /*3530*/  IMAD.IADD R68, R65, 0x1, R2 ;  /* 0x0000000141447824 */ /* 0x000fea00078e0202 */
[----:B------:R-:W-:Y:S02]  /*3540*/  IADD3.X R6, R107, R68, R169, P1, P0 ;  /* 0x000000446b067210 */ /* 0x000fe40000fe04a9 */
[----:B------:R-:W-:Y:S04]  /*3550*/  IADD3 R4, P1, P0, R111, R64, R185 ;  /* 0x000000406f047210 */ /* 0x000fe8000783e0b9 */
[----:B------:R-:W-:Y:S02]  /*3560*/  IADD3.X R7, R107, R68, R168, P1, P0 ;  /* 0x000000446b077210 */ /* 0x000fe40000fe04a8 */
[----:B------:R-:W-:Y:S05]  /*3570*/  IADD3 R2, P0, R111, R64, RZ ;  /* 0x000000406f027210 */ /* 0x000fea0007f1e0ff */
[----:B------:R-:W-:Y:S01]  /*3580*/  IMAD.X R5, R68, 0x1, R107, P0 ;  /* 0x0000000144057824 */ /* 0x000fe200000e066b */
[C---:B------:R-:W-:Y:S04]  /*3590*/  LEA R54, P0, R2.reuse, c[0x0][0x1c8], 0x1 ;  /* 0x0000720002367a11 */ /* 0x040fe800078008ff */
[----:B------:R-:W-:Y:S01]  /*35a0*/  LEA.HI.X R55, R2, c[0x0][0x1cc], R5, 0x1, P0 ;  /* 0x0000730002377a11 */ /* 0x000fe200000f0c05 */
[----:B------:R-:W-:Y:S01]  /*35b0*/  BSSY B2, `(.L_x_805) ;  /* 0x00003a2000027945 */ /* 0x000fe20003800000 */
[C---:B------:R-:W-:Y:S04]  /*35c0*/  LEA R60, P0, R3.reuse, c[0x0][0x1c8], 0x1 ;  /* 0x00007200033c7a11 */ /* 0x040fe800078008ff */
[----:B------:R-:W-:Y:S02]  /*35d0*/  LEA.HI.X R61, R3, c[0x0][0x1cc], R6, 0x1, P0 ;  /* 0x00007300033d7a11 */ /* 0x000fe400000f0c06 */
[C---:B------:R-:W-:Y:S04]  /*35e0*/  LEA R62, P0, R4.reuse, c[0x0][0x1c8], 0x1 ;  /* 0x00007200043e7a11 */ /* 0x040fe800078008ff */
        /* <DEDUP_REMOVED lines=34> */
[----:B------:R-:W-:Y:S11]  /*3810*/  CS2R R2, SRZ ;  /* 0x0000000000027805 */ /* 0x000ff6000001ff00 */
[----:B------:R-:W-:Y:S01]  /*3820*/  @!UPT UIADD3 URZ, URZ, URZ, URZ ;  /* 0x0000003f3f3ff290 */ /* 0x000fe2000fffe03f */
[----:B------:R1:W5:Y:S04]  /*3830*/  @!P0 LDG.E.64 R2, [R8.64] ;  /* 0x0000000808028981 */ /* 0x000368000c1e1b00 */
[----:B------:R1:W5:Y:S01]  /*3840*/  @!P0 LDG.E.64 R34, [R4.64] ;  /* 0x0000000804228981 */ /* 0x000362000c1e1b00 */
[----:B------:R-:W-:Y:S11]  /*3850*/  ISETP.GE.AND P0, PT, R26, c[0x0][0x27c], PT ;  /* 0x00009f001a007a0c */ /* 0x000ff60003f06270 */
[----:B------:R-:W-:Y:S02]  /*3860*/  @!UPT UIADD3 URZ, URZ, URZ, URZ ;  /* 0x0000003f3f3ff290 */ /* 0x000fe4000fffe03f */
[----:B------:R1:W5:Y:S04]  /*3870*/  @!P0 LDG.E.64 R6, [R8.64+0x20] ;  /* 0x0000200808068981 */ /* 0x000368000c1e1b00 */
[----:B------:R1:W5:Y:S02]  /*3880*/  @!P0 LDG.E.64 R40, [R4.64+0x20] ;  /* 0x0000200804288981 */ /* 0x000364000c1e1b00 */
.L_x_809:
[----:B------:R-:W-:Y:S05]  /*3890*/  BSYNC B0 ;  /* 0x0000000000007941 */ /* 0x000fea0003800000 */
.L_x_808:
        /* <DEDUP_REMOVED lines=38> */
.L_x_811:
[----:B------:R-:W-:Y:S05]  /*3b00*/  BSYNC B0 ;  /* 0x0000000000007941 */ /* 0x000fea0003800000 */
.L_x_810:
        /* <DEDUP_REMOVED lines=29> */
[----:B------:R-:W-:Y:S11]  /*3ce0*/  ISETP.GE.AND P0, PT, R24, c[0x0][0x27c], PT ;  /* 0x00009f0018007a0c */ /* 0x000ff60003f06270 */
[----:B------:R-:W-:Y:S02]  /*3cf0*/  @!UPT UIADD3 URZ, URZ, URZ, URZ ;  /* 0x0000003f3f3ff290 */ /* 0x000fe4000fffe03f */
[----:B------:R1:W5:Y:S04]  /*3d00*/  @!P0 LDG.E.64 R18, [R8.64] ;  /* 0x0000000808128981 */ /* 0x000368000c1e1b00 */
[----:B------:R1:W5:Y:S01]  /*3d10*/  @!P0 LDG.E.64 R46, [R4.64] ;  /* 0x00000008042e8981 */ /* 0x000362000c1e1b00 */
[----:B------:R-:W-:Y:S11]  /*3d20*/  ISETP.GE.AND P0, PT, R26, c[0x0][0x27c], PT ;  /* 0x00009f001a007a0c */ /* 0x000ff60003f06270 */
[----:B------:R-:W-:Y:S02]  /*3d30*/  @!UPT UIADD3 URZ, URZ, URZ, URZ ;  /* 0x0000003f3f3ff290 */ /* 0x000fe4000fffe03f */
[----:B------:R1:W5:Y:S04]  /*3d40*/  @!P0 LDG.E.64 R20, [R8.64+0x20] ;  /* 0x0000200808148981 */ /* 0x000368000c1e1b00 */
[----:B------:R1:W5:Y:S02]  /*3d50*/  @!P0 LDG.E.64 R48, [R4.64+0x20] ;  /* 0x0000200804308981 */ /* 0x000364000c1e1b00 */
.L_x_813:
[----:B------:R-:W-:Y:S05]  /*3d60*/  BSYNC B0 ;  /* 0x0000000000007941 */ /* 0x000fea0003800000 */
.L_x_812:
        /* <DEDUP_REMOVED lines=17> */
[----:B------:R-:W1:Y:S11]  /*3e80*/  LDS.128 R8, [R80+0x2800] ;  /* 0x0028000050087984 */ /* 0x000e760000000c00 */
[----:B------:R-:W-:Y:S01]  /*3e90*/  @!UPT UIADD3 URZ, URZ, URZ, URZ ;  /* 0x0000003f3f3ff290 */ /* 0x000fe2000fffe03f */
        /* <DEDUP_REMOVED lines=49> */
.L_x_817:
[----:B------:R-:W-:Y:S05]  /*41b0*/  BSYNC B0 ;  /* 0x0000000000007941 */ /* 0x000fea0003800000 */
.L_x_816:
[----:B------:R-:W-:Y:S11]  /*41c0*/  ISETP.NE.AND P0, PT, R91, RZ, PT ;  /* 0x000000ff5b00720c */ /* 0x000ff60003f05270 */
[----:B------:R-:W-:Y:S02]  /*41d0*/  @!UPT UIADD3 URZ, URZ, URZ, URZ ;  /* 0x0000003f3f3ff290 */ /* 0x000fe4000fffe03f */
[----:B------:R-:W-:-:S05]  /*41e0*/  @P0 BRA `(.L_x_815) ;  /* 0x0000034000000947 */ /* 0x000fca0003800000 */
[----:B------:R-:W-:Y:S01]  /*41f0*/  ISETP.GE.AND P0, PT, R26, c[0x0][0x27c], PT ;  /* 0x00009f001a007a0c */ /* 0x000fe20003f06270 */
[----:B-1----:R-:W1:Y:S11]  /*4200*/  LDS.128 R8, [R81+0x2800] ;  /* 0x0028000051087984 */ /* 0x002e760000000c00 */
        /* <DEDUP_REMOVED lines=50> */
.L_x_815:
[----:B------:R-:W-:Y:S05]  /*4530*/  BSYNC B1 ;  /* 0x0000000000017941 */ /* 0x000fea0003800000 */
.L_x_814:
[----:B------:R-:W-:Y:S01]  /*4540*/  BSSY B1, `(.L_x_818) ;  /* 0x0000070000017945 */ /* 0x000fe20003800000 */
[----:B------:R-:W-:-:S05]  /*4550*/  @P3 BRA `(.L_x_819) ;  /* 0x000006e000003947 */ /* 0x000fca0003800000 */
[----:B------:R-:W-:Y:S01]  /*4560*/  BSSY B0, `(.L_x_820) ;  /* 0x0000036000007945 */ /* 0x000fe20003800000 */
        /* <DEDUP_REMOVED lines=53> */
.L_x_821:
[----:B------:R-:W-:Y:S05]  /*48c0*/  BSYNC B0 ;  /* 0x0000000000007941 */ /* 0x000fea0003800000 */
.L_x_820:
        /* <DEDUP_REMOVED lines=55> */
.L_x_819:
[----:B------:R-:W-:Y:S05]  /*4c40*/  BSYNC B1 ;  /* 0x0000000000017941 */ /* 0x000fea0003800000 */
.L_x_818:
        /* <DEDUP_REMOVED lines=55> */
.L_x_824:
[----:B------:R-:W-:Y:S05]  /*4fc0*/  BSYNC B0 ;  /* 0x0000000000007941 */ /* 0x000fea0003800000 */
.L_x_823:
        /* <DEDUP_REMOVED lines=56> */
.L_x_807:
        /* <DEDUP_REMOVED lines=13> */
[C---:B------:R-:W-:Y:S02]  /*5420*/  @!P2 IADD3.X R5, R109.reuse, R32, R154, P1, P0 ;  /* 0x000000206d05a210 */ /* 0x040fe40000fe049a */
[----:B------:R-:W-:Y:S04]  /*5430*/  @!P2 IADD3 R3, P1, P0, R94, R10, R176 ;  /* 0x0000000a5e03a210 */ /* 0x000fe8000783e0b0 */
[----:B------:R-:W-:Y:S02]  /*5440*/  @!P2 IADD3.X R8, R108, R36, R155, P1, P0 ;  /* 0x000000246c08a210 */ /* 0x000fe40000fe049b */
[----:B------:R-:W-:Y:S04]  /*5450*/  ISETP.GE.AND P0, PT, R146, R66, PT ;  /* 0x000000429200720c */ /* 0x000fe80003f06270 */
[----:B------:R-:W-:Y:S11]  /*5460*/  ISETP.GE.OR P1, PT, R28, c[0x0][0x27c], P0 ;  /* 0x00009f001c007a0c */ /* 0x000ff60000726670 */
[----:B------:R-:W-:Y:S02]  /*5470*/  @!UPT UIADD3 URZ, URZ, URZ, URZ ;  /* 0x0000003f3f3ff290 */ /* 0x000fe4000fffe03f */
        /* <DEDUP_REMOVED lines=17> */
[----:B------:R1:W4:Y:S08]  /*5590*/  @!P1 LDG.E.128 R56, [R6.64] ;  /* 0x0000000806389981 */ /* 0x000330000c1e1d00 */
[----:B---3--:R-:W-:Y:S05]  /*55a0*/  @!P0 IADD3 R2, P1, R96, R30, RZ ;  /* 0x0000001e60028210 */ /* 0x008fea0007f3e0ff */
[----:B------:R-:W-:Y:S01]  /*55b0*/  @!P0 IMAD.X R3, R32, 0x1, R109, P1 ;  /* 0x0000000120038824 */ /* 0x000fe200008e066d */
[C---:B-1----:R-:W-:Y:S04]  /*55c0*/  @!P0 LEA R8, P1, R2.reuse, c[0x0][0x270], 0x1 ;  /* 0x00009c0002088a11 */ /* 0x042fe800078208ff */
[----:B------:R-:W-:Y:S02]  /*55d0*/  @!P0 LEA.HI.X R9, R2, c[0x0][0x274], R3, 0x1, P1 ;  /* 0x00009d0002098a11 */ /* 0x000fe400008f0c03 */
[----:B------:R-:W-:Y:S01]  /*55e0*/  @!P0 IADD3 R3, P1, R94, R10, RZ ;  /* 0x0000000a5e038210 */ /* 0x000fe20007f3e0ff */
[----:B------:R-:W-:Y:S04]  /*55f0*/  CS2R R6, SRZ ;  /* 0x0000000000067805 */ /* 0x000fe8000001ff00 */
[----:B------:R-:W-:Y:S01]  /*5600*/  @!P0 IMAD.X R4, R36, 0x1, R108, P1 ;  /* 0x0000000124048824 */ /* 0x000fe200008e066c */
[C---:B------:R-:W-:Y:S01]  /*5610*/  @!P0 LEA R2, P1, R3.reuse, c[0x0][0x288], 0x1 ;  /* 0x0000a20003028a11 */ /* 0x040fe200078208ff */
[----:B------:R-:W-:Y:S03]  /*5620*/  CS2R R36, SRZ ;  /* 0x0000000000247805 */ /* 0x000fe6000001ff00 */
[----:B------:R-:W-:Y:S02]  /*5630*/  @!P0 LEA.HI.X R3, R3, c[0x0][0x28c], R4, 0x1, P1 ;  /* 0x0000a30003038a11 */ /* 0x000fe400008f0c04 */
[----:B------:R-:W-:Y:S01]  /*5640*/  CS2R R4, SRZ ;  /* 0x0000000000047805 */ /* 0x000fe2000001ff00 */
[----:B------:R-:W-:Y:S02]  /*5650*/  ISETP.GE.AND P1, PT, R28, c[0x0][0x27c], PT ;  /* 0x00009f001c007a0c */ /* 0x000fe40003f26270 */
[----:B------:R1:W5:Y:S08]  /*5660*/  @!P0 LDG.E.128 R36, [R2.64] ;  /* 0x0000000802248981 */ /* 0x000370000c1e1d00 */
[----:B------:R2:W5:Y:S01]  /*5670*/  @!P0 LDG.E.128 R4, [R8.64] ;  /* 0x0000000808048981 */ /* 0x000562000c1e1d00 */
[----:B------:R-:W-:Y:S01]  /*5680*/  ISETP.GE.OR P0, PT, R82, R66, P6 ;  /* 0x000000425200720c */ /* 0x000fe20003706670 */
        /* <DEDUP_REMOVED lines=25> */
[----:B------:R-:W-:Y:S01]  /*5820*/  IADD3 R2, P0, R182, R64, RZ ;  /* 0x00000040b6027210 */ /* 0x000fe20007f1e0ff */
        /* <DEDUP_REMOVED lines=117> */
.L_x_826:
[----:B------:R-:W-:Y:S05]  /*5f80*/  BSYNC B0 ;  /* 0x0000000000007941 */ /* 0x000fea0003800000 */
.L_x_825:
[----:B------:R-:W-:Y:S01]  /*5f90*/  ISETP.GE.OR P0, PT, R139, R66, P6 ;  /* 0x000000428b00720c */ /* 0x000fe20003706670 */
[----:B------:R-:W-:Y:S01]  /*5fa0*/  @!UPT UIADD3 URZ, URZ, URZ, URZ ;  /* 0x0000003f3f3ff290 */ /* 0x000fe2000fffe03f */
[----:B------:R-:W-:Y:S11]  /*5fb0*/  BSSY B0, `(.L_x_827) ;  /* 0x0000071000007945 */ /* 0x000ff60003800000 */
        /* <DEDUP_REMOVED lines=112> */
.L_x_828:
[----:B------:R-:W-:Y:S05]  /*66c0*/  BSYNC B0 ;  /* 0x0000000000007941 */ /* 0x000fea0003800000 */
.L_x_827:
[----:B-1----:R-:W-:Y:S05]  /*66d0*/  IADD3 R51, P0, R178, R64, RZ ;  /* 0x00000040b2337210 */ /* 0x002fea0007f1e0ff */
[----:B------:R-:W-:Y:S01]  /*66e0*/  IMAD.X R50, R68, 0x1, R126, P0 ;  /* 0x0000000144327824 */ /* 0x000fe200000e067e */
[----:B------:R-:W-:Y:S11]  /*66f0*/  ISETP.GE.OR P0, PT, R146, R66, P6 ;  /* 0x000000429200720c */ /* 0x000ff60003706670 */
[----:B------:R-:W-:Y:S02]  /*6700*/  @!UPT UIADD3 URZ, URZ, URZ, URZ ;  /* 0x0000003f3f3ff290 */ /* 0x000fe4000fffe03f */
[----:B------:R-:W-:-:S05]  /*6710*/  @P0 BRA `(.L_x_822) ;  /* 0x000008b000000947 */ /* 0x000fca0003800000 */
[----:B------:R-:W-:Y:S01]  /*6720*/  IADD3 R2, P2, P0, R84, R51, R104 ;  /* 0x0000003354027210 */ /* 0x000fe2000785e068 */
[----:B------:R-:W1:Y:S01]  /*6730*/  LDS.128 R12, [R118+0x2900] ;  /* 0x00290000760c7984 */ /* 0x000e620000000c00 */
[----:B-----5:R-:W-:Y:S02]  /*6740*/  @!P1 SHF.R.U64 R6, R56, 0x10, R57 ;  /* 0x0000001038069819 */ /* 0x020fe40000001239 */
[----:B------:R-:W-:Y:S02]  /*6750*/  IADD3.X R3, R88, R50, R106, P2, P0 ;  /* 0x0000003258037210 */ /* 0x000fe400017e046a */
[----:B------:R-:W-:Y:S02]  /*6760*/  LEA R48, P0, R2, c[0x0][0x1c8], 0x1 ;  /* 0x0000720002307a11 */ /* 0x000fe400078008ff */
[----:B------:R-:W-:Y:S01]  /*6770*/  @!P1 PRMT R17, R62, 0x5410, R6 ;  /* 0x000054103e119816 */ /* 0x000fe20000000006 */
[----:B------:R-:W2:Y:S01]  /*6780*/  LDS.128 R36, [R122+0x2900] ;  /* 0x002900007a247984 */ /* 0x000ea20000000c00 */
[----:B------:R-:W-:Y:S02]  /*6790*/  LEA.HI.X R49, R2, c[0x0][0x1cc], R3, 0x1, P0 ;  /* 0x0000730002317a11 */ /* 0x000fe400000f0c03 */
[----:B------:R-:W-:Y:S02]  /*67a0*/  @!P1 SHF.R.U32.HI R9, RZ, 0x10, R59 ;  /* 0x00000010ff099819 */ /* 0x000fe4000001163b */
[----:B------:R-:W-:Y:S02]  /*67b0*/  @!P1 SHF.R.U32.HI R7, RZ, 0x10, R57 ;  /* 0x00000010ff079819 */ /* 0x000fe40000011639 */
[--C-:B------:R-:W-:Y:S02]  /*67c0*/  @!P1 SHF.R.U64 R2, R20, 0x10, R21.reuse ;  /* 0x0000001014029819 */ /* 0x100fe40000001215 */
[----:B------:R-:W-:Y:S02]  /*67d0*/  @!P1 SHF.R.U32.HI R3, RZ, 0x10, R21 ;  /* 0x00000010ff039819 */ /* 0x000fe40000011615 */
[----:B------:R-:W-:Y:S01]  /*67e0*/  @!P1 PRMT R16, R62, 0x5432, R7 ;  /* 0x000054323e109816 */ /* 0x000fe20000000007 */
[----:B------:R-:W-:Y:S01]  /*67f0*/  @!P1 IMAD.U32 R7, R17, 0x10000, RZ ;  /* 0x0001000011079824 */ /* 0x000fe200078e00ff */
[----:B------:R-:W-:Y:S02]  /*6800*/  @!P1 SHF.R.U64 R11, R58, 0x10, R59 ;  /* 0x000000103a0b9819 */ /* 0x000fe4000000123b */
[----:B------:R-:W-:Y:S01]  /*6810*/  @!P1 SHF.R.U64 R4, R22, 0x10, R23 ;  /* 0x0000001016049819 */ /* 0x000fe20000001217 */
[----:B------:R-:W-:Y:S01]  /*6820*/  @!P1 IMAD.U32 R18, R16, 0x10000, RZ ;  /* 0x0001000010129824 */ /* 0x000fe200078e00ff */
[C---:B------:R-:W-:Y:S02]  /*6830*/  @!P1 PRMT R22, R63.reuse, 0x5410, R9 ;  /* 0x000054103f169816 */ /* 0x040fe40000000009 */
[----:B------:R-:W-:Y:S02]  /*6840*/  @!P1 SHF.R.U32.HI R5, RZ, 0x10, R23 ;  /* 0x00000010ff059819 */ /* 0x000fe40000011617 */
[----:B------:R-:W-:Y:S02]  /*6850*/  @!P1 PRMT R27, R63, 0x5432, R11 ;  /* 0x000054323f1b9816 */ /* 0x000fe4000000000b */
[C---:B------:R-:W-:Y:S02]  /*6860*/  @!P1 PRMT R11, R32.reuse, 0x5432, R4 ;  /* 0x00005432200b9816 */ /* 0x040fe40000000004 */
[----:B------:R-:W-:Y:S02]  /*6870*/  @!P1 PRMT R10, R32, 0x5410, R5 ;  /* 0x00005410200a9816 */ /* 0x000fe40000000005 */
[----:B------:R-:W-:Y:S02]  /*6880*/  @!P1 LOP3.LUT R34, R22, 0xffff0000, RZ, 0xc0, !PT ;  /* 0xffff000016229812 */ /* 0x000fe400078ec0ff */
[C---:B------:R-:W-:Y:S02]  /*6890*/  @!P1 PRMT R8, R31.reuse, 0x5432, R2 ;  /* 0x000054321f089816 */ /* 0x040fe40000000002 */
[----:B------:R-:W-:Y:S01]  /*68a0*/  @!P1 PRMT R6, R31, 0x5410, R3 ;  /* 0x000054101f069816 */ /* 0x000fe20000000003 */
[----:B-1----:R-:W-:Y:S01]  /*68b0*/  @!P1 IMAD.U32 R2, R12, 0x10000, RZ ;  /* 0x000100000c029824 */ /* 0x002fe200078e00ff */
[C---:B------:R-:W-:Y:S01]  /*68c0*/  @!P1 SHF.L.U32 R3, R8.reuse, 0x10, RZ ;  /* 0x0000001008039819 */ /* 0x040fe200000006ff */
[----:B------:R-:W-:Y:S01]  /*68d0*/  @!P1 IMAD.U32 R4, R13, 0x10000, RZ ;  /* 0x000100000d049824 */ /* 0x000fe200078e00ff */
[----:B------:R-:W-:Y:S01]  /*68e0*/  @!P1 LOP3.LUT R8, R8, 0xffff0000, RZ, 0xc0, !PT ;  /* 0xffff000008089812 */ /* 0x000fe200078ec0ff */
[----:B------:R-:W-:Y:S01]  /*68f0*/  @!P1 FMUL.FTZ R20, R2, R7 ;  /* 0x0000000702149220 */ /* 0x000fe20000410000 */
[----:B------:R-:W-:Y:S01]  /*6900*/  @!P1 SHF.L.U32 R31, R22, 0x10, RZ ;  /* 0x00000010161f9819 */ /* 0x000fe200000006ff */
[C---:B------:R-:W-:Y:S01]  /*6910*/  @!P1 IMAD.U32 R5, R6.reuse, 0x10000, RZ ;  /* 0x0001000006059824 */ /* 0x040fe200078e00ff */
[----:B------:R-:W-:Y:S01]  /*6920*/  @!P1 LOP3.LUT R6, R6, 0xffff0000, RZ, 0xc0, !PT ;  /* 0xffff000006069812 */ /* 0x000fe200078ec0ff */
[----:B--2---:R-:W-:Y:S01]  /*6930*/  @!P1 IMAD.U32 R9, R36, 0x10000, RZ ;  /* 0x0001000024099824 */ /* 0x004fe200078e00ff */
[----:B------:R-:W-:Y:S01]  /*6940*/  @!P1 SHF.L.U32 R19, R37, 0x10, RZ ;  /* 0x0000001025139819 */ /* 0x000fe200000006ff */
[-C--:B------:R-:W-:Y:S01]  /*6950*/  @!P1 FMUL.FTZ R2, R2, R3.reuse ;  /* 0x0000000302029220 */ /* 0x080fe20000410000 */
[----:B------:R-:W-:Y:S01]  /*6960*/  @!P1 LOP3.LUT R35, R39, 0xffff0000, RZ, 0xc0, !PT ;  /* 0xffff000027239812 */ /* 0x000fe200078ec0ff */
[----:B------:R-:W-:Y:S01]  /*6970*/  @!P1 FMUL.FTZ R21, R4, R18 ;  /* 0x0000001204159220 */ /* 0x000fe20000410000 */
[----:B------:R-:W-:Y:S01]  /*6980*/  @!P1 LOP3.LUT R30, R38, 0xffff0000, RZ, 0xc0, !PT ;  /* 0xffff0000261e9812 */ /* 0x000fe200078ec0ff */
        /* <DEDUP_REMOVED lines=8> */
[----:B------:R-:W-:Y:S01]  /*6a10*/  @!P1 IMAD.U32 R32, R39, 0x10000, RZ ;  /* 0x0001000027209824 */ /* 0x000fe200078e00ff */
[----:B------:R-:W-:Y:S02]  /*6a20*/  @!P1 LOP3.LUT R7, R12, 0xffff0000, RZ, 0xc0, !PT ;  /* 0xffff00000c079812 */ /* 0x000fe400078ec0ff */
[----:B------:R-:W-:Y:S02]  /*6a30*/  @!P1 LOP3.LUT R3, R13, 0xffff0000, RZ, 0xc0, !PT ;  /* 0xffff00000d039812 */ /* 0x000fe400078ec0ff */
[----:B------:R-:W-:Y:S01]  /*6a40*/  ISETP.GE.AND P0, PT, R83, c[0x0][0x1d4], PT ;  /* 0x0000750053007a0c */ /* 0x000fe20003f06270 */
[----:B------:R-:W-:Y:S02]  /*6a50*/  @!P1 FMUL.FTZ R23, R7, R16 ;  /* 0x0000001007179220 */ /* 0x000fe40000410000 */
[C---:B------:R-:W-:Y:S02]  /*6a60*/  @!P1 FMUL.FTZ R9, R3.reuse, R20 ;  /* 0x0000001403099220 */ /* 0x040fe40000410000 */
[-C--:B------:R-:W-:Y:S02]  /*6a70*/  @!P1 FMUL.FTZ R5, R3, R6.reuse ;  /* 0x0000000603059220 */ /* 0x080fe40000410000 */
[----:B------:R-:W-:Y:S01]  /*6a80*/  @!P1 FFMA.FTZ R46, R21, R6, -R9 ;  /* 0x00000006152e9223 */ /* 0x000fe20000010809 */
[C---:B------:R-:W-:Y:S01]  /*6a90*/  @!P1 LOP3.LUT R9, R15.reuse, 0xffff0000, RZ, 0xc0, !PT ;  /* 0xffff00000f099812 */ /* 0x040fe200078ec0ff */
[----:B------:R-:W-:Y:S02]  /*6aa0*/  @!P1 IMAD.U32 R6, R15, 0x10000, RZ ;  /* 0x000100000f069824 */ /* 0x000fe400078e00ff */
[-C--:B------:R-:W-:Y:S02]  /*6ab0*/  @!P1 FMUL.FTZ R3, R7, R8.reuse ;  /* 0x0000000807039220 */ /* 0x080fe40000410000 */
[C---:B------:R-:W-:Y:S01]  /*6ac0*/  @!P1 IMAD.U32 R7, R10.reuse, 0x10000, RZ ;  /* 0x000100000a079824 */ /* 0x040fe200078e00ff */
[----:B------:R-:W-:Y:S01]  /*6ad0*/  @!P1 LOP3.LUT R10, R10, 0xffff0000, RZ, 0xc0, !PT ;  /* 0xffff00000a0a9812 */ /* 0x000fe200078ec0ff */
[----:B------:R-:W-:Y:S02]  /*6ae0*/  @!P1 FFMA.FTZ R45, R17, R8, -R23 ;  /* 0x00000008112d9223 */ /* 0x000fe40000010817 */
[C---:B------:R-:W-:Y:S02]  /*6af0*/  @!P1 FMUL.FTZ R22, R6.reuse, R31 ;  /* 0x0000001f06169220 */ /* 0x040fe40000410000 */
[C---:B------:R-:W-:Y:S02]  /*6b00*/  @!P1 FMUL.FTZ R23, R9.reuse, R34 ;  /* 0x0000002209179220 */ /* 0x040fe40000410000 */
[-C--:B------:R-:W-:Y:S01]  /*6b10*/  @!P1 FMUL.FTZ R8, R6, R7.reuse ;  /* 0x0000000706089220 */ /* 0x080fe20000410000 */
[----:B------:R-:W-:Y:S01]  /*6b20*/  @!P1 SHF.L.U32 R6, R14, 0x10, RZ ;  /* 0x000000100e069819 */ /* 0x000fe200000006ff */
        /* <DEDUP_REMOVED lines=11> */
[----:B------:R-:W-:Y:S01]  /*6be0*/  @!P1 FFMA.FTZ R43, R23, R7, -R40 ;  /* 0x00000007172b9223 */ /* 0x000fe20000010828 */
[----:B------:R-:W-:Y:S01]  /*6bf0*/  @!P1 F2FP.BF16.PACK_AB R40, R46, R47 ;  /* 0x0000002f2e28923e */ /* 0x000fe200000010ff */
[----:B------:R-:W-:Y:S02]  /*6c00*/  @!P1 FFMA.FTZ R41, R30, R11, -R41 ;  /* 0x0000000b1e299223 */ /* 0x000fe40000010829 */
[----:B------:R-:W-:Y:S02]  /*6c10*/  @!P1 FMUL.FTZ R6, R6, R7 ;  /* 0x0000000706069220 */ /* 0x000fe40000410000 */
[----:B------:R-:W-:Y:S01]  /*6c20*/  @!P1 FMUL.FTZ R7, R10, R11 ;  /* 0x0000000b0a079220 */ /* 0x000fe20000410000 */
[----:B------:R-:W-:Y:S01]  /*6c30*/  @!P1 F2FP.BF16.PACK_AB R11, R41, R43 ;  /* 0x0000002b290b923e */ /* 0x000fe200000010ff */
[----:B------:R-:W-:Y:S01]  /*6c40*/  @!P1 FFMA.FTZ R3, R16, R17, R3 ;  /* 0x0000001110039223 */ /* 0x000fe20000010003 */
[----:B------:R-:W-:Y:S01]  /*6c50*/  @!P1 F2FP.BF16.PACK_AB R17, R45, R52 ;  /* 0x000000342d11923e */ /* 0x000fe200000010ff */
[----:B------:R-:W-:Y:S01]  /*6c60*/  @!P1 IMAD.MOV.U32 R37, RZ, RZ, R40 ;  /* 0x000000ffff259224 */ /* 0x000fe200078e0028 */
[----:B------:R-:W-:Y:S01]  /*6c70*/  @!P1 F2FP.BF16.PACK_AB R16, R42, R44 ;  /* 0x0000002c2a10923e */ /* 0x000fe200000010ff */
[----:B------:R-:W-:Y:S01]  /*6c80*/  @!P1 IMAD.MOV.U32 R38, RZ, RZ, R11 ;  /* 0x000000ffff269224 */ /* 0x000fe200078e000b */
[----:B------:R-:W-:Y:S01]  /*6c90*/  @!P1 MOV R36, R17 ;  /* 0x0000001100249202 */ /* 0x000fe20000000f00 */
[----:B------:R-:W-:Y:S01]  /*6ca0*/  @!P1 FFMA.FTZ R4, R18, R19, R4 ;  /* 0x0000001312049223 */ /* 0x000fe20000010004 */
[----:B------:R-:W-:Y:S01]  /*6cb0*/  @!P1 MOV R39, R16 ;  /* 0x0000001000279202 */ /* 0x000fe20000000f00 */
[----:B------:R-:W-:Y:S01]  /*6cc0*/  @!P1 FFMA.FTZ R5, R20, R21, R5 ;  /* 0x0000001514059223 */ /* 0x000fe20000010005 */
[----:B------:R-:W-:Y:S01]  /*6cd0*/  @!P1 F2FP.BF16.PACK_AB R10, R3, R2 ;  /* 0x00000002030a923e */ /* 0x000fe200000010ff */
[----:B------:R-:W-:Y:S02]  /*6ce0*/  @!P1 FFMA.FTZ R6, R22, R23, R6 ;  /* 0x0000001716069223 */ /* 0x000fe40000010006 */
[----:B------:R-:W-:Y:S01]  /*6cf0*/  @!P1 FFMA.FTZ R7, R27, R30, R7 ;  /* 0x0000001e1b079223 */ /* 0x000fe20000010007 */
[----:B------:R1:W-:Y:S01]  /*6d00*/  STG.E.128 [R48.64], R36 ;  /* 0x0000002430007986 */ /* 0x0003e2000c101d08 */
[----:B------:R-:W-:Y:S01]  /*6d10*/  @!P1 FFMA.FTZ R8, R31, R32, R8 ;  /* 0x000000201f089223 */ /* 0x000fe20000010008 */
[----:B------:R-:W-:Y:S01]  /*6d20*/  @!P1 F2FP.BF16.PACK_AB R4, R5, R4 ;  /* 0x000000040504923e */ /* 0x000fe200000010ff */
        /* <DEDUP_REMOVED lines=14> */
.L_x_806:
[----:B------:R-:W-:Y:S01]  /*6e10*/  ISETP.NE.AND P1, PT, R91, RZ, PT ;  /* 0x000000ff5b00720c */ /* 0x000fe20003f25270 */
[----:B------:R-:W-:Y:S01]  /*6e20*/  IMAD R2, R33, -0x50, R0 ;  /* 0xffffffb021027824 */ /* 0x000fe200078e0200 */
[----:B------:R-:W-:Y:S04]  /*6e30*/  BSSY B0, `(.L_x_829) ;  /* 0x0000009000007945 */ /* 0x000fe80003800000 */
[----:B------:R-:W-:Y:S04]  /*6e40*/  IMNMX R2, R2, 0x50, PT ;  /* 0x0000005002027817 */ /* 0x000fe80003800200 */
[----:B------:R-:W-:Y:S11]  /*6e50*/  ISETP.GE.AND P0, PT, R82, R2, PT ;  /* 0x000000025200720c */ /* 0x000ff60003f06270 */
[----:B------:R-:W-:Y:S02]  /*6e60*/  @!UPT UIADD3 URZ, URZ, URZ, URZ ;  /* 0x0000003f3f3ff290 */ /* 0x000fe4000fffe03f */
[----:B------:R-:W-:-:S05]  /*6e70*/  @P0 BRA `(.L_x_830) ;  /* 0x0000004000000947 */ /* 0x000fca0003800000 */
[----:B------:R-:W1:Y:S04]  /*6e80*/  @!P6 LDS.128 R8, [R80+0x2800] ;  /* 0x002800005008e984 */ /* 0x000e680000000c00 */
[----:B------:R-:W2:Y:S04]  /*6e90*/  @!P1 LDS.128 R4, [R81+0x2800] ;  /* 0x0028000051049984 */ /* 0x000ea80000000c00 */
[----:B-1----:R1:W-:Y:S04]  /*6ea0*/  @!P6 STG.E.128 [R54.64], R8 ;  /* 0x000000083600e986 */ /* 0x0023e8000c101d08 */
[----:B--2---:R1:W-:Y:S02]  /*6eb0*/  @!P1 STG.E.128 [R54.64+0x40], R4 ;  /* 0x0000400436009986 */ /* 0x0043e4000c101d08 */
.L_x_830:
[----:B------:R-:W-:Y:S05]  /*6ec0*/  BSYNC B0 ;  /* 0x0000000000007941 */ /* 0x000fea0003800000 */
.L_x_829:
[----:B------:R-:W-:Y:S01]  /*6ed0*/  ISETP.GE.AND P0, PT, R139, R2, PT ;  /* 0x000000028b00720c */ /* 0x000fe20003f06270 */
[----:B------:R-:W-:Y:S01]  /*6ee0*/  @!UPT UIADD3 URZ, URZ, URZ, URZ ;  /* 0x0000003f3f3ff290 */ /* 0x000fe2000fffe03f */
[----:B------:R-:W-:Y:S11]  /*6ef0*/  BSSY B0, `(.L_x_831) ;  /* 0x0000006000007945 */ /* 0x000ff60003800000 */
[----:B------:R-:W-:-:S05]  /*6f00*/  @P0 BRA `(.L_x_832) ;  /* 0x0000004000000947 */ /* 0x000fca0003800000 */
[----:B-1----:R-:W1:Y:S04]  /*6f10*/  @!P6 LDS.128 R8, [R80+0x3800] ;  /* 0x003800005008e984 */ /* 0x002e680000000c00 */
[----:B------:R-:W2:Y:S04]  /*6f20*/  @!P1 LDS.128 R4, [R81+0x3800] ;  /* 0x0038000051049984 */ /* 0x000ea80000000c00 */
[----:B-1----:R1:W-:Y:S04]  /*6f30*/  @!P6 STG.E.128 [R60.64], R8 ;  /* 0x000000083c00e986 */ /* 0x0023e8000c101d08 */
[----:B--2---:R1:W-:Y:S02]  /*6f40*/  @!P1 STG.E.128 [R60.64+0x40], R4 ;  /* 0x000040043c009986 */ /* 0x0043e4000c101d08 */
.L_x_832:
[----:B------:R-:W-:Y:S05]  /*6f50*/  BSYNC B0 ;  /* 0x0000000000007941 */ /* 0x000fea0003800000 */
.L_x_831:
[----:B------:R-:W-:Y:S11]  /*6f60*/  ISETP.GE.AND P0, PT, R146, R2, PT ;  /* 0x000000029200720c */ /* 0x000ff60003f06270 */
[----:B------:R-:W-:Y:S02]  /*6f70*/  @!UPT UIADD3 URZ, URZ, URZ, URZ ;  /* 0x0000003f3f3ff290 */ /* 0x000fe4000fffe03f */
[----:B------:R-:W-:-:S05]  /*6f80*/  @P0 BRA `(.L_x_822) ;  /* 0x0000004000000947 */ /* 0x000fca0003800000 */
[----:B-1----:R-:W1:Y:S04]  /*6f90*/  @!P6 LDS.128 R8, [R80+0x4800] ;  /* 0x004800005008e984 */ /* 0x002e680000000c00 */
[----:B------:R-:W2:Y:S04]  /*6fa0*/  @!P1 LDS.128 R4, [R81+0x4800] ;  /* 0x0048000051049984 */ /* 0x000ea80000000c00 */
[----:B-1----:R1:W-:Y:S04]  /*6fb0*/  @!P6 STG.E.128 [R62.64], R8 ;  /* 0x000000083e00e986 */ /* 0x0023e8000c101d08 */
[----:B--2---:R1:W-:Y:S02]  /*6fc0*/  @!P1 STG.E.128 [R62.64+0x40], R4 ;  /* 0x000040043e009986 */ /* 0x0043e4000c101d08 */
.L_x_822:
[----:B------:R-:W-:Y:S05]  /*6fd0*/  BSYNC B2 ;  /* 0x0000000000027941 */ /* 0x000fea0003800000 */
.L_x_805:
[----:B--2---:R-:W-:Y:S01]  /*6fe0*/  IMAD R2, R89, 0x50, RZ ;  /* 0x0000005059027824 */ /* 0x004fe200078e02ff */
[----:B------:R-:W-:Y:S01]  /*6ff0*/  BSSY B0, `(.L_x_833) ;  /* 0x000005e000007945 */ /* 0x000fe20003800000 */
[----:B------:R-:W-:Y:S04]  /*7000*/  IMAD.WIDE.U32 R16, R33, 0x50, RZ ;  /* 0x0000005021107825 */ /* 0x000fe800078e00ff */
[----:B------:R-:W-:Y:S01]  /*7010*/  IMAD.IADD R18, R17, 0x1, R2 ;  /* 0x0000000111127824 */ /* 0x000fe200078e0202 */
[----:B------:R-:W-:Y:S01]  /*7020*/  IADD3 R2, P0, R123, R16, RZ ;  /* 0x000000107b027210 */ /* 0x000fe20007f1e0ff */
[----:B------:R-:W-:Y:S04]  /*7030*/  IMAD R17, R33, -0x50, RZ ;  /* 0xffffffb021117824 */ /* 0x000fe800078e02ff */
[----:B------:R-:W-:Y:S01]  /*7040*/  IMAD.X R3, R18, 0x1, R132, P0 ;  /* 0x0000000112037824 */ /* 0x000fe200000e0684 */
[----:B-1---5:R-:W-:Y:S04]  /*7050*/  IADD3 R4, R113, R17, RZ ;  /* 0x0000001171047210 */ /* 0x022fe80007ffe0ff */
[C---:B------:R-:W-:Y:S02]  /*7060*/  ISETP.GE.AND P3, PT, R4.reuse, 0x11, PT ;  /* 0x000000110400780c */ /* 0x040fe40003f66270 */
[C---:B------:R-:W-:Y:S02]  /*7070*/  ISETP.GE.AND P4, PT, R4.reuse, 0x1, PT ;  /* 0x000000010400780c */ /* 0x040fe40003f86270 */
[C---:B------:R-:W-:Y:S02]  /*7080*/  ISETP.GE.AND P2, PT, R4.reuse, 0x21, PT ;  /* 0x000000210400780c */ /* 0x040fe40003f46270 */
[----:B------:R-:W-:Y:S07]  /*7090*/  ISETP.GE.AND P1, PT, R4, 0x31, PT ;  /* 0x000000310400780c */ /* 0x000fee0003f26270 */
        /* <DEDUP_REMOVED lines=22> */
[----:B------:R-:W-:Y:S03]  /*7200*/  @P2 MOV R6, R86 ;  /* 0x0000005600062202 */ /* 0x000fe60000000f00 */
        /* <DEDUP_REMOVED lines=15> */
[C---:B------:R-:W-:Y:S03]  /*7300*/  @P1 LEA R8, P5, R2.reuse, c[0x0][0x250], 0x1 ;  /* 0x0000940002081a11 */ /* 0x040fe600078a08ff */
        /* <DEDUP_REMOVED lines=9> */
[----:B------:R-:W-:Y:S02]  /*73a0*/  @P0 LEA.HI.X R5, R2, c[0x0][0x254], R3, 0x1, P5 ;  /* 0x0000950002050a11 */ /* 0x000fe400028f0c03 */
[----:B------:R-:W-:Y:S02]  /*73b0*/  ISETP.NE.AND P5, PT, R133, RZ, PT ;  /* 0x000000ff8500720c */ /* 0x000fe40003fa5270 */
[----:B------:R-:W-:Y:S04]  /*73c0*/  IADD3 R2, R17, R0, RZ ;  /* 0x0000000011027210 */ /* 0x000fe80007ffe0ff */
[----:B------:R-:W-:Y:S07]  /*73d0*/  IMNMX R7, R2, 0x50, PT ;  /* 0x0000005002077817 */ /* 0x000fee0003800200 */
[----:B------:R-:W-:Y:S01]  /*73e0*/  @!PT LDS RZ, [RZ] ;  /* 0x00000000fffff984 */ /* 0x000fe20000000800 */
[----:B------:R-:W-:Y:S01]  /*73f0*/  @!PT LDS RZ, [RZ] ;  /* 0x00000000fffff984 */ /* 0x000fe20000000800 */
[----:B------:R-:W-:Y:S01]  /*7400*/  @!PT LDS RZ, [RZ] ;  /* 0x00000000fffff984 */ /* 0x000fe20000000800 */
[----:B------:R1:W-:Y:S08]  /*7410*/  @P4 LDGSTS.E.BYPASS.LTC128B.128 [R219+0x100], [R14.64], !P5 ;  /* 0x001000000edb4fae */ /* 0x0003f0000e901d48 */
[----:B------:R2:W-:Y:S08]  /*7420*/  @P3 LDGSTS.E.BYPASS.LTC128B.128 [R219+0x900], [R12.64], !P5 ;  /* 0x009000000cdb3fae */ /* 0x0005f0000e901d48 */
[----:B------:R1:W-:Y:S01]  /*7430*/  @P2 LDGSTS.E.BYPASS.LTC128B.128 [R219+0x1100], [R10.64], !P5 ;  /* 0x011000000adb2fae */ /* 0x0003e2000e901d48 */
[----:B------:R-:W-:Y:S07]  /*7440*/  IADD3 R6, P2, R131, R16, RZ ;  /* 0x0000001083067210 */ /* 0x000fee0007f5e0ff */
[----:B------:R1:W-:Y:S08]  /*7450*/  @P1 LDGSTS.E.BYPASS.LTC128B.128 [R219+0x1900], [R8.64], !P5 ;  /* 0x0190000008db1fae */ /* 0x0003f0000e901d48 */
[----:B------:R1:W-:Y:S01]  /*7460*/  @P0 LDGSTS.E.BYPASS.LTC128B.128 [R219+0x2100], [R4.64], !P5 ;  /* 0x0210000004db0fae */ /* 0x0003e2000e901d48 */
[----:B------:R-:W-:Y:S01]  /*7470*/  ISETP.GE.AND P0, PT, R82, R7, PT ;  /* 0x000000075200720c */ /* 0x000fe20003f06270 */
[----:B--2---:R-:W-:Y:S06]  /*7480*/  IMAD.X R12, R18, 0x1, R130, P2 ;  /* 0x00000001120c7824 */ /* 0x004fec00010e0682 */
[----:B------:R-:W0:Y:S01]  /*7490*/  LDGDEPBAR ;  /* 0x00000000000079af */ /* 0x000e220000000000 */
[----:B------:R-:W-:Y:S07]  /*74a0*/  DEPBAR.LE SB0, 0x0 ;  /* 0x000080000000791a */ /* 0x000fee0000000000 */
[----:B------:R-:W-:Y:S06]  /*74b0*/  BAR.SYNC.DEFER_BLOCKING 0x0 ;  /* 0x0000000000007b1d */ /* 0x000fec0000010000 */
[----:B------:R-:W-:-:S05]  /*74c0*/  @P0 BRA `(.L_x_834) ;  /* 0x0000010000000947 */ /* 0x000fca0003800000 */
[----:B-1----:R-:W-:Y:S01]  /*74d0*/  MOV R5, R103 ;  /* 0x0000006700057202 */ /* 0x002fe20000000f00 */
[----:B------:R-:W-:Y:S02]  /*74e0*/  IMAD R2, R12, c[0x0][0x208], RZ ;  /* 0x000082000c027a24 */ /* 0x000fe400078e02ff */
[----:B------:R-:W-:Y:S02]  /*74f0*/  IMAD.MOV.U32 R4, RZ, RZ, R92 ;  /* 0x000000ffff047224 */ /* 0x000fe400078e005c */
[C---:B------:R-:W-:Y:S02]  /*7500*/  IMAD R2, R6.reuse, c[0x0][0x20c], R2 ;  /* 0x0000830006027a24 */ /* 0x040fe400078e0202 */
[----:B------:R-:W-:Y:S04]  /*7510*/  IMAD.WIDE.U32 R4, R6, c[0x0][0x208], R4 ;  /* 0x0000820006047a25 */ /* 0x000fe800078e0004 */
[----:B------:R-:W-:Y:S01]  /*7520*/  IMAD.IADD R3, R5, 0x1, R2 ;  /* 0x0000000105037824 */ /* 0x000fe200078e0202 */
[C---:B------:R-:W-:Y:S04]  /*7530*/  LEA R2, P0, R4.reuse, c[0x0][0x1f8], 0x1 ;  /* 0x00007e0004027a11 */ /* 0x040fe800078008ff */
[----:B------:R-:W-:Y:S02]  /*7540*/  LEA.HI.X R3, R4, c[0x0][0x1fc], R3, 0x1, P0 ;  /* 0x00007f0004037a11 */ /* 0x000fe400000f0c03 */
[----:B------:R-:W-:Y:S11]  /*7550*/  ISETP.GE.AND P0, PT, R28, c[0x0][0x1d4], PT ;  /* 0x000075001c007a0c */ /* 0x000ff60003f06270 */
[----:B------:R-:W-:Y:S02]  /*7560*/  @!UPT UIADD3 URZ, URZ, URZ, URZ ;  /* 0x0000003f3f3ff290 */ /* 0x000fe4000fffe03f */
[----:B------:R-:W1:Y:S04]  /*7570*/  @!P0 LDS.128 R8, [R80] ;  /* 0x0000000050088984 */ /* 0x000e680000000c00 */
[----:B-1----:R-:W-:Y:S01]  /*7580*/  @!P0 STG.E.128 [R2.64], R8 ;  /* 0x0000000802008986 */ /* 0x002fe2000c101d08 */
[----:B------:R-:W-:Y:S11]  /*7590*/  ISETP.GE.AND P0, PT, R102, c[0x0][0x1d4], PT ;  /* 0x0000750066007a0c */ /* 0x000ff60003f06270 */
[----:B------:R-:W-:Y:S02]  /*75a0*/  @!UPT UIADD3 URZ, URZ, URZ, URZ ;  /* 0x0000003f3f3ff290 */ /* 0x000fe4000fffe03f */
[----:B------:R-:W1:Y:S04]  /*75b0*/  @!P0 LDS.128 R8, [R81] ;  /* 0x0000000051088984 */ /* 0x000e680000000c00 */
[----:B-1----:R1:W-:Y:S02]  /*75c0*/  @!P0 STG.E.128 [R2.64+0x40], R8 ;  /* 0x0000400802008986 */ /* 0x0023e4000c101d08 */
.L_x_834:
[----:B-1----:R-:W-:Y:S05]  /*75d0*/  BSYNC B0 ;  /* 0x0000000000007941 */ /* 0x002fea0003800000 */
.L_x_833:
[----:B------:R-:W-:Y:S01]  /*75e0*/  ISETP.GE.AND P0, PT, R139, R7, PT ;  /* 0x000000078b00720c */ /* 0x000fe20003f06270 */
[----:B------:R-:W-:Y:S01]  /*75f0*/  @!UPT UIADD3 URZ, URZ, URZ, URZ ;  /* 0x0000003f3f3ff290 */ /* 0x000fe2000fffe03f */
[----:B------:R-:W-:Y:S11]  /*7600*/  BSSY B0, `(.L_x_835) ;  /* 0x0000014000007945 */ /* 0x000ff60003800000 */
[----:B------:R-:W-:-:S05]  /*7610*/  @P0 BRA `(.L_x_836) ;  /* 0x0000012000000947 */ /* 0x000fca0003800000 */
[----:B------:R-:W-:Y:S01]  /*7620*/  IADD3 R2, P0, R6, 0x20, RZ ;  /* 0x0000002006027810 */ /* 0x000fe20007f1e0ff */
[----:B------:R-:W-:Y:S01]  /*7630*/  IMAD.MOV.U32 R4, RZ, RZ, R92 ;  /* 0x000000ffff047224 */ /* 0x000fe200078e005c */
[----:B------:R-:W-:Y:S03]  /*7640*/  MOV R5, R103 ;  /* 0x0000006700057202 */ /* 0x000fe60000000f00 */
[----:B------:R-:W-:Y:S02]  /*7650*/  IMAD.X R3, RZ, RZ, R12, P0 ;  /* 0x000000ffff037224 */ /* 0x000fe400000e060c */
[C---:B------:R-:W-:Y:S04]  /*7660*/  IMAD.WIDE.U32 R4, R2.reuse, c[0x0][0x208], R4 ;  /* 0x0000820002047a25 */ /* 0x040fe800078e0004 */
[----:B------:R-:W-:Y:S04]  /*7670*/  IMAD R3, R3, c[0x0][0x208], RZ ;  /* 0x0000820003037a24 */ /* 0x000fe800078e02ff */
[----:B------:R-:W-:Y:S01]  /*7680*/  IMAD R3, R2, c[0x0][0x20c], R3 ;  /* 0x0000830002037a24 */ /* 0x000fe200078e0203 */
[C---:B------:R-:W-:Y:S03]  /*7690*/  LEA R2, P0, R4.reuse, c[0x0][0x1f8], 0x1 ;  /* 0x00007e0004027a11 */ /* 0x040fe600078008ff */
[----:B------:R-:W-:Y:S05]  /*76a0*/  IMAD.IADD R3, R5, 0x1, R3 ;  /* 0x0000000105037824 */ /* 0x000fea00078e0203 */
[----:B------:R-:W-:Y:S02]  /*76b0*/  LEA.HI.X R3, R4, c[0x0][0x1fc], R3, 0x1, P0 ;  /* 0x00007f0004037a11 */ /* 0x000fe400000f0c03 */
[----:B------:R-:W-:Y:S11]  /*76c0*/  ISETP.GE.AND P0, PT, R28, c[0x0][0x1d4], PT ;  /* 0x000075001c007a0c */ /* 0x000ff60003f06270 */
[----:B------:R-:W-:Y:S02]  /*76d0*/  @!UPT UIADD3 URZ, URZ, URZ, URZ ;  /* 0x0000003f3f3ff290 */ /* 0x000fe4000fffe03f */
[----:B------:R-:W1:Y:S04]  /*76e0*/  @!P0 LDS.128 R8, [R80+0x1000] ;  /* 0x0010000050088984 */ /* 0x000e680000000c00 */
[----:B-1----:R-:W-:Y:S01]  /*76f0*/  @!P0 STG.E.128 [R2.64], R8 ;  /* 0x0000000802008986 */ /* 0x002fe2000c101d08 */
[----:B------:R-:W-:Y:S11]  /*7700*/  ISETP.GE.AND P0, PT, R102, c[0x0][0x1d4], PT ;  /* 0x0000750066007a0c */ /* 0x000ff60003f06270 */
[----:B------:R-:W-:Y:S02]  /*7710*/  @!UPT UIADD3 URZ, URZ, URZ, URZ ;  /* 0x0000003f3f3ff290 */ /* 0x000fe4000fffe03f */
[----:B------:R-:W1:Y:S04]  /*7720*/  @!P0 LDS.128 R8, [R81+0x1000] ;  /* 0x0010000051088984 */ /* 0x000e680000000c00 */
[----:B-1----:R1:W-:Y:S02]  /*7730*/  @!P0 STG.E.128 [R2.64+0x40], R8 ;  /* 0x0000400802008986 */ /* 0x0023e4000c101d08 */
.L_x_836:
[----:B------:R-:W-:Y:S05]  /*7740*/  BSYNC B0 ;  /* 0x0000000000007941 */ /* 0x000fea0003800000 */
.L_x_835:
[----:B------:R-:W-:Y:S01]  /*7750*/  ISETP.GE.AND P0, PT, R146, R7, PT ;  /* 0x000000079200720c */ /* 0x000fe20003f06270 */
[----:B------:R-:W-:Y:S01]  /*7760*/  @!UPT UIADD3 URZ, URZ, URZ, URZ ;  /* 0x0000003f3f3ff290 */ /* 0x000fe2000fffe03f */
[----:B------:R-:W-:Y:S11]  /*7770*/  BSSY B0, `(.L_x_837) ;  /* 0x0000014000007945 */ /* 0x000ff60003800000 */
[----:B------:R-:W-:-:S05]  /*7780*/  @P0 BRA `(.L_x_838) ;  /* 0x0000012000000947 */ /* 0x000fca0003800000 */
[----:B-1----:R-:W-:Y:S01]  /*7790*/  IADD3 R2, P0, R6, 0x40, RZ ;  /* 0x0000004006027810 */ /* 0x002fe20007f1e0ff */
        /* <DEDUP_REMOVED lines=17> */
.L_x_838:
[----:B------:R-:W-:Y:S05]  /*78b0*/  BSYNC B0 ;  /* 0x0000000000007941 */ /* 0x000fea0003800000 */
.L_x_837:
[C---:B------:R-:W-:Y:S02]  /*78c0*/  ISETP.GT.AND P0, PT, R33.reuse, R129, PT ;  /* 0x000000812100720c */ /* 0x040fe40003f04270 */
[----:B------:R-:W-:Y:S11]  /*78d0*/  IADD3 R33, R33, -0x1, RZ ;  /* 0xffffffff21217810 */ /* 0x000ff60007ffe0ff */
[----:B-1----:R-:W-:Y:S01]  /*78e0*/  @P0 SHF.R.S32.HI R5, RZ, 0x1f, R33 ;  /* 0x0000001fff050819 */ /* 0x002fe20000011421 */
[----:B------:R-:W-:Y:S01]  /*78f0*/  @P0 IMAD R4, R171, R33, RZ ;  /* 0x00000021ab040224 */ /* 0x000fe200078e02ff */
[----:B------:R-:W-:Y:S01]  /*7900*/  @P0 SHF.L.U64.HI R10, R177, 0x1, R172 ;  /* 0x00000001b10a0819 */ /* 0x000fe200000102ac */
[----:B------:R-:W-:Y:S02]  /*7910*/  @P0 IMAD.MOV.U32 R2, RZ, RZ, R116 ;  /* 0x000000ffff020224 */ /* 0x000fe400078e0074 */
[----:B------:R-:W-:Y:S02]  /*7920*/  @P0 IMAD.MOV.U32 R3, RZ, RZ, R115 ;  /* 0x000000ffff030224 */ /* 0x000fe400078e0073 */
[-C--:B------:R-:W-:Y:S02]  /*7930*/  @P0 IMAD R4, R5, R148.reuse, R4 ;  /* 0x0000009405040224 */ /* 0x080fe400078e0204 */
[----:B------:R-:W-:Y:S04]  /*7940*/  @P0 IMAD.WIDE.U32 R2, R33, R148, R2 ;  /* 0x0000009421020225 */ /* 0x000fe800078e0002 */
[----:B------:R-:W-:Y:S01]  /*7950*/  @P0 IMAD.IADD R3, R3, 0x1, R4 ;  /* 0x0000000103030824 */ /* 0x000fe200078e0204 */
[C---:B------:R-:W-:Y:S01]  /*7960*/  @P0 LEA R8, P1, R2.reuse, c[0x0][0x220], 0x1 ;  /* 0x0000880002080a11 */ /* 0x040fe200078208ff */
[----:B------:R-:W-:Y:S03]  /*7970*/  @P0 IMAD.SHL.U32 R11, R177, 0x2, RZ ;  /* 0x00000002b10b0824 */ /* 0x000fe600078e00ff */
        /* <DEDUP_REMOVED lines=21> */
.L_x_804:
[----:B------:R-:W2:Y:S01]  /*7ad0*/  LDL R18, [R1+0x48] ;  /* 0x0000480001127983 */ /* 0x000ea20000100800 */
[----:B------:R-:W-:-:S03]  /*7ae0*/  IMAD.MOV.U32 R0, RZ, RZ, c[0x0][0x2c4] ;  /* 0x0000b100ff007624 */ /* 0x000fc600078e00ff */
[----:B-1----:R-:W3:Y:S04]  /*7af0*/  LDL R5, [R1+0x1c] ;  /* 0x00001c0001057983 */ /* 0x002ee80000100800 */
[----:B------:R-:W3:Y:S01]  /*7b00*/  LDL R2, [R1+0x20] ;  /* 0x0000200001027983 */ /* 0x000ee20000100800 */
[----:B------:R-:W-:Y:S01]  /*7b10*/  ISETP.NE.AND P3, PT, R0, 0x1, PT ;  /* 0x000000010000780c */ /* 0x000fe20003f65270 */
[----:B------:R-:W-:-:S05]  /*7b20*/  IMAD.MOV.U32 R4, RZ, RZ, c[0x0][0x32c] ;  /* 0x0000cb00ff047624 */ /* 0x000fca00078e00ff */
[----:B------:R-:W-:Y:S01]  /*7b30*/  ISETP.GE.AND P1, PT, R4, 0x1, PT ;  /* 0x000000010400780c */ /* 0x000fe20003f26270 */
[----:B------:R-:W-:Y:S01]  /*7b40*/  IMAD.IADD R11, R159, 0x1, R160 ;  /* 0x000000019f0b7824 */ /* 0x000fe200078e02a0 */
[----:B--2---:R-:W-:-:S05]  /*7b50*/  IADD3 R0, R18, 0x7f, RZ ;  /* 0x0000007f12007810 */ /* 0x004fca0007ffe0ff */
[----:B------:R-:W-:Y:S01]  /*7b60*/  @P3 IMAD.HI.U32 R3, R0, c[0x0][0x2c8], RZ ;  /* 0x0000b20000033a27 */ /* 0x000fe200078e00ff */
[----:B---3--:R-:W-:-:S04]  /*7b70*/  IADD3 R2, R2, 0x1, -R5 ;  /* 0x0000000102027810 */ /* 0x008fc80007ffe805 */
[----:B------:R-:W-:-:S05]  /*7b80*/  @P3 SHF.R.U32.HI R0, RZ, c[0x0][0x2cc], R3 ;  /* 0x0000b300ff003a19 */ /* 0x000fca0000011603 */
[----:B------:R-:W-:-:S05]  /*7b90*/  IMAD.IADD R0, R2, 0x1, R0 ;  /* 0x0000000102007824 */ /* 0x000fca00078e0200 */
[----:B------:R-:W-:Y:S01]  /*7ba0*/  IADD3 R3, R0, c[0x0][0x328], RZ ;  /* 0x0000ca0000037a10 */ /* 0x000fe20007ffe0ff */
[----:B------:R-:W-:Y:S05]  /*7bb0*/  @!P1 BRA `(.L_x_840) ;  /* 0x0000011000009947 */ /* 0x000fea0003800000 */
[C---:B------:R-:W-:Y:S01]  /*7bc0*/  ISETP.GT.AND P0, PT, R0.reuse, RZ, PT ;  /* 0x000000ff0000720c */ /* 0x040fe20003f04270 */
[----:B------:R-:W-:Y:S01]  /*7bd0*/  BSSY B0, `(.L_x_841) ;  /* 0x000000d000007945 */ /* 0x000fe20003800000 */
[----:B------:R-:W-:Y:S01]  /*7be0*/  IADD3 R2, R0, -0x1, RZ ;  /* 0xffffffff00027810 */ /* 0x000fe20007ffe0ff */
        /* <DEDUP_REMOVED lines=8> */
.L_x_842:
[----:B------:R-:W-:-:S13]  /*7c70*/  ISETP.NE.AND P0, PT, R4, 0x1, PT ;  /* 0x000000010400780c */ /* 0x000fda0003f05270 */
[----:B------:R-:W-:-:S05]  /*7c80*/  @P0 IMAD.HI.U32 R0, R2, c[0x0][0x330], RZ ;  /* 0x0000cc0002000a27 */ /* 0x000fca00078e00ff */
[----:B------:R-:W-:Y:S02]  /*7c90*/  @P0 SHF.R.U32.HI R2, RZ, c[0x0][0x334], R0 ;  /* 0x0000cd00ff020a19 */ /* 0x000fe40000011600 */
.L_x_843:
[----:B------:R-:W-:Y:S05]  /*7ca0*/  BSYNC B0 ;  /* 0x0000000000007941 */ /* 0x000fea0003800000 */
.L_x_841:
[----:B------:R-:W-:-:S05]  /*7cb0*/  IMAD R2, R2, R4, c[0x0][0x32c] ;  /* 0x0000cb0002027624 */ /* 0x000fca00078e0204 */
[----:B------:R-:W-:-:S03]  /*7cc0*/  IMNMX R3, R3, R2, PT ;  /* 0x0000000203037217 */ /* 0x000fc60003800200 */
.L_x_840:
[----:B------:R-:W2:Y:S01]  /*7cd0*/  LDL R4, [R1+0x4] ;  /* 0x0000040001047983 */ /* 0x000ea20000100800 */
[----:B------:R-:W-:Y:S01]  /*7ce0*/  IADD3 R3, R3, 0x4f, RZ ;  /* 0x0000004f03037810 */ /* 0x000fe20007ffe0ff */
[----:B------:R-:W-:-:S04]  /*7cf0*/  @P3 IMAD.HI.U32 R2, R18, c[0x0][0x2c8], RZ ;  /* 0x0000b20012023a27 */ /* 0x000fc800078e00ff */
[----:B------:R-:W-:-:S04]  /*7d00*/  IMAD.HI R3, R3, 0x66666667, RZ ;  /* 0x6666666703037827 */ /* 0x000fc800078e02ff */
[----:B------:R-:W-:Y:S01]  /*7d10*/  IMAD.MOV.U32 R0, RZ, RZ, R18 ;  /* 0x000000ffff007224 */ /* 0x000fe200078e0012 */
[----:B------:R-:W-:Y:S02]  /*7d20*/  @P3 SHF.R.U32.HI R0, RZ, c[0x0][0x2cc], R2 ;  /* 0x0000b300ff003a19 */ /* 0x000fe40000011602 */
[----:B------:R-:W-:-:S04]  /*7d30*/  SHF.R.U32.HI R2, RZ, 0x1f, R3 ;  /* 0x0000001fff027819 */ /* 0x000fc80000011603 */
[----:B------:R-:W-:-:S04]  /*7d40*/  LEA.HI.SX32 R3, R3, R2, 0x1b ;  /* 0x0000000203037211 */ /* 0x000fc800078fdaff */
[----:B------:R-:W-:Y:S01]  /*7d50*/  IMNMX R7, R170, R3, PT ;  /* 0x00000003aa077217 */ /* 0x000fe20003800200 */
[----:B--2---:R-:W-:-:S05]  /*7d60*/  IMAD.IADD R0, R4, 0x1, R0 ;  /* 0x0000000104007824 */ /* 0x004fca00078e0200 */
        /* <DEDUP_REMOVED lines=12> */
.L_x_846:
[----:B------:R-:W-:-:S04]  /*7e30*/  MOV R3, c[0x0][0x32c] ;  /* 0x0000cb0000037a02 */ /* 0x000fc80000000f00 */
[----:B------:R-:W-:-:S13]  /*7e40*/  ISETP.NE.AND P0, PT, R3, 0x1, PT ;  /* 0x000000010300780c */ /* 0x000fda0003f05270 */
[----:B------:R-:W-:-:S05]  /*7e50*/  @P0 IMAD.HI.U32 R3, R0, c[0x0][0x330], RZ ;  /* 0x0000cc0000030a27 */ /* 0x000fca00078e00ff */
[----:B------:R-:W-:Y:S02]  /*7e60*/  @P0 SHF.R.U32.HI R0, RZ, c[0x0][0x334], R3 ;  /* 0x0000cd00ff000a19 */ /* 0x000fe40000011603 */
.L_x_847:
[----:B------:R-:W-:Y:S05]  /*7e70*/  BSYNC B0 ;  /* 0x0000000000007941 */ /* 0x000fea0003800000 */
.L_x_845:
[----:B------:R-:W-:-:S05]  /*7e80*/  IMAD R0, R0, c[0x0][0x32c], RZ ;  /* 0x0000cb0000007a24 */ /* 0x000fca00078e02ff */
[----:B------:R-:W-:-:S05]  /*7e90*/  IMNMX R2, R2, R0, !PT ;  /* 0x0000000002027217 */ /* 0x000fca0007800200 */
.L_x_844:
[----:B------:R-:W-:Y:S01]  /*7ea0*/  IMAD.HI R2, R2, 0x66666667, RZ ;  /* 0x6666666702027827 */ /* 0x000fe200078e02ff */
[----:B------:R-:W-:Y:S04]  /*7eb0*/  BSSY B0, `(.L_x_848) ;  /* 0x0000024000007945 */ /* 0x000fe80003800000 */
[----:B------:R-:W-:-:S04]  /*7ec0*/  SHF.R.U32.HI R0, RZ, 0x1f, R2 ;  /* 0x0000001fff007819 */ /* 0x000fc80000011602 */
[----:B------:R-:W-:Y:S01]  /*7ed0*/  LEA.HI.SX32 R2, R2, R0, 0x1b ;  /* 0x0000000002027211 */ /* 0x000fe200078fdaff */
[----:B------:R-:W-:-:S03]  /*7ee0*/  IMAD.MOV.U32 R0, RZ, RZ, RZ ;  /* 0x000000ffff007224 */ /* 0x000fc600078e00ff */
[----:B------:R-:W-:-:S04]  /*7ef0*/  IMNMX R6, RZ, R2, !PT ;  /* 0x00000002ff067217 */ /* 0x000fc80007800200 */
[----:B------:R-:W-:-:S13]  /*7f00*/  ISETP.GT.AND P0, PT, R7, R6, PT ;  /* 0x000000060700720c */ /* 0x000fda0003f04270 */
[----:B------:R-:W-:Y:S05]  /*7f10*/  @!P0 BRA `(.L_x_849) ;  /* 0x000001d000008947 */ /* 0x000fea0003800000 */
[----:B------:R-:W-:Y:S02]  /*7f20*/  IABS R2, R136 ;  /* 0x0000008800027213 */ /* 0x000fe40000000000 */
[----:B------:R-:W-:Y:S02]  /*7f30*/  IADD3 R3, R136, -0x1, R7 ;  /* 0xffffffff88037810 */ /* 0x000fe40007ffe007 */
        /* <DEDUP_REMOVED lines=27> */
.L_x_849:
[----:B------:R-:W-:Y:S05]  /*80f0*/  BSYNC B0 ;  /* 0x0000000000007941 */ /* 0x000fea0003800000 */
.L_x_848:
[----:B------:R-:W2:Y:S01]  /*8100*/  LDL R3, [R1+0x60] ;  /* 0x0000600001037983 */ /* 0x000ea20000100800 */
[----:B------:R-:W-:Y:S01]  /*8110*/  PRMT R2, RZ, 0x7610, R2 ;  /* 0x00007610ff027816 */ /* 0x000fe20000000002 */
[----:B------:R-:W-:Y:S01]  /*8120*/  IMAD.MOV.U32 R27, RZ, RZ, RZ ;  /* 0x000000ffff1b7224 */ /* 0x000fe200078e00ff */
[----:B------:R-:W-:Y:S01]  /*8130*/  MOV R19, RZ ;  /* 0x000000ff00137202 */ /* 0x000fe20000000f00 */
        /* <DEDUP_REMOVED lines=33> */
[----:B--2---:R-:W-:-:S04]  /*8350*/  IMAD R3, R3, R0, R6 ;  /* 0x0000000003037224 */ /* 0x004fc800078e0206 */
[----:B------:R-:W-:Y:S01]  /*8360*/  IMAD.IADD R0, R3, 0x1, R0 ;  /* 0x0000000103007824 */ /* 0x000fe200078e0200 */
[----:B------:R1:W-:Y:S04]  /*8370*/  STL [R1+0x8], R3 ;  /* 0x0000080301007387 */ /* 0x0003e80000100800 */
[----:B------:R-:W-:-:S04]  /*8380*/  IMNMX R229, R7, R0, PT ;  /* 0x0000000007e57217 */ /* 0x000fc80003800200 */
[----:B------:R-:W-:-:S13]  /*8390*/  ISETP.GT.AND P0, PT, R229, R3, PT ;  /* 0x00000003e500720c */ /* 0x000fda0003f04270 */
[----:B------:R-:W-:Y:S05]  /*83a0*/  @!P0 BRA `(.L_x_850) ;  /* 0x0001a36000008947 */ /* 0x000fea0003800000 */
[----:B------:R-:W2:Y:S01]  /*83b0*/  LDL R17, [R1+0x64] ;  /* 0x0000640001117983 */ /* 0x000ea20000100800 */
[----:B------:R-:W-:-:S03]  /*83c0*/  ISETP.NE.U32.AND P0, PT, RZ, c[0x0][0x340], PT ;  /* 0x0000d000ff007a0c */ /* 0x000fc60003f05070 */
[----:B------:R-:W3:Y:S01]  /*83d0*/  LDL R20, [R1+0x50] ;  /* 0x0000500001147983 */ /* 0x000ee20000100800 */
[----:B------:R-:W-:-:S13]  /*83e0*/  ISETP.NE.AND.EX P1, PT, RZ, c[0x0][0x344], PT, P0 ;  /* 0x0000d100ff007a0c */ /* 0x000fda0003f25300 */
[----:B------:R-:W-:Y:S02]  /*83f0*/  @P1 MOV R2, 0x4 ;  /* 0x0000000400021802 */ /* 0x000fe40000000f00 */
[----:B------:R-:W-:Y:S01]  /*8400*/  SHF.R.S32.HI R0, RZ, 0x1f, R158 ;  /* 0x0000001fff007819 */ /* 0x000fe2000001149e */
[----:B------:R-:W-:-:S04]  /*8410*/  IMAD.WIDE.U32 R4, R158, c[0x0][0x178], RZ ;  /* 0x00005e009e047a25 */ /* 0x000fc800078e00ff */
[----:B------:R-:W-:Y:S02]  /*8420*/  IMAD R0, R0, c[0x0][0x178], RZ ;  /* 0x00005e0000007a24 */ /* 0x000fe400078e02ff */
[----:B------:R-:W-:Y:S02]  /*8430*/  IMAD.MOV.U32 R7, RZ, RZ, R135 ;  /* 0x000000ffff077224 */ /* 0x000fe400078e0087 */
[----:B-12---:R-:W-:-:S05]  /*8440*/  @P1 IMAD.WIDE R2, R17, R2, c[0x0][0x340] ;  /* 0x0000d00011021625 */ /* 0x006fca00078e0202 */
[----:B------:R1:W2:Y:S01]  /*8450*/  @P1 LDG.E R16, [R2.64] ;  /* 0x0000000802101981 */ /* 0x0002a2000c1e1900 */
[----:B------:R-:W-:Y:S02]  /*8460*/  SHF.R.S32.HI R15, RZ, 0x1f, R17 ;  /* 0x0000001fff0f7819 */ /* 0x000fe40000011411 */
[----:B-1----:R-:W-:Y:S01]  /*8470*/  LEA R2, R164, R138, 0x4 ;  /* 0x0000008aa4027211 */ /* 0x002fe200078e20ff */
[----:B------:R-:W-:-:S03]  /*8480*/  IMAD R3, R158, c[0x0][0x17c], R0 ;  /* 0x00005f009e037a24 */ /* 0x000fc600078e0200 */
[----:B------:R-:W-:Y:S02]  /*8490*/  IADD3 R12, R2, R18, RZ ;  /* 0x00000012020c7210 */ /* 0x000fe40007ffe0ff */
[----:B------:R-:W-:-:S03]  /*84a0*/  IADD3 R2, P0, R138, R11, RZ ;  /* 0x0000000b8a027210 */ /* 0x000fc60007f1e0ff */
[----:B------:R-:W-:Y:S01]  /*84b0*/  @P3 IMAD.HI.U32 R6, R12, c[0x0][0x2c8], RZ ;  /* 0x0000b2000c063a27 */ /* 0x000fe200078e00ff */
[----:B------:R-:W-:Y:S02]  /*84c0*/  IADD3 R5, R5, R3, RZ ;  /* 0x0000000305057210 */ /* 0x000fe40007ffe0ff */
[----:B------:R-:W-:Y:S01]  /*84d0*/  LEA.HI.X.SX32 R3, R11, R186, 0x1, P0 ;  /* 0x000000ba0b037211 */ /* 0x000fe200000f0eff */
[----:B------:R-:W-:Y:S01]  /*84e0*/  IMAD.MOV.U32 R0, RZ, RZ, R12 ;  /* 0x000000ffff007224 */ /* 0x000fe200078e000c */
[----:B------:R-:W-:Y:S02]  /*84f0*/  @P3 SHF.R.U32.HI R0, RZ, c[0x0][0x2cc], R6 ;  /* 0x0000b300ff003a19 */ /* 0x000fe40000011606 */
[----:B------:R-:W-:Y:S02]  /*8500*/  ISETP.NE.U32.AND P0, PT, RZ, c[0x0][0x348], PT ;  /* 0x0000d200ff007a0c */ /* 0x000fe40003f05070 */
[----:B------:R-:W-:Y:S02]  /*8510*/  MOV R6, R134 ;  /* 0x0000008600067202 */ /* 0x000fe40000000f00 */
[----:B------:R-:W-:Y:S01]  /*8520*/  ISETP.NE.AND.EX P0, PT, RZ, c[0x0][0x34c], PT, P0 ;  /* 0x0000d300ff007a0c */ /* 0x000fe20003f05300 */
[----:B------:R-:W-:-:S02]  /*8530*/  IMAD R13, R3, c[0x0][0x1e0], RZ ;  /* 0x00007800030d7a24 */ /* 0x000fc400078e02ff */
[----:B------:R-:W-:-:S04]  /*8540*/  IMAD.WIDE.U32 R10, R2, c[0x0][0x1e0], R6 ;  /* 0x00007800020a7a25 */ /* 0x000fc800078e0006 */
[----:B------:R-:W-:Y:S01]  /*8550*/  IMAD.WIDE.U32 R8, R2, c[0x0][0x208], R6 ;  /* 0x0000820002087a25 */ /* 0x000fe200078e0006 */
[----:B------:R-:W-:-:S03]  /*8560*/  SEL R6, R15, RZ, !P0 ;  /* 0x000000ff0f067207 */ /* 0x000fc60004000000 */
[----:B---3--:R-:W-:-:S04]  /*8570*/  IMAD.WIDE.U32 R4, R20, c[0x0][0x1b8], R4 ;  /* 0x00006e0014047a25 */ /* 0x008fc800078e0004 */
[----:B------:R-:W-:Y:S02]  /*8580*/  IMAD R7, R3, c[0x0][0x208], RZ ;  /* 0x0000820003077a24 */ /* 0x000fe400078e02ff */
[----:B------:R-:W-:Y:S02]  /*8590*/  IMAD R14, R2, c[0x0][0x1e4], R13 ;  /* 0x00007900020e7a24 */ /* 0x000fe400078e020d */
[----:B------:R-:W-:Y:S01]  /*85a0*/  IMAD R3, R20, c[0x0][0x1bc], R5 ;  /* 0x00006f0014037a24 */ /* 0x000fe200078e0205 */
[----:B------:R-:W-:Y:S01]  /*85b0*/  SEL R5, R17, RZ, !P0 ;  /* 0x000000ff11057207 */ /* 0x000fe20004000000 */
[----:B------:R-:W-:Y:S01]  /*85c0*/  IMAD R13, R2, c[0x0][0x20c], R7 ;  /* 0x00008300020d7a24 */ /* 0x000fe200078e0207 */
[----:B------:R-:W-:Y:S01]  /*85d0*/  MOV R2, R4 ;  /* 0x0000000400027202 */ /* 0x000fe20000000f00 */
[----:B------:R-:W-:-:S04]  /*85e0*/  IMAD R6, R6, c[0x0][0x1c0], RZ ;  /* 0x0000700006067a24 */ /* 0x000fc800078e02ff */
[C---:B------:R-:W-:Y:S02]  /*85f0*/  IMAD R6, R5.reuse, c[0x0][0x1c4], R6 ;  /* 0x0000710005067a24 */ /* 0x040fe400078e0206 */
[----:B------:R-:W-:-:S04]  /*8600*/  IMAD.WIDE.U32 R2, R5, c[0x0][0x1c0], R2 ;  /* 0x0000700005027a25 */ /* 0x000fc800078e0002 */
[----:B------:R-:W-:Y:S01]  /*8610*/  IMAD.IADD R5, R9, 0x1, R13 ;  /* 0x0000000109057824 */ /* 0x000fe200078e020d */
[----:B------:R-:W-:Y:S01]  /*8620*/  SHF.R.S32.HI R9, RZ, 0x1f, R0 ;  /* 0x0000001fff097819 */ /* 0x000fe20000011400 */
[----:B------:R-:W-:Y:S01]  /*8630*/  IMAD.MOV.U32 R4, RZ, RZ, R8 ;  /* 0x000000ffff047224 */ /* 0x000fe200078e0008 */
[----:B------:R-:W-:-:S03]  /*8640*/  IADD3 R3, R3, R6, RZ ;  /* 0x0000000603037210 */ /* 0x000fc60007ffe0ff */
[----:B------:R-:W-:Y:S01]  /*8650*/  IMAD R8, R9, c[0x0][0x1b0], RZ ;  /* 0x00006c0009087a24 */ /* 0x000fe200078e02ff */
[C---:B------:R-:W-:Y:S02]  /*8660*/  IADD3 R9, -R0.reuse, RZ, RZ ;  /* 0x000000ff00097210 */ /* 0x040fe40007ffe1ff */
[----:B------:R-:W-:Y:S01]  /*8670*/  IADD3 R7, R11, R14, RZ ;  /* 0x0000000e0b077210 */ /* 0x000fe20007ffe0ff */
[C---:B------:R-:W-:Y:S01]  /*8680*/  IMAD R8, R0.reuse, c[0x0][0x1b4], R8 ;  /* 0x00006d0000087a24 */ /* 0x040fe200078e0208 */
[----:B------:R-:W-:Y:S01]  /*8690*/  MOV R6, R10 ;  /* 0x0000000a00067202 */ /* 0x000fe20000000f00 */
[----:B------:R-:W-:Y:S01]  /*86a0*/  IMAD.WIDE.U32 R10, R0, c[0x0][0x1b0], R2 ;  /* 0x00006c00000a7a25 */ /* 0x000fe200078e0002 */
[----:B------:R-:W-:-:S03]  /*86b0*/  ISETP.NE.U32.AND P0, PT, RZ, c[0x0][0x350], PT ;  /* 0x0000d400ff007a0c */ /* 0x000fc60003f05070 */
[----:B------:R-:W-:-:S04]  /*86c0*/  IMAD.WIDE.U32 R2, R20, c[0x0][0x210], R4 ;  /* 0x0000840014027a25 */ /* 0x000fc800078e0004 */
[----:B------:R-:W-:Y:S01]  /*86d0*/  IMAD R0, R9, c[0x0][0x2c4], R12 ;  /* 0x0000b10009007a24 */ /* 0x000fe200078e020c */
[----:B------:R-:W-:Y:S01]  /*86e0*/  IADD3 R5, R11, R8, RZ ;  /* 0x000000080b057210 */ /* 0x000fe20007ffe0ff */
[----:B------:R-:W-:Y:S01]  /*86f0*/  IMAD R9, R20, c[0x0][0x214], R3 ;  /* 0x0000850014097a24 */ /* 0x000fe200078e0203 */
[----:B------:R-:W-:Y:S02]  /*8700*/  ISETP.NE.AND.EX P0, PT, RZ, c[0x0][0x354], PT, P0 ;  /* 0x0000d500ff007a0c */ /* 0x000fe40003f05300 */
[----:B------:R-:W-:Y:S02]  /*8710*/  SHF.R.S32.HI R11, RZ, 0x1f, R0 ;  /* 0x0000001fff0b7819 */ /* 0x000fe40000011400 */
[----:B------:R-:W-:Y:S01]  /*8720*/  MOV R8, R2 ;  /* 0x0000000200087202 */ /* 0x000fe20000000f00 */
[----:B------:R-:W-:Y:S02]  /*8730*/  IMAD.MOV.U32 R4, RZ, RZ, R10 ;  /* 0x000000ffff047224 */ /* 0x000fe400078e000a */
[----:B------:R-:W-:-:S02]  /*8740*/  IMAD R12, R11, c[0x0][0x1a8], RZ ;  /* 0x00006a000b0c7a24 */ /* 0x000fc400078e02ff */
[----:B------:R-:W-:-:S04]  /*8750*/  IMAD.WIDE.U32 R6, R20, c[0x0][0x1e8], R6 ;  /* 0x00007a0014067a25 */ /* 0x000fc800078e0006 */
[----:B------:R-:W-:Y:S02]  /*8760*/  IMAD R12, R0, c[0x0][0x1ac], R12 ;  /* 0x00006b00000c7a24 */ /* 0x000fe400078e020c */
[----:B------:R-:W-:Y:S01]  /*8770*/  IMAD R7, R20, c[0x0][0x1ec], R7 ;  /* 0x00007b0014077a24 */ /* 0x000fe200078e0207 */
[----:B------:R-:W-:Y:S02]  /*8780*/  ISETP.GE.AND P2, PT, R134, c[0x0][0x198], PT ;  /* 0x0000660086007a0c */ /* 0x000fe40003f46270 */
[----:B------:R-:W-:Y:S02]  /*8790*/  IADD3 R116, R229, -0x1, RZ ;  /* 0xffffffffe5747810 */ /* 0x000fe40007ffe0ff */
[----:B--2---:R-:W-:Y:S02]  /*87a0*/  @P1 SHF.R.S32.HI R3, RZ, 0x1f, R16 ;  /* 0x0000001fff031819 */ /* 0x004fe40000011410 */
[----:B------:R-:W-:Y:S02]  /*87b0*/  @!P1 MOV R3, R15 ;  /* 0x0000000f00039202 */ /* 0x000fe40000000f00 */
[----:B------:R-:W-:-:S02]  /*87c0*/  @P1 MOV R2, R16 ;  /* 0x0000001000021202 */ /* 0x000fc40000000f00 */
[----:B------:R-:W-:Y:S02]  /*87d0*/  @!P1 MOV R2, R17 ;  /* 0x0000001100029202 */ /* 0x000fe40000000f00 */
[----:B------:R-:W-:Y:S02]  /*87e0*/  SEL R10, R3, RZ, !P0 ;  /* 0x000000ff030a7207 */ /* 0x000fe40004000000 */
[----:B------:R-:W-:Y:S01]  /*87f0*/  SEL R11, R2, RZ, !P0 ;  /* 0x000000ff020b7207 */ /* 0x000fe20004000000 */
[----:B------:R-:W-:-:S04]  /*8800*/  IMAD.WIDE.U32 R2, R0, c[0x0][0x1a8], R4 ;  /* 0x00006a0000027a25 */ /* 0x000fc800078e0004 */
[C---:B------:R-:W-:Y:S02]  /*8810*/  IMAD R0, R10.reuse, c[0x0][0x218], RZ ;  /* 0x000086000a007a24 */ /* 0x040fe400078e02ff */
[----:B------:R-:W-:Y:S02]  /*8820*/  IMAD R4, R10, c[0x0][0x1f0], RZ ;  /* 0x00007c000a047a24 */ /* 0x000fe400078e02ff */
[----:B------:R-:W-:Y:S01]  /*8830*/  IMAD.WIDE.U32 R16, R11, c[0x0][0x1f0], R6 ;  /* 0x00007c000b107a25 */ /* 0x000fe200078e0006 */
[----:B------:R-:W-:-:S03]  /*8840*/  LEA R6, P0, R2, c[0x0][0x160], 0x1 ;  /* 0x0000580002067a11 */ /* 0x000fc600078008ff */
[----:B------:R-:W-:Y:S02]  /*8850*/  IMAD.IADD R5, R3, 0x1, R12 ;  /* 0x0000000103057824 */ /* 0x000fe400078e020c */
[----:B------:R-:W-:-:S04]  /*8860*/  IMAD.WIDE.U32 R8, R11, c[0x0][0x218], R8 ;  /* 0x000086000b087a25 */ /* 0x000fc800078e0008 */
[C---:B------:R-:W-:Y:S02]  /*8870*/  IMAD R0, R11.reuse, c[0x0][0x21c], R0 ;  /* 0x000087000b007a24 */ /* 0x040fe400078e0200 */
[----:B------:R-:W-:Y:S01]  /*8880*/  IMAD R3, R11, c[0x0][0x1f4], R4 ;  /* 0x00007d000b037a24 */ /* 0x000fe200078e0204 */
[----:B------:R-:W-:Y:S02]  /*8890*/  LEA.HI.X R5, R2, c[0x0][0x164], R5, 0x1, P0 ;  /* 0x0000590002057a11 */ /* 0x000fe400000f0c05 */
[----:B------:R-:W-:Y:S02]  /*88a0*/  IADD3 R0, R9, R0, RZ ;  /* 0x0000000009007210 */ /* 0x000fe40007ffe0ff */
[----:B------:R-:W-:Y:S01]  /*88b0*/  IADD3 R2, R17, R3, RZ ;  /* 0x0000000311027210 */ /* 0x000fe20007ffe0ff */
[----:B------:R1:W-:Y:S04]  /*88c0*/  STL.64 [R1+0x38], R16 ;  /* 0x0000381001007387 */ /* 0x0003e80000100a00 */
[----:B------:R1:W-:Y:S04]  /*88d0*/  STL.64 [R1+0x30], R8 ;  /* 0x0000300801007387 */ /* 0x0003e80000100a00 */
[----:B------:R1:W-:Y:S04]  /*88e0*/  STL [R1+0x40], R0 ;  /* 0x0000400001007387 */ /* 0x0003e80000100800 */
[----:B------:R1:W-:Y:S01]  /*88f0*/  STL [R1+0x44], R2 ;  /* 0x0000440201007387 */ /* 0x0003e20000100800 */
[----:B------:R-:W-:Y:S01]  /*8900*/  IADD3 R4, R138, R18, RZ ;  /* 0x000000128a047210 */ /* 0x000fe20007ffe0ff */
[----:B------:R-:W-:Y:S05]  /*8910*/  BRA.DIV ~URZ, `(.L_x_851) ;  /* 0x0001e1c27f007947 */ /* 0x000fea000b800000 */
[----:B------:R2:W3:Y:S02]  /*8920*/  SHFL.IDX PT, R7, R5, RZ, 0x181f ;  /* 0x00181fff05077589 */ /* 0x0004e400000e0000 */
.L_x_1053:
[----:B------:R-:W-:Y:S05]  /*8930*/  BRA.DIV ~URZ, `(.L_x_852) ;  /* 0x0001e2127f007947 */ /* 0x000fea000b800000 */
[----:B-1----:R1:W4:Y:S02]  /*8940*/  SHFL.IDX PT, R2, R6, RZ, 0x181f ;  /* 0x00181fff06027589 */ /* 0x00232400000e0000 */
.L_x_1054:
[----:B--2---:R-:W2:Y:S01]  /*8950*/  LDL R0, [R1+0x1c] ;  /* 0x00001c0001007983 */ /* 0x004ea20000100800 */
[----:B------:R-:W-:Y:S01]  /*8960*/  BSSY B0, `(.L_x_853) ;  /* 0x000000a000007945 */ /* 0x000fe20003800000 */
[----:B--2---:R-:W-:-:S05]  /*8970*/  IMAD R0, R0, c[0x0][0x2c4], RZ ;  /* 0x0000b10000007a24 */ /* 0x004fca00078e02ff */
        /* <DEDUP_REMOVED lines=8> */
.L_x_854:
[----:B------:R-:W-:Y:S05]  /*8a00*/  BSYNC B0 ;  /* 0x0000000000007941 */ /* 0x000fea0003800000 */
.L_x_853:
[----:B------:R-:W-:Y:S05]  /*8a10*/  BRA.DIV ~URZ, `(.L_x_855) ;  /* 0x0001e1a27f007947 */ /* 0x000fea000b800000 */
[----:B---3--:R3:W1:Y:S04]  /*8a20*/  SHFL.IDX PT, R7, R5, 0x1, 0x181f ;  /* 0x00381f0005077f89 */ /* 0x00866800000e0000 */
[----:B--2-4-:R3:W2:Y:S02]  /*8a30*/  SHFL.IDX PT, R2, R6, 0x1, 0x181f ;  /* 0x00381f0006027f89 */ /* 0x0146a400000e0000 */
.L_x_1055:
[----:B------:R-:W-:Y:S01]  /*8a40*/  IADD3 R3, R4, 0x10, RZ ;  /* 0x0000001004037810 */ /* 0x000fe20007ffe0ff */
[----:B------:R-:W-:Y:S03]  /*8a50*/  BSSY B0, `(.L_x_856) ;  /* 0x0000009000007945 */ /* 0x000fe60003800000 */
[----:B------:R-:W-:-:S13]  /*8a60*/  ISETP.GE.AND P0, PT, R3, R0, PT ;  /* 0x000000000300720c */ /* 0x000fda0003f06270 */
[----:B------:R-:W-:Y:S05]  /*8a70*/  @P0 BRA `(.L_x_857) ;  /* 0x0000006000000947 */ /* 0x000fea0003800000 */
[----:B--2---:R-:W-:-:S04]  /*8a80*/  LEA R2, P0, R134, R2, 0x1 ;  /* 0x0000000286027211 */ /* 0x004fc800078008ff */
[----:B-1----:R-:W-:-:S05]  /*8a90*/  LEA.HI.X R3, R134, R7, R135, 0x1, P0 ;  /* 0x0000000786037211 */ /* 0x002fca00000f0c87 */
[----:B------:R-:W-:Y:S01]  /*8aa0*/  @!PT LDS RZ, [RZ] ;  /* 0x00000000fffff984 */ /* 0x000fe20000000800 */
[----:B------:R-:W-:Y:S01]  /*8ab0*/  @!PT LDS RZ, [RZ] ;  /* 0x00000000fffff984 */ /* 0x000fe20000000800 */
[----:B------:R-:W-:Y:S01]  /*8ac0*/  @!PT LDS RZ, [RZ] ;  /* 0x00000000fffff984 */ /* 0x000fe20000000800 */
[----:B------:R1:W-:Y:S04]  /*8ad0*/  LDGSTS.E.BYPASS.LTC128B.128 [R219+0x5900], [R2.64], !P2 ;  /* 0x0590000002db7fae */ /* 0x0003e8000d101d48 */
.L_x_857:
[----:B------:R-:W-:Y:S05]  /*8ae0*/  BSYNC B0 ;  /* 0x0000000000007941 */ /* 0x000fea0003800000 */
.L_x_856:
[----:B------:R-:W-:Y:S05]  /*8af0*/  BRA.DIV ~URZ, `(.L_x_858) ;  /* 0x0001e1927f007947 */ /* 0x000fea000b800000 */
[----:B-1----:R1:W4:Y:S02]  /*8b00*/  SHFL.IDX PT, R7, R5, 0x2, 0x181f ;  /* 0x00581f0005077f89 */ /* 0x00232400000e0000 */
.L_x_1056:
[----:B------:R-:W-:Y:S05]  /*8b10*/  BRA.DIV ~URZ, `(.L_x_859) ;  /* 0x0001e1e27f007947 */ /* 0x000fea000b800000 */
[----:B--2---:R2:W1:Y:S02]  /*8b20*/  SHFL.IDX PT, R2, R6, 0x2, 0x181f ;  /* 0x00581f0006027f89 */ /* 0x00446400000e0000 */
.L_x_1057:
[----:B------:R-:W-:Y:S01]  /*8b30*/  IADD3 R3, R4, 0x20, RZ ;  /* 0x0000002004037810 */ /* 0x000fe20007ffe0ff */
[----:B------:R-:W-:Y:S03]  /*8b40*/  BSSY B0, `(.L_x_860) ;  /* 0x0000009000007945 */ /* 0x000fe60003800000 */
[----:B------:R-:W-:-:S13]  /*8b50*/  ISETP.GE.AND P0, PT, R3, R0, PT ;  /* 0x000000000300720c */ /* 0x000fda0003f06270 */
[----:B------:R-:W-:Y:S05]  /*8b60*/  @P0 BRA `(.L_x_861) ;  /* 0x0000006000000947 */ /* 0x000fea0003800000 */
[----:B-1----:R-:W-:-:S04]  /*8b70*/  LEA R2, P0, R134, R2, 0x1 ;  /* 0x0000000286027211 */ /* 0x002fc800078008ff */
[----:B----4-:R-:W-:-:S05]  /*8b80*/  LEA.HI.X R3, R134, R7, R135, 0x1, P0 ;  /* 0x0000000786037211 */ /* 0x010fca00000f0c87 */
[----:B------:R-:W-:Y:S01]  /*8b90*/  @!PT LDS RZ, [RZ] ;  /* 0x00000000fffff984 */ /* 0x000fe20000000800 */
[----:B------:R-:W-:Y:S01]  /*8ba0*/  @!PT LDS RZ, [RZ] ;  /* 0x00000000fffff984 */ /* 0x000fe20000000800 */
[----:B------:R-:W-:Y:S01]  /*8bb0*/  @!PT LDS RZ, [RZ] ;  /* 0x00000000fffff984 */ /* 0x000fe20000000800 */
[----:B------:R1:W-:Y:S04]  /*8bc0*/  LDGSTS.E.BYPASS.LTC128B.128 [R219+0x6100], [R2.64], !P2 ;  /* 0x0610000002db7fae */ /* 0x0003e8000d101d48 */
.L_x_861:
[----:B------:R-:W-:Y:S05]  /*8bd0*/  BSYNC B0 ;  /* 0x0000000000007941 */ /* 0x000fea0003800000 */
.L_x_860:
[----:B------:R-:W-:Y:S05]  /*8be0*/  BRA.DIV ~URZ, `(.L_x_862) ;  /* 0x0001e1827f007947 */ /* 0x000fea000b800000 */
[----:B----4-:R4:W2:Y:S04]  /*8bf0*/  SHFL.IDX PT, R7, R5, 0x3, 0x181f ;  /* 0x00781f0005077f89 */ /* 0x0108a800000e0000 */
[----:B-1----:R4:W1:Y:S02]  /*8c00*/  SHFL.IDX PT, R2, R6, 0x3, 0x181f ;  /* 0x00781f0006027f89 */ /* 0x00286400000e0000 */
.L_x_1058:
        /* <DEDUP_REMOVED lines=10> */
.L_x_864:
[----:B------:R-:W-:Y:S05]  /*8cb0*/  BSYNC B0 ;  /* 0x0000000000007941 */ /* 0x000fea0003800000 */
.L_x_863:
[----:B------:R-:W-:Y:S05]  /*8cc0*/  BRA.DIV ~URZ, `(.L_x_865) ;  /* 0x0001e1727f007947 */ /* 0x000fea000b800000 */
[----:B--2---:R2:W3:Y:S02]  /*8cd0*/  SHFL.IDX PT, R7, R5, 0x4, 0x181f ;  /* 0x00981f0005077f89 */ /* 0x0044e400000e0000 */
.L_x_1059:
[----:B------:R-:W-:Y:S05]  /*8ce0*/  BRA.DIV ~URZ, `(.L_x_866) ;  /* 0x0001e1c27f007947 */ /* 0x000fea000b800000 */
[----:B-1----:R1:W2:Y:S02]  /*8cf0*/  SHFL.IDX PT, R2, R6, 0x4, 0x181f ;  /* 0x00981f0006027f89 */ /* 0x0022a400000e0000 */
.L_x_1060:
[----:B------:R-:W-:Y:S01]  /*8d00*/  IADD3 R3, R4, 0x40, RZ ;  /* 0x0000004004037810 */ /* 0x000fe20007ffe0ff */
[----:B------:R-:W-:Y:S03]  /*8d10*/  BSSY B0, `(.L_x_867) ;  /* 0x0000009000007945 */ /* 0x000fe60003800000 */
[----:B------:R-:W-:-:S13]  /*8d20*/  ISETP.GE.AND P0, PT, R3, R0, PT ;  /* 0x000000000300720c */ /* 0x000fda0003f06270 */
[----:B------:R-:W-:Y:S05]  /*8d30*/  @P0 BRA `(.L_x_868) ;  /* 0x0000006000000947 */ /* 0x000fea0003800000 */
[----:B--2---:R-:W-:-:S04]  /*8d40*/  LEA R2, P0, R134, R2, 0x1 ;  /* 0x0000000286027211 */ /* 0x004fc800078008ff */
[----:B---3--:R-:W-:-:S05]  /*8d50*/  LEA.HI.X R3, R134, R7, R135, 0x1, P0 ;  /* 0x0000000786037211 */ /* 0x008fca00000f0c87 */
[----:B------:R-:W-:Y:S01]  /*8d60*/  @!PT LDS RZ, [RZ] ;  /* 0x00000000fffff984 */ /* 0x000fe20000000800 */
[----:B------:R-:W-:Y:S01]  /*8d70*/  @!PT LDS RZ, [RZ] ;  /* 0x00000000fffff984 */ /* 0x000fe20000000800 */
[----:B------:R-:W-:Y:S01]  /*8d80*/  @!PT LDS RZ, [RZ] ;  /* 0x00000000fffff984 */ /* 0x000fe20000000800 */
[----:B------:R2:W-:Y:S04]  /*8d90*/  LDGSTS.E.BYPASS.LTC128B.128 [R219+0x7100], [R2.64], !P2 ;  /* 0x0710000002db7fae */ /* 0x0005e8000d101d48 */
.L_x_868:
[----:B------:R-:W-:Y:S05]  /*8da0*/  BSYNC B0 ;  /* 0x0000000000007941 */ /* 0x000fea0003800000 */
.L_x_867:
[----:B------:R-:W-:Y:S05]  /*8db0*/  BRA.DIV ~URZ, `(.L_x_869) ;  /* 0x0001e1627f007947 */ /* 0x000fea000b800000 */
[----:B---3--:R3:W1:Y:S04]  /*8dc0*/  SHFL.IDX PT, R7, R5, 0x5, 0x181f ;  /* 0x00b81f0005077f89 */ /* 0x00866800000e0000 */
[----:B--2---:R3:W2:Y:S02]  /*8dd0*/  SHFL.IDX PT, R2, R6, 0x5, 0x181f ;  /* 0x00b81f0006027f89 */ /* 0x0046a400000e0000 */
.L_x_1061:
        /* <DEDUP_REMOVED lines=10> */
.L_x_871:
[----:B------:R-:W-:Y:S05]  /*8e80*/  BSYNC B0 ;  /* 0x0000000000007941 */ /* 0x000fea0003800000 */
.L_x_870:
[----:B------:R-:W-:Y:S05]  /*8e90*/  BRA.DIV ~URZ, `(.L_x_872) ;  /* 0x0001e1527f007947 */ /* 0x000fea000b800000 */
[----:B-1----:R1:W3:Y:S02]  /*8ea0*/  SHFL.IDX PT, R7, R5, 0x6, 0x181f ;  /* 0x00d81f0005077f89 */ /* 0x0022e400000e0000 */
.L_x_1062:
[----:B------:R-:W-:Y:S05]  /*8eb0*/  BRA.DIV ~URZ, `(.L_x_873) ;  /* 0x0001e1a27f007947 */ /* 0x000fea000b800000 */
[----:B--2---:R2:W1:Y:S02]  /*8ec0*/  SHFL.IDX PT, R2, R6, 0x6, 0x181f ;  /* 0x00d81f0006027f89 */ /* 0x00446400000e0000 */
.L_x_1063:
        /* <DEDUP_REMOVED lines=10> */
.L_x_875:
[----:B------:R-:W-:Y:S05]  /*8f70*/  BSYNC B0 ;  /* 0x0000000000007941 */ /* 0x000fea0003800000 */
.L_x_874:
[----:B------:R-:W-:Y:S05]  /*8f80*/  BRA.DIV ~URZ, `(.L_x_876) ;  /* 0x0001e1427f007947 */ /* 0x000fea000b800000 */
[----:B-1-34-:R-:W1:Y:S04]  /*8f90*/  SHFL.IDX PT, R5, R5, 0x7, 0x181f ;  /* 0x00f81f0005057f89 */ /* 0x01ae6800000e0000 */
[----:B------:R3:W4:Y:S02]  /*8fa0*/  SHFL.IDX PT, R3, R6, 0x7, 0x181f ;  /* 0x00f81f0006037f89 */ /* 0x00072400000e0000 */
.L_x_1064:
[----:B------:R-:W-:Y:S02]  /*8fb0*/  IADD3 R2, R4, 0x70, RZ ;  /* 0x0000007004027810 */ /* 0x000fe40007ffe0ff */
[----:B------:R-:W-:Y:S02]  /*8fc0*/  ISETP.GE.AND P4, PT, R134, c[0x0][0x1d4], PT ;  /* 0x0000750086007a0c */ /* 0x000fe40003f86270 */
[----:B------:R-:W-:-:S13]  /*8fd0*/  ISETP.GE.AND P0, PT, R2, R0, PT ;  /* 0x000000000200720c */ /* 0x000fda0003f06270 */
[----:B----4-:R-:W-:-:S04]  /*8fe0*/  @!P0 LEA R2, P1, R134, R3, 0x1 ;  /* 0x0000000386028211 */ /* 0x010fc800078208ff */
[----:B-1----:R-:W-:-:S05]  /*8ff0*/  @!P0 LEA.HI.X R3, R134, R5, R135, 0x1, P1 ;  /* 0x0000000586038211 */ /* 0x002fca00008f0c87 */
[----:B------:R-:W-:Y:S01]  /*9000*/  @!PT LDS RZ, [RZ] ;  /* 0x00000000fffff984 */ /* 0x000fe20000000800 */
[----:B------:R-:W-:Y:S01]  /*9010*/  @!PT LDS RZ, [RZ] ;  /* 0x00000000fffff984 */ /* 0x000fe20000000800 */
[----:B------:R-:W-:Y:S01]  /*9020*/  @!PT LDS RZ, [RZ] ;  /* 0x00000000fffff984 */ /* 0x000fe20000000800 */
[----:B------:R1:W-:Y:S04]  /*9030*/  @!P0 LDGSTS.E.BYPASS.LTC128B.128 [R219+0x8900], [R2.64], !P2 ;  /* 0x0890000002db8fae */ /* 0x0003e8000d101d48 */
[----:B------:R-:W0:Y:S01]  /*9040*/  LDGDEPBAR ;  /* 0x00000000000079af */ /* 0x000e220000000000 */
[----:B------:R-:W-:Y:S02]  /*9050*/  WARPSYNC 0xffffffff ;  /* 0xffffffff00007948 */ /* 0x000fe40003800000 */
[----:B------:R-:W4:Y:S04]  /*9060*/  LDL R154, [R1+0x20] ;  /* 0x00002000019a7983 */ /* 0x000f280000100800 */
[----:B--2---:R-:W2:Y:S04]  /*9070*/  LDL R8, [R1+0x44] ;  /* 0x0000440001087983 */ /* 0x004ea80000100800 */
[----:B---3--:R-:W3:Y:S01]  /*9080*/  LDL.64 R6, [R1+0x38] ;  /* 0x0000380001067983 */ /* 0x008ee20000100a00 */
[----:B------:R-:W-:Y:S01]  /*9090*/  IMAD.MOV.U32 R84, RZ, RZ, -0x50 ;  /* 0xffffffb0ff547424 */ /* 0x000fe200078e00ff */
[----:B------:R-:W-:-:S03]  /*90a0*/  SHF.R.S32.HI R75, RZ, 0x1f, R116 ;  /* 0x0000001fff4b7819 */ /* 0x000fc60000011474 */
[----:B------:R-:W-:Y:S02]  /*90b0*/  IMAD R84, R229, R84, 0x50 ;  /* 0x00000050e5547424 */ /* 0x000fe400078e0254 */
[----:B------:R-:W-:Y:S02]  /*90c0*/  IMAD R4, R75, c[0x0][0x1e0], RZ ;  /* 0x000078004b047a24 */ /* 0x000fe400078e02ff */
[----:B-1----:R-:W-:-:S04]  /*90d0*/  IMAD.WIDE.U32 R2, R116, c[0x0][0x1e0], RZ ;  /* 0x0000780074027a25 */ /* 0x002fc800078e00ff */
[----:B------:R-:W-:-:S04]  /*90e0*/  IMAD R4, R116, c[0x0][0x1e4], R4 ;  /* 0x0000790074047a24 */ /* 0x000fc800078e0204 */
[----:B------:R-:W-:Y:S02]  /*90f0*/  IMAD.IADD R3, R3, 0x1, R4 ;  /* 0x0000000103037824 */ /* 0x000fe400078e0204 */
[----:B------:R-:W-:Y:S02]  /*9100*/  IMAD.MOV.U32 R149, RZ, RZ, c[0x0][0x1e0] ;  /* 0x00007800ff957624 */ /* 0x000fe400078e00ff */
[----:B------:R-:W-:Y:S01]  /*9110*/  IMAD.MOV.U32 R152, RZ, RZ, c[0x0][0x1e4] ;  /* 0x00007900ff987624 */ /* 0x000fe200078e00ff */
[----:B------:R-:W-:Y:S01]  /*9120*/  BSSY B0, `(.L_x_877) ;  /* 0x000002c000007945 */ /* 0x000fe20003800000 */
[----:B------:R-:W-:Y:S01]  /*9130*/  BAR.SYNC.DEFER_BLOCKING 0x0 ;  /* 0x0000000000007b1d */ /* 0x000fe20000010000 */
[----:B----4-:R-:W-:-:S04]  /*9140*/  IADD3 R61, R84, R154, -R138 ;  /* 0x0000009a543d7210 */ /* 0x010fc80007ffe88a */
[C---:B------:R-:W-:Y:S01]  /*9150*/  ISETP.GE.AND P0, PT, R61.reuse, 0x1, PT ;  /* 0x000000013d00780c */ /* 0x040fe20003f06270 */
[----:B--2---:R-:W-:Y:S02]  /*9160*/  IMAD.MOV.U32 R145, RZ, RZ, R8 ;  /* 0x000000ffff917224 */ /* 0x004fe400078e0008 */
[----:B---3--:R-:W-:Y:S01]  /*9170*/  IMAD.MOV.U32 R144, RZ, RZ, R6 ;  /* 0x000000ffff907224 */ /* 0x008fe200078e0006 */
[----:B------:R-:W-:-:S03]  /*9180*/  ISETP.GE.AND P3, PT, R61, 0x11, PT ;  /* 0x000000113d00780c */ /* 0x000fc60003f66270 */
[----:B------:R-:W-:-:S04]  /*9190*/  IMAD.WIDE.U32 R4, R2, 0x50, R144 ;  /* 0x0000005002047825 */ /* 0x000fc800078e0090 */
[----:B------:R-:W-:Y:S02]  /*91a0*/  IMAD R2, R3, 0x50, RZ ;  /* 0x0000005003027824 */ /* 0x000fe400078e02ff */
[C---:B------:R-:W-:Y:S02]  /*91b0*/  @P0 LEA R6, P1, R4.reuse, c[0x0][0x1c8], 0x1 ;  /* 0x0000720004060a11 */ /* 0x040fe400078208ff */
[----:B------:R-:W-:Y:S01]  /*91c0*/  IMAD.IADD R3, R5, 0x1, R2 ;  /* 0x0000000105037824 */ /* 0x000fe200078e0202 */
[----:B------:R-:W-:Y:S02]  /*91d0*/  ISETP.GE.AND P2, PT, R61, 0x21, PT ;  /* 0x000000213d00780c */ /* 0x000fe40003f46270 */
[----:B------:R-:W-:Y:S02]  /*91e0*/  @P3 LEA R2, P5, R149, R4, 0x4 ;  /* 0x0000000495023211 */ /* 0x000fe400078a20ff */
[----:B------:R-:W-:Y:S02]  /*91f0*/  @P0 LEA.HI.X R7, R4, c[0x0][0x1cc], R3, 0x1, P1 ;  /* 0x0000730004070a11 */ /* 0x000fe400008f0c03 */
[----:B------:R-:W-:Y:S01]  /*9200*/  ISETP.GE.AND P1, PT, R61, 0x31, PT ;  /* 0x000000313d00780c */ /* 0x000fe20003f26270 */
[----:B------:R-:W-:-:S02]  /*9210*/  IMAD.WIDE.U32 R8, R149, 0x20, RZ ;  /* 0x0000002095087825 */ /* 0x000fc400078e00ff */
[----:B------:R-:W-:Y:S01]  /*9220*/  @!PT LDS RZ, [RZ] ;  /* 0x00000000fffff984 */ /* 0x000fe20000000800 */
[----:B------:R-:W-:Y:S01]  /*9230*/  @!PT LDS RZ, [RZ] ;  /* 0x00000000fffff984 */ /* 0x000fe20000000800 */
[----:B------:R-:W-:Y:S01]  /*9240*/  @!PT LDS RZ, [RZ] ;  /* 0x00000000fffff984 */ /* 0x000fe20000000800 */
[----:B------:R1:W-:Y:S01]  /*9250*/  @P0 LDGSTS.E.BYPASS.LTC128B.128 [R219+0x2900], [R6.64], !P4 ;  /* 0x0290000006db0fae */ /* 0x0003e2000e101d48 */
[----:B------:R-:W-:-:S09]  /*9260*/  @P3 LEA R12, P0, R2, c[0x0][0x1c8], 0x1 ;  /* 0x00007200020c3a11 */ /* 0x000fd200078008ff */
[----:B------:R-:W-:Y:S01]  /*9270*/  @P1 IMAD R14, R152, 0x30, RZ ;  /* 0x00000030980e1824 */ /* 0x000fe200078e02ff */
[----:B-1----:R-:W-:-:S04]  /*9280*/  @P3 LEA.HI.X R6, R149, R3, R152, 0x4, P5 ;  /* 0x0000000395063211 */ /* 0x002fc800028f2498 */
[----:B------:R-:W-:Y:S01]  /*9290*/  @P3 LEA.HI.X R13, R2, c[0x0][0x1cc], R6, 0x1, P0 ;  /* 0x00007300020d3a11 */ /* 0x000fe200000f0c06 */
[----:B------:R-:W-:Y:S01]  /*92a0*/  IMAD.SHL.U32 R2, R152, 0x20, RZ ;  /* 0x0000002098027824 */ /* 0x000fe200078e00ff */
[----:B------:R-:W-:-:S03]  /*92b0*/  @P2 IADD3 R8, P0, R4, R8, RZ ;  /* 0x0000000804082210 */ /* 0x000fc60007f1e0ff */
[----:B------:R1:W-:Y:S01]  /*92c0*/  @P3 LDGSTS.E.BYPASS.LTC128B.128 [R219+0x3100], [R12.64], !P4 ;  /* 0x031000000cdb3fae */ /* 0x0003e2000e101d48 */
[----:B------:R-:W-:Y:S01]  /*92d0*/  @P2 IADD3.X R9, R3, R9, R2, P0, !PT ;  /* 0x0000000903092210 */ /* 0x000fe200007fe402 */
[----:B------:R-:W-:Y:S01]  /*92e0*/  @P1 IMAD.MOV.U32 R2, RZ, RZ, R4 ;  /* 0x000000ffff021224 */ /* 0x000fe200078e0004 */
[----:B------:R-:W-:-:S03]  /*92f0*/  @P2 LEA R10, P0, R8, c[0x0][0x1c8], 0x1 ;  /* 0x00007200080a2a11 */ /* 0x000fc600078008ff */
[----:B------:R-:W-:Y:S01]  /*9300*/  @P1 IMAD.WIDE.U32 R6, R149, 0x30, R2 ;  /* 0x0000003095061825 */ /* 0x000fe200078e0002 */
[----:B------:R-:W-:-:S03]  /*9310*/  @P2 LEA.HI.X R11, R8, c[0x0][0x1cc], R9, 0x1, P0 ;  /* 0x00007300080b2a11 */ /* 0x000fc600000f0c09 */
[----:B------:R-:W-:Y:S01]  /*9320*/  @P1 IMAD.IADD R7, R7, 0x1, R14 ;  /* 0x0000000107071824 */ /* 0x000fe200078e020e */
[C---:B------:R-:W-:Y:S01]  /*9330*/  @P1 LEA R8, P0, R6.reuse, c[0x0][0x1c8], 0x1 ;  /* 0x0000720006081a11 */ /* 0x040fe200078008ff */
[----:B------:R1:W-:Y:S03]  /*9340*/  @P2 LDGSTS.E.BYPASS.LTC128B.128 [R219+0x3900], [R10.64], !P4 ;  /* 0x039000000adb2fae */ /* 0x0003e6000e101d48 */
[----:B------:R-:W-:-:S05]  /*9350*/  @P1 LEA.HI.X R9, R6, c[0x0][0x1cc], R7, 0x1, P0 ;  /* 0x0000730006091a11 */ /* 0x000fca00000f0c07 */
        /* <DEDUP_REMOVED lines=8> */
.L_x_878:
[----:B------:R-:W-:Y:S05]  /*93e0*/  BSYNC B0 ;  /* 0x0000000000007941 */ /* 0x000fea0003800000 */
.L_x_877:
[----:B------:R3:W5:Y:S01]  /*93f0*/  LDL R153, [R1+0x48] ;  /* 0x0000480001997983 */ /* 0x0007620000100800 */
[----:B------:R-:W-:Y:S01]  /*9400*/  ISETP.LT.AND P0, PT, RZ, c[0x0][0x27c], PT ;  /* 0x00009f00ff007a0c */ /* 0x000fe20003f01270 */
[----:B--2---:R-:W-:Y:S02]  /*9410*/  IMAD.MOV.U32 R2, RZ, RZ, c[0x0][0x2c4] ;  /* 0x0000b100ff027624 */ /* 0x004fe400078e00ff */
[----:B------:R-:W0:Y:S03]  /*9420*/  LDGDEPBAR ;  /* 0x00000000000079af */ /* 0x000e260000000000 */
[----:B------:R-:W-:-:S07]  /*9430*/  ISETP.NE.AND P6, PT, R2, 0x1, PT ;  /* 0x000000010200780c */ /* 0x000fce0003fc5270 */
[----:B------:R-:W-:Y:S05]  /*9440*/  @P0 BRA `(.L_x_879) ;  /* 0x0000002000000947 */ /* 0x000fea0003800000 */
[----:B------:R-:W-:-:S04]  /*9450*/  DEPBAR.LE SB0, 0x1 ;  /* 0x000080400000791a */ /* 0x000fc80000000000 */
[----:B------:R-:W-:Y:S05]  /*9460*/  BRA `(.L_x_880) ;  /* 0x00004bd000007947 */ /* 0x000fea0003800000 */
.L_x_879:
[----:B------:R-:W-:Y:S01]  /*9470*/  ULDC.U8 UR4, c[0x0][0x298] ;  /* 0x0000a60000047ab9 */ /* 0x000fe20000000000 */
[----:B-----5:R-:W-:Y:S01]  /*9480*/  SHF.R.S32.HI R2, RZ, 0x1f, R137 ;  /* 0x0000001fff027819 */ /* 0x020fe20000011489 */
[C---:B------:R-:W-:Y:S01]  /*9490*/  IMAD.WIDE.U32 R6, R137.reuse, c[0x0][0x280], RZ ;  /* 0x0000a00089067a25 */ /* 0x040fe200078e00ff */
[----:B------:R-:W-:Y:S01]  /*94a0*/  ISETP.NE.AND P0, PT, RZ, UR4, PT ;  /* 0x00000004ff007c0c */ /* 0x000fe2000bf05270 */
[----:B------:R-:W-:Y:S01]  /*94b0*/  BSSY B2, `(.L_x_880) ;  /* 0x00004b8000027945 */ /* 0x000fe20003800000 */
[----:B------:R-:W-:Y:S01]  /*94c0*/  IADD3 R20, R82, R153, RZ ;  /* 0x0000009952147210 */ /* 0x000fe20007ffe0ff */
[----:B------:R-:W-:Y:S01]  /*94d0*/  IMAD R3, R2, c[0x0][0x280], RZ ;  /* 0x0000a00002037a24 */ /* 0x000fe200078e02ff */
[----:B------:R-:W-:Y:S01]  /*94e0*/  IADD3 R66, R82, 0x60, RZ ;  /* 0x0000006052427810 */ /* 0x000fe20007ffe0ff */
[----:B------:R-:W-:Y:S02]  /*94f0*/  IMAD R2, R2, c[0x0][0x290], RZ ;  /* 0x0000a40002027a24 */ /* 0x000fe400078e02ff */
[----:B-1----:R-:W-:-:S02]  /*9500*/  IMAD R8, R137, c[0x0][0x284], R3 ;  /* 0x0000a10089087a24 */ /* 0x002fc400078e0203 */
[----:B------:R-:W-:Y:S01]  /*9510*/  IMAD R3, R137, c[0x0][0x294], R2 ;  /* 0x0000a50089037a24 */ /* 0x000fe200078e0202 */
[----:B------:R-:W-:Y:S01]  /*9520*/  LEA R2, R163, R20, 0x5 ;  /* 0x00000014a3027211 */ /* 0x000fe200078e28ff */
[----:B------:R-:W-:Y:S01]  /*9530*/  IMAD.WIDE.U32 R4, R137, c[0x0][0x290], RZ ;  /* 0x0000a40089047a25 */ /* 0x000fe200078e00ff */
[----:B------:R-:W-:-:S04]  /*9540*/  IADD3 R8, R8, R7, RZ ;  /* 0x0000000708087210 */ /* 0x000fc80007ffe0ff */
[----:B------:R-:W-:Y:S01]  /*9550*/  IADD3 R9, R3, R5, RZ ;  /* 0x0000000503097210 */ /* 0x000fe20007ffe0ff */
[----:B------:R-:W-:Y:S05]  /*9560*/  @!P0 BRA `(.L_x_881) ;  /* 0x0000269000008947 */ /* 0x000fea0003800000 */
[----:B------:R-:W-:Y:S01]  /*9570*/  @P6 IMAD.HI.U32 R3, R2, c[0x0][0x2c8], RZ ;  /* 0x0000b20002036a27 */ /* 0x000fe200078e00ff */
[----:B------:R-:W-:Y:S01]  /*9580*/  BSSY B0, `(.L_x_882) ;  /* 0x0000033000007945 */ /* 0x000fe20003800000 */
[----:B------:R-:W-:Y:S01]  /*9590*/  SHF.R.S32.HI R28, RZ, 0x1f, R26 ;  /* 0x0000001fff1c7819 */ /* 0x000fe2000001141a */
[----:B------:R-:W-:Y:S01]  /*95a0*/  CS2R R42, SRZ ;  /* 0x00000000002a7805 */ /* 0x000fe2000001ff00 */
[----:B------:R-:W-:Y:S01]  /*95b0*/  IMAD.MOV.U32 R5, RZ, RZ, R9 ;  /* 0x000000ffff057224 */ /* 0x000fe200078e0009 */
[----:B------:R-:W-:Y:S01]  /*95c0*/  @P6 SHF.R.U32.HI R2, RZ, c[0x0][0x2cc], R3 ;  /* 0x0000b300ff026a19 */ /* 0x000fe20000011603 */
[----:B------:R-:W-:-:S03]  /*95d0*/  IMAD.MOV.U32 R7, RZ, RZ, R8 ;  /* 0x000000ffff077224 */ /* 0x000fc600078e0008 */
[----:B------:R-:W-:Y:S01]  /*95e0*/  SHF.R.S32.HI R3, RZ, 0x1f, R2 ;  /* 0x0000001fff037819 */ /* 0x000fe20000011402 */
[----:B------:R-:W-:-:S04]  /*95f0*/  IMAD.WIDE.U32 R6, R2, c[0x0][0x280], R6 ;  /* 0x0000a00002067a25 */ /* 0x000fc800078e0006 */
[C---:B------:R-:W-:Y:S01]  /*9600*/  IMAD R9, R3.reuse, c[0x0][0x280], RZ ;  /* 0x0000a00003097a24 */ /* 0x040fe200078e02ff */
[----:B------:R-:W-:Y:S01]  /*9610*/  LEA R29, P1, R6, c[0x0][0x270], 0x1 ;  /* 0x00009c00061d7a11 */ /* 0x000fe200078208ff */
[----:B------:R-:W-:Y:S02]  /*9620*/  IMAD R8, R3, c[0x0][0x290], RZ ;  /* 0x0000a40003087a24 */ /* 0x000fe400078e02ff */
[C---:B------:R-:W-:Y:S02]  /*9630*/  IMAD.WIDE.U32 R4, R2.reuse, c[0x0][0x290], R4 ;  /* 0x0000a40002047a25 */ /* 0x040fe400078e0004 */
[----:B------:R1:W2:Y:S02]  /*9640*/  SHFL.IDX PT, R10, R29, RZ, 0x1c1f ;  /* 0x001c1fff1d0a7589 */ /* 0x0002a400000e0000 */
[----:B------:R-:W-:Y:S01]  /*9650*/  IMAD R3, R2, c[0x0][0x284], R9 ;  /* 0x0000a10002037a24 */ /* 0x000fe200078e0209 */
[----:B------:R-:W-:Y:S01]  /*9660*/  LEA R30, P0, R4, c[0x0][0x288], 0x1 ;  /* 0x0000a200041e7a11 */ /* 0x000fe200078008ff */
[----:B------:R-:W-:-:S02]  /*9670*/  IMAD R2, R2, c[0x0][0x294], R8 ;  /* 0x0000a50002027a24 */ /* 0x000fc400078e0208 */
[----:B------:R-:W-:Y:S01]  /*9680*/  CS2R R8, SRZ ;  /* 0x0000000000087805 */ /* 0x000fe2000001ff00 */
[----:B------:R-:W-:Y:S01]  /*9690*/  IADD3 R3, R7, R3, RZ ;  /* 0x0000000307037210 */ /* 0x000fe20007ffe0ff */
[----:B------:R1:W4:Y:S01]  /*96a0*/  SHFL.IDX PT, R11, R30, RZ, 0x1c1f ;  /* 0x001c1fff1e0b7589 */ /* 0x00032200000e0000 */
[----:B------:R-:W-:Y:S02]  /*96b0*/  IADD3 R2, R5, R2, RZ ;  /* 0x0000000205027210 */ /* 0x000fe40007ffe0ff */
[----:B------:R-:W-:Y:S02]  /*96c0*/  LEA.HI.X R27, R6, c[0x0][0x274], R3, 0x1, P1 ;  /* 0x00009d00061b7a11 */ /* 0x000fe400008f0c03 */
[----:B------:R-:W-:Y:S01]  /*96d0*/  LEA.HI.X R23, R4, c[0x0][0x28c], R2, 0x1, P0 ;  /* 0x0000a30004177a11 */ /* 0x000fe200000f0c02 */
[----:B------:R-:W-:Y:S01]  /*96e0*/  CS2R R6, SRZ ;  /* 0x0000000000067805 */ /* 0x000fe2000001ff00 */
[----:B------:R-:W-:Y:S01]  /*96f0*/  ISETP.GE.AND P0, PT, R20, R0, PT ;  /* 0x000000001400720c */ /* 0x000fe20003f06270 */
[----:B------:R1:W3:Y:S01]  /*9700*/  SHFL.IDX PT, R17, R27, RZ, 0x1c1f ;  /* 0x001c1fff1b117589 */ /* 0x0002e200000e0000 */
[----:B------:R-:W-:Y:S01]  /*9710*/  CS2R R4, SRZ ;  /* 0x0000000000047805 */ /* 0x000fe2000001ff00 */
[----:B------:R-:W-:-:S02]  /*9720*/  CS2R R2, SRZ ;  /* 0x0000000000027805 */ /* 0x000fc4000001ff00 */
[----:B------:R1:W1:Y:S08]  /*9730*/  SHFL.IDX PT, R16, R23, RZ, 0x1c1f ;  /* 0x001c1fff17107589 */ /* 0x00027000000e0000 */
[----:B------:R-:W-:Y:S05]  /*9740*/  @P0 BRA `(.L_x_883) ;  /* 0x0000016000000947 */ /* 0x000fea0003800000 */
[----:B--2---:R-:W-:Y:S01]  /*9750*/  ISETP.GE.AND P1, PT, R24, c[0x0][0x27c], PT ;  /* 0x00009f0018007a0c */ /* 0x004fe20003f26270 */
[----:B------:R-:W-:Y:S01]  /*9760*/  CS2R R8, SRZ ;  /* 0x0000000000087805 */ /* 0x000fe2000001ff00 */
[----:B------:R-:W-:Y:S01]  /*9770*/  ISETP.GE.AND P0, PT, R26, c[0x0][0x27c], PT ;  /* 0x00009f001a007a0c */ /* 0x000fe20003f06270 */
[----:B------:R-:W-:-:S10]  /*9780*/  CS2R R6, SRZ ;  /* 0x0000000000067805 */ /* 0x000fd4000001ff00 */
[C---:B------:R-:W-:Y:S01]  /*9790*/  @!P1 IMAD.SHL.U32 R2, R24.reuse, 0x2, RZ ;  /* 0x0000000218029824 */ /* 0x040fe200078e00ff */
[----:B------:R-:W-:Y:S01]  /*97a0*/  @!P1 SHF.L.U64.HI R3, R24, 0x1, R25 ;  /* 0x0000000118039819 */ /* 0x000fe20000010219 */
[C---:B------:R-:W-:Y:S01]  /*97b0*/  @!P0 IMAD.SHL.U32 R4, R26.reuse, 0x2, RZ ;  /* 0x000000021a048824 */ /* 0x040fe200078e00ff */
[----:B------:R-:W-:Y:S02]  /*97c0*/  @!P0 SHF.L.U64.HI R5, R26, 0x1, R28 ;  /* 0x000000011a058819 */ /* 0x000fe4000001021c */
[CC--:B------:R-:W-:Y:S02]  /*97d0*/  @!P1 IADD3 R14, P2, R10.reuse, R2.reuse, RZ ;  /* 0x000000020a0e9210 */ /* 0x0c0fe40007f5e0ff */
[----:B----4-:R-:W-:Y:S02]  /*97e0*/  @!P1 IADD3 R12, P5, R11, R2, RZ ;  /* 0x000000020b0c9210 */ /* 0x010fe40007fbe0ff */
[-C--:B------:R-:W-:Y:S01]  /*97f0*/  @!P0 IADD3 R2, P3, R10, R4.reuse, RZ ;  /* 0x000000040a028210 */ /* 0x080fe20007f7e0ff */
[--C-:B---3--:R-:W-:Y:S01]  /*9800*/  @!P1 IMAD.X R15, R17, 0x1, R3.reuse, P2 ;  /* 0x00000001110f9824 */ /* 0x108fe200010e0603 */
[----:B------:R-:W-:Y:S01]  /*9810*/  @!P0 IADD3 R10, P2, R11, R4, RZ ;  /* 0x000000040b0a8210 */ /* 0x000fe20007f5e0ff */
[----:B-1----:R-:W-:-:S02]  /*9820*/  @!P1 IMAD.X R13, R16, 0x1, R3, P5 ;  /* 0x00000001100d9824 */ /* 0x002fc400028e0603 */
[--C-:B------:R-:W-:Y:S01]  /*9830*/  @!P0 IMAD.X R3, R17, 0x1, R5.reuse, P3 ;  /* 0x0000000111038824 */ /* 0x100fe200018e0605 */
[----:B------:R1:W5:Y:S01]  /*9840*/  @!P1 LD.E.64 R6, [R14.64] ;  /* 0x000000080e069980 */ /* 0x000362000c101b00 */
[----:B------:R-:W-:Y:S02]  /*9850*/  @!P0 IMAD.X R11, R16, 0x1, R5, P2 ;  /* 0x00000001100b8824 */ /* 0x000fe400010e0605 */
[----:B------:R-:W-:Y:S01]  /*9860*/  CS2R R4, SRZ ;  /* 0x0000000000047805 */ /* 0x000fe2000001ff00 */
[----:B------:R2:W5:Y:S05]  /*9870*/  @!P0 LD.E.64 R8, [R2.64] ;  /* 0x0000000802088980 */ /* 0x00056a000c101b00 */
[----:B------:R1:W5:Y:S01]  /*9880*/  @!P0 LD.E.64 R4, [R10.64] ;  /* 0x000000080a048980 */ /* 0x000362000c101b00 */
[----:B--2---:R-:W-:-:S06]  /*9890*/  CS2R R2, SRZ ;  /* 0x0000000000027805 */ /* 0x004fcc000001ff00 */
[----:B------:R1:W5:Y:S02]  /*98a0*/  @!P1 LD.E.64 R2, [R12.64] ;  /* 0x000000080c029980 */ /* 0x000364000c101b00 */
.L_x_883:
[----:B--2---:R-:W-:Y:S05]  /*98b0*/  BSYNC B0 ;  /* 0x0000000000007941 */ /* 0x004fea0003800000 */
.L_x_882:
[----:B-1----:R-:W-:Y:S01]  /*98c0*/  IADD3 R10, R20, 0x20, RZ ;  /* 0x00000020140a7810 */ /* 0x002fe20007ffe0ff */
[----:B-----5:R-:W-:Y:S01]  /*98d0*/  IMAD.MOV.U32 R14, RZ, RZ, R8 ;  /* 0x000000ffff0e7224 */ /* 0x020fe200078e0008 */
[----:B------:R1:W2:Y:S01]  /*98e0*/  SHFL.IDX PT, R22, R27, 0x1, 0x1c1f ;  /* 0x003c1f001b167f89 */ /* 0x0002a200000e0000 */
[----:B------:R-:W-:Y:S01]  /*98f0*/  IMAD.MOV.U32 R13, RZ, RZ, R9 ;  /* 0x000000ffff0d7224 */ /* 0x000fe200078e0009 */
[----:B------:R-:W-:Y:S01]  /*9900*/  ISETP.GE.AND P0, PT, R10, R0, PT ;  /* 0x000000000a00720c */ /* 0x000fe20003f06270 */
[----:B------:R-:W-:Y:S01]  /*9910*/  IMAD.MOV.U32 R12, RZ, RZ, R6 ;  /* 0x000000ffff0c7224 */ /* 0x000fe200078e0006 */
[----:B----4-:R1:W4:Y:S01]  /*9920*/  SHFL.IDX PT, R11, R29, 0x1, 0x1c1f ;  /* 0x003c1f001d0b7f89 */ /* 0x01032200000e0000 */
[----:B------:R-:W-:Y:S01]  /*9930*/  IMAD.MOV.U32 R10, RZ, RZ, R7 ;  /* 0x000000ffff0a7224 */ /* 0x000fe200078e0007 */
[----:B------:R-:W-:Y:S01]  /*9940*/  PRMT R55, R13, 0x5410, R14 ;  /* 0x000054100d377816 */ /* 0x000fe2000000000e */
[----:B------:R-:W-:Y:S01]  /*9950*/  IMAD.MOV.U32 R13, RZ, RZ, R5 ;  /* 0x000000ffff0d7224 */ /* 0x000fe200078e0005 */
[----:B------:R-:W-:Y:S01]  /*9960*/  MOV R14, R4 ;  /* 0x00000004000e7202 */ /* 0x000fe20000000f00 */
[----:B------:R1:W3:Y:S01]  /*9970*/  SHFL.IDX PT, R21, R23, 0x1, 0x1c1f ;  /* 0x003c1f0017157f89 */ /* 0x0002e200000e0000 */
[----:B------:R-:W-:Y:S01]  /*9980*/  PRMT R53, R10, 0x5410, R12 ;  /* 0x000054100a357816 */ /* 0x000fe2000000000c */
[----:B------:R-:W-:Y:S01]  /*9990*/  IMAD.MOV.U32 R12, RZ, RZ, R2 ;  /* 0x000000ffff0c7224 */ /* 0x000fe200078e0002 */
[----:B------:R-:W-:Y:S01]  /*99a0*/  MOV R10, R3 ;  /* 0x00000003000a7202 */ /* 0x000fe20000000f00 */
[----:B------:R1:W1:Y:S01]  /*99b0*/  SHFL.IDX PT, R18, R30, 0x1, 0x1c1f ;  /* 0x003c1f001e127f89 */ /* 0x00026200000e0000 */
[----:B------:R-:W-:Y:S01]  /*99c0*/  BSSY B0, `(.L_x_884) ;  /* 0x000001d000007945 */ /* 0x000fe20003800000 */
[----:B------:R-:W-:Y:S01]  /*99d0*/  PRMT R54, R13, 0x5410, R14 ;  /* 0x000054100d367816 */ /* 0x000fe2000000000e */
[----:B------:R-:W-:Y:S01]  /*99e0*/  CS2R R32, SRZ ;  /* 0x0000000000207805 */ /* 0x000fe2000001ff00 */
[----:B------:R-:W-:Y:S01]  /*99f0*/  PRMT R52, R10, 0x5410, R12 ;  /* 0x000054100a347816 */ /* 0x000fe2000000000c */
[----:B------:R-:W-:Y:S01]  /*9a00*/  CS2R R36, SRZ ;  /* 0x0000000000247805 */ /* 0x000fe2000001ff00 */
[----:B------:R-:W-:Y:S01]  /*9a10*/  CS2R R34, SRZ ;  /* 0x0000000000227805 */ /* 0x000fe2000001ff00 */
[----:B------:R-:W-:Y:S05]  /*9a20*/  @P0 BRA `(.L_x_885) ;  /* 0x0000016000000947 */ /* 0x000fea0003800000 */
[----:B------:R-:W-:Y:S01]  /*9a30*/  ISETP.GE.AND P1, PT, R24, c[0x0][0x27c], PT ;  /* 0x00009f0018007a0c */ /* 0x000fe20003f26270 */
[----:B------:R-:W-:Y:S01]  /*9a40*/  CS2R R42, SRZ ;  /* 0x00000000002a7805 */ /* 0x000fe2000001ff00 */
[----:B------:R-:W-:Y:S01]  /*9a50*/  ISETP.GE.AND P0, PT, R26, c[0x0][0x27c], PT ;  /* 0x00009f001a007a0c */ /* 0x000fe20003f06270 */
[----:B------:R-:W-:-:S10]  /*9a60*/  CS2R R32, SRZ ;  /* 0x0000000000207805 */ /* 0x000fd4000001ff00 */
[C---:B------:R-:W-:Y:S01]  /*9a70*/  @!P1 IMAD.SHL.U32 R10, R24.reuse, 0x2, RZ ;  /* 0x00000002180a9824 */ /* 0x040fe200078e00ff */
[----:B------:R-:W-:Y:S01]  /*9a80*/  @!P1 SHF.L.U64.HI R15, R24, 0x1, R25 ;  /* 0x00000001180f9819 */ /* 0x000fe20000010219 */
[C---:B------:R-:W-:Y:S01]  /*9a90*/  @!P0 IMAD.SHL.U32 R13, R26.reuse, 0x2, RZ ;  /* 0x000000021a0d8824 */ /* 0x040fe200078e00ff */
[----:B------:R-:W-:Y:S02]  /*9aa0*/  @!P0 SHF.L.U64.HI R19, R26, 0x1, R28 ;  /* 0x000000011a138819 */ /* 0x000fe4000001021c */
[CC--:B----4-:R-:W-:Y:S02]  /*9ab0*/  @!P1 IADD3 R16, P2, R11.reuse, R10.reuse, RZ ;  /* 0x0000000a0b109210 */ /* 0x0d0fe40007f5e0ff */
[----:B-1----:R-:W-:Y:S02]  /*9ac0*/  @!P1 IADD3 R14, P5, R18, R10, RZ ;  /* 0x0000000a120e9210 */ /* 0x002fe40007fbe0ff */
[-C--:B------:R-:W-:Y:S01]  /*9ad0*/  @!P0 IADD3 R12, P3, R11, R13.reuse, RZ ;  /* 0x0000000d0b0c8210 */ /* 0x080fe20007f7e0ff */
[--C-:B--23--:R-:W-:Y:S01]  /*9ae0*/  @!P1 IMAD.X R17, R22, 0x1, R15.reuse, P2 ;  /* 0x0000000116119824 */ /* 0x10cfe200010e060f */
[----:B------:R-:W-:Y:S01]  /*9af0*/  @!P0 IADD3 R10, P2, R18, R13, RZ ;  /* 0x0000000d120a8210 */ /* 0x000fe20007f5e0ff */
[----:B------:R-:W-:Y:S01]  /*9b00*/  CS2R R34, SRZ ;  /* 0x0000000000227805 */ /* 0x000fe2000001ff00 */
[----:B------:R-:W-:Y:S01]  /*9b10*/  CS2R R36, SRZ ;  /* 0x0000000000247805 */ /* 0x000fe2000001ff00 */
[----:B------:R-:W-:Y:S01]  /*9b20*/  @!P1 IMAD.X R15, R21, 0x1, R15, P5 ;  /* 0x00000001150f9824 */ /* 0x000fe200028e060f */
[----:B------:R1:W5:Y:S01]  /*9b30*/  @!P1 LD.E.64 R32, [R16.64] ;  /* 0x0000000810209980 */ /* 0x000362000c101b00 */
[----:B------:R-:W-:-:S02]  /*9b40*/  @!P0 IMAD.X R13, R22, 0x1, R19, P3 ;  /* 0x00000001160d8824 */ /* 0x000fc400018e0613 */
[----:B------:R-:W-:Y:S01]  /*9b50*/  @!P0 IMAD.X R11, R21, 0x1, R19, P2 ;  /* 0x00000001150b8824 */ /* 0x000fe200010e0613 */
[----:B------:R1:W5:Y:S04]  /*9b60*/  @!P1 LD.E.64 R34, [R14.64] ;  /* 0x000000080e229980 */ /* 0x000368000c101b00 */
[----:B------:R1:W5:Y:S04]  /*9b70*/  @!P0 LD.E.64 R42, [R12.64] ;  /* 0x000000080c2a8980 */ /* 0x000368000c101b00 */
[----:B------:R1:W5:Y:S02]  /*9b80*/  @!P0 LD.E.64 R36, [R10.64] ;  /* 0x000000080a248980 */ /* 0x000364000c101b00 */
.L_x_885:
[----:B------:R-:W-:Y:S05]  /*9b90*/  BSYNC B0 ;  /* 0x0000000000007941 */ /* 0x000fea0003800000 */
.L_x_884:
[----:B-1----:R-:W-:Y:S01]  /*9ba0*/  IADD3 R10, R20, 0x40, RZ ;  /* 0x00000040140a7810 */ /* 0x002fe20007ffe0ff */
[----:B-----5:R-:W-:Y:S01]  /*9bb0*/  IMAD.MOV.U32 R14, RZ, RZ, R42 ;  /* 0x000000ffff0e7224 */ /* 0x020fe200078e002a */
[----:B--2---:R1:W2:Y:S01]  /*9bc0*/  SHFL.IDX PT, R22, R27, 0x2, 0x1c1f ;  /* 0x005c1f001b167f89 */ /* 0x0042a200000e0000 */
        /* <DEDUP_REMOVED lines=8> */
[----:B---3--:R1:W3:Y:S01]  /*9c50*/  SHFL.IDX PT, R21, R23, 0x2, 0x1c1f ;  /* 0x005c1f0017157f89 */ /* 0x0082e200000e0000 */
        /* <DEDUP_REMOVED lines=24> */
[--C-:B--2---:R-:W-:Y:S01]  /*9de0*/  @!P1 IMAD.X R17, R22, 0x1, R15.reuse, P2 ;  /* 0x0000000116119824 */ /* 0x104fe200010e060f */
[----:B------:R-:W-:Y:S01]  /*9df0*/  @!P0 IADD3 R10, P2, R18, R13, RZ ;  /* 0x0000000d120a8210 */ /* 0x000fe20007f5e0ff */
[----:B------:R-:W-:Y:S01]  /*9e00*/  CS2R R40, SRZ ;  /* 0x0000000000287805 */ /* 0x000fe2000001ff00 */
[----:B------:R-:W-:Y:S01]  /*9e10*/  CS2R R44, SRZ ;  /* 0x00000000002c7805 */ /* 0x000fe2000001ff00 */
[----:B---3--:R-:W-:Y:S01]  /*9e20*/  @!P1 IMAD.X R15, R21, 0x1, R15, P5 ;  /* 0x00000001150f9824 */ /* 0x008fe200028e060f */
[----:B------:R1:W5:Y:S01]  /*9e30*/  @!P1 LD.E.64 R38, [R16.64] ;  /* 0x0000000810269980 */ /* 0x000362000c101b00 */
[----:B------:R-:W-:-:S02]  /*9e40*/  @!P0 IMAD.X R13, R22, 0x1, R19, P3 ;  /* 0x00000001160d8824 */ /* 0x000fc400018e0613 */
[----:B------:R-:W-:Y:S01]  /*9e50*/  @!P0 IMAD.X R11, R21, 0x1, R19, P2 ;  /* 0x00000001150b8824 */ /* 0x000fe200010e0613 */
[----:B------:R1:W5:Y:S04]  /*9e60*/  @!P1 LD.E.64 R40, [R14.64] ;  /* 0x000000080e289980 */ /* 0x000368000c101b00 */
[----:B------:R1:W5:Y:S04]  /*9e70*/  @!P0 LD.E.64 R46, [R12.64] ;  /* 0x000000080c2e8980 */ /* 0x000368000c101b00 */
[----:B------:R1:W5:Y:S02]  /*9e80*/  @!P0 LD.E.64 R44, [R10.64] ;  /* 0x000000080a2c8980 */ /* 0x000364000c101b00 */
.L_x_887:
[----:B------:R-:W-:Y:S05]  /*9e90*/  BSYNC B0 ;  /* 0x0000000000007941 */ /* 0x000fea0003800000 */
.L_x_886:
[----:B-1----:R-:W-:Y:S01]  /*9ea0*/  IADD3 R10, R20, 0x60, RZ ;  /* 0x00000060140a7810 */ /* 0x002fe20007ffe0ff */
[----:B-----5:R-:W-:Y:S01]  /*9eb0*/  IMAD.MOV.U32 R14, RZ, RZ, R46 ;  /* 0x000000ffff0e7224 */ /* 0x020fe200078e002e */
[----:B---3--:R-:W1:Y:S01]  /*9ec0*/  SHFL.IDX PT, R21, R27, 0x3, 0x1c1f ;  /* 0x007c1f001b157f89 */ /* 0x008e6200000e0000 */
        /* <DEDUP_REMOVED lines=8> */
[----:B------:R2:W1:Y:S01]  /*9f50*/  SHFL.IDX PT, R20, R23, 0x3, 0x1c1f ;  /* 0x007c1f0017147f89 */ /* 0x00046200000e0000 */
[----:B------:R-:W-:Y:S01]  /*9f60*/  PRMT R60, R10, 0x5410, R12 ;  /* 0x000054100a3c7816 */ /* 0x000fe2000000000c */
[----:B------:R-:W-:Y:S01]  /*9f70*/  IMAD.MOV.U32 R12, RZ, RZ, R40 ;  /* 0x000000ffff0c7224 */ /* 0x000fe200078e0028 */
[----:B------:R-:W-:Y:S01]  /*9f80*/  MOV R10, R41 ;  /* 0x00000029000a7202 */ /* 0x000fe20000000f00 */
[----:B------:R1:W4:Y:S01]  /*9f90*/  SHFL.IDX PT, R18, R30, 0x3, 0x1c1f ;  /* 0x007c1f001e127f89 */ /* 0x00032200000e0000 */
[----:B------:R-:W-:Y:S01]  /*9fa0*/  BSSY B0, `(.L_x_888) ;  /* 0x000001d000007945 */ /* 0x000fe20003800000 */
[----:B------:R-:W-:Y:S01]  /*9fb0*/  PRMT R62, R13, 0x5410, R14 ;  /* 0x000054100d3e7816 */ /* 0x000fe2000000000e */
[----:B------:R-:W-:Y:S01]  /*9fc0*/  CS2R R48, SRZ ;  /* 0x0000000000307805 */ /* 0x000fe2000001ff00 */
[----:B---3--:R-:W-:Y:S01]  /*9fd0*/  PRMT R29, R10, 0x5410, R12 ;  /* 0x000054100a1d7816 */ /* 0x008fe2000000000c */
[----:B--2---:R-:W-:Y:S01]  /*9fe0*/  CS2R R22, SRZ ;  /* 0x0000000000167805 */ /* 0x004fe2000001ff00 */
[----:B-1----:R-:W-:Y:S01]  /*9ff0*/  CS2R R30, SRZ ;  /* 0x00000000001e7805 */ /* 0x002fe2000001ff00 */
[----:B------:R-:W-:Y:S05]  /*a000*/  @P0 BRA `(.L_x_889) ;  /* 0x0000016000000947 */ /* 0x000fea0003800000 */
[----:B----4-:R-:W-:Y:S01]  /*a010*/  ISETP.GE.AND P1, PT, R24, c[0x0][0x27c], PT ;  /* 0x00009f0018007a0c */ /* 0x010fe20003f26270 */
        /* <DEDUP_REMOVED lines=8> */
[C---:B------:R-:W-:Y:S02]  /*a0a0*/  @!P1 IADD3 R14, P5, R18.reuse, R10, RZ ;  /* 0x0000000a120e9210 */ /* 0x040fe40007fbe0ff */
[-C--:B------:R-:W-:Y:S01]  /*a0b0*/  @!P0 IADD3 R12, P3, R11, R13.reuse, RZ ;  /* 0x0000000d0b0c8210 */ /* 0x080fe20007f7e0ff */
[C-C-:B------:R-:W-:Y:S01]  /*a0c0*/  @!P1 IMAD.X R17, R21.reuse, 0x1, R15.reuse, P2 ;  /* 0x0000000115119824 */ /* 0x140fe200010e060f */
        /* <DEDUP_REMOVED lines=10> */
.L_x_889:
[----:B----4-:R-:W-:Y:S05]  /*a170*/  BSYNC B0 ;  /* 0x0000000000007941 */ /* 0x010fea0003800000 */
.L_x_888:
[----:B-1----:R-:W-:Y:S01]  /*a180*/  IMAD.IADD R12, R0, 0x1, -R153 ;  /* 0x00000001000c7824 */ /* 0x002fe200078e0a99 */
[----:B-----5:R-:W-:Y:S01]  /*a190*/  MOV R0, R23 ;  /* 0x0000001700007202 */ /* 0x020fe20000000f00 */
[----:B------:R-:W-:Y:S01]  /*a1a0*/  IMAD.MOV.U32 R10, RZ, RZ, R50 ;  /* 0x000000ffff0a7224 */ /* 0x000fe200078e0032 */
[----:B------:R-:W-:-:S04]  /*a1b0*/  DEPBAR.LE SB0, 0x1 ;  /* 0x000080400000791a */ /* 0x000fc80000000000 */
[----:B------:R-:W-:Y:S01]  /*a1c0*/  IMNMX R27, R12, 0x80, PT ;  /* 0x000000800c1b7817 */ /* 0x000fe20003800200 */
[----:B------:R-:W-:Y:S01]  /*a1d0*/  IMAD.MOV.U32 R11, RZ, RZ, R51 ;  /* 0x000000ffff0b7224 */ /* 0x000fe200078e0033 */
[----:B------:R-:W-:Y:S01]  /*a1e0*/  PRMT R67, R67, 0x5410, R10 ;  /* 0x0000541043437816 */ /* 0x000fe2000000000a */
[----:B------:R-:W-:Y:S01]  /*a1f0*/  IMAD.MOV.U32 R10, RZ, RZ, R22 ;  /* 0x000000ffff0a7224 */ /* 0x000fe200078e0016 */
[----:B------:R-:W-:Y:S01]  /*a200*/  BAR.SYNC.DEFER_BLOCKING 0x0 ;  /* 0x0000000000007b1d */ /* 0x000fe20000010000 */
[----:B------:R-:W-:Y:S01]  /*a210*/  ISETP.GE.AND P0, PT, R82, R27, PT ;  /* 0x0000001b5200720c */ /* 0x000fe20003f06270 */
[----:B------:R-:W-:Y:S01]  /*a220*/  IMAD.MOV.U32 R12, RZ, RZ, R48 ;  /* 0x000000ffff0c7224 */ /* 0x000fe200078e0030 */
[----:B------:R-:W-:Y:S01]  /*a230*/  PRMT R67, R11, 0x7610, R67 ;  /* 0x000076100b437816 */ /* 0x000fe20000000043 */
[----:B------:R-:W-:Y:S01]  /*a240*/  IMAD.MOV.U32 R11, RZ, RZ, R49 ;  /* 0x000000ffff0b7224 */ /* 0x000fe200078e0031 */
[----:B------:R-:W-:Y:S01]  /*a250*/  PRMT R64, R0, 0x5410, R10 ;  /* 0x0000541000407816 */ /* 0x000fe2000000000a */
[----:B------:R-:W-:Y:S01]  /*a260*/  IMAD.MOV.U32 R0, RZ, RZ, R31 ;  /* 0x000000ffff007224 */ /* 0x000fe200078e001f */
[----:B------:R-:W-:Y:S01]  /*a270*/  MOV R10, R30 ;  /* 0x0000001e000a7202 */ /* 0x000fe20000000f00 */
[----:B------:R-:W-:Y:S01]  /*a280*/  BSSY B1, `(.L_x_890) ;  /* 0x0000066000017945 */ /* 0x000fe20003800000 */
[----:B------:R-:W-:-:S02]  /*a290*/  PRMT R65, R11, 0x5410, R12 ;  /* 0x000054100b417816 */ /* 0x000fc4000000000c */
[----:B------:R-:W-:-:S03]  /*a2a0*/  PRMT R28, R0, 0x5410, R10 ;  /* 0x00005410001c7816 */ /* 0x000fc6000000000a */
[----:B------:R-:W-:Y:S05]  /*a2b0*/  @P0 BRA `(.L_x_891) ;  /* 0x0000062000000947 */ /* 0x000fea0003800000 */
[----:B------:R-:W-:Y:S01]  /*a2c0*/  ISETP.GE.AND P0, PT, R24, c[0x0][0x27c], PT ;  /* 0x00009f0018007a0c */ /* 0x000fe20003f06270 */
[----:B------:R-:W-:-:S12]  /*a2d0*/  BSSY B0, `(.L_x_892) ;  /* 0x0000030000007945 */ /* 0x000fd80003800000 */
[----:B------:R-:W-:Y:S05]  /*a2e0*/  @P0 BRA `(.L_x_893) ;  /* 0x000002e000000947 */ /* 0x000fea0003800000 */
[----:B------:R-:W1:Y:S01]  /*a2f0*/  LDS.128 R12, [R80+0x5000] ;  /* 0x00500000500c7984 */ /* 0x000e620000000c00 */
[--C-:B------:R-:W-:Y:S02]  /*a300*/  SHF.R.U64 R6, R6, 0x10, R7.reuse ;  /* 0x0000001006067819 */ /* 0x100fe40000001207 */
[----:B------:R-:W-:Y:S02]  /*a310*/  SHF.R.U32.HI R0, RZ, 0x10, R7 ;  /* 0x00000010ff007819 */ /* 0x000fe40000011607 */
[--C-:B------:R-:W-:Y:S02]  /*a320*/  SHF.R.U64 R7, R2, 0x10, R3.reuse ;  /* 0x0000001002077819 */ /* 0x100fe40000001203 */
[----:B------:R-:W-:Y:S02]  /*a330*/  SHF.R.U32.HI R2, RZ, 0x10, R3 ;  /* 0x00000010ff027819 */ /* 0x000fe40000011603 */
[----:B------:R-:W-:Y:S02]  /*a340*/  PRMT R10, R53, 0x5410, R0 ;  /* 0x00005410350a7816 */ /* 0x000fe40000000000 */
[----:B------:R-:W-:-:S02]  /*a350*/  PRMT R0, R52, 0x5410, R2 ;  /* 0x0000541034007816 */ /* 0x000fc40000000002 */
[----:B------:R-:W-:Y:S02]  /*a360*/  PRMT R17, R53, 0x5432, R6 ;  /* 0x0000543235117816 */ /* 0x000fe40000000006 */
[----:B------:R-:W-:Y:S01]  /*a370*/  PRMT R16, R52, 0x5432, R7 ;  /* 0x0000543234107816 */ /* 0x000fe20000000007 */
[C---:B------:R-:W-:Y:S01]  /*a380*/  IMAD.U32 R19, R0.reuse, 0x10000, RZ ;  /* 0x0001000000137824 */ /* 0x040fe200078e00ff */
[----:B------:R-:W-:Y:S02]  /*a390*/  LOP3.LUT R21, R0, 0xffff0000, RZ, 0xc0, !PT ;  /* 0xffff000000157812 */ /* 0x000fe400078ec0ff */
[----:B------:R-:W-:Y:S01]  /*a3a0*/  LOP3.LUT R20, R10, 0xffff0000, RZ, 0xc0, !PT ;  /* 0xffff00000a147812 */ /* 0x000fe200078ec0ff */
[C---:B-1----:R-:W-:Y:S01]  /*a3b0*/  IMAD.U32 R18, R14.reuse, 0x10000, RZ ;  /* 0x000100000e127824 */ /* 0x042fe200078e00ff */
[----:B------:R-:W-:Y:S01]  /*a3c0*/  LOP3.LUT R11, R14, 0xffff0000, RZ, 0xc0, !PT ;  /* 0xffff00000e0b7812 */ /* 0x000fe200078ec0ff */
[C---:B------:R-:W-:Y:S01]  /*a3d0*/  IMAD.U32 R14, R15.reuse, 0x10000, RZ ;  /* 0x000100000f0e7824 */ /* 0x040fe200078e00ff */
[----:B------:R-:W-:Y:S01]  /*a3e0*/  LOP3.LUT R2, R15, 0xffff0000, RZ, 0xc0, !PT ;  /* 0xffff00000f027812 */ /* 0x000fe200078ec0ff */
[----:B------:R-:W-:Y:S01]  /*a3f0*/  IMAD.U32 R15, R10, 0x10000, RZ ;  /* 0x000100000a0f7824 */ /* 0x000fe200078e00ff */
[----:B------:R-:W-:-:S02]  /*a400*/  SHF.L.U32 R7, R12, 0x10, RZ ;  /* 0x000000100c077819 */ /* 0x000fc400000006ff */
[----:B------:R-:W-:Y:S01]  /*a410*/  LOP3.LUT R6, R12, 0xffff0000, RZ, 0xc0, !PT ;  /* 0xffff00000c067812 */ /* 0x000fe200078ec0ff */
[----:B------:R-:W-:Y:S01]  /*a420*/  FMUL.FTZ R12, R11, R19 ;  /* 0x000000130b0c7220 */ /* 0x000fe20000410000 */
[----:B------:R-:W-:Y:S01]  /*a430*/  SHF.L.U32 R3, R13, 0x10, RZ ;  /* 0x000000100d037819 */ /* 0x000fe200000006ff */
[-C--:B------:R-:W-:Y:S01]  /*a440*/  FMUL.FTZ R11, R11, R15.reuse ;  /* 0x0000000f0b0b7220 */ /* 0x080fe20000410000 */
[----:B------:R-:W-:Y:S01]  /*a450*/  LOP3.LUT R0, R13, 0xffff0000, RZ, 0xc0, !PT ;  /* 0xffff00000d007812 */ /* 0x000fe200078ec0ff */
[C---:B------:R-:W-:Y:S02]  /*a460*/  FFMA.FTZ R13, R18.reuse, R15, -R12 ;  /* 0x0000000f120d7223 */ /* 0x040fe4000001080c */
[----:B------:R-:W-:Y:S01]  /*a470*/  FFMA.FTZ R12, R18, R19, R11 ;  /* 0x00000013120c7223 */ /* 0x000fe2000001000b */
[C---:B------:R-:W-:Y:S01]  /*a480*/  SHF.L.U32 R18, R17.reuse, 0x10, RZ ;  /* 0x0000001011127819 */ /* 0x040fe200000006ff */
[----:B------:R-:W-:Y:S01]  /*a490*/  FMUL.FTZ R10, R2, R21 ;  /* 0x00000015020a7220 */ /* 0x000fe20000410000 */
[----:B------:R-:W-:Y:S01]  /*a4a0*/  LOP3.LUT R17, R17, 0xffff0000, RZ, 0xc0, !PT ;  /* 0xffff000011117812 */ /* 0x000fe200078ec0ff */
[C---:B------:R-:W-:Y:S01]  /*a4b0*/  IMAD.U32 R19, R16.reuse, 0x10000, RZ ;  /* 0x0001000010137824 */ /* 0x040fe200078e00ff */
[----:B------:R-:W-:Y:S01]  /*a4c0*/  LOP3.LUT R16, R16, 0xffff0000, RZ, 0xc0, !PT ;  /* 0xffff000010107812 */ /* 0x000fe200078ec0ff */
[----:B------:R-:W-:-:S02]  /*a4d0*/  FMUL.FTZ R2, R2, R20 ;  /* 0x0000001402027220 */ /* 0x000fc40000410000 */
[C---:B------:R-:W-:Y:S02]  /*a4e0*/  FFMA.FTZ R15, R14.reuse, R20, -R10 ;  /* 0x000000140e0f7223 */ /* 0x040fe4000001080a */
[----:B------:R-:W-:Y:S01]  /*a4f0*/  FFMA.FTZ R11, R14, R21, R2 ;  /* 0x000000150e0b7223 */ /* 0x000fe20000010002 */
[----:B------:R-:W-:Y:S01]  /*a500*/  F2FP.BF16.PACK_AB R14, R12, R13 ;  /* 0x0000000d0c0e723e */ /* 0x000fe200000010ff */
[----:B------:R-:W-:Y:S02]  /*a510*/  FMUL.FTZ R10, R6, R19 ;  /* 0x00000013060a7220 */ /* 0x000fe40000410000 */
[----:B------:R-:W-:Y:S01]  /*a520*/  FMUL.FTZ R2, R0, R16 ;  /* 0x0000001000027220 */ /* 0x000fe20000410000 */
[----:B------:R-:W-:Y:S01]  /*a530*/  F2FP.BF16.PACK_AB R15, R11, R15 ;  /* 0x0000000f0b0f723e */ /* 0x000fe200000010ff */
[----:B------:R-:W-:Y:S02]  /*a540*/  FMUL.FTZ R6, R6, R18 ;  /* 0x0000001206067220 */ /* 0x000fe40000410000 */
[----:B------:R-:W-:-:S02]  /*a550*/  FMUL.FTZ R0, R0, R17 ;  /* 0x0000001100007220 */ /* 0x000fc40000410000 */
[C---:B------:R-:W-:Y:S02]  /*a560*/  FFMA.FTZ R10, R7.reuse, R18, -R10 ;  /* 0x00000012070a7223 */ /* 0x040fe4000001080a */
[----:B------:R-:W-:Y:S02]  /*a570*/  FFMA.FTZ R6, R7, R19, R6 ;  /* 0x0000001307067223 */ /* 0x000fe40000010006 */
[C---:B------:R-:W-:Y:S02]  /*a580*/  FFMA.FTZ R2, R3.reuse, R17, -R2 ;  /* 0x0000001103027223 */ /* 0x040fe40000010802 */
[----:B------:R-:W-:Y:S01]  /*a590*/  FFMA.FTZ R0, R3, R16, R0 ;  /* 0x0000001003007223 */ /* 0x000fe20000010000 */
[----:B------:R-:W-:-:S04]  /*a5a0*/  F2FP.BF16.PACK_AB R12, R6, R10 ;  /* 0x0000000a060c723e */ /* 0x000fc800000010ff */
[----:B------:R-:W-:-:S05]  /*a5b0*/  F2FP.BF16.PACK_AB R13, R0, R2 ;  /* 0x00000002000d723e */ /* 0x000fca00000010ff */
[----:B------:R1:W-:Y:S02]  /*a5c0*/  STS.128 [R80+0x5000], R12 ;  /* 0x0050000c50007388 */ /* 0x0003e40000000c00 */
.L_x_893:
[----:B------:R-:W-:Y:S05]  /*a5d0*/  BSYNC B0 ;  /* 0x0000000000007941 */ /* 0x000fea0003800000 */
.L_x_892:
[----:B------:R-:W-:-:S13]  /*a5e0*/  ISETP.GE.AND P0, PT, R26, c[0x0][0x27c], PT ;  /* 0x00009f001a007a0c */ /* 0x000fda0003f06270 */
[----:B------:R-:W-:Y:S05]  /*a5f0*/  @P0 BRA `(.L_x_891) ;  /* 0x000002e000000947 */ /* 0x000fea0003800000 */
[----:B-1----:R-:W1:Y:S01]  /*a600*/  LDS.128 R12, [R81+0x5000] ;  /* 0x00500000510c7984 */ /* 0x002e620000000c00 */
[----:B------:R-:W-:Y:S02]  /*a610*/  SHF.R.U32.HI R0, RZ, 0x10, R9 ;  /* 0x00000010ff007819 */ /* 0x000fe40000011609 */
[--C-:B------:R-:W-:Y:S02]  /*a620*/  SHF.R.U32.HI R2, RZ, 0x10, R5.reuse ;  /* 0x00000010ff027819 */ /* 0x100fe40000011605 */
[----:B------:R-:W-:Y:S02]  /*a630*/  PRMT R6, R55, 0x5410, R0 ;  /* 0x0000541037067816 */ /* 0x000fe40000000000 */
[----:B------:R-:W-:Y:S02]  /*a640*/  PRMT R0, R54, 0x5410, R2 ;  /* 0x0000541036007816 */ /* 0x000fe40000000002 */
[----:B------:R-:W-:Y:S02]  /*a650*/  SHF.R.U64 R4, R4, 0x10, R5 ;  /* 0x0000001004047819 */ /* 0x000fe40000001205 */
[----:B------:R-:W-:-:S02]  /*a660*/  SHF.R.U64 R3, R8, 0x10, R9 ;  /* 0x0000001008037819 */ /* 0x000fc40000001209 */
[----:B------:R-:W-:Y:S02]  /*a670*/  LOP3.LUT R17, R0, 0xffff0000, RZ, 0xc0, !PT ;  /* 0xffff000000117812 */ /* 0x000fe400078ec0ff */
[----:B------:R-:W-:Y:S02]  /*a680*/  PRMT R8, R54, 0x5432, R4 ;  /* 0x0000543236087816 */ /* 0x000fe40000000004 */
[----:B------:R-:W-:Y:S02]  /*a690*/  LOP3.LUT R16, R6, 0xffff0000, RZ, 0xc0, !PT ;  /* 0xffff000006107812 */ /* 0x000fe400078ec0ff */
[----:B------:R-:W-:Y:S02]  /*a6a0*/  PRMT R9, R55, 0x5432, R3 ;  /* 0x0000543237097816 */ /* 0x000fe40000000003 */
[C---:B-1----:R-:W-:Y:S01]  /*a6b0*/  LOP3.LUT R7, R14.reuse, 0xffff0000, RZ, 0xc0, !PT ;  /* 0xffff00000e077812 */ /* 0x042fe200078ec0ff */
[C---:B------:R-:W-:Y:S01]  /*a6c0*/  IMAD.U32 R10, R15.reuse, 0x10000, RZ ;  /* 0x000100000f0a7824 */ /* 0x040fe200078e00ff */
[----:B------:R-:W-:Y:S01]  /*a6d0*/  LOP3.LUT R2, R15, 0xffff0000, RZ, 0xc0, !PT ;  /* 0xffff00000f027812 */ /* 0x000fe200078ec0ff */
[----:B------:R-:W-:Y:S01]  /*a6e0*/  IMAD.U32 R11, R14, 0x10000, RZ ;  /* 0x000100000e0b7824 */ /* 0x000fe200078e00ff */
[----:B------:R-:W-:Y:S01]  /*a6f0*/  SHF.L.U32 R5, R12, 0x10, RZ ;  /* 0x000000100c057819 */ /* 0x000fe200000006ff */
[----:B------:R-:W-:Y:S01]  /*a700*/  IMAD.U32 R15, R0, 0x10000, RZ ;  /* 0x00010000000f7824 */ /* 0x000fe200078e00ff */
[----:B------:R-:W-:Y:S01]  /*a710*/  LOP3.LUT R4, R12, 0xffff0000, RZ, 0xc0, !PT ;  /* 0xffff00000c047812 */ /* 0x000fe200078ec0ff */
[----:B------:R-:W-:Y:S01]  /*a720*/  IMAD.U32 R14, R6, 0x10000, RZ ;  /* 0x00010000060e7824 */ /* 0x000fe200078e00ff */
[----:B------:R-:W-:Y:S01]  /*a730*/  SHF.L.U32 R3, R13, 0x10, RZ ;  /* 0x000000100d037819 */ /* 0x000fe200000006ff */
[----:B------:R-:W-:Y:S01]  /*a740*/  FMUL.FTZ R12, R7, R15 ;  /* 0x0000000f070c7220 */ /* 0x000fe20000410000 */
[----:B------:R-:W-:Y:S01]  /*a750*/  LOP3.LUT R0, R13, 0xffff0000, RZ, 0xc0, !PT ;  /* 0xffff00000d007812 */ /* 0x000fe200078ec0ff */
[----:B------:R-:W-:-:S02]  /*a760*/  FMUL.FTZ R7, R7, R14 ;  /* 0x0000000e07077220 */ /* 0x000fc40000410000 */
[C---:B------:R-:W-:Y:S02]  /*a770*/  FMUL.FTZ R6, R2.reuse, R17 ;  /* 0x0000001102067220 */ /* 0x040fe40000410000 */
[----:B------:R-:W-:Y:S01]  /*a780*/  FFMA.FTZ R13, R11, R14, -R12 ;  /* 0x0000000e0b0d7223 */ /* 0x000fe2000001080c */
[----:B------:R-:W-:Y:S01]  /*a790*/  SHF.L.U32 R14, R9, 0x10, RZ ;  /* 0x00000010090e7819 */ /* 0x000fe200000006ff */
[----:B------:R-:W-:Y:S01]  /*a7a0*/  FFMA.FTZ R12, R11, R15, R7 ;  /* 0x0000000f0b0c7223 */ /* 0x000fe20000010007 */
[----:B------:R-:W-:Y:S01]  /*a7b0*/  LOP3.LUT R9, R9, 0xffff0000, RZ, 0xc0, !PT ;  /* 0xffff000009097812 */ /* 0x000fe200078ec0ff */
[-C--:B------:R-:W-:Y:S02]  /*a7c0*/  FMUL.FTZ R2, R2, R16.reuse ;  /* 0x0000001002027220 */ /* 0x080fe40000410000 */
[----:B------:R-:W-:Y:S01]  /*a7d0*/  FFMA.FTZ R11, R10, R16, -R6 ;  /* 0x000000100a0b7223 */ /* 0x000fe20000010806 */
[C---:B------:R-:W-:Y:S01]  /*a7e0*/  LOP3.LUT R16, R8.reuse, 0xffff0000, RZ, 0xc0, !PT ;  /* 0xffff000008107812 */ /* 0x040fe200078ec0ff */
[----:B------:R-:W-:-:S02]  /*a7f0*/  IMAD.U32 R15, R8, 0x10000, RZ ;  /* 0x00010000080f7824 */ /* 0x000fc400078e00ff */
[----:B------:R-:W-:Y:S02]  /*a800*/  FFMA.FTZ R7, R10, R17, R2 ;  /* 0x000000110a077223 */ /* 0x000fe40000010002 */
[----:B------:R-:W-:Y:S02]  /*a810*/  FMUL.FTZ R6, R4, R15 ;  /* 0x0000000f04067220 */ /* 0x000fe40000410000 */
[----:B------:R-:W-:Y:S01]  /*a820*/  FMUL.FTZ R2, R0, R16 ;  /* 0x0000001000027220 */ /* 0x000fe20000410000 */
[----:B------:R-:W-:Y:S01]  /*a830*/  F2FP.BF16.PACK_AB R7, R7, R11 ;  /* 0x0000000b0707723e */ /* 0x000fe200000010ff */
[-C--:B------:R-:W-:Y:S02]  /*a840*/  FMUL.FTZ R4, R4, R14.reuse ;  /* 0x0000000e04047220 */ /* 0x080fe40000410000 */
[----:B------:R-:W-:Y:S02]  /*a850*/  FMUL.FTZ R0, R0, R9 ;  /* 0x0000000900007220 */ /* 0x000fe40000410000 */
[C---:B------:R-:W-:Y:S01]  /*a860*/  FFMA.FTZ R8, R5.reuse, R14, -R6 ;  /* 0x0000000e05087223 */ /* 0x040fe20000010806 */
[----:B------:R-:W-:Y:S01]  /*a870*/  F2FP.BF16.PACK_AB R6, R12, R13 ;  /* 0x0000000d0c06723e */ /* 0x000fe200000010ff */
[----:B------:R-:W-:-:S02]  /*a880*/  FFMA.FTZ R4, R5, R15, R4 ;  /* 0x0000000f05047223 */ /* 0x000fc40000010004 */
[C---:B------:R-:W-:Y:S02]  /*a890*/  FFMA.FTZ R2, R3.reuse, R9, -R2 ;  /* 0x0000000903027223 */ /* 0x040fe40000010802 */
[----:B------:R-:W-:Y:S01]  /*a8a0*/  FFMA.FTZ R0, R3, R16, R0 ;  /* 0x0000001003007223 */ /* 0x000fe20000010000 */
[----:B------:R-:W-:-:S04]  /*a8b0*/  F2FP.BF16.PACK_AB R4, R4, R8 ;  /* 0x000000080404723e */ /* 0x000fc800000010ff */
[----:B------:R-:W-:-:S05]  /*a8c0*/  F2FP.BF16.PACK_AB R5, R0, R2 ;  /* 0x000000020005723e */ /* 0x000fca00000010ff */
[----:B------:R1:W-:Y:S02]  /*a8d0*/  STS.128 [R81+0x5000], R4 ;  /* 0x0050000451007388 */ /* 0x0003e40000000c00 */
.L_x_891:
[----:B------:R-:W-:Y:S05]  /*a8e0*/  BSYNC B1 ;  /* 0x0000000000017941 */ /* 0x000fea0003800000 */
.L_x_890:
[----:B------:R-:W-:Y:S01]  /*a8f0*/  ISETP.GE.AND P0, PT, R139, R27, PT ;  /* 0x0000001b8b00720c */ /* 0x000fe20003f06270 */
[----:B------:R-:W-:-:S12]  /*a900*/  BSSY B1, `(.L_x_894) ;  /* 0x0000064000017945 */ /* 0x000fd80003800000 */
[----:B------:R-:W-:Y:S05]  /*a910*/  @P0 BRA `(.L_x_895) ;  /* 0x0000062000000947 */ /* 0x000fea0003800000 */
[----:B------:R-:W-:Y:S01]  /*a920*/  ISETP.GE.AND P0, PT, R24, c[0x0][0x27c], PT ;  /* 0x00009f0018007a0c */ /* 0x000fe20003f06270 */
[----:B------:R-:W-:-:S12]  /*a930*/  BSSY B0, `(.L_x_896) ;  /* 0x0000030000007945 */ /* 0x000fd80003800000 */
[----:B------:R-:W-:Y:S05]  /*a940*/  @P0 BRA `(.L_x_897) ;  /* 0x000002e000000947 */ /* 0x000fea0003800000 */
[----:B-1----:R-:W1:Y:S01]  /*a950*/  LDS.128 R4, [R80+0x6000] ;  /* 0x0060000050047984 */ /* 0x002e620000000c00 */
[--C-:B------:R-:W-:Y:S02]  /*a960*/  SHF.R.U64 R0, R32, 0x10, R33.reuse ;  /* 0x0000001020007819 */ /* 0x100fe40000001221 */
[----:B------:R-:W-:Y:S02]  /*a970*/  SHF.R.U32.HI R2, RZ, 0x10, R33 ;  /* 0x00000010ff027819 */ /* 0x000fe40000011621 */
[----:B------:R-:W-:Y:S02]  /*a980*/  SHF.R.U32.HI R9, RZ, 0x10, R35 ;  /* 0x00000010ff097819 */ /* 0x000fe40000011623 */
[C---:B------:R-:W-:Y:S02]  /*a990*/  PRMT R11, R57.reuse, 0x5432, R0 ;  /* 0x00005432390b7816 */ /* 0x040fe40000000000 */
[----:B------:R-:W-:Y:S02]  /*a9a0*/  PRMT R8, R57, 0x5410, R2 ;  /* 0x0000541039087816 */ /* 0x000fe40000000002 */
[----:B------:R-:W-:-:S02]  /*a9b0*/  PRMT R0, R56, 0x5410, R9 ;  /* 0x0000541038007816 */ /* 0x000fc40000000009 */
[----:B------:R-:W-:Y:S01]  /*a9c0*/  SHF.R.U64 R3, R34, 0x10, R35 ;  /* 0x0000001022037819 */ /* 0x000fe20000001223 */
[----:B------:R-:W-:Y:S01]  /*a9d0*/  IMAD.U32 R14, R8, 0x10000, RZ ;  /* 0x00010000080e7824 */ /* 0x000fe200078e00ff */
[C---:B------:R-:W-:Y:S01]  /*a9e0*/  LOP3.LUT R17, R0.reuse, 0xffff0000, RZ, 0xc0, !PT ;  /* 0xffff000000117812 */ /* 0x040fe200078ec0ff */
[----:B------:R-:W-:Y:S01]  /*a9f0*/  IMAD.U32 R15, R0, 0x10000, RZ ;  /* 0x00010000000f7824 */ /* 0x000fe200078e00ff */
[----:B------:R-:W-:Y:S02]  /*aa00*/  PRMT R10, R56, 0x5432, R3 ;  /* 0x00005432380a7816 */ /* 0x000fe40000000003 */
[----:B------:R-:W-:Y:S02]  /*aa10*/  LOP3.LUT R16, R8, 0xffff0000, RZ, 0xc0, !PT ;  /* 0xffff000008107812 */ /* 0x000fe400078ec0ff */
[C---:B-1----:R-:W-:Y:S01]  /*aa20*/  LOP3.LUT R9, R6.reuse, 0xffff0000, RZ, 0xc0, !PT ;  /* 0xffff000006097812 */ /* 0x042fe200078ec0ff */
[C---:B------:R-:W-:Y:S01]  /*aa30*/  IMAD.U32 R12, R7.reuse, 0x10000, RZ ;  /* 0x00010000070c7824 */ /* 0x040fe200078e00ff */
[----:B------:R-:W-:Y:S01]  /*aa40*/  LOP3.LUT R2, R7, 0xffff0000, RZ, 0xc0, !PT ;  /* 0xffff000007027812 */ /* 0x000fe200078ec0ff */
[----:B------:R-:W-:Y:S01]  /*aa50*/  IMAD.U32 R13, R6, 0x10000, RZ ;  /* 0x00010000060d7824 */ /* 0x000fe200078e00ff */
[C---:B------:R-:W-:Y:S01]  /*aa60*/  SHF.L.U32 R6, R4.reuse, 0x10, RZ ;  /* 0x0000001004067819 */ /* 0x040fe200000006ff */
[----:B------:R-:W-:Y:S01]  /*aa70*/  FMUL.FTZ R7, R9, R14 ;  /* 0x0000000e09077220 */ /* 0x000fe20000410000 */
[----:B------:R-:W-:Y:S01]  /*aa80*/  SHF.L.U32 R3, R5, 0x10, RZ ;  /* 0x0000001005037819 */ /* 0x000fe200000006ff */
[-C--:B------:R-:W-:Y:S01]  /*aa90*/  FMUL.FTZ R8, R9, R15.reuse ;  /* 0x0000000f09087220 */ /* 0x080fe20000410000 */
[----:B------:R-:W-:Y:S01]  /*aaa0*/  LOP3.LUT R0, R5, 0xffff0000, RZ, 0xc0, !PT ;  /* 0xffff000005007812 */ /* 0x000fe200078ec0ff */
[----:B------:R-:W-:Y:S01]  /*aab0*/  FFMA.FTZ R9, R13, R15, R7 ;  /* 0x0000000f0d097223 */ /* 0x000fe20000010007 */
[----:B------:R-:W-:Y:S01]  /*aac0*/  LOP3.LUT R4, R4, 0xffff0000, RZ, 0xc0, !PT ;  /* 0xffff000004047812 */ /* 0x000fe200078ec0ff */
[----:B------:R-:W-:-:S02]  /*aad0*/  FMUL.FTZ R5, R2, R17 ;  /* 0x0000001102057220 */ /* 0x000fc40000410000 */
[----:B------:R-:W-:Y:S01]  /*aae0*/  FFMA.FTZ R14, R13, R14, -R8 ;  /* 0x0000000e0d0e7223 */ /* 0x000fe20000010808 */
[C---:B------:R-:W-:Y:S01]  /*aaf0*/  SHF.L.U32 R13, R11.reuse, 0x10, RZ ;  /* 0x000000100b0d7819 */ /* 0x040fe200000006ff */
[C---:B------:R-:W-:Y:S01]  /*ab00*/  IMAD.U32 R15, R10.reuse, 0x10000, RZ ;  /* 0x000100000a0f7824 */ /* 0x040fe200078e00ff */
[----:B------:R-:W-:Y:S01]  /*ab10*/  LOP3.LUT R10, R10, 0xffff0000, RZ, 0xc0, !PT ;  /* 0xffff00000a0a7812 */ /* 0x000fe200078ec0ff */
[-C--:B------:R-:W-:Y:S01]  /*ab20*/  FMUL.FTZ R2, R2, R16.reuse ;  /* 0x0000001002027220 */ /* 0x080fe20000410000 */
[----:B------:R-:W-:Y:S01]  /*ab30*/  LOP3.LUT R11, R11, 0xffff0000, RZ, 0xc0, !PT ;  /* 0xffff00000b0b7812 */ /* 0x000fe200078ec0ff */
[C---:B------:R-:W-:Y:S02]  /*ab40*/  FFMA.FTZ R8, R12.reuse, R16, -R5 ;  /* 0x000000100c087223 */ /* 0x040fe40000010805 */
[----:B------:R-:W-:Y:S02]  /*ab50*/  FFMA.FTZ R7, R12, R17, R2 ;  /* 0x000000110c077223 */ /* 0x000fe40000010002 */
[----:B------:R-:W-:-:S02]  /*ab60*/  FMUL.FTZ R5, R4, R15 ;  /* 0x0000000f04057220 */ /* 0x000fc40000410000 */
[----:B------:R-:W-:Y:S01]  /*ab70*/  FMUL.FTZ R4, R4, R13 ;  /* 0x0000000d04047220 */ /* 0x000fe20000410000 */
[----:B------:R-:W-:Y:S01]  /*ab80*/  F2FP.BF16.PACK_AB R7, R7, R8 ;  /* 0x000000080707723e */ /* 0x000fe200000010ff */
[C---:B------:R-:W-:Y:S02]  /*ab90*/  FMUL.FTZ R2, R0.reuse, R10 ;  /* 0x0000000a00027220 */ /* 0x040fe40000410000 */
[----:B------:R-:W-:Y:S02]  /*aba0*/  FMUL.FTZ R0, R0, R11 ;  /* 0x0000000b00007220 */ /* 0x000fe40000410000 */
[C---:B------:R-:W-:Y:S02]  /*abb0*/  FFMA.FTZ R5, R6.reuse, R13, -R5 ;  /* 0x0000000d06057223 */ /* 0x040fe40000010805 */
[----:B------:R-:W-:Y:S01]  /*abc0*/  FFMA.FTZ R4, R6, R15, R4 ;  /* 0x0000000f06047223 */ /* 0x000fe20000010004 */
[----:B------:R-:W-:Y:S01]  /*abd0*/  F2FP.BF16.PACK_AB R6, R9, R14 ;  /* 0x0000000e0906723e */ /* 0x000fe200000010ff */
[----:B------:R-:W-:-:S02]  /*abe0*/  FFMA.FTZ R2, R3, R11, -R2 ;  /* 0x0000000b03027223 */ /* 0x000fc40000010802 */
[----:B------:R-:W-:Y:S01]  /*abf0*/  FFMA.FTZ R0, R3, R10, R0 ;  /* 0x0000000a03007223 */ /* 0x000fe20000010000 */
[----:B------:R-:W-:-:S04]  /*ac00*/  F2FP.BF16.PACK_AB R4, R4, R5 ;  /* 0x000000050404723e */ /* 0x000fc800000010ff */
[----:B------:R-:W-:-:S05]  /*ac10*/  F2FP.BF16.PACK_AB R5, R0, R2 ;  /* 0x000000020005723e */ /* 0x000fca00000010ff */
[----:B------:R1:W-:Y:S02]  /*ac20*/  STS.128 [R80+0x6000], R4 ;  /* 0x0060000450007388 */ /* 0x0003e40000000c00 */
.L_x_897:
[----:B------:R-:W-:Y:S05]  /*ac30*/  BSYNC B0 ;  /* 0x0000000000007941 */ /* 0x000fea0003800000 */
.L_x_896:
[----:B------:R-:W-:-:S13]  /*ac40*/  ISETP.GE.AND P0, PT, R26, c[0x0][0x27c], PT ;  /* 0x00009f001a007a0c */ /* 0x000fda0003f06270 */
        /* <DEDUP_REMOVED lines=47> */
.L_x_895:
[----:B------:R-:W-:Y:S05]  /*af40*/  BSYNC B1 ;  /* 0x0000000000017941 */ /* 0x000fea0003800000 */
.L_x_894:
        /* <DEDUP_REMOVED lines=52> */
.L_x_901:
[----:B------:R-:W-:Y:S05]  /*b290*/  BSYNC B0 ;  /* 0x0000000000007941 */ /* 0x000fea0003800000 */
.L_x_900:
        /* <DEDUP_REMOVED lines=48> */
.L_x_899:
[----:B------:R-:W-:Y:S05]  /*b5a0*/  BSYNC B1 ;  /* 0x0000000000017941 */ /* 0x000fea0003800000 */
.L_x_898:
[----:B------:R-:W-:-:S13]  /*b5b0*/  ISETP.GE.AND P0, PT, R66, R27, PT ;  /* 0x0000001b4200720c */ /* 0x000fda0003f06270 */
        /* <DEDUP_REMOVED lines=50> */
.L_x_904:
[----:B------:R-:W-:Y:S05]  /*b8e0*/  BSYNC B0 ;  /* 0x0000000000007941 */ /* 0x000fea0003800000 */
.L_x_903:
[----:B------:R-:W-:-:S13]  /*b8f0*/  ISETP.GE.AND P0, PT, R26, c[0x0][0x27c], PT ;  /* 0x00009f001a007a0c */ /* 0x000fda0003f06270 */
[----:B------:R-:W-:Y:S05]  /*b900*/  @P0 BRA `(.L_x_902) ;  /* 0x0000272000000947 */ /* 0x000fea0003800000 */
[----:B-1----:R-:W1:Y:S01]  /*b910*/  LDS.128 R4, [R81+0x8000] ;  /* 0x0080000051047984 */ /* 0x002e620000000c00 */
[----:B------:R-:W-:Y:S02]  /*b920*/  SHF.R.U64 R0, R50, 0x10, R51 ;  /* 0x0000001032007819 */ /* 0x000fe40000001233 */
[----:B------:R-:W-:Y:S02]  /*b930*/  SHF.R.U32.HI R11, RZ, 0x10, R49 ;  /* 0x00000010ff0b7819 */ /* 0x000fe40000011631 */
[----:B------:R-:W-:Y:S02]  /*b940*/  SHF.R.U32.HI R2, RZ, 0x10, R51 ;  /* 0x00000010ff027819 */ /* 0x000fe40000011633 */
[----:B------:R-:W-:Y:S02]  /*b950*/  PRMT R10, R67, 0x5432, R0 ;  /* 0x00005432430a7816 */ /* 0x000fe40000000000 */
[----:B------:R-:W-:Y:S02]  /*b960*/  PRMT R0, R65, 0x5410, R11 ;  /* 0x0000541041007816 */ /* 0x000fe4000000000b */
[----:B------:R-:W-:-:S02]  /*b970*/  PRMT R8, R67, 0x5410, R2 ;  /* 0x0000541043087816 */ /* 0x000fc40000000002 */
[----:B------:R-:W-:Y:S01]  /*b980*/  SHF.R.U64 R3, R48, 0x10, R49 ;  /* 0x0000001030037819 */ /* 0x000fe20000001231 */
[----:B------:R-:W-:Y:S01]  /*b990*/  IMAD.U32 R15, R0, 0x10000, RZ ;  /* 0x00010000000f7824 */ /* 0x000fe200078e00ff */
[C---:B------:R-:W-:Y:S01]  /*b9a0*/  LOP3.LUT R16, R8.reuse, 0xffff0000, RZ, 0xc0, !PT ;  /* 0xffff000008107812 */ /* 0x040fe200078ec0ff */
[----:B------:R-:W-:Y:S01]  /*b9b0*/  IMAD.U32 R14, R8, 0x10000, RZ ;  /* 0x00010000080e7824 */ /* 0x000fe200078e00ff */
[----:B------:R-:W-:Y:S02]  /*b9c0*/  PRMT R9, R65, 0x5432, R3 ;  /* 0x0000543241097816 */ /* 0x000fe40000000003 */
[----:B------:R-:W-:Y:S01]  /*b9d0*/  LOP3.LUT R17, R0, 0xffff0000, RZ, 0xc0, !PT ;  /* 0xffff000000117812 */ /* 0x000fe200078ec0ff */
[C---:B-1----:R-:W-:Y:S01]  /*b9e0*/  IMAD.U32 R12, R6.reuse, 0x10000, RZ ;  /* 0x00010000060c7824 */ /* 0x042fe200078e00ff */
[----:B------:R-:W-:Y:S01]  /*b9f0*/  LOP3.LUT R6, R6, 0xffff0000, RZ, 0xc0, !PT ;  /* 0xffff000006067812 */ /* 0x000fe200078ec0ff */
[C---:B------:R-:W-:Y:S01]  /*ba00*/  IMAD.U32 R11, R7.reuse, 0x10000, RZ ;  /* 0x00010000070b7824 */ /* 0x040fe200078e00ff */
[----:B------:R-:W-:-:S02]  /*ba10*/  LOP3.LUT R2, R7, 0xffff0000, RZ, 0xc0, !PT ;  /* 0xffff000007027812 */ /* 0x000fc400078ec0ff */
[----:B------:R-:W-:Y:S01]  /*ba20*/  SHF.L.U32 R7, R4, 0x10, RZ ;  /* 0x0000001004077819 */ /* 0x000fe200000006ff */
[----:B------:R-:W-:Y:S01]  /*ba30*/  FMUL.FTZ R8, R6, R15 ;  /* 0x0000000f06087220 */ /* 0x000fe20000410000 */
[----:B------:R-:W-:Y:S01]  /*ba40*/  LOP3.LUT R3, R4, 0xffff0000, RZ, 0xc0, !PT ;  /* 0xffff000004037812 */ /* 0x000fe200078ec0ff */
[-C--:B------:R-:W-:Y:S01]  /*ba50*/  FMUL.FTZ R6, R6, R14.reuse ;  /* 0x0000000e06067220 */ /* 0x080fe20000410000 */
[C---:B------:R-:W-:Y:S01]  /*ba60*/  LOP3.LUT R0, R5.reuse, 0xffff0000, RZ, 0xc0, !PT ;  /* 0xffff000005007812 */ /* 0x040fe200078ec0ff */
[----:B------:R-:W-:Y:S01]  /*ba70*/  FMUL.FTZ R4, R2, R17 ;  /* 0x0000001102047220 */ /* 0x000fe20000410000 */
[----:B------:R-:W-:Y:S01]  /*ba80*/  SHF.L.U32 R13, R5, 0x10, RZ ;  /* 0x00000010050d7819 */ /* 0x000fe200000006ff */
[C---:B------:R-:W-:Y:S02]  /*ba90*/  FFMA.FTZ R6, R12.reuse, R15, R6 ;  /* 0x0000000f0c067223 */ /* 0x040fe40000010006 */
[----:B------:R-:W-:Y:S01]  /*baa0*/  FFMA.FTZ R14, R12, R14, -R8 ;  /* 0x0000000e0c0e7223 */ /* 0x000fe20000010808 */
[----:B------:R-:W-:Y:S01]  /*bab0*/  SHF.L.U32 R12, R10, 0x10, RZ ;  /* 0x000000100a0c7819 */ /* 0x000fe200000006ff */
[C---:B------:R-:W-:Y:S01]  /*bac0*/  IMAD.U32 R15, R9.reuse, 0x10000, RZ ;  /* 0x00010000090f7824 */ /* 0x040fe200078e00ff */
[----:B------:R-:W-:Y:S01]  /*bad0*/  LOP3.LUT R9, R9, 0xffff0000, RZ, 0xc0, !PT ;  /* 0xffff000009097812 */ /* 0x000fe200078ec0ff */
[-C--:B------:R-:W-:Y:S01]  /*bae0*/  FMUL.FTZ R2, R2, R16.reuse ;  /* 0x0000001002027220 */ /* 0x080fe20000410000 */
[----:B------:R-:W-:Y:S01]  /*baf0*/  LOP3.LUT R10, R10, 0xffff0000, RZ, 0xc0, !PT ;  /* 0xffff00000a0a7812 */ /* 0x000fe200078ec0ff */
[C---:B------:R-:W-:Y:S01]  /*bb00*/  FFMA.FTZ R8, R11.reuse, R16, -R4 ;  /* 0x000000100b087223 */ /* 0x040fe20000010804 */
[----:B------:R-:W-:Y:S01]  /*bb10*/  F2FP.BF16.PACK_AB R6, R6, R14 ;  /* 0x0000000e0606723e */ /* 0x000fe200000010ff */
[----:B------:R-:W-:-:S02]  /*bb20*/  FFMA.FTZ R5, R11, R17, R2 ;  /* 0x000000110b057223 */ /* 0x000fc40000010002 */
[C---:B------:R-:W-:Y:S02]  /*bb30*/  FMUL.FTZ R4, R3.reuse, R15 ;  /* 0x0000000f03047220 */ /* 0x040fe40000410000 */
[C---:B------:R-:W-:Y:S02]  /*bb40*/  FMUL.FTZ R2, R0.reuse, R9 ;  /* 0x0000000900027220 */ /* 0x040fe40000410000 */
[----:B------:R-:W-:Y:S02]  /*bb50*/  FMUL.FTZ R3, R3, R12 ;  /* 0x0000000c03037220 */ /* 0x000fe40000410000 */
        /* <DEDUP_REMOVED lines=10> */
.L_x_881:
[----:B------:R-:W-:Y:S01]  /*bc00*/  @P6 IMAD.HI.U32 R3, R2, c[0x0][0x2c8], RZ ;  /* 0x0000b20002036a27 */ /* 0x000fe200078e00ff */
[----:B------:R-:W-:Y:S01]  /*bc10*/  ISETP.GE.AND P2, PT, R28, c[0x0][0x27c], PT ;  /* 0x00009f001c007a0c */ /* 0x000fe20003f46270 */
[----:B------:R-:W-:Y:S01]  /*bc20*/  CS2R R18, SRZ ;  /* 0x0000000000127805 */ /* 0x000fe2000001ff00 */
[----:B------:R-:W-:Y:S01]  /*bc30*/  CS2R R16, SRZ ;  /* 0x0000000000107805 */ /* 0x000fe2000001ff00 */
[----:B------:R-:W-:Y:S01]  /*bc40*/  IMAD.MOV.U32 R7, RZ, RZ, R8 ;  /* 0x000000ffff077224 */ /* 0x000fe200078e0008 */
[----:B------:R-:W-:-:S04]  /*bc50*/  @P6 SHF.R.U32.HI R2, RZ, c[0x0][0x2cc], R3 ;  /* 0x0000b300ff026a19 */ /* 0x000fc80000011603 */
[----:B------:R-:W-:Y:S01]  /*bc60*/  SHF.R.S32.HI R3, RZ, 0x1f, R2 ;  /* 0x0000001fff037819 */ /* 0x000fe20000011402 */
[----:B------:R-:W-:-:S04]  /*bc70*/  IMAD.WIDE.U32 R6, R2, c[0x0][0x280], R6 ;  /* 0x0000a00002067a25 */ /* 0x000fc800078e0006 */
[C---:B------:R-:W-:Y:S01]  /*bc80*/  IMAD R5, R3.reuse, c[0x0][0x280], RZ ;  /* 0x0000a00003057a24 */ /* 0x040fe200078e02ff */
[----:B------:R-:W-:Y:S01]  /*bc90*/  LEA R26, P0, R6, c[0x0][0x270], 0x1 ;  /* 0x00009c00061a7a11 */ /* 0x000fe200078008ff */
[----:B------:R-:W-:Y:S02]  /*bca0*/  IMAD R3, R3, c[0x0][0x290], RZ ;  /* 0x0000a40003037a24 */ /* 0x000fe400078e02ff */
[C---:B------:R-:W-:Y:S02]  /*bcb0*/  IMAD R8, R2.reuse, c[0x0][0x284], R5 ;  /* 0x0000a10002087a24 */ /* 0x040fe400078e0205 */
[----:B------:R-:W-:Y:S02]  /*bcc0*/  IMAD.MOV.U32 R5, RZ, RZ, R9 ;  /* 0x000000ffff057224 */ /* 0x000fe400078e0009 */
[----:B------:R-:W-:Y:S02]  /*bcd0*/  IMAD.IADD R7, R7, 0x1, R8 ;  /* 0x0000000107077824 */ /* 0x000fe400078e0208 */
[----:B------:R-:W-:Y:S01]  /*bce0*/  IMAD.WIDE.U32 R4, R2, c[0x0][0x290], R4 ;  /* 0x0000a40002047a25 */ /* 0x000fe200078e0004 */
[----:B------:R-:W1:Y:S02]  /*bcf0*/  SHFL.IDX PT, R8, R26, RZ, 0x1c1f ;  /* 0x001c1fff1a087589 */ /* 0x000e6400000e0000 */
[----:B------:R-:W-:Y:S01]  /*bd00*/  LEA.HI.X R21, R6, c[0x0][0x274], R7, 0x1, P0 ;  /* 0x00009d0006157a11 */ /* 0x000fe200000f0c07 */
[----:B------:R-:W-:Y:S01]  /*bd10*/  IMAD R2, R2, c[0x0][0x294], R3 ;  /* 0x0000a50002027a24 */ /* 0x000fe200078e0203 */
[----:B------:R-:W-:-:S03]  /*bd20*/  LEA R3, P0, R4, c[0x0][0x288], 0x1 ;  /* 0x0000a20004037a11 */ /* 0x000fc600078008ff */
[----:B------:R-:W-:Y:S02]  /*bd30*/  IMAD.IADD R2, R5, 0x1, R2 ;  /* 0x0000000105027824 */ /* 0x000fe400078e0202 */
[----:B------:R-:W2:Y:S03]  /*bd40*/  SHFL.IDX PT, R5, R21, RZ, 0x1c1f ;  /* 0x001c1fff15057589 */ /* 0x000ea600000e0000 */
[----:B------:R-:W-:Y:S01]  /*bd50*/  LEA.HI.X R2, R4, c[0x0][0x28c], R2, 0x1, P0 ;  /* 0x0000a30004027a11 */ /* 0x000fe200000f0c02 */
[----:B------:R-:W4:Y:S01]  /*bd60*/  SHFL.IDX PT, R9, R3, RZ, 0x1c1f ;  /* 0x001c1fff03097589 */ /* 0x000f2200000e0000 */
[----:B------:R-:W-:-:S03]  /*bd70*/  ISETP.GE.OR P0, PT, R20, R0, P2 ;  /* 0x000000001400720c */ /* 0x000fc60001706670 */
[----:B------:R-:W5:Y:S10]  /*bd80*/  SHFL.IDX PT, R10, R2, RZ, 0x1c1f ;  /* 0x001c1fff020a7589 */ /* 0x000f7400000e0000 */
[C---:B------:R-:W-:Y:S01]  /*bd90*/  @!P0 IMAD.SHL.U32 R6, R28.reuse, 0x2, RZ ;  /* 0x000000021c068824 */ /* 0x040fe200078e00ff */
[----:B------:R-:W-:-:S04]  /*bda0*/  @!P0 SHF.L.U64.HI R7, R28, 0x1, R29 ;  /* 0x000000011c078819 */ /* 0x000fc8000001021d */
[----:B-1----:R-:W-:-:S04]  /*bdb0*/  @!P0 IADD3 R4, P1, R8, R6, RZ ;  /* 0x0000000608048210 */ /* 0x002fc80007f3e0ff */
[----:B--2---:R-:W-:Y:S02]  /*bdc0*/  @!P0 IADD3.X R5, R5, R7, RZ, P1, !PT ;  /* 0x0000000705058210 */ /* 0x004fe40000ffe4ff */
[----:B----4-:R-:W-:Y:S01]  /*bdd0*/  @!P0 IADD3 R6, P1, R9, R6, RZ ;  /* 0x0000000609068210 */ /* 0x010fe20007f3e0ff */
[----:B------:R-:W-:Y:S01]  /*bde0*/  CS2R R14, SRZ ;  /* 0x00000000000e7805 */ /* 0x000fe2000001ff00 */
[----:B------:R-:W-:Y:S01]  /*bdf0*/  CS2R R12, SRZ ;  /* 0x00000000000c7805 */ /* 0x000fe2000001ff00 */
[----:B------:R1:W2:Y:S02]  /*be00*/  @!P0 LD.E.128 R16, [R4.64] ;  /* 0x0000000804108980 */ /* 0x0002a4000c101d00 */
[----:B-----5:R-:W-:-:S05]  /*be10*/  @!P0 IMAD.X R7, R10, 0x1, R7, P1 ;  /* 0x000000010a078824 */ /* 0x020fca00008e0607 */
[----:B------:R2:W4:Y:S01]  /*be20*/  @!P0 LD.E.128 R12, [R6.64] ;  /* 0x00000008060c8980 */ /* 0x000522000c101d00 */
[----:B------:R-:W-:Y:S01]  /*be30*/  BSSY B0, `(.L_x_905) ;  /* 0x0000026000007945 */ /* 0x000fe20003800000 */
[----:B------:R-:W-:Y:S01]  /*be40*/  CS2R R10, SRZ ;  /* 0x00000000000a7805 */ /* 0x000fe2000001ff00 */
[----:B------:R-:W-:Y:S01]  /*be50*/  CS2R R8, SRZ ;  /* 0x0000000000087805 */ /* 0x000fe2000001ff00 */
[----:B------:R3:W2:Y:S04]  /*be60*/  SHFL.IDX PT, R22, R26, 0x1, 0x1c1f ;  /* 0x003c1f001a167f89 */ /* 0x0006a800000e0000 */
[----:B------:R3:W2:Y:S04]  /*be70*/  SHFL.IDX PT, R23, R3, 0x1, 0x1c1f ;  /* 0x003c1f0003177f89 */ /* 0x0006a800000e0000 */
[----:B------:R3:W2:Y:S04]  /*be80*/  SHFL.IDX PT, R25, R21, 0x1, 0x1c1f ;  /* 0x003c1f0015197f89 */ /* 0x0006a800000e0000 */
[----:B------:R3:W2:Y:S01]  /*be90*/  SHFL.IDX PT, R24, R2, 0x1, 0x1c1f ;  /* 0x003c1f0002187f89 */ /* 0x0006a200000e0000 */
[----:B-1----:R-:W-:-:S04]  /*bea0*/  IADD3 R4, R20, 0x20, RZ ;  /* 0x0000002014047810 */ /* 0x002fc80007ffe0ff */
[----:B------:R-:W-:Y:S01]  /*beb0*/  ISETP.GE.AND P0, PT, R4, R0, PT ;  /* 0x000000000400720c */ /* 0x000fe20003f06270 */
[----:B--2---:R-:W-:Y:S01]  /*bec0*/  IMAD.MOV.U32 R7, RZ, RZ, R18 ;  /* 0x000000ffff077224 */ /* 0x004fe200078e0012 */
[----:B------:R-:W-:Y:S01]  /*bed0*/  MOV R5, R16 ;  /* 0x0000001000057202 */ /* 0x000fe20000000f00 */
[----:B------:R-:W-:Y:S02]  /*bee0*/  IMAD.MOV.U32 R6, RZ, RZ, R19 ;  /* 0x000000ffff067224 */ /* 0x000fe400078e0013 */
[----:B------:R-:W-:Y:S01]  /*bef0*/  IMAD.MOV.U32 R4, RZ, RZ, R17 ;  /* 0x000000ffff047224 */ /* 0x000fe200078e0011 */
[----:B------:R-:W-:Y:S02]  /*bf00*/  PRMT R31, R5, 0x7610, R31 ;  /* 0x00007610051f7816 */ /* 0x000fe4000000001f */
[----:B------:R-:W-:Y:S01]  /*bf10*/  PRMT R34, R6, 0x5410, R7 ;  /* 0x0000541006227816 */ /* 0x000fe20000000007 */
[----:B----4-:R-:W-:Y:S01]  /*bf20*/  IMAD.MOV.U32 R7, RZ, RZ, R14 ;  /* 0x000000ffff077224 */ /* 0x010fe200078e000e */
[----:B------:R-:W-:Y:S01]  /*bf30*/  PRMT R33, R4, 0x7610, R33 ;  /* 0x0000761004217816 */ /* 0x000fe20000000021 */
[----:B------:R-:W-:Y:S01]  /*bf40*/  IMAD.MOV.U32 R6, RZ, RZ, R15 ;  /* 0x000000ffff067224 */ /* 0x000fe200078e000f */
[----:B------:R-:W-:Y:S01]  /*bf50*/  MOV R5, R12 ;  /* 0x0000000c00057202 */ /* 0x000fe20000000f00 */
[----:B------:R-:W-:Y:S01]  /*bf60*/  IMAD.MOV.U32 R4, RZ, RZ, R13 ;  /* 0x000000ffff047224 */ /* 0x000fe200078e000d */
[----:B------:R-:W-:-:S02]  /*bf70*/  PRMT R33, R33, 0x5410, R7 ;  /* 0x0000541021217816 */ /* 0x000fc40000000007 */
[----:B------:R-:W-:Y:S02]  /*bf80*/  PRMT R35, R6, 0x7610, R35 ;  /* 0x0000761006237816 */ /* 0x000fe40000000023 */
[----:B------:R-:W-:Y:S01]  /*bf90*/  PRMT R32, R4, 0x5410, R5 ;  /* 0x0000541004207816 */ /* 0x000fe20000000005 */
[----:B------:R-:W-:Y:S01]  /*bfa0*/  CS2R R6, SRZ ;  /* 0x0000000000067805 */ /* 0x000fe2000001ff00 */
[----:B------:R-:W-:Y:S01]  /*bfb0*/  CS2R R4, SRZ ;  /* 0x0000000000047805 */ /* 0x000fe2000001ff00 */
[----:B------:R-:W-:Y:S05]  /*bfc0*/  @P0 BRA `(.L_x_906) ;  /* 0x000000c000000947 */ /* 0x000fea0003800000 */
[----:B---3--:R-:W-:Y:S01]  /*bfd0*/  CS2R R8, SRZ ;  /* 0x0000000000087805 */ /* 0x008fe2000001ff00 */
[----:B------:R-:W-:Y:S01]  /*bfe0*/  CS2R R6, SRZ ;  /* 0x0000000000067805 */ /* 0x000fe2000001ff00 */
[----:B------:R-:W-:Y:S01]  /*bff0*/  CS2R R4, SRZ ;  /* 0x0000000000047805 */ /* 0x000fe2000001ff00 */
[----:B------:R-:W-:Y:S05]  /*c000*/  @P2 BRA `(.L_x_906) ;  /* 0x0000008000002947 */ /* 0x000fea0003800000 */
[C---:B------:R-:W-:Y:S01]  /*c010*/  IMAD.SHL.U32 R6, R28.reuse, 0x2, RZ ;  /* 0x000000021c067824 */ /* 0x040fe200078e00ff */
[----:B------:R-:W-:-:S04]  /*c020*/  SHF.L.U64.HI R7, R28, 0x1, R29 ;  /* 0x000000011c077819 */ /* 0x000fc8000001021d */
[-C--:B------:R-:W-:Y:S02]  /*c030*/  IADD3 R4, P1, R22, R6.reuse, RZ ;  /* 0x0000000616047210 */ /* 0x080fe40007f3e0ff */
[----:B------:R-:W-:-:S03]  /*c040*/  IADD3 R6, P0, R23, R6, RZ ;  /* 0x0000000617067210 */ /* 0x000fc60007f1e0ff */
[--C-:B------:R-:W-:Y:S02]  /*c050*/  IMAD.X R5, R25, 0x1, R7.reuse, P1 ;  /* 0x0000000119057824 */ /* 0x100fe400008e0607 */
[----:B------:R-:W-:-:S03]  /*c060*/  IMAD.X R7, R24, 0x1, R7, P0 ;  /* 0x0000000118077824 */ /* 0x000fc600000e0607 */
[----:B------:R1:W5:Y:S04]  /*c070*/  LD.E.128 R8, [R4.64] ;  /* 0x0000000804087980 */ /* 0x000368000c101d00 */
[----:B-1----:R-:W5:Y:S02]  /*c080*/  LD.E.128 R4, [R6.64] ;  /* 0x0000000806047980 */ /* 0x002f64000c101d00 */
.L_x_906:
[----:B---3--:R-:W-:Y:S05]  /*c090*/  BSYNC B0 ;  /* 0x0000000000007941 */ /* 0x008fea0003800000 */
.L_x_905:
[----:B------:R-:W1:Y:S01]  /*c0a0*/  SHFL.IDX PT, R24, R26, 0x2, 0x1c1f ;  /* 0x005c1f001a187f89 */ /* 0x000e6200000e0000 */
[----:B------:R-:W-:Y:S01]  /*c0b0*/  IADD3 R22, R20, 0x40, RZ ;  /* 0x0000004014167810 */ /* 0x000fe20007ffe0ff */
[----:B------:R-:W-:Y:S01]  /*c0c0*/  CS2R R50, SRZ ;  /* 0x0000000000327805 */ /* 0x000fe2000001ff00 */
[----:B------:R-:W-:Y:S01]  /*c0d0*/  CS2R R48, SRZ ;  /* 0x0000000000307805 */ /* 0x000fe2000001ff00 */
[----:B------:R-:W2:Y:S01]  /*c0e0*/  SHFL.IDX PT, R25, R21, 0x2, 0x1c1f ;  /* 0x005c1f0015197f89 */ /* 0x000ea200000e0000 */
[----:B------:R-:W-:-:S03]  /*c0f0*/  ISETP.GE.OR P0, PT, R22, R0, P2 ;  /* 0x000000001600720c */ /* 0x000fc60001706670 */
[----:B------:R-:W3:Y:S04]  /*c100*/  SHFL.IDX PT, R27, R3, 0x2, 0x1c1f ;  /* 0x005c1f00031b7f89 */ /* 0x000ee800000e0000 */
[----:B------:R-:W4:Y:S06]  /*c110*/  SHFL.IDX PT, R30, R2, 0x2, 0x1c1f ;  /* 0x005c1f00021e7f89 */ /* 0x000f2c00000e0000 */
[C---:B------:R-:W-:Y:S01]  /*c120*/  @!P0 IMAD.SHL.U32 R22, R28.reuse, 0x2, RZ ;  /* 0x000000021c168824 */ /* 0x040fe200078e00ff */
[----:B------:R-:W-:-:S04]  /*c130*/  @!P0 SHF.L.U64.HI R23, R28, 0x1, R29 ;  /* 0x000000011c178819 */ /* 0x000fc8000001021d */
[----:B-1----:R-:W-:-:S05]  /*c140*/  @!P0 IADD3 R24, P1, R24, R22, RZ ;  /* 0x0000001618188210 */ /* 0x002fca0007f3e0ff */
[----:B--2---:R-:W-:Y:S01]  /*c150*/  @!P0 IMAD.X R25, R25, 0x1, R23, P1 ;  /* 0x0000000119198824 */ /* 0x004fe200008e0617 */
[----:B---3--:R-:W-:Y:S01]  /*c160*/  @!P0 IADD3 R22, P1, R27, R22, RZ ;  /* 0x000000161b168210 */ /* 0x008fe20007f3e0ff */
[----:B------:R-:W-:-:S03]  /*c170*/  CS2R R46, SRZ ;  /* 0x00000000002e7805 */ /* 0x000fc6000001ff00 */
[----:B------:R1:W2:Y:S01]  /*c180*/  @!P0 LD.E.128 R48, [R24.64] ;  /* 0x0000000818308980 */ /* 0x0002a2000c101d00 */
[----:B------:R-:W-:Y:S01]  /*c190*/  CS2R R44, SRZ ;  /* 0x00000000002c7805 */ /* 0x000fe2000001ff00 */
[----:B----4-:R-:W-:-:S05]  /*c1a0*/  @!P0 IMAD.X R23, R30, 0x1, R23, P1 ;  /* 0x000000011e178824 */ /* 0x010fca00008e0617 */
[----:B------:R3:W4:Y:S01]  /*c1b0*/  @!P0 LD.E.128 R44, [R22.64] ;  /* 0x00000008162c8980 */ /* 0x000722000c101d00 */
[----:B------:R-:W-:Y:S01]  /*c1c0*/  IADD3 R20, R20, 0x60, RZ ;  /* 0x0000006014147810 */ /* 0x000fe20007ffe0ff */
[----:B------:R-:W-:Y:S01]  /*c1d0*/  BSSY B0, `(.L_x_907) ;  /* 0x000002f000007945 */ /* 0x000fe20003800000 */
[----:B------:R-:W-:Y:S01]  /*c1e0*/  CS2R R58, SRZ ;  /* 0x00000000003a7805 */ /* 0x000fe2000001ff00 */
[----:B------:R-:W-:Y:S01]  /*c1f0*/  CS2R R56, SRZ ;  /* 0x0000000000387805 */ /* 0x000fe2000001ff00 */
[----:B------:R-:W-:Y:S01]  /*c200*/  ISETP.GE.AND P0, PT, R20, R0, PT ;  /* 0x000000001400720c */ /* 0x000fe20003f06270 */
[----:B------:R-:W-:Y:S01]  /*c210*/  CS2R R54, SRZ ;  /* 0x0000000000367805 */ /* 0x000fe2000001ff00 */
[----:B-----5:R-:W-:Y:S01]  /*c220*/  MOV R20, R9 ;  /* 0x0000000900147202 */ /* 0x020fe20000000f00 */
[----:B------:R-:W-:Y:S01]  /*c230*/  CS2R R52, SRZ ;  /* 0x0000000000347805 */ /* 0x000fe2000001ff00 */
[----:B-1----:R-:W-:Y:S01]  /*c240*/  IMAD.MOV.U32 R24, RZ, RZ, R10 ;  /* 0x000000ffff187224 */ /* 0x002fe200078e000a */
[----:B------:R1:W1:Y:S01]  /*c250*/  SHFL.IDX PT, R25, R21, 0x3, 0x1c1f ;  /* 0x007c1f0015197f89 */ /* 0x00026200000e0000 */
[----:B---3--:R-:W-:-:S02]  /*c260*/  IMAD.MOV.U32 R23, RZ, RZ, R11 ;  /* 0x000000ffff177224 */ /* 0x008fc400078e000b */
[----:B------:R-:W-:-:S03]  /*c270*/  IMAD.MOV.U32 R22, RZ, RZ, R8 ;  /* 0x000000ffff167224 */ /* 0x000fc600078e0008 */
[----:B------:R-:W-:Y:S01]  /*c280*/  PRMT R65, R23, 0x5410, R24 ;  /* 0x0000541017417816 */ /* 0x000fe20000000018 */
[----:B------:R-:W-:Y:S01]  /*c290*/  IMAD.MOV.U32 R24, RZ, RZ, R6 ;  /* 0x000000ffff187224 */ /* 0x000fe200078e0006 */
[----:B------:R-:W-:Y:S01]  /*c2a0*/  PRMT R63, R20, 0x5410, R22 ;  /* 0x00005410143f7816 */ /* 0x000fe20000000016 */
[----:B------:R-:W-:Y:S02]  /*c2b0*/  IMAD.MOV.U32 R23, RZ, RZ, R7 ;  /* 0x000000ffff177224 */ /* 0x000fe400078e0007 */
[----:B------:R-:W-:Y:S02]  /*c2c0*/  IMAD.MOV.U32 R22, RZ, RZ, R4 ;  /* 0x000000ffff167224 */ /* 0x000fe400078e0004 */
[----:B------:R-:W-:Y:S01]  /*c2d0*/  IMAD.MOV.U32 R20, RZ, RZ, R5 ;  /* 0x000000ffff147224 */ /* 0x000fe200078e0005 */
[----:B------:R-:W-:Y:S02]  /*c2e0*/  PRMT R64, R23, 0x5410, R24 ;  /* 0x0000541017407816 */ /* 0x000fe40000000018 */
[----:B------:R3:W1:Y:S02]  /*c2f0*/  SHFL.IDX PT, R23, R3, 0x3, 0x1c1f ;  /* 0x007c1f0003177f89 */ /* 0x00066400000e0000 */
[----:B------:R-:W-:-:S02]  /*c300*/  PRMT R62, R20, 0x5410, R22 ;  /* 0x00005410143e7816 */ /* 0x000fc40000000016 */
[----:B------:R1:W1:Y:S04]  /*c310*/  SHFL.IDX PT, R24, R2, 0x3, 0x1c1f ;  /* 0x007c1f0002187f89 */ /* 0x00026800000e0000 */
[----:B------:R1:W1:Y:S01]  /*c320*/  SHFL.IDX PT, R22, R26, 0x3, 0x1c1f ;  /* 0x007c1f001a167f89 */ /* 0x00026200000e0000 */
[----:B--2---:R-:W-:Y:S01]  /*c330*/  IMAD.MOV.U32 R20, RZ, RZ, R51 ;  /* 0x000000ffff147224 */ /* 0x004fe200078e0033 */
[----:B-1----:R-:W-:Y:S01]  /*c340*/  MOV R21, R50 ;  /* 0x0000003200157202 */ /* 0x002fe20000000f00 */
[----:B---3--:R-:W-:Y:S02]  /*c350*/  IMAD.MOV.U32 R3, RZ, RZ, R48 ;  /* 0x000000ffff037224 */ /* 0x008fe400078e0030 */
[----:B------:R-:W-:Y:S01]  /*c360*/  IMAD.MOV.U32 R2, RZ, RZ, R49 ;  /* 0x000000ffff027224 */ /* 0x000fe200078e0031 */
[----:B------:R-:W-:Y:S01]  /*c370*/  PRMT R70, R20, 0x5410, R21 ;  /* 0x0000541014467816 */ /* 0x000fe20000000015 */
[----:B----4-:R-:W-:-:S03]  /*c380*/  IMAD.MOV.U32 R21, RZ, RZ, R46 ;  /* 0x000000ffff157224 */ /* 0x010fc600078e002e */
[----:B------:R-:W-:Y:S01]  /*c390*/  PRMT R68, R2, 0x5410, R3 ;  /* 0x0000541002447816 */ /* 0x000fe20000000003 */
[----:B------:R-:W-:Y:S01]  /*c3a0*/  IMAD.MOV.U32 R3, RZ, RZ, R44 ;  /* 0x000000ffff037224 */ /* 0x000fe200078e002c */
[----:B------:R-:W-:Y:S01]  /*c3b0*/  MOV R20, R47 ;  /* 0x0000002f00147202 */ /* 0x000fe20000000f00 */
[----:B------:R-:W-:-:S03]  /*c3c0*/  IMAD.MOV.U32 R2, RZ, RZ, R45 ;  /* 0x000000ffff027224 */ /* 0x000fc600078e002d */
[----:B------:R-:W-:Y:S02]  /*c3d0*/  PRMT R69, R20, 0x5410, R21 ;  /* 0x0000541014457816 */ /* 0x000fe40000000015 */
[----:B------:R-:W-:Y:S01]  /*c3e0*/  PRMT R67, R2, 0x5410, R3 ;  /* 0x0000541002437816 */ /* 0x000fe20000000003 */
[----:B------:R-:W-:Y:S05]  /*c3f0*/  @P0 BRA `(.L_x_908) ;  /* 0x000000c000000947 */ /* 0x000fea0003800000 */
[----:B------:R-:W-:Y:S01]  /*c400*/  CS2R R56, SRZ ;  /* 0x0000000000387805 */ /* 0x000fe2000001ff00 */
        /* <DEDUP_REMOVED lines=10> */
[----:B------:R1:W5:Y:S02]  /*c4b0*/  LD.E.128 R52, [R2.64] ;  /* 0x0000000802347980 */ /* 0x000364000c101d00 */
.L_x_908:
[----:B------:R-:W-:Y:S05]  /*c4c0*/  BSYNC B0 ;  /* 0x0000000000007941 */ /* 0x000fea0003800000 */
.L_x_907:
        /* <DEDUP_REMOVED lines=9> */
[----:B------:R-:W-:Y:S01]  /*c560*/  ISETP.GE.OR P0, PT, R82, R60, P2 ;  /* 0x0000003c5200720c */ /* 0x000fe20001706670 */
        /* <DEDUP_REMOVED lines=10> */
[----:B------:R-:W-:Y:S02]  /*c610*/  IADD3 R2, R28, c[0x0][0x27c], RZ ;  /* 0x00009f001c027a10 */ /* 0x000fe40007ffe0ff */
[C---:B------:R-:W-:Y:S02]  /*c620*/  LOP3.LUT R0, R147.reuse, 0x38, R28, 0xf8, !PT ;  /* 0x0000003893007812 */ /* 0x040fe400078ef81c */
[----:B------:R-:W-:Y:S02]  /*c630*/  LOP3.LUT R2, R147, 0x38, R2, 0xf8, !PT ;  /* 0x0000003893027812 */ /* 0x000fe400078ef802 */
[----:B------:R-:W-:Y:S02]  /*c640*/  LOP3.LUT R0, R157, R0, R156, 0xf6, !PT ;  /* 0x000000009d007212 */ /* 0x000fe400078ef69c */
[----:B------:R-:W-:Y:S02]  /*c650*/  LOP3.LUT R2, R2, R156, RZ, 0x3c, !PT ;  /* 0x0000009c02027212 */ /* 0x000fe400078e3cff */
[----:B------:R-:W-:-:S02]  /*c660*/  LEA R41, R0, 0x5100, 0x1 ;  /* 0x0000510000297811 */ /* 0x000fc400078e08ff */
[----:B------:R-:W-:Y:S01]  /*c670*/  SHF.R.U64 R12, R12, 0x10, R13 ;  /* 0x000000100c0c7819 */ /* 0x000fe2000000120d */
[----:B------:R-:W-:Y:S01]  /*c680*/  IMAD.IADD R2, R157, 0x1, R2 ;  /* 0x000000019d027824 */ /* 0x000fe200078e0202 */
[--C-:B------:R-:W-:Y:S01]  /*c690*/  SHF.R.U64 R16, R16, 0x10, R17.reuse ;  /* 0x0000001010107819 */ /* 0x100fe20000001211 */
[----:B------:R-:W1:Y:S01]  /*c6a0*/  LDS.128 R24, [R41] ;  /* 0x0000000029187984 */ /* 0x000e620000000c00 */
[----:B------:R-:W-:Y:S01]  /*c6b0*/  SHF.R.U32.HI R0, RZ, 0x10, R17 ;  /* 0x00000010ff007819 */ /* 0x000fe20000011611 */
[----:B------:R-:W-:Y:S01]  /*c6c0*/  IMAD.SHL.U32 R40, R2, 0x2, RZ ;  /* 0x0000000202287824 */ /* 0x000fe200078e00ff */
[--C-:B------:R-:W-:Y:S02]  /*c6d0*/  SHF.R.U64 R17, R18, 0x10, R19.reuse ;  /* 0x0000001012117819 */ /* 0x100fe40000001213 */
[----:B------:R-:W-:Y:S02]  /*c6e0*/  SHF.R.U32.HI R2, RZ, 0x10, R19 ;  /* 0x00000010ff027819 */ /* 0x000fe40000011613 */
[----:B------:R-:W2:Y:S01]  /*c6f0*/  LDS.128 R20, [R40+0x5100] ;  /* 0x0051000028147984 */ /* 0x000ea20000000c00 */
[----:B------:R-:W-:-:S02]  /*c700*/  PRMT R19, R32, 0x5432, R12 ;  /* 0x0000543220137816 */ /* 0x000fc4000000000c */
[----:B------:R-:W-:Y:S02]  /*c710*/  SHF.R.U32.HI R3, RZ, 0x10, R13 ;  /* 0x00000010ff037819 */ /* 0x000fe4000001160d */
[----:B------:R-:W-:Y:S02]  /*c720*/  SHF.R.U64 R13, R14, 0x10, R15 ;  /* 0x000000100e0d7819 */ /* 0x000fe4000000120f */
[C---:B------:R-:W-:Y:S02]  /*c730*/  PRMT R38, R34.reuse, 0x5432, R17 ;  /* 0x0000543222267816 */ /* 0x040fe40000000011 */
[----:B------:R-:W-:Y:S02]  /*c740*/  PRMT R37, R34, 0x5410, R2 ;  /* 0x0000541022257816 */ /* 0x000fe40000000002 */
[----:B------:R-:W-:Y:S02]  /*c750*/  SHF.R.U32.HI R14, RZ, 0x10, R15 ;  /* 0x00000010ff0e7819 */ /* 0x000fe4000001160f */
[----:B------:R-:W-:-:S02]  /*c760*/  PRMT R31, R31, 0x5410, R16 ;  /* 0x000054101f1f7816 */ /* 0x000fc40000000010 */
[----:B------:R-:W-:Y:S02]  /*c770*/  PRMT R36, R33, 0x5432, R13 ;  /* 0x0000543221247816 */ /* 0x000fe4000000000d */
[----:B------:R-:W-:Y:S02]  /*c780*/  PRMT R35, R35, 0x5410, R14 ;  /* 0x0000541023237816 */ /* 0x000fe4000000000e */
[----:B------:R-:W-:Y:S02]  /*c790*/  PRMT R30, R33, 0x5410, R0 ;  /* 0x00005410211e7816 */ /* 0x000fe40000000000 */
[----:B------:R-:W-:Y:S02]  /*c7a0*/  PRMT R18, R32, 0x5410, R3 ;  /* 0x0000541020127816 */ /* 0x000fe40000000003 */
[----:B------:R-:W-:Y:S01]  /*c7b0*/  LOP3.LUT R43, R19, 0xffff0000, RZ, 0xc0, !PT ;  /* 0xffff0000132b7812 */ /* 0x000fe200078ec0ff */
[C---:B-1----:R-:W-:Y:S01]  /*c7c0*/  IMAD.U32 R34, R26.reuse, 0x10000, RZ ;  /* 0x000100001a227824 */ /* 0x042fe200078e00ff */
[----:B------:R-:W-:Y:S01]  /*c7d0*/  LOP3.LUT R39, R26, 0xffff0000, RZ, 0xc0, !PT ;  /* 0xffff00001a277812 */ /* 0x000fe200078ec0ff */
[C---:B------:R-:W-:Y:S01]  /*c7e0*/  IMAD.U32 R17, R27.reuse, 0x10000, RZ ;  /* 0x000100001b117824 */ /* 0x040fe200078e00ff */
[----:B------:R-:W-:Y:S01]  /*c7f0*/  LOP3.LUT R26, R27, 0xffff0000, RZ, 0xc0, !PT ;  /* 0xffff00001b1a7812 */ /* 0x000fe200078ec0ff */
[----:B------:R-:W-:Y:S01]  /*c800*/  IMAD.U32 R27, R19, 0x10000, RZ ;  /* 0x00010000131b7824 */ /* 0x000fe200078e00ff */
[C---:B------:R-:W-:Y:S01]  /*c810*/  LOP3.LUT R32, R24.reuse, 0xffff0000, RZ, 0xc0, !PT ;  /* 0xffff000018207812 */ /* 0x040fe200078ec0ff */
[----:B------:R-:W-:Y:S01]  /*c820*/  IMAD.U32 R33, R24, 0x10000, RZ ;  /* 0x0001000018217824 */ /* 0x000fe200078e00ff */
[C---:B--2---:R-:W-:Y:S01]  /*c830*/  SHF.L.U32 R16, R20.reuse, 0x10, RZ ;  /* 0x0000001014107819 */ /* 0x044fe200000006ff */
[----:B------:R-:W-:Y:S01]  /*c840*/  IMAD.U32 R14, R21, 0x10000, RZ ;  /* 0x00010000150e7824 */ /* 0x000fe200078e00ff */
[----:B------:R-:W-:Y:S01]  /*c850*/  LOP3.LUT R15, R20, 0xffff0000, RZ, 0xc0, !PT ;  /* 0xffff0000140f7812 */ /* 0x000fe200078ec0ff */
[----:B------:R-:W-:Y:S01]  /*c860*/  IMAD.U32 R2, R23, 0x10000, RZ ;  /* 0x0001000017027824 */ /* 0x000fe200078e00ff */
[----:B------:R-:W-:Y:S01]  /*c870*/  LOP3.LUT R13, R21, 0xffff0000, RZ, 0xc0, !PT ;  /* 0xffff0000150d7812 */ /* 0x000fe200078ec0ff */
[----:B------:R-:W-:Y:S01]  /*c880*/  IMAD.U32 R21, R31, 0x10000, RZ ;  /* 0x000100001f157824 */ /* 0x000fe200078e00ff */
[----:B------:R-:W-:Y:S01]  /*c890*/  SHF.L.U32 R12, R22, 0x10, RZ ;  /* 0x00000010160c7819 */ /* 0x000fe200000006ff */
[----:B------:R-:W-:Y:S01]  /*c8a0*/  FMUL.FTZ R20, R16, R27 ;  /* 0x0000001b10147220 */ /* 0x000fe20000410000 */
[----:B------:R-:W-:Y:S01]  /*c8b0*/  LOP3.LUT R3, R22, 0xffff0000, RZ, 0xc0, !PT ;  /* 0xffff000016037812 */ /* 0x000fe200078ec0ff */
[-C--:B------:R-:W-:Y:S01]  /*c8c0*/  FMUL.FTZ R16, R16, R21.reuse ;  /* 0x0000001510107220 */ /* 0x080fe20000410000 */
[----:B------:R-:W-:Y:S01]  /*c8d0*/  LOP3.LUT R0, R23, 0xffff0000, RZ, 0xc0, !PT ;  /* 0xffff000017007812 */ /* 0x000fe200078ec0ff */
[----:B------:R-:W-:Y:S01]  /*c8e0*/  FFMA.FTZ R42, R33, R21, -R20 ;  /* 0x00000015212a7223 */ /* 0x000fe20000010814 */
[----:B------:R-:W-:Y:S01]  /*c8f0*/  LOP3.LUT R20, R31, 0xffff0000, RZ, 0xc0, !PT ;  /* 0xffff00001f147812 */ /* 0x000fe200078ec0ff */
[----:B------:R-:W-:-:S02]  /*c900*/  IMAD.U32 R22, R18, 0x10000, RZ ;  /* 0x0001000012167824 */ /* 0x000fc400078e00ff */
[----:B------:R-:W-:Y:S02]  /*c910*/  FMUL.FTZ R19, R15, R43 ;  /* 0x0000002b0f137220 */ /* 0x000fe40000410000 */
[----:B------:R-:W-:Y:S02]  /*c920*/  IMAD.U32 R23, R30, 0x10000, RZ ;  /* 0x000100001e177824 */ /* 0x000fe400078e00ff */
[----:B------:R-:W-:Y:S02]  /*c930*/  FFMA.FTZ R33, R33, R27, R16 ;  /* 0x0000001b21217223 */ /* 0x000fe40000010010 */
[----:B------:R-:W-:Y:S02]  /*c940*/  FMUL.FTZ R16, R15, R20 ;  /* 0x000000140f107220 */ /* 0x000fe40000410000 */
[C---:B------:R-:W-:Y:S01]  /*c950*/  IMAD.U32 R24, R25.reuse, 0x10000, RZ ;  /* 0x0001000019187824 */ /* 0x040fe200078e00ff */
[----:B------:R-:W-:Y:S01]  /*c960*/  LOP3.LUT R25, R25, 0xffff0000, RZ, 0xc0, !PT ;  /* 0xffff000019197812 */ /* 0x000fe200078ec0ff */
[----:B------:R-:W-:-:S02]  /*c970*/  FMUL.FTZ R15, R14, R22 ;  /* 0x000000160e0f7220 */ /* 0x000fc40000410000 */
[----:B------:R-:W-:Y:S01]  /*c980*/  FFMA.FTZ R31, R32, R20, -R19 ;  /* 0x00000014201f7223 */ /* 0x000fe20000010813 */
[----:B------:R-:W-:Y:S01]  /*c990*/  LOP3.LUT R19, R18, 0xffff0000, RZ, 0xc0, !PT ;  /* 0xffff000012137812 */ /* 0x000fe200078ec0ff */
[-C--:B------:R-:W-:Y:S02]  /*c9a0*/  FMUL.FTZ R14, R14, R23.reuse ;  /* 0x000000170e0e7220 */ /* 0x080fe40000410000 */
[----:B------:R-:W-:Y:S02]  /*c9b0*/  IMAD.U32 R20, R35, 0x10000, RZ ;  /* 0x0001000023147824 */ /* 0x000fe400078e00ff */
[----:B------:R-:W-:Y:S01]  /*c9c0*/  FFMA.FTZ R23, R24, R23, -R15 ;  /* 0x0000001718177223 */ /* 0x000fe2000001080f */
[----:B------:R-:W-:Y:S01]  /*c9d0*/  SHF.L.U32 R15, R37, 0x10, RZ ;  /* 0x00000010250f7819 */ /* 0x000fe200000006ff */
[----:B------:R-:W-:Y:S01]  /*c9e0*/  FFMA.FTZ R27, R32, R43, R16 ;  /* 0x0000002b201b7223 */ /* 0x000fe20000010010 */
[----:B------:R-:W-:Y:S01]  /*c9f0*/  LOP3.LUT R16, R30, 0xffff0000, RZ, 0xc0, !PT ;  /* 0xffff00001e107812 */ /* 0x000fe200078ec0ff */
[----:B------:R-:W-:Y:S01]  /*ca00*/  FFMA.FTZ R22, R24, R22, R14 ;  /* 0x0000001618167223 */ /* 0x000fe2000001000e */
[----:B------:R-:W-:Y:S01]  /*ca10*/  LOP3.LUT R24, R36, 0xffff0000, RZ, 0xc0, !PT ;  /* 0xffff000024187812 */ /* 0x000fe200078ec0ff */
[----:B------:R-:W-:-:S02]  /*ca20*/  FMUL.FTZ R14, R2, R20 ;  /* 0x00000014020e7220 */ /* 0x000fc40000410000 */
[----:B------:R-:W-:Y:S02]  /*ca30*/  IMAD.U32 R30, R36, 0x10000, RZ ;  /* 0x00010000241e7824 */ /* 0x000fe400078e00ff */
[-C--:B------:R-:W-:Y:S02]  /*ca40*/  FMUL.FTZ R2, R2, R15.reuse ;  /* 0x0000000f02027220 */ /* 0x080fe40000410000 */
[----:B------:R-:W-:Y:S02]  /*ca50*/  FFMA.FTZ R21, R17, R15, -R14 ;  /* 0x0000000f11157223 */ /* 0x000fe4000001080e */
[----:B------:R-:W-:Y:S02]  /*ca60*/  IMAD.U32 R18, R38, 0x10000, RZ ;  /* 0x0001000026127824 */ /* 0x000fe400078e00ff */
[C---:B------:R-:W-:Y:S02]  /*ca70*/  FMUL.FTZ R15, R13.reuse, R19 ;  /* 0x000000130d0f7220 */ /* 0x040fe40000410000 */
[----:B------:R-:W-:-:S02]  /*ca80*/  FMUL.FTZ R14, R13, R16 ;  /* 0x000000100d0e7220 */ /* 0x000fc40000410000 */
[----:B------:R-:W-:Y:S02]  /*ca90*/  FMUL.FTZ R13, R12, R30 ;  /* 0x0000001e0c0d7220 */ /* 0x000fe40000410000 */
[----:B------:R-:W-:Y:S02]  /*caa0*/  FFMA.FTZ R20, R17, R20, R2 ;  /* 0x0000001411147223 */ /* 0x000fe40000010002 */
[----:B------:R-:W-:Y:S01]  /*cab0*/  FFMA.FTZ R17, R25, R16, -R15 ;  /* 0x0000001019117223 */ /* 0x000fe2000001080f */
[----:B------:R-:W-:Y:S01]  /*cac0*/  LOP3.LUT R16, R35, 0xffff0000, RZ, 0xc0, !PT ;  /* 0xffff000023107812 */ /* 0x000fe200078ec0ff */
[----:B------:R-:W-:Y:S01]  /*cad0*/  FFMA.FTZ R19, R25, R19, R14 ;  /* 0x0000001319137223 */ /* 0x000fe2000001000e */
[----:B------:R-:W-:Y:S01]  /*cae0*/  LOP3.LUT R14, R38, 0xffff0000, RZ, 0xc0, !PT ;  /* 0xffff0000260e7812 */ /* 0x000fe200078ec0ff */
[-C--:B------:R-:W-:Y:S01]  /*caf0*/  FMUL.FTZ R2, R12, R18.reuse ;  /* 0x000000120c027220 */ /* 0x080fe20000410000 */
[----:B------:R-:W-:Y:S01]  /*cb00*/  F2FP.BF16.PACK_AB R17, R17, R23 ;  /* 0x000000171111723e */ /* 0x000fe200000010ff */
[C---:B------:R-:W-:Y:S01]  /*cb10*/  FFMA.FTZ R18, R34.reuse, R18, -R13 ;  /* 0x0000001222127223 */ /* 0x040fe2000001080d */
[----:B------:R-:W-:Y:S01]  /*cb20*/  LOP3.LUT R13, R37, 0xffff0000, RZ, 0xc0, !PT ;  /* 0xffff0000250d7812 */ /* 0x000fe200078ec0ff */
[----:B------:R-:W-:-:S02]  /*cb30*/  FFMA.FTZ R15, R34, R30, R2 ;  /* 0x0000001e220f7223 */ /* 0x000fc40000010002 */
[C---:B------:R-:W-:Y:S02]  /*cb40*/  FMUL.FTZ R12, R3.reuse, R24 ;  /* 0x00000018030c7220 */ /* 0x040fe40000410000 */
[----:B------:R-:W-:Y:S02]  /*cb50*/  FMUL.FTZ R3, R3, R14 ;  /* 0x0000000e03037220 */ /* 0x000fe40000410000 */
[C---:B------:R-:W-:Y:S02]  /*cb60*/  FMUL.FTZ R2, R0.reuse, R16 ;  /* 0x0000001000027220 */ /* 0x040fe40000410000 */
[----:B------:R-:W-:Y:S02]  /*cb70*/  FMUL.FTZ R0, R0, R13 ;  /* 0x0000000d00007220 */ /* 0x000fe40000410000 */
[----:B------:R-:W-:Y:S01]  /*cb80*/  FFMA.FTZ R14, R39, R14, -R12 ;  /* 0x0000000e270e7223 */ /* 0x000fe2000001080c */
[----:B------:R-:W-:Y:S01]  /*cb90*/  F2FP.BF16.PACK_AB R12, R27, R33 ;  /* 0x000000211b0c723e */ /* 0x000fe200000010ff */
[----:B------:R-:W-:-:S02]  /*cba0*/  FFMA.FTZ R3, R39, R24, R3 ;  /* 0x0000001827037223 */ /* 0x000fc40000010003 */
[C---:B------:R-:W-:Y:S01]  /*cbb0*/  FFMA.FTZ R2, R26.reuse, R13, -R2 ;  /* 0x0000000d1a027223 */ /* 0x040fe20000010802 */
[----:B------:R-:W-:Y:S01]  /*cbc0*/  F2FP.BF16.PACK_AB R13, R19, R22 ;  /* 0x00000016130d723e */ /* 0x000fe200000010ff */
[----:B------:R-:W-:Y:S01]  /*cbd0*/  FFMA.FTZ R0, R26, R16, R0 ;  /* 0x000000101a007223 */ /* 0x000fe20000010000 */
[----:B------:R-:W-:Y:S02]  /*cbe0*/  F2FP.BF16.PACK_AB R18, R14, R18 ;  /* 0x000000120e12723e */ /* 0x000fe400000010ff */
[----:B------:R-:W-:Y:S02]  /*cbf0*/  F2FP.BF16.PACK_AB R16, R31, R42 ;  /* 0x0000002a1f10723e */ /* 0x000fe400000010ff */
[----:B------:R-:W-:Y:S02]  /*cc00*/  F2FP.BF16.PACK_AB R14, R3, R15 ;  /* 0x0000000f030e723e */ /* 0x000fe400000010ff */
[----:B------:R-:W-:Y:S02]  /*cc10*/  F2FP.BF16.PACK_AB R19, R2, R21 ;  /* 0x000000150213723e */ /* 0x000fe400000010ff */
[----:B------:R-:W-:-:S03]  /*cc20*/  F2FP.BF16.PACK_AB R15, R0, R20 ;  /* 0x00000014000f723e */ /* 0x000fc600000010ff */
[----:B------:R1:W-:Y:S04]  /*cc30*/  STS.128 [R41], R16 ;  /* 0x0000001029007388 */ /* 0x0003e80000000c00 */
[----:B------:R1:W-:Y:S02]  /*cc40*/  STS.128 [R40+0x5100], R12 ;  /* 0x0051000c28007388 */ /* 0x0003e40000000c00 */
.L_x_910:
[----:B------:R-:W-:Y:S05]  /*cc50*/  BSYNC B0 ;  /* 0x0000000000007941 */ /* 0x000fea0003800000 */
.L_x_909:
        /* <DEDUP_REMOVED lines=12> */
[----:B-1----:R-:W1:Y:S01]  /*cd20*/  LDS.128 R16, [R33] ;  /* 0x0000000021107984 */ /* 0x002e620000000c00 */
[----:B------:R-:W-:Y:S01]  /*cd30*/  SHF.R.U32.HI R9, RZ, 0x10, R9 ;  /* 0x00000010ff097819 */ /* 0x000fe20000011609 */
[----:B------:R-:W-:Y:S01]  /*cd40*/  IMAD.SHL.U32 R32, R2, 0x2, RZ ;  /* 0x0000000202207824 */ /* 0x000fe200078e00ff */
[----:B------:R-:W-:Y:S02]  /*cd50*/  SHF.R.U32.HI R2, RZ, 0x10, R5 ;  /* 0x00000010ff027819 */ /* 0x000fe40000011605 */
[--C-:B------:R-:W-:Y:S02]  /*cd60*/  SHF.R.U64 R5, R6, 0x10, R7.reuse ;  /* 0x0000001006057819 */ /* 0x100fe40000001207 */
[----:B------:R-:W2:Y:S01]  /*cd70*/  LDS.128 R12, [R32+0x5100] ;  /* 0x00510000200c7984 */ /* 0x000ea20000000c00 */
[----:B------:R-:W-:-:S02]  /*cd80*/  SHF.R.U32.HI R0, RZ, 0x10, R7 ;  /* 0x00000010ff007819 */ /* 0x000fc40000011607 */
[----:B------:R-:W-:Y:S02]  /*cd90*/  PRMT R7, R62, 0x5432, R4 ;  /* 0x000054323e077816 */ /* 0x000fe40000000004 */
[----:B------:R-:W-:Y:S02]  /*cda0*/  PRMT R8, R63, 0x5432, R8 ;  /* 0x000054323f087816 */ /* 0x000fe40000000008 */
[--C-:B------:R-:W-:Y:S01]  /*cdb0*/  SHF.R.U64 R10, R10, 0x10, R11.reuse ;  /* 0x000000100a0a7819 */ /* 0x100fe2000000120b */
[----:B------:R-:W-:Y:S01]  /*cdc0*/  IMAD.U32 R31, R7, 0x10000, RZ ;  /* 0x00010000071f7824 */ /* 0x000fe200078e00ff */
[----:B------:R-:W-:Y:S02]  /*cdd0*/  SHF.R.U32.HI R3, RZ, 0x10, R11 ;  /* 0x00000010ff037819 */ /* 0x000fe4000001160b */
[----:B------:R-:W-:Y:S02]  /*cde0*/  PRMT R21, R63, 0x5410, R9 ;  /* 0x000054103f157816 */ /* 0x000fe40000000009 */
[----:B------:R-:W-:-:S02]  /*cdf0*/  PRMT R25, R65, 0x5410, R3 ;  /* 0x0000541041197816 */ /* 0x000fc40000000003 */
[----:B------:R-:W-:Y:S02]  /*ce00*/  PRMT R20, R62, 0x5410, R2 ;  /* 0x000054103e147816 */ /* 0x000fe40000000002 */
[C---:B------:R-:W-:Y:S02]  /*ce10*/  PRMT R24, R64.reuse, 0x5432, R5 ;  /* 0x0000543240187816 */ /* 0x040fe40000000005 */
[----:B------:R-:W-:Y:S02]  /*ce20*/  PRMT R23, R64, 0x5410, R0 ;  /* 0x0000541040177816 */ /* 0x000fe40000000000 */
[----:B------:R-:W-:Y:S02]  /*ce30*/  LOP3.LUT R30, R7, 0xffff0000, RZ, 0xc0, !PT ;  /* 0xffff0000071e7812 */ /* 0x000fe400078ec0ff */
[----:B------:R-:W-:Y:S01]  /*ce40*/  PRMT R27, R65, 0x5432, R10 ;  /* 0x00005432411b7816 */ /* 0x000fe2000000000a */
[C---:B-1----:R-:W-:Y:S01]  /*ce50*/  IMAD.U32 R9, R16.reuse, 0x10000, RZ ;  /* 0x0001000010097824 */ /* 0x042fe200078e00ff */
[----:B------:R-:W-:Y:S01]  /*ce60*/  LOP3.LUT R11, R16, 0xffff0000, RZ, 0xc0, !PT ;  /* 0xffff0000100b7812 */ /* 0x000fe200078ec0ff */
[C---:B------:R-:W-:Y:S01]  /*ce70*/  IMAD.U32 R22, R18.reuse, 0x10000, RZ ;  /* 0x0001000012167824 */ /* 0x040fe200078e00ff */
[----:B------:R-:W-:Y:S01]  /*ce80*/  LOP3.LUT R26, R18, 0xffff0000, RZ, 0xc0, !PT ;  /* 0xffff0000121a7812 */ /* 0x000fe200078ec0ff */
[C---:B------:R-:W-:Y:S01]  /*ce90*/  IMAD.U32 R16, R19.reuse, 0x10000, RZ ;  /* 0x0001000013107824 */ /* 0x040fe200078e00ff */
[----:B------:R-:W-:Y:S01]  /*cea0*/  LOP3.LUT R18, R19, 0xffff0000, RZ, 0xc0, !PT ;  /* 0xffff000013127812 */ /* 0x000fe200078ec0ff */
[----:B------:R-:W-:Y:S01]  /*ceb0*/  IMAD.U32 R19, R8, 0x10000, RZ ;  /* 0x0001000008137824 */ /* 0x000fe200078e00ff */
[C---:B--2---:R-:W-:Y:S01]  /*cec0*/  SHF.L.U32 R6, R12.reuse, 0x10, RZ ;  /* 0x000000100c067819 */ /* 0x044fe200000006ff */
[C---:B------:R-:W-:Y:S01]  /*ced0*/  IMAD.U32 R4, R13.reuse, 0x10000, RZ ;  /* 0x000100000d047824 */ /* 0x040fe200078e00ff */
[----:B------:R-:W-:Y:S01]  /*cee0*/  LOP3.LUT R3, R13, 0xffff0000, RZ, 0xc0, !PT ;  /* 0xffff00000d037812 */ /* 0x000fe200078ec0ff */
[----:B------:R-:W-:Y:S01]  /*cef0*/  IMAD.U32 R0, R15, 0x10000, RZ ;  /* 0x000100000f007824 */ /* 0x000fe200078e00ff */
[----:B------:R-:W-:Y:S01]  /*cf00*/  LOP3.LUT R5, R12, 0xffff0000, RZ, 0xc0, !PT ;  /* 0xffff00000c057812 */ /* 0x000fe200078ec0ff */
[----:B------:R-:W-:Y:S01]  /*cf10*/  FMUL.FTZ R13, R6, R31 ;  /* 0x0000001f060d7220 */ /* 0x000fe20000410000 */
[----:B------:R-:W-:Y:S01]  /*cf20*/  SHF.L.U32 R2, R14, 0x10, RZ ;  /* 0x000000100e027819 */ /* 0x000fe200000006ff */
[-C--:B------:R-:W-:Y:S01]  /*cf30*/  FMUL.FTZ R6, R6, R19.reuse ;  /* 0x0000001306067220 */ /* 0x080fe20000410000 */
[----:B------:R-:W-:Y:S01]  /*cf40*/  LOP3.LUT R12, R14, 0xffff0000, RZ, 0xc0, !PT ;  /* 0xffff00000e0c7812 */ /* 0x000fe200078ec0ff */
[C---:B------:R-:W-:Y:S01]  /*cf50*/  FFMA.FTZ R34, R9.reuse, R19, -R13 ;  /* 0x0000001309227223 */ /* 0x040fe2000001080d */
[----:B------:R-:W-:Y:S01]  /*cf60*/  LOP3.LUT R8, R8, 0xffff0000, RZ, 0xc0, !PT ;  /* 0xffff000008087812 */ /* 0x000fe200078ec0ff */
[----:B------:R-:W-:Y:S01]  /*cf70*/  FFMA.FTZ R31, R9, R31, R6 ;  /* 0x0000001f091f7223 */ /* 0x000fe20000010006 */
[----:B------:R-:W-:Y:S01]  /*cf80*/  LOP3.LUT R14, R15, 0xffff0000, RZ, 0xc0, !PT ;  /* 0xffff00000f0e7812 */ /* 0x000fe200078ec0ff */
[----:B------:R-:W-:-:S02]  /*cf90*/  IMAD.U32 R15, R20, 0x10000, RZ ;  /* 0x00010000140f7824 */ /* 0x000fc400078e00ff */
[C---:B------:R-:W-:Y:S02]  /*cfa0*/  FMUL.FTZ R7, R5.reuse, R30 ;  /* 0x0000001e05077220 */ /* 0x040fe40000410000 */
[----:B------:R-:W-:Y:S02]  /*cfb0*/  FMUL.FTZ R6, R5, R8 ;  /* 0x0000000805067220 */ /* 0x000fe40000410000 */
[C---:B------:R-:W-:Y:S01]  /*cfc0*/  IMAD.U32 R10, R17.reuse, 0x10000, RZ ;  /* 0x00010000110a7824 */ /* 0x040fe200078e00ff */
[----:B------:R-:W-:Y:S01]  /*cfd0*/  LOP3.LUT R17, R17, 0xffff0000, RZ, 0xc0, !PT ;  /* 0xffff000011117812 */ /* 0x000fe200078ec0ff */
[----:B------:R-:W-:Y:S02]  /*cfe0*/  IMAD.U32 R9, R21, 0x10000, RZ ;  /* 0x0001000015097824 */ /* 0x000fe400078e00ff */
[C---:B------:R-:W-:Y:S02]  /*cff0*/  FMUL.FTZ R5, R4.reuse, R15 ;  /* 0x0000000f04057220 */ /* 0x040fe40000410000 */
[----:B------:R-:W-:-:S02]  /*d000*/  FMUL.FTZ R4, R4, R9 ;  /* 0x0000000904047220 */ /* 0x000fc40000410000 */
[----:B------:R-:W-:Y:S01]  /*d010*/  FFMA.FTZ R19, R10, R9, -R5 ;  /* 0x000000090a137223 */ /* 0x000fe20000010805 */
[----:B------:R-:W-:Y:S01]  /*d020*/  SHF.L.U32 R5, R25, 0x10, RZ ;  /* 0x0000001019057819 */ /* 0x000fe200000006ff */
[----:B------:R-:W-:Y:S01]  /*d030*/  IMAD.U32 R13, R23, 0x10000, RZ ;  /* 0x00010000170d7824 */ /* 0x000fe200078e00ff */
[----:B------:R-:W-:Y:S01]  /*d040*/  LOP3.LUT R9, R21, 0xffff0000, RZ, 0xc0, !PT ;  /* 0xffff000015097812 */ /* 0x000fe200078ec0ff */
[----:B------:R-:W-:Y:S01]  /*d050*/  FFMA.FTZ R8, R11, R8, -R7 ;  /* 0x000000080b087223 */ /* 0x000fe20000010807 */
[----:B------:R-:W-:Y:S01]  /*d060*/  LOP3.LUT R7, R20, 0xffff0000, RZ, 0xc0, !PT ;  /* 0xffff000014077812 */ /* 0x000fe200078ec0ff */
[----:B------:R-:W-:Y:S01]  /*d070*/  FFMA.FTZ R15, R10, R15, R4 ;  /* 0x0000000f0a0f7223 */ /* 0x000fe20000010004 */
[----:B------:R-:W-:Y:S01]  /*d080*/  LOP3.LUT R20, R24, 0xffff0000, RZ, 0xc0, !PT ;  /* 0xffff000018147812 */ /* 0x000fe200078ec0ff */
[----:B------:R-:W-:Y:S01]  /*d090*/  FMUL.FTZ R4, R0, R13 ;  /* 0x0000000d00047220 */ /* 0x000fe20000410000 */
[----:B------:R-:W-:Y:S01]  /*d0a0*/  F2FP.BF16.PACK_AB R8, R8, R34 ;  /* 0x000000220808723e */ /* 0x000fe200000010ff */
[----:B------:R-:W-:-:S02]  /*d0b0*/  FMUL.FTZ R0, R0, R5 ;  /* 0x0000000500007220 */ /* 0x000fc40000410000 */
[----:B------:R-:W-:Y:S02]  /*d0c0*/  IMAD.U32 R21, R24, 0x10000, RZ ;  /* 0x0001000018157824 */ /* 0x000fe400078e00ff */
[----:B------:R-:W-:Y:S02]  /*d0d0*/  FFMA.FTZ R30, R11, R30, R6 ;  /* 0x0000001e0b1e7223 */ /* 0x000fe40000010006 */
[C---:B------:R-:W-:Y:S02]  /*d0e0*/  FFMA.FTZ R11, R16.reuse, R5, -R4 ;  /* 0x00000005100b7223 */ /* 0x040fe40000010804 */
[----:B------:R-:W-:Y:S02]  /*d0f0*/  FMUL.FTZ R4, R3, R7 ;  /* 0x0000000703047220 */ /* 0x000fe40000410000 */
[----:B------:R-:W-:Y:S01]  /*d100*/  FFMA.FTZ R13, R16, R13, R0 ;  /* 0x0000000d100d7223 */ /* 0x000fe20000010000 */
[----:B------:R-:W-:Y:S01]  /*d110*/  LOP3.LUT R16, R25, 0xffff0000, RZ, 0xc0, !PT ;  /* 0xffff000019107812 */ /* 0x000fe200078ec0ff */
[----:B------:R-:W-:-:S02]  /*d120*/  IMAD.U32 R6, R27, 0x10000, RZ ;  /* 0x000100001b067824 */ /* 0x000fc400078e00ff */
[----:B------:R-:W-:Y:S02]  /*d130*/  FMUL.FTZ R3, R3, R9 ;  /* 0x0000000903037220 */ /* 0x000fe40000410000 */
[C---:B------:R-:W-:Y:S02]  /*d140*/  FMUL.FTZ R0, R2.reuse, R21 ;  /* 0x0000001502007220 */ /* 0x040fe40000410000 */
[C---:B------:R-:W-:Y:S02]  /*d150*/  FFMA.FTZ R9, R17.reuse, R9, -R4 ;  /* 0x0000000911097223 */ /* 0x040fe40000010804 */
[----:B------:R-:W-:Y:S01]  /*d160*/  FFMA.FTZ R5, R17, R7, R3 ;  /* 0x0000000711057223 */ /* 0x000fe20000010003 */
[----:B------:R-:W-:Y:S01]  /*d170*/  LOP3.LUT R17, R23, 0xffff0000, RZ, 0xc0, !PT ;  /* 0xffff000017117812 */ /* 0x000fe200078ec0ff */
[-C--:B------:R-:W-:Y:S01]  /*d180*/  FMUL.FTZ R2, R2, R6.reuse ;  /* 0x0000000602027220 */ /* 0x080fe20000410000 */
[----:B------:R-:W-:Y:S01]  /*d190*/  F2FP.BF16.PACK_AB R9, R9, R19 ;  /* 0x000000130909723e */ /* 0x000fe200000010ff */
[C---:B------:R-:W-:Y:S01]  /*d1a0*/  FFMA.FTZ R10, R22.reuse, R6, -R0 ;  /* 0x00000006160a7223 */ /* 0x040fe20000010800 */
[----:B------:R-:W-:Y:S01]  /*d1b0*/  LOP3.LUT R6, R27, 0xffff0000, RZ, 0xc0, !PT ;  /* 0xffff00001b067812 */ /* 0x000fe200078ec0ff */
[----:B------:R-:W-:Y:S01]  /*d1c0*/  FFMA.FTZ R7, R22, R21, R2 ;  /* 0x0000001516077223 */ /* 0x000fe20000010002 */
[----:B------:R-:W-:Y:S01]  /*d1d0*/  F2FP.BF16.PACK_AB R5, R5, R15 ;  /* 0x0000000f0505723e */ /* 0x000fe200000010ff */
[----:B------:R-:W-:-:S02]  /*d1e0*/  FMUL.FTZ R4, R12, R20 ;  /* 0x000000140c047220 */ /* 0x000fc40000410000 */
[----:B------:R-:W-:Y:S02]  /*d1f0*/  FMUL.FTZ R3, R12, R6 ;  /* 0x000000060c037220 */ /* 0x000fe40000410000 */
[C---:B------:R-:W-:Y:S02]  /*d200*/  FMUL.FTZ R2, R14.reuse, R17 ;  /* 0x000000110e027220 */ /* 0x040fe40000410000 */
[----:B------:R-:W-:Y:S02]  /*d210*/  FMUL.FTZ R0, R14, R16 ;  /* 0x000000100e007220 */ /* 0x000fe40000410000 */
[----:B------:R-:W-:Y:S01]  /*d220*/  FFMA.FTZ R6, R26, R6, -R4 ;  /* 0x000000061a067223 */ /* 0x000fe20000010804 */
[----:B------:R-:W-:Y:S01]  /*d230*/  F2FP.BF16.PACK_AB R4, R30, R31 ;  /* 0x0000001f1e04723e */ /* 0x000fe200000010ff */
[----:B------:R-:W-:Y:S02]  /*d240*/  FFMA.FTZ R3, R26, R20, R3 ;  /* 0x000000141a037223 */ /* 0x000fe40000010003 */
[----:B------:R-:W-:Y:S01]  /*d250*/  FFMA.FTZ R2, R18, R16, -R2 ;  /* 0x0000001012027223 */ /* 0x000fe20000010802 */
[----:B------:R-:W-:Y:S01]  /*d260*/  F2FP.BF16.PACK_AB R10, R6, R10 ;  /* 0x0000000a060a723e */ /* 0x000fe200000010ff */
[----:B------:R-:W-:Y:S01]  /*d270*/  FFMA.FTZ R0, R18, R17, R0 ;  /* 0x0000001112007223 */ /* 0x000fe20000010000 */
[----:B------:R-:W-:-:S02]  /*d280*/  F2FP.BF16.PACK_AB R6, R3, R7 ;  /* 0x000000070306723e */ /* 0x000fc400000010ff */
[----:B------:R-:W-:Y:S02]  /*d290*/  F2FP.BF16.PACK_AB R11, R2, R11 ;  /* 0x0000000b020b723e */ /* 0x000fe400000010ff */
[----:B------:R-:W-:-:S03]  /*d2a0*/  F2FP.BF16.PACK_AB R7, R0, R13 ;  /* 0x0000000d0007723e */ /* 0x000fc600000010ff */
[----:B------:R1:W-:Y:S04]  /*d2b0*/  STS.128 [R33], R8 ;  /* 0x0000000821007388 */ /* 0x0003e80000000c00 */
[----:B------:R1:W-:Y:S02]  /*d2c0*/  STS.128 [R32+0x5100], R4 ;  /* 0x0051000420007388 */ /* 0x0003e40000000c00 */
.L_x_912:
[----:B------:R-:W-:Y:S05]  /*d2d0*/  BSYNC B0 ;  /* 0x0000000000007941 */ /* 0x000fea0003800000 */
.L_x_911:
        /* <DEDUP_REMOVED lines=8> */
[----:B-1----:R-:W-:-:S02]  /*d360*/  LEA R32, R0, 0x5100, 0x1 ;  /* 0x0000510000207811 */ /* 0x002fc400078e08ff */
[----:B------:R-:W-:Y:S01]  /*d370*/  SHF.R.U32.HI R12, RZ, 0x10, R51 ;  /* 0x00000010ff0c7819 */ /* 0x000fe20000011633 */
[----:B------:R-:W-:Y:S01]  /*d380*/  IMAD.IADD R2, R162, 0x1, R2 ;  /* 0x00000001a2027824 */ /* 0x000fe200078e0202 */
[--C-:B------:R-:W-:Y:S01]  /*d390*/  SHF.R.U64 R14, R44, 0x10, R45.reuse ;  /* 0x000000102c0e7819 */ /* 0x100fe2000000122d */
[----:B------:R-:W1:Y:S01]  /*d3a0*/  LDS.128 R8, [R32] ;  /* 0x0000000020087984 */ /* 0x000e620000000c00 */
[----:B------:R-:W-:Y:S01]  /*d3b0*/  SHF.R.U32.HI R15, RZ, 0x10, R45 ;  /* 0x00000010ff0f7819 */ /* 0x000fe2000001162d */
[----:B------:R-:W-:Y:S01]  /*d3c0*/  IMAD.SHL.U32 R30, R2, 0x2, RZ ;  /* 0x00000002021e7824 */ /* 0x000fe200078e00ff */
[----:B------:R-:W-:Y:S02]  /*d3d0*/  SHF.R.U64 R0, R48, 0x10, R49 ;  /* 0x0000001030007819 */ /* 0x000fe40000001231 */
[----:B------:R-:W-:Y:S02]  /*d3e0*/  PRMT R24, R70, 0x5410, R12 ;  /* 0x0000541046187816 */ /* 0x000fe4000000000c */
[----:B------:R-:W2:Y:S01]  /*d3f0*/  LDS.128 R4, [R30+0x5100] ;  /* 0x005100001e047984 */ /* 0x000ea20000000c00 */
[----:B------:R-:W-:-:S02]  /*d400*/  PRMT R12, R67, 0x5432, R14 ;  /* 0x00005432430c7816 */ /* 0x000fc4000000000e */
[----:B------:R-:W-:Y:S02]  /*d410*/  SHF.R.U32.HI R18, RZ, 0x10, R47 ;  /* 0x00000010ff127819 */ /* 0x000fe4000001162f */
[----:B------:R-:W-:Y:S01]  /*d420*/  PRMT R17, R67, 0x5410, R15 ;  /* 0x0000541043117816 */ /* 0x000fe2000000000f */
[----:B------:R-:W-:Y:S01]  /*d430*/  IMAD.U32 R31, R12, 0x10000, RZ ;  /* 0x000100000c1f7824 */ /* 0x000fe200078e00ff */
[----:B------:R-:W-:Y:S02]  /*d440*/  PRMT R13, R68, 0x5432, R0 ;  /* 0x00005432440d7816 */ /* 0x000fe40000000000 */
[----:B------:R-:W-:Y:S02]  /*d450*/  SHF.R.U64 R16, R46, 0x10, R47 ;  /* 0x000000102e107819 */ /* 0x000fe4000000122f */
[----:B------:R-:W-:Y:S02]  /*d460*/  PRMT R22, R69, 0x5410, R18 ;  /* 0x0000541045167816 */ /* 0x000fe40000000012 */
[----:B------:R-:W-:-:S02]  /*d470*/  SHF.R.U64 R3, R50, 0x10, R51 ;  /* 0x0000001032037819 */ /* 0x000fc40000001233 */
[----:B------:R-:W-:Y:S02]  /*d480*/  SHF.R.U32.HI R2, RZ, 0x10, R49 ;  /* 0x00000010ff027819 */ /* 0x000fe40000011631 */
[----:B------:R-:W-:Y:S02]  /*d490*/  PRMT R23, R69, 0x5432, R16 ;  /* 0x0000543245177816 */ /* 0x000fe40000000010 */
[----:B------:R-:W-:Y:S02]  /*d4a0*/  LOP3.LUT R12, R12, 0xffff0000, RZ, 0xc0, !PT ;  /* 0xffff00000c0c7812 */ /* 0x000fe400078ec0ff */
[----:B------:R-:W-:Y:S02]  /*d4b0*/  PRMT R27, R70, 0x5432, R3 ;  /* 0x00005432461b7816 */ /* 0x000fe40000000003 */
        /* <DEDUP_REMOVED lines=8> */
[----:B--2---:R-:W-:Y:S01]  /*d540*/  SHF.L.U32 R9, R4, 0x10, RZ ;  /* 0x0000001004097819 */ /* 0x004fe200000006ff */
[C---:B------:R-:W-:Y:S01]  /*d550*/  IMAD.U32 R14, R8.reuse, 0x10000, RZ ;  /* 0x00010000080e7824 */ /* 0x040fe200078e00ff */
[----:B------:R-:W-:Y:S01]  /*d560*/  LOP3.LUT R16, R8, 0xffff0000, RZ, 0xc0, !PT ;  /* 0xffff000008107812 */ /* 0x000fe200078ec0ff */
[----:B------:R-:W-:Y:S01]  /*d570*/  IMAD.U32 R0, R7, 0x10000, RZ ;  /* 0x0001000007007824 */ /* 0x000fe200078e00ff */
[----:B------:R-:W-:Y:S01]  /*d580*/  LOP3.LUT R8, R4, 0xffff0000, RZ, 0xc0, !PT ;  /* 0xffff000004087812 */ /* 0x000fe200078ec0ff */
[----:B------:R-:W-:Y:S01]  /*d590*/  FMUL.FTZ R10, R9, R31 ;  /* 0x0000001f090a7220 */ /* 0x000fe20000410000 */
[C---:B------:R-:W-:Y:S01]  /*d5a0*/  LOP3.LUT R3, R5.reuse, 0xffff0000, RZ, 0xc0, !PT ;  /* 0xffff000005037812 */ /* 0x040fe200078ec0ff */
[----:B------:R-:W-:Y:S01]  /*d5b0*/  IMAD.U32 R4, R5, 0x10000, RZ ;  /* 0x0001000005047824 */ /* 0x000fe200078e00ff */
[C---:B------:R-:W-:Y:S01]  /*d5c0*/  SHF.L.U32 R2, R6.reuse, 0x10, RZ ;  /* 0x0000001006027819 */ /* 0x040fe200000006ff */
[-C--:B------:R-:W-:Y:S01]  /*d5d0*/  FMUL.FTZ R9, R9, R11.reuse ;  /* 0x0000000b09097220 */ /* 0x080fe20000410000 */
[----:B------:R-:W-:Y:S01]  /*d5e0*/  LOP3.LUT R5, R6, 0xffff0000, RZ, 0xc0, !PT ;  /* 0xffff000006057812 */ /* 0x000fe200078ec0ff */
[----:B------:R-:W-:Y:S01]  /*d5f0*/  FFMA.FTZ R34, R14, R11, -R10 ;  /* 0x0000000b0e227223 */ /* 0x000fe2000001080a */
[----:B------:R-:W-:Y:S01]  /*d600*/  LOP3.LUT R6, R7, 0xffff0000, RZ, 0xc0, !PT ;  /* 0xffff000007067812 */ /* 0x000fe200078ec0ff */
[----:B------:R-:W-:Y:S01]  /*d610*/  FMUL.FTZ R7, R8, R12 ;  /* 0x0000000c08077220 */ /* 0x000fe20000410000 */
[----:B------:R-:W-:Y:S01]  /*d620*/  LOP3.LUT R10, R13, 0xffff0000, RZ, 0xc0, !PT ;  /* 0xffff00000d0a7812 */ /* 0x000fe200078ec0ff */
[----:B------:R-:W-:-:S02]  /*d630*/  IMAD.U32 R11, R17, 0x10000, RZ ;  /* 0x00010000110b7824 */ /* 0x000fc400078e00ff */
[----:B------:R-:W-:Y:S02]  /*d640*/  FFMA.FTZ R33, R14, R31, R9 ;  /* 0x0000001f0e217223 */ /* 0x000fe40000010009 */
[----:B------:R-:W-:Y:S02]  /*d650*/  IMAD.U32 R9, R21, 0x10000, RZ ;  /* 0x0001000015097824 */ /* 0x000fe400078e00ff */
[-C--:B------:R-:W-:Y:S02]  /*d660*/  FFMA.FTZ R31, R16, R10.reuse, -R7 ;  /* 0x0000000a101f7223 */ /* 0x080fe40000010807 */
[----:B------:R-:W-:Y:S02]  /*d670*/  FMUL.FTZ R7, R4, R11 ;  /* 0x0000000b04077220 */ /* 0x000fe40000410000 */
[----:B------:R-:W-:Y:S02]  /*d680*/  FMUL.FTZ R8, R8, R10 ;  /* 0x0000000a08087220 */ /* 0x000fe40000410000 */
[----:B------:R-:W-:-:S02]  /*d690*/  FMUL.FTZ R4, R4, R9 ;  /* 0x0000000904047220 */ /* 0x000fc40000410000 */
[----:B------:R-:W-:Y:S02]  /*d6a0*/  IMAD.U32 R10, R22, 0x10000, RZ ;  /* 0x00010000160a7824 */ /* 0x000fe400078e00ff */
[C---:B------:R-:W-:Y:S01]  /*d6b0*/  FFMA.FTZ R14, R15.reuse, R9, -R7 ;  /* 0x000000090f0e7223 */ /* 0x040fe20000010807 */
[----:B------:R-:W-:Y:S01]  /*d6c0*/  SHF.L.U32 R7, R24, 0x10, RZ ;  /* 0x0000001018077819 */ /* 0x000fe200000006ff */
[----:B------:R-:W-:Y:S01]  /*d6d0*/  FFMA.FTZ R15, R15, R11, R4 ;  /* 0x0000000b0f0f7223 */ /* 0x000fe20000010004 */
[----:B------:R-:W-:Y:S01]  /*d6e0*/  LOP3.LUT R11, R17, 0xffff0000, RZ, 0xc0, !PT ;  /* 0xffff0000110b7812 */ /* 0x000fe200078ec0ff */
[C---:B------:R-:W-:Y:S01]  /*d6f0*/  FMUL.FTZ R4, R0.reuse, R10 ;  /* 0x0000000a00047220 */ /* 0x040fe20000410000 */
[----:B------:R-:W-:Y:S01]  /*d700*/  LOP3.LUT R9, R21, 0xffff0000, RZ, 0xc0, !PT ;  /* 0xffff000015097812 */ /* 0x000fe200078ec0ff */
[-C--:B------:R-:W-:Y:S01]  /*d710*/  FMUL.FTZ R0, R0, R7.reuse ;  /* 0x0000000700007220 */ /* 0x080fe20000410000 */
[----:B------:R-:W-:Y:S01]  /*d720*/  LOP3.LUT R17, R27, 0xffff0000, RZ, 0xc0, !PT ;  /* 0xffff00001b117812 */ /* 0x000fe200078ec0ff */
[----:B------:R-:W-:-:S02]  /*d730*/  FFMA.FTZ R13, R18, R7, -R4 ;  /* 0x00000007120d7223 */ /* 0x000fc40000010804 */
[C---:B------:R-:W-:Y:S02]  /*d740*/  FMUL.FTZ R4, R3.reuse, R11 ;  /* 0x0000000b03047220 */ /* 0x040fe40000410000 */
[-C--:B------:R-:W-:Y:S02]  /*d750*/  FMUL.FTZ R3, R3, R9.reuse ;  /* 0x0000000903037220 */ /* 0x080fe40000410000 */
[----:B------:R-:W-:Y:S02]  /*d760*/  IMAD.U32 R21, R23, 0x10000, RZ ;  /* 0x0001000017157824 */ /* 0x000fe400078e00ff */
[----:B------:R-:W-:Y:S02]  /*d770*/  IMAD.U32 R7, R27, 0x10000, RZ ;  /* 0x000100001b077824 */ /* 0x000fe400078e00ff */
[----:B------:R-:W-:Y:S01]  /*d780*/  FFMA.FTZ R16, R16, R12, R8 ;  /* 0x0000000c10107223 */ /* 0x000fe20000010008 */
[----:B------:R-:W-:Y:S01]  /*d790*/  LOP3.LUT R8, R24, 0xffff0000, RZ, 0xc0, !PT ;  /* 0xffff000018087812 */ /* 0x000fe200078ec0ff */
[----:B------:R-:W-:Y:S01]  /*d7a0*/  FFMA.FTZ R12, R18, R10, R0 ;  /* 0x0000000a120c7223 */ /* 0x000fe20000010000 */
[----:B------:R-:W-:Y:S01]  /*d7b0*/  LOP3.LUT R18, R22, 0xffff0000, RZ, 0xc0, !PT ;  /* 0xffff000016127812 */ /* 0x000fe200078ec0ff */
[----:B------:R-:W-:-:S02]  /*d7c0*/  FFMA.FTZ R9, R19, R9, -R4 ;  /* 0x0000000913097223 */ /* 0x000fc40000010804 */
[----:B------:R-:W-:Y:S01]  /*d7d0*/  FFMA.FTZ R11, R19, R11, R3 ;  /* 0x0000000b130b7223 */ /* 0x000fe20000010003 */
[----:B------:R-:W-:Y:S01]  /*d7e0*/  LOP3.LUT R19, R23, 0xffff0000, RZ, 0xc0, !PT ;  /* 0xffff000017137812 */ /* 0x000fe200078ec0ff */
[C---:B------:R-:W-:Y:S01]  /*d7f0*/  FMUL.FTZ R0, R2.reuse, R21 ;  /* 0x0000001502007220 */ /* 0x040fe20000410000 */
[----:B------:R-:W-:Y:S01]  /*d800*/  F2FP.BF16.PACK_AB R9, R9, R14 ;  /* 0x0000000e0909723e */ /* 0x000fe200000010ff */
[-C--:B------:R-:W-:Y:S02]  /*d810*/  FMUL.FTZ R2, R2, R7.reuse ;  /* 0x0000000702027220 */ /* 0x080fe40000410000 */
[C---:B------:R-:W-:Y:S02]  /*d820*/  FFMA.FTZ R10, R20.reuse, R7, -R0 ;  /* 0x00000007140a7223 */ /* 0x040fe40000010800 */
[----:B------:R-:W-:Y:S02]  /*d830*/  FFMA.FTZ R7, R20, R21, R2 ;  /* 0x0000001514077223 */ /* 0x000fe40000010002 */
[----:B------:R-:W-:-:S02]  /*d840*/  FMUL.FTZ R4, R5, R19 ;  /* 0x0000001305047220 */ /* 0x000fc40000410000 */
[----:B------:R-:W-:Y:S01]  /*d850*/  FMUL.FTZ R3, R5, R17 ;  /* 0x0000001105037220 */ /* 0x000fe20000410000 */
[----:B------:R-:W-:Y:S01]  /*d860*/  F2FP.BF16.PACK_AB R5, R11, R15 ;  /* 0x0000000f0b05723e */ /* 0x000fe200000010ff */
[C---:B------:R-:W-:Y:S02]  /*d870*/  FMUL.FTZ R2, R6.reuse, R18 ;  /* 0x0000001206027220 */ /* 0x040fe40000410000 */
[-C--:B------:R-:W-:Y:S02]  /*d880*/  FMUL.FTZ R0, R6, R8.reuse ;  /* 0x0000000806007220 */ /* 0x080fe40000410000 */
[----:B------:R-:W-:Y:S01]  /*d890*/  FFMA.FTZ R6, R26, R17, -R4 ;  /* 0x000000111a067223 */ /* 0x000fe20000010804 */
[----:B------:R-:W-:Y:S01]  /*d8a0*/  F2FP.BF16.PACK_AB R4, R16, R33 ;  /* 0x000000211004723e */ /* 0x000fe200000010ff */
[----:B------:R-:W-:Y:S02]  /*d8b0*/  FFMA.FTZ R3, R26, R19, R3 ;  /* 0x000000131a037223 */ /* 0x000fe40000010003 */
[C---:B------:R-:W-:Y:S01]  /*d8c0*/  FFMA.FTZ R2, R25.reuse, R8, -R2 ;  /* 0x0000000819027223 */ /* 0x040fe20000010802 */
[----:B------:R-:W-:Y:S01]  /*d8d0*/  F2FP.BF16.PACK_AB R10, R6, R10 ;  /* 0x0000000a060a723e */ /* 0x000fe200000010ff */
[----:B------:R-:W-:Y:S01]  /*d8e0*/  FFMA.FTZ R0, R25, R18, R0 ;  /* 0x0000001219007223 */ /* 0x000fe20000010000 */
[----:B------:R-:W-:-:S02]  /*d8f0*/  F2FP.BF16.PACK_AB R8, R31, R34 ;  /* 0x000000221f08723e */ /* 0x000fc400000010ff */
[----:B------:R-:W-:Y:S02]  /*d900*/  F2FP.BF16.PACK_AB R6, R3, R7 ;  /* 0x000000070306723e */ /* 0x000fe400000010ff */
[----:B------:R-:W-:Y:S02]  /*d910*/  F2FP.BF16.PACK_AB R11, R2, R13 ;  /* 0x0000000d020b723e */ /* 0x000fe400000010ff */
[----:B------:R-:W-:-:S03]  /*d920*/  F2FP.BF16.PACK_AB R7, R0, R12 ;  /* 0x0000000c0007723e */ /* 0x000fc600000010ff */
[----:B------:R1:W-:Y:S04]  /*d930*/  STS.128 [R32], R8 ;  /* 0x0000000820007388 */ /* 0x0003e80000000c00 */
[----:B------:R1:W-:Y:S02]  /*d940*/  STS.128 [R30+0x5100], R4 ;  /* 0x005100041e007388 */ /* 0x0003e40000000c00 */
.L_x_914:
[----:B------:R-:W-:Y:S05]  /*d950*/  BSYNC B0 ;  /* 0x0000000000007941 */ /* 0x000fea0003800000 */
.L_x_913:
[----:B------:R-:W-:-:S13]  /*d960*/  ISETP.GE.OR P0, PT, R66, R60, P2 ;  /* 0x0000003c4200720c */ /* 0x000fda0001706670 */
[----:B------:R-:W-:Y:S05]  /*d970*/  @P0 BRA `(.L_x_902) ;  /* 0x000006b000000947 */ /* 0x000fea0003800000 */
[----:B------:R-:W-:Y:S01]  /*d980*/  SHF.R.S32.HI R2, RZ, 0x1f, R66 ;  /* 0x0000001fff027819 */ /* 0x000fe20000011442 */
[----:B------:R-:W-:Y:S01]  /*d990*/  IMAD.SHL.U32 R0, R66, 0x40, RZ ;  /* 0x0000004042007824 */ /* 0x000fe200078e00ff */
[----:B-1----:R-:W-:Y:S02]  /*d9a0*/  IADD3 R5, R28, c[0x0][0x27c], RZ ;  /* 0x00009f001c057a10 */ /* 0x002fe40007ffe0ff */
[----:B------:R-:W-:Y:S02]  /*d9b0*/  LEA.HI R2, R2, R66, RZ, 0x3 ;  /* 0x0000004202027211 */ /* 0x000fe400078f18ff */
[----:B------:R-:W-:Y:S02]  /*d9c0*/  LOP3.LUT R0, R0, 0x1c0, RZ, 0xc0, !PT ;  /* 0x000001c000007812 */ /* 0x000fe400078ec0ff */
[----:B------:R-:W-:Y:S01]  /*d9d0*/  SHF.R.U64 R13, R52, 0x10, R53 ;  /* 0x00000010340d7819 */ /* 0x000fe20000001235 */
[----:B------:R-:W-:Y:S01]  /*d9e0*/  IMAD.SHL.U32 R3, R2, 0x40, RZ ;  /* 0x0000004002037824 */ /* 0x000fe200078e00ff */
[----:B------:R-:W-:-:S02]  /*d9f0*/  LOP3.LUT R4, R0, 0x38, R28, 0xf8, !PT ;  /* 0x0000003800047812 */ /* 0x000fc400078ef81c */
[----:B------:R-:W-:Y:S02]  /*da00*/  SHF.R.U32.HI R2, RZ, 0x3, R0 ;  /* 0x00000003ff027819 */ /* 0x000fe40000011600 */
[----:B------:R-:W-:Y:S02]  /*da10*/  LOP3.LUT R3, R3, 0xfffffe00, RZ, 0xc0, !PT ;  /* 0xfffffe0003037812 */ /* 0x000fe400078ec0ff */
[----:B------:R-:W-:Y:S02]  /*da20*/  LOP3.LUT R5, R0, 0x38, R5, 0xf8, !PT ;  /* 0x0000003800057812 */ /* 0x000fe400078ef805 */
[----:B------:R-:W-:Y:S02]  /*da30*/  LOP3.LUT R0, R3, R4, R2, 0xf6, !PT ;  /* 0x0000000403007212 */ /* 0x000fe400078ef602 */
[----:B------:R-:W-:Y:S02]  /*da40*/  LOP3.LUT R2, R5, R2, RZ, 0x3c, !PT ;  /* 0x0000000205027212 */ /* 0x000fe400078e3cff */
[----:B------:R-:W-:-:S02]  /*da50*/  LEA R30, R0, 0x5100, 0x1 ;  /* 0x00005100001e7811 */ /* 0x000fc400078e08ff */
[----:B------:R-:W-:Y:S01]  /*da60*/  SHF.R.U64 R0, R56, 0x10, R57 ;  /* 0x0000001038007819 */ /* 0x000fe20000001239 */
[----:B------:R-:W-:Y:S01]  /*da70*/  IMAD.IADD R2, R3, 0x1, R2 ;  /* 0x0000000103027824 */ /* 0x000fe200078e0202 */
[----:B------:R-:W-:Y:S01]  /*da80*/  SHF.R.U64 R17, R54, 0x10, R55 ;  /* 0x0000001036117819 */ /* 0x000fe20000001237 */
[----:B------:R-:W1:Y:S01]  /*da90*/  LDS.128 R8, [R30] ;  /* 0x000000001e087984 */ /* 0x000e620000000c00 */
[----:B------:R-:W-:Y:S01]  /*daa0*/  PRMT R13, R71, 0x5432, R13 ;  /* 0x00005432470d7816 */ /* 0x000fe2000000000d */
[----:B------:R-:W-:Y:S01]  /*dab0*/  IMAD.SHL.U32 R28, R2, 0x2, RZ ;  /* 0x00000002021c7824 */ /* 0x000fe200078e00ff */
[----:B------:R-:W-:Y:S02]  /*dac0*/  SHF.R.U32.HI R12, RZ, 0x10, R59 ;  /* 0x00000010ff0c7819 */ /* 0x000fe4000001163b */
[----:B------:R-:W-:Y:S02]  /*dad0*/  PRMT R14, R72, 0x5432, R0 ;  /* 0x00005432480e7816 */ /* 0x000fe40000000000 */
[----:B------:R-:W2:Y:S01]  /*dae0*/  LDS.128 R4, [R28+0x5100] ;  /* 0x005100001c047984 */ /* 0x000ea20000000c00 */
[----:B------:R-:W-:-:S02]  /*daf0*/  PRMT R23, R73, 0x5432, R17 ;  /* 0x0000543249177816 */ /* 0x000fc40000000011 */
[----:B------:R-:W-:Y:S02]  /*db00*/  SHF.R.U32.HI R15, RZ, 0x10, R53 ;  /* 0x00000010ff0f7819 */ /* 0x000fe40000011635 */
[----:B------:R-:W-:Y:S02]  /*db10*/  SHF.R.U32.HI R18, RZ, 0x10, R55 ;  /* 0x00000010ff127819 */ /* 0x000fe40000011637 */
[----:B------:R-:W-:Y:S02]  /*db20*/  SHF.L.U32 R31, R13, 0x10, RZ ;  /* 0x000000100d1f7819 */ /* 0x000fe400000006ff */
[----:B------:R-:W-:Y:S02]  /*db30*/  SHF.R.U64 R3, R58, 0x10, R59 ;  /* 0x000000103a037819 */ /* 0x000fe4000000123b */
[----:B------:R-:W-:Y:S02]  /*db40*/  PRMT R24, R74, 0x5410, R12 ;  /* 0x000054104a187816 */ /* 0x000fe4000000000c */
[----:B------:R-:W-:-:S02]  /*db50*/  SHF.R.U32.HI R2, RZ, 0x10, R57 ;  /* 0x00000010ff027819 */ /* 0x000fc40000011639 */
[----:B------:R-:W-:Y:S02]  /*db60*/  PRMT R12, R71, 0x5410, R15 ;  /* 0x00005410470c7816 */ /* 0x000fe4000000000f */
[----:B------:R-:W-:Y:S02]  /*db70*/  PRMT R22, R73, 0x5410, R18 ;  /* 0x0000541049167816 */ /* 0x000fe40000000012 */
[----:B------:R-:W-:Y:S02]  /*db80*/  LOP3.LUT R13, R13, 0xffff0000, RZ, 0xc0, !PT ;  /* 0xffff00000d0d7812 */ /* 0x000fe400078ec0ff */
[----:B------:R-:W-:Y:S01]  /*db90*/  PRMT R27, R74, 0x5432, R3 ;  /* 0x000054324a1b7816 */ /* 0x000fe20000000003 */
[----:B------:R-:W-:Y:S01]  /*dba0*/  IMAD.U32 R33, R22, 0x10000, RZ ;  /* 0x0001000016217824 */ /* 0x000fe200078e00ff */
        /* <DEDUP_REMOVED lines=8> */
[----:B------:R-:W-:Y:S01]  /*dc30*/  LOP3.LUT R18, R8, 0xffff0000, RZ, 0xc0, !PT ;  /* 0xffff000008127812 */ /* 0x000fe200078ec0ff */
[----:B--2---:R-:W-:Y:S01]  /*dc40*/  IMAD.U32 R9, R4, 0x10000, RZ ;  /* 0x0001000004097824 */ /* 0x004fe200078e00ff */
[----:B------:R-:W-:Y:S01]  /*dc50*/  LOP3.LUT R3, R5, 0xffff0000, RZ, 0xc0, !PT ;  /* 0xffff000005037812 */ /* 0x000fe200078ec0ff */
[----:B------:R-:W-:Y:S01]  /*dc60*/  IMAD.U32 R15, R8, 0x10000, RZ ;  /* 0x00010000080f7824 */ /* 0x000fe200078e00ff */
[----:B------:R-:W-:Y:S01]  /*dc70*/  LOP3.LUT R8, R4, 0xffff0000, RZ, 0xc0, !PT ;  /* 0xffff000004087812 */ /* 0x000fe200078ec0ff */
[----:B------:R-:W-:-:S02]  /*dc80*/  FMUL.FTZ R10, R9, R31 ;  /* 0x0000001f090a7220 */ /* 0x000fc40000410000 */
[----:B------:R-:W-:Y:S01]  /*dc90*/  IMAD.U32 R4, R5, 0x10000, RZ ;  /* 0x0001000005047824 */ /* 0x000fe200078e00ff */
[C---:B------:R-:W-:Y:S01]  /*dca0*/  LOP3.LUT R5, R6.reuse, 0xffff0000, RZ, 0xc0, !PT ;  /* 0xffff000006057812 */ /* 0x040fe200078ec0ff */
[-C--:B------:R-:W-:Y:S02]  /*dcb0*/  FMUL.FTZ R9, R9, R11.reuse ;  /* 0x0000000b09097220 */ /* 0x080fe40000410000 */
[----:B------:R-:W-:Y:S01]  /*dcc0*/  IMAD.U32 R2, R6, 0x10000, RZ ;  /* 0x0001000006027824 */ /* 0x000fe200078e00ff */
[----:B------:R-:W-:Y:S01]  /*dcd0*/  LOP3.LUT R6, R7, 0xffff0000, RZ, 0xc0, !PT ;  /* 0xffff000007067812 */ /* 0x000fe200078ec0ff */
[----:B------:R-:W-:Y:S01]  /*dce0*/  FFMA.FTZ R32, R15, R11, -R10 ;  /* 0x0000000b0f207223 */ /* 0x000fe2000001080a */
[----:B------:R-:W-:Y:S01]  /*dcf0*/  LOP3.LUT R10, R14, 0xffff0000, RZ, 0xc0, !PT ;  /* 0xffff00000e0a7812 */ /* 0x000fe200078ec0ff */
[----:B------:R-:W-:Y:S02]  /*dd00*/  IMAD.U32 R0, R7, 0x10000, RZ ;  /* 0x0001000007007824 */ /* 0x000fe400078e00ff */
[----:B------:R-:W-:-:S02]  /*dd10*/  FMUL.FTZ R7, R8, R13 ;  /* 0x0000000d08077220 */ /* 0x000fc40000410000 */
[C---:B------:R-:W-:Y:S01]  /*dd20*/  IMAD.U32 R11, R12.reuse, 0x10000, RZ ;  /* 0x000100000c0b7824 */ /* 0x040fe200078e00ff */
[----:B------:R-:W-:Y:S01]  /*dd30*/  LOP3.LUT R12, R12, 0xffff0000, RZ, 0xc0, !PT ;  /* 0xffff00000c0c7812 */ /* 0x000fe200078ec0ff */
[----:B------:R-:W-:Y:S02]  /*dd40*/  FFMA.FTZ R31, R15, R31, R9 ;  /* 0x0000001f0f1f7223 */ /* 0x000fe40000010009 */
[----:B------:R-:W-:Y:S02]  /*dd50*/  IMAD.U32 R9, R16, 0x10000, RZ ;  /* 0x0001000010097824 */ /* 0x000fe400078e00ff */
[----:B------:R-:W-:Y:S02]  /*dd60*/  FFMA.FTZ R29, R18, R10, -R7 ;  /* 0x0000000a121d7223 */ /* 0x000fe40000010807 */
[C---:B------:R-:W-:Y:S02]  /*dd70*/  FMUL.FTZ R7, R4.reuse, R11 ;  /* 0x0000000b04077220 */ /* 0x040fe40000410000 */
[----:B------:R-:W-:-:S02]  /*dd80*/  FMUL.FTZ R4, R4, R9 ;  /* 0x0000000904047220 */ /* 0x000fc40000410000 */
[----:B------:R-:W-:Y:S01]  /*dd90*/  FMUL.FTZ R8, R8, R10 ;  /* 0x0000000a08087220 */ /* 0x000fe20000410000 */
[----:B------:R-:W-:Y:S01]  /*dda0*/  SHF.L.U32 R10, R27, 0x10, RZ ;  /* 0x000000101b0a7819 */ /* 0x000fe200000006ff */
[C---:B------:R-:W-:Y:S01]  /*ddb0*/  FFMA.FTZ R15, R17.reuse, R9, -R7 ;  /* 0x00000009110f7223 */ /* 0x040fe20000010807 */
[----:B------:R-:W-:Y:S01]  /*ddc0*/  LOP3.LUT R7, R16, 0xffff0000, RZ, 0xc0, !PT ;  /* 0xffff000010077812 */ /* 0x000fe200078ec0ff */
[----:B------:R-:W-:Y:S01]  /*ddd0*/  FFMA.FTZ R14, R17, R11, R4 ;  /* 0x0000000b110e7223 */ /* 0x000fe20000010004 */
[----:B------:R-:W-:Y:S01]  /*dde0*/  LOP3.LUT R17, R22, 0xffff0000, RZ, 0xc0, !PT ;  /* 0xffff000016117812 */ /* 0x000fe200078ec0ff */
[----:B------:R-:W-:Y:S01]  /*ddf0*/  FFMA.FTZ R18, R18, R13, R8 ;  /* 0x0000000d12127223 */ /* 0x000fe20000010008 */
[----:B------:R-:W-:Y:S01]  /*de00*/  LOP3.LUT R16, R27, 0xffff0000, RZ, 0xc0, !PT ;  /* 0xffff00001b107812 */ /* 0x000fe200078ec0ff */
[----:B------:R-:W-:Y:S02]  /*de10*/  FMUL.FTZ R4, R3, R12 ;  /* 0x0000000c03047220 */ /* 0x000fe40000410000 */
[----:B------:R-:W-:-:S02]  /*de20*/  IMAD.U32 R8, R23, 0x10000, RZ ;  /* 0x0001000017087824 */ /* 0x000fc400078e00ff */
[-C--:B------:R-:W-:Y:S02]  /*de30*/  FFMA.FTZ R9, R19, R7.reuse, -R4 ;  /* 0x0000000713097223 */ /* 0x080fe40000010804 */
[----:B------:R-:W-:Y:S02]  /*de40*/  FMUL.FTZ R3, R3, R7 ;  /* 0x0000000703037220 */ /* 0x000fe40000410000 */
[C---:B------:R-:W-:Y:S01]  /*de50*/  FMUL.FTZ R4, R2.reuse, R8 ;  /* 0x0000000802047220 */ /* 0x040fe20000410000 */
[----:B------:R-:W-:Y:S01]  /*de60*/  F2FP.BF16.PACK_AB R9, R9, R15 ;  /* 0x0000000f0909723e */ /* 0x000fe200000010ff */
[----:B------:R-:W-:Y:S02]  /*de70*/  FMUL.FTZ R2, R2, R10 ;  /* 0x0000000a02027220 */ /* 0x000fe40000410000 */
[----:B------:R-:W-:Y:S02]  /*de80*/  IMAD.U32 R7, R24, 0x10000, RZ ;  /* 0x0001000018077824 */ /* 0x000fe400078e00ff */
[----:B------:R-:W-:Y:S01]  /*de90*/  FFMA.FTZ R13, R19, R12, R3 ;  /* 0x0000000c130d7223 */ /* 0x000fe20000010003 */
[----:B------:R-:W-:Y:S01]  /*dea0*/  LOP3.LUT R19, R23, 0xffff0000, RZ, 0xc0, !PT ;  /* 0xffff000017137812 */ /* 0x000fe200078ec0ff */
[----:B------:R-:W-:-:S02]  /*deb0*/  FMUL.FTZ R3, R0, R33 ;  /* 0x0000002100037220 */ /* 0x000fc40000410000 */
[----:B------:R-:W-:Y:S01]  /*dec0*/  FFMA.FTZ R12, R20, R8, R2 ;  /* 0x00000008140c7223 */ /* 0x000fe20000010002 */
[----:B------:R-:W-:Y:S01]  /*ded0*/  LOP3.LUT R8, R24, 0xffff0000, RZ, 0xc0, !PT ;  /* 0xffff000018087812 */ /* 0x000fe200078ec0ff */
[-C--:B------:R-:W-:Y:S02]  /*dee0*/  FMUL.FTZ R0, R0, R7.reuse ;  /* 0x0000000700007220 */ /* 0x080fe40000410000 */
[----:B------:R-:W-:Y:S02]  /*def0*/  FFMA.FTZ R10, R20, R10, -R4 ;  /* 0x0000000a140a7223 */ /* 0x000fe40000010804 */
[C---:B------:R-:W-:Y:S02]  /*df00*/  FFMA.FTZ R11, R21.reuse, R7, -R3 ;  /* 0x00000007150b7223 */ /* 0x040fe40000010803 */
[----:B------:R-:W-:Y:S02]  /*df10*/  FFMA.FTZ R7, R21, R33, R0 ;  /* 0x0000002115077223 */ /* 0x000fe40000010000 */
[----:B------:R-:W-:-:S02]  /*df20*/  FMUL.FTZ R4, R5, R19 ;  /* 0x0000001305047220 */ /* 0x000fc40000410000 */
[C---:B------:R-:W-:Y:S02]  /*df30*/  FMUL.FTZ R2, R6.reuse, R17 ;  /* 0x0000001106027220 */ /* 0x040fe40000410000 */
[----:B------:R-:W-:Y:S01]  /*df40*/  FMUL.FTZ R3, R5, R16 ;  /* 0x0000001005037220 */ /* 0x000fe20000410000 */
[----:B------:R-:W-:Y:S01]  /*df50*/  F2FP.BF16.PACK_AB R5, R13, R14 ;  /* 0x0000000e0d05723e */ /* 0x000fe200000010ff */
        /* <DEDUP_REMOVED lines=11> */
[----:B------:R1:W-:Y:S04]  /*e010*/  STS.128 [R30], R8 ;  /* 0x000000081e007388 */ /* 0x0003e80000000c00 */
[----:B------:R1:W-:Y:S02]  /*e020*/  STS.128 [R28+0x5100], R4 ;  /* 0x005100041c007388 */ /* 0x0003e40000000c00 */
.L_x_902:
[----:B------:R-:W-:Y:S05]  /*e030*/  BSYNC B2 ;  /* 0x0000000000027941 */ /* 0x000fea0003800000 */
.L_x_880:
[----:B-1----:R-:W2:Y:S01]  /*e040*/  LDL R6, [R1+0x40] ;  /* 0x0000400001067983 */ /* 0x002ea20000100800 */
[----:B------:R-:W-:-:S04]  /*e050*/  DEPBAR.LE SB0, 0x0 ;  /* 0x000080000000791a */ /* 0x000fc80000000000 */
[----:B------:R-:W2:Y:S01]  /*e060*/  LDL.64 R4, [R1+0x30] ;  /* 0x0000300001047983 */ /* 0x000ea20000100a00 */
[----:B------:R-:W-:Y:S01]  /*e070*/  IMAD R0, R75, c[0x0][0x208], RZ ;  /* 0x000082004b007a24 */ /* 0x000fe200078e02ff */
[----:B------:R-:W-:Y:S01]  /*e080*/  UMOV UR6, 0x5 ;  /* 0x0000000500067882 */ /* 0x000fe20000000000 */
[C---:B------:R-:W-:Y:S01]  /*e090*/  IMAD.WIDE.U32 R2, R116.reuse, c[0x0][0x208], RZ ;  /* 0x0000820074027a25 */ /* 0x040fe200078e00ff */
[----:B------:R-:W-:Y:S03]  /*e0a0*/  BAR.SYNC.DEFER_BLOCKING 0x0 ;  /* 0x0000000000007b1d */ /* 0x000fe60000010000 */
[----:B------:R-:W-:-:S03]  /*e0b0*/  IMAD R0, R116, c[0x0][0x20c], R0 ;  /* 0x0000830074007a24 */ /* 0x000fc600078e0200 */
[----:B------:R-:W-:Y:S01]  /*e0c0*/  ULDC.64 UR4, c[0x0][0x208] ;  /* 0x0000820000047ab9 */ /* 0x000fe20000000a00 */
[----:B------:R-:W4:Y:S01]  /*e0d0*/  LDL R146, [R1+0x8] ;  /* 0x0000080001927983 */ /* 0x000f220000100800 */
[----:B------:R-:W-:Y:S01]  /*e0e0*/  IADD3 R0, R3, R0, RZ ;  /* 0x0000000003007210 */ /* 0x000fe20007ffe0ff */
[----:B------:R-:W-:-:S04]  /*e0f0*/  USHF.L.U64.HI UR5, UR4, UR6, UR5 ;  /* 0x0000000604057299 */ /* 0x000fc80008010205 */
[----:B------:R-:W-:Y:S01]  /*e100*/  IMAD R0, R0, 0x50, RZ ;  /* 0x0000005000007824 */ /* 0x000fe200078e02ff */
[----:B------:R-:W-:Y:S04]  /*e110*/  LDSM.16.M88.4 R32, [R207] ;  /* 0x00000000cf20783b */ /* 0x000fe80000000200 */
[----:B------:R-:W1:Y:S01]  /*e120*/  LDSM.16.M88.4 R44, [R200] ;  /* 0x00000000c82c783b */ /* 0x000e620000000200 */
[----:B------:R-:W-:-:S03]  /*e130*/  USHF.L.U32 UR4, UR4, 0x5, URZ ;  /* 0x0000000504047899 */ /* 0x000fc6000800063f */
[----:B------:R-:W3:Y:S04]  /*e140*/  LDSM.16.M88.4 R28, [R207+0x2000] ;  /* 0x00200000cf1c783b */ /* 0x000ee80000000200 */
[----:B------:R-:W-:Y:S04]  /*e150*/  LDSM.16.M88.4 R24, [R210] ;  /* 0x00000000d218783b */ /* 0x000fe80000000200 */
[----:B------:R-:W3:Y:S04]  /*e160*/  LDSM.16.M88.4 R48, [R211] ;  /* 0x00000000d330783b */ /* 0x000ee80000000200 */
[----:B------:R-:W3:Y:S04]  /*e170*/  LDSM.16.M88.4 R20, [R210+0x2000] ;  /* 0x00200000d214783b */ /* 0x000ee80000000200 */
[----:B------:R-:W-:Y:S04]  /*e180*/  LDSM.16.M88.4 R68, [R200+0x800] ;  /* 0x00080000c844783b */ /* 0x000fe80000000200 */
[----:B------:R-:W-:Y:S04]  /*e190*/  LDSM.16.M88.4 R88, [R200+0x1000] ;  /* 0x00100000c858783b */ /* 0x000fe80000000200 */
[----:B------:R-:W-:Y:S04]  /*e1a0*/  LDSM.16.M88.4 R96, [R200+0x1800] ;  /* 0x00180000c860783b */ /* 0x000fe80000000200 */
[----:B------:R-:W-:Y:S04]  /*e1b0*/  LDSM.16.M88.4 R104, [R200+0x2000] ;  /* 0x00200000c868783b */ /* 0x000fe80000000200 */
[----:B------:R-:W-:Y:S01]  /*e1c0*/  LDSM.16.M88.4 R80, [R215] ;  /* 0x00000000d750783b */ /* 0x000fe20000000200 */
[-C--:B-1----:R-:W-:Y:S03]  /*e1d0*/  HMMA.16816.F32.BF16 R12, R32, R44.reuse, RZ ;  /* 0x0000002c200c723c */ /* 0x082fe600000418ff */
[----:B------:R-:W-:Y:S04]  /*e1e0*/  LDSM.16.M88.4 R92, [R214] ;  /* 0x00000000d65c783b */ /* 0x000fe80000000200 */
[----:B------:R-:W-:Y:S04]  /*e1f0*/  LDSM.16.M88.4 R100, [R213] ;  /* 0x00000000d564783b */ /* 0x000fe80000000200 */
[----:B------:R-:W-:Y:S01]  /*e200*/  LDSM.16.M88.4 R108, [R212] ;  /* 0x00000000d46c783b */ /* 0x000fe20000000200 */
[----:B---3--:R-:W-:Y:S11]  /*e210*/  HMMA.16816.F32.BF16 R52, R28, R44, RZ ;  /* 0x0000002c1c34723c */ /* 0x008ff600000418ff */
[----:B------:R-:W-:Y:S01]  /*e220*/  @!UPT UIADD3 URZ, URZ, URZ, URZ ;  /* 0x0000003f3f3ff290 */ /* 0x000fe2000fffe03f */
[----:B------:R-:W-:Y:S08]  /*e230*/  HMMA.16816.F32.BF16 R56, R24, R48, R12 ;  /* 0x000000301838723c */ /* 0x000ff0000004180c */
[----:B------:R-:W-:Y:S08]  /*e240*/  HMMA.16816.F32.BF16 R64, R32, R46, RZ ;  /* 0x0000002e2040723c */ /* 0x000ff000000418ff */
[----:B------:R-:W-:Y:S01]  /*e250*/  HMMA.16816.F32.BF16 R52, R20, R48, R52 ;  /* 0x000000301434723c */ /* 0x000fe20000041834 */
[----:B--2---:R-:W-:-:S05]  /*e260*/  MOV R5, R6 ;  /* 0x0000000600057202 */ /* 0x004fca0000000f00 */
[----:B------:R-:W-:-:S05]  /*e270*/  IMAD.WIDE.U32 R2, R2, 0x50, R4 ;  /* 0x0000005002027825 */ /* 0x000fca00078e0004 */
[----:B------:R-:W-:Y:S02]  /*e280*/  LEA R8, P0, R2, c[0x0][0x1f8], 0x1 ;  /* 0x00007e0002087a11 */ /* 0x000fe400078008ff */
[----:B------:R-:W-:Y:S02]  /*e290*/  IADD3 R0, R3, R0, RZ ;  /* 0x0000000003007210 */ /* 0x000fe40007ffe0ff */
[----:B------:R-:W-:Y:S02]  /*e2a0*/  IADD3 R6, P1, R8, UR4, RZ ;  /* 0x0000000408067c10 */ /* 0x000fe4000ff3e0ff */
[----:B------:R-:W-:Y:S02]  /*e2b0*/  LEA.HI.X R9, R2, c[0x0][0x1fc], R0, 0x1, P0 ;  /* 0x00007f0002097a11 */ /* 0x000fe400000f0c00 */
[----:B------:R-:W-:Y:S02]  /*e2c0*/  IADD3 R4, P0, R6, UR4, RZ ;  /* 0x0000000406047c10 */ /* 0x000fe4000ff1e0ff */
[----:B------:R-:W-:-:S02]  /*e2d0*/  IADD3.X R7, R9, UR5, RZ, P1, !PT ;  /* 0x0000000509077c10 */ /* 0x000fc40008ffe4ff */
[----:B------:R-:W-:Y:S02]  /*e2e0*/  IADD3 R2, P2, R4, UR4, RZ ;  /* 0x0000000404027c10 */ /* 0x000fe4000ff5e0ff */
[----:B------:R-:W-:Y:S02]  /*e2f0*/  IADD3.X R5, R7, UR5, RZ, P0, !PT ;  /* 0x0000000507057c10 */ /* 0x000fe400087fe4ff */
[----:B------:R-:W-:Y:S02]  /*e300*/  ISETP.GE.AND P0, PT, R134, c[0x0][0x1d4], PT ;  /* 0x0000750086007a0c */ /* 0x000fe40003f06270 */
[----:B------:R-:W-:Y:S02]  /*e310*/  IADD3 R10, P1, R2, UR4, RZ ;  /* 0x00000004020a7c10 */ /* 0x000fe4000ff3e0ff */
[----:B------:R-:W-:Y:S02]  /*e320*/  IADD3.X R3, R5, UR5, RZ, P2, !PT ;  /* 0x0000000505037c10 */ /* 0x000fe400097fe4ff */
[----:B------:R-:W-:-:S02]  /*e330*/  ISETP.LT.OR P2, PT, R61, 0x1, P0 ;  /* 0x000000013d00780c */ /* 0x000fc40000741670 */
[----:B------:R-:W-:Y:S02]  /*e340*/  ISETP.LT.OR P5, PT, R61, 0x11, P0 ;  /* 0x000000113d00780c */ /* 0x000fe400007a1670 */
[----:B------:R-:W-:Y:S02]  /*e350*/  IADD3.X R11, R3, UR5, RZ, P1, !PT ;  /* 0x00000005030b7c10 */ /* 0x000fe40008ffe4ff */
[C---:B------:R-:W-:Y:S02]  /*e360*/  ISETP.LT.OR P3, PT, R61.reuse, 0x21, P0 ;  /* 0x000000213d00780c */ /* 0x040fe40000761670 */
[C---:B------:R-:W-:Y:S02]  /*e370*/  ISETP.LT.OR P1, PT, R61.reuse, 0x31, P0 ;  /* 0x000000313d00780c */ /* 0x040fe40000721670 */
[----:B------:R-:W-:-:S03]  /*e380*/  ISETP.LT.OR P0, PT, R61, 0x41, P0 ;  /* 0x000000413d00780c */ /* 0x000fc60000701670 */
        /* <DEDUP_REMOVED lines=9> */
[----:B------:R-:W3:Y:S04]  /*e420*/  LDSM.16.M88.4 R16, [R208] ;  /* 0x00000000d010783b */ /* 0x000ee80000000200 */
[----:B------:R-:W4:Y:S04]  /*e430*/  LDSM.16.M88.4 R12, [R208+0x2000] ;  /* 0x00200000d00c783b */ /* 0x000f280000000200 */
[----:B------:R-:W-:Y:S04]  /*e440*/  LDSM.16.M88.4 R40, [R203] ;  /* 0x00000000cb28783b */ /* 0x000fe80000000200 */
[----:B--2---:R-:W-:Y:S04]  /*e450*/  LDSM.16.M88.4 R4, [R209+0x2000] ;  /* 0x00200000d104783b */ /* 0x004fe80000000200 */
[----:B------:R-:W0:Y:S04]  /*e460*/  LDGDEPBAR ;  /* 0x00000000000079af */ /* 0x000e280000000000 */
[----:B-1----:R-:W1:Y:S01]  /*e470*/  LDSM.16.M88.4 R8, [R209] ;  /* 0x00000000d108783b */ /* 0x002e620000000200 */
[----:B---3--:R-:W-:Y:S08]  /*e480*/  HMMA.16816.F32.BF16 R60, R16, R36, R56 ;  /* 0x00000024103c723c */ /* 0x008ff00000041838 */
[----:B------:R-:W-:Y:S08]  /*e490*/  HMMA.16816.F32.BF16 R56, R28, R46, RZ ;  /* 0x0000002e1c38723c */ /* 0x000ff000000418ff */
[----:B----4-:R-:W-:Y:S08]  /*e4a0*/  HMMA.16816.F32.BF16 R44, R12, R36, R52 ;  /* 0x000000240c2c723c */ /* 0x010ff00000041834 */
[----:B------:R-:W-:Y:S08]  /*e4b0*/  HMMA.16816.F32.BF16 R52, R24, R50, R64 ;  /* 0x000000321834723c */ /* 0x000ff00000041840 */
[----:B-1----:R-:W-:Y:S08]  /*e4c0*/  HMMA.16816.F32.BF16 R64, R8, R40, R60 ;  /* 0x000000280840723c */ /* 0x002ff0000004183c */
        /* <DEDUP_REMOVED lines=17> */
[----:B-----5:R4:W1:Y:S04]  /*e5e0*/  MUFU.TANH R137, R0 ;  /* 0x0000000000897308 */ /* 0x0208680000002400 */
        /* <DEDUP_REMOVED lines=254> */
.L_x_916:
[----:B--234-:R-:W-:Y:S05]  /*f5d0*/  BSYNC B0 ;  /* 0x0000000000007941 */ /* 0x01cfea0003800000 */
.L_x_915:
[----:B-1----:R-:W2:Y:S04]  /*f5e0*/  LDL R0, [R1+0x4c] ;  /* 0x00004c0001007983 */ /* 0x002ea80000100800 */
[----:B------:R-:W3:Y:S04]  /*f5f0*/  LDL R8, [R1+0x24] ;  /* 0x0000240001087983 */ /* 0x000ee80000100800 */
[----:B------:R-:W4:Y:S01]  /*f600*/  LDL R61, [R1+0x1c] ;  /* 0x00001c00013d7983 */ /* 0x000f220000100800 */
[----:B------:R-:W-:Y:S01]  /*f610*/  IMAD.MOV.U32 R62, RZ, RZ, c[0x0][0x32c] ;  /* 0x0000cb00ff3e7624 */ /* 0x000fe200078e00ff */
[----:B------:R-:W-:-:S02]  /*f620*/  ULDC UR4, c[0x0][0x324] ;  /* 0x0000c90000047ab9 */ /* 0x000fc40000000800 */
[----:B------:R-:W-:Y:S01]  /*f630*/  ULOP3.LUT UR4, URZ, UR4, URZ, 0x33, !UPT ;  /* 0x000000043f047292 */ /* 0x000fe2000f8e333f */
[----:B------:R-:W0:Y:S01]  /*f640*/  LDGDEPBAR ;  /* 0x00000000000079af */ /* 0x000e220000000000 */
[----:B------:R-:W-:Y:S01]  /*f650*/  ISETP.GE.AND P0, PT, R62, 0x1, PT ;  /* 0x000000013e00780c */ /* 0x000fe20003f06270 */
[----:B--2---:R-:W-:-:S04]  /*f660*/  IMAD.IADD R0, R0, 0x1, R153 ;  /* 0x0000000100007824 */ /* 0x004fc800078e0299 */
[----:B------:R-:W-:-:S04]  /*f670*/  @P6 IMAD.HI.U32 R2, R0, c[0x0][0x2c8], RZ ;  /* 0x0000b20000026a27 */ /* 0x000fc800078e00ff */
[----:B------:R-:W-:Y:S01]  /*f680*/  IMAD.MOV.U32 R4, RZ, RZ, R0 ;  /* 0x000000ffff047224 */ /* 0x000fe200078e0000 */
[----:B------:R-:W-:Y:S01]  /*f690*/  @P6 SHF.R.U32.HI R4, RZ, c[0x0][0x2cc], R2 ;  /* 0x0000b300ff046a19 */ /* 0x000fe20000011602 */
[----:B------:R-:W-:-:S04]  /*f6a0*/  IMAD.IADD R0, R154, 0x1, R84 ;  /* 0x000000019a007824 */ /* 0x000fc800078e0254 */
[----:B------:R-:W1:Y:S01]  /*f6b0*/  SHFL.IDX PT, R3, R4, RZ, 0x1c1f ;  /* 0x001c1fff04037589 */ /* 0x000e6200000e0000 */
[----:B---3--:R-:W-:Y:S01]  /*f6c0*/  IADD3 R2, -R8, 0x1, R0 ;  /* 0x0000000108027810 */ /* 0x008fe20007ffe100 */
[--C-:B------:R-:W-:Y:S02]  /*f6d0*/  IMAD.IADD R7, R0, 0x1, -R8.reuse ;  /* 0x0000000100077824 */ /* 0x100fe400078e0a08 */
[----:B------:R-:W-:Y:S01]  /*f6e0*/  IMAD.IADD R8, R84, 0x1, -R8 ;  /* 0x0000000154087824 */ /* 0x000fe200078e0a08 */
[----:B----4-:R-:W-:-:S04]  /*f6f0*/  IADD3 R2, R2, -R61, RZ ;  /* 0x8000003d02027210 */ /* 0x010fc80007ffe0ff */
[C---:B------:R-:W-:Y:S02]  /*f700*/  IADD3 R5, R2.reuse, c[0x0][0x328], RZ ;  /* 0x0000ca0002057a10 */ /* 0x040fe40007ffe0ff */
[----:B------:R-:W-:Y:S02]  /*f710*/  IADD3 R6, R2, UR4, RZ ;  /* 0x0000000402067c10 */ /* 0x000fe4000fffe0ff */
[-C--:B-1----:R-:W-:Y:S02]  /*f720*/  IADD3 R2, R5, R3.reuse, RZ ;  /* 0x0000000305027210 */ /* 0x082fe40007ffe0ff */
[----:B------:R-:W-:Y:S02]  /*f730*/  IADD3 R0, R6, R3, RZ ;  /* 0x0000000306007210 */ /* 0x000fe40007ffe0ff */
        /* <DEDUP_REMOVED lines=13> */
.L_x_919:
[----:B------:R-:W-:-:S04]  /*f810*/  MOV R9, c[0x0][0x32c] ;  /* 0x0000cb0000097a02 */ /* 0x000fc80000000f00 */
[----:B------:R-:W-:-:S13]  /*f820*/  ISETP.NE.AND P0, PT, R9, 0x1, PT ;  /* 0x000000010900780c */ /* 0x000fda0003f05270 */
[----:B------:R-:W-:-:S05]  /*f830*/  @P0 IMAD.HI.U32 R9, R3, c[0x0][0x330], RZ ;  /* 0x0000cc0003090a27 */ /* 0x000fca00078e00ff */
[----:B------:R-:W-:Y:S02]  /*f840*/  @P0 SHF.R.U32.HI R3, RZ, c[0x0][0x334], R9 ;  /* 0x0000cd00ff030a19 */ /* 0x000fe40000011609 */
.L_x_920:
[----:B------:R-:W-:Y:S05]  /*f850*/  BSYNC B0 ;  /* 0x0000000000007941 */ /* 0x000fea0003800000 */
.L_x_918:
[----:B------:R-:W-:-:S05]  /*f860*/  IMAD R3, R3, c[0x0][0x32c], R8 ;  /* 0x0000cb0003037a24 */ /* 0x000fca00078e0208 */
[----:B------:R-:W-:Y:S02]  /*f870*/  IADD3 R9, R3, c[0x0][0x32c], RZ ;  /* 0x0000cb0003097a10 */ /* 0x000fe40007ffe0ff */
[----:B------:R-:W-:Y:S02]  /*f880*/  IMNMX R0, R0, R3, !PT ;  /* 0x0000000300007217 */ /* 0x000fe40007800200 */
[----:B------:R-:W-:Y:S02]  /*f890*/  IMNMX R2, R2, R9, PT ;  /* 0x0000000902027217 */ /* 0x000fe40003800200 */
.L_x_917:
[C---:B------:R-:W-:Y:S01]  /*f8a0*/  ISETP.GE.AND P0, PT, R84.reuse, 0x9, PT ;  /* 0x000000095400780c */ /* 0x040fe20003f06270 */
        /* <DEDUP_REMOVED lines=52> */
[----:B------:R-:W-:Y:S02]  /*fbf0*/  ISETP.LT.OR P0, PT, R2, 0x2a, P0 ;  /* 0x0000002a0200780c */ /* 0x000fe40000701670 */
        /* <DEDUP_REMOVED lines=58> */
.L_x_923:
[----:B------:R-:W-:-:S04]  /*ffa0*/  MOV R22, c[0x0][0x32c] ;  /* 0x0000cb0000167a02 */ /* 0x000fc80000000f00 */
[----:B------:R-:W-:-:S13]  /*ffb0*/  ISETP.NE.AND P0, PT, R22, 0x1, PT ;  /* 0x000000011600780c */ /* 0x000fda0003f05270 */
[----:B------:R-:W-:-:S05]  /*ffc0*/  @P0 IMAD.HI.U32 R22, R3, c[0x0][0x330], RZ ;  /* 0x0000cc0003160a27 */ /* 0x000fca00078e00ff */
[----:B------:R-:W-:Y:S02]  /*ffd0*/  @P0 SHF.R.U32.HI R3, RZ, c[0x0][0x334], R22 ;  /* 0x0000cd00ff030a19 */ /* 0x000fe40000011616 */
.L_x_924:
[----:B------:R-:W-:Y:S05]  /*ffe0*/  BSYNC B0 ;  /* 0x0000000000007941 */ /* 0x000fea0003800000 */
.L_x_922:
[----:B------:R-:W-:-:S05]  /*fff0*/  IMAD R3, R3, c[0x0][0x32c], R8 ;  /* 0x0000cb0003037a24 */ /* 0x000fca00078e0208 */
[----:B------:R-:W-:Y:S02]  /*10000*/  IADD3 R22, R3, c[0x0][0x32c], RZ ;  /* 0x0000cb0003167a10 */ /* 0x000fe40007ffe0ff */
[----:B------:R-:W-:Y:S02]  /*10010*/  IMNMX R0, R0, R3, !PT ;  /* 0x0000000300007217 */ /* 0x000fe40007800200 */
[----:B------:R-:W-:Y:S02]  /*10020*/  IMNMX R2, R2, R22, PT ;  /* 0x0000001602027217 */ /* 0x000fe40003800200 */
.L_x_921:
        /* <DEDUP_REMOVED lines=92> */
.L_x_927:
[----:B------:R-:W-:-:S04]  /*105f0*/  MOV R22, c[0x0][0x32c] ;  /* 0x0000cb0000167a02 */ /* 0x000fc80000000f00 */
[----:B------:R-:W-:-:S13]  /*10600*/  ISETP.NE.AND P0, PT, R22, 0x1, PT ;  /* 0x000000011600780c */ /* 0x000fda0003f05270 */
[----:B------:R-:W-:-:S05]  /*10610*/  @P0 IMAD.HI.U32 R22, R3, c[0x0][0x330], RZ ;  /* 0x0000cc0003160a27 */ /* 0x000fca00078e00ff */
[----:B------:R-:W-:Y:S02]  /*10620*/  @P0 SHF.R.U32.HI R3, RZ, c[0x0][0x334], R22 ;  /* 0x0000cd00ff030a19 */ /* 0x000fe40000011616 */
.L_x_928:
[----:B------:R-:W-:Y:S05]  /*10630*/  BSYNC B0 ;  /* 0x0000000000007941 */ /* 0x000fea0003800000 */
.L_x_926:
[----:B------:R-:W-:-:S05]  /*10640*/  IMAD R3, R3, c[0x0][0x32c], R8 ;  /* 0x0000cb0003037a24 */ /* 0x000fca00078e0208 */
[----:B------:R-:W-:Y:S02]  /*10650*/  IADD3 R22, R3, c[0x0][0x32c], RZ ;  /* 0x0000cb0003167a10 */ /* 0x000fe40007ffe0ff */
[----:B------:R-:W-:Y:S02]  /*10660*/  IMNMX R0, R0, R3, !PT ;  /* 0x0000000300007217 */ /* 0x000fe40007800200 */
[----:B------:R-:W-:Y:S02]  /*10670*/  IMNMX R2, R2, R22, PT ;  /* 0x0000001602027217 */ /* 0x000fe40003800200 */
.L_x_925:
        /* <DEDUP_REMOVED lines=92> */
.L_x_931:
[----:B------:R-:W-:-:S04]  /*10c40*/  MOV R4, c[0x0][0x32c] ;  /* 0x0000cb0000047a02 */ /* 0x000fc80000000f00 */
[----:B------:R-:W-:-:S13]  /*10c50*/  ISETP.NE.AND P0, PT, R4, 0x1, PT ;  /* 0x000000010400780c */ /* 0x000fda0003f05270 */
[----:B------:R-:W-:-:S05]  /*10c60*/  @P0 IMAD.HI.U32 R4, R3, c[0x0][0x330], RZ ;  /* 0x0000cc0003040a27 */ /* 0x000fca00078e00ff */
[----:B------:R-:W-:Y:S02]  /*10c70*/  @P0 SHF.R.U32.HI R3, RZ, c[0x0][0x334], R4 ;  /* 0x0000cd00ff030a19 */ /* 0x000fe40000011604 */
.L_x_932:
[----:B------:R-:W-:Y:S05]  /*10c80*/  BSYNC B0 ;  /* 0x0000000000007941 */ /* 0x000fea0003800000 */
.L_x_930:
[----:B------:R-:W-:-:S05]  /*10c90*/  IMAD R3, R3, c[0x0][0x32c], R8 ;  /* 0x0000cb0003037a24 */ /* 0x000fca00078e0208 */
[----:B------:R-:W-:Y:S02]  /*10ca0*/  IADD3 R4, R3, c[0x0][0x32c], RZ ;  /* 0x0000cb0003047a10 */ /* 0x000fe40007ffe0ff */
[----:B------:R-:W-:Y:S02]  /*10cb0*/  IMNMX R0, R0, R3, !PT ;  /* 0x0000000300007217 */ /* 0x000fe40007800200 */
[----:B------:R-:W-:Y:S02]  /*10cc0*/  IMNMX R2, R2, R4, PT ;  /* 0x0000000402027217 */ /* 0x000fe40003800200 */
.L_x_929:
[----:B------:R-:W-:Y:S01]  /*10cd0*/  ISETP.NE.AND P0, PT, R21, RZ, PT ;  /* 0x000000ff1500720c */ /* 0x000fe20003f05270 */
[----:B------:R-:W-:Y:S01]  /*10ce0*/  LDSM.16.MT88.4 R80, [R202] ;  /* 0x00000000ca50783b */ /* 0x000fe20000004200 */
[----:B------:R-:W-:Y:S02]  /*10cf0*/  FMNMX.FTZ R3, R26, R30, !PT ;  /* 0x0000001e1a037209 */ /* 0x000fe40007810000 */
[----:B------:R-:W-:Y:S01]  /*10d00*/  ISETP.GT.AND P0, PT, R0, 0x1, !P0 ;  /* 0x000000010000780c */ /* 0x000fe20004704270 */
[----:B------:R-:W-:Y:S01]  /*10d10*/  LDSM.16.MT88.4 R84, [R204] ;  /* 0x00000000cc54783b */ /* 0x000fe20000004200 */
[----:B------:R-:W-:-:S02]  /*10d20*/  FMNMX.FTZ R3, R31, R3, !PT ;  /* 0x000000031f037209 */ /* 0x000fc40007810000 */
[----:B------:R-:W-:Y:S01]  /*10d30*/  ISETP.LT.OR P0, PT, R2, 0x2, P0 ;  /* 0x000000020200780c */ /* 0x000fe20000701670 */
[----:B------:R-:W-:Y:S01]  /*10d40*/  LDSM.16.MT88.4 R96, [R201+0x800] ;  /* 0x00080000c960783b */ /* 0x000fe20000004200 */
[----:B------:R-:W-:Y:S02]  /*10d50*/  FMNMX.FTZ R3, R32, R3, !PT ;  /* 0x0000000320037209 */ /* 0x000fe40007810000 */
[----:B------:R-:W-:Y:S01]  /*10d60*/  FSEL R75, R141, -INF , !P0 ;  /* 0xff8000008d4b7808 */ /* 0x000fe20004000000 */
[----:B------:R-:W-:Y:S01]  /*10d70*/  LDSM.16.MT88.4 R88, [R205+0x800] ;  /* 0x00080000cd58783b */ /* 0x000fe20000004200 */
[----:B------:R-:W-:Y:S02]  /*10d80*/  ISETP.NE.AND P0, PT, R20, RZ, PT ;  /* 0x000000ff1400720c */ /* 0x000fe40003f05270 */
[----:B------:R-:W-:Y:S01]  /*10d90*/  FMNMX.FTZ R3, R33, R3, !PT ;  /* 0x0000000321037209 */ /* 0x000fe20007810000 */
[----:B------:R-:W-:Y:S01]  /*10da0*/  LDSM.16.MT88.4 R92, [R202+0x800] ;  /* 0x00080000ca5c783b */ /* 0x000fe20000004200 */
[----:B------:R-:W-:-:S02]  /*10db0*/  ISETP.GT.AND P0, PT, R0, 0x8, !P0 ;  /* 0x000000080000780c */ /* 0x000fc40004704270 */
[----:B------:R-:W-:Y:S01]  /*10dc0*/  FMNMX.FTZ R3, R34, R3, !PT ;  /* 0x0000000322037209 */ /* 0x000fe20007810000 */
[----:B------:R-:W-:Y:S01]  /*10dd0*/  LDSM.16.MT88.4 R100, [R204+0x800] ;  /* 0x00080000cc64783b */ /* 0x000fe20000004200 */
[----:B------:R-:W-:Y:S02]  /*10de0*/  ISETP.LT.OR P0, PT, R2, 0x9, P0 ;  /* 0x000000090200780c */ /* 0x000fe40000701670 */
[----:B------:R-:W-:Y:S01]  /*10df0*/  FMNMX.FTZ R3, R35, R3, !PT ;  /* 0x0000000323037209 */ /* 0x000fe20007810000 */
[----:B------:R-:W-:Y:S01]  /*10e00*/  LDSM.16.MT88.4 R160, [R201+0x1000] ;  /* 0x00100000c9a0783b */ /* 0x000fe20000004200 */
[----:B------:R-:W-:Y:S02]  /*10e10*/  FSEL R109, R136, -INF , !P0 ;  /* 0xff800000886d7808 */ /* 0x000fe40004000000 */
[----:B------:R-:W-:Y:S01]  /*10e20*/  ISETP.NE.AND P0, PT, R19, RZ, PT ;  /* 0x000000ff1300720c */ /* 0x000fe20003f05270 */
[----:B------:R-:W-:Y:S01]  /*10e30*/  LDSM.16.MT88.4 R164, [R205+0x1000] ;  /* 0x00100000cda4783b */ /* 0x000fe20000004200 */
[----:B------:R-:W-:-:S02]  /*10e40*/  FMNMX.FTZ R3, R37, R3, !PT ;  /* 0x0000000325037209 */ /* 0x000fc40007810000 */
[----:B------:R-:W-:Y:S01]  /*10e50*/  ISETP.GT.AND P0, PT, R0, 0x9, !P0 ;  /* 0x000000090000780c */ /* 0x000fe20004704270 */
[----:B------:R-:W-:Y:S01]  /*10e60*/  LDSM.16.MT88.4 R168, [R202+0x1000] ;  /* 0x00100000caa8783b */ /* 0x000fe20000004200 */
[----:B------:R-:W-:Y:S02]  /*10e70*/  FMNMX.FTZ R3, R45, R3, !PT ;  /* 0x000000032d037209 */ /* 0x000fe40007810000 */
[----:B------:R-:W-:Y:S01]  /*10e80*/  ISETP.LT.OR P0, PT, R2, 0xa, P0 ;  /* 0x0000000a0200780c */ /* 0x000fe20000701670 */
[----:B------:R-:W-:Y:S01]  /*10e90*/  LDSM.16.MT88.4 R172, [R204+0x1000] ;  /* 0x00100000ccac783b */ /* 0x000fe20000004200 */
[----:B------:R-:W-:Y:S02]  /*10ea0*/  FMNMX.FTZ R3, R46, R3, !PT ;  /* 0x000000032e037209 */ /* 0x000fe40007810000 */
[----:B------:R-:W-:Y:S01]  /*10eb0*/  FSEL R110, R135, -INF , !P0 ;  /* 0xff800000876e7808 */ /* 0x000fe20004000000 */
[----:B------:R-:W-:Y:S01]  /*10ec0*/  LDSM.16.MT88.4 R156, [R201+0x1800] ;  /* 0x00180000c99c783b */ /* 0x000fe20000004200 */
[----:B------:R-:W-:-:S02]  /*10ed0*/  ISETP.NE.AND P0, PT, R18, RZ, PT ;  /* 0x000000ff1200720c */ /* 0x000fc40003f05270 */
[----:B------:R-:W-:Y:S01]  /*10ee0*/  FMNMX.FTZ R3, R47, R3, !PT ;  /* 0x000000032f037209 */ /* 0x000fe20007810000 */
[----:B------:R-:W-:Y:S01]  /*10ef0*/  LDSM.16.MT88.4 R144, [R202+0x1800] ;  /* 0x00180000ca90783b */ /* 0x000fe20000004200 */
        /* <DEDUP_REMOVED lines=21> */
[----:B------:R-:W-:-:S03]  /*11050*/  ISETP.GT.AND P0, PT, R0, 0x19, !P0 ;  /* 0x000000190000780c */ /* 0x000fc60004704270 */
[----:B------:R-:W1:Y:S01]  /*11060*/  SHFL.BFLY PT, R4, R3, 0x2, 0x1f ;  /* 0x0c401f0003047f89 */ /* 0x000e6200000e0000 */
[----:B------:R-:W-:-:S04]  /*11070*/  ISETP.LT.OR P0, PT, R2, 0x1a, P0 ;  /* 0x0000001a0200780c */ /* 0x000fc80000701670 */
[----:B------:R-:W-:Y:S02]  /*11080*/  FSEL R124, R124, -INF , !P0 ;  /* 0xff8000007c7c7808 */ /* 0x000fe40004000000 */
[----:B------:R-:W-:-:S04]  /*11090*/  ISETP.NE.AND P0, PT, R14, RZ, PT ;  /* 0x000000ff0e00720c */ /* 0x000fc80003f05270 */
[----:B------:R-:W-:-:S04]  /*110a0*/  ISETP.GT.AND P0, PT, R0, 0x20, !P0 ;  /* 0x000000200000780c */ /* 0x000fc80004704270 */
[----:B------:R-:W-:-:S04]  /*110b0*/  ISETP.LT.OR P0, PT, R2, 0x21, P0 ;  /* 0x000000210200780c */ /* 0x000fc80000701670 */
[----:B------:R-:W-:Y:S02]  /*110c0*/  FSEL R128, R128, -INF , !P0 ;  /* 0xff80000080807808 */ /* 0x000fe40004000000 */
[----:B------:R-:W-:Y:S02]  /*110d0*/  ISETP.NE.AND P0, PT, R13, RZ, PT ;  /* 0x000000ff0d00720c */ /* 0x000fe40003f05270 */
[----:B-1----:R-:W-:Y:S02]  /*110e0*/  FMNMX.FTZ R3, R3, R4, !PT ;  /* 0x0000000403037209 */ /* 0x002fe40007810000 */
        /* <DEDUP_REMOVED lines=11> */
[----:B------:R-:W-:Y:S01]  /*111a0*/  FMUL.FTZ R3, R72, c[0x0][0x2d0] ;  /* 0x0000b40048037a20 */ /* 0x000fe20000410000 */
[----:B------:R-:W-:-:S04]  /*111b0*/  ISETP.LT.OR P0, PT, R2, 0x2a, P0 ;  /* 0x0000002a0200780c */ /* 0x000fc80000701670 */
[----:B------:R-:W-:Y:S02]  /*111c0*/  FSEL R181, R181, -INF , !P0 ;  /* 0xff800000b5b57808 */ /* 0x000fe40004000000 */
[----:B------:R-:W-:Y:S02]  /*111d0*/  ISETP.GT.AND P0, PT, R0, 0x30, !P6 ;  /* 0x000000300000780c */ /* 0x000fe40007704270 */
[----:B------:R-:W-:Y:S02]  /*111e0*/  ISETP.NE.AND P6, PT, R9, RZ, PT ;  /* 0x000000ff0900720c */ /* 0x000fe40003fc5270 */
[----:B------:R-:W-:-:S04]  /*111f0*/  ISETP.LT.OR P0, PT, R2, 0x31, P0 ;  /* 0x000000310200780c */ /* 0x000fc80000701670 */
[----:B------:R-:W-:Y:S02]  /*11200*/  FSEL R189, R78, -INF , !P0 ;  /* 0xff8000004ebd7808 */ /* 0x000fe40004000000 */
[----:B------:R-:W-:Y:S02]  /*11210*/  ISETP.GT.AND P0, PT, R0, 0x31, !P5 ;  /* 0x000000310000780c */ /* 0x000fe40006f04270 */
[----:B------:R-:W-:Y:S02]  /*11220*/  ISETP.NE.AND P5, PT, R10, RZ, PT ;  /* 0x000000ff0a00720c */ /* 0x000fe40003fa5270 */
[----:B------:R-:W-:-:S04]  /*11230*/  ISETP.LT.OR P0, PT, R2, 0x32, P0 ;  /* 0x000000320200780c */ /* 0x000fc80000701670 */
[----:B------:R-:W-:Y:S02]  /*11240*/  FSEL R188, R76, -INF , !P0 ;  /* 0xff8000004cbc7808 */ /* 0x000fe40004000000 */
[----:B------:R-:W-:Y:S01]  /*11250*/  ISETP.GT.AND P0, PT, R0, 0x38, !P3 ;  /* 0x000000380000780c */ /* 0x000fe20005f04270 */
[----:B------:R-:W-:Y:S03]  /*11260*/  LDSM.16.MT88.4 R76, [R205] ;  /* 0x00000000cd4c783b */ /* 0x000fe60000004200 */
[----:B------:R-:W-:-:S04]  /*11270*/  ISETP.LT.OR P0, PT, R2, 0x39, P0 ;  /* 0x000000390200780c */ /* 0x000fc80000701670 */
[----:B------:R-:W-:Y:S02]  /*11280*/  FSEL R190, R60, -INF , !P0 ;  /* 0xff8000003cbe7808 */ /* 0x000fe40004000000 */
[C---:B------:R-:W-:Y:S01]  /*11290*/  ISETP.GT.AND P0, PT, R0.reuse, 0x39, !P2 ;  /* 0x000000390000780c */ /* 0x040fe20005704270 */
[----:B------:R-:W-:Y:S01]  /*112a0*/  LDSM.16.MT88.4 R60, [R201] ;  /* 0x00000000c93c783b */ /* 0x000fe20000004200 */
[----:B------:R-:W-:Y:S02]  /*112b0*/  ISETP.GT.AND P2, PT, R0, 0x40, !P5 ;  /* 0x000000400000780c */ /* 0x000fe40006f44270 */
[----:B------:R-:W-:Y:S02]  /*112c0*/  ISETP.LT.OR P0, PT, R2, 0x3a, P0 ;  /* 0x0000003a0200780c */ /* 0x000fe40000701670 */
[----:B------:R-:W-:Y:S02]  /*112d0*/  ISETP.NE.AND P5, PT, R29, RZ, PT ;  /* 0x000000ff1d00720c */ /* 0x000fe40003fa5270 */
[----:B------:R-:W-:-:S02]  /*112e0*/  FSEL R191, R53, -INF , !P0 ;  /* 0xff80000035bf7808 */ /* 0x000fc40004000000 */
[C---:B------:R-:W-:Y:S02]  /*112f0*/  ISETP.GT.AND P0, PT, R0.reuse, RZ, !P1 ;  /* 0x000000ff0000720c */ /* 0x040fe40004f04270 */
[----:B------:R-:W-:Y:S02]  /*11300*/  ISETP.GT.AND P1, PT, R0, 0x41, !P6 ;  /* 0x000000410000780c */ /* 0x000fe40007724270 */
[----:B------:R-:W-:Y:S02]  /*11310*/  ISETP.LT.OR P0, PT, R2, 0x1, P0 ;  /* 0x000000010200780c */ /* 0x000fe40000701670 */
[----:B------:R-:W-:Y:S02]  /*11320*/  ISETP.NE.AND P6, PT, R28, RZ, PT ;  /* 0x000000ff1c00720c */ /* 0x000fe40003fc5270 */
[----:B------:R-:W-:Y:S02]  /*11330*/  FSEL R67, R143, -INF , !P0 ;  /* 0xff8000008f437808 */ /* 0x000fe40004000000 */
[----:B------:R-:W-:Y:S01]  /*11340*/  FSETP.NEU.FTZ.AND P0, PT, R72, -INF , PT ;  /* 0xff8000004800780b */ /* 0x000fe20003f1d000 */
[----:B------:R-:W-:Y:S01]  /*11350*/  LDSM.16.MT88.4 R140, [R204+0x1800] ;  /* 0x00180000cc8c783b */ /* 0x000fe20000004200 */
[----:B------:R-:W-:-:S02]  /*11360*/  FMNMX.FTZ R7, R67, R75, !PT ;  /* 0x0000004b43077209 */ /* 0x000fc40007810000 */
[----:B------:R-:W-:Y:S02]  /*11370*/  FSEL R5, R3, RZ, P0 ;  /* 0x000000ff03057208 */ /* 0x000fe40000000000 */
[----:B------:R-:W-:Y:S02]  /*11380*/  FMNMX.FTZ R3, R23, R24, !PT ;  /* 0x0000001817037209 */ /* 0x000fe40007810000 */
[----:B------:R-:W-:Y:S02]  /*11390*/  ISETP.GT.AND P3, PT, R0, 0x49, !P6 ;  /* 0x000000490000780c */ /* 0x000fe40007764270 */
[----:B------:R-:W-:-:S04]  /*113a0*/  FMNMX.FTZ R3, R25, R3, !PT ;  /* 0x0000000319037209 */ /* 0x000fc80007810000 */
        /* <DEDUP_REMOVED lines=16> */
[----:B------:R-:W-:-:S05]  /*114b0*/  FMNMX.FTZ R3, R130, R3, !PT ;  /* 0x0000000382037209 */ /* 0x000fca0007810000 */
[----:B------:R-:W1:Y:S02]  /*114c0*/  SHFL.BFLY PT, R4, R3, 0x2, 0x1f ;  /* 0x0c401f0003047f89 */ /* 0x000e6400000e0000 */
[----:B-1----:R-:W-:-:S05]  /*114d0*/  FMNMX.FTZ R3, R3, R4, !PT ;  /* 0x0000000403037209 */ /* 0x002fca0007810000 */
[----:B------:R-:W1:Y:S02]  /*114e0*/  SHFL.BFLY PT, R4, R3, 0x1, 0x1f ;  /* 0x0c201f0003047f89 */ /* 0x000e6400000e0000 */
[----:B-1----:R-:W-:-:S04]  /*114f0*/  FMNMX.FTZ R71, R3, R4, !PT ;  /* 0x0000000403477209 */ /* 0x002fc80007810000 */
[C---:B------:R-:W-:Y:S01]  /*11500*/  FSETP.NEU.FTZ.AND P0, PT, R71.reuse, -INF , PT ;  /* 0xff8000004700780b */ /* 0x040fe20003f1d000 */
[----:B------:R-:W-:-:S05]  /*11510*/  FMUL.FTZ R3, R71, c[0x0][0x2d0] ;  /* 0x0000b40047037a20 */ /* 0x000fca0000410000 */
[----:B------:R-:W-:Y:S01]  /*11520*/  FSEL R4, R3, RZ, P0 ;  /* 0x000000ff03047208 */ /* 0x000fe20000000000 */
[--C-:B------:R-:W-:Y:S01]  /*11530*/  FFMA.FTZ R3, R26, c[0x0][0x2d0], -R5.reuse ;  /* 0x0000b4001a037a23 */ /* 0x100fe20000010805 */
[----:B------:R-:W-:Y:S01]  /*11540*/  ISETP.GT.AND P0, PT, R0, 0x48, !P5 ;  /* 0x000000480000780c */ /* 0x000fe20006f04270 */
[----:B------:R-:W-:Y:S01]  /*11550*/  FFMA.FTZ R0, R57, c[0x0][0x2d0], -R5 ;  /* 0x0000b40039007a23 */ /* 0x000fe20000010805 */
[----:B------:R-:W-:Y:S01]  /*11560*/  ISETP.LT.OR P5, PT, R2, 0x41, P2 ;  /* 0x000000410200780c */ /* 0x000fe200017a1670 */
[----:B------:R1:W-:Y:S01]  /*11570*/  MUFU.EX2 R119, R3 ;  /* 0x0000000300777308 */ /* 0x0003e20000000800 */
[--C-:B------:R-:W-:Y:S01]  /*11580*/  FFMA.FTZ R6, R36, c[0x0][0x2d0], -R4.reuse ;  /* 0x0000b40024067a23 */ /* 0x100fe20000010804 */
[C---:B------:R-:W-:Y:S02]  /*11590*/  ISETP.LT.OR P2, PT, R2.reuse, 0x42, P1 ;  /* 0x000000420200780c */ /* 0x040fe40000f41670 */
[C---:B------:R-:W-:Y:S02]  /*115a0*/  ISETP.LT.OR P1, PT, R2.reuse, 0x49, P0 ;  /* 0x000000490200780c */ /* 0x040fe40000721670 */
[----:B------:R-:W-:Y:S01]  /*115b0*/  ISETP.LT.OR P0, PT, R2, 0x4a, P3 ;  /* 0x0000004a0200780c */ /* 0x000fe20001f01670 */
[----:B------:R-:W-:Y:S01]  /*115c0*/  FFMA.FTZ R2, R59, c[0x0][0x2d0], -R4 ;  /* 0x0000b4003b027a23 */ /* 0x000fe20000010804 */
[----:B------:R2:W-:Y:S01]  /*115d0*/  MUFU.EX2 R247, R6 ;  /* 0x0000000600f77308 */ /* 0x0005e20000000800 */
[----:B------:R-:W-:-:S02]  /*115e0*/  FSEL R176, R176, -INF , !P5 ;  /* 0xff800000b0b07808 */ /* 0x000fc40006800000 */
[----:B------:R-:W-:Y:S02]  /*115f0*/  FSEL R179, R179, -INF , !P2 ;  /* 0xff800000b3b37808 */ /* 0x000fe40005000000 */
[----:B------:R-:W-:Y:S02]  /*11600*/  FSEL R178, R178, -INF , !P1 ;  /* 0xff800000b2b27808 */ /* 0x000fe40004800000 */
[----:B------:R-:W-:Y:S01]  /*11610*/  FSEL R177, R177, -INF , !P0 ;  /* 0xff800000b1b17808 */ /* 0x000fe20004000000 */
[----:B-1----:R-:W-:Y:S01]  /*11620*/  FFMA.FTZ R3, R30, c[0x0][0x2d0], -R5 ;  /* 0x0000b4001e037a23 */ /* 0x002fe20000010805 */
[----:B------:R-:W-:Y:S01]  /*11630*/  MUFU.EX2 R241, R0 ;  /* 0x0000000000f17308 */ /* 0x000fe20000000800 */
[----:B--2---:R-:W-:-:S07]  /*11640*/  FFMA.FTZ R6, R38, c[0x0][0x2d0], -R4 ;  /* 0x0000b40026067a23 */ /* 0x004fce0000010804 */
[----:B------:R1:W2:Y:S08]  /*11650*/  MUFU.EX2 R249, R3 ;  /* 0x0000000300f97308 */ /* 0x0002b00000000800 */
[----:B------:R3:W4:Y:S01]  /*11660*/  MUFU.EX2 R246, R6 ;  /* 0x0000000600f67308 */ /* 0x0007220000000800 */
[----:B-1----:R-:W-:-:S07]  /*11670*/  FFMA.FTZ R3, R31, c[0x0][0x2d0], -R5 ;  /* 0x0000b4001f037a23 */ /* 0x002fce0000010805 */
[----:B------:R-:W-:Y:S01]  /*11680*/  MUFU.EX2 R238, R2 ;  /* 0x0000000200ee7308 */ /* 0x000fe20000000800 */
[----:B--2---:R-:W-:Y:S01]  /*11690*/  F2FP.BF16.PACK_AB R12, R249, R119 ;  /* 0x00000077f90c723e */ /* 0x004fe200000010ff */
[----:B---3--:R-:W-:-:S06]  /*116a0*/  FFMA.FTZ R6, R39, c[0x0][0x2d0], -R4 ;  /* 0x0000b40027067a23 */ /* 0x008fcc0000010804 */
[----:B------:R1:W-:Y:S01]  /*116b0*/  MUFU.EX2 R252, R3 ;  /* 0x0000000300fc7308 */ /* 0x0003e20000000800 */
[----:B----4-:R-:W-:-:S07]  /*116c0*/  F2FP.BF16.PACK_AB R9, R246, R247 ;  /* 0x000000f7f609723e */ /* 0x010fce00000010ff */
        /* <DEDUP_REMOVED lines=8> */
[----:B--2---:R-:W-:Y:S01]  /*11750*/  FMNMX.FTZ R6, R109, R7, !PT ;  /* 0x000000076d067209 */ /* 0x004fe20007810000 */
[----:B------:R-:W-:Y:S01]  /*11760*/  FFMA.FTZ R7, R45, c[0x0][0x2d0], -R5 ;  /* 0x0000b4002d077a23 */ /* 0x000fe20000010805 */
[----:B----4-:R-:W-:Y:S02]  /*11770*/  F2FP.BF16.PACK_AB R11, R118, R122 ;  /* 0x0000007a760b723e */ /* 0x010fe400000010ff */
[----:B------:R-:W-:-:S03]  /*11780*/  FMNMX.FTZ R6, R110, R6, !PT ;  /* 0x000000066e067209 */ /* 0x000fc60007810000 */
[----:B------:R2:W-:Y:S01]  /*11790*/  MUFU.EX2 R251, R7 ;  /* 0x0000000700fb7308 */ /* 0x0005e20000000800 */
[----:B-1----:R-:W-:-:S07]  /*117a0*/  FFMA.FTZ R3, R23, c[0x0][0x2d0], -R4 ;  /* 0x0000b40017037a23 */ /* 0x002fce0000010804 */
[----:B------:R1:W-:Y:S01]  /*117b0*/  MUFU.EX2 R243, R3 ;  /* 0x0000000300f37308 */ /* 0x0003e20000000800 */
[----:B--2---:R-:W-:Y:S01]  /*117c0*/  FMNMX.FTZ R7, R112, R6, !PT ;  /* 0x0000000670077209 */ /* 0x004fe20007810000 */
[----:B------:R-:W-:-:S03]  /*117d0*/  FFMA.FTZ R6, R46, c[0x0][0x2d0], -R5 ;  /* 0x0000b4002e067a23 */ /* 0x000fc60000010805 */
[----:B------:R-:W-:-:S03]  /*117e0*/  FMNMX.FTZ R7, R113, R7, !PT ;  /* 0x0000000771077209 */ /* 0x000fc60007810000 */
[----:B------:R-:W-:Y:S01]  /*117f0*/  MUFU.EX2 R117, R6 ;  /* 0x0000000600757308 */ /* 0x000fe20000000800 */
[----:B-1----:R-:W-:-:S07]  /*11800*/  FFMA.FTZ R3, R24, c[0x0][0x2d0], -R4 ;  /* 0x0000b40018037a23 */ /* 0x002fce0000010804 */
        /* <DEDUP_REMOVED lines=11> */
[----:B-1----:R-:W-:Y:S01]  /*118c0*/  FFMA.FTZ R3, R35, c[0x0][0x2d0], -R5 ;  /* 0x0000b40023037a23 */ /* 0x002fe20000010805 */
[----:B--2---:R-:W-:-:S03]  /*118d0*/  F2FP.BF16.PACK_AB R8, R126, R127 ;  /* 0x0000007f7e08723e */ /* 0x004fc600000010ff */
[----:B------:R1:W-:Y:S03]  /*118e0*/  MUFU.EX2 R121, R3 ;  /* 0x0000000300797308 */ /* 0x0003e60000000800 */
[C---:B------:R-:W-:Y:S08]  /*118f0*/  HMMA.16816.F32.BF16 R24, R12.reuse, R80, RZ ;  /* 0x000000500c18723c */ /* 0x040ff000000418ff */
[----:B------:R-:W-:Y:S01]  /*11900*/  HMMA.16816.F32.BF16 R32, R12, R84, RZ ;  /* 0x000000540c20723c */ /* 0x000fe200000418ff */
[----:B-1----:R-:W-:-:S07]  /*11910*/  FFMA.FTZ R3, R37, c[0x0][0x2d0], -R5 ;  /* 0x0000b40025037a23 */ /* 0x002fce0000010805 */
[C---:B------:R-:W-:Y:S01]  /*11920*/  HMMA.16816.F32.BF16 R40, R12.reuse, R78, RZ ;  /* 0x0000004e0c28723c */ /* 0x040fe200000418ff */
[----:B------:R1:W2:Y:S07]  /*11930*/  MUFU.EX2 R120, R3 ;  /* 0x0000000300787308 */ /* 0x0002ae0000000800 */
[C---:B------:R-:W-:Y:S08]  /*11940*/  HMMA.16816.F32.BF16 R36, R12.reuse, R62, RZ ;  /* 0x0000003e0c24723c */ /* 0x040ff000000418ff */
[----:B------:R-:W-:Y:S01]  /*11950*/  HMMA.16816.F32.BF16 R48, R12, R82, RZ ;  /* 0x000000520c30723c */ /* 0x000fe200000418ff */
[----:B-1----:R-:W-:-:S02]  /*11960*/  FMNMX.FTZ R3, R66, R73, !PT ;  /* 0x0000004942037209 */ /* 0x002fc40007810000 */
[----:B--2---:R-:W-:Y:S02]  /*11970*/  F2FP.BF16.PACK_AB R10, R120, R121 ;  /* 0x00000079780a723e */ /* 0x004fe400000010ff */
[----:B------:R-:W-:-:S04]  /*11980*/  FMNMX.FTZ R3, R106, R3, !PT ;  /* 0x000000036a037209 */ /* 0x000fc80007810000 */
[----:B------:R-:W-:Y:S01]  /*11990*/  FMNMX.FTZ R3, R107, R3, !PT ;  /* 0x000000036b037209 */ /* 0x000fe20007810000 */
[----:B------:R-:W-:Y:S03]  /*119a0*/  HMMA.16816.F32.BF16 R28, R8, R88, R20 ;  /* 0x00000058081c723c */ /* 0x000fe60000041814 */
[----:B------:R-:W-:-:S04]  /*119b0*/  FMNMX.FTZ R3, R108, R3, !PT ;  /* 0x000000036c037209 */ /* 0x000fc80007810000 */
[----:B------:R-:W-:Y:S01]  /*119c0*/  FMNMX.FTZ R3, R111, R3, !PT ;  /* 0x000000036f037209 */ /* 0x000fe20007810000 */
[----:B------:R-:W-:Y:S03]  /*119d0*/  HMMA.16816.F32.BF16 R20, R8, R100, R32 ;  /* 0x000000640814723c */ /* 0x000fe60000041820 */
[----:B------:R-:W-:-:S04]  /*119e0*/  FMNMX.FTZ R3, R115, R3, !PT ;  /* 0x0000000373037209 */ /* 0x000fc80007810000 */
[----:B------:R-:W-:-:S04]  /*119f0*/  FMNMX.FTZ R3, R125, R3, !PT ;  /* 0x000000037d037209 */ /* 0x000fc80007810000 */
[----:B------:R-:W-:-:S04]  /*11a00*/  FMNMX.FTZ R3, R129, R3, !PT ;  /* 0x0000000381037209 */ /* 0x000fc80007810000 */
[----:B------:R-:W-:-:S04]  /*11a10*/  FMNMX.FTZ R3, R131, R3, !PT ;  /* 0x0000000383037209 */ /* 0x000fc80007810000 */
[----:B------:R-:W-:-:S04]  /*11a20*/  FMNMX.FTZ R3, R183, R3, !PT ;  /* 0x00000003b7037209 */ /* 0x000fc80007810000 */
[----:B------:R-:W-:-:S04]  /*11a30*/  FMNMX.FTZ R3, R182, R3, !PT ;  /* 0x00000003b6037209 */ /* 0x000fc80007810000 */
[----:B------:R-:W-:-:S04]  /*11a40*/  FMNMX.FTZ R3, R197, R3, !PT ;  /* 0x00000003c5037209 */ /* 0x000fc80007810000 */
[----:B------:R-:W-:Y:S01]  /*11a50*/  FMNMX.FTZ R6, R196, R3, !PT ;  /* 0x00000003c4067209 */ /* 0x000fe20007810000 */
[----:B------:R-:W-:Y:S02]  /*11a60*/  FFMA.FTZ R3, R47, c[0x0][0x2d0], -R5 ;  /* 0x0000b4002f037a23 */ /* 0x000fe40000010805 */
[----:B------:R-:W-:Y:S02]  /*11a70*/  HMMA.16816.F32.BF16 R44, R12, R86, RZ ;  /* 0x000000560c2c723c */ /* 0x000fe400000418ff */
[----:B------:R1:W-:Y:S06]  /*11a80*/  MUFU.EX2 R250, R3 ;  /* 0x0000000300fa7308 */ /* 0x0003ec0000000800 */
[C---:B------:R-:W-:Y:S08]  /*11a90*/  HMMA.16816.F32.BF16 R12, R8.reuse, R92, R24 ;  /* 0x0000005c080c723c */ /* 0x040ff00000041818 */
[----:B------:R-:W-:Y:S01]  /*11aa0*/  HMMA.16816.F32.BF16 R24, R8, R94, R48 ;  /* 0x0000005e0818723c */ /* 0x000fe20000041830 */
[----:B-1----:R-:W-:-:S02]  /*11ab0*/  FMNMX.FTZ R3, R195, R6, !PT ;  /* 0x00000006c3037209 */ /* 0x002fc40007810000 */
[----:B------:R-:W-:Y:S01]  /*11ac0*/  FMNMX.FTZ R6, R114, R7, !PT ;  /* 0x0000000772067209 */ /* 0x000fe20007810000 */
[----:B------:R-:W-:Y:S01]  /*11ad0*/  FFMA.FTZ R7, R52, c[0x0][0x2d0], -R5 ;  /* 0x0000b40034077a23 */ /* 0x000fe20000010805 */
[----:B------:R-:W-:Y:S02]  /*11ae0*/  FMNMX.FTZ R3, R194, R3, !PT ;  /* 0x00000003c2037209 */ /* 0x000fe40007810000 */
[----:B------:R-:W-:Y:S01]  /*11af0*/  FMNMX.FTZ R6, R124, R6, !PT ;  /* 0x000000067c067209 */ /* 0x000fe20007810000 */
[----:B------:R1:W2:Y:S01]  /*11b00*/  MUFU.EX2 R244, R7 ;  /* 0x0000000700f47308 */ /* 0x0002a20000000800 */
[----:B------:R-:W-:Y:S01]  /*11b10*/  FMNMX.FTZ R3, R193, R3, !PT ;  /* 0x00000003c1037209 */ /* 0x000fe20007810000 */
[----:B------:R-:W-:Y:S01]  /*11b20*/  HMMA.16816.F32.BF16 R52, R8, R96, R16 ;  /* 0x000000600834723c */ /* 0x000fe20000041810 */
[----:B------:R-:W-:Y:S02]  /*11b30*/  FMNMX.FTZ R6, R128, R6, !PT ;  /* 0x0000000680067209 */ /* 0x000fe40007810000 */
[----:B------:R-:W-:-:S02]  /*11b40*/  FMNMX.FTZ R3, R192, R3, !PT ;  /* 0x00000003c0037209 */ /* 0x000fc40007810000 */
[----:B------:R-:W-:Y:S02]  /*11b50*/  FMNMX.FTZ R6, R148, R6, !PT ;  /* 0x0000000694067209 */ /* 0x000fe40007810000 */
[----:B------:R-:W-:Y:S01]  /*11b60*/  FMNMX.FTZ R0, R199, R3, !PT ;  /* 0x00000003c7007209 */ /* 0x000fe20007810000 */
[----:B------:R-:W-:Y:S01]  /*11b70*/  FFMA.FTZ R3, R56, c[0x0][0x2d0], -R4 ;  /* 0x0000b40038037a23 */ /* 0x000fe20000010804 */
[----:B------:R-:W-:Y:S01]  /*11b80*/  FMNMX.FTZ R6, R180, R6, !PT ;  /* 0x00000006b4067209 */ /* 0x000fe20007810000 */
[----:B------:R-:W-:Y:S01]  /*11b90*/  HMMA.16816.F32.BF16 R16, R8, R98, R36 ;  /* 0x000000620810723c */ /* 0x000fe20000041824 */
[----:B------:R-:W-:Y:S01]  /*11ba0*/  FMNMX.FTZ R0, R198, R0, !PT ;  /* 0x00000000c6007209 */ /* 0x000fe20007810000 */
[----:B------:R3:W-:Y:S01]  /*11bb0*/  MUFU.EX2 R240, R3 ;  /* 0x0000000300f07308 */ /* 0x0007e20000000800 */
[----:B-1----:R-:W-:-:S03]  /*11bc0*/  FMNMX.FTZ R7, R181, R6, !PT ;  /* 0x00000006b5077209 */ /* 0x002fc60007810000 */
[----:B------:R-:W1:Y:S01]  /*11bd0*/  SHFL.BFLY PT, R6, R0, 0x2, 0x1f ;  /* 0x0c401f0000067f89 */ /* 0x000e6200000e0000 */
[----:B------:R-:W-:Y:S01]  /*11be0*/  FMNMX.FTZ R7, R189, R7, !PT ;  /* 0x00000007bd077209 */ /* 0x000fe20007810000 */
[C---:B------:R-:W-:Y:S08]  /*11bf0*/  HMMA.16816.F32.BF16 R36, R8.reuse, R90, R40 ;  /* 0x0000005a0824723c */ /* 0x040ff00000041828 */
[----:B------:R-:W-:Y:S01]  /*11c00*/  HMMA.16816.F32.BF16 R32, R8, R102, R44 ;  /* 0x000000660820723c */ /* 0x000fe2000004182c */
[----:B---3--:R-:W-:-:S04]  /*11c10*/  FFMA.FTZ R3, R58, c[0x0][0x2d0], -R4 ;  /* 0x0000b4003a037a23 */ /* 0x008fc80000010804 */
[----:B------:R3:W4:Y:S02]  /*11c20*/  MUFU.EX2 R239, R3 ;  /* 0x0000000300ef7308 */ /* 0x0007240000000800 */
[----:B------:R-:W-:Y:S02]  /*11c30*/  F2FP.BF16.PACK_AB R8, R117, R251 ;  /* 0x000000fb7508723e */ /* 0x000fe400000010ff */
[----:B--2---:R-:W-:Y:S02]  /*11c40*/  F2FP.BF16.PACK_AB R10, R244, R250 ;  /* 0x000000faf40a723e */ /* 0x004fe400000010ff */
[----:B-1----:R-:W-:Y:S02]  /*11c50*/  FMNMX.FTZ R0, R0, R6, !PT ;  /* 0x0000000600007209 */ /* 0x002fe40007810000 */
[----:B---3--:R-:W-:-:S03]  /*11c60*/  FMNMX.FTZ R3, R188, R7, !PT ;  /* 0x00000007bc037209 */ /* 0x008fc60007810000 */
[----:B------:R-:W-:Y:S01]  /*11c70*/  SHFL.BFLY PT, R7, R0, 0x1, 0x1f ;  /* 0x0c201f0000077f89 */ /* 0x000fe200000e0000 */
[----:B----4-:R-:W-:Y:S02]  /*11c80*/  F2FP.BF16.PACK_AB R9, R239, R240 ;  /* 0x000000f0ef09723e */ /* 0x010fe400000010ff */
[----:B------:R-:W-:-:S04]  /*11c90*/  FMNMX.FTZ R3, R190, R3, !PT ;  /* 0x00000003be037209 */ /* 0x000fc80007810000 */
[----:B------:R-:W-:Y:S01]  /*11ca0*/  FMNMX.FTZ R2, R191, R3, !PT ;  /* 0x00000003bf027209 */ /* 0x000fe20007810000 */
[----:B------:R-:W-:-:S03]  /*11cb0*/  FFMA.FTZ R3, R64, c[0x0][0x2d0], -R4 ;  /* 0x0000b40040037a23 */ /* 0x000fc60000010804 */
[----:B------:R-:W-:Y:S01]  /*11cc0*/  FMNMX.FTZ R2, R176, R2, !PT ;  /* 0x00000002b0027209 */ /* 0x000fe20007810000 */
[----:B------:R1:W2:Y:S03]  /*11cd0*/  MUFU.EX2 R237, R3 ;  /* 0x0000000300ed7308 */ /* 0x0002a60000000800 */
[----:B-1----:R-:W-:Y:S01]  /*11ce0*/  FMNMX.FTZ R3, R179, R2, !PT ;  /* 0x00000002b3037209 */ /* 0x002fe20007810000 */
[--C-:B------:R-:W-:Y:S01]  /*11cf0*/  FFMA.FTZ R2, R65, c[0x0][0x2d0], -R5.reuse ;  /* 0x0000b40041027a23 */ /* 0x100fe20000010805 */
[----:B--2---:R-:W-:Y:S01]  /*11d00*/  F2FP.BF16.PACK_AB R11, R237, R238 ;  /* 0x000000eeed0b723e */ /* 0x004fe200000010ff */
[----:B------:R-:W-:Y:S01]  /*11d10*/  IMAD.MOV.U32 R65, RZ, RZ, R122 ;  /* 0x000000ffff417224 */ /* 0x000fe200078e007a */
[----:B------:R-:W-:Y:S01]  /*11d20*/  FMNMX.FTZ R3, R178, R3, !PT ;  /* 0x00000003b2037209 */ /* 0x000fe20007810000 */
[----:B------:R1:W2:Y:S03]  /*11d30*/  MUFU.EX2 R236, R2 ;  /* 0x0000000200ec7308 */ /* 0x0002a60000000800 */
[----:B------:R-:W-:Y:S01]  /*11d40*/  FMNMX.FTZ R3, R177, R3, !PT ;  /* 0x00000003b1037209 */ /* 0x000fe20007810000 */
[C---:B------:R-:W-:Y:S04]  /*11d50*/  HMMA.16816.F32.BF16 R48, R8.reuse, R160, R52 ;  /* 0x000000a00830723c */ /* 0x040fe80000041834 */
[----:B------:R-:W3:Y:S04]  /*11d60*/  SHFL.BFLY PT, R6, R3, 0x2, 0x1f ;  /* 0x0c401f0003067f89 */ /* 0x000ee800000e0000 */
[----:B------:R-:W-:Y:S01]  /*11d70*/  HMMA.16816.F32.BF16 R44, R8, R164, R28 ;  /* 0x000000a4082c723c */ /* 0x000fe2000004181c */
[----:B-1----:R-:W-:-:S02]  /*11d80*/  FFMA.FTZ R2, R69, c[0x0][0x2d0], -R5 ;  /* 0x0000b40045027a23 */ /* 0x002fc40000010805 */
[----:B------:R-:W-:Y:S02]  /*11d90*/  IMAD.MOV.U32 R69, RZ, RZ, R121 ;  /* 0x000000ffff457224 */ /* 0x000fe400078e0079 */
[----:B------:R1:W-:Y:S03]  /*11da0*/  MUFU.EX2 R234, R2 ;  /* 0x0000000200ea7308 */ /* 0x0003e60000000800 */
[C---:B------:R-:W-:Y:S08]  /*11db0*/  HMMA.16816.F32.BF16 R40, R8.reuse, R168, R12 ;  /* 0x000000a80828723c */ /* 0x040ff0000004180c */
[----:B------:R-:W-:Y:S01]  /*11dc0*/  HMMA.16816.F32.BF16 R28, R8, R172, R20 ;  /* 0x000000ac081c723c */ /* 0x000fe20000041814 */
[----:B---3--:R-:W-:Y:S01]  /*11dd0*/  FMNMX.FTZ R3, R3, R6, !PT ;  /* 0x0000000603037209 */ /* 0x008fe20007810000 */
[----:B-1----:R-:W-:-:S04]  /*11de0*/  FFMA.FTZ R2, R104, c[0x0][0x2d0], -R5 ;  /* 0x0000b40068027a23 */ /* 0x002fc80000010805 */
[----:B------:R-:W1:Y:S02]  /*11df0*/  SHFL.BFLY PT, R6, R3, 0x1, 0x1f ;  /* 0x0c201f0003067f89 */ /* 0x000e6400000e0000 */
[C---:B------:R-:W-:Y:S01]  /*11e00*/  HMMA.16816.F32.BF16 R16, R8.reuse, R162, R16 ;  /* 0x000000a20810723c */ /* 0x040fe20000041810 */
[----:B------:R3:W4:Y:S07]  /*11e10*/  MUFU.EX2 R235, R2 ;  /* 0x0000000200eb7308 */ /* 0x00072e0000000800 */
[C---:B------:R-:W-:Y:S08]  /*11e20*/  HMMA.16816.F32.BF16 R20, R8.reuse, R166, R36 ;  /* 0x000000a60814723c */ /* 0x040ff00000041824 */
[----:B------:R-:W-:Y:S01]  /*11e30*/  HMMA.16816.F32.BF16 R24, R8, R170, R24 ;  /* 0x000000aa0818723c */ /* 0x000fe20000041818 */
[----:B---3--:R-:W-:-:S02]  /*11e40*/  FFMA.FTZ R2, R68, c[0x0][0x2d0], -R4 ;  /* 0x0000b40044027a23 */ /* 0x008fc40000010804 */
[----:B------:R-:W-:Y:S02]  /*11e50*/  IMAD.MOV.U32 R68, RZ, RZ, R153 ;  /* 0x000000ffff447224 */ /* 0x000fe400078e0099 */
[----:B------:R3:W-:Y:S01]  /*11e60*/  MUFU.EX2 R233, R2 ;  /* 0x0000000200e97308 */ /* 0x0007e20000000800 */
[----:B-1----:R-:W-:Y:S01]  /*11e70*/  FMNMX.FTZ R3, R3, R6, !PT ;  /* 0x0000000603037209 */ /* 0x002fe20007810000 */
[----:B------:R-:W1:Y:S01]  /*11e80*/  LDSM.16.MT88.4 R152, [R205+0x1800] ;  /* 0x00180000cd98783b */ /* 0x000e620000004200 */
[----:B------:R-:W-:Y:S07]  /*11e90*/  HMMA.16816.F32.BF16 R12, R8, R174, R32 ;  /* 0x000000ae080c723c */ /* 0x000fee0000041820 */
[----:B--2---:R-:W-:-:S02]  /*11ea0*/  F2FP.BF16.PACK_AB R8, R236, R241 ;  /* 0x000000f1ec08723e */ /* 0x004fc400000010ff */
[----:B----4-:R-:W-:Y:S01]  /*11eb0*/  F2FP.BF16.PACK_AB R10, R235, R234 ;  /* 0x000000eaeb0a723e */ /* 0x010fe200000010ff */
[--C-:B---3--:R-:W-:Y:S01]  /*11ec0*/  FFMA.FTZ R2, R70, c[0x0][0x2d0], -R4.reuse ;  /* 0x0000b40046027a23 */ /* 0x108fe20000010804 */
[----:B------:R-:W-:Y:S01]  /*11ed0*/  FMNMX.FTZ R70, R0, R7, !PT ;  /* 0x0000000700467209 */ /* 0x000fe20007810000 */
[----:B------:R-:W-:Y:S02]  /*11ee0*/  FFMA.FTZ R0, R74, c[0x0][0x2d0], -R4 ;  /* 0x0000b4004a007a23 */ /* 0x000fe40000010804 */
[----:B------:R2:W3:Y:S01]  /*11ef0*/  MUFU.EX2 R232, R2 ;  /* 0x0000000200e87308 */ /* 0x0004e20000000800 */
[----:B------:R-:W-:Y:S01]  /*11f00*/  FSETP.NEU.FTZ.AND P0, PT, R70, -INF , PT ;  /* 0xff8000004600780b */ /* 0x000fe20003f1d000 */
[----:B------:R-:W-:-:S06]  /*11f10*/  IMAD.MOV.U32 R7, RZ, RZ, R120 ;  /* 0x000000ffff077224 */ /* 0x000fcc00078e0078 */
[----:B------:R4:W-:Y:S01]  /*11f20*/  MUFU.EX2 R231, R0 ;  /* 0x0000000000e77308 */ /* 0x0009e20000000800 */
[----:B--2---:R-:W-:Y:S01]  /*11f30*/  FMUL.FTZ R2, R70, c[0x0][0x2d0] ;  /* 0x0000b40046027a20 */ /* 0x004fe20000410000 */
[----:B---3--:R-:W-:-:S04]  /*11f40*/  F2FP.BF16.PACK_AB R9, R232, R233 ;  /* 0x000000e9e809723e */ /* 0x008fc800000010ff */
[----:B------:R-:W-:Y:S02]  /*11f50*/  FSEL R2, R2, RZ, P0 ;  /* 0x000000ff02027208 */ /* 0x000fe40000000000 */
[----:B------:R-:W-:Y:S01]  /*11f60*/  FSETP.NEU.FTZ.AND P0, PT, R3, -INF , PT ;  /* 0xff8000000300780b */ /* 0x000fe20003f1d000 */
[----:B----4-:R-:W-:Y:S02]  /*11f70*/  FFMA.FTZ R0, R105, c[0x0][0x2d0], -R4 ;  /* 0x0000b40069007a23 */ /* 0x010fe40000010804 */
[--C-:B------:R-:W-:Y:S02]  /*11f80*/  FFMA.FTZ R6, R111, c[0x0][0x2d0], -R2.reuse ;  /* 0x0000b4006f067a23 */ /* 0x100fe40000010802 */
[----:B------:R2:W3:Y:S08]  /*11f90*/  MUFU.EX2 R230, R0 ;  /* 0x0000000000e67308 */ /* 0x0004f00000000800 */
[----:B------:R-:W-:Y:S01]  /*11fa0*/  MUFU.EX2 R224, R6 ;  /* 0x0000000600e07308 */ /* 0x000fe20000000800 */
[----:B--2---:R-:W-:Y:S01]  /*11fb0*/  FFMA.FTZ R0, R66, c[0x0][0x2d0], -R2 ;  /* 0x0000b40042007a23 */ /* 0x004fe20000010802 */
[----:B---3--:R-:W-:Y:S01]  /*11fc0*/  F2FP.BF16.PACK_AB R11, R230, R231 ;  /* 0x000000e7e60b723e */ /* 0x008fe200000010ff */
[----:B------:R-:W-:-:S05]  /*11fd0*/  IMAD.MOV.U32 R66, RZ, RZ, R119 ;  /* 0x000000ffff427224 */ /* 0x000fca00078e0077 */
[----:B------:R2:W-:Y:S01]  /*11fe0*/  MUFU.EX2 R228, R0 ;  /* 0x0000000000e47308 */ /* 0x0005e20000000800 */
[C---:B------:R-:W-:Y:S07]  /*11ff0*/  HMMA.16816.F32.BF16 R56, R8.reuse, R156, R48 ;  /* 0x0000009c0838723c */ /* 0x040fee0000041830 */
[----:B------:R-:W-:Y:S01]  /*12000*/  IMAD.MOV.U32 R51, RZ, RZ, R116 ;  /* 0x000000ffff337224 */ /* 0x000fe200078e0074 */
[----:B------:R-:W-:Y:S01]  /*12010*/  HMMA.16816.F32.BF16 R52, R8, R158, R16 ;  /* 0x0000009e0834723c */ /* 0x000fe20000041810 */
[----:B--2---:R-:W-:-:S02]  /*12020*/  FFMA.FTZ R0, R73, c[0x0][0x2d0], -R2 ;  /* 0x0000b40049007a23 */ /* 0x004fc40000010802 */
[----:B------:R-:W-:Y:S02]  /*12030*/  IMAD.MOV.U32 R73, RZ, RZ, R118 ;  /* 0x000000ffff497224 */ /* 0x000fe400078e0076 */
[----:B------:R2:W3:Y:S03]  /*12040*/  MUFU.EX2 R226, R0 ;  /* 0x0000000000e27308 */ /* 0x0004e60000000800 */
[C---:B------:R-:W-:Y:S08]  /*12050*/  HMMA.16816.F32.BF16 R120, R8.reuse, R144, R40 ;  /* 0x000000900878723c */ /* 0x040ff00000041828 */
[----:B------:R-:W-:Y:S01]  /*12060*/  HMMA.16816.F32.BF16 R132, R8, R146, R24 ;  /* 0x000000920884723c */ /* 0x000fe20000041818 */
[----:B--2---:R-:W-:-:S07]  /*12070*/  FFMA.FTZ R0, R106, c[0x0][0x2d0], -R2 ;  /* 0x0000b4006a007a23 */ /* 0x004fce0000010802 */
[----:B------:R-:W-:Y:S01]  /*12080*/  HMMA.16816.F32.BF16 R136, R8, R140, R28 ;  /* 0x0000008c0888723c */ /* 0x000fe2000004181c */
[----:B------:R2:W-:Y:S02]  /*12090*/  MUFU.EX2 R227, R0 ;  /* 0x0000000000e37308 */ /* 0x0005e40000000800 */
[----:B--2---:R-:W-:-:S05]  /*120a0*/  FFMA.FTZ R0, R107, c[0x0][0x2d0], -R2 ;  /* 0x0000b4006b007a23 */ /* 0x004fca0000010802 */
[C---:B-1----:R-:W-:Y:S01]  /*120b0*/  HMMA.16816.F32.BF16 R104, R8.reuse, R152, R44 ;  /* 0x000000980868723c */ /* 0x042fe2000004182c */
[----:B------:R1:W2:Y:S07]  /*120c0*/  MUFU.EX2 R223, R0 ;  /* 0x0000000000df7308 */ /* 0x0002ae0000000800 */
[----:B------:R-:W-:Y:S01]  /*120d0*/  HMMA.16816.F32.BF16 R44, R8, R142, R12 ;  /* 0x0000008e082c723c */ /* 0x000fe2000004180c */
[----:B-1----:R-:W-:Y:S02]  /*120e0*/  FFMA.FTZ R0, R108, c[0x0][0x2d0], -R2 ;  /* 0x0000b4006c007a23 */ /* 0x002fe40000010802 */
[----:B------:R-:W-:-:S02]  /*120f0*/  IMAD.MOV.U32 R108, RZ, RZ, R117 ;  /* 0x000000ffff6c7224 */ /* 0x000fc400078e0075 */
[----:B------:R1:W-:Y:S03]  /*12100*/  MUFU.EX2 R225, R0 ;  /* 0x0000000000e17308 */ /* 0x0003e60000000800 */
[----:B------:R-:W-:Y:S07]  /*12110*/  HMMA.16816.F32.BF16 R116, R8, R154, R20 ;  /* 0x0000009a0874723c */ /* 0x000fee0000041814 */
[----:B---3--:R-:W-:-:S02]  /*12120*/  F2FP.BF16.PACK_AB R8, R226, R228 ;  /* 0x000000e4e208723e */ /* 0x008fc400000010ff */
[----:B--2---:R-:W-:Y:S01]  /*12130*/  F2FP.BF16.PACK_AB R10, R223, R227 ;  /* 0x000000e3df0a723e */ /* 0x004fe200000010ff */
[----:B-1----:R-:W-:-:S05]  /*12140*/  FMUL.FTZ R0, R3, c[0x0][0x2d0] ;  /* 0x0000b40003007a20 */ /* 0x002fca0000410000 */
[----:B------:R-:W-:-:S05]  /*12150*/  FSEL R0, R0, RZ, P0 ;  /* 0x000000ff00007208 */ /* 0x000fca0000000000 */
        /* <DEDUP_REMOVED lines=21> */
[----:B------:R-:W-:Y:S01]  /*122b0*/  HMMA.16816.F32.BF16 R12, R8, R80, RZ ;  /* 0x00000050080c723c */ /* 0x000fe200000418ff */
[----:B------:R-:W-:Y:S02]  /*122c0*/  IMAD.MOV.U32 R84, RZ, RZ, R69 ;  /* 0x000000ffff547224 */ /* 0x000fe400078e0045 */
[----:B------:R-:W-:-:S04]  /*122d0*/  IMAD.MOV.U32 R85, RZ, RZ, R65 ;  /* 0x000000ffff557224 */ /* 0x000fc800078e0041 */
[----:B------:R-:W-:Y:S01]  /*122e0*/  IMAD.MOV.U32 R81, RZ, RZ, R108 ;  /* 0x000000ffff517224 */ /* 0x000fe200078e006c */
[----:B------:R-:W-:Y:S01]  /*122f0*/  HMMA.16816.F32.BF16 R32, R8, R82, RZ ;  /* 0x000000520820723c */ /* 0x000fe200000418ff */
[----:B-1----:R-:W-:-:S04]  /*12300*/  FFMA.FTZ R6, R113, c[0x0][0x2d0], -R0 ;  /* 0x0000b40071067a23 */ /* 0x002fc80000010800 */
[----:B------:R1:W3:Y:S03]  /*12310*/  MUFU.EX2 R74, R6 ;  /* 0x00000006004a7308 */ /* 0x0002e60000000800 */
[----:B------:R-:W-:Y:S01]  /*12320*/  HMMA.16816.F32.BF16 R40, R8, R86, RZ ;  /* 0x000000560828723c */ /* 0x000fe200000418ff */
[----:B------:R-:W-:-:S06]  /*12330*/  IMAD.MOV.U32 R83, RZ, RZ, R73 ;  /* 0x000000ffff537224 */ /* 0x000fcc00078e0049 */
[----:B------:R-:W-:Y:S01]  /*12340*/  F2FP.BF16.PACK_AB R8, R224, R225 ;  /* 0x000000e1e008723e */ /* 0x000fe200000010ff */
[----:B------:R-:W-:Y:S01]  /*12350*/  IMAD.MOV.U32 R87, RZ, RZ, R126 ;  /* 0x000000ffff577224 */ /* 0x000fe200078e007e */
[----:B--2---:R-:W-:Y:S01]  /*12360*/  F2FP.BF16.PACK_AB R10, R221, R222 ;  /* 0x000000dedd0a723e */ /* 0x004fe200000010ff */
[----:B------:R-:W-:Y:S02]  /*12370*/  IMAD.MOV.U32 R86, RZ, RZ, R127 ;  /* 0x000000ffff567224 */ /* 0x000fe400078e007f */
[--C-:B-1----:R-:W-:Y:S01]  /*12380*/  FFMA.FTZ R6, R114, c[0x0][0x2d0], -R0.reuse ;  /* 0x0000b40072067a23 */ /* 0x102fe20000010800 */
[----:B---3--:R-:W-:Y:S01]  /*12390*/  F2FP.BF16.PACK_AB R9, R74, R75 ;  /* 0x0000004b4a09723e */ /* 0x008fe200000010ff */
[----:B------:R-:W-:Y:S02]  /*123a0*/  LDSM.16.MT88.4 R112, [R205+0x2000] ;  /* 0x00200000cd70783b */ /* 0x000fe40000004200 */
[----:B------:R1:W-:Y:S02]  /*123b0*/  MUFU.EX2 R216, R6 ;  /* 0x0000000600d87308 */ /* 0x0003e40000000800 */
[----:B-1----:R-:W-:-:S06]  /*123c0*/  FFMA.FTZ R6, R124, c[0x0][0x2d0], -R0 ;  /* 0x0000b4007c067a23 */ /* 0x002fcc0000010800 */
[----:B------:R1:W2:Y:S02]  /*123d0*/  MUFU.EX2 R76, R6 ;  /* 0x00000006004c7308 */ /* 0x0002a40000000800 */
[----:B-1----:R-:W-:Y:S01]  /*123e0*/  FFMA.FTZ R6, R187, c[0x0][0x2d0], -R5 ;  /* 0x0000b400bb067a23 */ /* 0x002fe20000010805 */
[----:B--2---:R-:W-:Y:S01]  /*123f0*/  F2FP.BF16.PACK_AB R11, R76, R216 ;  /* 0x000000d84c0b723e */ /* 0x004fe200000010ff */
[----:B------:R-:W-:-:S04]  /*12400*/  IMAD.MOV.U32 R187, RZ, RZ, R51 ;  /* 0x000000ffffbb7224 */ /* 0x000fc800078e0033 */
[----:B------:R1:W-:Y:S01]  /*12410*/  MUFU.EX2 R78, R6 ;  /* 0x00000006004e7308 */ /* 0x0003e20000000800 */
[----:B------:R-:W-:Y:S01]  /*12420*/  LDSM.16.MT88.4 R48, [R204+0x2000] ;  /* 0x00200000cc30783b */ /* 0x000fe20000004200 */
[C---:B------:R-:W-:Y:S08]  /*12430*/  HMMA.16816.F32.BF16 R20, R8.reuse, R96, R20 ;  /* 0x000000600814723c */ /* 0x040ff00000041814 */
[----:B------:R-:W-:Y:S01]  /*12440*/  HMMA.16816.F32.BF16 R36, R8, R98, R36 ;  /* 0x000000620824723c */ /* 0x000fe20000041824 */
[----:B------:R-:W2:Y:S01]  /*12450*/  LDSM.16.MT88.4 R96, [R201+0x2000] ;  /* 0x00200000c960783b */ /* 0x000ea20000004200 */
[----:B-1----:R-:W-:-:S03]  /*12460*/  FFMA.FTZ R6, R186, c[0x0][0x2d0], -R5 ;  /* 0x0000b400ba067a23 */ /* 0x002fc60000010805 */
[----:B------:R-:W3:Y:S01]  /*12470*/  LDL.LU R186, [R1+0x4] ;  /* 0x0000040001ba7983 */ /* 0x000ee20000300800 */
[----:B------:R1:W-:Y:S02]  /*12480*/  MUFU.EX2 R79, R6 ;  /* 0x00000006004f7308 */ /* 0x0003e40000000800 */
[C---:B------:R-:W-:Y:S08]  /*12490*/  HMMA.16816.F32.BF16 R16, R8.reuse, R88, R16 ;  /* 0x000000580810723c */ /* 0x040ff00000041810 */
[----:B------:R-:W-:Y:S01]  /*124a0*/  HMMA.16816.F32.BF16 R124, R8, R92, R12 ;  /* 0x0000005c087c723c */ /* 0x000fe2000004180c */
[----:B-1----:R-:W-:-:S02]  /*124b0*/  FFMA.FTZ R6, R185, c[0x0][0x2d0], -R5 ;  /* 0x0000b400b9067a23 */ /* 0x002fc40000010805 */
[----:B------:R-:W-:-:S04]  /*124c0*/  FFMA.FTZ R5, R184, c[0x0][0x2d0], -R5 ;  /* 0x0000b400b8057a23 */ /* 0x000fc80000010805 */
[----:B------:R1:W-:Y:S01]  /*124d0*/  MUFU.EX2 R77, R5 ;  /* 0x00000005004d7308 */ /* 0x0003e20000000800 */
[----:B------:R-:W-:Y:S02]  /*124e0*/  IMAD.MOV.U32 R184, RZ, RZ, R68 ;  /* 0x000000ffffb87224 */ /* 0x000fe400078e0044 */
[----:B-1----:R-:W-:-:S05]  /*124f0*/  FFMA.FTZ R5, R151, c[0x0][0x2d0], -R4 ;  /* 0x0000b40097057a23 */ /* 0x002fca0000010804 */
[----:B------:R1:W-:Y:S01]  /*12500*/  MUFU.EX2 R68, R5 ;  /* 0x0000000500447308 */ /* 0x0003e20000000800 */
[----:B------:R-:W-:Y:S02]  /*12510*/  IMAD.MOV.U32 R185, RZ, RZ, R66 ;  /* 0x000000ffffb97224 */ /* 0x000fe400078e0042 */
[----:B-1----:R-:W-:-:S05]  /*12520*/  FFMA.FTZ R5, R150, c[0x0][0x2d0], -R4 ;  /* 0x0000b40096057a23 */ /* 0x002fca0000010804 */
[----:B------:R1:W4:Y:S02]  /*12530*/  MUFU.EX2 R69, R5 ;  /* 0x0000000500457308 */ /* 0x0003240000000800 */
[--C-:B-1----:R-:W-:Y:S02]  /*12540*/  FFMA.FTZ R5, R149, c[0x0][0x2d0], -R4.reuse ;  /* 0x0000b40095057a23 */ /* 0x102fe40000010804 */
[----:B------:R-:W-:-:S04]  /*12550*/  FFMA.FTZ R4, R130, c[0x0][0x2d0], -R4 ;  /* 0x0000b40082047a23 */ /* 0x000fc80000010804 */
[----:B------:R1:W-:Y:S02]  /*12560*/  MUFU.EX2 R67, R4 ;  /* 0x0000000400437308 */ /* 0x0003e40000000800 */
[----:B-1----:R-:W-:-:S06]  /*12570*/  FFMA.FTZ R4, R129, c[0x0][0x2d0], -R2 ;  /* 0x0000b40081047a23 */ /* 0x002fcc0000010802 */
[----:B------:R1:W-:Y:S02]  /*12580*/  MUFU.EX2 R66, R4 ;  /* 0x0000000400427308 */ /* 0x0003e40000000800 */
[----:B-1----:R-:W-:-:S06]  /*12590*/  FFMA.FTZ R4, R131, c[0x0][0x2d0], -R2 ;  /* 0x0000b40083047a23 */ /* 0x002fcc0000010802 */
[----:B------:R1:W-:Y:S02]  /*125a0*/  MUFU.EX2 R65, R4 ;  /* 0x0000000400417308 */ /* 0x0003e40000000800 */
[----:B-1----:R-:W-:-:S06]  /*125b0*/  FFMA.FTZ R4, R183, c[0x0][0x2d0], -R2 ;  /* 0x0000b400b7047a23 */ /* 0x002fcc0000010802 */
[----:B------:R1:W-:Y:S02]  /*125c0*/  MUFU.EX2 R62, R4 ;  /* 0x00000004003e7308 */ /* 0x0003e40000000800 */
[----:B-1----:R-:W-:-:S06]  /*125d0*/  FFMA.FTZ R4, R182, c[0x0][0x2d0], -R2 ;  /* 0x0000b400b6047a23 */ /* 0x002fcc0000010802 */
[----:B------:R1:W-:Y:S02]  /*125e0*/  MUFU.EX2 R63, R4 ;  /* 0x00000004003f7308 */ /* 0x0003e40000000800 */
[----:B-1----:R-:W-:Y:S02]  /*125f0*/  FFMA.FTZ R4, R128, c[0x0][0x2d0], -R0 ;  /* 0x0000b40080047a23 */ /* 0x002fe40000010800 */
[----:B------:R-:W1:Y:S04]  /*12600*/  LDSM.16.MT88.4 R128, [R202+0x2000] ;  /* 0x00200000ca80783b */ /* 0x000e680000004200 */
[----:B------:R-:W5:Y:S08]  /*12610*/  MUFU.EX2 R80, R6 ;  /* 0x0000000600507308 */ /* 0x000f700000000800 */
[----:B------:R-:W2:Y:S01]  /*12620*/  MUFU.EX2 R73, R5 ;  /* 0x0000000500497308 */ /* 0x000ea20000000800 */
[----:B----4-:R-:W-:Y:S01]  /*12630*/  F2FP.BF16.PACK_AB R149, R69, R68 ;  /* 0x000000444595723e */ /* 0x010fe200000010ff */
[C---:B------:R-:W-:Y:S06]  /*12640*/  HMMA.16816.F32.BF16 R24, R8.reuse, R100, R24 ;  /* 0x000000640818723c */ /* 0x040fec0000041818 */
[----:B------:R4:W-:Y:S01]  /*12650*/  MUFU.EX2 R60, R4 ;  /* 0x00000004003c7308 */ /* 0x0009e20000000800 */
[----:B-----5:R-:W-:Y:S01]  /*12660*/  F2FP.BF16.PACK_AB R150, R77, R80 ;  /* 0x000000504d96723e */ /* 0x020fe200000010ff */
[----:B------:R-:W-:Y:S01]  /*12670*/  HMMA.16816.F32.BF16 R28, R8, R90, R28 ;  /* 0x0000005a081c723c */ /* 0x000fe2000004181c */
[----:B--2---:R-:W-:-:S07]  /*12680*/  F2FP.BF16.PACK_AB R151, R67, R73 ;  /* 0x000000494397723e */ /* 0x004fce00000010ff */
[----:B------:R-:W-:Y:S01]  /*12690*/  HMMA.16816.F32.BF16 R32, R8, R94, R32 ;  /* 0x0000005e0820723c */ /* 0x000fe20000041820 */
[----:B----4-:R-:W-:Y:S01]  /*126a0*/  FFMA.FTZ R4, R148, c[0x0][0x2d0], -R0 ;  /* 0x0000b40094047a23 */ /* 0x010fe20000010800 */
[----:B------:R-:W-:-:S06]  /*126b0*/  F2FP.BF16.PACK_AB R148, R79, R78 ;  /* 0x0000004e4f94723e */ /* 0x000fcc00000010ff */
[----:B------:R-:W-:Y:S01]  /*126c0*/  HMMA.16816.F32.BF16 R40, R8, R102, R40 ;  /* 0x000000660828723c */ /* 0x000fe20000041828 */
[----:B------:R2:W4:Y:S06]  /*126d0*/  MUFU.EX2 R61, R4 ;  /* 0x00000004003d7308 */ /* 0x00052c0000000800 */
[----:B------:R-:W-:Y:S01]  /*126e0*/  FFMA.FTZ R8, R197, c[0x0][0x2d0], -R2 ;  /* 0x0000b400c5087a23 */ /* 0x000fe20000010802 */
[C---:B------:R-:W-:Y:S08]  /*126f0*/  HMMA.16816.F32.BF16 R88, R148.reuse, R96, R56 ;  /* 0x000000609458723c */ /* 0x040ff00000041838 */
[----:B------:R-:W-:Y:S01]  /*12700*/  HMMA.16816.F32.BF16 R100, R148, R98, R52 ;  /* 0x000000629464723c */ /* 0x000fe20000041834 */
[----:B--2---:R-:W-:-:S04]  /*12710*/  FFMA.FTZ R4, R180, c[0x0][0x2d0], -R0 ;  /* 0x0000b400b4047a23 */ /* 0x004fc80000010800 */
[----:B------:R2:W-:Y:S03]  /*12720*/  MUFU.EX2 R56, R4 ;  /* 0x0000000400387308 */ /* 0x0005e60000000800 */
[C---:B------:R-:W-:Y:S08]  /*12730*/  HMMA.16816.F32.BF16 R104, R148.reuse, R112, R104 ;  /* 0x000000709468723c */ /* 0x040ff00000041868 */
[C---:B------:R-:W-:Y:S08]  /*12740*/  HMMA.16816.F32.BF16 R116, R148.reuse, R114, R116 ;  /* 0x000000729474723c */ /* 0x040ff00000041874 */
[----:B-1----:R-:W-:Y:S01]  /*12750*/  HMMA.16816.F32.BF16 R120, R148, R128, R120 ;  /* 0x000000809478723c */ /* 0x002fe20000041878 */
[----:B--2---:R-:W-:-:S07]  /*12760*/  FFMA.FTZ R4, R181, c[0x0][0x2d0], -R0 ;  /* 0x0000b400b5047a23 */ /* 0x004fce0000010800 */
[C---:B------:R-:W-:Y:S01]  /*12770*/  HMMA.16816.F32.BF16 R132, R148.reuse, R130, R132 ;  /* 0x000000829484723c */ /* 0x040fe20000041884 */
[----:B------:R-:W1:Y:S07]  /*12780*/  MUFU.EX2 R52, R4 ;  /* 0x0000000400347308 */ /* 0x000e6e0000000800 */
[C---:B------:R-:W-:Y:S08]  /*12790*/  HMMA.16816.F32.BF16 R136, R148.reuse, R48, R136 ;  /* 0x000000309488723c */ /* 0x040ff00000041888 */
[----:B------:R-:W-:Y:S01]  /*127a0*/  HMMA.16816.F32.BF16 R148, R148, R50, R44 ;  /* 0x000000329494723c */ /* 0x000fe2000004182c */
[----:B------:R2:W-:Y:S02]  /*127b0*/  MUFU.EX2 R45, R8 ;  /* 0x00000008002d7308 */ /* 0x0005e40000000800 */
[----:B--2---:R-:W-:-:S06]  /*127c0*/  FFMA.FTZ R8, R196, c[0x0][0x2d0], -R2 ;  /* 0x0000b400c4087a23 */ /* 0x004fcc0000010802 */
[----:B------:R2:W5:Y:S01]  /*127d0*/  MUFU.EX2 R46, R8 ;  /* 0x00000008002e7308 */ /* 0x0005620000000800 */
[----:B------:R-:W-:Y:S02]  /*127e0*/  IMAD.MOV.U32 R82, RZ, RZ, R7 ;  /* 0x000000ffff527224 */ /* 0x000fe400078e0007 */
[----:B--2---:R-:W-:-:S05]  /*127f0*/  FFMA.FTZ R8, R195, c[0x0][0x2d0], -R2 ;  /* 0x0000b400c3087a23 */ /* 0x004fca0000010802 */
[----:B------:R2:W-:Y:S01]  /*12800*/  MUFU.EX2 R47, R8 ;  /* 0x00000008002f7308 */ /* 0x0005e20000000800 */
[----:B------:R-:W-:Y:S02]  /*12810*/  F2FP.BF16.PACK_AB R4, R65, R66 ;  /* 0x000000424104723e */ /* 0x000fe400000010ff */
[----:B------:R-:W-:Y:S02]  /*12820*/  F2FP.BF16.PACK_AB R6, R63, R62 ;  /* 0x0000003e3f06723e */ /* 0x000fe400000010ff */
[----:B----4-:R-:W-:Y:S01]  /*12830*/  F2FP.BF16.PACK_AB R5, R61, R60 ;  /* 0x0000003c3d05723e */ /* 0x010fe200000010ff */
[----:B--2---:R-:W-:-:S04]  /*12840*/  FFMA.FTZ R8, R194, c[0x0][0x2d0], -R2 ;  /* 0x0000b400c2087a23 */ /* 0x004fc80000010802 */
[----:B------:R2:W4:Y:S01]  /*12850*/  MUFU.EX2 R53, R8 ;  /* 0x0000000800357308 */ /* 0x0005220000000800 */
[----:B-1----:R-:W-:Y:S01]  /*12860*/  F2FP.BF16.PACK_AB R7, R52, R56 ;  /* 0x000000383407723e */ /* 0x002fe200000010ff */
[----:B--2---:R-:W-:-:S06]  /*12870*/  FFMA.FTZ R8, R193, c[0x0][0x2d0], -R2 ;  /* 0x0000b400c1087a23 */ /* 0x004fcc0000010802 */
[----:B------:R1:W-:Y:S01]  /*12880*/  MUFU.EX2 R54, R8 ;  /* 0x0000000800367308 */ /* 0x0003e20000000800 */
[----:B------:R-:W-:Y:S01]  /*12890*/  HMMA.16816.F32.BF16 R108, R4, R164, R16 ;  /* 0x000000a4046c723c */ /* 0x000fe20000041810 */
[----:B-1----:R-:W-:-:S06]  /*128a0*/  FFMA.FTZ R8, R192, c[0x0][0x2d0], -R2 ;  /* 0x0000b400c0087a23 */ /* 0x002fcc0000010802 */
[----:B------:R1:W-:Y:S01]  /*128b0*/  MUFU.EX2 R55, R8 ;  /* 0x0000000800377308 */ /* 0x0003e20000000800 */
[----:B------:R-:W-:Y:S01]  /*128c0*/  HMMA.16816.F32.BF16 R16, R4, R166, R28 ;  /* 0x000000a60410723c */ /* 0x000fe2000004181c */
[----:B-1----:R-:W-:-:S06]  /*128d0*/  FFMA.FTZ R8, R189, c[0x0][0x2d0], -R0 ;  /* 0x0000b400bd087a23 */ /* 0x002fcc0000010800 */
[----:B------:R1:W-:Y:S02]  /*128e0*/  MUFU.EX2 R28, R8 ;  /* 0x00000008001c7308 */ /* 0x0003e40000000800 */
[----:B-1----:R-:W-:-:S06]  /*128f0*/  FFMA.FTZ R8, R188, c[0x0][0x2d0], -R0 ;  /* 0x0000b400bc087a23 */ /* 0x002fcc0000010800 */
[----:B------:R1:W2:Y:S01]  /*12900*/  MUFU.EX2 R29, R8 ;  /* 0x00000008001d7308 */ /* 0x0002a20000000800 */
[----:B------:R-:W-:Y:S01]  /*12910*/  HMMA.16816.F32.BF16 R92, R4, R160, R20 ;  /* 0x000000a0045c723c */ /* 0x000fe20000041814 */
[----:B-1----:R-:W-:-:S06]  /*12920*/  FFMA.FTZ R8, R190, c[0x0][0x2d0], -R0 ;  /* 0x0000b400be087a23 */ /* 0x002fcc0000010800 */
[----:B------:R1:W-:Y:S01]  /*12930*/  MUFU.EX2 R31, R8 ;  /* 0x00000008001f7308 */ /* 0x0003e20000000800 */
[----:B------:R-:W-:Y:S01]  /*12940*/  HMMA.16816.F32.BF16 R12, R4, R162, R36 ;  /* 0x000000a2040c723c */ /* 0x000fe20000041824 */
[----:B------:R-:W-:Y:S02]  /*12950*/  IMAD.MOV.U32 R183, RZ, RZ, c[0x0][0x2c4] ;  /* 0x0000b100ffb77624 */ /* 0x000fe400078e00ff */
[----:B-1----:R-:W-:-:S04]  /*12960*/  FFMA.FTZ R8, R191, c[0x0][0x2d0], -R0 ;  /* 0x0000b400bf087a23 */ /* 0x002fc80000010800 */
[----:B------:R1:W1:Y:S01]  /*12970*/  MUFU.EX2 R30, R8 ;  /* 0x00000008001e7308 */ /* 0x0002620000000800 */
[----:B------:R-:W-:Y:S01]  /*12980*/  HMMA.16816.F32.BF16 R124, R4, R168, R124 ;  /* 0x000000a8047c723c */ /* 0x000fe2000004187c */
[----:B------:R-:W-:-:S07]  /*12990*/  ISETP.NE.AND P6, PT, R183, 0x1, PT ;  /* 0x00000001b700780c */ /* 0x000fce0003fc5270 */
[----:B------:R-:W-:Y:S01]  /*129a0*/  HMMA.16816.F32.BF16 R32, R4, R170, R32 ;  /* 0x000000aa0420723c */ /* 0x000fe20000041820 */
[----:B-1----:R-:W-:-:S07]  /*129b0*/  FFMA.FTZ R8, R199, c[0x0][0x2d0], -R2 ;  /* 0x0000b400c7087a23 */ /* 0x002fce0000010802 */
[C---:B------:R-:W-:Y:S01]  /*129c0*/  HMMA.16816.F32.BF16 R20, R4.reuse, R172, R24 ;  /* 0x000000ac0414723c */ /* 0x040fe20000041818 */
[----:B------:R-:W-:Y:S01]  /*129d0*/  FFMA.FTZ R2, R198, c[0x0][0x2d0], -R2 ;  /* 0x0000b400c6027a23 */ /* 0x000fe20000010802 */
[----:B------:R1:W-:Y:S06]  /*129e0*/  MUFU.EX2 R44, R8 ;  /* 0x00000008002c7308 */ /* 0x0003ec0000000800 */
[----:B-1----:R-:W-:Y:S02]  /*129f0*/  HMMA.16816.F32.BF16 R8, R4, R174, R40 ;  /* 0x000000ae0408723c */ /* 0x002fe40000041828 */
[----:B------:R1:W-:Y:S02]  /*12a00*/  MUFU.EX2 R40, R2 ;  /* 0x0000000200287308 */ /* 0x0003e40000000800 */
[----:B-1----:R-:W-:-:S06]  /*12a10*/  FFMA.FTZ R2, R176, c[0x0][0x2d0], -R0 ;  /* 0x0000b400b0027a23 */ /* 0x002fcc0000010800 */
[----:B------:R1:W1:Y:S01]  /*12a20*/  MUFU.EX2 R27, R2 ;  /* 0x00000002001b7308 */ /* 0x0002620000000800 */
[----:B-----5:R-:W-:Y:S02]  /*12a30*/  F2FP.BF16.PACK_AB R4, R46, R45 ;  /* 0x0000002d2e04723e */ /* 0x020fe400000010ff */
[----:B----4-:R-:W-:Y:S02]  /*12a40*/  F2FP.BF16.PACK_AB R6, R53, R47 ;  /* 0x0000002f3506723e */ /* 0x010fe400000010ff */
[----:B--2---:R-:W-:Y:S02]  /*12a50*/  F2FP.BF16.PACK_AB R5, R29, R28 ;  /* 0x0000001c1d05723e */ /* 0x004fe400000010ff */
[----:B------:R-:W-:Y:S01]  /*12a60*/  F2FP.BF16.PACK_AB R7, R30, R31 ;  /* 0x0000001f1e07723e */ /* 0x000fe200000010ff */
[----:B-1----:R-:W-:-:S04]  /*12a70*/  FFMA.FTZ R2, R179, c[0x0][0x2d0], -R0 ;  /* 0x0000b400b3027a23 */ /* 0x002fc80000010800 */
[----:B------:R1:W2:Y:S02]  /*12a80*/  MUFU.EX2 R26, R2 ;  /* 0x00000002001a7308 */ /* 0x0002a40000000800 */
[----:B------:R-:W-:Y:S01]  /*12a90*/  HMMA.16816.F32.BF16 R92, R4, R156, R92 ;  /* 0x0000009c045c723c */ /* 0x000fe2000004185c */
[--C-:B-1----:R-:W-:Y:S02]  /*12aa0*/  FFMA.FTZ R2, R178, c[0x0][0x2d0], -R0.reuse ;  /* 0x0000b400b2027a23 */ /* 0x102fe40000010800 */
[----:B------:R-:W-:-:S03]  /*12ab0*/  FFMA.FTZ R0, R177, c[0x0][0x2d0], -R0 ;  /* 0x0000b400b1007a23 */ /* 0x000fc60000010800 */
[----:B------:R1:W4:Y:S02]  /*12ac0*/  MUFU.EX2 R25, R2 ;  /* 0x0000000200197308 */ /* 0x0003240000000800 */
[C---:B------:R-:W-:Y:S06]  /*12ad0*/  HMMA.16816.F32.BF16 R12, R4.reuse, R158, R12 ;  /* 0x0000009e040c723c */ /* 0x040fec000004180c */
[----:B------:R5:W2:Y:S02]  /*12ae0*/  MUFU.EX2 R24, R0 ;  /* 0x0000000000187308 */ /* 0x000aa40000000800 */
[----:B------:R-:W-:Y:S01]  /*12af0*/  HMMA.16816.F32.BF16 R108, R4, R152, R108 ;  /* 0x00000098046c723c */ /* 0x000fe2000004186c */
[----:B-1----:R-:W-:-:S07]  /*12b00*/  @P6 IMAD.HI.U32 R2, R184, c[0x0][0x2c8], RZ ;  /* 0x0000b200b8026a27 */ /* 0x002fce00078e00ff */
[----:B------:R-:W-:Y:S01]  /*12b10*/  HMMA.16816.F32.BF16 R16, R4, R154, R16 ;  /* 0x0000009a0410723c */ /* 0x000fe20000041810 */
[----:B-----5:R-:W-:-:S07]  /*12b20*/  IMAD.MOV.U32 R0, RZ, RZ, R184 ;  /* 0x000000ffff007224 */ /* 0x020fce00078e00b8 */
[----:B------:R-:W-:Y:S01]  /*12b30*/  HMMA.16816.F32.BF16 R124, R4, R144, R124 ;  /* 0x00000090047c723c */ /* 0x000fe2000004187c */
[----:B------:R-:W-:-:S07]  /*12b40*/  @P6 SHF.R.U32.HI R0, RZ, c[0x0][0x2cc], R2 ;  /* 0x0000b300ff006a19 */ /* 0x000fce0000011602 */
[----:B------:R-:W-:Y:S01]  /*12b50*/  HMMA.16816.F32.BF16 R32, R4, R146, R32 ;  /* 0x000000920420723c */ /* 0x000fe20000041820 */
[----:B---3--:R-:W-:-:S07]  /*12b60*/  IMAD.IADD R2, R186, 0x1, R0 ;  /* 0x00000001ba027824 */ /* 0x008fce00078e0200 */
[----:B------:R-:W-:Y:S01]  /*12b70*/  HMMA.16816.F32.BF16 R20, R4, R140, R20 ;  /* 0x0000008c0414723c */ /* 0x000fe20000041814 */
[----:B------:R-:W-:-:S07]  /*12b80*/  FADD.FTZ R0, R64, R218 ;  /* 0x000000da40007221 */ /* 0x000fce0000010000 */
[----:B------:R-:W-:Y:S07]  /*12b90*/  HMMA.16816.F32.BF16 R36, R4, R142, R8 ;  /* 0x0000008e0424723c */ /* 0x000fee0000041808 */
        /* <DEDUP_REMOVED lines=66> */
[----:B--2---:R-:W-:Y:S02]  /*12fc0*/  FADD.FTZ R5, R26, R4 ;  /* 0x000000041a057221 */ /* 0x004fe40000010000 */
[----:B------:R-:W-:Y:S02]  /*12fd0*/  FADD.FTZ R4, R80, R0 ;  /* 0x0000000050047221 */ /* 0x000fe40000010000 */
[----:B------:R-:W-:-:S02]  /*12fe0*/  FADD.FTZ R0, R73, R6 ;  /* 0x0000000649007221 */ /* 0x000fc40000010000 */
[----:B------:R-:W-:Y:S02]  /*12ff0*/  FADD.FTZ R6, R44, R7 ;  /* 0x000000072c067221 */ /* 0x000fe40000010000 */
[----:B------:R-:W-:Y:S02]  /*13000*/  FADD.FTZ R7, R77, R4 ;  /* 0x000000044d077221 */ /* 0x000fe40000010000 */
[----:B------:R-:W-:Y:S02]  /*13010*/  FADD.FTZ R0, R67, R0 ;  /* 0x0000000043007221 */ /* 0x000fe40000010000 */
[----:B----4-:R-:W-:Y:S01]  /*13020*/  FADD.FTZ R5, R25, R5 ;  /* 0x0000000519057221 */ /* 0x010fe20000010000 */
[----:B------:R-:W-:Y:S01]  /*13030*/  STL [R1+0x10], R7 ;  /* 0x0000100701007387 */ /* 0x000fe20000100800 */
[----:B------:R-:W-:-:S03]  /*13040*/  FADD.FTZ R4, R40, R6 ;  /* 0x0000000628047221 */ /* 0x000fc60000010000 */
[----:B------:R1:W-:Y:S01]  /*13050*/  STL [R1+0xc], R0 ;  /* 0x00000c0001007387 */ /* 0x0003e20000100800 */
[----:B------:R-:W-:-:S03]  /*13060*/  IMAD.MOV.U32 R81, RZ, RZ, c[0x0][0x32c] ;  /* 0x0000cb00ff517624 */ /* 0x000fc600078e00ff */
[----:B------:R2:W-:Y:S02]  /*13070*/  STL [R1+0x14], R4 ;  /* 0x0000140401007387 */ /* 0x0005e40000100800 */
[----:B------:R-:W-:Y:S02]  /*13080*/  ISETP.GE.AND P6, PT, R81, 0x1, PT ;  /* 0x000000015100780c */ /* 0x000fe40003fc6270 */
[----:B------:R-:W-:Y:S02]  /*13090*/  F2FP.BF16.PACK_AB R144, R55, R54 ;  /* 0x000000363790723e */ /* 0x000fe400000010ff */
[----:B------:R-:W-:Y:S02]  /*130a0*/  F2FP.BF16.PACK_AB R146, R40, R44 ;  /* 0x0000002c2892723e */ /* 0x000fe400000010ff */
[----:B------:R-:W-:Y:S01]  /*130b0*/  F2FP.BF16.PACK_AB R145, R26, R27 ;  /* 0x0000001b1a91723e */ /* 0x000fe200000010ff */
[----:B-1----:R-:W-:-:S05]  /*130c0*/  FADD.FTZ R0, R24, R5 ;  /* 0x0000000518007221 */ /* 0x002fca0000010000 */
[----:B------:R1:W-:Y:S01]  /*130d0*/  STL [R1+0x18], R0 ;  /* 0x0000180001007387 */ /* 0x0003e20000100800 */
[----:B------:R-:W-:Y:S02]  /*130e0*/  F2FP.BF16.PACK_AB R147, R24, R25 ;  /* 0x000000191893723e */ /* 0x000fe400000010ff */
[----:B------:R-:W-:-:S05]  /*130f0*/  IADD3 R216, R229, -0x2, RZ ;  /* 0xfffffffee5d87810 */ /* 0x000fca0007ffe0ff */
[----:B------:R-:W-:Y:S01]  /*13100*/  HMMA.16816.F32.BF16 R92, R144, R96, R92 ;  /* 0x00000060905c723c */ /* 0x000fe2000004185c */
[----:B--2---:R-:W-:-:S07]  /*13110*/  IADD3 R4, R2, c[0x0][0x328], RZ ;  /* 0x0000ca0002047a10 */ /* 0x004fce0007ffe0ff */
[C---:B------:R-:W-:Y:S08]  /*13120*/  HMMA.16816.F32.BF16 R108, R144.reuse, R112, R108 ;  /* 0x00000070906c723c */ /* 0x040ff0000004186c */
[C---:B------:R-:W-:Y:S08]  /*13130*/  HMMA.16816.F32.BF16 R124, R144.reuse, R128, R124 ;  /* 0x00000080907c723c */ /* 0x040ff0000004187c */
[C---:B------:R-:W-:Y:S08]  /*13140*/  HMMA.16816.F32.BF16 R96, R144.reuse, R98, R12 ;  /* 0x000000629060723c */ /* 0x040ff0000004180c */
[C---:B------:R-:W-:Y:S08]  /*13150*/  HMMA.16816.F32.BF16 R112, R144.reuse, R114, R16 ;  /* 0x000000729070723c */ /* 0x040ff00000041810 */
[C---:B------:R-:W-:Y:S08]  /*13160*/  HMMA.16816.F32.BF16 R128, R144.reuse, R130, R32 ;  /* 0x000000829080723c */ /* 0x040ff00000041820 */
[C---:B------:R-:W-:Y:S08]  /*13170*/  HMMA.16816.F32.BF16 R140, R144.reuse, R48, R20 ;  /* 0x00000030908c723c */ /* 0x040ff00000041814 */
[----:B------:R-:W-:Y:S01]  /*13180*/  HMMA.16816.F32.BF16 R144, R144, R50, R36 ;  /* 0x000000329090723c */ /* 0x000fe20000041824 */
[----:B------:R-:W-:Y:S07]  /*13190*/  @!P6 BRA `(.L_x_933) ;  /* 0x000001100000e947 */ /* 0x000fee0003800000 */
[C---:B-1----:R-:W-:Y:S01]  /*131a0*/  ISETP.GT.AND P0, PT, R2.reuse, RZ, PT ;  /* 0x000000ff0200720c */ /* 0x042fe20003f04270 */
        /* <DEDUP_REMOVED lines=10> */
.L_x_935:
[----:B------:R-:W-:-:S13]  /*13250*/  ISETP.NE.AND P0, PT, R5, 0x1, PT ;  /* 0x000000010500780c */ /* 0x000fda0003f05270 */
[----:B------:R-:W-:-:S05]  /*13260*/  @P0 IMAD.HI.U32 R2, R0, c[0x0][0x330], RZ ;  /* 0x0000cc0000020a27 */ /* 0x000fca00078e00ff */
[----:B------:R-:W-:Y:S02]  /*13270*/  @P0 SHF.R.U32.HI R0, RZ, c[0x0][0x334], R2 ;  /* 0x0000cd00ff000a19 */ /* 0x000fe40000011602 */
.L_x_936:
[----:B------:R-:W-:Y:S05]  /*13280*/  BSYNC B0 ;  /* 0x0000000000007941 */ /* 0x000fea0003800000 */
.L_x_934:
[----:B------:R-:W-:-:S05]  /*13290*/  IMAD R0, R0, R5, c[0x0][0x32c] ;  /* 0x0000cb0000007624 */ /* 0x000fca00078e0205 */
[----:B------:R-:W-:-:S04]  /*132a0*/  IMNMX R4, R4, R0, PT ;  /* 0x0000000004047217 */ /* 0x000fc80003800200 */
.L_x_933:
[----:B-1----:R-:W2:Y:S01]  /*132b0*/  LDL R5, [R1+0x8] ;  /* 0x0000080001057983 */ /* 0x002ea20000100800 */
[----:B------:R-:W-:-:S05]  /*132c0*/  IMAD.HI R0, R4, 0x66666667, RZ ;  /* 0x6666666704007827 */ /* 0x000fca00078e02ff */
[----:B------:R-:W-:-:S04]  /*132d0*/  SHF.R.U32.HI R2, RZ, 0x1f, R0 ;  /* 0x0000001fff027819 */ /* 0x000fc80000011600 */
[----:B------:R-:W-:-:S04]  /*132e0*/  LEA.HI.SX32 R0, R0, R2, 0x1b ;  /* 0x0000000200007211 */ /* 0x000fc800078fdaff */
[----:B--2---:R-:W-:-:S04]  /*132f0*/  IMNMX R5, R5, R0, !PT ;  /* 0x0000000005057217 */ /* 0x004fc80007800200 */
[----:B------:R-:W-:Y:S01]  /*13300*/  ISETP.GE.AND P0, PT, R216, R5, PT ;  /* 0x00000005d800720c */ /* 0x000fe20003f06270 */
[----:B------:R1:W-:-:S12]  /*13310*/  STL [R1], R5 ;  /* 0x0000000501007387 */ /* 0x0003d80000100800 */
[----:B------:R-:W-:Y:S05]  /*13320*/  @!P0 BRA `(.L_x_937) ;  /* 0x0000575000008947 */ /* 0x000fea0003800000 */
[----:B------:R-:W-:Y:S01]  /*13330*/  IMAD.MOV.U32 R85, RZ, RZ, R71 ;  /* 0x000000ffff557224 */ /* 0x000fe200078e0047 */
[----:B------:R-:W-:Y:S01]  /*13340*/  MOV R87, R3 ;  /* 0x0000000300577202 */ /* 0x000fe20000000f00 */
[----:B------:R-:W-:Y:S01]  /*13350*/  IMAD.MOV.U32 R84, RZ, RZ, R72 ;  /* 0x000000ffff547224 */ /* 0x000fe200078e0048 */
[----:B------:R-:W-:Y:S02]  /*13360*/  MOV R86, R70 ;  /* 0x0000004600567202 */ /* 0x000fe40000000f00 */
.L_x_954:
[----:B------:R-:W2:Y:S01]  /*13370*/  LDL R232, [R1+0x8] ;  /* 0x0000080001e87983 */ /* 0x000ea20000100800 */
[----:B------:R-:W-:Y:S04]  /*13380*/  DEPBAR.LE SB0, 0x0 ;  /* 0x000080000000791a */ /* 0x000fe80000000000 */
[----:B------:R-:W2:Y:S01]  /*13390*/  LDL R174, [R1+0x40] ;  /* 0x0000400001ae7983 */ /* 0x000ea20000100800 */
[----:B------:R-:W-:Y:S01]  /*133a0*/  WARPSYNC 0xffffffff ;  /* 0xffffffff00007948 */ /* 0x000fe20003800000 */
[----:B------:R-:W-:Y:S02]  /*133b0*/  ULDC UR4, c[0x0][0x324] ;  /* 0x0000c90000047ab9 */ /* 0x000fe40000000800 */
[----:B------:R-:W2:Y:S01]  /*133c0*/  LDL.64 R172, [R1+0x30] ;  /* 0x0000300001ac7983 */ /* 0x000ea20000100a00 */
[----:B------:R-:W-:Y:S05]  /*133d0*/  ULOP3.LUT UR4, URZ, UR4, URZ, 0x33, !UPT ;  /* 0x000000043f047292 */ /* 0x000fea000f8e333f */
[----:B------:R-:W-:Y:S08]  /*133e0*/  BAR.SYNC.DEFER_BLOCKING 0x0 ;  /* 0x0000000000007b1d */ /* 0x000ff00000010000 */
[----:B------:R-:W-:Y:S08]  /*133f0*/  LDSM.16.M88.4 R80, [R207] ;  /* 0x00000000cf50783b */ /* 0x000ff00000000200 */
[----:B------:R-:W4:Y:S08]  /*13400*/  LDSM.16.M88.4 R16, [R200] ;  /* 0x00000000c810783b */ /* 0x000f300000000200 */
        /* <DEDUP_REMOVED lines=37> */
[----:B------:R-:W-:Y:S01]  /*13660*/  @!P0 SHF.R.S32.HI R0, RZ, 0x1f, R216 ;  /* 0x0000001fff008819 */ /* 0x000fe200000114d8 */
[----:B------:R-:W-:Y:S01]  /*13670*/  @!P0 IMAD.WIDE.U32 R2, R216, c[0x0][0x208], RZ ;  /* 0x00008200d8028a25 */ /* 0x000fe200078e00ff */
[----:B------:R-:W-:Y:S02]  /*13680*/  @!P0 MOV R173, R174 ;  /* 0x000000ae00ad8202 */ /* 0x000fe40000000f00 */
[-C--:B------:R-:W-:Y:S01]  /*13690*/  HMMA.16816.F32.BF16 R12, R164, R162.reuse, R12 ;  /* 0x000000a2a40c723c */ /* 0x080fe2000004180c */
[----:B------:R-:W-:Y:S03]  /*136a0*/  @!P0 MOV R174, c[0x0][0x208] ;  /* 0x0000820000ae8a02 */ /* 0x000fe60000000f00 */
[----:B------:R-:W-:Y:S02]  /*136b0*/  @!P0 IMAD R0, R0, c[0x0][0x208], RZ ;  /* 0x0000820000008a24 */ /* 0x000fe400078e02ff */
[----:B------:R-:W-:Y:S02]  /*136c0*/  @!P0 IMAD.WIDE.U32 R172, R2, 0x50, R172 ;  /* 0x0000005002ac8825 */ /* 0x000fe400078e00ac */
[C---:B------:R-:W-:Y:S01]  /*136d0*/  HMMA.16816.F32.BF16 R16, R156.reuse, R162, R16 ;  /* 0x000000a29c10723c */ /* 0x040fe20000041810 */
[----:B------:R-:W2:Y:S03]  /*136e0*/  LDSM.16.M88.4 R160, [R213] ;  /* 0x00000000d5a0783b */ /* 0x000ea60000000200 */
[----:B------:R-:W-:Y:S01]  /*136f0*/  @!P0 IMAD R0, R216, c[0x0][0x20c], R0 ;  /* 0x00008300d8008a24 */ /* 0x000fe200078e0200 */
[----:B------:R-:W-:Y:S03]  /*13700*/  @!P0 LEA R2, P1, R172, c[0x0][0x1f8], 0x1 ;  /* 0x00007e00ac028a11 */ /* 0x000fe600078208ff */
[-C--:B------:R-:W-:Y:S04]  /*13710*/  HMMA.16816.F32.BF16 R20, R156, R168.reuse, R20 ;  /* 0x000000a89c14723c */ /* 0x080fe80000041814 */
[----:B------:R-:W-:Y:S04]  /*13720*/  @!P0 IADD3 R0, R3, R0, RZ ;  /* 0x0000000003008210 */ /* 0x000fe80007ffe0ff */
[C---:B------:R-:W-:Y:S04]  /*13730*/  HMMA.16816.F32.BF16 R24, R164.reuse, R168, R24 ;  /* 0x000000a8a418723c */ /* 0x040fe80000041818 */
[----:B------:R-:W-:Y:S03]  /*13740*/  @!P0 IMAD R0, R0, 0x50, RZ ;  /* 0x0000005000008824 */ /* 0x000fe600078e02ff */
[----:B------:R-:W-:Y:S01]  /*13750*/  @!P0 MOV R168, 0x5 ;  /* 0x0000000500a88802 */ /* 0x000fe20000000f00 */
[-C--:B------:R-:W-:Y:S04]  /*13760*/  HMMA.16816.F32.BF16 R28, R164, R170.reuse, R28 ;  /* 0x000000aaa41c723c */ /* 0x080fe8000004181c */
[----:B------:R-:W-:Y:S02]  /*13770*/  @!P0 IADD3 R3, R173, R0, RZ ;  /* 0x00000000ad038210 */ /* 0x000fe40007ffe0ff */
[----:B------:R-:W-:Y:S02]  /*13780*/  @!P0 SHF.L.U32 R169, R174, 0x5, RZ ;  /* 0x00000005aea98819 */ /* 0x000fe400000006ff */
[----:B------:R-:W-:Y:S01]  /*13790*/  @!P0 LEA.HI.X R3, R172, c[0x0][0x1fc], R3, 0x1, P1 ;  /* 0x00007f00ac038a11 */ /* 0x000fe200008f0c03 */
[C---:B------:R-:W-:Y:S04]  /*137a0*/  HMMA.16816.F32.BF16 R32, R156.reuse, R170, R32 ;  /* 0x000000aa9c20723c */ /* 0x040fe80000041820 */
[----:B------:R-:W-:Y:S02]  /*137b0*/  @!P0 SHF.L.U64.HI R0, R174, R168, c[0x0][0x20c] ;  /* 0x00008300ae008619 */ /* 0x000fe400000102a8 */
[----:B------:R-:W4:Y:S01]  /*137c0*/  LDSM.16.M88.4 R172, [R212] ;  /* 0x00000000d4ac783b */ /* 0x000f220000000200 */
[-C--:B------:R-:W-:Y:S01]  /*137d0*/  @!P0 IADD3 R178, P2, R2, R169.reuse, RZ ;  /* 0x000000a902b28210 */ /* 0x080fe20007f5e0ff */
[-C--:B-1----:R-:W-:Y:S04]  /*137e0*/  HMMA.16816.F32.BF16 R36, R156, R152.reuse, R36 ;  /* 0x000000989c24723c */ /* 0x082fe80000041824 */
[-C--:B------:R-:W-:Y:S02]  /*137f0*/  @!P0 IADD3.X R179, R3, R0.reuse, RZ, P2, !PT ;  /* 0x0000000003b38210 */ /* 0x080fe400017fe4ff */
[----:B------:R-:W-:Y:S01]  /*13800*/  @!PT LDS RZ, [RZ] ;  /* 0x00000000fffff984 */ /* 0x000fe20000000800 */
[----:B------:R-:W-:Y:S01]  /*13810*/  @!PT LDS RZ, [RZ] ;  /* 0x00000000fffff984 */ /* 0x000fe20000000800 */
[----:B------:R-:W-:Y:S01]  /*13820*/  @!PT LDS RZ, [RZ] ;  /* 0x00000000fffff984 */ /* 0x000fe20000000800 */
[----:B------:R1:W-:Y:S01]  /*13830*/  @!P0 LDGSTS.E.BYPASS.LTC128B.128 [R219+0x100], [R2.64], !P4 ;  /* 0x0010000002db8fae */ /* 0x0003e2000e101d48 */
[-C--:B------:R-:W-:Y:S01]  /*13840*/  @!P0 IADD3 R176, P1, R178, R169.reuse, RZ ;  /* 0x000000a9b2b08210 */ /* 0x080fe20007f3e0ff */
[C---:B------:R-:W-:Y:S04]  /*13850*/  HMMA.16816.F32.BF16 R40, R164.reuse, R152, R40 ;  /* 0x00000098a428723c */ /* 0x040fe80000041828 */
[-C--:B------:R-:W-:Y:S02]  /*13860*/  @!P0 IADD3.X R177, R179, R0.reuse, RZ, P1, !PT ;  /* 0x00000000b3b18210 */ /* 0x080fe40000ffe4ff */
[----:B------:R5:W-:Y:S01]  /*13870*/  @!P0 LDGSTS.E.BYPASS.LTC128B.128 [R219+0x900], [R178.64], !P4 ;  /* 0x00900000b2db8fae */ /* 0x000be2000e101d48 */
[-C--:B------:R-:W-:Y:S01]  /*13880*/  @!P0 IADD3 R168, P2, R176, R169.reuse, RZ ;  /* 0x000000a9b0a88210 */ /* 0x080fe20007f5e0ff */
[-C--:B------:R-:W-:Y:S06]  /*13890*/  HMMA.16816.F32.BF16 R44, R164, R154.reuse, R44 ;  /* 0x0000009aa42c723c */ /* 0x080fec000004182c */
[----:B------:R5:W-:Y:S02]  /*138a0*/  @!P0 LDGSTS.E.BYPASS.LTC128B.128 [R219+0x1100], [R176.64], !P4 ;  /* 0x01100000b0db8fae */ /* 0x000be4000e101d48 */
[C---:B------:R-:W-:Y:S08]  /*138b0*/  HMMA.16816.F32.BF16 R48, R156.reuse, R154, R48 ;  /* 0x0000009a9c30723c */ /* 0x040ff00000041830 */
[-C--:B--2---:R-:W-:Y:S04]  /*138c0*/  HMMA.16816.F32.BF16 R52, R156, R160.reuse, R52 ;  /* 0x000000a09c34723c */ /* 0x084fe80000041834 */
[----:B-1----:R-:W-:Y:S02]  /*138d0*/  @!P0 IADD3 R2, P1, R168, R169, RZ ;  /* 0x000000a9a8028210 */ /* 0x002fe40007f3e0ff */
[-C--:B------:R-:W-:Y:S02]  /*138e0*/  @!P0 IADD3.X R169, R177, R0.reuse, RZ, P2, !PT ;  /* 0x00000000b1a98210 */ /* 0x080fe400017fe4ff */
[C---:B------:R-:W-:Y:S03]  /*138f0*/  HMMA.16816.F32.BF16 R56, R164.reuse, R160, R56 ;  /* 0x000000a0a438723c */ /* 0x040fe60000041838 */
[----:B------:R1:W-:Y:S01]  /*13900*/  @!P0 LDGSTS.E.BYPASS.LTC128B.128 [R219+0x1900], [R168.64], !P4 ;  /* 0x01900000a8db8fae */ /* 0x0003e2000e101d48 */
[----:B------:R-:W-:Y:S04]  /*13910*/  @!P0 IADD3.X R3, R169, R0, RZ, P1, !PT ;  /* 0x00000000a9038210 */ /* 0x000fe80000ffe4ff */
[-C--:B------:R-:W-:Y:S03]  /*13920*/  HMMA.16816.F32.BF16 R60, R164, R162.reuse, R60 ;  /* 0x000000a2a43c723c */ /* 0x080fe6000004183c */
[----:B------:R2:W-:Y:S01]  /*13930*/  @!P0 LDGSTS.E.BYPASS.LTC128B.128 [R219+0x2100], [R2.64], !P4 ;  /* 0x0210000002db8fae */ /* 0x0005e2000e101d48 */
[----:B------:R-:W-:Y:S04]  /*13940*/  ISETP.GT.AND P0, PT, R216, R232, PT ;  /* 0x000000e8d800720c */ /* 0x000fe80003f04270 */
[C---:B------:R-:W-:Y:S03]  /*13950*/  HMMA.16816.F32.BF16 R64, R156.reuse, R162, R64 ;  /* 0x000000a29c40723c */ /* 0x040fe60000041840 */
[----:B-----5:R-:W-:Y:S05]  /*13960*/  LDSM.16.M88.4 R176, [R206] ;  /* 0x00000000ceb0783b */ /* 0x020fea0000000200 */
[-C--:B----4-:R-:W-:Y:S03]  /*13970*/  HMMA.16816.F32.BF16 R68, R156, R172.reuse, R68 ;  /* 0x000000ac9c44723c */ /* 0x090fe60000041844 */
[----:B------:R-:W-:Y:S05]  /*13980*/  LDSM.16.M88.4 R180, [R208+0x2000] ;  /* 0x00200000d0b4783b */ /* 0x000fea0000000200 */
[C---:B------:R-:W-:Y:S03]  /*13990*/  HMMA.16816.F32.BF16 R72, R164.reuse, R172, R72 ;  /* 0x000000aca448723c */ /* 0x040fe60000041848 */
[----:B-1----:R-:W1:Y:S05]  /*139a0*/  LDSM.16.M88.4 R168, [R208] ;  /* 0x00000000d0a8783b */ /* 0x002e6a0000000200 */
[-C--:B------:R-:W-:Y:S03]  /*139b0*/  HMMA.16816.F32.BF16 R76, R164, R174.reuse, R76 ;  /* 0x000000aea44c723c */ /* 0x080fe6000004184c */
[----:B------:R-:W4:Y:S05]  /*139c0*/  LDSM.16.M88.4 R184, [R206+0x800] ;  /* 0x00080000ceb8783b */ /* 0x000f2a0000000200 */
[----:B------:R-:W-:Y:S03]  /*139d0*/  HMMA.16816.F32.BF16 R80, R156, R174, R80 ;  /* 0x000000ae9c50723c */ /* 0x000fe60000041850 */
[----:B------:R-:W5:Y:S08]  /*139e0*/  LDSM.16.M88.4 R152, [R206+0x1000] ;  /* 0x00100000ce98783b */ /* 0x000f700000000200 */
[----:B------:R-:W2:Y:S08]  /*139f0*/  LDSM.16.M88.4 R188, [R206+0x1800] ;  /* 0x00180000cebc783b */ /* 0x000eb00000000200 */
[----:B------:R-:W2:Y:S01]  /*13a00*/  LDSM.16.M88.4 R192, [R206+0x2000] ;  /* 0x00200000cec0783b */ /* 0x000ea20000000200 */
[-C--:B-1----:R-:W-:Y:S07]  /*13a10*/  HMMA.16816.F32.BF16 R4, R168, R176.reuse, R4 ;  /* 0x000000b0a804723c */ /* 0x082fee0000041804 */
[----:B------:R-:W-:Y:S01]  /*13a20*/  LDSM.16.M88.4 R160, [R209] ;  /* 0x00000000d1a0783b */ /* 0x000fe20000000200 */
[C---:B------:R-:W-:Y:S07]  /*13a30*/  HMMA.16816.F32.BF16 R8, R180.reuse, R176, R8 ;  /* 0x000000b0b408723c */ /* 0x040fee0000041808 */
[----:B------:R-:W1:Y:S01]  /*13a40*/  LDSM.16.M88.4 R196, [R203] ;  /* 0x00000000cbc4783b */ /* 0x000e620000000200 */
[-C--:B------:R-:W-:Y:S07]  /*13a50*/  HMMA.16816.F32.BF16 R12, R180, R178.reuse, R12 ;  /* 0x000000b2b40c723c */ /* 0x080fee000004180c */
[----:B------:R-:W1:Y:S01]  /*13a60*/  LDSM.16.M88.4 R156, [R209+0x2000] ;  /* 0x00200000d19c783b */ /* 0x000e620000000200 */
[C---:B------:R-:W-:Y:S07]  /*13a70*/  HMMA.16816.F32.BF16 R16, R168.reuse, R178, R16 ;  /* 0x000000b2a810723c */ /* 0x040fee0000041810 */
[----:B------:R-:W0:Y:S01]  /*13a80*/  LDGDEPBAR ;  /* 0x00000000000079af */ /* 0x000e220000000000 */
        /* <DEDUP_REMOVED lines=22> */
[----:B------:R-:W-:Y:S02]  /*13bf0*/  FMUL.FTZ R3, R10, c[0x0][0x320] ;  /* 0x0000c8000a037a20 */ /* 0x000fe40000410000 */
[----:B------:R-:W-:Y:S04]  /*13c00*/  FMUL.FTZ R2, R11, c[0x0][0x320] ;  /* 0x0000c8000b027a20 */ /* 0x000fe80000410000 */
[----:B------:R-:W4:Y:S10]  /*13c10*/  MUFU.TANH R227, R3 ;  /* 0x0000000300e37308 */ /* 0x000f340000002400 */
[----:B------:R-:W2:Y:S01]  /*13c20*/  MUFU.TANH R226, R2 ;  /* 0x0000000200e27308 */ /* 0x000ea20000002400 */
        /* <DEDUP_REMOVED lines=38> */
[----:B---3--:R-:W-:Y:S01]  /*13e90*/  @P0 MOV R5, R217 ;  /* 0x000000d900050202 */ /* 0x008fe20000000f00 */
[-C--:B------:R-:W-:Y:S01]  /*13ea0*/  HMMA.16816.F32.BF16 R60, R156, R6.reuse, R60 ;  /* 0x000000069c3c723c */ /* 0x080fe2000004183c */
[----:B------:R-:W-:Y:S02]  /*13eb0*/  MOV R217, c[0x0][0x2c4] ;  /* 0x0000b10000d97a02 */ /* 0x000fe40000000f00 */
[----:B------:R1:W3:Y:S02]  /*13ec0*/  MUFU.TANH R224, R0 ;  /* 0x0000000000e07308 */ /* 0x0002e40000002400 */
[----:B------:R-:W-:Y:S03]  /*13ed0*/  ISETP.NE.AND P3, PT, R217, 0x1, PT ;  /* 0x00000001d900780c */ /* 0x000fe60003f65270 */
[C---:B------:R-:W-:Y:S05]  /*13ee0*/  HMMA.16816.F32.BF16 R64, R160.reuse, R6, R64 ;  /* 0x00000006a040723c */ /* 0x040fea0000041840 */
[----:B------:R3:W3:Y:S02]  /*13ef0*/  MUFU.TANH R182, R2 ;  /* 0x0000000200b67308 */ /* 0x0006e40000002400 */
[----:B------:R-:W-:Y:S01]  /*13f00*/  @P0 MOV R7, c[0x0][0x1e0] ;  /* 0x0000780000070a02 */ /* 0x000fe20000000f00 */
[-C--:B-----5:R-:W-:Y:S04]  /*13f10*/  HMMA.16816.F32.BF16 R68, R160, R8.reuse, R68 ;  /* 0x00000008a044723c */ /* 0x0a0fe80000041844 */
[----:B--2---:R-:W-:Y:S04]  /*13f20*/  FMUL.FTZ R3, R58, c[0x0][0x320] ;  /* 0x0000c8003a037a20 */ /* 0x004fe80000410000 */
[----:B------:R2:W2:Y:S01]  /*13f30*/  MUFU.TANH R167, R3 ;  /* 0x0000000300a77308 */ /* 0x0004a20000002400 */
[C---:B------:R-:W-:Y:S04]  /*13f40*/  HMMA.16816.F32.BF16 R72, R156.reuse, R8, R72 ;  /* 0x000000089c48723c */ /* 0x040fe80000041848 */
[----:B-1----:R-:W-:Y:S04]  /*13f50*/  FMUL.FTZ R0, R15, c[0x0][0x320] ;  /* 0x0000c8000f007a20 */ /* 0x002fe80000410000 */
[-C--:B------:R-:W-:Y:S01]  /*13f60*/  HMMA.16816.F32.BF16 R76, R156, R10.reuse, R76 ;  /* 0x0000000a9c4c723c */ /* 0x080fe2000004184c */
[----:B------:R1:W1:Y:S03]  /*13f70*/  MUFU.TANH R223, R0 ;  /* 0x0000000000df7308 */ /* 0x0002660000002400 */
[----:B---3--:R-:W-:Y:S04]  /*13f80*/  FMUL.FTZ R2, R59, c[0x0][0x320] ;  /* 0x0000c8003b027a20 */ /* 0x008fe80000410000 */
[----:B------:R-:W-:Y:S03]  /*13f90*/  HMMA.16816.F32.BF16 R80, R160, R10, R80 ;  /* 0x0000000aa050723c */ /* 0x000fe60000041850 */
[----:B------:R3:W3:Y:S11]  /*13fa0*/  MUFU.TANH R166, R2 ;  /* 0x0000000200a67308 */ /* 0x0006f60000002400 */
[----:B------:R-:W-:Y:S02]  /*13fb0*/  @!UPT UIADD3 URZ, URZ, URZ, URZ ;  /* 0x0000003f3f3ff290 */ /* 0x000fe4000fffe03f */
[----:B--2---:R-:W-:Y:S02]  /*13fc0*/  FMUL.FTZ R3, R76, c[0x0][0x320] ;  /* 0x0000c8004c037a20 */ /* 0x004fe40000410000 */
[----:B-1----:R-:W-:Y:S02]  /*13fd0*/  FMUL.FTZ R0, R16, c[0x0][0x320] ;  /* 0x0000c80010007a20 */ /* 0x002fe40000410000 */
[----:B------:R-:W-:Y:S02]  /*13fe0*/  FMUL.FTZ R6, R79, c[0x0][0x320] ;  /* 0x0000c8004f067a20 */ /* 0x000fe40000410000 */
[----:B------:R1:W2:Y:S02]  /*13ff0*/  MUFU.TANH R175, R0 ;  /* 0x0000000000af7308 */ /* 0x0002a40000002400 */
[----:B------:R-:W-:Y:S02]  /*14000*/  FMUL.FTZ R9, R80, c[0x0][0x320] ;  /* 0x0000c80050097a20 */ /* 0x000fe40000410000 */
[----:B---3--:R-:W-:Y:S02]  /*14010*/  FMUL.FTZ R2, R75, c[0x0][0x320] ;  /* 0x0000c8004b027a20 */ /* 0x008fe40000410000 */
[----:B-1----:R-:W-:Y:S04]  /*14020*/  FMUL.FTZ R0, R17, c[0x0][0x320] ;  /* 0x0000c80011007a20 */ /* 0x002fe80000410000 */
        /* <DEDUP_REMOVED lines=10> */
[----:B------:R-:W1:Y:S10]  /*140d0*/  MUFU.TANH R22, R9 ;  /* 0x0000000900167308 */ /* 0x000e740000002400 */
        /* <DEDUP_REMOVED lines=62> */
[----:B-----5:R-:W-:Y:S02]  /*144c0*/  FMUL.FTZ R0, R57, c[0x0][0x320] ;  /* 0x0000c80039007a20 */ /* 0x020fe40000410000 */
[----:B------:R-:W5:Y:S06]  /*144d0*/  LDL R57, [R1+0x24] ;  /* 0x0000240001397983 */ /* 0x000f6c0000100800 */
[----:B------:R1:W1:Y:S02]  /*144e0*/  MUFU.TANH R55, R0 ;  /* 0x0000000000377308 */ /* 0x0002640000002400 */
[----:B-1----:R-:W-:Y:S02]  /*144f0*/  FMUL.FTZ R0, R60, c[0x0][0x320] ;  /* 0x0000c8003c007a20 */ /* 0x002fe40000410000 */
[----:B------:R-:W2:Y:S06]  /*14500*/  LDL R60, [R1+0x1c] ;  /* 0x00001c00013c7983 */ /* 0x000eac0000100800 */
[----:B------:R1:W1:Y:S02]  /*14510*/  MUFU.TANH R53, R0 ;  /* 0x0000000000357308 */ /* 0x0002640000002400 */
[----:B-1----:R-:W-:Y:S08]  /*14520*/  FMUL.FTZ R0, R61, c[0x0][0x320] ;  /* 0x0000c8003d007a20 */ /* 0x002ff00000410000 */
[----:B------:R1:W1:Y:S02]  /*14530*/  MUFU.TANH R52, R0 ;  /* 0x0000000000347308 */ /* 0x0002640000002400 */
[----:B-1----:R-:W-:Y:S02]  /*14540*/  FMUL.FTZ R0, R62, c[0x0][0x320] ;  /* 0x0000c8003e007a20 */ /* 0x002fe40000410000 */
[----:B------:R-:W2:Y:S06]  /*14550*/  LDL R62, [R1+0x20] ;  /* 0x00002000013e7983 */ /* 0x000eac0000100800 */
        /* <DEDUP_REMOVED lines=10> */
[----:B-1----:R-:W-:Y:S08]  /*14600*/  FMUL.FTZ R0, R67, c[0x0][0x320] ;  /* 0x0000c80043007a20 */ /* 0x002ff00000410000 */
[----:B------:R-:W1:Y:S10]  /*14610*/  MUFU.TANH R67, R6 ;  /* 0x0000000600437308 */ /* 0x000e740000002400 */
[----:B------:R1:W1:Y:S02]  /*14620*/  MUFU.TANH R45, R0 ;  /* 0x00000000002d7308 */ /* 0x0002640000002400 */
[----:B-1----:R-:W-:Y:S01]  /*14630*/  FMUL.FTZ R0, R68, c[0x0][0x320] ;  /* 0x0000c80044007a20 */ /* 0x002fe20000410000 */
[----:B------:R-:W-:Y:S07]  /*14640*/  MOV R68, c[0x0][0x32c] ;  /* 0x0000cb0000447a02 */ /* 0x000fee0000000f00 */
[----:B------:R1:W1:Y:S01]  /*14650*/  MUFU.TANH R30, R0 ;  /* 0x00000000001e7308 */ /* 0x0002620000002400 */
[----:B------:R-:W-:Y:S01]  /*14660*/  ISETP.GE.AND P5, PT, R68, 0x1, PT ;  /* 0x000000014400780c */ /* 0x000fe20003fa6270 */
        /* <DEDUP_REMOVED lines=39> */
[----:B------:R-:W-:Y:S03]  /*148e0*/  @P0 IADD3 R8, P1, R2, R4, RZ ;  /* 0x0000000402080210 */ /* 0x000fe60007f3e0ff */
        /* <DEDUP_REMOVED lines=11> */
[----:B------:R3:W1:Y:S01]  /*149a0*/  MUFU.TANH R25, R4 ;  /* 0x0000000400197308 */ /* 0x0006620000002400 */
[----:B------:R-:W-:Y:S01]  /*149b0*/  @P0 IADD3.X R9, R3, R0, RZ, P1, !PT ;  /* 0x0000000003090210 */ /* 0x000fe20000ffe4ff */
[----:B------:R-:W-:Y:S05]  /*149c0*/  IMAD R0, R216, -0x50, RZ ;  /* 0xffffffb0d8007824 */ /* 0x000fea00078e02ff */
[----:B------:R1:W-:Y:S08]  /*149d0*/  @P0 LDGSTS.E.BYPASS.LTC128B.128 [R219+0x4900], [R8.64], !P4 ;  /* 0x0490000008db0fae */ /* 0x0003f0000e101d48 */
[----:B------:R-:W0:Y:S08]  /*149e0*/  LDGDEPBAR ;  /* 0x00000000000079af */ /* 0x000e300000000000 */
[----:B---3--:R-:W3:Y:S01]  /*149f0*/  SHFL.IDX PT, R4, R5, RZ, 0x1c1f ;  /* 0x001c1fff05047589 */ /* 0x008ee200000e0000 */
[----:B--2---:R-:W-:Y:S04]  /*14a00*/  FMUL.FTZ R2, R83, c[0x0][0x320] ;  /* 0x0000c80053027a20 */ /* 0x004fe80000410000 */
[----:B------:R5:W2:Y:S02]  /*14a10*/  MUFU.TANH R24, R2 ;  /* 0x0000000200187308 */ /* 0x000aa40000002400 */
[----:B-----5:R-:W-:Y:S04]  /*14a20*/  IADD3 R2, -R57, 0x1, R0 ;  /* 0x0000000139027810 */ /* 0x020fe80007ffe100 */
[----:B------:R-:W-:Y:S04]  /*14a30*/  IADD3 R2, -R60, R2, R62 ;  /* 0x000000023c027210 */ /* 0x000fe80007ffe13e */
[C---:B-1----:R-:W-:Y:S02]  /*14a40*/  IADD3 R6, R2.reuse, c[0x0][0x328], RZ ;  /* 0x0000ca0002067a10 */ /* 0x042fe40007ffe0ff */
[----:B------:R-:W-:Y:S02]  /*14a50*/  IADD3 R7, R2, UR4, RZ ;  /* 0x0000000402077c10 */ /* 0x000fe4000fffe0ff */
[----:B---3--:R-:W-:Y:S02]  /*14a60*/  IADD3 R3, R6, R4, RZ ;  /* 0x0000000406037210 */ /* 0x008fe40007ffe0ff */
[----:B------:R-:W-:Y:S01]  /*14a70*/  IADD3 R2, R4, R7, RZ ;  /* 0x0000000704027210 */ /* 0x000fe20007ffe0ff */
[----:B------:R-:W-:-:S05]  /*14a80*/  @!P5 BRA `(.L_x_938) ;  /* 0x000001800000d947 */ /* 0x000fca0003800000 */
[----:B--2-4-:R-:W-:Y:S01]  /*14a90*/  IADD3 R4, -R60, R62, R4 ;  /* 0x0000003e3c047210 */ /* 0x014fe20007ffe104 */
[----:B------:R-:W-:Y:S03]  /*14aa0*/  BSSY B0, `(.L_x_939) ;  /* 0x0000011000007945 */ /* 0x000fe60003800000 */
        /* <DEDUP_REMOVED lines=11> */
.L_x_940:
[----:B------:R-:W-:Y:S04]  /*14b60*/  MOV R8, c[0x0][0x32c] ;  /* 0x0000cb0000087a02 */ /* 0x000fe80000000f00 */
[----:B------:R-:W-:Y:S11]  /*14b70*/  ISETP.NE.AND P0, PT, R8, 0x1, PT ;  /* 0x000000010800780c */ /* 0x000ff60003f05270 */
[----:B------:R-:W-:Y:S02]  /*14b80*/  @!UPT UIADD3 URZ, URZ, URZ, URZ ;  /* 0x0000003f3f3ff290 */ /* 0x000fe4000fffe03f */
[----:B------:R-:W-:Y:S05]  /*14b90*/  @P0 IMAD.HI.U32 R8, R4, c[0x0][0x330], RZ ;  /* 0x0000cc0004080a27 */ /* 0x000fea00078e00ff */
[----:B------:R-:W-:Y:S02]  /*14ba0*/  @P0 SHF.R.U32.HI R4, RZ, c[0x0][0x334], R8 ;  /* 0x0000cd00ff040a19 */ /* 0x000fe40000011608 */
.L_x_941:
[----:B------:R-:W-:Y:S05]  /*14bb0*/  BSYNC B0 ;  /* 0x0000000000007941 */ /* 0x000fea0003800000 */
.L_x_939:
[----:B------:R-:W-:Y:S04]  /*14bc0*/  IMAD.IADD R8, R0, 0x1, -R57 ;  /* 0x0000000100087824 */ /* 0x000fe800078e0a39 */
[----:B------:R-:W-:Y:S05]  /*14bd0*/  IMAD R4, R4, c[0x0][0x32c], R8 ;  /* 0x0000cb0004047a24 */ /* 0x000fea00078e0208 */
[----:B------:R-:W-:Y:S02]  /*14be0*/  IADD3 R8, R4, c[0x0][0x32c], RZ ;  /* 0x0000cb0004087a10 */ /* 0x000fe40007ffe0ff */
[----:B------:R-:W-:Y:S02]  /*14bf0*/  IMNMX R2, R2, R4, !PT ;  /* 0x0000000402027217 */ /* 0x000fe40007800200 */
[----:B------:R-:W-:Y:S02]  /*14c00*/  IMNMX R3, R3, R8, PT ;  /* 0x0000000803037217 */ /* 0x000fe40003800200 */
.L_x_938:
[C---:B--2-4-:R-:W-:Y:S01]  /*14c10*/  ISETP.GE.AND P0, PT, R0.reuse, 0x2, PT ;  /* 0x000000020000780c */ /* 0x054fe20003f06270 */
[----:B------:R-:W1:Y:S01]  /*14c20*/  SHFL.IDX PT, R4, R5, 0x1, 0x1c1f ;  /* 0x003c1f0005047f89 */ /* 0x000e6200000e0000 */
[----:B------:R-:W-:Y:S02]  /*14c30*/  ISETP.GE.AND P1, PT, R0, 0x1, PT ;  /* 0x000000010000780c */ /* 0x000fe40003f26270 */
[----:B------:R-:W-:Y:S02]  /*14c40*/  P2R R20, PR, RZ, 0x1 ;  /* 0x00000001ff147803 */ /* 0x000fe40000000000 */
[C---:B------:R-:W-:Y:S02]  /*14c50*/  ISETP.GT.AND P0, PT, R2.reuse, 0x1, !P0 ;  /* 0x000000010200780c */ /* 0x040fe40004704270 */
[----:B------:R-:W-:Y:S02]  /*14c60*/  P2R R21, PR, RZ, 0x2 ;  /* 0x00000002ff157803 */ /* 0x000fe40000000000 */
[----:B------:R-:W-:Y:S02]  /*14c70*/  ISETP.GT.AND P1, PT, R2, RZ, !P1 ;  /* 0x000000ff0200720c */ /* 0x000fe40004f24270 */
[C---:B------:R-:W-:Y:S02]  /*14c80*/  ISETP.LT.OR P0, PT, R3.reuse, 0x2, P0 ;  /* 0x000000020300780c */ /* 0x040fe40000701670 */
[----:B------:R-:W-:Y:S02]  /*14c90*/  ISETP.GE.AND P2, PT, R0, 0x9, PT ;  /* 0x000000090000780c */ /* 0x000fe40003f46270 */
[C---:B------:R-:W-:Y:S02]  /*14ca0*/  ISETP.LT.OR P1, PT, R3.reuse, 0x1, P1 ;  /* 0x000000010300780c */ /* 0x040fe40000f21670 */
        /* <DEDUP_REMOVED lines=13> */
[C---:B------:R-:W-:Y:S02]  /*14d80*/  ISETP.LT.OR P0, PT, R3.reuse, 0x11, P0 ;  /* 0x000000110300780c */ /* 0x040fe40000701670 */
        /* <DEDUP_REMOVED lines=33> */
[C---:B------:R-:W-:Y:S02]  /*14fa0*/  ISETP.GE.AND P6, PT, R0.reuse, 0x31, PT ;  /* 0x000000310000780c */ /* 0x040fe40003fc6270 */
[----:B------:R-:W-:Y:S02]  /*14fb0*/  ISETP.LT.OR P0, PT, R3, 0x2a, P0 ;  /* 0x0000002a0300780c */ /* 0x000fe40000701670 */
[----:B------:R-:W-:Y:S02]  /*14fc0*/  ISETP.GE.AND P5, PT, R0, 0x32, PT ;  /* 0x000000320000780c */ /* 0x000fe40003fa6270 */
[----:B------:R-:W-:Y:S02]  /*14fd0*/  FSEL R155, R37, -INF , !P0 ;  /* 0xff800000259b7808 */ /* 0x000fe40004000000 */
[----:B------:R-:W-:Y:S02]  /*14fe0*/  ISETP.GT.AND P0, PT, R2, 0x30, !P6 ;  /* 0x000000300200780c */ /* 0x000fe40007704270 */
[----:B------:R-:W-:Y:S02]  /*14ff0*/  ISETP.GE.AND P3, PT, R0, 0x39, PT ;  /* 0x000000390000780c */ /* 0x000fe40003f66270 */
[C---:B------:R-:W-:Y:S02]  /*15000*/  ISETP.LT.OR P0, PT, R3.reuse, 0x31, P0 ;  /* 0x000000310300780c */ /* 0x040fe40000701670 */
        /* <DEDUP_REMOVED lines=8> */
[----:B------:R-:W-:Y:S02]  /*15090*/  ISETP.GE.AND P1, PT, R0, 0x41, PT ;  /* 0x000000410000780c */ /* 0x000fe40003f26270 */
[----:B------:R-:W-:Y:S04]  /*150a0*/  ISETP.LT.OR P0, PT, R3, 0x39, P0 ;  /* 0x000000390300780c */ /* 0x000fe80000701670 */
[----:B------:R-:W-:Y:S02]  /*150b0*/  FSEL R180, R33, -INF , !P0 ;  /* 0xff80000021b47808 */ /* 0x000fe40004000000 */
[C---:B------:R-:W-:Y:S04]  /*150c0*/  ISETP.GT.AND P0, PT, R2.reuse, 0x39, !P2 ;  /* 0x000000390200780c */ /* 0x040fe80005704270 */
[----:B------:R-:W-:Y:S04]  /*150d0*/  ISETP.LT.OR P0, PT, R3, 0x3a, P0 ;  /* 0x0000003a0300780c */ /* 0x000fe80000701670 */
[----:B------:R-:W-:Y:S02]  /*150e0*/  FSEL R181, R31, -INF , !P0 ;  /* 0xff8000001fb57808 */ /* 0x000fe40004000000 */
[----:B------:R-:W-:Y:S04]  /*150f0*/  ISETP.GT.AND P0, PT, R2, 0x40, !P1 ;  /* 0x000000400200780c */ /* 0x000fe80004f04270 */
[C---:B------:R-:W-:Y:S04]  /*15100*/  ISETP.LT.OR P0, PT, R3.reuse, 0x41, P0 ;  /* 0x000000410300780c */ /* 0x040fe80000701670 */
[----:B------:R-:W-:Y:S02]  /*15110*/  FSEL R194, R30, -INF , !P0 ;  /* 0xff8000001ec27808 */ /* 0x000fe40004000000 */
[----:B------:R-:W-:Y:S04]  /*15120*/  ISETP.GE.AND P0, PT, R0, 0x42, PT ;  /* 0x000000420000780c */ /* 0x000fe80003f06270 */
[----:B------:R-:W-:Y:S02]  /*15130*/  P2R R9, PR, RZ, 0x1 ;  /* 0x00000001ff097803 */ /* 0x000fe40000000000 */
[----:B------:R-:W-:Y:S04]  /*15140*/  ISETP.GT.AND P0, PT, R2, 0x41, !P0 ;  /* 0x000000410200780c */ /* 0x000fe80004704270 */
[----:B------:R-:W-:Y:S04]  /*15150*/  ISETP.LT.OR P0, PT, R3, 0x42, P0 ;  /* 0x000000420300780c */ /* 0x000fe80000701670 */
[----:B------:R-:W-:Y:S02]  /*15160*/  FSEL R195, R27, -INF , !P0 ;  /* 0xff8000001bc37808 */ /* 0x000fe40004000000 */
[----:B------:R-:W-:Y:S04]  /*15170*/  ISETP.GE.AND P0, PT, R0, 0x49, PT ;  /* 0x000000490000780c */ /* 0x000fe80003f06270 */
[----:B------:R-:W-:Y:S02]  /*15180*/  P2R R8, PR, RZ, 0x1 ;  /* 0x00000001ff087803 */ /* 0x000fe40000000000 */
[----:B------:R-:W-:Y:S04]  /*15190*/  ISETP.GT.AND P0, PT, R2, 0x48, !P0 ;  /* 0x000000480200780c */ /* 0x000fe80004704270 */
[C---:B------:R-:W-:Y:S04]  /*151a0*/  ISETP.LT.OR P0, PT, R3.reuse, 0x49, P0 ;  /* 0x000000490300780c */ /* 0x040fe80000701670 */
[----:B------:R-:W-:Y:S02]  /*151b0*/  FSEL R199, R22, -INF , !P0 ;  /* 0xff80000016c77808 */ /* 0x000fe40004000000 */
[----:B------:R-:W-:Y:S04]  /*151c0*/  ISETP.GE.AND P0, PT, R0, 0x4a, PT ;  /* 0x0000004a0000780c */ /* 0x000fe80003f06270 */
[----:B------:R-:W-:Y:S02]  /*151d0*/  P2R R22, PR, RZ, 0x1 ;  /* 0x00000001ff167803 */ /* 0x000fe40000000000 */
[----:B------:R-:W-:Y:S01]  /*151e0*/  ISETP.GT.AND P0, PT, R2, 0x49, !P0 ;  /* 0x000000490200780c */ /* 0x000fe20004704270 */
[--C-:B-1----:R-:W-:Y:S03]  /*151f0*/  IMAD.IADD R2, R6, 0x1, R4.reuse ;  /* 0x0000000106027824 */ /* 0x102fe600078e0204 */
[----:B------:R-:W-:Y:S01]  /*15200*/  ISETP.LT.OR P0, PT, R3, 0x4a, P0 ;  /* 0x0000004a0300780c */ /* 0x000fe20000701670 */
[----:B------:R-:W-:Y:S03]  /*15210*/  IMAD.IADD R3, R7, 0x1, R4 ;  /* 0x0000000107037824 */ /* 0x000fe600078e0204 */
[----:B------:R-:W-:Y:S02]  /*15220*/  FSEL R217, R23, -INF , !P0 ;  /* 0xff80000017d97808 */ /* 0x000fe40004000000 */
[----:B------:R-:W-:Y:S11]  /*15230*/  ISETP.GE.AND P0, PT, R68, 0x1, PT ;  /* 0x000000014400780c */ /* 0x000ff60003f06270 */
[----:B------:R-:W-:Y:S02]  /*15240*/  @!UPT UIADD3 URZ, URZ, URZ, URZ ;  /* 0x0000003f3f3ff290 */ /* 0x000fe4000fffe03f */
[----:B------:R-:W-:-:S05]  /*15250*/  @!P0 BRA `(.L_x_942) ;  /* 0x0000018000008947 */ /* 0x000fca0003800000 */
[----:B------:R-:W-:Y:S01]  /*15260*/  IADD3 R4, -R60, R62, R4 ;  /* 0x0000003e3c047210 */ /* 0x000fe20007ffe104 */
        /* <DEDUP_REMOVED lines=12> */
.L_x_944:
[----:B------:R-:W-:Y:S04]  /*15330*/  MOV R23, c[0x0][0x32c] ;  /* 0x0000cb0000177a02 */ /* 0x000fe80000000f00 */
[----:B------:R-:W-:Y:S11]  /*15340*/  ISETP.NE.AND P0, PT, R23, 0x1, PT ;  /* 0x000000011700780c */ /* 0x000ff60003f05270 */
[----:B------:R-:W-:Y:S02]  /*15350*/  @!UPT UIADD3 URZ, URZ, URZ, URZ ;  /* 0x0000003f3f3ff290 */ /* 0x000fe4000fffe03f */
[----:B------:R-:W-:Y:S05]  /*15360*/  @P0 IMAD.HI.U32 R23, R4, c[0x0][0x330], RZ ;  /* 0x0000cc0004170a27 */ /* 0x000fea00078e00ff */
[----:B------:R-:W-:Y:S02]  /*15370*/  @P0 SHF.R.U32.HI R4, RZ, c[0x0][0x334], R23 ;  /* 0x0000cd00ff040a19 */ /* 0x000fe40000011617 */
.L_x_945:
[----:B------:R-:W-:Y:S05]  /*15380*/  BSYNC B0 ;  /* 0x0000000000007941 */ /* 0x000fea0003800000 */
.L_x_943:
[----:B------:R-:W-:Y:S04]  /*15390*/  IMAD.IADD R23, R0, 0x1, -R57 ;  /* 0x0000000100177824 */ /* 0x000fe800078e0a39 */
[----:B------:R-:W-:Y:S05]  /*153a0*/  IMAD R4, R4, c[0x0][0x32c], R23 ;  /* 0x0000cb0004047a24 */ /* 0x000fea00078e0217 */
[----:B------:R-:W-:Y:S02]  /*153b0*/  IADD3 R23, R4, c[0x0][0x32c], RZ ;  /* 0x0000cb0004177a10 */ /* 0x000fe40007ffe0ff */
[----:B------:R-:W-:Y:S02]  /*153c0*/  IMNMX R3, R3, R4, !PT ;  /* 0x0000000403037217 */ /* 0x000fe40007800200 */
[----:B------:R-:W-:Y:S02]  /*153d0*/  IMNMX R2, R2, R23, PT ;  /* 0x0000001702027217 */ /* 0x000fe40003800200 */
.L_x_942:
[----:B------:R-:W-:Y:S01]  /*153e0*/  ISETP.NE.AND P0, PT, R20, RZ, PT ;  /* 0x000000ff1400720c */ /* 0x000fe20003f05270 */
[----:B------:R-:W1:Y:S03]  /*153f0*/  SHFL.IDX PT, R4, R5, 0x2, 0x1c1f ;  /* 0x005c1f0005047f89 */ /* 0x000e6600000e0000 */
[----:B------:R-:W-:Y:S04]  /*15400*/  ISETP.GT.AND P0, PT, R3, 0x1, !P0 ;  /* 0x000000010300780c */ /* 0x000fe80004704270 */
[C---:B------:R-:W-:Y:S04]  /*15410*/  ISETP.LT.OR P0, PT, R2.reuse, 0x2, P0 ;  /* 0x000000020200780c */ /* 0x040fe80000701670 */
        /* <DEDUP_REMOVED lines=34> */
[C---:B------:R-:W-:Y:S04]  /*15640*/  ISETP.GT.AND P0, PT, R3.reuse, 0x28, !P0 ;  /* 0x000000280300780c */ /* 0x040fe80004704270 */
[----:B------:R-:W-:Y:S04]  /*15650*/  ISETP.LT.OR P0, PT, R2, 0x29, P0 ;  /* 0x000000290200780c */ /* 0x000fe80000701670 */
[----:B------:R-:W-:Y:S02]  /*15660*/  FSEL R63, R154, -INF , !P0 ;  /* 0xff8000009a3f7808 */ /* 0x000fe40004000000 */
[----:B------:R-:W-:Y:S04]  /*15670*/  ISETP.NE.AND P0, PT, R10, RZ, PT ;  /* 0x000000ff0a00720c */ /* 0x000fe80003f05270 */
        /* <DEDUP_REMOVED lines=26> */
[----:B------:R-:W-:Y:S04]  /*15820*/  ISETP.NE.AND P0, PT, R21, RZ, PT ;  /* 0x000000ff1500720c */ /* 0x000fe80003f05270 */
        /* <DEDUP_REMOVED lines=25> */
.L_x_948:
[----:B------:R-:W-:Y:S04]  /*159c0*/  MOV R23, c[0x0][0x32c] ;  /* 0x0000cb0000177a02 */ /* 0x000fe80000000f00 */
[----:B------:R-:W-:Y:S11]  /*159d0*/  ISETP.NE.AND P0, PT, R23, 0x1, PT ;  /* 0x000000011700780c */ /* 0x000ff60003f05270 */
[----:B------:R-:W-:Y:S02]  /*159e0*/  @!UPT UIADD3 URZ, URZ, URZ, URZ ;  /* 0x0000003f3f3ff290 */ /* 0x000fe4000fffe03f */
[----:B------:R-:W-:Y:S05]  /*159f0*/  @P0 IMAD.HI.U32 R23, R4, c[0x0][0x330], RZ ;  /* 0x0000cc0004170a27 */ /* 0x000fea00078e00ff */
[----:B------:R-:W-:Y:S02]  /*15a00*/  @P0 SHF.R.U32.HI R4, RZ, c[0x0][0x334], R23 ;  /* 0x0000cd00ff040a19 */ /* 0x000fe40000011617 */
.L_x_949:
[----:B------:R-:W-:Y:S05]  /*15a10*/  BSYNC B0 ;  /* 0x0000000000007941 */ /* 0x000fea0003800000 */
.L_x_947:
[----:B------:R-:W-:Y:S04]  /*15a20*/  IMAD.IADD R23, R0, 0x1, -R57 ;  /* 0x0000000100177824 */ /* 0x000fe800078e0a39 */
[----:B------:R-:W-:Y:S05]  /*15a30*/  IMAD R4, R4, c[0x0][0x32c], R23 ;  /* 0x0000cb0004047a24 */ /* 0x000fea00078e0217 */
[----:B------:R-:W-:Y:S02]  /*15a40*/  IADD3 R23, R4, c[0x0][0x32c], RZ ;  /* 0x0000cb0004177a10 */ /* 0x000fe40007ffe0ff */
[----:B------:R-:W-:Y:S02]  /*15a50*/  IMNMX R3, R3, R4, !PT ;  /* 0x0000000403037217 */ /* 0x000fe40007800200 */
[----:B------:R-:W-:Y:S02]  /*15a60*/  IMNMX R2, R2, R23, PT ;  /* 0x0000001702027217 */ /* 0x000fe40003800200 */
.L_x_946:
[----:B------:R-:W-:Y:S01]  /*15a70*/  ISETP.NE.AND P0, PT, R20, RZ, PT ;  /* 0x000000ff1400720c */ /* 0x000fe20003f05270 */
[----:B------:R-:W1:Y:S03]  /*15a80*/  SHFL.IDX PT, R4, R5, 0x3, 0x1c1f ;  /* 0x007c1f0005047f89 */ /* 0x000e6600000e0000 */
        /* <DEDUP_REMOVED lines=92> */
.L_x_952:
[----:B------:R-:W-:Y:S04]  /*16050*/  MOV R5, c[0x0][0x32c] ;  /* 0x0000cb0000057a02 */ /* 0x000fe80000000f00 */
[----:B------:R-:W-:Y:S11]  /*16060*/  ISETP.NE.AND P0, PT, R5, 0x1, PT ;  /* 0x000000010500780c */ /* 0x000ff60003f05270 */
[----:B------:R-:W-:Y:S02]  /*16070*/  @!UPT UIADD3 URZ, URZ, URZ, URZ ;  /* 0x0000003f3f3ff290 */ /* 0x000fe4000fffe03f */
[----:B------:R-:W-:Y:S05]  /*16080*/  @P0 IMAD.HI.U32 R5, R4, c[0x0][0x330], RZ ;  /* 0x0000cc0004050a27 */ /* 0x000fea00078e00ff */
[----:B------:R-:W-:Y:S02]  /*16090*/  @P0 SHF.R.U32.HI R4, RZ, c[0x0][0x334], R5 ;  /* 0x0000cd00ff040a19 */ /* 0x000fe40000011605 */
.L_x_953:
[----:B------:R-:W-:Y:S05]  /*160a0*/  BSYNC B0 ;  /* 0x0000000000007941 */ /* 0x000fea0003800000 */
.L_x_951:
[----:B------:R-:W-:Y:S04]  /*160b0*/  IMAD.IADD R0, R0, 0x1, -R57 ;  /* 0x0000000100007824 */ /* 0x000fe800078e0a39 */
[----:B------:R-:W-:Y:S05]  /*160c0*/  IMAD R0, R4, c[0x0][0x32c], R0 ;  /* 0x0000cb0004007a24 */ /* 0x000fea00078e0200 */
[----:B------:R-:W-:Y:S02]  /*160d0*/  IADD3 R4, R0, c[0x0][0x32c], RZ ;  /* 0x0000cb0000047a10 */ /* 0x000fe40007ffe0ff */
[----:B------:R-:W-:Y:S02]  /*160e0*/  IMNMX R2, R2, R0, !PT ;  /* 0x0000000002027217 */ /* 0x000fe40007800200 */
[----:B------:R-:W-:Y:S02]  /*160f0*/  IMNMX R3, R3, R4, PT ;  /* 0x0000000403037217 */ /* 0x000fe40003800200 */
.L_x_950:
[----:B------:R-:W-:Y:S01]  /*16100*/  ISETP.NE.AND P0, PT, R21, RZ, PT ;  /* 0x000000ff1500720c */ /* 0x000fe20003f05270 */
[----:B------:R-:W-:Y:S01]  /*16110*/  LDSM.16.MT88.4 R52, [R202] ;  /* 0x00000000ca34783b */ /* 0x000fe20000004200 */
[----:B------:R-:W-:Y:S02]  /*16120*/  FMNMX.FTZ R0, R26, R84, !PT ;  /* 0x000000541a007209 */ /* 0x000fe40007810000 */
[----:B------:R-:W-:Y:S02]  /*16130*/  ISETP.GT.AND P0, PT, R2, RZ, !P0 ;  /* 0x000000ff0200720c */ /* 0x000fe40004704270 */
        /* <DEDUP_REMOVED lines=20> */
[C---:B------:R-:W-:Y:S02]  /*16280*/  ISETP.GT.AND P0, PT, R2.reuse, 0x9, !P0 ;  /* 0x000000090200780c */ /* 0x040fe40004704270 */
        /* <DEDUP_REMOVED lines=48> */
[----:B-1----:R-:W-:Y:S02]  /*16590*/  FMNMX.FTZ R0, R0, R6, !PT ;  /* 0x0000000600007209 */ /* 0x002fe40007810000 */
[----:B------:R-:W-:Y:S02]  /*165a0*/  ISETP.GT.AND P0, PT, R2, 0x28, !P0 ;  /* 0x000000280200780c */ /* 0x000fe40004704270 */
[----:B------:R-:W-:Y:S01]  /*165b0*/  FMNMX.FTZ R4, R56, R4, !PT ;  /* 0x0000000438047209 */ /* 0x000fe20007810000 */
[----:B------:R-:W1:Y:S01]  /*165c0*/  SHFL.BFLY PT, R7, R0, 0x1, 0x1f ;  /* 0x0c201f0000077f89 */ /* 0x000e6200000e0000 */
        /* <DEDUP_REMOVED lines=18> */
[----:B------:R-:W-:Y:S02]  /*166f0*/  ISETP.GT.AND P0, PT, R2, 0x31, !P5 ;  /* 0x000000310200780c */ /* 0x000fe40006f04270 */
[----:B------:R-:W-:Y:S02]  /*16700*/  FMNMX.FTZ R4, R169, R4, !PT ;  /* 0x00000004a9047209 */ /* 0x000fe40007810000 */
[----:B------:R-:W-:Y:S02]  /*16710*/  ISETP.LT.OR P0, PT, R3, 0x32, P0 ;  /* 0x000000320300780c */ /* 0x000fe40000701670 */
[----:B------:R-:W-:Y:S02]  /*16720*/  FMNMX.FTZ R5, R48, R5, !PT ;  /* 0x0000000530057209 */ /* 0x000fe40007810000 */
[----:B------:R-:W-:Y:S02]  /*16730*/  FMNMX.FTZ R4, R172, R4, !PT ;  /* 0x00000004ac047209 */ /* 0x000fe40007810000 */
[----:B------:R-:W-:Y:S02]  /*16740*/  FSEL R178, R166, -INF , !P0 ;  /* 0xff800000a6b27808 */ /* 0x000fe40004000000 */
[----:B------:R-:W-:Y:S02]  /*16750*/  ISETP.GT.AND P0, PT, R2, 0x38, !P3 ;  /* 0x000000380200780c */ /* 0x000fe40005f04270 */
[----:B------:R-:W-:Y:S02]  /*16760*/  FMNMX.FTZ R5, R156, R5, !PT ;  /* 0x000000059c057209 */ /* 0x000fe40007810000 */
[----:B-1----:R-:W-:Y:S02]  /*16770*/  FMNMX.FTZ R72, R0, R7, !PT ;  /* 0x0000000700487209 */ /* 0x002fe40007810000 */
[----:B------:R-:W-:Y:S02]  /*16780*/  FMNMX.FTZ R4, R173, R4, !PT ;  /* 0x00000004ad047209 */ /* 0x000fe40007810000 */
[----:B------:R-:W-:Y:S01]  /*16790*/  ISETP.LT.OR P0, PT, R3, 0x39, P0 ;  /* 0x000000390300780c */ /* 0x000fe20000701670 */
[----:B------:R-:W-:Y:S01]  /*167a0*/  FMUL.FTZ R0, R72, c[0x0][0x2d0] ;  /* 0x0000b40048007a20 */ /* 0x000fe20000410000 */
[----:B------:R-:W-:Y:S02]  /*167b0*/  FMNMX.FTZ R5, R158, R5, !PT ;  /* 0x000000059e057209 */ /* 0x000fe40007810000 */
[----:B------:R-:W-:Y:S02]  /*167c0*/  FMNMX.FTZ R4, R184, R4, !PT ;  /* 0x00000004b8047209 */ /* 0x000fe40007810000 */
[----:B------:R-:W-:Y:S02]  /*167d0*/  FSEL R182, R164, -INF , !P0 ;  /* 0xff800000a4b67808 */ /* 0x000fe40004000000 */
[----:B------:R-:W-:Y:S02]  /*167e0*/  ISETP.GT.AND P0, PT, R2, 0x39, !P2 ;  /* 0x000000390200780c */ /* 0x000fe40005704270 */
[----:B------:R-:W-:Y:S02]  /*167f0*/  FSETP.NEU.FTZ.AND P2, PT, R72, -INF , PT ;  /* 0xff8000004800780b */ /* 0x000fe40003f5d000 */
[----:B------:R-:W-:Y:S02]  /*16800*/  FMNMX.FTZ R5, R159, R5, !PT ;  /* 0x000000059f057209 */ /* 0x000fe40007810000 */
[----:B------:R-:W-:Y:S02]  /*16810*/  FMNMX.FTZ R4, R185, R4, !PT ;  /* 0x00000004b9047209 */ /* 0x000fe40007810000 */
[----:B------:R-:W-:Y:S02]  /*16820*/  FSEL R74, R0, RZ, P2 ;  /* 0x000000ff004a7208 */ /* 0x000fe40001000000 */
[----:B------:R-:W-:Y:S02]  /*16830*/  FMNMX.FTZ R5, R160, R5, !PT ;  /* 0x00000005a0057209 */ /* 0x000fe40007810000 */
[----:B------:R-:W-:Y:S01]  /*16840*/  FMNMX.FTZ R4, R188, R4, !PT ;  /* 0x00000004bc047209 */ /* 0x000fe20007810000 */
[--C-:B------:R-:W-:Y:S01]  /*16850*/  FFMA.FTZ R0, R26, c[0x0][0x2d0], -R74.reuse ;  /* 0x0000b4001a007a23 */ /* 0x100fe2000001084a */
[----:B------:R-:W-:Y:S02]  /*16860*/  FMNMX.FTZ R5, R170, R5, !PT ;  /* 0x00000005aa057209 */ /* 0x000fe40007810000 */
[----:B------:R-:W-:Y:S01]  /*16870*/  FMNMX.FTZ R4, R189, R4, !PT ;  /* 0x00000004bd047209 */ /* 0x000fe20007810000 */
[----:B------:R1:W-:Y:S01]  /*16880*/  MUFU.EX2 R43, R0 ;  /* 0x00000000002b7308 */ /* 0x0003e20000000800 */
[----:B------:R-:W-:Y:S02]  /*16890*/  FMNMX.FTZ R5, R171, R5, !PT ;  /* 0x00000005ab057209 */ /* 0x000fe40007810000 */
[----:B------:R-:W-:Y:S01]  /*168a0*/  ISETP.LT.OR P0, PT, R3, 0x3a, P0 ;  /* 0x0000003a0300780c */ /* 0x000fe20000701670 */
[----:B------:R-:W2:Y:S01]  /*168b0*/  SHFL.BFLY PT, R6, R4, 0x2, 0x1f ;  /* 0x0c401f0004067f89 */ /* 0x000ea200000e0000 */
[----:B------:R-:W-:Y:S02]  /*168c0*/  FMNMX.FTZ R5, R174, R5, !PT ;  /* 0x00000005ae057209 */ /* 0x000fe40007810000 */
[----:B------:R-:W-:Y:S02]  /*168d0*/  FSEL R183, R152, -INF , !P0 ;  /* 0xff80000098b77808 */ /* 0x000fe40004000000 */
[----:B------:R-:W-:Y:S02]  /*168e0*/  FMNMX.FTZ R5, R177, R5, !PT ;  /* 0x00000005b1057209 */ /* 0x000fe40007810000 */
[----:B------:R-:W-:Y:S02]  /*168f0*/  ISETP.GT.AND P0, PT, R2, 0x40, !P1 ;  /* 0x000000400200780c */ /* 0x000fe40004f04270 */
[----:B------:R-:W-:Y:S02]  /*16900*/  FMNMX.FTZ R5, R186, R5, !PT ;  /* 0x00000005ba057209 */ /* 0x000fe40007810000 */
[----:B------:R-:W-:Y:S02]  /*16910*/  ISETP.NE.AND P6, PT, R9, RZ, PT ;  /* 0x000000ff0900720c */ /* 0x000fe40003fc5270 */
[----:B------:R-:W-:Y:S02]  /*16920*/  FMNMX.FTZ R5, R187, R5, !PT ;  /* 0x00000005bb057209 */ /* 0x000fe40007810000 */
[----:B------:R-:W-:Y:S02]  /*16930*/  ISETP.LT.OR P0, PT, R3, 0x41, P0 ;  /* 0x000000410300780c */ /* 0x000fe40000701670 */
[----:B------:R-:W-:Y:S02]  /*16940*/  FMNMX.FTZ R5, R190, R5, !PT ;  /* 0x00000005be057209 */ /* 0x000fe40007810000 */
[----:B------:R-:W-:Y:S01]  /*16950*/  FSEL R179, R65, -INF , !P0 ;  /* 0xff80000041b37808 */ /* 0x000fe20004000000 */
[--C-:B-1----:R-:W-:Y:S01]  /*16960*/  FFMA.FTZ R0, R28, c[0x0][0x2d0], -R74.reuse ;  /* 0x0000b4001c007a23 */ /* 0x102fe2000001084a */
[----:B------:R-:W-:Y:S01]  /*16970*/  FMNMX.FTZ R5, R191, R5, !PT ;  /* 0x00000005bf057209 */ /* 0x000fe20007810000 */
[--C-:B------:R-:W-:Y:S01]  /*16980*/  FFMA.FTZ R28, R59, c[0x0][0x2d0], -R74.reuse ;  /* 0x0000b4003b1c7a23 */ /* 0x100fe2000001084a */
[----:B------:R-:W-:Y:S01]  /*16990*/  ISETP.GT.AND P0, PT, R2, 0x41, !P6 ;  /* 0x000000410200780c */ /* 0x000fe20007704270 */
[----:B------:R-:W1:Y:S01]  /*169a0*/  MUFU.EX2 R49, R0 ;  /* 0x0000000000317308 */ /* 0x000e620000000800 */
[----:B--2---:R-:W-:Y:S02]  /*169b0*/  FMNMX.FTZ R4, R4, R6, !PT ;  /* 0x0000000604047209 */ /* 0x004fe40007810000 */
[----:B------:R-:W2:Y:S01]  /*169c0*/  SHFL.BFLY PT, R6, R5, 0x2, 0x1f ;  /* 0x0c401f0005067f89 */ /* 0x000ea200000e0000 */
[C---:B------:R-:W-:Y:S02]  /*169d0*/  ISETP.LT.OR P0, PT, R3.reuse, 0x42, P0 ;  /* 0x000000420300780c */ /* 0x040fe40000701670 */
[----:B------:R-:W-:Y:S02]  /*169e0*/  ISETP.NE.AND P5, PT, R8, RZ, PT ;  /* 0x000000ff0800720c */ /* 0x000fe40003fa5270 */
[----:B------:R-:W-:Y:S02]  /*169f0*/  FSEL R166, R66, -INF , !P0 ;  /* 0xff80000042a67808 */ /* 0x000fe40004000000 */
[----:B------:R-:W-:Y:S01]  /*16a00*/  MUFU.EX2 R228, R28 ;  /* 0x0000001c00e47308 */ /* 0x000fe20000000800 */
[----:B------:R-:W3:Y:S01]  /*16a10*/  SHFL.BFLY PT, R7, R4, 0x1, 0x1f ;  /* 0x0c201f0004077f89 */ /* 0x000ee200000e0000 */
[----:B------:R-:W-:Y:S02]  /*16a20*/  ISETP.GT.AND P0, PT, R2, 0x48, !P5 ;  /* 0x000000480200780c */ /* 0x000fe40006f04270 */
[----:B------:R-:W-:Y:S02]  /*16a30*/  ISETP.NE.AND P6, PT, R22, RZ, PT ;  /* 0x000000ff1600720c */ /* 0x000fe40003fc5270 */
[C---:B------:R-:W-:Y:S02]  /*16a40*/  ISETP.LT.OR P0, PT, R3.reuse, 0x49, P0 ;  /* 0x000000490300780c */ /* 0x040fe40000701670 */
[----:B------:R-:W-:Y:S02]  /*16a50*/  ISETP.GT.AND P3, PT, R2, 0x49, !P6 ;  /* 0x000000490200780c */ /* 0x000fe40007764270 */
[----:B------:R-:W-:Y:S02]  /*16a60*/  FSEL R164, R64, -INF , !P0 ;  /* 0xff80000040a47808 */ /* 0x000fe40004000000 */
[----:B------:R-:W-:Y:S01]  /*16a70*/  ISETP.LT.OR P3, PT, R3, 0x4a, P3 ;  /* 0x0000004a0300780c */ /* 0x000fe20001f61670 */
[--C-:B------:R-:W-:Y:S01]  /*16a80*/  FFMA.FTZ R3, R39, c[0x0][0x2d0], -R74.reuse ;  /* 0x0000b40027037a23 */ /* 0x100fe2000001084a */
[----:B-1----:R-:W-:Y:S02]  /*16a90*/  F2FP.BF16.PACK_AB R76, R49, R43 ;  /* 0x0000002b314c723e */ /* 0x002fe400000010ff */
[----:B------:R-:W-:Y:S01]  /*16aa0*/  FSEL R73, R67, -INF , !P3 ;  /* 0xff80000043497808 */ /* 0x000fe20005800000 */
[----:B------:R1:W-:Y:S01]  /*16ab0*/  MUFU.EX2 R247, R3 ;  /* 0x0000000300f77308 */ /* 0x0003e20000000800 */
[----:B--2---:R-:W-:Y:S01]  /*16ac0*/  FMNMX.FTZ R0, R5, R6, !PT ;  /* 0x0000000605007209 */ /* 0x004fe20007810000 */
[--C-:B------:R-:W-:Y:S01]  /*16ad0*/  FFMA.FTZ R5, R29, c[0x0][0x2d0], -R74.reuse ;  /* 0x0000b4001d057a23 */ /* 0x100fe2000001084a */
[----:B------:R-:W-:Y:S02]  /*16ae0*/  FMNMX.FTZ R6, R21, R87, !PT ;  /* 0x0000005715067209 */ /* 0x000fe40007810000 */
[----:B---3--:R-:W-:Y:S05]  /*16af0*/  FMNMX.FTZ R71, R4, R7, !PT ;  /* 0x0000000704477209 */ /* 0x008fea0007810000 */
[----:B------:R2:W-:Y:S01]  /*16b00*/  MUFU.EX2 R50, R5 ;  /* 0x0000000500327308 */ /* 0x0005e20000000800 */
[----:B------:R-:W3:Y:S01]  /*16b10*/  SHFL.BFLY PT, R7, R0, 0x1, 0x1f ;  /* 0x0c201f0000077f89 */ /* 0x000ee200000e0000 */
[C---:B------:R-:W-:Y:S01]  /*16b20*/  FSETP.NEU.FTZ.AND P1, PT, R71.reuse, -INF , PT ;  /* 0xff8000004700780b */ /* 0x040fe20003f3d000 */
[----:B------:R-:W-:Y:S05]  /*16b30*/  FMUL.FTZ R4, R71, c[0x0][0x2d0] ;  /* 0x0000b40047047a20 */ /* 0x000fea0000410000 */
[----:B------:R-:W-:Y:S02]  /*16b40*/  FSEL R75, R4, RZ, P1 ;  /* 0x000000ff044b7208 */ /* 0x000fe40000800000 */
[----:B------:R-:W-:Y:S04]  /*16b50*/  FMNMX.FTZ R4, R20, R6, !PT ;  /* 0x0000000614047209 */ /* 0x000fe80007810000 */
[----:B------:R-:W-:Y:S01]  /*16b60*/  FMNMX.FTZ R4, R19, R4, !PT ;  /* 0x0000000413047209 */ /* 0x000fe20007810000 */
[--C-:B-1----:R-:W-:Y:S03]  /*16b70*/  FFMA.FTZ R3, R35, c[0x0][0x2d0], -R75.reuse ;  /* 0x0000b40023037a23 */ /* 0x102fe6000001084b */
[----:B------:R-:W-:Y:S01]  /*16b80*/  FMNMX.FTZ R4, R18, R4, !PT ;  /* 0x0000000412047209 */ /* 0x000fe20007810000 */
[----:B------:R1:W-:Y:S03]  /*16b90*/  MUFU.EX2 R241, R3 ;  /* 0x0000000300f17308 */ /* 0x0003e60000000800 */
[----:B------:R-:W-:Y:S01]  /*16ba0*/  FMNMX.FTZ R4, R57, R4, !PT ;  /* 0x0000000439047209 */ /* 0x000fe20007810000 */
[----:B--2---:R-:W-:Y:S01]  /*16bb0*/  FFMA.FTZ R5, R32, c[0x0][0x2d0], -R74 ;  /* 0x0000b40020057a23 */ /* 0x004fe2000001084a */
[----:B---3--:R-:W-:Y:S01]  /*16bc0*/  FMNMX.FTZ R70, R0, R7, !PT ;  /* 0x0000000700467209 */ /* 0x008fe20007810000 */
[--C-:B------:R-:W-:Y:S01]  /*16bd0*/  FFMA.FTZ R0, R30, c[0x0][0x2d0], -R75.reuse ;  /* 0x0000b4001e007a23 */ /* 0x100fe2000001084b */
[----:B------:R-:W-:Y:S01]  /*16be0*/  FMNMX.FTZ R4, R60, R4, !PT ;  /* 0x000000043c047209 */ /* 0x000fe20007810000 */
[--C-:B------:R-:W-:Y:S02]  /*16bf0*/  FFMA.FTZ R32, R56, c[0x0][0x2d0], -R75.reuse ;  /* 0x0000b40038207a23 */ /* 0x100fe4000001084b */
[----:B------:R2:W3:Y:S01]  /*16c00*/  MUFU.EX2 R80, R5 ;  /* 0x0000000500507308 */ /* 0x0004e20000000800 */
[----:B------:R-:W-:Y:S02]  /*16c10*/  FSETP.NEU.FTZ.AND P0, PT, R70, -INF , PT ;  /* 0xff8000004600780b */ /* 0x000fe40003f1d000 */
[----:B------:R-:W-:Y:S07]  /*16c20*/  FMNMX.FTZ R4, R62, R4, !PT ;  /* 0x000000043e047209 */ /* 0x000fee0007810000 */
[----:B------:R4:W-:Y:S01]  /*16c30*/  MUFU.EX2 R251, R0 ;  /* 0x0000000000fb7308 */ /* 0x0009e20000000800 */
[--C-:B-1----:R-:W-:Y:S09]  /*16c40*/  FFMA.FTZ R3, R36, c[0x0][0x2d0], -R75.reuse ;  /* 0x0000b40024037a23 */ /* 0x102ff2000001084b */
[----:B------:R1:W-:Y:S01]  /*16c50*/  MUFU.EX2 R243, R3 ;  /* 0x0000000300f37308 */ /* 0x0003e20000000800 */
[--C-:B--2---:R-:W-:Y:S01]  /*16c60*/  FFMA.FTZ R5, R25, c[0x0][0x2d0], -R75.reuse ;  /* 0x0000b40019057a23 */ /* 0x104fe2000001084b */
[----:B---3--:R-:W-:Y:S08]  /*16c70*/  F2FP.BF16.PACK_AB R78, R80, R50 ;  /* 0x00000032504e723e */ /* 0x008ff000000010ff */
[----:B------:R2:W-:Y:S01]  /*16c80*/  MUFU.EX2 R47, R5 ;  /* 0x00000005002f7308 */ /* 0x0005e20000000800 */
[----:B----4-:R-:W-:Y:S05]  /*16c90*/  FMUL.FTZ R0, R70, c[0x0][0x2d0] ;  /* 0x0000b40046007a20 */ /* 0x010fea0000410000 */
[----:B------:R-:W-:Y:S04]  /*16ca0*/  FSEL R152, R0, RZ, P0 ;  /* 0x000000ff00987208 */ /* 0x000fe80000000000 */
[----:B------:R-:W-:Y:S01]  /*16cb0*/  MUFU.EX2 R227, R32 ;  /* 0x0000002000e37308 */ /* 0x000fe20000000800 */
[--C-:B------:R-:W-:Y:S02]  /*16cc0*/  FFMA.FTZ R2, R34, c[0x0][0x2d0], -R152.reuse ;  /* 0x0000b40022027a23 */ /* 0x100fe40000010898 */
[----:B------:R-:W-:Y:S02]  /*16cd0*/  FFMA.FTZ R16, R46, c[0x0][0x2d0], -R152 ;  /* 0x0000b4002e107a23 */ /* 0x000fe40000010898 */
[----:B-1----:R-:W-:Y:S05]  /*16ce0*/  FFMA.FTZ R3, R40, c[0x0][0x2d0], -R74 ;  /* 0x0000b40028037a23 */ /* 0x002fea000001084a */
[----:B------:R1:W-:Y:S01]  /*16cf0*/  MUFU.EX2 R242, R2 ;  /* 0x0000000200f27308 */ /* 0x0003e20000000800 */
[--C-:B------:R-:W-:Y:S02]  /*16d00*/  FFMA.FTZ R8, R42, c[0x0][0x2d0], -R152.reuse ;  /* 0x0000b4002a087a23 */ /* 0x100fe40000010898 */
[----:B------:R-:W-:Y:S02]  /*16d10*/  FFMA.FTZ R12, R45, c[0x0][0x2d0], -R152 ;  /* 0x0000b4002d0c7a23 */ /* 0x000fe40000010898 */
[--C-:B--2---:R-:W-:Y:S02]  /*16d20*/  FFMA.FTZ R5, R27, c[0x0][0x2d0], -R75.reuse ;  /* 0x0000b4001b057a23 */ /* 0x104fe4000001084b */
[--C-:B------:R-:W-:Y:S03]  /*16d30*/  FFMA.FTZ R40, R61, c[0x0][0x2d0], -R74.reuse ;  /* 0x0000b4003d287a23 */ /* 0x100fe6000001084a */
[----:B------:R2:W3:Y:S10]  /*16d40*/  MUFU.EX2 R252, R5 ;  /* 0x0000000500fc7308 */ /* 0x0004f40000000800 */
[----:B------:R-:W-:Y:S01]  /*16d50*/  MUFU.EX2 R245, R3 ;  /* 0x0000000300f57308 */ /* 0x000fe20000000800 */
[----:B-1----:R-:W-:Y:S09]  /*16d60*/  FFMA.FTZ R2, R38, c[0x0][0x2d0], -R74 ;  /* 0x0000b40026027a23 */ /* 0x002ff2000001084a */
[----:B------:R-:W-:Y:S01]  /*16d70*/  MUFU.EX2 R240, R2 ;  /* 0x0000000200f07308 */ /* 0x000fe20000000800 */
[----:B--2---:R-:W-:Y:S01]  /*16d80*/  FMNMX.FTZ R5, R154, R4, !PT ;  /* 0x000000049a057209 */ /* 0x004fe20007810000 */
[--C-:B------:R-:W-:Y:S01]  /*16d90*/  FFMA.FTZ R4, R33, c[0x0][0x2d0], -R75.reuse ;  /* 0x0000b40021047a23 */ /* 0x100fe2000001084b */
[----:B---3--:R-:W-:Y:S02]  /*16da0*/  F2FP.BF16.PACK_AB R77, R252, R47 ;  /* 0x0000002ffc4d723e */ /* 0x008fe400000010ff */
[----:B------:R-:W-:Y:S05]  /*16db0*/  FMNMX.FTZ R5, R161, R5, !PT ;  /* 0x00000005a1057209 */ /* 0x000fea0007810000 */
[----:B------:R1:W2:Y:S01]  /*16dc0*/  MUFU.EX2 R250, R4 ;  /* 0x0000000400fa7308 */ /* 0x0002a20000000800 */
[----:B------:R-:W-:Y:S04]  /*16dd0*/  FMNMX.FTZ R0, R162, R5, !PT ;  /* 0x00000005a2007209 */ /* 0x000fe80007810000 */
[----:B------:R-:W-:Y:S05]  /*16de0*/  FMNMX.FTZ R0, R163, R0, !PT ;  /* 0x00000000a3007209 */ /* 0x000fea0007810000 */
[----:B------:R-:W-:Y:S10]  /*16df0*/  MUFU.EX2 R233, R8 ;  /* 0x0000000800e97308 */ /* 0x000ff40000000800 */
[----:B------:R-:W-:Y:S01]  /*16e00*/  MUFU.EX2 R232, R12 ;  /* 0x0000000c00e87308 */ /* 0x000fe20000000800 */
[--C-:B-1----:R-:W-:Y:S01]  /*16e10*/  FFMA.FTZ R4, R23, c[0x0][0x2d0], -R152.reuse ;  /* 0x0000b40017047a23 */ /* 0x102fe20000010898 */
[----:B--2---:R-:W-:Y:S08]  /*16e20*/  F2FP.BF16.PACK_AB R79, R250, R251 ;  /* 0x000000fbfa4f723e */ /* 0x004ff000000010ff */
[----:B------:R1:W-:Y:S10]  /*16e30*/  MUFU.EX2 R249, R4 ;  /* 0x0000000400f97308 */ /* 0x0003f40000000800 */
[----:B------:R-:W-:Y:S10]  /*16e40*/  MUFU.EX2 R231, R16 ;  /* 0x0000001000e77308 */ /* 0x000ff40000000800 */
[----:B------:R-:W-:Y:S01]  /*16e50*/  MUFU.EX2 R225, R40 ;  /* 0x0000002800e17308 */ /* 0x000fe20000000800 */
[----:B-1----:R-:W-:Y:S01]  /*16e60*/  FMNMX.FTZ R4, R165, R0, !PT ;  /* 0x00000000a5047209 */ /* 0x002fe20007810000 */
[----:B------:R-:W-:Y:S02]  /*16e70*/  FFMA.FTZ R0, R24, c[0x0][0x2d0], -R152 ;  /* 0x0000b40018007a23 */ /* 0x000fe40000010898 */
[----:B------:R-:W-:Y:S01]  /*16e80*/  FFMA.FTZ R24, R51, c[0x0][0x2d0], -R74 ;  /* 0x0000b40033187a23 */ /* 0x000fe2000001084a */
[----:B------:R-:W-:Y:S05]  /*16e90*/  FMNMX.FTZ R4, R167, R4, !PT ;  /* 0x00000004a7047209 */ /* 0x000fea0007810000 */
[----:B------:R1:W2:Y:S10]  /*16ea0*/  MUFU.EX2 R248, R0 ;  /* 0x0000000000f87308 */ /* 0x0002b40000000800 */
[----:B------:R-:W-:Y:S01]  /*16eb0*/  MUFU.EX2 R229, R24 ;  /* 0x0000001800e57308 */ /* 0x000fe20000000800 */
[----:B-1----:R-:W-:Y:S02]  /*16ec0*/  FMNMX.FTZ R0, R178, R4, !PT ;  /* 0x00000004b2007209 */ /* 0x002fe40007810000 */
[----:B--2---:R-:W-:Y:S02]  /*16ed0*/  F2FP.BF16.PACK_AB R64, R248, R249 ;  /* 0x000000f9f840723e */ /* 0x004fe400000010ff */
[----:B------:R-:W-:Y:S01]  /*16ee0*/  FMNMX.FTZ R4, R182, R0, !PT ;  /* 0x00000000b6047209 */ /* 0x000fe20007810000 */
[----:B------:R-:W-:Y:S03]  /*16ef0*/  FFMA.FTZ R0, R31, c[0x0][0x2d0], -R152 ;  /* 0x0000b4001f007a23 */ /* 0x000fe60000010898 */
[----:B------:R-:W-:Y:S01]  /*16f00*/  FMNMX.FTZ R4, R183, R4, !PT ;  /* 0x00000004b7047209 */ /* 0x000fe20007810000 */
[----:B------:R1:W2:Y:S03]  /*16f10*/  MUFU.EX2 R246, R0 ;  /* 0x0000000000f67308 */ /* 0x0002a60000000800 */
[----:B-1----:R-:W-:Y:S01]  /*16f20*/  FMNMX.FTZ R0, R179, R4, !PT ;  /* 0x00000004b3007209 */ /* 0x002fe20007810000 */
[----:B------:R-:W-:Y:S01]  /*16f30*/  FFMA.FTZ R4, R41, c[0x0][0x2d0], -R74 ;  /* 0x0000b40029047a23 */ /* 0x000fe2000001084a */
[----:B--2---:R-:W-:Y:S02]  /*16f40*/  F2FP.BF16.PACK_AB R66, R242, R246 ;  /* 0x000000f6f242723e */ /* 0x004fe400000010ff */
[----:B------:R-:W-:Y:S03]  /*16f50*/  FMNMX.FTZ R0, R166, R0, !PT ;  /* 0x00000000a6007209 */ /* 0x000fe60007810000 */
[----:B------:R1:W-:Y:S01]  /*16f60*/  MUFU.EX2 R244, R4 ;  /* 0x0000000400f47308 */ /* 0x0003e20000000800 */
[----:B------:R-:W-:Y:S04]  /*16f70*/  FMNMX.FTZ R0, R164, R0, !PT ;  /* 0x00000000a4007209 */ /* 0x000fe80007810000 */
[----:B------:R-:W-:Y:S05]  /*16f80*/  FMNMX.FTZ R0, R73, R0, !PT ;  /* 0x0000000049007209 */ /* 0x000fea0007810000 */
[----:B------:R-:W2:Y:S02]  /*16f90*/  SHFL.BFLY PT, R2, R0, 0x2, 0x1f ;  /* 0x0c401f0000027f89 */ /* 0x000ea400000e0000 */
[----:B--2---:R-:W-:Y:S01]  /*16fa0*/  FMNMX.FTZ R3, R0, R2, !PT ;  /* 0x0000000200037209 */ /* 0x004fe20007810000 */
[----:B------:R-:W-:Y:S01]  /*16fb0*/  FFMA.FTZ R2, R37, c[0x0][0x2d0], -R75 ;  /* 0x0000b40025027a23 */ /* 0x000fe2000001084b */
[----:B------:R-:W-:Y:S04]  /*16fc0*/  FSEL R0, R72, RZ, P2 ;  /* 0x000000ff48007208 */ /* 0x000fe80001000000 */
[----:B------:R-:W-:Y:S01]  /*16fd0*/  LDSM.16.MT88.4 R36, [R205] ;  /* 0x00000000cd24783b */ /* 0x000fe20000004200 */
[----:B------:R2:W-:Y:S01]  /*16fe0*/  MUFU.EX2 R239, R2 ;  /* 0x0000000200ef7308 */ /* 0x0005e20000000800 */
[----:B------:R-:W-:Y:S04]  /*16ff0*/  FADD.FTZ R0, -R0, R84 ;  /* 0x0000005400007221 */ /* 0x000fe80000010100 */
[----:B------:R-:W-:Y:S02]  /*17000*/  FMUL.FTZ R0, R0, c[0x0][0x2d0] ;  /* 0x0000b40000007a20 */ /* 0x000fe40000410000 */
[----:B-1----:R-:W1:Y:S03]  /*17010*/  SHFL.BFLY PT, R4, R3, 0x1, 0x1f ;  /* 0x0c201f0003047f89 */ /* 0x002e6600000e0000 */
[----:B------:R3:W4:Y:S01]  /*17020*/  MUFU.EX2 R69, R0 ;  /* 0x0000000000457308 */ /* 0x0007220000000800 */
[----:B--2---:R-:W-:Y:S05]  /*17030*/  FSEL R2, R71, RZ, P1 ;  /* 0x000000ff47027208 */ /* 0x004fea0000800000 */
[----:B------:R-:W-:Y:S01]  /*17040*/  FADD.FTZ R2, -R2, R85 ;  /* 0x0000005502027221 */ /* 0x000fe20000010100 */
[----:B-1----:R-:W-:Y:S03]  /*17050*/  FMNMX.FTZ R3, R3, R4, !PT ;  /* 0x0000000403037209 */ /* 0x002fe60007810000 */
[----:B------:R-:W-:Y:S01]  /*17060*/  FMUL.FTZ R2, R2, c[0x0][0x2d0] ;  /* 0x0000b40002027a20 */ /* 0x000fe20000410000 */
[----:B---3--:R-:W-:Y:S01]  /*17070*/  FSEL R0, R70, RZ, P0 ;  /* 0x000000ff46007208 */ /* 0x008fe20000000000 */
[----:B----4-:R-:W-:Y:S01]  /*17080*/  FMUL.FTZ R16, R69, R100 ;  /* 0x0000006445107220 */ /* 0x010fe20000410000 */
[C---:B------:R-:W-:Y:S01]  /*17090*/  FSETP.NEU.FTZ.AND P0, PT, R3.reuse, -INF , PT ;  /* 0xff8000000300780b */ /* 0x040fe20003f1d000 */
[----:B------:R-:W1:Y:S01]  /*170a0*/  MUFU.EX2 R68, R2 ;  /* 0x0000000200447308 */ /* 0x000e620000000800 */
[----:B------:R-:W-:Y:S02]  /*170b0*/  FMUL.FTZ R4, R3, c[0x0][0x2d0] ;  /* 0x0000b40003047a20 */ /* 0x000fe40000410000 */
[----:B------:R-:W-:Y:S02]  /*170c0*/  FADD.FTZ R0, -R0, R86 ;  /* 0x0000005600007221 */ /* 0x000fe40000010100 */
[C---:B------:R-:W-:Y:S01]  /*170d0*/  FMUL.FTZ R17, R69.reuse, R101 ;  /* 0x0000006545117220 */ /* 0x040fe20000410000 */
[----:B------:R-:W-:Y:S01]  /*170e0*/  FSEL R153, R4, RZ, P0 ;  /* 0x000000ff04997208 */ /* 0x000fe20000000000 */
[----:B------:R-:W-:Y:S02]  /*170f0*/  FMUL.FTZ R0, R0, c[0x0][0x2d0] ;  /* 0x0000b40000007a20 */ /* 0x000fe40000410000 */
[----:B------:R-:W-:Y:S02]  /*17100*/  FMUL.FTZ R32, R69, R116 ;  /* 0x0000007445207220 */ /* 0x000fe40000410000 */
[----:B------:R2:W3:Y:S01]  /*17110*/  MUFU.EX2 R2, R0 ;  /* 0x0000000000027308 */ /* 0x0004e20000000800 */
[--C-:B------:R-:W-:Y:S02]  /*17120*/  FFMA.FTZ R4, R18, c[0x0][0x2d0], -R153.reuse ;  /* 0x0000b40012047a23 */ /* 0x100fe40000010899 */
[--C-:B------:R-:W-:Y:S02]  /*17130*/  FFMA.FTZ R5, R19, c[0x0][0x2d0], -R153.reuse ;  /* 0x0000b40013057a23 */ /* 0x100fe40000010899 */
[----:B------:R-:W-:Y:S02]  /*17140*/  FMUL.FTZ R33, R69, R117 ;  /* 0x0000007545217220 */ /* 0x000fe40000410000 */
[--C-:B------:R-:W-:Y:S03]  /*17150*/  FFMA.FTZ R62, R62, c[0x0][0x2d0], -R153.reuse ;  /* 0x0000b4003e3e7a23 */ /* 0x100fe60000010899 */
[----:B------:R4:W-:Y:S01]  /*17160*/  MUFU.EX2 R238, R4 ;  /* 0x0000000400ee7308 */ /* 0x0009e20000000800 */
[C---:B-1----:R-:W-:Y:S02]  /*17170*/  FMUL.FTZ R6, R68.reuse, R90 ;  /* 0x0000005a44067220 */ /* 0x042fe40000410000 */
[C---:B------:R-:W-:Y:S02]  /*17180*/  FMUL.FTZ R7, R68.reuse, R91 ;  /* 0x0000005b44077220 */ /* 0x040fe40000410000 */
[C---:B------:R-:W-:Y:S02]  /*17190*/  FMUL.FTZ R18, R68.reuse, R102 ;  /* 0x0000006644127220 */ /* 0x040fe40000410000 */
[C---:B------:R-:W-:Y:S03]  /*171a0*/  FMUL.FTZ R19, R68.reuse, R103 ;  /* 0x0000006744137220 */ /* 0x040fe60000410000 */
[----:B------:R-:W1:Y:S01]  /*171b0*/  MUFU.EX2 R236, R5 ;  /* 0x0000000500ec7308 */ /* 0x000e620000000800 */
[C---:B------:R-:W-:Y:S01]  /*171c0*/  FMUL.FTZ R34, R68.reuse, R118 ;  /* 0x0000007644227220 */ /* 0x040fe20000410000 */
[----:B------:R-:W-:Y:S01]  /*171d0*/  LDSM.16.MT88.4 R100, [R201+0x2000] ;  /* 0x00200000c964783b */ /* 0x000fe20000004200 */
[----:B------:R-:W-:Y:S02]  /*171e0*/  FMUL.FTZ R35, R68, R119 ;  /* 0x0000007744237220 */ /* 0x000fe40000410000 */
[----:B--2---:R-:W-:Y:S02]  /*171f0*/  FFMA.FTZ R0, R21, c[0x0][0x2d0], -R153 ;  /* 0x0000b40015007a23 */ /* 0x004fe40000010899 */
[C---:B---3--:R-:W-:Y:S02]  /*17200*/  FMUL.FTZ R9, R2.reuse, R93 ;  /* 0x0000005d02097220 */ /* 0x048fe40000410000 */
[C---:B------:R-:W-:Y:S01]  /*17210*/  FMUL.FTZ R8, R2.reuse, R92 ;  /* 0x0000005c02087220 */ /* 0x040fe20000410000 */
[----:B------:R2:W-:Y:S01]  /*17220*/  MUFU.EX2 R234, R0 ;  /* 0x0000000000ea7308 */ /* 0x0005e20000000800 */
[C---:B------:R-:W-:Y:S01]  /*17230*/  FMUL.FTZ R12, R2.reuse, R96 ;  /* 0x00000060020c7220 */ /* 0x040fe20000410000 */
[----:B------:R-:W-:Y:S01]  /*17240*/  LDSM.16.MT88.4 R116, [R205+0x2000] ;  /* 0x00200000cd74783b */ /* 0x000fe20000004200 */
[----:B------:R-:W-:Y:S02]  /*17250*/  FMUL.FTZ R13, R2, R97 ;  /* 0x00000061020d7220 */ /* 0x000fe40000410000 */
        /* <DEDUP_REMOVED lines=10> */
[----:B------:R-:W-:Y:S01]  /*17300*/  FFMA.FTZ R44, R155, c[0x0][0x2d0], -R74 ;  /* 0x0000b4009b2c7a23 */ /* 0x000fe2000001084a */
[----:B------:R-:W-:Y:S01]  /*17310*/  MOV R113, R49 ;  /* 0x0000003100717202 */ /* 0x000fe20000000f00 */
[C---:B------:R-:W-:Y:S02]  /*17320*/  FMUL.FTZ R40, R2.reuse, R124 ;  /* 0x0000007c02287220 */ /* 0x040fe40000410000 */
[----:B------:R1:W-:Y:S01]  /*17330*/  MUFU.EX2 R224, R44 ;  /* 0x0000002c00e07308 */ /* 0x0003e20000000800 */
[----:B------:R-:W-:Y:S02]  /*17340*/  FMUL.FTZ R41, R2, R125 ;  /* 0x0000007d02297220 */ /* 0x000fe40000410000 */
[----:B--2---:R-:W-:Y:S02]  /*17350*/  FFMA.FTZ R0, R20, c[0x0][0x2d0], -R153 ;  /* 0x0000b40014007a23 */ /* 0x004fe40000010899 */
[----:B------:R-:W2:Y:S01]  /*17360*/  LDSM.16.MT88.4 R20, [R201] ;  /* 0x00000000c914783b */ /* 0x000ea20000004200 */
[----:B------:R-:W-:Y:S02]  /*17370*/  FMUL.FTZ R45, R2, R129 ;  /* 0x00000081022d7220 */ /* 0x000fe40000410000 */
[C---:B------:R-:W-:Y:S02]  /*17380*/  FMUL.FTZ R49, R69.reuse, R133 ;  /* 0x0000008545317220 */ /* 0x040fe40000410000 */
[----:B------:R4:W5:Y:S01]  /*17390*/  MUFU.EX2 R235, R0 ;  /* 0x0000000000eb7308 */ /* 0x0009620000000800 */
[C---:B------:R-:W-:Y:S02]  /*173a0*/  FMUL.FTZ R50, R68.reuse, R134 ;  /* 0x0000008644327220 */ /* 0x040fe40000410000 */
[----:B---3--:R-:W-:Y:S02]  /*173b0*/  FMUL.FTZ R4, R69, R88 ;  /* 0x0000005845047220 */ /* 0x008fe40000410000 */
[----:B------:R-:W-:Y:S01]  /*173c0*/  LDSM.16.MT88.4 R88, [R205+0x800] ;  /* 0x00080000cd58783b */ /* 0x000fe20000004200 */
[----:B------:R-:W-:Y:S02]  /*173d0*/  FMUL.FTZ R51, R68, R135 ;  /* 0x0000008744337220 */ /* 0x000fe40000410000 */
[--C-:B------:R-:W-:Y:S02]  /*173e0*/  FFMA.FTZ R92, R158, c[0x0][0x2d0], -R152.reuse ;  /* 0x0000b4009e5c7a23 */ /* 0x100fe40000010898 */
[C---:B------:R-:W-:Y:S01]  /*173f0*/  FMUL.FTZ R56, R2.reuse, R140 ;  /* 0x0000008c02387220 */ /* 0x040fe20000410000 */
[----:B------:R-:W-:Y:S01]  /*17400*/  MUFU.EX2 R129, R62 ;  /* 0x0000003e00817308 */ /* 0x000fe20000000800 */
[C---:B------:R-:W-:Y:S02]  /*17410*/  FMUL.FTZ R61, R2.reuse, R145 ;  /* 0x00000091023d7220 */ /* 0x040fe40000410000 */
[----:B-1----:R-:W-:Y:S07]  /*17420*/  FMUL.FTZ R44, R2, R128 ;  /* 0x00000080022c7220 */ /* 0x002fee0000410000 */
[----:B------:R-:W-:Y:S01]  /*17430*/  MUFU.EX2 R220, R92 ;  /* 0x0000005c00dc7308 */ /* 0x000fe20000000800 */
[----:B----4-:R-:W-:Y:S02]  /*17440*/  FSEL R0, R3, RZ, P0 ;  /* 0x000000ff03007208 */ /* 0x010fe40000000000 */
[----:B-----5:R-:W-:Y:S03]  /*17450*/  F2FP.BF16.PACK_AB R65, R235, R234 ;  /* 0x000000eaeb41723e */ /* 0x020fe600000010ff */
[----:B------:R-:W-:Y:S02]  /*17460*/  FADD.FTZ R0, -R0, R87 ;  /* 0x0000005700007221 */ /* 0x000fe40000010100 */
[----:B------:R-:W-:Y:S02]  /*17470*/  LDSM.16.MT88.4 R84, [R201+0x800] ;  /* 0x00080000c954783b */ /* 0x000fe40000004200 */
[----:B------:R-:W-:Y:S01]  /*17480*/  FMUL.FTZ R0, R0, c[0x0][0x2d0] ;  /* 0x0000b40000007a20 */ /* 0x000fe20000410000 */
[-C--:B--2---:R-:W-:Y:S05]  /*17490*/  HMMA.16816.F32.BF16 R4, R76, R20.reuse, R4 ;  /* 0x000000144c04723c */ /* 0x084fea0000041804 */
[----:B------:R-:W1:Y:S02]  /*174a0*/  MUFU.EX2 R0, R0 ;  /* 0x0000000000007308 */ /* 0x000e640000000800 */
[C---:B-1----:R-:W-:Y:S02]  /*174b0*/  FMUL.FTZ R10, R0.reuse, R94 ;  /* 0x0000005e000a7220 */ /* 0x042fe40000410000 */
[C---:B------:R-:W-:Y:S02]  /*174c0*/  FMUL.FTZ R11, R0.reuse, R95 ;  /* 0x0000005f000b7220 */ /* 0x040fe40000410000 */
[----:B------:R-:W-:Y:S01]  /*174d0*/  LDSM.16.MT88.4 R92, [R202+0x800] ;  /* 0x00080000ca5c783b */ /* 0x000fe20000004200 */
[C---:B------:R-:W-:Y:S02]  /*174e0*/  FMUL.FTZ R26, R0.reuse, R110 ;  /* 0x0000006e001a7220 */ /* 0x040fe40000410000 */
[C---:B------:R-:W-:Y:S02]  /*174f0*/  FMUL.FTZ R30, R0.reuse, R114 ;  /* 0x00000072001e7220 */ /* 0x040fe40000410000 */
[C---:B------:R-:W-:Y:S03]  /*17500*/  HMMA.16816.F32.BF16 R8, R64.reuse, R20, R8 ;  /* 0x000000144008723c */ /* 0x040fe60000041808 */
[----:B------:R-:W2:Y:S01]  /*17510*/  LDL.LU R110, [R1+0x10] ;  /* 0x00001000016e7983 */ /* 0x000ea20000300800 */
[C---:B------:R-:W-:Y:S02]  /*17520*/  FMUL.FTZ R14, R0.reuse, R98 ;  /* 0x00000062000e7220 */ /* 0x040fe40000410000 */
[----:B------:R-:W-:Y:S01]  /*17530*/  FMUL.FTZ R15, R0, R99 ;  /* 0x00000063000f7220 */ /* 0x000fe20000410000 */
[----:B------:R-:W3:Y:S01]  /*17540*/  LDL.LU R108, [R1+0xc] ;  /* 0x00000c00016c7983 */ /* 0x000ee20000300800 */
[--C-:B------:R-:W-:Y:S03]  /*17550*/  FFMA.FTZ R20, R48, c[0x0][0x2d0], -R152.reuse ;  /* 0x0000b40030147a23 */ /* 0x100fe60000010898 */
[----:B------:R-:W4:Y:S01]  /*17560*/  LDL.LU R114, [R1+0x14] ;  /* 0x0000140001727983 */ /* 0x000f220000300800 */
[----:B------:R1:W-:Y:S01]  /*17570*/  MUFU.EX2 R230, R20 ;  /* 0x0000001400e67308 */ /* 0x0003e20000000800 */
[-C--:B------:R-:W-:Y:S03]  /*17580*/  HMMA.16816.F32.BF16 R12, R64, R22.reuse, R12 ;  /* 0x00000016400c723c */ /* 0x080fe6000004180c */
[C---:B------:R-:W-:Y:S01]  /*17590*/  FMUL.FTZ R27, R0.reuse, R111 ;  /* 0x0000006f001b7220 */ /* 0x040fe20000410000 */
[----:B------:R-:W-:Y:S01]  /*175a0*/  MOV R111, R43 ;  /* 0x0000002b006f7202 */ /* 0x000fe20000000f00 */
[C---:B------:R-:W-:Y:S02]  /*175b0*/  FMUL.FTZ R31, R0.reuse, R115 ;  /* 0x00000073001f7220 */ /* 0x040fe40000410000 */
[C---:B------:R-:W-:Y:S01]  /*175c0*/  FMUL.FTZ R42, R0.reuse, R126 ;  /* 0x0000007e002a7220 */ /* 0x040fe20000410000 */
[C---:B------:R-:W-:Y:S04]  /*175d0*/  HMMA.16816.F32.BF16 R16, R76.reuse, R22, R16 ;  /* 0x000000164c10723c */ /* 0x040fe80000041810 */
[----:B------:R-:W-:Y:S02]  /*175e0*/  FMUL.FTZ R21, R69, R105 ;  /* 0x0000006945157220 */ /* 0x000fe40000410000 */
[----:B------:R-:W-:Y:S02]  /*175f0*/  FMUL.FTZ R43, R0, R127 ;  /* 0x0000007f002b7220 */ /* 0x000fe40000410000 */
[C---:B------:R-:W-:Y:S04]  /*17600*/  FMUL.FTZ R22, R68.reuse, R106 ;  /* 0x0000006a44167220 */ /* 0x040fe80000410000 */
[----:B------:R-:W-:Y:S02]  /*17610*/  FMUL.FTZ R23, R68, R107 ;  /* 0x0000006b44177220 */ /* 0x000fe40000410000 */
[--C-:B------:R-:W-:Y:S02]  /*17620*/  FFMA.FTZ R48, R63, c[0x0][0x2d0], -R75.reuse ;  /* 0x0000b4003f307a23 */ /* 0x100fe4000001084b */
[C---:B-1----:R-:W-:Y:S02]  /*17630*/  FMUL.FTZ R20, R69.reuse, R104 ;  /* 0x0000006845147220 */ /* 0x042fe40000410000 */
[----:B------:R1:W-:Y:S01]  /*17640*/  MUFU.EX2 R223, R48 ;  /* 0x0000003000df7308 */ /* 0x0003e20000000800 */
[C---:B------:R-:W-:Y:S02]  /*17650*/  FMUL.FTZ R46, R0.reuse, R130 ;  /* 0x00000082002e7220 */ /* 0x040fe40000410000 */
[C---:B------:R-:W-:Y:S02]  /*17660*/  FMUL.FTZ R47, R0.reuse, R131 ;  /* 0x00000083002f7220 */ /* 0x040fe40000410000 */
[-C--:B------:R-:W-:Y:S03]  /*17670*/  HMMA.16816.F32.BF16 R20, R76, R36.reuse, R20 ;  /* 0x000000244c14723c */ /* 0x080fe60000041814 */
[C---:B------:R-:W-:Y:S02]  /*17680*/  FMUL.FTZ R59, R0.reuse, R143 ;  /* 0x0000008f003b7220 */ /* 0x040fe40000410000 */
[C---:B------:R-:W-:Y:S02]  /*17690*/  FMUL.FTZ R62, R0.reuse, R146 ;  /* 0x00000092003e7220 */ /* 0x040fe40000410000 */
[----:B------:R-:W-:Y:S01]  /*176a0*/  FMUL.FTZ R63, R0, R147 ;  /* 0x00000093003f7220 */ /* 0x000fe20000410000 */
[C---:B------:R-:W-:Y:S07]  /*176b0*/  HMMA.16816.F32.BF16 R24, R64.reuse, R36, R24 ;  /* 0x000000244018723c */ /* 0x040fee0000041818 */
[----:B------:R-:W-:Y:S01]  /*176c0*/  FFMA.FTZ R36, R58, c[0x0][0x2d0], -R75 ;  /* 0x0000b4003a247a23 */ /* 0x000fe2000001084b */
[-C--:B------:R-:W-:Y:S03]  /*176d0*/  HMMA.16816.F32.BF16 R28, R64, R38.reuse, R28 ;  /* 0x00000026401c723c */ /* 0x080fe6000004181c */
[----:B------:R5:W-:Y:S01]  /*176e0*/  MUFU.EX2 R226, R36 ;  /* 0x0000002400e27308 */ /* 0x000be20000000800 */
[C---:B------:R-:W-:Y:S02]  /*176f0*/  FMUL.FTZ R37, R69.reuse, R121 ;  /* 0x0000007945257220 */ /* 0x040fe40000410000 */
[----:B------:R-:W2:Y:S01]  /*17700*/  LDL.LU R121, [R1+0x18] ;  /* 0x0000180001797983 */ /* 0x000ea20000300800 */
[C---:B-1----:R-:W-:Y:S01]  /*17710*/  FMUL.FTZ R48, R69.reuse, R132 ;  /* 0x0000008445307220 */ /* 0x042fe20000410000 */
[C---:B------:R-:W-:Y:S02]  /*17720*/  HMMA.16816.F32.BF16 R32, R76.reuse, R38, R32 ;  /* 0x000000264c20723c */ /* 0x040fe40000041820 */
[----:B------:R-:W-:Y:S02]  /*17730*/  LDSM.16.MT88.4 R132, [R202+0x2000] ;  /* 0x00200000ca84783b */ /* 0x000fe40000004200 */
[--C-:B------:R-:W-:Y:S02]  /*17740*/  FFMA.FTZ R58, R60, c[0x0][0x2d0], -R153.reuse ;  /* 0x0000b4003c3a7a23 */ /* 0x100fe40000010899 */
[----:B------:R-:W-:Y:S02]  /*17750*/  FMUL.FTZ R60, R2, R144 ;  /* 0x00000090023c7220 */ /* 0x000fe40000410000 */
[C---:B------:R-:W-:Y:S01]  /*17760*/  FMUL.FTZ R38, R68.reuse, R122 ;  /* 0x0000007a44267220 */ /* 0x040fe20000410000 */
[----:B------:R1:W-:Y:S03]  /*17770*/  MUFU.EX2 R130, R58 ;  /* 0x0000003a00827308 */ /* 0x0003e60000000800 */
[----:B------:R-:W-:Y:S02]  /*17780*/  FMUL.FTZ R39, R68, R123 ;  /* 0x0000007b44277220 */ /* 0x000fe40000410000 */
[----:B-----5:R-:W-:Y:S01]  /*17790*/  FMUL.FTZ R36, R69, R120 ;  /* 0x0000007845247220 */ /* 0x020fe20000410000 */
[----:B------:R-:W-:Y:S02]  /*177a0*/  MOV R120, R80 ;  /* 0x0000005000787202 */ /* 0x000fe40000000f00 */
[----:B------:R-:W5:Y:S04]  /*177b0*/  LDSM.16.MT88.4 R80, [R204] ;  /* 0x00000000cc50783b */ /* 0x000f680000004200 */
[-C--:B------:R-:W-:Y:S03]  /*177c0*/  HMMA.16816.F32.BF16 R36, R76, R52.reuse, R36 ;  /* 0x000000344c24723c */ /* 0x080fe60000041824 */
[----:B-1----:R-:W-:Y:S05]  /*177d0*/  FMUL.FTZ R58, R0, R142 ;  /* 0x0000008e003a7220 */ /* 0x002fea0000410000 */
[C---:B------:R-:W-:Y:S07]  /*177e0*/  HMMA.16816.F32.BF16 R40, R64.reuse, R52, R40 ;  /* 0x000000344028723c */ /* 0x040fee0000041828 */
[--C-:B------:R-:W-:Y:S01]  /*177f0*/  FFMA.FTZ R52, R57, c[0x0][0x2d0], -R153.reuse ;  /* 0x0000b40039347a23 */ /* 0x100fe20000010899 */
[-C--:B------:R-:W-:Y:S03]  /*17800*/  HMMA.16816.F32.BF16 R44, R64, R54.reuse, R44 ;  /* 0x00000036402c723c */ /* 0x080fe6000004182c */
[----:B------:R1:W1:Y:S01]  /*17810*/  MUFU.EX2 R124, R52 ;  /* 0x00000034007c7308 */ /* 0x0002620000000800 */
[----:B------:R-:W-:Y:S02]  /*17820*/  FMUL.FTZ R57, R2, R141 ;  /* 0x0000008d02397220 */ /* 0x000fe40000410000 */
[C---:B------:R-:W-:Y:S02]  /*17830*/  FMUL.FTZ R53, R69.reuse, R137 ;  /* 0x0000008945357220 */ /* 0x040fe40000410000 */
[C---:B------:R-:W-:Y:S07]  /*17840*/  HMMA.16816.F32.BF16 R48, R76.reuse, R54, R48 ;  /* 0x000000364c30723c */ /* 0x040fee0000041830 */
[C---:B------:R-:W-:Y:S02]  /*17850*/  FMUL.FTZ R55, R68.reuse, R139 ;  /* 0x0000008b44377220 */ /* 0x040fe40000410000 */
[----:B------:R-:W-:Y:S03]  /*17860*/  FMUL.FTZ R54, R68, R138 ;  /* 0x0000008a44367220 */ /* 0x000fe60000410000 */
[C---:B-1----:R-:W-:Y:S07]  /*17870*/  FMUL.FTZ R52, R69.reuse, R136 ;  /* 0x0000008845347220 */ /* 0x042fee0000410000 */
[-C--:B-----5:R-:W-:Y:S08]  /*17880*/  HMMA.16816.F32.BF16 R52, R76, R80.reuse, R52 ;  /* 0x000000504c34723c */ /* 0x0a0ff00000041834 */
[C---:B------:R-:W-:Y:S07]  /*17890*/  HMMA.16816.F32.BF16 R56, R64.reuse, R80, R56 ;  /* 0x000000504038723c */ /* 0x040fee0000041838 */
[----:B------:R-:W-:Y:S01]  /*178a0*/  FFMA.FTZ R80, R154, c[0x0][0x2d0], -R153 ;  /* 0x0000b4009a507a23 */ /* 0x000fe20000010899 */
[-C--:B------:R-:W-:Y:S03]  /*178b0*/  HMMA.16816.F32.BF16 R60, R64, R82.reuse, R60 ;  /* 0x00000052403c723c */ /* 0x080fe6000004183c */
[----:B------:R1:W5:Y:S01]  /*178c0*/  MUFU.EX2 R221, R80 ;  /* 0x0000005000dd7308 */ /* 0x0003620000000800 */
        /* <DEDUP_REMOVED lines=15> */
[--C-:B-1----:R-:W-:Y:S04]  /*179c0*/  FFMA.FTZ R80, R156, c[0x0][0x2d0], -R152.reuse ;  /* 0x0000b4009c507a23 */ /* 0x102fe80000010898 */
        /* <DEDUP_REMOVED lines=12> */
[----:B------:R1:W5:Y:S07]  /*17a90*/  MUFU.EX2 R218, R84 ;  /* 0x0000005400da7308 */ /* 0x00036e0000000800 */
[C---:B------:R-:W-:Y:S03]  /*17aa0*/  HMMA.16816.F32.BF16 R32, R76.reuse, R90, R32 ;  /* 0x0000005a4c20723c */ /* 0x040fe60000041820 */
[----:B------:R3:W-:Y:S05]  /*17ab0*/  MUFU.EX2 R193, R88 ;  /* 0x0000005800c17308 */ /* 0x0007ea0000000800 */
[-C--:B------:R-:W-:Y:S08]  /*17ac0*/  HMMA.16816.F32.BF16 R36, R76, R92.reuse, R36 ;  /* 0x0000005c4c24723c */ /* 0x080ff00000041824 */
[C---:B------:R-:W-:Y:S04]  /*17ad0*/  HMMA.16816.F32.BF16 R40, R80.reuse, R92, R40 ;  /* 0x0000005c5028723c */ /* 0x040fe80000041828 */
[--C-:B-1----:R-:W-:Y:S03]  /*17ae0*/  FFMA.FTZ R84, R175, c[0x0][0x2d0], -R74.reuse ;  /* 0x0000b400af547a23 */ /* 0x102fe6000001084a */
[--C-:B------:R-:W-:Y:S01]  /*17af0*/  FFMA.FTZ R92, R162, c[0x0][0x2d0], -R153.reuse ;  /* 0x0000b400a25c7a23 */ /* 0x100fe20000010899 */
[-C--:B------:R-:W-:Y:S01]  /*17b00*/  HMMA.16816.F32.BF16 R44, R80, R94.reuse, R44 ;  /* 0x0000005e502c723c */ /* 0x080fe2000004182c */
[----:B------:R1:W-:Y:S03]  /*17b10*/  MUFU.EX2 R196, R84 ;  /* 0x0000005400c47308 */ /* 0x0003e60000000800 */
[--C-:B---3--:R-:W-:Y:S04]  /*17b20*/  FFMA.FTZ R88, R180, c[0x0][0x2d0], -R74.reuse ;  /* 0x0000b400b4587a23 */ /* 0x108fe8000001084a */
[C---:B------:R-:W-:Y:S03]  /*17b30*/  HMMA.16816.F32.BF16 R48, R76.reuse, R94, R48 ;  /* 0x0000005e4c30723c */ /* 0x040fe60000041830 */
[----:B------:R3:W-:Y:S01]  /*17b40*/  MUFU.EX2 R138, R92 ;  /* 0x0000005c008a7308 */ /* 0x0007e20000000800 */
[--C-:B-1----:R-:W-:Y:S09]  /*17b50*/  FFMA.FTZ R84, R176, c[0x0][0x2d0], -R74.reuse ;  /* 0x0000b400b0547a23 */ /* 0x102ff2000001084a */
[----:B------:R1:W-:Y:S01]  /*17b60*/  MUFU.EX2 R176, R88 ;  /* 0x0000005800b07308 */ /* 0x0003e20000000800 */
[----:B---3--:R-:W-:Y:S09]  /*17b70*/  FFMA.FTZ R92, R163, c[0x0][0x2d0], -R153 ;  /* 0x0000b400a35c7a23 */ /* 0x008ff20000010899 */
[----:B------:R3:W-:Y:S10]  /*17b80*/  MUFU.EX2 R197, R84 ;  /* 0x0000005400c57308 */ /* 0x0007f40000000800 */
[----:B------:R2:W-:Y:S01]  /*17b90*/  MUFU.EX2 R137, R92 ;  /* 0x0000005c00897308 */ /* 0x0005e20000000800 */
[----:B-1----:R-:W-:Y:S09]  /*17ba0*/  FFMA.FTZ R88, R181, c[0x0][0x2d0], -R74 ;  /* 0x0000b400b5587a23 */ /* 0x002ff2000001084a */
[----:B------:R1:W-:Y:S01]  /*17bb0*/  MUFU.EX2 R180, R88 ;  /* 0x0000005800b47308 */ /* 0x0003e20000000800 */
[--C-:B---3--:R-:W-:Y:S09]  /*17bc0*/  FFMA.FTZ R84, R168, c[0x0][0x2d0], -R75.reuse ;  /* 0x0000b400a8547a23 */ /* 0x108ff2000001084b */
[----:B------:R3:W-:Y:S01]  /*17bd0*/  MUFU.EX2 R192, R84 ;  /* 0x0000005400c07308 */ /* 0x0007e20000000800 */
[--C-:B--2---:R-:W-:Y:S09]  /*17be0*/  FFMA.FTZ R92, R171, c[0x0][0x2d0], -R152.reuse ;  /* 0x0000b400ab5c7a23 */ /* 0x104ff20000010898 */
[----:B------:R2:W-:Y:S01]  /*17bf0*/  MUFU.EX2 R142, R92 ;  /* 0x0000005c008e7308 */ /* 0x0005e20000000800 */
[----:B-1----:R-:W-:Y:S09]  /*17c00*/  FFMA.FTZ R88, R172, c[0x0][0x2d0], -R75 ;  /* 0x0000b400ac587a23 */ /* 0x002ff2000001084b */
[----:B------:R1:W-:Y:S01]  /*17c10*/  MUFU.EX2 R143, R88 ;  /* 0x00000058008f7308 */ /* 0x0003e20000000800 */
[----:B---3--:R-:W3:Y:S08]  /*17c20*/  LDSM.16.MT88.4 R84, [R204+0x800] ;  /* 0x00080000cc54783b */ /* 0x008ef00000004200 */
[----:B--2---:R-:W-:Y:S01]  /*17c30*/  LDSM.16.MT88.4 R92, [R202+0x1000] ;  /* 0x00100000ca5c783b */ /* 0x004fe20000004200 */
[--C-:B-1----:R-:W-:Y:S04]  /*17c40*/  FFMA.FTZ R88, R161, c[0x0][0x2d0], -R153.reuse ;  /* 0x0000b400a1587a23 */ /* 0x102fe80000010899 */
[----:B------:R1:W2:Y:S01]  /*17c50*/  MUFU.EX2 R139, R88 ;  /* 0x00000058008b7308 */ /* 0x0002a20000000800 */
[-C--:B---3--:R-:W-:Y:S08]  /*17c60*/  HMMA.16816.F32.BF16 R52, R76, R84.reuse, R52 ;  /* 0x000000544c34723c */ /* 0x088ff00000041834 */
[C---:B------:R-:W-:Y:S01]  /*17c70*/  HMMA.16816.F32.BF16 R56, R80.reuse, R84, R56 ;  /* 0x000000545038723c */ /* 0x040fe20000041838 */
[----:B-1----:R-:W1:Y:S06]  /*17c80*/  LDSM.16.MT88.4 R88, [R201+0x1000] ;  /* 0x00100000c958783b */ /* 0x002e6c0000004200 */
[----:B------:R-:W-:Y:S01]  /*17c90*/  FFMA.FTZ R84, R165, c[0x0][0x2d0], -R153 ;  /* 0x0000b400a5547a23 */ /* 0x000fe20000010899 */
[-C--:B------:R-:W-:Y:S03]  /*17ca0*/  HMMA.16816.F32.BF16 R60, R80, R86.reuse, R60 ;  /* 0x00000056503c723c */ /* 0x080fe6000004183c */
[----:B------:R3:W3:Y:S04]  /*17cb0*/  MUFU.EX2 R141, R84 ;  /* 0x00000054008d7308 */ /* 0x0006e80000000800 */
[--C-:B------:R-:W-:Y:S01]  /*17cc0*/  FFMA.FTZ R80, R173, c[0x0][0x2d0], -R75.reuse ;  /* 0x0000b400ad507a23 */ /* 0x100fe2000001084b */
[----:B------:R-:W-:Y:S04]  /*17cd0*/  HMMA.16816.F32.BF16 R64, R76, R86, R64 ;  /* 0x000000564c40723c */ /* 0x000fe80000041840 */
[----:B-----5:R-:W-:Y:S01]  /*17ce0*/  F2FP.BF16.PACK_AB R82, R218, R198 ;  /* 0x000000c6da52723e */ /* 0x020fe200000010ff */
[----:B------:R5:W-:Y:S01]  /*17cf0*/  MUFU.EX2 R175, R80 ;  /* 0x0000005000af7308 */ /* 0x000be20000000800 */
[----:B--2---:R-:W-:Y:S02]  /*17d00*/  F2FP.BF16.PACK_AB R81, R138, R139 ;  /* 0x0000008b8a51723e */ /* 0x004fe400000010ff */
[----:B------:R-:W-:Y:S04]  /*17d10*/  F2FP.BF16.PACK_AB R76, R228, R229 ;  /* 0x000000e5e44c723e */ /* 0x000fe800000010ff */
[----:B------:R-:W-:Y:S02]  /*17d20*/  F2FP.BF16.PACK_AB R77, R226, R227 ;  /* 0x000000e3e24d723e */ /* 0x000fe400000010ff */
[----:B------:R-:W-:Y:S02]  /*17d30*/  F2FP.BF16.PACK_AB R78, R224, R225 ;  /* 0x000000e1e04e723e */ /* 0x000fe400000010ff */
[----:B------:R-:W-:Y:S01]  /*17d40*/  F2FP.BF16.PACK_AB R79, R222, R223 ;  /* 0x000000dfde4f723e */ /* 0x000fe200000010ff */
[----:B---3--:R-:W2:Y:S01]  /*17d50*/  LDSM.16.MT88.4 R84, [R205+0x1000] ;  /* 0x00100000cd54783b */ /* 0x008ea20000004200 */
[----:B------:R-:W-:Y:S05]  /*17d60*/  F2FP.BF16.PACK_AB R83, R141, R137 ;  /* 0x000000898d53723e */ /* 0x000fea00000010ff */
[-C--:B-1----:R-:W-:Y:S03]  /*17d70*/  HMMA.16816.F32.BF16 R4, R76, R88.reuse, R4 ;  /* 0x000000584c04723c */ /* 0x082fe60000041804 */
[--C-:B-----5:R-:W-:Y:S04]  /*17d80*/  FFMA.FTZ R80, R170, c[0x0][0x2d0], -R152.reuse ;  /* 0x0000b400aa507a23 */ /* 0x120fe80000010898 */
        /* <DEDUP_REMOVED lines=8> */
[C---:B------:R-:W-:Y:S04]  /*17e10*/  HMMA.16816.F32.BF16 R24, R80.reuse, R84, R24 ;  /* 0x000000545018723c */ /* 0x040fe80000041818 */
[----:B-1----:R-:W-:Y:S03]  /*17e20*/  FFMA.FTZ R88, R177, c[0x0][0x2d0], -R152 ;  /* 0x0000b400b1587a23 */ /* 0x002fe60000010898 */
[--C-:B------:R-:W-:Y:S01]  /*17e30*/  FFMA.FTZ R84, R184, c[0x0][0x2d0], -R75.reuse ;  /* 0x0000b400b8547a23 */ /* 0x100fe2000001084b */
[-C--:B------:R-:W-:Y:S01]  /*17e40*/  HMMA.16816.F32.BF16 R28, R80, R86.reuse, R28 ;  /* 0x00000056501c723c */ /* 0x080fe2000004181c */
[----:B------:R1:W-:Y:S07]  /*17e50*/  MUFU.EX2 R172, R88 ;  /* 0x0000005800ac7308 */ /* 0x0003ee0000000800 */
[C---:B------:R-:W-:Y:S03]  /*17e60*/  HMMA.16816.F32.BF16 R32, R76.reuse, R86, R32 ;  /* 0x000000564c20723c */ /* 0x040fe60000041820 */
[----:B------:R2:W-:Y:S05]  /*17e70*/  MUFU.EX2 R169, R84 ;  /* 0x0000005400a97308 */ /* 0x0005ea0000000800 */
[-C--:B------:R-:W-:Y:S08]  /*17e80*/  HMMA.16816.F32.BF16 R36, R76, R92.reuse, R36 ;  /* 0x0000005c4c24723c */ /* 0x080ff00000041824 */
[C---:B------:R-:W-:Y:S04]  /*17e90*/  HMMA.16816.F32.BF16 R40, R80.reuse, R92, R40 ;  /* 0x0000005c5028723c */ /* 0x040fe80000041828 */
[--C-:B-1----:R-:W-:Y:S04]  /*17ea0*/  FFMA.FTZ R88, R194, c[0x0][0x2d0], -R74.reuse ;  /* 0x0000b400c2587a23 */ /* 0x102fe8000001084a */
[-C--:B------:R-:W-:Y:S01]  /*17eb0*/  HMMA.16816.F32.BF16 R44, R80, R94.reuse, R44 ;  /* 0x0000005e502c723c */ /* 0x080fe2000004182c */
[----:B------:R1:W-:Y:S03]  /*17ec0*/  MUFU.EX2 R170, R88 ;  /* 0x0000005800aa7308 */ /* 0x0003e60000000800 */
[--C-:B--2---:R-:W-:Y:S04]  /*17ed0*/  FFMA.FTZ R84, R185, c[0x0][0x2d0], -R75.reuse ;  /* 0x0000b400b9547a23 */ /* 0x104fe8000001084b */
[C---:B------:R-:W-:Y:S01]  /*17ee0*/  HMMA.16816.F32.BF16 R48, R76.reuse, R94, R48 ;  /* 0x0000005e4c30723c */ /* 0x040fe20000041830 */
[----:B------:R-:W-:Y:S02]  /*17ef0*/  LDSM.16.MT88.4 R92, [R202+0x1800] ;  /* 0x00180000ca5c783b */ /* 0x000fe40000004200 */
[----:B------:R2:W3:Y:S01]  /*17f00*/  MUFU.EX2 R168, R84 ;  /* 0x0000005400a87308 */ /* 0x0004e20000000800 */
[--C-:B-1----:R-:W-:Y:S09]  /*17f10*/  FFMA.FTZ R88, R195, c[0x0][0x2d0], -R74.reuse ;  /* 0x0000b400c3587a23 */ /* 0x102ff2000001084a */
[----:B------:R1:W5:Y:S01]  /*17f20*/  MUFU.EX2 R171, R88 ;  /* 0x0000005800ab7308 */ /* 0x0003620000000800 */
[--C-:B--2---:R-:W-:Y:S01]  /*17f30*/  FFMA.FTZ R84, R199, c[0x0][0x2d0], -R74.reuse ;  /* 0x0000b400c7547a23 */ /* 0x104fe2000001084a */
[----:B---3--:R-:W-:Y:S01]  /*17f40*/  F2FP.BF16.PACK_AB R149, R168, R169 ;  /* 0x000000a9a895723e */ /* 0x008fe200000010ff */
[----:B------:R-:W-:Y:S07]  /*17f50*/  FFMA.FTZ R74, R217, c[0x0][0x2d0], -R74 ;  /* 0x0000b400d94a7a23 */ /* 0x000fee000001084a */
[----:B------:R2:W-:Y:S10]  /*17f60*/  MUFU.EX2 R165, R84 ;  /* 0x0000005400a57308 */ /* 0x0005f40000000800 */
[----:B------:R3:W3:Y:S01]  /*17f70*/  MUFU.EX2 R163, R74 ;  /* 0x0000004a00a37308 */ /* 0x0006e20000000800 */
[----:B-1----:R-:W1:Y:S01]  /*17f80*/  LDSM.16.MT88.4 R88, [R204+0x1000] ;  /* 0x00100000cc58783b */ /* 0x002e620000004200 */
[----:B-----5:R-:W-:Y:S07]  /*17f90*/  F2FP.BF16.PACK_AB R148, R171, R170 ;  /* 0x000000aaab94723e */ /* 0x020fee00000010ff */
[----:B--2---:R-:W2:Y:S01]  /*17fa0*/  LDSM.16.MT88.4 R84, [R201+0x1800] ;  /* 0x00180000c954783b */ /* 0x004ea20000004200 */
[--C-:B---3--:R-:W-:Y:S01]  /*17fb0*/  FFMA.FTZ R74, R188, c[0x0][0x2d0], -R75.reuse ;  /* 0x0000b400bc4a7a23 */ /* 0x108fe2000001084b */
[----:B------:R-:W-:Y:S01]  /*17fc0*/  F2FP.BF16.PACK_AB R150, R163, R165 ;  /* 0x000000a5a396723e */ /* 0x000fe200000010ff */
[----:B------:R-:W-:Y:S02]  /*17fd0*/  FFMA.FTZ R75, R189, c[0x0][0x2d0], -R75 ;  /* 0x0000b400bd4b7a23 */ /* 0x000fe4000001084b */
[----:B------:R3:W-:Y:S10]  /*17fe0*/  MUFU.EX2 R162, R74 ;  /* 0x0000004a00a27308 */ /* 0x0007f40000000800 */
[----:B------:R-:W5:Y:S01]  /*17ff0*/  MUFU.EX2 R161, R75 ;  /* 0x0000004b00a17308 */ /* 0x000f620000000800 */
[-C--:B-1----:R-:W-:Y:S08]  /*18000*/  HMMA.16816.F32.BF16 R52, R76, R88.reuse, R52 ;  /* 0x000000584c34723c */ /* 0x082ff00000041834 */
[C---:B------:R-:W-:Y:S04]  /*18010*/  HMMA.16816.F32.BF16 R56, R80.reuse, R88, R56 ;  /* 0x000000585038723c */ /* 0x040fe80000041838 */
[--C-:B---3--:R-:W-:Y:S04]  /*18020*/  FFMA.FTZ R74, R167, c[0x0][0x2d0], -R153.reuse ;  /* 0x0000b400a74a7a23 */ /* 0x108fe80000010899 */
[-C--:B------:R-:W-:Y:S01]  /*18030*/  HMMA.16816.F32.BF16 R60, R80, R90.reuse, R60 ;  /* 0x0000005a503c723c */ /* 0x080fe2000004183c */
[----:B------:R1:W-:Y:S03]  /*18040*/  MUFU.EX2 R140, R74 ;  /* 0x0000004a008c7308 */ /* 0x0003e60000000800 */
[----:B-----5:R-:W-:Y:S03]  /*18050*/  F2FP.BF16.PACK_AB R151, R161, R162 ;  /* 0x000000a2a197723e */ /* 0x020fe600000010ff */
[----:B------:R-:W-:Y:S01]  /*18060*/  F2FP.BF16.PACK_AB R80, R142, R136 ;  /* 0x000000888e50723e */ /* 0x000fe200000010ff */
[----:B------:R-:W-:Y:S01]  /*18070*/  HMMA.16816.F32.BF16 R64, R76, R90, R64 ;  /* 0x0000005a4c40723c */ /* 0x000fe20000041840 */
[----:B------:R-:W3:Y:S03]  /*18080*/  LDSM.16.MT88.4 R88, [R205+0x1800] ;  /* 0x00180000cd58783b */ /* 0x000ee60000004200 */
[----:B------:R-:W-:Y:S03]  /*18090*/  F2FP.BF16.PACK_AB R82, R172, R173 ;  /* 0x000000adac52723e */ /* 0x000fe600000010ff */
[----:B------:R-:W-:Y:S02]  /*180a0*/  F2FP.BF16.PACK_AB R76, R197, R196 ;  /* 0x000000c4c54c723e */ /* 0x000fe400000010ff */
[----:B------:R-:W-:Y:S03]  /*180b0*/  F2FP.BF16.PACK_AB R77, R193, R192 ;  /* 0x000000c0c14d723e */ /* 0x000fe600000010ff */
[----:B------:R-:W-:Y:S02]  /*180c0*/  F2FP.BF16.PACK_AB R78, R180, R176 ;  /* 0x000000b0b44e723e */ /* 0x000fe400000010ff */
[----:B------:R-:W-:Y:S01]  /*180d0*/  F2FP.BF16.PACK_AB R79, R175, R143 ;  /* 0x0000008faf4f723e */ /* 0x000fe200000010ff */
[--C-:B-1----:R-:W-:Y:S06]  /*180e0*/  FFMA.FTZ R74, R178, c[0x0][0x2d0], -R153.reuse ;  /* 0x0000b400b24a7a23 */ /* 0x102fec0000010899 */
[-C--:B--2---:R-:W-:Y:S01]  /*180f0*/  HMMA.16816.F32.BF16 R4, R76, R84.reuse, R4 ;  /* 0x000000544c04723c */ /* 0x084fe20000041804 */
        /* <DEDUP_REMOVED lines=13> */
[--C-:B-1----:R-:W-:Y:S04]  /*181d0*/  FFMA.FTZ R74, R187, c[0x0][0x2d0], -R152.reuse ;  /* 0x0000b400bb4a7a23 */ /* 0x102fe80000010898 */
[-C--:B---3--:R-:W-:Y:S01]  /*181e0*/  HMMA.16816.F32.BF16 R20, R76, R88.reuse, R20 ;  /* 0x000000584c14723c */ /* 0x088fe20000041814 */
[----:B------:R1:W3:Y:S07]  /*181f0*/  MUFU.EX2 R158, R74 ;  /* 0x0000004a009e7308 */ /* 0x0002ee0000000800 */
[C---:B------:R-:W-:Y:S08]  /*18200*/  HMMA.16816.F32.BF16 R24, R80.reuse, R88, R24 ;  /* 0x000000585018723c */ /* 0x040ff00000041818 */
[-C--:B------:R-:W-:Y:S08]  /*18210*/  HMMA.16816.F32.BF16 R28, R80, R90.reuse, R28 ;  /* 0x0000005a501c723c */ /* 0x080ff0000004181c */
[C---:B------:R-:W-:Y:S04]  /*18220*/  HMMA.16816.F32.BF16 R32, R76.reuse, R90, R32 ;  /* 0x0000005a4c20723c */ /* 0x040fe80000041820 */
[--C-:B-1----:R-:W-:Y:S01]  /*18230*/  FFMA.FTZ R74, R190, c[0x0][0x2d0], -R152.reuse ;  /* 0x0000b400be4a7a23 */ /* 0x102fe20000010898 */
[----:B---3--:R-:W-:Y:S01]  /*18240*/  F2FP.BF16.PACK_AB R144, R158, R160 ;  /* 0x000000a09e90723e */ /* 0x008fe200000010ff */
[----:B------:R-:W-:Y:S02]  /*18250*/  FFMA.FTZ R152, R191, c[0x0][0x2d0], -R152 ;  /* 0x0000b400bf987a23 */ /* 0x000fe40000010898 */
[-C--:B------:R-:W-:Y:S01]  /*18260*/  HMMA.16816.F32.BF16 R36, R76, R92.reuse, R36 ;  /* 0x0000005c4c24723c */ /* 0x080fe20000041824 */
[----:B------:R1:W-:Y:S07]  /*18270*/  MUFU.EX2 R159, R74 ;  /* 0x0000004a009f7308 */ /* 0x0003ee0000000800 */
[C---:B------:R-:W-:Y:S03]  /*18280*/  HMMA.16816.F32.BF16 R40, R80.reuse, R92, R40 ;  /* 0x0000005c5028723c */ /* 0x040fe60000041828 */
[----:B------:R-:W3:Y:S05]  /*18290*/  MUFU.EX2 R157, R152 ;  /* 0x00000098009d7308 */ /* 0x000eea0000000800 */
[-C--:B------:R-:W-:Y:S08]  /*182a0*/  HMMA.16816.F32.BF16 R44, R80, R94.reuse, R44 ;  /* 0x0000005e502c723c */ /* 0x080ff0000004182c */
[C---:B------:R-:W-:Y:S04]  /*182b0*/  HMMA.16816.F32.BF16 R48, R76.reuse, R94, R48 ;  /* 0x0000005e4c30723c */ /* 0x040fe80000041830 */
[--C-:B-1----:R-:W-:Y:S04]  /*182c0*/  FFMA.FTZ R74, R179, c[0x0][0x2d0], -R153.reuse ;  /* 0x0000b400b34a7a23 */ /* 0x102fe80000010899 */
[----:B------:R1:W-:Y:S01]  /*182d0*/  MUFU.EX2 R152, R74 ;  /* 0x0000004a00987308 */ /* 0x0003e20000000800 */
[-C--:B--2---:R-:W-:Y:S03]  /*182e0*/  HMMA.16816.F32.BF16 R52, R76, R84.reuse, R52 ;  /* 0x000000544c34723c */ /* 0x084fe60000041834 */
[----:B---3--:R-:W-:Y:S05]  /*182f0*/  F2FP.BF16.PACK_AB R146, R157, R159 ;  /* 0x0000009f9d92723e */ /* 0x008fea00000010ff */
[C---:B------:R-:W-:Y:S07]  /*18300*/  HMMA.16816.F32.BF16 R56, R80.reuse, R84, R56 ;  /* 0x000000545038723c */ /* 0x040fee0000041838 */
[----:B------:R-:W-:Y:S01]  /*18310*/  MOV R85, R71 ;  /* 0x0000004700557202 */ /* 0x000fe20000000f00 */
[-C--:B------:R-:W-:Y:S04]  /*18320*/  HMMA.16816.F32.BF16 R60, R80, R86.reuse, R60 ;  /* 0x00000056503c723c */ /* 0x080fe8000004183c */
[----:B------:R-:W-:Y:S01]  /*18330*/  MOV R84, R72 ;  /* 0x0000004800547202 */ /* 0x000fe20000000f00 */
[----:B-1----:R-:W-:Y:S03]  /*18340*/  FFMA.FTZ R74, R166, c[0x0][0x2d0], -R153 ;  /* 0x0000b400a64a7a23 */ /* 0x002fe60000010899 */
[----:B------:R-:W-:Y:S01]  /*18350*/  HMMA.16816.F32.BF16 R64, R76, R86, R64 ;  /* 0x000000564c40723c */ /* 0x000fe20000041840 */
[----:B------:R-:W1:Y:S06]  /*18360*/  MUFU.EX2 R75, R74 ;  /* 0x0000004a004b7308 */ /* 0x000e6c0000000800 */
[----:B------:R-:W-:Y:S01]  /*18370*/  MOV R86, R70 ;  /* 0x0000004600567202 */ /* 0x000fe20000000f00 */
[-C--:B------:R-:W-:Y:S05]  /*18380*/  HMMA.16816.F32.BF16 R88, R148, R100.reuse, R4 ;  /* 0x000000649458723c */ /* 0x080fea0000041804 */
[----:B------:R-:W-:Y:S02]  /*18390*/  MOV R87, R3 ;  /* 0x0000000300577202 */ /* 0x000fe40000000f00 */
[----:B------:R-:W-:Y:S02]  /*183a0*/  FFMA.FTZ R4, R69, R110, R111 ;  /* 0x0000006e45047223 */ /* 0x000fe4000001006f */
[----:B------:R-:W-:Y:S03]  /*183b0*/  FFMA.FTZ R6, R68, R108, R109 ;  /* 0x0000006c44067223 */ /* 0x000fe6000001006d */
[----:B----4-:R-:W-:Y:S02]  /*183c0*/  FFMA.FTZ R5, R2, R114, R249 ;  /* 0x0000007202057223 */ /* 0x010fe400000100f9 */
[----:B------:R-:W-:Y:S02]  /*183d0*/  FADD.FTZ R4, R113, R4 ;  /* 0x0000000471047221 */ /* 0x000fe40000010000 */
[----:B------:R-:W-:Y:S02]  /*183e0*/  FADD.FTZ R2, R252, R6 ;  /* 0x00000006fc027221 */ /* 0x000fe40000010000 */
[----:B------:R-:W-:Y:S01]  /*183f0*/  FADD.FTZ R5, R248, R5 ;  /* 0x00000005f8057221 */ /* 0x000fe20000010000 */
[----:B-1----:R-:W-:Y:S01]  /*18400*/  F2FP.BF16.PACK_AB R145, R75, R152 ;  /* 0x000000984b91723e */ /* 0x002fe200000010ff */
[--C-:B------:R-:W-:Y:S02]  /*18410*/  FFMA.FTZ R74, R164, c[0x0][0x2d0], -R153.reuse ;  /* 0x0000b400a44a7a23 */ /* 0x100fe40000010899 */
[----:B------:R-:W-:Y:S02]  /*18420*/  FFMA.FTZ R153, R73, c[0x0][0x2d0], -R153 ;  /* 0x0000b40049997a23 */ /* 0x000fe40000010899 */
[----:B------:R-:W-:Y:S02]  /*18430*/  FADD.FTZ R7, R112, R4 ;  /* 0x0000000470077221 */ /* 0x000fe40000010000 */
[----:B------:R-:W-:Y:S01]  /*18440*/  FADD.FTZ R6, R251, R2 ;  /* 0x00000002fb067221 */ /* 0x000fe20000010000 */
[----:B------:R-:W-:Y:S01]  /*18450*/  MUFU.EX2 R73, R153 ;  /* 0x0000009900497308 */ /* 0x000fe20000000800 */
[----:B------:R-:W-:Y:S02]  /*18460*/  FADD.FTZ R4, R246, R5 ;  /* 0x00000005f6047221 */ /* 0x000fe40000010000 */
[----:B------:R-:W-:Y:S02]  /*18470*/  FFMA.FTZ R2, R0, R121, R234 ;  /* 0x0000007900027223 */ /* 0x000fe400000100ea */
[----:B------:R-:W-:Y:S05]  /*18480*/  FADD.FTZ R0, R120, R7 ;  /* 0x0000000778007221 */ /* 0x000fea0000010000 */
[----:B------:R-:W1:Y:S02]  /*18490*/  MUFU.EX2 R74, R74 ;  /* 0x0000004a004a7308 */ /* 0x000e640000000800 */
[----:B-1----:R-:W-:Y:S07]  /*184a0*/  F2FP.BF16.PACK_AB R147, R73, R74 ;  /* 0x0000004a4993723e */ /* 0x002fee00000010ff */
[C---:B------:R-:W-:Y:S07]  /*184b0*/  HMMA.16816.F32.BF16 R92, R144.reuse, R100, R8 ;  /* 0x00000064905c723c */ /* 0x040fee0000041808 */
[----:B------:R-:W-:Y:S01]  /*184c0*/  FADD.FTZ R10, R250, R6 ;  /* 0x00000006fa0a7221 */ /* 0x000fe20000010000 */
[-C--:B------:R-:W-:Y:S01]  /*184d0*/  HMMA.16816.F32.BF16 R96, R144, R102.reuse, R12 ;  /* 0x000000669060723c */ /* 0x080fe2000004180c */
[----:B------:R-:W2:Y:S03]  /*184e0*/  LDL R13, [R1] ;  /* 0x00000000010d7983 */ /* 0x000ea60000100800 */
        /* <DEDUP_REMOVED lines=83> */
[----:B------:R-:W-:Y:S03]  /*18a20*/  FADD.FTZ R0, R73, R0 ;  /* 0x0000000049007221 */ /* 0x000fe60000010000 */
[----:B------:R1:W-:Y:S04]  /*18a30*/  STL [R1+0x14], R2 ;  /* 0x0000140201007387 */ /* 0x0003e80000100800 */
[----:B------:R1:W-:Y:S01]  /*18a40*/  STL [R1+0x18], R0 ;  /* 0x0000180001007387 */ /* 0x0003e20000100800 */
[C---:B--2---:R-:W-:Y:S02]  /*18a50*/  ISETP.GT.AND P0, PT, R216.reuse, R13, PT ;  /* 0x0000000dd800720c */ /* 0x044fe40003f04270 */
[----:B------:R-:W-:Y:S11]  /*18a60*/  IADD3 R216, R216, -0x1, RZ ;  /* 0xffffffffd8d87810 */ /* 0x000ff60007ffe0ff */
[----:B-1----:R-:W-:-:S05]  /*18a70*/  @P0 BRA `(.L_x_954) ;  /* 0xffffa8f000000947 */ /* 0x002fca000383ffff */
.L_x_937:
[----:B-1----:R-:W2:Y:S04]  /*18a80*/  LDL R5, [R1+0x1c] ;  /* 0x00001c0001057983 */ /* 0x002ea80000100800 */
[----:B------:R-:W3:Y:S04]  /*18a90*/  LDL R0, [R1+0x48] ;  /* 0x0000480001007983 */ /* 0x000ee80000100800 */
[----:B------:R-:W4:Y:S01]  /*18aa0*/  LDL R2, [R1+0x20] ;  /* 0x0000200001027983 */ /* 0x000f220000100800 */
[----:B------:R-:W-:-:S05]  /*18ab0*/  IMAD.MOV.U32 R4, RZ, RZ, c[0x0][0x2c4] ;  /* 0x0000b100ff047624 */ /* 0x000fca00078e00ff */
[----:B------:R-:W-:Y:S01]  /*18ac0*/  ISETP.NE.AND P1, PT, R4, 0x1, PT ;  /* 0x000000010400780c */ /* 0x000fe20003f25270 */
[----:B--2---:R-:W-:Y:S02]  /*18ad0*/  IMAD.MOV.U32 R6, RZ, RZ, R5 ;  /* 0x000000ffff067224 */ /* 0x004fe400078e0005 */
[----:B------:R-:W-:Y:S01]  /*18ae0*/  IMAD.MOV.U32 R5, RZ, RZ, c[0x0][0x32c] ;  /* 0x0000cb00ff057624 */ /* 0x000fe200078e00ff */
[----:B---3--:R-:W-:-:S04]  /*18af0*/  IADD3 R0, R0, 0x7f, RZ ;  /* 0x0000007f00007810 */ /* 0x008fc80007ffe0ff */
[----:B------:R-:W-:-:S05]  /*18b00*/  ISETP.GE.AND P0, PT, R5, 0x1, PT ;  /* 0x000000010500780c */ /* 0x000fca0003f06270 */
[----:B------:R-:W-:Y:S01]  /*18b10*/  @P1 IMAD.HI.U32 R4, R0, c[0x0][0x2c8], RZ ;  /* 0x0000b20000041a27 */ /* 0x000fe200078e00ff */
[----:B----4-:R-:W-:-:S04]  /*18b20*/  IADD3 R2, R2, 0x1, -R6 ;  /* 0x0000000102027810 */ /* 0x010fc80007ffe806 */
        /* <DEDUP_REMOVED lines=14> */
.L_x_957:
[----:B------:R-:W-:-:S04]  /*18c10*/  MOV R4, c[0x0][0x32c] ;  /* 0x0000cb0000047a02 */ /* 0x000fc80000000f00 */
[----:B------:R-:W-:-:S13]  /*18c20*/  ISETP.NE.AND P0, PT, R4, 0x1, PT ;  /* 0x000000010400780c */ /* 0x000fda0003f05270 */
[----:B------:R-:W-:-:S05]  /*18c30*/  @P0 IMAD.HI.U32 R4, R0, c[0x0][0x330], RZ ;  /* 0x0000cc0000040a27 */ /* 0x000fca00078e00ff */
[----:B------:R-:W-:Y:S02]  /*18c40*/  @P0 SHF.R.U32.HI R0, RZ, c[0x0][0x334], R4 ;  /* 0x0000cd00ff000a19 */ /* 0x000fe40000011604 */
.L_x_958:
[----:B------:R-:W-:Y:S05]  /*18c50*/  BSYNC B0 ;  /* 0x0000000000007941 */ /* 0x000fea0003800000 */
.L_x_956:
[----:B------:R-:W-:-:S05]  /*18c60*/  IMAD R0, R0, c[0x0][0x32c], RZ ;  /* 0x0000cb0000007a24 */ /* 0x000fca00078e02ff */
[----:B------:R-:W-:-:S03]  /*18c70*/  IMNMX R2, R2, R0, !PT ;  /* 0x0000000002027217 */ /* 0x000fc60007800200 */
.L_x_955:
[----:B------:R-:W2:Y:S01]  /*18c80*/  LDL R4, [R1+0x8] ;  /* 0x0000080001047983 */ /* 0x000ea20000100800 */
        /* <DEDUP_REMOVED lines=13> */
.L_x_960:
[----:B--2---:R-:W2:Y:S01]  /*18d60*/  LDL R216, [R1+0x8] ;  /* 0x0000080001d87983 */ /* 0x004ea20000100800 */
[----:B------:R-:W-:Y:S04]  /*18d70*/  DEPBAR.LE SB0, 0x0 ;  /* 0x000080000000791a */ /* 0x000fe80000000000 */
[----:B------:R-:W2:Y:S01]  /*18d80*/  LDL R3, [R1+0x40] ;  /* 0x0000400001037983 */ /* 0x000ea20000100800 */
[----:B------:R-:W-:Y:S03]  /*18d90*/  WARPSYNC 0xffffffff ;  /* 0xffffffff00007948 */ /* 0x000fe60003800000 */
[----:B------:R-:W2:Y:S06]  /*18da0*/  LDL.64 R172, [R1+0x30] ;  /* 0x0000300001ac7983 */ /* 0x000eac0000100a00 */
        /* <DEDUP_REMOVED lines=37> */
[----:B--2---:R-:W-:Y:S04]  /*19000*/  ISETP.GT.AND P0, PT, R216, R217, PT ;  /* 0x000000d9d800720c */ /* 0x004fe80003f04270 */
[-C--:B------:R-:W-:Y:S08]  /*19010*/  HMMA.16816.F32.BF16 R12, R164, R162.reuse, R12 ;  /* 0x000000a2a40c723c */ /* 0x080ff0000004180c */
[C---:B------:R-:W-:Y:S01]  /*19020*/  HMMA.16816.F32.BF16 R16, R156.reuse, R162, R16 ;  /* 0x000000a29c10723c */ /* 0x040fe20000041810 */
[----:B------:R-:W-:Y:S03]  /*19030*/  @!P0 MOV R174, c[0x0][0x208] ;  /* 0x0000820000ae8a02 */ /* 0x000fe60000000f00 */
[----:B------:R-:W-:Y:S01]  /*19040*/  @!P0 SHF.R.S32.HI R0, RZ, 0x1f, R217 ;  /* 0x0000001fff008819 */ /* 0x000fe200000114d9 */
[C---:B------:R-:W-:Y:S01]  /*19050*/  @!P0 IMAD.WIDE.U32 R160, R217.reuse, c[0x0][0x208], RZ ;  /* 0x00008200d9a08a25 */ /* 0x040fe200078e00ff */
[----:B------:R-:W-:Y:S02]  /*19060*/  @!P0 MOV R173, R3 ;  /* 0x0000000300ad8202 */ /* 0x000fe40000000f00 */
[-C--:B------:R-:W-:Y:S04]  /*19070*/  HMMA.16816.F32.BF16 R20, R156, R168.reuse, R20 ;  /* 0x000000a89c14723c */ /* 0x080fe80000041814 */
[----:B------:R-:W-:Y:S01]  /*19080*/  @!P0 IMAD R0, R0, c[0x0][0x208], RZ ;  /* 0x0000820000008a24 */ /* 0x000fe200078e02ff */
[----:B------:R-:W-:Y:S01]  /*19090*/  @!P0 SHF.L.U32 R3, R174, 0x5, RZ ;  /* 0x00000005ae038819 */ /* 0x000fe200000006ff */
[----:B------:R-:W-:Y:S02]  /*190a0*/  @!P0 IMAD.WIDE.U32 R172, R160, 0x50, R172 ;  /* 0x00000050a0ac8825 */ /* 0x000fe400078e00ac */
[C---:B------:R-:W-:Y:S04]  /*190b0*/  HMMA.16816.F32.BF16 R24, R164.reuse, R168, R24 ;  /* 0x000000a8a418723c */ /* 0x040fe80000041818 */
[----:B------:R-:W-:Y:S03]  /*190c0*/  @!P0 IMAD R0, R217, c[0x0][0x20c], R0 ;  /* 0x00008300d9008a24 */ /* 0x000fe600078e0200 */
[----:B------:R-:W-:Y:S01]  /*190d0*/  @!P0 LEA R168, P1, R172, c[0x0][0x1f8], 0x1 ;  /* 0x00007e00aca88a11 */ /* 0x000fe200078208ff */
[-C--:B------:R-:W-:Y:S01]  /*190e0*/  HMMA.16816.F32.BF16 R28, R164, R170.reuse, R28 ;  /* 0x000000aaa41c723c */ /* 0x080fe2000004181c */
[----:B------:R-:W-:Y:S03]  /*190f0*/  @!P0 MOV R169, 0x5 ;  /* 0x0000000500a98802 */ /* 0x000fe60000000f00 */
[----:B------:R-:W-:Y:S02]  /*19100*/  @!P0 IADD3 R0, R161, R0, RZ ;  /* 0x00000000a1008210 */ /* 0x000fe40007ffe0ff */
[----:B------:R-:W2:Y:S01]  /*19110*/  LDSM.16.M88.4 R160, [R213] ;  /* 0x00000000d5a0783b */ /* 0x000ea20000000200 */
[----:B------:R-:W-:Y:S01]  /*19120*/  @!P0 IADD3 R180, P2, R168, R3, RZ ;  /* 0x00000003a8b48210 */ /* 0x000fe20007f5e0ff */
[C---:B------:R-:W-:Y:S04]  /*19130*/  HMMA.16816.F32.BF16 R32, R156.reuse, R170, R32 ;  /* 0x000000aa9c20723c */ /* 0x040fe80000041820 */
[----:B------:R-:W-:Y:S04]  /*19140*/  @!P0 IMAD R0, R0, 0x50, RZ ;  /* 0x0000005000008824 */ /* 0x000fe800078e02ff */
[-C--:B-1----:R-:W-:Y:S04]  /*19150*/  HMMA.16816.F32.BF16 R36, R156, R152.reuse, R36 ;  /* 0x000000989c24723c */ /* 0x082fe80000041824 */
[----:B------:R-:W-:Y:S02]  /*19160*/  @!P0 IADD3 R87, R173, R0, RZ ;  /* 0x00000000ad578210 */ /* 0x000fe40007ffe0ff */
[----:B------:R-:W-:Y:S02]  /*19170*/  @!P0 SHF.L.U64.HI R0, R174, R169, c[0x0][0x20c] ;  /* 0x00008300ae008619 */ /* 0x000fe400000102a9 */
[----:B------:R-:W-:Y:S01]  /*19180*/  @!P0 LEA.HI.X R169, R172, c[0x0][0x1fc], R87, 0x1, P1 ;  /* 0x00007f00aca98a11 */ /* 0x000fe200008f0c57 */
[C---:B------:R-:W-:Y:S01]  /*19190*/  HMMA.16816.F32.BF16 R40, R164.reuse, R152, R40 ;  /* 0x00000098a428723c */ /* 0x040fe20000041828 */
[----:B------:R-:W1:Y:S03]  /*191a0*/  LDSM.16.M88.4 R172, [R212] ;  /* 0x00000000d4ac783b */ /* 0x000e660000000200 */
[-C--:B------:R-:W-:Y:S02]  /*191b0*/  @!P0 IADD3.X R181, R169, R0.reuse, RZ, P2, !PT ;  /* 0x00000000a9b58210 */ /* 0x080fe400017fe4ff */
[-C--:B------:R-:W-:Y:S02]  /*191c0*/  @!P0 IADD3 R178, P1, R180, R3.reuse, RZ ;  /* 0x00000003b4b28210 */ /* 0x080fe40007f3e0ff */
[-C--:B------:R-:W-:Y:S01]  /*191d0*/  HMMA.16816.F32.BF16 R44, R164, R154.reuse, R44 ;  /* 0x0000009aa42c723c */ /* 0x080fe2000004182c */
[----:B------:R-:W-:Y:S01]  /*191e0*/  @!PT LDS RZ, [RZ] ;  /* 0x00000000fffff984 */ /* 0x000fe20000000800 */
[----:B------:R-:W-:Y:S01]  /*191f0*/  @!PT LDS RZ, [RZ] ;  /* 0x00000000fffff984 */ /* 0x000fe20000000800 */
[----:B------:R-:W-:Y:S01]  /*19200*/  @!PT LDS RZ, [RZ] ;  /* 0x00000000fffff984 */ /* 0x000fe20000000800 */
[----:B------:R4:W-:Y:S03]  /*19210*/  @!P0 LDGSTS.E.BYPASS.LTC128B.128 [R219+0x100], [R168.64], !P4 ;  /* 0x00100000a8db8fae */ /* 0x0009e6000e101d48 */
[-C--:B------:R-:W-:Y:S02]  /*19220*/  @!P0 IADD3.X R179, R181, R0.reuse, RZ, P1, !PT ;  /* 0x00000000b5b38210 */ /* 0x080fe40000ffe4ff */
[-C--:B------:R-:W-:Y:S02]  /*19230*/  @!P0 IADD3 R176, P2, R178, R3.reuse, RZ ;  /* 0x00000003b2b08210 */ /* 0x080fe40007f5e0ff */
[C---:B------:R-:W-:Y:S01]  /*19240*/  HMMA.16816.F32.BF16 R48, R156.reuse, R154, R48 ;  /* 0x0000009a9c30723c */ /* 0x040fe20000041830 */
[----:B------:R5:W-:Y:S03]  /*19250*/  @!P0 LDGSTS.E.BYPASS.LTC128B.128 [R219+0x900], [R180.64], !P4 ;  /* 0x00900000b4db8fae */ /* 0x000be6000e101d48 */
[-C--:B------:R-:W-:Y:S04]  /*19260*/  @!P0 IADD3.X R177, R179, R0.reuse, RZ, P2, !PT ;  /* 0x00000000b3b18210 */ /* 0x080fe800017fe4ff */
[-C--:B--2---:R-:W-:Y:S01]  /*19270*/  HMMA.16816.F32.BF16 R52, R156, R160.reuse, R52 ;  /* 0x000000a09c34723c */ /* 0x084fe20000041834 */
[----:B------:R2:W-:Y:S07]  /*19280*/  @!P0 LDGSTS.E.BYPASS.LTC128B.128 [R219+0x1100], [R178.64], !P4 ;  /* 0x01100000b2db8fae */ /* 0x0005ee000e101d48 */
[C---:B------:R-:W-:Y:S01]  /*19290*/  HMMA.16816.F32.BF16 R56, R164.reuse, R160, R56 ;  /* 0x000000a0a438723c */ /* 0x040fe20000041838 */
[----:B------:R2:W-:Y:S03]  /*192a0*/  @!P0 LDGSTS.E.BYPASS.LTC128B.128 [R219+0x1900], [R176.64], !P4 ;  /* 0x01900000b0db8fae */ /* 0x0005e6000e101d48 */
[----:B----4-:R-:W-:Y:S04]  /*192b0*/  @!P0 IADD3 R168, P1, R176, R3, RZ ;  /* 0x00000003b0a88210 */ /* 0x010fe80007f3e0ff */
[----:B------:R-:W-:Y:S01]  /*192c0*/  @!P0 IADD3.X R169, R177, R0, RZ, P1, !PT ;  /* 0x00000000b1a98210 */ /* 0x000fe20000ffe4ff */
[-C--:B------:R-:W-:Y:S04]  /*192d0*/  HMMA.16816.F32.BF16 R60, R164, R162.reuse, R60 ;  /* 0x000000a2a43c723c */ /* 0x080fe8000004183c */
[----:B------:R4:W-:Y:S01]  /*192e0*/  @!P0 LDGSTS.E.BYPASS.LTC128B.128 [R219+0x2100], [R168.64], !P4 ;  /* 0x02100000a8db8fae */ /* 0x0009e2000e101d48 */
[C---:B------:R-:W-:Y:S02]  /*192f0*/  ISETP.GT.AND P0, PT, R217.reuse, R216, PT ;  /* 0x000000d8d900720c */ /* 0x040fe40003f04270 */
[----:B------:R-:W-:Y:S01]  /*19300*/  IADD3 R216, R217, -0x1, RZ ;  /* 0xffffffffd9d87810 */ /* 0x000fe20007ffe0ff */
[C---:B------:R-:W-:Y:S04]  /*19310*/  HMMA.16816.F32.BF16 R64, R156.reuse, R162, R64 ;  /* 0x000000a29c40723c */ /* 0x040fe80000041840 */
[----:B-----5:R-:W-:Y:S04]  /*19320*/  LDSM.16.M88.4 R180, [R208+0x2000] ;  /* 0x00200000d0b4783b */ /* 0x020fe80000000200 */
[-C--:B-1----:R-:W-:Y:S04]  /*19330*/  HMMA.16816.F32.BF16 R68, R156, R172.reuse, R68 ;  /* 0x000000ac9c44723c */ /* 0x082fe80000041844 */
[----:B--2---:R-:W-:Y:S04]  /*19340*/  LDSM.16.M88.4 R176, [R206] ;  /* 0x00000000ceb0783b */ /* 0x004fe80000000200 */
[C---:B------:R-:W-:Y:S04]  /*19350*/  HMMA.16816.F32.BF16 R72, R164.reuse, R172, R72 ;  /* 0x000000aca448723c */ /* 0x040fe80000041848 */
[----:B------:R-:W-:Y:S04]  /*19360*/  LDSM.16.M88.4 R184, [R206+0x800] ;  /* 0x00080000ceb8783b */ /* 0x000fe80000000200 */
[-C--:B------:R-:W-:Y:S04]  /*19370*/  HMMA.16816.F32.BF16 R76, R164, R174.reuse, R76 ;  /* 0x000000aea44c723c */ /* 0x080fe8000004184c */
[----:B----4-:R-:W1:Y:S04]  /*19380*/  LDSM.16.M88.4 R168, [R208] ;  /* 0x00000000d0a8783b */ /* 0x010e680000000200 */
[----:B------:R-:W-:Y:S04]  /*19390*/  HMMA.16816.F32.BF16 R80, R156, R174, R80 ;  /* 0x000000ae9c50723c */ /* 0x000fe80000041850 */
[----:B------:R-:W2:Y:S08]  /*193a0*/  LDSM.16.M88.4 R152, [R206+0x1000] ;  /* 0x00100000ce98783b */ /* 0x000eb00000000200 */
[----:B------:R-:W4:Y:S08]  /*193b0*/  LDSM.16.M88.4 R188, [R206+0x1800] ;  /* 0x00180000cebc783b */ /* 0x000f300000000200 */
[----:B------:R-:W5:Y:S08]  /*193c0*/  LDSM.16.M88.4 R192, [R206+0x2000] ;  /* 0x00200000cec0783b */ /* 0x000f700000000200 */
[----:B------:R-:W-:Y:S01]  /*193d0*/  LDSM.16.M88.4 R160, [R209] ;  /* 0x00000000d1a0783b */ /* 0x000fe20000000200 */
[-C--:B-1----:R-:W-:Y:S07]  /*193e0*/  HMMA.16816.F32.BF16 R4, R168, R176.reuse, R4 ;  /* 0x000000b0a804723c */ /* 0x082fee0000041804 */
[----:B------:R-:W1:Y:S01]  /*193f0*/  LDSM.16.M88.4 R196, [R203] ;  /* 0x00000000cbc4783b */ /* 0x000e620000000200 */
[C---:B------:R-:W-:Y:S07]  /*19400*/  HMMA.16816.F32.BF16 R8, R180.reuse, R176, R8 ;  /* 0x000000b0b408723c */ /* 0x040fee0000041808 */
[----:B------:R-:W1:Y:S01]  /*19410*/  LDSM.16.M88.4 R156, [R209+0x2000] ;  /* 0x00200000d19c783b */ /* 0x000e620000000200 */
[-C--:B------:R-:W-:Y:S07]  /*19420*/  HMMA.16816.F32.BF16 R12, R180, R178.reuse, R12 ;  /* 0x000000b2b40c723c */ /* 0x080fee000004180c */
[----:B------:R-:W0:Y:S01]  /*19430*/  LDGDEPBAR ;  /* 0x00000000000079af */ /* 0x000e220000000000 */
[C---:B------:R-:W-:Y:S08]  /*19440*/  HMMA.16816.F32.BF16 R16, R168.reuse, R178, R16 ;  /* 0x000000b2a810723c */ /* 0x040ff00000041810 */
        /* <DEDUP_REMOVED lines=34> */
[----:B------:R2:W4:Y:S01]  /*19670*/  MUFU.TANH R173, R0 ;  /* 0x0000000000ad7308 */ /* 0x0005220000002400 */
[-C--:B-1----:R-:W-:Y:S08]  /*19680*/  HMMA.16816.F32.BF16 R20, R160, R4.reuse, R20 ;  /* 0x00000004a014723c */ /* 0x082ff00000041814 */
[C---:B------:R-:W-:Y:S04]  /*19690*/  HMMA.16816.F32.BF16 R24, R156.reuse, R4, R24 ;  /* 0x000000049c18723c */ /* 0x040fe80000041818 */
[----:B--2---:R-:W-:Y:S02]  /*196a0*/  FMUL.FTZ R0, R9, c[0x0][0x320] ;  /* 0x0000c80009007a20 */ /* 0x004fe40000410000 */
[----:B------:R-:W1:Y:S02]  /*196b0*/  LDSM.16.M88.4 R8, [R203+0x1000] ;  /* 0x00100000cb08783b */ /* 0x000e640000000200 */
[-C--:B------:R-:W-:Y:S01]  /*196c0*/  HMMA.16816.F32.BF16 R28, R156, R6.reuse, R28 ;  /* 0x000000069c1c723c */ /* 0x080fe2000004181c */
[----:B------:R2:W5:Y:S07]  /*196d0*/  MUFU.TANH R168, R0 ;  /* 0x0000000000a87308 */ /* 0x00056e0000002400 */
        /* <DEDUP_REMOVED lines=8> */
[----:B---3--:R-:W1:Y:S07]  /*19760*/  LDSM.16.M88.4 R4, [R203+0x1800] ;  /* 0x00180000cb04783b */ /* 0x008e6e0000000200 */
[C---:B------:R-:W-:Y:S04]  /*19770*/  HMMA.16816.F32.BF16 R40, R156.reuse, R8, R40 ;  /* 0x000000089c28723c */ /* 0x040fe80000041828 */
[----:B--2---:R-:W-:Y:S04]  /*19780*/  FMUL.FTZ R0, R13, c[0x0][0x320] ;  /* 0x0000c8000d007a20 */ /* 0x004fe80000410000 */
[-C--:B------:R-:W-:Y:S01]  /*19790*/  HMMA.16816.F32.BF16 R44, R156, R10.reuse, R44 ;  /* 0x0000000a9c2c723c */ /* 0x080fe2000004182c */
[----:B------:R2:W3:Y:S07]  /*197a0*/  MUFU.TANH R155, R0 ;  /* 0x00000000009b7308 */ /* 0x0004ee0000002400 */
[C---:B------:R-:W-:Y:S08]  /*197b0*/  HMMA.16816.F32.BF16 R48, R160.reuse, R10, R48 ;  /* 0x0000000aa030723c */ /* 0x040ff00000041830 */
[----:B------:R-:W-:Y:S04]  /*197c0*/  FMUL.FTZ R8, R41, c[0x0][0x320] ;  /* 0x0000c80029087a20 */ /* 0x000fe80000410000 */
[----:B------:R3:W-:Y:S01]  /*197d0*/  MUFU.TANH R184, R8 ;  /* 0x0000000800b87308 */ /* 0x0007e20000002400 */
[----:B----4-:R-:W-:Y:S02]  /*197e0*/  FMUL.FTZ R3, R42, c[0x0][0x320] ;  /* 0x0000c8002a037a20 */ /* 0x010fe40000410000 */
[----:B--2---:R-:W-:Y:S01]  /*197f0*/  FMUL.FTZ R0, R14, c[0x0][0x320] ;  /* 0x0000c8000e007a20 */ /* 0x004fe20000410000 */
[-C--:B-1----:R-:W-:Y:S06]  /*19800*/  HMMA.16816.F32.BF16 R52, R160, R4.reuse, R52 ;  /* 0x00000004a034723c */ /* 0x082fec0000041834 */
[----:B------:R1:W-:Y:S02]  /*19810*/  MUFU.TANH R166, R0 ;  /* 0x0000000000a67308 */ /* 0x0003e40000002400 */
[C---:B------:R-:W-:Y:S08]  /*19820*/  HMMA.16816.F32.BF16 R56, R156.reuse, R4, R56 ;  /* 0x000000049c38723c */ /* 0x040ff00000041838 */
[----:B------:R2:W-:Y:S01]  /*19830*/  MUFU.TANH R243, R3 ;  /* 0x0000000300f37308 */ /* 0x0005e20000002400 */
[-C--:B------:R-:W-:Y:S01]  /*19840*/  HMMA.16816.F32.BF16 R60, R156, R6.reuse, R60 ;  /* 0x000000069c3c723c */ /* 0x080fe2000004183c */
[----:B---3--:R-:W3:Y:S01]  /*19850*/  LDSM.16.M88.4 R8, [R203+0x2000] ;  /* 0x00200000cb08783b */ /* 0x008ee20000000200 */
        /* <DEDUP_REMOVED lines=18> */
[----:B-----5:R-:W-:Y:S02]  /*19980*/  FMNMX.FTZ R4, R168, R4, !PT ;  /* 0x00000004a8047209 */ /* 0x020fe40007810000 */
[----:B----4-:R-:W-:Y:S02]  /*19990*/  FMNMX.FTZ R3, R154, R2, !PT ;  /* 0x000000029a037209 */ /* 0x010fe40007810000 */
[----:B------:R-:W-:Y:S03]  /*199a0*/  HMMA.16816.F32.BF16 R80, R160, R10, R80 ;  /* 0x0000000aa050723c */ /* 0x000fe60000041850 */
[----:B------:R-:W-:Y:S01]  /*199b0*/  MUFU.TANH R157, R8 ;  /* 0x00000008009d7308 */ /* 0x000fe20000002400 */
[----:B------:R-:W-:Y:S01]  /*199c0*/  FMNMX.FTZ R4, R164, R4, !PT ;  /* 0x00000004a4047209 */ /* 0x000fe20007810000 */
[----:B-1----:R-:W-:Y:S01]  /*199d0*/  FMUL.FTZ R0, R17, c[0x0][0x320] ;  /* 0x0000c80011007a20 */ /* 0x002fe20000410000 */
[----:B------:R-:W-:Y:S02]  /*199e0*/  FMNMX.FTZ R3, R153, R3, !PT ;  /* 0x0000000399037209 */ /* 0x000fe40007810000 */
[----:B------:R-:W-:Y:S01]  /*199f0*/  FMUL.FTZ R5, R73, c[0x0][0x320] ;  /* 0x0000c80049057a20 */ /* 0x000fe20000410000 */
[----:B------:R-:W-:Y:S03]  /*19a00*/  FMNMX.FTZ R4, R155, R4, !PT ;  /* 0x000000049b047209 */ /* 0x000fe60007810000 */
        /* <DEDUP_REMOVED lines=146> */
[--C-:B------:R-:W-:Y:S02]  /*1a330*/  FFMA.FTZ R9, R12, c[0x0][0x2d0], -R152.reuse ;  /* 0x0000b4000c097a23 */ /* 0x100fe40000010898 */
[--C-:B------:R-:W-:Y:S02]  /*1a340*/  FFMA.FTZ R32, R29, c[0x0][0x2d0], -R152.reuse ;  /* 0x0000b4001d207a23 */ /* 0x100fe40000010898 */
[----:B------:R-:W-:Y:S01]  /*1a350*/  MUFU.EX2 R224, R9 ;  /* 0x0000000900e07308 */ /* 0x000fe20000000800 */
[--C-:B------:R-:W-:Y:S02]  /*1a360*/  FFMA.FTZ R40, R40, c[0x0][0x2d0], -R152.reuse ;  /* 0x0000b40028287a23 */ /* 0x100fe40000010898 */
[--C-:B------:R-:W-:Y:S01]  /*1a370*/  FFMA.FTZ R44, R44, c[0x0][0x2d0], -R152.reuse ;  /* 0x0000b4002c2c7a23 */ /* 0x100fe20000010898 */
        /* <DEDUP_REMOVED lines=39> */
[----:B-1----:R-:W-:Y:S01]  /*1a5f0*/  FMNMX.FTZ R70, R5, R8, !PT ;  /* 0x0000000805467209 */ /* 0x002fe20007810000 */
[----:B------:R-:W-:Y:S04]  /*1a600*/  FFMA.FTZ R5, R19, c[0x0][0x2d0], -R152 ;  /* 0x0000b40013057a23 */ /* 0x000fe80000010898 */
[----:B------:R1:W-:Y:S01]  /*1a610*/  MUFU.EX2 R229, R5 ;  /* 0x0000000500e57308 */ /* 0x0003e20000000800 */
[----:B----4-:R-:W-:Y:S01]  /*1a620*/  FMNMX.FTZ R4, R0, R7, !PT ;  /* 0x0000000700047209 */ /* 0x010fe20007810000 */
[----:B------:R-:W-:Y:S01]  /*1a630*/  FMUL.FTZ R7, R78, c[0x0][0x320] ;  /* 0x0000c8004e077a20 */ /* 0x000fe20000410000 */
[----:B------:R-:W-:Y:S07]  /*1a640*/  FMNMX.FTZ R0, R245, R6, !PT ;  /* 0x00000006f5007209 */ /* 0x000fee0007810000 */
[----:B------:R4:W5:Y:S01]  /*1a650*/  MUFU.TANH R74, R7 ;  /* 0x00000007004a7308 */ /* 0x0009620000002400 */
[----:B------:R-:W-:Y:S04]  /*1a660*/  FMNMX.FTZ R0, R247, R0, !PT ;  /* 0x00000000f7007209 */ /* 0x000fe80007810000 */
[----:B------:R-:W-:Y:S01]  /*1a670*/  FMNMX.FTZ R6, R188, R0, !PT ;  /* 0x00000000bc067209 */ /* 0x000fe20007810000 */
[----:B------:R-:W-:Y:S03]  /*1a680*/  FMUL.FTZ R0, R79, c[0x0][0x320] ;  /* 0x0000c8004f007a20 */ /* 0x000fe60000410000 */
[----:B------:R-:W-:Y:S01]  /*1a690*/  FMNMX.FTZ R6, R195, R6, !PT ;  /* 0x00000006c3067209 */ /* 0x000fe20007810000 */
[----:B------:R2:W2:Y:S01]  /*1a6a0*/  MUFU.TANH R75, R0 ;  /* 0x00000000004b7308 */ /* 0x0004a20000002400 */
[----:B-1----:R-:W-:Y:S01]  /*1a6b0*/  @P0 MOV R5, R221 ;  /* 0x000000dd00050202 */ /* 0x002fe20000000f00 */
[----:B----4-:R-:W1:Y:S01]  /*1a6c0*/  SHFL.BFLY PT, R7, R4, 0x1, 0x1f ;  /* 0x0c201f0004077f89 */ /* 0x010e6200000e0000 */
[----:B--2---:R-:W-:Y:S04]  /*1a6d0*/  FMNMX.FTZ R0, R156, R6, !PT ;  /* 0x000000069c007209 */ /* 0x004fe80007810000 */
[----:B------:R-:W-:Y:S01]  /*1a6e0*/  FMNMX.FTZ R3, R157, R0, !PT ;  /* 0x000000009d037209 */ /* 0x000fe20007810000 */
[----:B------:R-:W-:Y:S03]  /*1a6f0*/  FADD.FTZ R0, -R72, R2 ;  /* 0x0000000248007221 */ /* 0x000fe60000010100 */
[----:B------:R-:W-:Y:S01]  /*1a700*/  FMNMX.FTZ R3, R191, R3, !PT ;  /* 0x00000003bf037209 */ /* 0x000fe20007810000 */
[----:B------:R-:W-:Y:S03]  /*1a710*/  FMUL.FTZ R2, R0, c[0x0][0x2d0] ;  /* 0x0000b40000027a20 */ /* 0x000fe60000410000 */
[----:B---3--:R-:W-:Y:S01]  /*1a720*/  FMNMX.FTZ R0, R193, R3, !PT ;  /* 0x00000003c1007209 */ /* 0x008fe20007810000 */
[----:B------:R2:W3:Y:S01]  /*1a730*/  MUFU.EX2 R73, R2 ;  /* 0x0000000200497308 */ /* 0x0004e20000000800 */
[----:B-1----:R-:W-:Y:S01]  /*1a740*/  FMNMX.FTZ R71, R4, R7, !PT ;  /* 0x0000000704477209 */ /* 0x002fe20007810000 */
[----:B------:R-:W-:Y:S01]  /*1a750*/  FFMA.FTZ R4, R154, c[0x0][0x2d0], -R152 ;  /* 0x0000b4009a047a23 */ /* 0x000fe20000010898 */
[----:B-----5:R-:W-:Y:S01]  /*1a760*/  FMNMX.FTZ R0, R74, R0, !PT ;  /* 0x000000004a007209 */ /* 0x020fe20007810000 */
[----:B------:R-:W-:Y:S02]  /*1a770*/  FMUL.FTZ R154, R70, c[0x0][0x2d0] ;  /* 0x0000b400469a7a20 */ /* 0x000fe40000410000 */
[----:B------:R-:W-:Y:S01]  /*1a780*/  @P0 IMAD.WIDE.U32 R6, R216, c[0x0][0x1e0], RZ ;  /* 0x00007800d8060a25 */ /* 0x000fe200078e00ff */
[----:B------:R-:W-:Y:S03]  /*1a790*/  FMNMX.FTZ R0, R75, R0, !PT ;  /* 0x000000004b007209 */ /* 0x000fe60007810000 */
[----:B------:R-:W-:Y:S02]  /*1a7a0*/  MUFU.EX2 R236, R4 ;  /* 0x0000000400ec7308 */ /* 0x000fe40000000800 */
[----:B------:R-:W1:Y:S01]  /*1a7b0*/  SHFL.BFLY PT, R3, R0, 0x2, 0x1f ;  /* 0x0c401f0000037f89 */ /* 0x000e6200000e0000 */
[----:B--2---:R-:W-:Y:S02]  /*1a7c0*/  FADD.FTZ R2, -R71, R84 ;  /* 0x0000005447027221 */ /* 0x004fe40000010100 */
[C---:B---3--:R-:W-:Y:S02]  /*1a7d0*/  FMUL.FTZ R33, R73.reuse, R117 ;  /* 0x0000007549217220 */ /* 0x048fe40000410000 */
[----:B------:R-:W-:Y:S02]  /*1a7e0*/  FMUL.FTZ R2, R2, c[0x0][0x2d0] ;  /* 0x0000b40002027a20 */ /* 0x000fe40000410000 */
[----:B------:R-:W-:Y:S02]  /*1a7f0*/  FMUL.FTZ R49, R73, R133 ;  /* 0x0000008549317220 */ /* 0x000fe40000410000 */
[----:B------:R2:W3:Y:S01]  /*1a800*/  MUFU.EX2 R69, R2 ;  /* 0x0000000200457308 */ /* 0x0004e20000000800 */
[----:B-1----:R-:W-:Y:S01]  /*1a810*/  FMNMX.FTZ R0, R0, R3, !PT ;  /* 0x0000000300007209 */ /* 0x002fe20007810000 */
[--C-:B------:R-:W-:Y:S08]  /*1a820*/  FFMA.FTZ R3, R14, c[0x0][0x2d0], -R152.reuse ;  /* 0x0000b4000e037a23 */ /* 0x100ff00000010898 */
[----:B------:R-:W-:Y:S01]  /*1a830*/  MUFU.EX2 R239, R3 ;  /* 0x0000000300ef7308 */ /* 0x000fe20000000800 */
[----:B--2---:R-:W-:Y:S02]  /*1a840*/  FADD.FTZ R2, -R70, R85 ;  /* 0x0000005546027221 */ /* 0x004fe40000010100 */
[C---:B---3--:R-:W-:Y:S02]  /*1a850*/  FMUL.FTZ R19, R69.reuse, R103 ;  /* 0x0000006745137220 */ /* 0x048fe40000410000 */
[----:B------:R-:W-:Y:S02]  /*1a860*/  FMUL.FTZ R2, R2, c[0x0][0x2d0] ;  /* 0x0000b40002027a20 */ /* 0x000fe40000410000 */
[C---:B------:R-:W-:Y:S03]  /*1a870*/  FMUL.FTZ R34, R69.reuse, R118 ;  /* 0x0000007645227220 */ /* 0x040fe60000410000 */
[----:B------:R1:W2:Y:S01]  /*1a880*/  MUFU.EX2 R68, R2 ;  /* 0x0000000200447308 */ /* 0x0002a20000000800 */
[C---:B------:R-:W-:Y:S02]  /*1a890*/  FMUL.FTZ R35, R69.reuse, R119 ;  /* 0x0000007745237220 */ /* 0x040fe40000410000 */
[C---:B------:R-:W-:Y:S02]  /*1a8a0*/  FMUL.FTZ R50, R69.reuse, R134 ;  /* 0x0000008645327220 */ /* 0x040fe40000410000 */
[----:B------:R-:W-:Y:S02]  /*1a8b0*/  FMUL.FTZ R51, R69, R135 ;  /* 0x0000008745337220 */ /* 0x000fe40000410000 */
[--C-:B-1----:R-:W-:Y:S02]  /*1a8c0*/  FFMA.FTZ R2, R153, c[0x0][0x2d0], -R152.reuse ;  /* 0x0000b40099027a23 */ /* 0x102fe40000010898 */
[----:B------:R-:W-:Y:S02]  /*1a8d0*/  FMUL.FTZ R153, R71, c[0x0][0x2d0] ;  /* 0x0000b40047997a20 */ /* 0x000fe40000410000 */
[----:B------:R1:W3:Y:S01]  /*1a8e0*/  MUFU.EX2 R238, R2 ;  /* 0x0000000200ee7308 */ /* 0x0002e20000000800 */
[----:B--2---:R-:W-:Y:S02]  /*1a8f0*/  FMUL.FTZ R29, R68, R113 ;  /* 0x00000071441d7220 */ /* 0x004fe40000410000 */
[--C-:B------:R-:W-:Y:S01]  /*1a900*/  FFMA.FTZ R3, R169, c[0x0][0x2d0], -R153.reuse ;  /* 0x0000b400a9037a23 */ /* 0x100fe20000010899 */
[----:B------:R-:W-:Y:S01]  /*1a910*/  MOV R169, R220 ;  /* 0x000000dc00a97202 */ /* 0x000fe20000000f00 */
[--C-:B------:R-:W-:Y:S02]  /*1a920*/  FFMA.FTZ R48, R180, c[0x0][0x2d0], -R153.reuse ;  /* 0x0000b400b4307a23 */ /* 0x100fe40000010899 */
[--C-:B------:R-:W-:Y:S02]  /*1a930*/  FFMA.FTZ R56, R178, c[0x0][0x2d0], -R153.reuse ;  /* 0x0000b400b2387a23 */ /* 0x100fe40000010899 */
[--C-:B------:R-:W-:Y:S01]  /*1a940*/  FFMA.FTZ R60, R179, c[0x0][0x2d0], -R153.reuse ;  /* 0x0000b400b33c7a23 */ /* 0x100fe20000010899 */
[----:B------:R2:W-:Y:S01]  /*1a950*/  MUFU.EX2 R232, R3 ;  /* 0x0000000300e87308 */ /* 0x0005e20000000800 */
[C---:B------:R-:W-:Y:S02]  /*1a960*/  FMUL.FTZ R41, R68.reuse, R125 ;  /* 0x0000007d44297220 */ /* 0x040fe40000410000 */
[C---:B------:R-:W-:Y:S02]  /*1a970*/  FMUL.FTZ R45, R68.reuse, R129 ;  /* 0x00000081442d7220 */ /* 0x040fe40000410000 */
[C---:B------:R-:W-:Y:S02]  /*1a980*/  FMUL.FTZ R57, R68.reuse, R141 ;  /* 0x0000008d44397220 */ /* 0x040fe40000410000 */
[----:B------:R-:W-:Y:S03]  /*1a990*/  FMUL.FTZ R61, R68, R145 ;  /* 0x00000091443d7220 */ /* 0x000fe60000410000 */
[----:B------:R4:W-:Y:S01]  /*1a9a0*/  MUFU.EX2 R129, R48 ;  /* 0x0000003000817308 */ /* 0x0009e20000000800 */
[----:B-1----:R-:W-:Y:S01]  /*1a9b0*/  FFMA.FTZ R2, R87, c[0x0][0x2d0], -R152 ;  /* 0x0000b40057027a23 */ /* 0x002fe20000010898 */
[----:B---3--:R-:W-:Y:S08]  /*1a9c0*/  F2FP.BF16.PACK_AB R76, R238, R236 ;  /* 0x000000ecee4c723e */ /* 0x008ff000000010ff */
[----:B------:R1:W3:Y:S01]  /*1a9d0*/  MUFU.EX2 R237, R2 ;  /* 0x0000000200ed7308 */ /* 0x0002e20000000800 */
[--C-:B--2---:R-:W-:Y:S09]  /*1a9e0*/  FFMA.FTZ R3, R167, c[0x0][0x2d0], -R153.reuse ;  /* 0x0000b400a7037a23 */ /* 0x104ff20000010899 */
[----:B------:R2:W5:Y:S01]  /*1a9f0*/  MUFU.EX2 R233, R3 ;  /* 0x0000000300e97308 */ /* 0x0005620000000800 */
[----:B----4-:R-:W-:Y:S01]  /*1aa00*/  FMUL.FTZ R48, R73, R132 ;  /* 0x0000008449307220 */ /* 0x010fe20000410000 */
[----:B-1----:R-:W1:Y:S01]  /*1aa10*/  SHFL.BFLY PT, R2, R0, 0x1, 0x1f ;  /* 0x0c201f0000027f89 */ /* 0x002e6200000e0000 */
[----:B---3--:R-:W-:Y:S01]  /*1aa20*/  F2FP.BF16.PACK_AB R78, R239, R237 ;  /* 0x000000edef4e723e */ /* 0x008fe200000010ff */
[--C-:B--2---:R-:W-:Y:S01]  /*1aa30*/  FFMA.FTZ R3, R17, c[0x0][0x2d0], -R153.reuse ;  /* 0x0000b40011037a23 */ /* 0x104fe20000010899 */
[----:B-----5:R-:W-:Y:S01]  /*1aa40*/  F2FP.BF16.PACK_AB R77, R233, R232 ;  /* 0x000000e8e94d723e */ /* 0x020fe200000010ff */
[----:B------:R-:W-:Y:S01]  /*1aa50*/  FMUL.FTZ R17, R73, R101 ;  /* 0x0000006549117220 */ /* 0x000fe20000410000 */
[----:B------:R-:W-:Y:S03]  /*1aa60*/  MOV R101, R189 ;  /* 0x000000bd00657202 */ /* 0x000fe60000000f00 */
[----:B------:R1:W-:Y:S02]  /*1aa70*/  MUFU.EX2 R235, R3 ;  /* 0x0000000300eb7308 */ /* 0x0003e40000000800 */
[----:B-1----:R-:W-:Y:S01]  /*1aa80*/  FMNMX.FTZ R3, R0, R2, !PT ;  /* 0x0000000200037209 */ /* 0x002fe20007810000 */
[--C-:B------:R-:W-:Y:S02]  /*1aa90*/  FFMA.FTZ R2, R173, c[0x0][0x2d0], -R154.reuse ;  /* 0x0000b400ad027a23 */ /* 0x100fe4000001089a */
[----:B------:R-:W-:Y:S05]  /*1aaa0*/  FFMA.FTZ R0, R16, c[0x0][0x2d0], -R153 ;  /* 0x0000b40010007a23 */ /* 0x000fea0000010899 */
[----:B------:R1:W-:Y:S10]  /*1aab0*/  MUFU.EX2 R226, R2 ;  /* 0x0000000200e27308 */ /* 0x0003f40000000800 */
[----:B------:R2:W3:Y:S01]  /*1aac0*/  MUFU.EX2 R234, R0 ;  /* 0x0000000000ea7308 */ /* 0x0004e20000000800 */
[----:B-1----:R-:W-:Y:S09]  /*1aad0*/  FFMA.FTZ R2, R168, c[0x0][0x2d0], -R154 ;  /* 0x0000b400a8027a23 */ /* 0x002ff2000001089a */
[----:B------:R1:W4:Y:S01]  /*1aae0*/  MUFU.EX2 R227, R2 ;  /* 0x0000000200e37308 */ /* 0x0003220000000800 */
[----:B--2---:R-:W-:Y:S01]  /*1aaf0*/  FADD.FTZ R0, -R3, R86 ;  /* 0x0000005603007221 */ /* 0x004fe20000010100 */
[----:B---3--:R-:W-:Y:S03]  /*1ab00*/  F2FP.BF16.PACK_AB R79, R234, R235 ;  /* 0x000000ebea4f723e */ /* 0x008fe600000010ff */
[----:B------:R-:W-:Y:S06]  /*1ab10*/  FMUL.FTZ R0, R0, c[0x0][0x2d0] ;  /* 0x0000b40000007a20 */ /* 0x000fec0000410000 */
[----:B------:R-:W2:Y:S01]  /*1ab20*/  MUFU.EX2 R0, R0 ;  /* 0x0000000000007308 */ /* 0x000ea20000000800 */
[--C-:B-1----:R-:W-:Y:S01]  /*1ab30*/  FFMA.FTZ R2, R164, c[0x0][0x2d0], -R154.reuse ;  /* 0x0000b400a4027a23 */ /* 0x102fe2000001089a */
[----:B----4-:R-:W-:Y:S02]  /*1ab40*/  F2FP.BF16.PACK_AB R64, R227, R226 ;  /* 0x000000e2e340723e */ /* 0x010fe400000010ff */
[----:B------:R-:W-:Y:S06]  /*1ab50*/  MOV R164, R191 ;  /* 0x000000bf00a47202 */ /* 0x000fec0000000f00 */
[----:B------:R1:W-:Y:S10]  /*1ab60*/  MUFU.EX2 R230, R2 ;  /* 0x0000000200e67308 */ /* 0x0003f40000000800 */
[----:B------:R3:W-:Y:S01]  /*1ab70*/  MUFU.EX2 R191, R56 ;  /* 0x0000003800bf7308 */ /* 0x0007e20000000800 */
[C---:B--2---:R-:W-:Y:S01]  /*1ab80*/  FMUL.FTZ R14, R0.reuse, R98 ;  /* 0x00000062000e7220 */ /* 0x044fe20000410000 */
[----:B------:R-:W-:Y:S01]  /*1ab90*/  MOV R98, R190 ;  /* 0x000000be00627202 */ /* 0x000fe20000000f00 */
[C---:B------:R-:W-:Y:S02]  /*1aba0*/  FMUL.FTZ R30, R0.reuse, R114 ;  /* 0x00000072001e7220 */ /* 0x040fe40000410000 */
[C---:B------:R-:W-:Y:S02]  /*1abb0*/  FMUL.FTZ R31, R0.reuse, R115 ;  /* 0x00000073001f7220 */ /* 0x040fe40000410000 */
[C---:B------:R-:W-:Y:S03]  /*1abc0*/  FMUL.FTZ R42, R0.reuse, R126 ;  /* 0x0000007e002a7220 */ /* 0x040fe60000410000 */
[----:B------:R2:W-:Y:S01]  /*1abd0*/  MUFU.EX2 R190, R60 ;  /* 0x0000003c00be7308 */ /* 0x0005e20000000800 */
[C---:B------:R-:W-:Y:S02]  /*1abe0*/  FMUL.FTZ R43, R0.reuse, R127 ;  /* 0x0000007f002b7220 */ /* 0x040fe40000410000 */
[C---:B------:R-:W-:Y:S02]  /*1abf0*/  FMUL.FTZ R46, R0.reuse, R130 ;  /* 0x00000082002e7220 */ /* 0x040fe40000410000 */
[----:B-1----:R-:W-:Y:S01]  /*1ac00*/  FFMA.FTZ R2, R155, c[0x0][0x2d0], -R154 ;  /* 0x0000b4009b027a23 */ /* 0x002fe2000001089a */
[----:B------:R-:W-:Y:S01]  /*1ac10*/  MOV R155, R195 ;  /* 0x000000c3009b7202 */ /* 0x000fe20000000f00 */
[C---:B------:R-:W-:Y:S02]  /*1ac20*/  FMUL.FTZ R47, R0.reuse, R131 ;  /* 0x00000083002f7220 */ /* 0x040fe40000410000 */
[C---:B------:R-:W-:Y:S01]  /*1ac30*/  FMUL.FTZ R58, R0.reuse, R142 ;  /* 0x0000008e003a7220 */ /* 0x040fe20000410000 */
[----:B------:R1:W4:Y:S01]  /*1ac40*/  MUFU.EX2 R231, R2 ;  /* 0x0000000200e77308 */ /* 0x0003220000000800 */
[C---:B------:R-:W-:Y:S02]  /*1ac50*/  FMUL.FTZ R59, R0.reuse, R143 ;  /* 0x0000008f003b7220 */ /* 0x040fe40000410000 */
[----:B------:R-:W-:Y:S02]  /*1ac60*/  FMUL.FTZ R62, R0, R146 ;  /* 0x00000092003e7220 */ /* 0x000fe40000410000 */
[----:B---3--:R-:W-:Y:S02]  /*1ac70*/  FMUL.FTZ R56, R68, R140 ;  /* 0x0000008c44387220 */ /* 0x008fe40000410000 */
[----:B------:R-:W-:Y:S02]  /*1ac80*/  FMUL.FTZ R63, R0, R147 ;  /* 0x00000093003f7220 */ /* 0x000fe40000410000 */
[----:B--2---:R-:W-:Y:S02]  /*1ac90*/  FMUL.FTZ R60, R68, R144 ;  /* 0x00000090443c7220 */ /* 0x004fe40000410000 */
[----:B-1----:R-:W-:Y:S01]  /*1aca0*/  FMUL.FTZ R2, R3, c[0x0][0x2d0] ;  /* 0x0000b40003027a20 */ /* 0x002fe20000410000 */
[----:B----4-:R-:W-:Y:S03]  /*1acb0*/  F2FP.BF16.PACK_AB R66, R231, R230 ;  /* 0x000000e6e742723e */ /* 0x010fe600000010ff */
[--C-:B------:R-:W-:Y:S02]  /*1acc0*/  FFMA.FTZ R4, R170, c[0x0][0x2d0], -R2.reuse ;  /* 0x0000b400aa047a23 */ /* 0x100fe40000010802 */
[--C-:B------:R-:W-:Y:S01]  /*1acd0*/  FFMA.FTZ R16, R174, c[0x0][0x2d0], -R2.reuse ;  /* 0x0000b400ae107a23 */ /* 0x100fe20000010802 */
[----:B------:R-:W-:Y:S01]  /*1ace0*/  MOV R174, R196 ;  /* 0x000000c400ae7202 */ /* 0x000fe20000000f00 */
[----:B------:R1:W-:Y:S01]  /*1acf0*/  MUFU.EX2 R170, R4 ;  /* 0x0000000400aa7308 */ /* 0x0003e20000000800 */
[--C-:B------:R-:W-:Y:S02]  /*1ad00*/  FFMA.FTZ R28, R28, c[0x0][0x2d0], -R2.reuse ;  /* 0x0000b4001c1c7a23 */ /* 0x100fe40000010802 */
[--C-:B------:R-:W-:Y:S07]  /*1ad10*/  FFMA.FTZ R74, R74, c[0x0][0x2d0], -R2.reuse ;  /* 0x0000b4004a4a7a23 */ /* 0x100fee0000010802 */
[----:B------:R2:W-:Y:S10]  /*1ad20*/  MUFU.EX2 R168, R16 ;  /* 0x0000001000a87308 */ /* 0x0005f40000000800 */
[----:B------:R3:W-:Y:S01]  /*1ad30*/  MUFU.EX2 R196, R32 ;  /* 0x0000002000c47308 */ /* 0x0007e20000000800 */
[--C-:B-1----:R-:W-:Y:S09]  /*1ad40*/  FFMA.FTZ R4, R171, c[0x0][0x2d0], -R2.reuse ;  /* 0x0000b400ab047a23 */ /* 0x102ff20000010802 */
[----:B------:R1:W4:Y:S01]  /*1ad50*/  MUFU.EX2 R171, R4 ;  /* 0x0000000400ab7308 */ /* 0x0003220000000800 */
[C---:B--2---:R-:W-:Y:S01]  /*1ad60*/  FMUL.FTZ R16, R73.reuse, R100 ;  /* 0x0000006449107220 */ /* 0x044fe20000410000 */
[----:B------:R-:W-:Y:S01]  /*1ad70*/  MOV R100, R188 ;  /* 0x000000bc00647202 */ /* 0x000fe20000000f00 */
[----:B---3--:R-:W-:Y:S02]  /*1ad80*/  FMUL.FTZ R32, R73, R116 ;  /* 0x0000007449207220 */ /* 0x008fe40000410000 */
[--C-:B-1----:R-:W-:Y:S01]  /*1ad90*/  FFMA.FTZ R4, R166, c[0x0][0x2d0], -R2.reuse ;  /* 0x0000b400a6047a23 */ /* 0x102fe20000010802 */
[----:B----4-:R-:W-:Y:S04]  /*1ada0*/  F2FP.BF16.PACK_AB R65, R171, R170 ;  /* 0x000000aaab41723e */ /* 0x010fe800000010ff */
[----:B------:R1:W-:Y:S02]  /*1adb0*/  MUFU.EX2 R173, R4 ;  /* 0x0000000400ad7308 */ /* 0x0003e40000000800 */
[----:B-1----:R-:W-:Y:S08]  /*1adc0*/  FFMA.FTZ R4, R165, c[0x0][0x2d0], -R2 ;  /* 0x0000b400a5047a23 */ /* 0x002ff00000010802 */
[----:B------:R1:W-:Y:S10]  /*1add0*/  MUFU.EX2 R165, R28 ;  /* 0x0000001c00a57308 */ /* 0x0003f40000000800 */
[----:B------:R2:W3:Y:S01]  /*1ade0*/  MUFU.EX2 R176, R4 ;  /* 0x0000000400b07308 */ /* 0x0004e20000000800 */
[----:B-1----:R-:W-:Y:S01]  /*1adf0*/  FMUL.FTZ R28, R68, R112 ;  /* 0x00000070441c7220 */ /* 0x002fe20000410000 */
[----:B--2---:R-:W-:Y:S02]  /*1ae00*/  @P0 SHF.R.S32.HI R4, RZ, 0x1f, R216 ;  /* 0x0000001fff040819 */ /* 0x004fe400000114d8 */
[----:B---3--:R-:W-:Y:S03]  /*1ae10*/  F2FP.BF16.PACK_AB R67, R176, R173 ;  /* 0x000000adb043723e */ /* 0x008fe600000010ff */
[----:B------:R-:W-:Y:S02]  /*1ae20*/  @P0 IMAD R8, R4, c[0x0][0x1e0], RZ ;  /* 0x0000780004080a24 */ /* 0x000fe400078e02ff */
[----:B------:R-:W-:Y:S02]  /*1ae30*/  FFMA.FTZ R4, R20, c[0x0][0x2d0], -R152 ;  /* 0x0000b40014047a23 */ /* 0x000fe40000010898 */
[----:B------:R-:W-:Y:S02]  /*1ae40*/  @P0 IMAD R8, R216, c[0x0][0x1e4], R8 ;  /* 0x00007900d8080a24 */ /* 0x000fe400078e0208 */
[----:B------:R1:W-:Y:S02]  /*1ae50*/  MUFU.EX2 R228, R4 ;  /* 0x0000000400e47308 */ /* 0x0003e40000000800 */
[----:B-1----:R-:W-:Y:S05]  /*1ae60*/  @P0 MOV R4, R222 ;  /* 0x000000de00040202 */ /* 0x002fea0000000f00 */
[----:B------:R-:W-:Y:S01]  /*1ae70*/  @P0 IMAD.WIDE.U32 R4, R6, 0x50, R4 ;  /* 0x0000005006040825 */ /* 0x000fe200078e0004 */
[----:B------:R-:W-:Y:S02]  /*1ae80*/  @P0 IADD3 R6, R7, R8, RZ ;  /* 0x0000000807060210 */ /* 0x000fe40007ffe0ff */
[----:B------:R-:W-:Y:S01]  /*1ae90*/  @P0 MOV R7, c[0x0][0x1e0] ;  /* 0x0000780000070a02 */ /* 0x000fe20000000f00 */
[----:B------:R-:W-:Y:S01]  /*1aea0*/  FFMA.FTZ R8, R13, c[0x0][0x2d0], -R152 ;  /* 0x0000b4000d087a23 */ /* 0x000fe20000010898 */
[----:B------:R-:W-:Y:S01]  /*1aeb0*/  @P0 LEA R10, P1, R4, c[0x0][0x1c8], 0x1 ;  /* 0x00007200040a0a11 */ /* 0x000fe200078208ff */
[----:B------:R-:W-:Y:S01]  /*1aec0*/  @P0 IMAD R6, R6, 0x50, RZ ;  /* 0x0000005006060824 */ /* 0x000fe200078e02ff */
[----:B------:R-:W-:Y:S01]  /*1aed0*/  @P0 SHF.L.U32 R13, R7, 0x5, RZ ;  /* 0x00000005070d0819 */ /* 0x000fe200000006ff */
[----:B------:R1:W-:Y:S03]  /*1aee0*/  MUFU.EX2 R225, R8 ;  /* 0x0000000800e17308 */ /* 0x0003e60000000800 */
[----:B------:R-:W-:Y:S02]  /*1aef0*/  @P0 IADD3 R6, R5, R6, RZ ;  /* 0x0000000605060210 */ /* 0x000fe40007ffe0ff */
[----:B------:R-:W-:Y:S02]  /*1af00*/  @P0 MOV R5, 0x5 ;  /* 0x0000000500050802 */ /* 0x000fe40000000f00 */
[----:B------:R-:W-:Y:S02]  /*1af10*/  @P0 LEA.HI.X R11, R4, c[0x0][0x1cc], R6, 0x1, P1 ;  /* 0x00007300040b0a11 */ /* 0x000fe400008f0c06 */
[----:B------:R-:W-:Y:S01]  /*1af20*/  @P0 SHF.L.U64.HI R12, R7, R5, c[0x0][0x1e4] ;  /* 0x00007900070c0619 */ /* 0x000fe20000010205 */
[--C-:B------:R-:W-:Y:S02]  /*1af30*/  FFMA.FTZ R5, R21, c[0x0][0x2d0], -R153.reuse ;  /* 0x0000b40015057a23 */ /* 0x100fe40000010899 */
[----:B------:R2:W-:Y:S02]  /*1af40*/  @P0 LDGSTS.E.BYPASS.LTC128B.128 [R219+0x2900], [R10.64], !P4 ;  /* 0x029000000adb0fae */ /* 0x0005e4000e101d48 */
[----:B------:R3:W-:Y:S01]  /*1af50*/  MUFU.EX2 R223, R5 ;  /* 0x0000000500df7308 */ /* 0x0007e20000000800 */
[-C--:B-1----:R-:W-:Y:S04]  /*1af60*/  @P0 IADD3 R8, P3, R10, R13.reuse, RZ ;  /* 0x0000000d0a080210 */ /* 0x082fe80007f7e0ff */
[-C--:B------:R-:W-:Y:S02]  /*1af70*/  @P0 IADD3.X R9, R11, R12.reuse, RZ, P3, !PT ;  /* 0x0000000c0b090210 */ /* 0x080fe40001ffe4ff */
[-C--:B------:R-:W-:Y:S03]  /*1af80*/  @P0 IADD3 R6, P1, R8, R13.reuse, RZ ;  /* 0x0000000d08060210 */ /* 0x080fe60007f3e0ff */
[----:B------:R1:W-:Y:S01]  /*1af90*/  @P0 LDGSTS.E.BYPASS.LTC128B.128 [R219+0x3100], [R8.64], !P4 ;  /* 0x0310000008db0fae */ /* 0x0003e2000e101d48 */
[-C--:B------:R-:W-:Y:S02]  /*1afa0*/  @P0 IADD3.X R7, R9, R12.reuse, RZ, P1, !PT ;  /* 0x0000000c09070210 */ /* 0x080fe40000ffe4ff */
[-C--:B------:R-:W-:Y:S01]  /*1afb0*/  @P0 IADD3 R4, P2, R6, R13.reuse, RZ ;  /* 0x0000000d06040210 */ /* 0x080fe20007f5e0ff */
[--C-:B--2---:R-:W-:Y:S03]  /*1afc0*/  FFMA.FTZ R11, R22, c[0x0][0x2d0], -R153.reuse ;  /* 0x0000b400160b7a23 */ /* 0x104fe60000010899 */
[----:B---3--:R-:W-:Y:S01]  /*1afd0*/  @P0 IADD3.X R5, R7, R12, RZ, P2, !PT ;  /* 0x0000000c07050210 */ /* 0x008fe200017fe4ff */
[----:B------:R2:W-:Y:S01]  /*1afe0*/  @P0 LDGSTS.E.BYPASS.LTC128B.128 [R219+0x3900], [R6.64], !P4 ;  /* 0x0390000006db0fae */ /* 0x0005e2000e101d48 */
[----:B------:R-:W-:Y:S01]  /*1aff0*/  @P0 IADD3 R10, P1, R4, R13, RZ ;  /* 0x0000000d040a0210 */ /* 0x000fe20007f3e0ff */
[----:B------:R3:W-:Y:S01]  /*1b000*/  MUFU.EX2 R222, R11 ;  /* 0x0000000b00de7308 */ /* 0x0007e20000000800 */
[C---:B------:R-:W-:Y:S01]  /*1b010*/  FMUL.FTZ R13, R68.reuse, R97 ;  /* 0x00000061440d7220 */ /* 0x040fe20000410000 */
[----:B------:R-:W-:Y:S04]  /*1b020*/  MOV R97, R193 ;  /* 0x000000c100617202 */ /* 0x000fe80000000f00 */
[----:B------:R4:W-:Y:S04]  /*1b030*/  @P0 LDGSTS.E.BYPASS.LTC128B.128 [R219+0x4100], [R4.64], !P4 ;  /* 0x0410000004db0fae */ /* 0x0009e8000e101d48 */
[----:B------:R5:W-:Y:S01]  /*1b040*/  MUFU.EX2 R193, R44 ;  /* 0x0000002c00c17308 */ /* 0x000be20000000800 */
[C---:B-1----:R-:W-:Y:S02]  /*1b050*/  FMUL.FTZ R9, R68.reuse, R93 ;  /* 0x0000005d44097220 */ /* 0x042fe40000410000 */
[----:B------:R-:W-:Y:S02]  /*1b060*/  FMUL.FTZ R8, R68, R92 ;  /* 0x0000005c44087220 */ /* 0x000fe40000410000 */
[--C-:B------:R-:W-:Y:S01]  /*1b070*/  FFMA.FTZ R92, R185, c[0x0][0x2d0], -R154.reuse ;  /* 0x0000b400b95c7a23 */ /* 0x100fe2000001089a */
[----:B---3--:R-:W-:Y:S01]  /*1b080*/  @P0 IADD3.X R11, R5, R12, RZ, P1, !PT ;  /* 0x0000000c050b0210 */ /* 0x008fe20000ffe4ff */
[--C-:B--2---:R-:W-:Y:S02]  /*1b090*/  FFMA.FTZ R6, R15, c[0x0][0x2d0], -R153.reuse ;  /* 0x0000b4000f067a23 */ /* 0x104fe40000010899 */
[----:B------:R-:W-:Y:S02]  /*1b0a0*/  FMUL.FTZ R7, R69, R91 ;  /* 0x0000005b45077220 */ /* 0x000fe40000410000 */
[----:B------:R1:W-:Y:S01]  /*1b0b0*/  @P0 LDGSTS.E.BYPASS.LTC128B.128 [R219+0x4900], [R10.64], !P4 ;  /* 0x049000000adb0fae */ /* 0x0003e2000e101d48 */
[----:B------:R2:W-:Y:S01]  /*1b0c0*/  MUFU.EX2 R220, R6 ;  /* 0x0000000600dc7308 */ /* 0x0005e20000000800 */
[--C-:B------:R-:W-:Y:S02]  /*1b0d0*/  FFMA.FTZ R12, R26, c[0x0][0x2d0], -R154.reuse ;  /* 0x0000b4001a0c7a23 */ /* 0x100fe4000001089a */
[--C-:B----4-:R-:W-:Y:S02]  /*1b0e0*/  FFMA.FTZ R4, R18, c[0x0][0x2d0], -R153.reuse ;  /* 0x0000b40012047a23 */ /* 0x110fe40000010899 */
[----:B------:R-:W-:Y:S02]  /*1b0f0*/  FMUL.FTZ R5, R73, R89 ;  /* 0x0000005949057220 */ /* 0x000fe40000410000 */
[----:B------:R-:W3:Y:S01]  /*1b100*/  LDSM.16.MT88.4 R20, [R201] ;  /* 0x00000000c914783b */ /* 0x000ee20000004200 */
[C---:B------:R-:W-:Y:S01]  /*1b110*/  FMUL.FTZ R15, R0.reuse, R99 ;  /* 0x00000063000f7220 */ /* 0x040fe20000410000 */
[----:B------:R-:W-:Y:S01]  /*1b120*/  MOV R99, R194 ;  /* 0x000000c200637202 */ /* 0x000fe20000000f00 */
[----:B------:R4:W-:Y:S01]  /*1b130*/  MUFU.EX2 R221, R4 ;  /* 0x0000000400dd7308 */ /* 0x0009e20000000800 */
[C---:B------:R-:W-:Y:S01]  /*1b140*/  FMUL.FTZ R18, R69.reuse, R102 ;  /* 0x0000006645127220 */ /* 0x040fe20000410000 */
[----:B------:R-:W-:Y:S01]  /*1b150*/  MOV R102, R187 ;  /* 0x000000bb00667202 */ /* 0x000fe20000000f00 */
[----:B------:R-:W-:Y:S02]  /*1b160*/  FMUL.FTZ R26, R0, R110 ;  /* 0x0000006e001a7220 */ /* 0x000fe40000410000 */
[----:B------:R-:W3:Y:S01]  /*1b170*/  LDSM.16.MT88.4 R36, [R205] ;  /* 0x00000000cd24783b */ /* 0x000ee20000004200 */
[----:B-----5:R-:W-:Y:S04]  /*1b180*/  FMUL.FTZ R44, R68, R128 ;  /* 0x00000080442c7220 */ /* 0x020fe80000410000 */
[----:B------:R5:W-:Y:S03]  /*1b190*/  MUFU.EX2 R199, R12 ;  /* 0x0000000c00c77308 */ /* 0x000be60000000800 */
[----:B------:R-:W3:Y:S01]  /*1b1a0*/  LDSM.16.MT88.4 R52, [R202] ;  /* 0x00000000ca34783b */ /* 0x000ee20000004200 */
[----:B--2---:R-:W-:Y:S02]  /*1b1b0*/  FMUL.FTZ R6, R69, R90 ;  /* 0x0000005a45067220 */ /* 0x004fe40000410000 */
[C---:B-1----:R-:W-:Y:S02]  /*1b1c0*/  FMUL.FTZ R10, R0.reuse, R94 ;  /* 0x0000005e000a7220 */ /* 0x042fe40000410000 */
[----:B------:R-:W-:Y:S02]  /*1b1d0*/  FMUL.FTZ R11, R0, R95 ;  /* 0x0000005f000b7220 */ /* 0x000fe40000410000 */
[----:B------:R1:W-:Y:S01]  /*1b1e0*/  MUFU.EX2 R194, R40 ;  /* 0x0000002800c27308 */ /* 0x0003e20000000800 */
[----:B------:R-:W2:Y:S01]  /*1b1f0*/  LDSM.16.MT88.4 R80, [R204] ;  /* 0x00000000cc50783b */ /* 0x000ea20000004200 */
[--C-:B----4-:R-:W-:Y:S01]  /*1b200*/  FFMA.FTZ R4, R172, c[0x0][0x2d0], -R154.reuse ;  /* 0x0000b400ac047a23 */ /* 0x110fe2000001089a */
[----:B------:R-:W-:Y:S06]  /*1b210*/  MOV R172, R218 ;  /* 0x000000da00ac7202 */ /* 0x000fec0000000f00 */
[----:B------:R-:W4:Y:S01]  /*1b220*/  LDSM.16.MT88.4 R84, [R201+0x800] ;  /* 0x00080000c954783b */ /* 0x000f220000004200 */
[----:B------:R3:W-:Y:S01]  /*1b230*/  MUFU.EX2 R197, R4 ;  /* 0x0000000400c57308 */ /* 0x0007e20000000800 */
[C---:B-----5:R-:W-:Y:S01]  /*1b240*/  FMUL.FTZ R12, R68.reuse, R96 ;  /* 0x00000060440c7220 */ /* 0x060fe20000410000 */
[----:B------:R-:W-:Y:S05]  /*1b250*/  MOV R96, R192 ;  /* 0x000000c000607202 */ /* 0x000fea0000000f00 */
[----:B------:R-:W-:Y:S03]  /*1b260*/  LDSM.16.MT88.4 R116, [R205+0x2000] ;  /* 0x00200000cd74783b */ /* 0x000fe60000004200 */
[----:B------:R5:W-:Y:S01]  /*1b270*/  MUFU.EX2 R187, R92 ;  /* 0x0000005c00bb7308 */ /* 0x000be20000000800 */
[C---:B-1----:R-:W-:Y:S04]  /*1b280*/  FMUL.FTZ R40, R68.reuse, R124 ;  /* 0x0000007c44287220 */ /* 0x042fe80000410000 */
[----:B------:R-:W-:Y:S08]  /*1b290*/  LDSM.16.MT88.4 R132, [R202+0x2000] ;  /* 0x00200000ca84783b */ /* 0x000ff00000004200 */
[----:B------:R-:W0:Y:S01]  /*1b2a0*/  LDGDEPBAR ;  /* 0x00000000000079af */ /* 0x000e220000000000 */
[--C-:B---3--:R-:W-:Y:S02]  /*1b2b0*/  FFMA.FTZ R4, R25, c[0x0][0x2d0], -R154.reuse ;  /* 0x0000b40019047a23 */ /* 0x108fe4000001089a */
[----:B------:R-:W-:Y:S02]  /*1b2c0*/  FMUL.FTZ R25, R68, R109 ;  /* 0x0000006d44197220 */ /* 0x000fe40000410000 */
[----:B------:R1:W-:Y:S03]  /*1b2d0*/  MUFU.EX2 R198, R4 ;  /* 0x0000000400c67308 */ /* 0x0003e60000000800 */
[----:B-----5:R-:W-:Y:S01]  /*1b2e0*/  LDSM.16.MT88.4 R92, [R202+0x800] ;  /* 0x00080000ca5c783b */ /* 0x020fe20000004200 */
[----:B-1----:R-:W-:Y:S02]  /*1b2f0*/  FFMA.FTZ R4, R24, c[0x0][0x2d0], -R154 ;  /* 0x0000b40018047a23 */ /* 0x002fe4000001089a */
[--C-:B------:R-:W-:Y:S04]  /*1b300*/  FFMA.FTZ R24, R27, c[0x0][0x2d0], -R2.reuse ;  /* 0x0000b4001b187a23 */ /* 0x100fe80000010802 */
[----:B------:R1:W-:Y:S01]  /*1b310*/  MUFU.EX2 R218, R4 ;  /* 0x0000000400da7308 */ /* 0x0003e20000000800 */
[----:B------:R-:W-:Y:S09]  /*1b320*/  FMUL.FTZ R27, R0, R111 ;  /* 0x0000006f001b7220 */ /* 0x000ff20000410000 */
[----:B------:R3:W-:Y:S01]  /*1b330*/  MUFU.EX2 R166, R24 ;  /* 0x0000001800a67308 */ /* 0x0007e20000000800 */
[----:B-1----:R-:W-:Y:S02]  /*1b340*/  FMUL.FTZ R4, R73, R88 ;  /* 0x0000005849047220 */ /* 0x002fe40000410000 */
[----:B------:R-:W1:Y:S05]  /*1b350*/  LDSM.16.MT88.4 R88, [R205+0x800] ;  /* 0x00080000cd58783b */ /* 0x000e6a0000004200 */
[-C--:B------:R-:W-:Y:S05]  /*1b360*/  HMMA.16816.F32.BF16 R4, R76, R20.reuse, R4 ;  /* 0x000000144c04723c */ /* 0x080fea0000041804 */
[----:B---3--:R-:W-:Y:S02]  /*1b370*/  FMUL.FTZ R24, R68, R108 ;  /* 0x0000006c44187220 */ /* 0x008fe40000410000 */
[----:B------:R-:W3:Y:S01]  /*1b380*/  LDL R108, [R1+0x28] ;  /* 0x00002800016c7983 */ /* 0x000ee20000100800 */
[C---:B------:R-:W-:Y:S03]  /*1b390*/  HMMA.16816.F32.BF16 R8, R64.reuse, R20, R8 ;  /* 0x000000144008723c */ /* 0x040fe60000041808 */
[----:B------:R-:W5:Y:S04]  /*1b3a0*/  LDL.LU R115, [R1+0x10] ;  /* 0x0000100001737983 */ /* 0x000f680000300800 */
[----:B------:R-:W-:Y:S01]  /*1b3b0*/  FFMA.FTZ R20, R175, c[0x0][0x2d0], -R2 ;  /* 0x0000b400af147a23 */ /* 0x000fe20000010802 */
[-C--:B------:R-:W-:Y:S01]  /*1b3c0*/  HMMA.16816.F32.BF16 R12, R64, R22.reuse, R12 ;  /* 0x00000016400c723c */ /* 0x080fe2000004180c */
[----:B------:R-:W5:Y:S02]  /*1b3d0*/  LDL.LU R114, [R1+0xc] ;  /* 0x00000c0001727983 */ /* 0x000f640000300800 */
[----:B------:R1:W1:Y:S01]  /*1b3e0*/  MUFU.EX2 R167, R20 ;  /* 0x0000001400a77308 */ /* 0x0002620000000800 */
[----:B------:R-:W-:Y:S01]  /*1b3f0*/  FMUL.FTZ R21, R73, R105 ;  /* 0x0000006949157220 */ /* 0x000fe20000410000 */
[----:B------:R-:W5:Y:S03]  /*1b400*/  LDL.LU R113, [R1+0x14] ;  /* 0x0000140001717983 */ /* 0x000f660000300800 */
[C---:B------:R-:W-:Y:S01]  /*1b410*/  HMMA.16816.F32.BF16 R16, R76.reuse, R22, R16 ;  /* 0x000000164c10723c */ /* 0x040fe20000041810 */
[----:B------:R-:W5:Y:S06]  /*1b420*/  LDL.LU R112, [R1+0x18] ;  /* 0x0000180001707983 */ /* 0x000f6c0000300800 */
[C---:B------:R-:W-:Y:S02]  /*1b430*/  FMUL.FTZ R22, R69.reuse, R106 ;  /* 0x0000006a45167220 */ /* 0x040fe40000410000 */
[----:B------:R-:W-:Y:S03]  /*1b440*/  FMUL.FTZ R23, R69, R107 ;  /* 0x0000006b45177220 */ /* 0x000fe60000410000 */
[----:B-1----:R-:W-:Y:S07]  /*1b450*/  FMUL.FTZ R20, R73, R104 ;  /* 0x0000006849147220 */ /* 0x002fee0000410000 */
[-C--:B------:R-:W-:Y:S08]  /*1b460*/  HMMA.16816.F32.BF16 R20, R76, R36.reuse, R20 ;  /* 0x000000244c14723c */ /* 0x080ff00000041814 */
[C---:B------:R-:W-:Y:S07]  /*1b470*/  HMMA.16816.F32.BF16 R24, R64.reuse, R36, R24 ;  /* 0x000000244018723c */ /* 0x040fee0000041818 */
[----:B------:R-:W-:Y:S01]  /*1b480*/  FFMA.FTZ R36, R177, c[0x0][0x2d0], -R152 ;  /* 0x0000b400b1247a23 */ /* 0x000fe20000010898 */
[-C--:B------:R-:W-:Y:S03]  /*1b490*/  HMMA.16816.F32.BF16 R28, R64, R38.reuse, R28 ;  /* 0x00000026401c723c */ /* 0x080fe6000004181c */
[----:B------:R1:W-:Y:S01]  /*1b4a0*/  MUFU.EX2 R195, R36 ;  /* 0x0000002400c37308 */ /* 0x0003e20000000800 */
[----:B------:R-:W-:Y:S04]  /*1b4b0*/  FMUL.FTZ R37, R73, R121 ;  /* 0x0000007949257220 */ /* 0x000fe80000410000 */
[C---:B------:R-:W-:Y:S07]  /*1b4c0*/  HMMA.16816.F32.BF16 R32, R76.reuse, R38, R32 ;  /* 0x000000264c20723c */ /* 0x040fee0000041820 */
[C---:B------:R-:W-:Y:S02]  /*1b4d0*/  FMUL.FTZ R38, R69.reuse, R122 ;  /* 0x0000007a45267220 */ /* 0x040fe40000410000 */
[----:B------:R-:W-:Y:S03]  /*1b4e0*/  FMUL.FTZ R39, R69, R123 ;  /* 0x0000007b45277220 */ /* 0x000fe60000410000 */
[----:B-1----:R-:W-:Y:S07]  /*1b4f0*/  FMUL.FTZ R36, R73, R120 ;  /* 0x0000007849247220 */ /* 0x002fee0000410000 */
[-C--:B------:R-:W-:Y:S08]  /*1b500*/  HMMA.16816.F32.BF16 R36, R76, R52.reuse, R36 ;  /* 0x000000344c24723c */ /* 0x080ff00000041824 */
[C---:B------:R-:W-:Y:S07]  /*1b510*/  HMMA.16816.F32.BF16 R40, R64.reuse, R52, R40 ;  /* 0x000000344028723c */ /* 0x040fee0000041828 */
[--C-:B------:R-:W-:Y:S01]  /*1b520*/  FFMA.FTZ R52, R181, c[0x0][0x2d0], -R153.reuse ;  /* 0x0000b400b5347a23 */ /* 0x100fe20000010899 */
[-C--:B------:R-:W-:Y:S03]  /*1b530*/  HMMA.16816.F32.BF16 R44, R64, R54.reuse, R44 ;  /* 0x00000036402c723c */ /* 0x080fe6000004182c */
[----:B------:R1:W-:Y:S01]  /*1b540*/  MUFU.EX2 R192, R52 ;  /* 0x0000003400c07308 */ /* 0x0003e20000000800 */
[----:B------:R-:W-:Y:S04]  /*1b550*/  FMUL.FTZ R53, R73, R137 ;  /* 0x0000008949357220 */ /* 0x000fe80000410000 */
[C---:B------:R-:W-:Y:S07]  /*1b560*/  HMMA.16816.F32.BF16 R48, R76.reuse, R54, R48 ;  /* 0x000000364c30723c */ /* 0x040fee0000041830 */
[C---:B------:R-:W-:Y:S02]  /*1b570*/  FMUL.FTZ R54, R69.reuse, R138 ;  /* 0x0000008a45367220 */ /* 0x040fe40000410000 */
[----:B------:R-:W-:Y:S03]  /*1b580*/  FMUL.FTZ R55, R69, R139 ;  /* 0x0000008b45377220 */ /* 0x000fe60000410000 */
[----:B-1----:R-:W-:Y:S07]  /*1b590*/  FMUL.FTZ R52, R73, R136 ;  /* 0x0000008849347220 */ /* 0x002fee0000410000 */
[-C--:B--2---:R-:W-:Y:S08]  /*1b5a0*/  HMMA.16816.F32.BF16 R52, R76, R80.reuse, R52 ;  /* 0x000000504c34723c */ /* 0x084ff00000041834 */
[C---:B------:R-:W-:Y:S07]  /*1b5b0*/  HMMA.16816.F32.BF16 R56, R64.reuse, R80, R56 ;  /* 0x000000504038723c */ /* 0x040fee0000041838 */
[--C-:B------:R-:W-:Y:S01]  /*1b5c0*/  FFMA.FTZ R80, R182, c[0x0][0x2d0], -R154.reuse ;  /* 0x0000b400b6507a23 */ /* 0x100fe2000001089a */
[-C--:B------:R-:W-:Y:S03]  /*1b5d0*/  HMMA.16816.F32.BF16 R60, R64, R82.reuse, R60 ;  /* 0x00000052403c723c */ /* 0x080fe6000004183c */
[----:B------:R1:W-:Y:S01]  /*1b5e0*/  MUFU.EX2 R128, R80 ;  /* 0x0000005000807308 */ /* 0x0003e20000000800 */
        /* <DEDUP_REMOVED lines=14> */
[-C--:B----4-:R-:W-:Y:S03]  /*1b6d0*/  HMMA.16816.F32.BF16 R4, R76, R84.reuse, R4 ;  /* 0x000000544c04723c */ /* 0x090fe60000041804 */
[----:B-1----:R-:W-:Y:S04]  /*1b6e0*/  FFMA.FTZ R80, R183, c[0x0][0x2d0], -R154 ;  /* 0x0000b400b7507a23 */ /* 0x002fe8000001089a */
[----:B------:R1:W2:Y:S02]  /*1b6f0*/  MUFU.EX2 R188, R80 ;  /* 0x0000005000bc7308 */ /* 0x0002a40000000800 */
        /* <DEDUP_REMOVED lines=11> */
[----:B------:R1:W4:Y:S07]  /*1b7b0*/  MUFU.EX2 R137, R84 ;  /* 0x0000005400897308 */ /* 0x00032e0000000800 */
[C---:B------:R-:W-:Y:S03]  /*1b7c0*/  HMMA.16816.F32.BF16 R32, R76.reuse, R90, R32 ;  /* 0x0000005a4c20723c */ /* 0x040fe60000041820 */
[----:B------:R2:W-:Y:S01]  /*1b7d0*/  MUFU.EX2 R183, R88 ;  /* 0x0000005800b77308 */ /* 0x0005e20000000800 */
[----:B---3--:R-:W-:Y:S02]  /*1b7e0*/  ISETP.GT.AND P0, PT, R217, R108, PT ;  /* 0x0000006cd900720c */ /* 0x008fe40003f04270 */
[----:B------:R-:W-:Y:S02]  /*1b7f0*/  MOV R217, R216 ;  /* 0x000000d800d97202 */ /* 0x000fe40000000f00 */
[-C--:B------:R-:W-:Y:S08]  /*1b800*/  HMMA.16816.F32.BF16 R36, R76, R92.reuse, R36 ;  /* 0x0000005c4c24723c */ /* 0x080ff00000041824 */
[C---:B------:R-:W-:Y:S04]  /*1b810*/  HMMA.16816.F32.BF16 R40, R80.reuse, R92, R40 ;  /* 0x0000005c5028723c */ /* 0x040fe80000041828 */
[----:B-1----:R-:W-:Y:S02]  /*1b820*/  FFMA.FTZ R84, R245, c[0x0][0x2d0], -R2 ;  /* 0x0000b400f5547a23 */ /* 0x002fe40000010802 */
[----:B-----5:R-:W-:Y:S02]  /*1b830*/  FFMA.FTZ R0, R0, R112, R170 ;  /* 0x0000007000007223 */ /* 0x020fe400000100aa */
[-C--:B------:R-:W-:Y:S01]  /*1b840*/  HMMA.16816.F32.BF16 R44, R80, R94.reuse, R44 ;  /* 0x0000005e502c723c */ /* 0x080fe2000004182c */
[----:B------:R1:W-:Y:S03]  /*1b850*/  MUFU.EX2 R138, R84 ;  /* 0x00000054008a7308 */ /* 0x0003e60000000800 */
[----:B--2---:R-:W-:Y:S02]  /*1b860*/  FFMA.FTZ R88, R242, c[0x0][0x2d0], -R152 ;  /* 0x0000b400f2587a23 */ /* 0x004fe40000010898 */
[--C-:B------:R-:W-:Y:S02]  /*1b870*/  FFMA.FTZ R92, R250, c[0x0][0x2d0], -R153.reuse ;  /* 0x0000b400fa5c7a23 */ /* 0x100fe40000010899 */
[C---:B------:R-:W-:Y:S03]  /*1b880*/  HMMA.16816.F32.BF16 R48, R76.reuse, R94, R48 ;  /* 0x0000005e4c30723c */ /* 0x040fe60000041830 */
[----:B------:R2:W-:Y:S10]  /*1b890*/  MUFU.EX2 R185, R88 ;  /* 0x0000005800b97308 */ /* 0x0005f40000000800 */
[----:B------:R3:W-:Y:S01]  /*1b8a0*/  MUFU.EX2 R180, R92 ;  /* 0x0000005c00b47308 */ /* 0x0007e20000000800 */
[----:B-1----:R-:W-:Y:S09]  /*1b8b0*/  FFMA.FTZ R84, R247, c[0x0][0x2d0], -R2 ;  /* 0x0000b400f7547a23 */ /* 0x002ff20000010802 */
[----:B------:R1:W5:Y:S01]  /*1b8c0*/  MUFU.EX2 R136, R84 ;  /* 0x0000005400887308 */ /* 0x0003620000000800 */
[--C-:B--2---:R-:W-:Y:S09]  /*1b8d0*/  FFMA.FTZ R88, R186, c[0x0][0x2d0], -R152.reuse ;  /* 0x0000b400ba587a23 */ /* 0x104ff20000010898 */
[----:B------:R2:W-:Y:S01]  /*1b8e0*/  MUFU.EX2 R186, R88 ;  /* 0x0000005800ba7308 */ /* 0x0005e20000000800 */
[--C-:B---3--:R-:W-:Y:S09]  /*1b8f0*/  FFMA.FTZ R92, R244, c[0x0][0x2d0], -R153.reuse ;  /* 0x0000b400f45c7a23 */ /* 0x108ff20000010899 */
[----:B------:R3:W-:Y:S01]  /*1b900*/  MUFU.EX2 R181, R92 ;  /* 0x0000005c00b57308 */ /* 0x0007e20000000800 */
[----:B-1----:R-:W1:Y:S01]  /*1b910*/  LDSM.16.MT88.4 R84, [R204+0x800] ;  /* 0x00080000cc54783b */ /* 0x002e620000004200 */
[----:B--2---:R-:W-:Y:S08]  /*1b920*/  FFMA.FTZ R88, R240, c[0x0][0x2d0], -R152 ;  /* 0x0000b400f0587a23 */ /* 0x004ff00000010898 */
[----:B------:R2:W-:Y:S01]  /*1b930*/  MUFU.EX2 R184, R88 ;  /* 0x0000005800b87308 */ /* 0x0005e20000000800 */
[--C-:B---3--:R-:W-:Y:S09]  /*1b940*/  FFMA.FTZ R92, R102, c[0x0][0x2d0], -R154.reuse ;  /* 0x0000b400665c7a23 */ /* 0x108ff2000001089a */
[----:B------:R3:W-:Y:S01]  /*1b950*/  MUFU.EX2 R178, R92 ;  /* 0x0000005c00b27308 */ /* 0x0007e20000000800 */
[--C-:B--2---:R-:W-:Y:S01]  /*1b960*/  FFMA.FTZ R88, R249, c[0x0][0x2d0], -R153.reuse ;  /* 0x0000b400f9587a23 */ /* 0x104fe20000010899 */
[-C--:B-1----:R-:W-:Y:S08]  /*1b970*/  HMMA.16816.F32.BF16 R52, R76, R84.reuse, R52 ;  /* 0x000000544c34723c */ /* 0x082ff00000041834 */
[----:B------:R1:W-:Y:S01]  /*1b980*/  MUFU.EX2 R182, R88 ;  /* 0x0000005800b67308 */ /* 0x0003e20000000800 */
[C---:B------:R-:W-:Y:S01]  /*1b990*/  HMMA.16816.F32.BF16 R56, R80.reuse, R84, R56 ;  /* 0x000000545038723c */ /* 0x040fe20000041838 */
[----:B---3--:R-:W-:Y:S06]  /*1b9a0*/  LDSM.16.MT88.4 R92, [R202+0x1000] ;  /* 0x00100000ca5c783b */ /* 0x008fec0000004200 */
[--C-:B------:R-:W-:Y:S01]  /*1b9b0*/  FFMA.FTZ R84, R246, c[0x0][0x2d0], -R153.reuse ;  /* 0x0000b400f6547a23 */ /* 0x100fe20000010899 */
[-C--:B------:R-:W-:Y:S03]  /*1b9c0*/  HMMA.16816.F32.BF16 R60, R80, R86.reuse, R60 ;  /* 0x00000056503c723c */ /* 0x080fe6000004183c */
[----:B------:R2:W-:Y:S04]  /*1b9d0*/  MUFU.EX2 R179, R84 ;  /* 0x0000005400b37308 */ /* 0x0005e80000000800 */
[--C-:B------:R-:W-:Y:S01]  /*1b9e0*/  FFMA.FTZ R80, R251, c[0x0][0x2d0], -R154.reuse ;  /* 0x0000b400fb507a23 */ /* 0x100fe2000001089a */
[----:B------:R-:W-:Y:S01]  /*1b9f0*/  HMMA.16816.F32.BF16 R64, R76, R86, R64 ;  /* 0x000000564c40723c */ /* 0x000fe20000041840 */
[----:B-1----:R-:W1:Y:S03]  /*1ba00*/  LDSM.16.MT88.4 R88, [R201+0x1000] ;  /* 0x00100000c958783b */ /* 0x002e660000004200 */
[----:B------:R-:W-:Y:S01]  /*1ba10*/  F2FP.BF16.PACK_AB R82, R187, R188 ;  /* 0x000000bcbb52723e */ /* 0x000fe200000010ff */
[----:B------:R3:W-:Y:S01]  /*1ba20*/  MUFU.EX2 R143, R80 ;  /* 0x00000050008f7308 */ /* 0x0007e20000000800 */
[----:B----4-:R-:W-:Y:S02]  /*1ba30*/  F2FP.BF16.PACK_AB R81, R137, R139 ;  /* 0x0000008b8951723e */ /* 0x010fe400000010ff */
[----:B------:R-:W-:Y:S04]  /*1ba40*/  F2FP.BF16.PACK_AB R76, R195, R196 ;  /* 0x000000c4c34c723e */ /* 0x000fe800000010ff */
[----:B------:R-:W-:Y:S02]  /*1ba50*/  F2FP.BF16.PACK_AB R78, R193, R194 ;  /* 0x000000c2c14e723e */ /* 0x000fe400000010ff */
[----:B------:R-:W-:Y:S02]  /*1ba60*/  F2FP.BF16.PACK_AB R77, R192, R129 ;  /* 0x00000081c04d723e */ /* 0x000fe400000010ff */
[----:B------:R-:W-:Y:S02]  /*1ba70*/  F2FP.BF16.PACK_AB R79, R190, R191 ;  /* 0x000000bfbe4f723e */ /* 0x000fe400000010ff */
[----:B-----5:R-:W-:Y:S01]  /*1ba80*/  F2FP.BF16.PACK_AB R83, R136, R138 ;  /* 0x0000008a8853723e */ /* 0x020fe200000010ff */
[----:B--2---:R-:W2:Y:S01]  /*1ba90*/  LDSM.16.MT88.4 R84, [R205+0x1000] ;  /* 0x00100000cd54783b */ /* 0x004ea20000004200 */
[--C-:B---3--:R-:W-:Y:S04]  /*1baa0*/  FFMA.FTZ R80, R252, c[0x0][0x2d0], -R154.reuse ;  /* 0x0000b400fc507a23 */ /* 0x108fe8000001089a */
[----:B------:R3:W-:Y:S01]  /*1bab0*/  MUFU.EX2 R142, R80 ;  /* 0x00000050008e7308 */ /* 0x0007e20000000800 */
[-C--:B-1----:R-:W-:Y:S03]  /*1bac0*/  HMMA.16816.F32.BF16 R4, R76, R88.reuse, R4 ;  /* 0x000000584c04723c */ /* 0x082fe60000041804 */
[----:B---3--:R-:W-:Y:S07]  /*1bad0*/  F2FP.BF16.PACK_AB R80, R189, R128 ;  /* 0x00000080bd50723e */ /* 0x008fee00000010ff */
[C---:B------:R-:W-:Y:S07]  /*1bae0*/  HMMA.16816.F32.BF16 R8, R80.reuse, R88, R8 ;  /* 0x000000585008723c */ /* 0x040fee0000041808 */
[----:B------:R-:W-:Y:S01]  /*1baf0*/  FFMA.FTZ R88, R101, c[0x0][0x2d0], -R154 ;  /* 0x0000b40065587a23 */ /* 0x000fe2000001089a */
[-C--:B------:R-:W-:Y:S03]  /*1bb00*/  HMMA.16816.F32.BF16 R12, R80, R90.reuse, R12 ;  /* 0x0000005a500c723c */ /* 0x080fe6000004180c */
[----:B------:R1:W-:Y:S01]  /*1bb10*/  MUFU.EX2 R177, R88 ;  /* 0x0000005800b17308 */ /* 0x0003e20000000800 */
[----:B------:R-:W-:Y:S04]  /*1bb20*/  MOV R101, R174 ;  /* 0x000000ae00657202 */ /* 0x000fe80000000f00 */
[C---:B------:R-:W-:Y:S08]  /*1bb30*/  HMMA.16816.F32.BF16 R16, R76.reuse, R90, R16 ;  /* 0x0000005a4c10723c */ /* 0x040ff00000041810 */
[-C--:B--2---:R-:W-:Y:S08]  /*1bb40*/  HMMA.16816.F32.BF16 R20, R76, R84.reuse, R20 ;  /* 0x000000544c14723c */ /* 0x084ff00000041814 */
[C---:B------:R-:W-:Y:S04]  /*1bb50*/  HMMA.16816.F32.BF16 R24, R80.reuse, R84, R24 ;  /* 0x000000545018723c */ /* 0x040fe80000041818 */
[--C-:B-1----:R-:W-:Y:S01]  /*1bb60*/  FFMA.FTZ R88, R100, c[0x0][0x2d0], -R2.reuse ;  /* 0x0000b40064587a23 */ /* 0x102fe20000010802 */
[----:B------:R-:W-:Y:S02]  /*1bb70*/  MOV R100, R169 ;  /* 0x000000a900647202 */ /* 0x000fe40000000f00 */
[--C-:B------:R-:W-:Y:S01]  /*1bb80*/  FFMA.FTZ R84, R157, c[0x0][0x2d0], -R2.reuse ;  /* 0x0000b4009d547a23 */ /* 0x100fe20000010802 */
[-C--:B------:R-:W-:Y:S01]  /*1bb90*/  HMMA.16816.F32.BF16 R28, R80, R86.reuse, R28 ;  /* 0x00000056501c723c */ /* 0x080fe2000004181c */
[----:B------:R1:W-:Y:S07]  /*1bba0*/  MUFU.EX2 R141, R88 ;  /* 0x00000058008d7308 */ /* 0x0003ee0000000800 */
        /* <DEDUP_REMOVED lines=8> */
[C---:B------:R-:W-:Y:S04]  /*1bc30*/  HMMA.16816.F32.BF16 R48, R76.reuse, R94, R48 ;  /* 0x0000005e4c30723c */ /* 0x040fe80000041830 */
[----:B-1----:R-:W-:Y:S02]  /*1bc40*/  FFMA.FTZ R88, R156, c[0x0][0x2d0], -R2 ;  /* 0x0000b4009c587a23 */ /* 0x002fe40000010802 */
[----:B------:R1:W-:Y:S10]  /*1bc50*/  MUFU.EX2 R156, R84 ;  /* 0x00000054009c7308 */ /* 0x0003f40000000800 */
[----:B------:R2:W-:Y:S01]  /*1bc60*/  MUFU.EX2 R155, R88 ;  /* 0x00000058009b7308 */ /* 0x0005e20000000800 */
[----:B-1----:R-:W-:Y:S01]  /*1bc70*/  FFMA.FTZ R84, R99, c[0x0][0x2d0], -R152 ;  /* 0x0000b40063547a23 */ /* 0x002fe20000010898 */
[----:B------:R-:W-:Y:S02]  /*1bc80*/  MOV R99, R96 ;  /* 0x0000006000637202 */ /* 0x000fe40000000f00 */
[----:B------:R-:W-:Y:S06]  /*1bc90*/  MOV R96, R164 ;  /* 0x000000a400607202 */ /* 0x000fec0000000f00 */
[----:B------:R1:W-:Y:S01]  /*1bca0*/  MUFU.EX2 R175, R84 ;  /* 0x0000005400af7308 */ /* 0x0003e20000000800 */
[----:B------:R-:W-:Y:S01]  /*1bcb0*/  FFMA.FTZ R96, R96, c[0x0][0x2d0], -R2 ;  /* 0x0000b40060607a23 */ /* 0x000fe20000010802 */
[----:B--2---:R-:W2:Y:S08]  /*1bcc0*/  LDSM.16.MT88.4 R88, [R204+0x1000] ;  /* 0x00100000cc58783b */ /* 0x004eb00000004200 */
[----:B------:R3:W-:Y:S01]  /*1bcd0*/  MUFU.EX2 R164, R92 ;  /* 0x0000005c00a47308 */ /* 0x0007e20000000800 */
[--C-:B-1----:R-:W-:Y:S09]  /*1bce0*/  FFMA.FTZ R84, R172, c[0x0][0x2d0], -R152.reuse ;  /* 0x0000b400ac547a23 */ /* 0x102ff20000010898 */
[----:B------:R1:W4:Y:S01]  /*1bcf0*/  MUFU.EX2 R172, R84 ;  /* 0x0000005400ac7308 */ /* 0x0003220000000800 */
[--C-:B---3--:R-:W-:Y:S09]  /*1bd00*/  FFMA.FTZ R92, R162, c[0x0][0x2d0], -R153.reuse ;  /* 0x0000b400a25c7a23 */ /* 0x108ff20000010899 */
[----:B------:R3:W5:Y:S01]  /*1bd10*/  MUFU.EX2 R162, R92 ;  /* 0x0000005c00a27308 */ /* 0x0007620000000800 */
[-C--:B--2---:R-:W-:Y:S03]  /*1bd20*/  HMMA.16816.F32.BF16 R52, R76, R88.reuse, R52 ;  /* 0x000000584c34723c */ /* 0x084fe60000041834 */
[----:B-1----:R-:W-:Y:S01]  /*1bd30*/  FFMA.FTZ R84, R159, c[0x0][0x2d0], -R152 ;  /* 0x0000b4009f547a23 */ /* 0x002fe20000010898 */
[----:B----4-:R-:W-:Y:S04]  /*1bd40*/  F2FP.BF16.PACK_AB R148, R172, R175 ;  /* 0x000000afac94723e */ /* 0x010fe800000010ff */
[C---:B------:R-:W-:Y:S01]  /*1bd50*/  HMMA.16816.F32.BF16 R56, R80.reuse, R88, R56 ;  /* 0x000000585038723c */ /* 0x040fe20000041838 */
[----:B------:R1:W-:Y:S06]  /*1bd60*/  MUFU.EX2 R174, R84 ;  /* 0x0000005400ae7308 */ /* 0x0003ec0000000800 */
[--C-:B------:R-:W-:Y:S01]  /*1bd70*/  FFMA.FTZ R88, R161, c[0x0][0x2d0], -R153.reuse ;  /* 0x0000b400a1587a23 */ /* 0x100fe20000010899 */
[-C--:B------:R-:W-:Y:S03]  /*1bd80*/  HMMA.16816.F32.BF16 R60, R80, R90.reuse, R60 ;  /* 0x0000005a503c723c */ /* 0x080fe6000004183c */
[----:B------:R2:W-:Y:S01]  /*1bd90*/  MUFU.EX2 R163, R88 ;  /* 0x0000005800a37308 */ /* 0x0005e20000000800 */
[----:B---3--:R-:W-:Y:S01]  /*1bda0*/  FFMA.FTZ R92, R100, c[0x0][0x2d0], -R154 ;  /* 0x0000b400645c7a23 */ /* 0x008fe2000001089a */
[----:B-----5:R-:W-:Y:S02]  /*1bdb0*/  F2FP.BF16.PACK_AB R149, R162, R164 ;  /* 0x000000a4a295723e */ /* 0x020fe400000010ff */
[----:B------:R-:W-:Y:S01]  /*1bdc0*/  FFMA.FTZ R80, R160, c[0x0][0x2d0], -R153 ;  /* 0x0000b400a0507a23 */ /* 0x000fe20000010899 */
[----:B------:R-:W-:Y:S04]  /*1bdd0*/  HMMA.16816.F32.BF16 R64, R76, R90, R64 ;  /* 0x0000005a4c40723c */ /* 0x000fe80000041840 */
[----:B------:R-:W-:Y:S01]  /*1bde0*/  F2FP.BF16.PACK_AB R82, R177, R178 ;  /* 0x000000b2b152723e */ /* 0x000fe200000010ff */
[----:B------:R3:W4:Y:S02]  /*1bdf0*/  MUFU.EX2 R161, R80 ;  /* 0x0000005000a17308 */ /* 0x0007240000000800 */
[----:B------:R-:W-:Y:S02]  /*1be00*/  F2FP.BF16.PACK_AB R76, R185, R183 ;  /* 0x000000b7b94c723e */ /* 0x000fe400000010ff */
[----:B------:R-:W-:Y:S03]  /*1be10*/  F2FP.BF16.PACK_AB R78, R184, R186 ;  /* 0x000000bab84e723e */ /* 0x000fe600000010ff */
[----:B-1----:R-:W-:Y:S01]  /*1be20*/  FFMA.FTZ R84, R158, c[0x0][0x2d0], -R152 ;  /* 0x0000b4009e547a23 */ /* 0x002fe20000010898 */
[----:B------:R-:W-:Y:S02]  /*1be30*/  F2FP.BF16.PACK_AB R77, R180, R182 ;  /* 0x000000b6b44d723e */ /* 0x000fe400000010ff */
[----:B------:R-:W-:Y:S01]  /*1be40*/  F2FP.BF16.PACK_AB R79, R179, R181 ;  /* 0x000000b5b34f723e */ /* 0x000fe200000010ff */
[----:B------:R1:W5:Y:S01]  /*1be50*/  MUFU.EX2 R169, R84 ;  /* 0x0000005400a97308 */ /* 0x0003620000000800 */
[----:B------:R-:W-:Y:S02]  /*1be60*/  F2FP.BF16.PACK_AB R81, R140, R141 ;  /* 0x0000008d8c51723e */ /* 0x000fe400000010ff */
[----:B------:R-:W-:Y:S01]  /*1be70*/  F2FP.BF16.PACK_AB R83, R156, R155 ;  /* 0x0000009b9c53723e */ /* 0x000fe200000010ff */
[----:B--2---:R-:W-:Y:S06]  /*1be80*/  LDSM.16.MT88.4 R88, [R205+0x1800] ;  /* 0x00180000cd58783b */ /* 0x004fec0000004200 */
[----:B------:R2:W-:Y:S01]  /*1be90*/  MUFU.EX2 R159, R92 ;  /* 0x0000005c009f7308 */ /* 0x0005e20000000800 */
[--C-:B---3--:R-:W-:Y:S01]  /*1bea0*/  FFMA.FTZ R80, R101, c[0x0][0x2d0], -R154.reuse ;  /* 0x0000b40065507a23 */ /* 0x108fe2000001089a */
[----:B----4-:R-:W-:Y:S01]  /*1beb0*/  F2FP.BF16.PACK_AB R151, R161, R163 ;  /* 0x000000a3a197723e */ /* 0x010fe200000010ff */
[----:B------:R-:W-:Y:S07]  /*1bec0*/  LDSM.16.MT88.4 R100, [R201+0x2000] ;  /* 0x00200000c964783b */ /* 0x000fee0000004200 */
[----:B------:R3:W4:Y:S01]  /*1bed0*/  MUFU.EX2 R160, R80 ;  /* 0x0000005000a07308 */ /* 0x0007220000000800 */
[----:B-1----:R-:W1:Y:S01]  /*1bee0*/  LDSM.16.MT88.4 R84, [R201+0x1800] ;  /* 0x00180000c954783b */ /* 0x002e620000004200 */
[----:B-----5:R-:W-:Y:S08]  /*1bef0*/  F2FP.BF16.PACK_AB R150, R169, R174 ;  /* 0x000000aea996723e */ /* 0x020ff000000010ff */
[----:B------:R-:W-:Y:S01]  /*1bf00*/  MUFU.EX2 R152, R74 ;  /* 0x0000004a00987308 */ /* 0x000fe20000000800 */
[----:B--2---:R-:W2:Y:S01]  /*1bf10*/  LDSM.16.MT88.4 R92, [R202+0x1800] ;  /* 0x00180000ca5c783b */ /* 0x004ea20000004200 */
[----:B---3--:R-:W-:Y:S02]  /*1bf20*/  F2FP.BF16.PACK_AB R80, R142, R143 ;  /* 0x0000008f8e50723e */ /* 0x008fe400000010ff */
[----:B----4-:R-:W-:Y:S01]  /*1bf30*/  F2FP.BF16.PACK_AB R144, R159, R160 ;  /* 0x000000a09f90723e */ /* 0x010fe200000010ff */
[-C--:B-1----:R-:W-:Y:S08]  /*1bf40*/  HMMA.16816.F32.BF16 R4, R76, R84.reuse, R4 ;  /* 0x000000544c04723c */ /* 0x082ff00000041804 */
[C---:B------:R-:W-:Y:S07]  /*1bf50*/  HMMA.16816.F32.BF16 R8, R80.reuse, R84, R8 ;  /* 0x000000545008723c */ /* 0x040fee0000041808 */
[--C-:B------:R-:W-:Y:S01]  /*1bf60*/  FFMA.FTZ R84, R99, c[0x0][0x2d0], -R154.reuse ;  /* 0x0000b40063547a23 */ /* 0x100fe2000001089a */
[-C--:B------:R-:W-:Y:S03]  /*1bf70*/  HMMA.16816.F32.BF16 R12, R80, R86.reuse, R12 ;  /* 0x00000056500c723c */ /* 0x080fe6000004180c */
[----:B------:R1:W-:Y:S05]  /*1bf80*/  MUFU.EX2 R158, R84 ;  /* 0x00000054009e7308 */ /* 0x0003ea0000000800 */
[C---:B------:R-:W-:Y:S08]  /*1bf90*/  HMMA.16816.F32.BF16 R16, R76.reuse, R86, R16 ;  /* 0x000000564c10723c */ /* 0x040ff00000041810 */
[-C--:B------:R-:W-:Y:S08]  /*1bfa0*/  HMMA.16816.F32.BF16 R20, R76, R88.reuse, R20 ;  /* 0x000000584c14723c */ /* 0x080ff00000041814 */
[C---:B------:R-:W-:Y:S04]  /*1bfb0*/  HMMA.16816.F32.BF16 R24, R80.reuse, R88, R24 ;  /* 0x000000585018723c */ /* 0x040fe80000041818 */
[----:B-1----:R-:W-:Y:S02]  /*1bfc0*/  FFMA.FTZ R84, R98, c[0x0][0x2d0], -R154 ;  /* 0x0000b40062547a23 */ /* 0x002fe4000001089a */
[----:B------:R-:W-:Y:S01]  /*1bfd0*/  MUFU.EX2 R154, R96 ;  /* 0x00000060009a7308 */ /* 0x000fe20000000800 */
[--C-:B------:R-:W-:Y:S01]  /*1bfe0*/  FFMA.FTZ R88, R97, c[0x0][0x2d0], -R2.reuse ;  /* 0x0000b40061587a23 */ /* 0x100fe20000010802 */
[-C--:B------:R-:W-:Y:S04]  /*1bff0*/  HMMA.16816.F32.BF16 R28, R80, R90.reuse, R28 ;  /* 0x0000005a501c723c */ /* 0x080fe8000004181c */
[----:B------:R-:W-:Y:S04]  /*1c000*/  FFMA.FTZ R2, R75, c[0x0][0x2d0], -R2 ;  /* 0x0000b4004b027a23 */ /* 0x000fe80000010802 */
[C---:B------:R-:W-:Y:S01]  /*1c010*/  HMMA.16816.F32.BF16 R32, R76.reuse, R90, R32 ;  /* 0x0000005a4c20723c */ /* 0x040fe20000041820 */
[----:B------:R1:W3:Y:S07]  /*1c020*/  MUFU.EX2 R157, R84 ;  /* 0x00000054009d7308 */ /* 0x0002ee0000000800 */
[-C--:B--2---:R-:W-:Y:S03]  /*1c030*/  HMMA.16816.F32.BF16 R36, R76, R92.reuse, R36 ;  /* 0x0000005c4c24723c */ /* 0x084fe60000041824 */
[----:B------:R2:W4:Y:S05]  /*1c040*/  MUFU.EX2 R74, R2 ;  /* 0x00000002004a7308 */ /* 0x00052a0000000800 */
[C---:B------:R-:W-:Y:S05]  /*1c050*/  HMMA.16816.F32.BF16 R40, R80.reuse, R92, R40 ;  /* 0x0000005c5028723c */ /* 0x040fea0000041828 */
[----:B------:R-:W5:Y:S03]  /*1c060*/  MUFU.EX2 R153, R88 ;  /* 0x0000005800997308 */ /* 0x000f660000000800 */
[-C--:B------:R-:W-:Y:S01]  /*1c070*/  HMMA.16816.F32.BF16 R44, R80, R94.reuse, R44 ;  /* 0x0000005e502c723c */ /* 0x080fe2000004182c */
[----:B-1----:R-:W1:Y:S03]  /*1c080*/  LDSM.16.MT88.4 R84, [R204+0x1800] ;  /* 0x00180000cc54783b */ /* 0x002e660000004200 */
[----:B---3--:R-:W-:Y:S04]  /*1c090*/  F2FP.BF16.PACK_AB R146, R157, R158 ;  /* 0x0000009e9d92723e */ /* 0x008fe800000010ff */
[C---:B------:R-:W-:Y:S04]  /*1c0a0*/  HMMA.16816.F32.BF16 R48, R76.reuse, R94, R48 ;  /* 0x0000005e4c30723c */ /* 0x040fe80000041830 */
[----:B--2---:R-:W-:Y:S01]  /*1c0b0*/  FFMA.FTZ R2, R68, R113, R226 ;  /* 0x0000007144027223 */ /* 0x004fe200000100e2 */
[----:B----4-:R-:W-:Y:S02]  /*1c0c0*/  F2FP.BF16.PACK_AB R147, R74, R152 ;  /* 0x000000984a93723e */ /* 0x010fe400000010ff */
[----:B-----5:R-:W-:Y:S01]  /*1c0d0*/  F2FP.BF16.PACK_AB R145, R153, R154 ;  /* 0x0000009a9991723e */ /* 0x020fe200000010ff */
[-C--:B-1----:R-:W-:Y:S08]  /*1c0e0*/  HMMA.16816.F32.BF16 R52, R76, R84.reuse, R52 ;  /* 0x000000544c34723c */ /* 0x082ff00000041834 */
[C---:B------:R-:W-:Y:S07]  /*1c0f0*/  HMMA.16816.F32.BF16 R56, R80.reuse, R84, R56 ;  /* 0x000000545038723c */ /* 0x040fee0000041838 */
[----:B------:R-:W-:Y:S01]  /*1c100*/  MOV R84, R71 ;  /* 0x0000004700547202 */ /* 0x000fe20000000f00 */
[-C--:B------:R-:W-:Y:S04]  /*1c110*/  HMMA.16816.F32.BF16 R60, R80, R86.reuse, R60 ;  /* 0x00000056503c723c */ /* 0x080fe8000004183c */
[----:B------:R-:W-:Y:S04]  /*1c120*/  MOV R85, R70 ;  /* 0x0000004600557202 */ /* 0x000fe80000000f00 */
[----:B------:R-:W-:Y:S07]  /*1c130*/  HMMA.16816.F32.BF16 R64, R76, R86, R64 ;  /* 0x000000564c40723c */ /* 0x000fee0000041840 */
[----:B------:R-:W-:Y:S01]  /*1c140*/  MOV R86, R3 ;  /* 0x0000000300567202 */ /* 0x000fe20000000f00 */
[-C--:B------:R-:W-:Y:S07]  /*1c150*/  HMMA.16816.F32.BF16 R88, R148, R100.reuse, R4 ;  /* 0x000000649458723c */ /* 0x080fee0000041804 */
[----:B------:R-:W-:Y:S01]  /*1c160*/  FFMA.FTZ R5, R73, R115, R236 ;  /* 0x0000007349057223 */ /* 0x000fe200000100ec */
[C---:B------:R-:W-:Y:S04]  /*1c170*/  HMMA.16816.F32.BF16 R92, R144.reuse, R100, R8 ;  /* 0x00000064905c723c */ /* 0x040fe80000041808 */
[----:B------:R-:W-:Y:S02]  /*1c180*/  FFMA.FTZ R4, R69, R114, R232 ;  /* 0x0000007245047223 */ /* 0x000fe400000100e8 */
        /* <DEDUP_REMOVED lines=97> */
.L_x_959:
[----:B--2---:R-:W2:Y:S02]  /*1c7a0*/  LDL R0, [R1+0x8] ;  /* 0x0000080001007983 */ /* 0x004ea40000100800 */
[----:B--2---:R-:W-:-:S13]  /*1c7b0*/  ISETP.GE.AND P0, PT, R216, R0, PT ;  /* 0x00000000d800720c */ /* 0x004fda0003f06270 */
[----:B------:R-:W-:Y:S05]  /*1c7c0*/  @!P0 BRA `(.L_x_961) ;  /* 0x0000575000008947 */ /* 0x000fea0003800000 */
[----:B------:R-:W-:Y:S01]  /*1c7d0*/  IMAD.MOV.U32 R85, RZ, RZ, R71 ;  /* 0x000000ffff557224 */ /* 0x000fe200078e0047 */
[----:B------:R-:W-:Y:S01]  /*1c7e0*/  MOV R87, R3 ;  /* 0x0000000300577202 */ /* 0x000fe20000000f00 */
[----:B------:R-:W-:Y:S01]  /*1c7f0*/  IMAD.MOV.U32 R84, RZ, RZ, R72 ;  /* 0x000000ffff547224 */ /* 0x000fe200078e0048 */
[----:B------:R-:W-:Y:S02]  /*1c800*/  MOV R86, R70 ;  /* 0x0000004600567202 */ /* 0x000fe40000000f00 */
.L_x_978:
        /* <DEDUP_REMOVED lines=10> */
[----:B------:R-:W-:Y:S03]  /*1c8b0*/  IMAD R0, R216, c[0x0][0x20c], R0 ;  /* 0x00008300d8007a24 */ /* 0x000fe600078e0200 */
        /* <DEDUP_REMOVED lines=11> */
[----:B------:R-:W2:Y:S04]  /*1c970*/  LDL R228, [R1+0x8] ;  /* 0x0000080001e47983 */ /* 0x000ea80000100800 */
        /* <DEDUP_REMOVED lines=25> */
[-C--:B------:R-:W-:Y:S05]  /*1cb10*/  HMMA.16816.F32.BF16 R4, R156, R160.reuse, R4 ;  /* 0x000000a09c04723c */ /* 0x080fea0000041804 */
[----:B--2---:R-:W-:Y:S02]  /*1cb20*/  MOV R3, R172 ;  /* 0x000000ac00037202 */ /* 0x004fe40000000f00 */
[----:B------:R-:W-:Y:S01]  /*1cb30*/  MOV R172, c[0x0][0x208] ;  /* 0x0000820000ac7a02 */ /* 0x000fe20000000f00 */
[C---:B------:R-:W-:Y:S04]  /*1cb40*/  HMMA.16816.F32.BF16 R8, R164.reuse, R160, R8 ;  /* 0x000000a0a408723c */ /* 0x040fe80000041808 */
[----:B------:R-:W-:Y:S03]  /*1cb50*/  SHF.L.U32 R180, R172, 0x5, RZ ;  /* 0x00000005acb47819 */ /* 0x000fe600000006ff */
[----:B------:R-:W-:Y:S01]  /*1cb60*/  IMAD.WIDE.U32 R160, R216, c[0x0][0x208], RZ ;  /* 0x00008200d8a07a25 */ /* 0x000fe200078e00ff */
[-C--:B------:R-:W-:Y:S04]  /*1cb70*/  HMMA.16816.F32.BF16 R12, R164, R162.reuse, R12 ;  /* 0x000000a2a40c723c */ /* 0x080fe8000004180c */
[----:B------:R-:W-:Y:S01]  /*1cb80*/  IADD3 R0, R161, R0, RZ ;  /* 0x00000000a1007210 */ /* 0x000fe20007ffe0ff */
[----:B------:R-:W-:Y:S03]  /*1cb90*/  IMAD.WIDE.U32 R2, R160, 0x50, R2 ;  /* 0x00000050a0027825 */ /* 0x000fe600078e0002 */
[C---:B------:R-:W-:Y:S01]  /*1cba0*/  HMMA.16816.F32.BF16 R16, R156.reuse, R162, R16 ;  /* 0x000000a29c10723c */ /* 0x040fe20000041810 */
[----:B------:R-:W2:Y:S03]  /*1cbb0*/  LDSM.16.M88.4 R160, [R213] ;  /* 0x00000000d5a0783b */ /* 0x000ea60000000200 */
[----:B------:R-:W-:Y:S01]  /*1cbc0*/  IMAD R0, R0, 0x50, RZ ;  /* 0x0000005000007824 */ /* 0x000fe200078e02ff */
[----:B------:R-:W-:Y:S03]  /*1cbd0*/  LEA R178, P0, R2, c[0x0][0x1f8], 0x1 ;  /* 0x00007e0002b27a11 */ /* 0x000fe600078008ff */
[-C--:B------:R-:W-:Y:S04]  /*1cbe0*/  HMMA.16816.F32.BF16 R20, R156, R168.reuse, R20 ;  /* 0x000000a89c14723c */ /* 0x080fe80000041814 */
[----:B------:R-:W-:Y:S02]  /*1cbf0*/  IADD3 R0, R3, R0, RZ ;  /* 0x0000000003007210 */ /* 0x000fe40007ffe0ff */
[----:B------:R-:W-:Y:S02]  /*1cc00*/  IADD3 R176, P1, R178, R180, RZ ;  /* 0x000000b4b2b07210 */ /* 0x000fe40007f3e0ff */
[C---:B------:R-:W-:Y:S04]  /*1cc10*/  HMMA.16816.F32.BF16 R24, R164.reuse, R168, R24 ;  /* 0x000000a8a418723c */ /* 0x040fe80000041818 */
[----:B------:R-:W-:Y:S02]  /*1cc20*/  LEA.HI.X R179, R2, c[0x0][0x1fc], R0, 0x1, P0 ;  /* 0x00007f0002b37a11 */ /* 0x000fe400000f0c00 */
[----:B------:R-:W-:Y:S02]  /*1cc30*/  SHF.L.U64.HI R0, R172, R217, c[0x0][0x20c] ;  /* 0x00008300ac007619 */ /* 0x000fe400000102d9 */
[-C--:B------:R-:W-:Y:S01]  /*1cc40*/  HMMA.16816.F32.BF16 R28, R164, R170.reuse, R28 ;  /* 0x000000aaa41c723c */ /* 0x080fe2000004181c */
[----:B------:R-:W3:Y:S03]  /*1cc50*/  LDSM.16.M88.4 R172, [R212] ;  /* 0x00000000d4ac783b */ /* 0x000ee60000000200 */
[----:B------:R-:W-:Y:S02]  /*1cc60*/  IADD3.X R177, R179, R0, RZ, P1, !PT ;  /* 0x00000000b3b17210 */ /* 0x000fe40000ffe4ff */
[----:B------:R-:W-:Y:S02]  /*1cc70*/  IADD3 R168, P0, R176, R180, RZ ;  /* 0x000000b4b0a87210 */ /* 0x000fe40007f1e0ff */
[C---:B------:R-:W-:Y:S01]  /*1cc80*/  HMMA.16816.F32.BF16 R32, R156.reuse, R170, R32 ;  /* 0x000000aa9c20723c */ /* 0x040fe20000041820 */
[----:B------:R-:W-:Y:S01]  /*1cc90*/  @!PT LDS RZ, [RZ] ;  /* 0x00000000fffff984 */ /* 0x000fe20000000800 */
[----:B------:R-:W-:Y:S01]  /*1cca0*/  @!PT LDS RZ, [RZ] ;  /* 0x00000000fffff984 */ /* 0x000fe20000000800 */
[----:B------:R-:W-:Y:S01]  /*1ccb0*/  @!PT LDS RZ, [RZ] ;  /* 0x00000000fffff984 */ /* 0x000fe20000000800 */
[----:B------:R4:W-:Y:S03]  /*1ccc0*/  LDGSTS.E.BYPASS.LTC128B.128 [R219+0x100], [R178.64], !P4 ;  /* 0x00100000b2db7fae */ /* 0x0009e6000e101d48 */
[----:B------:R-:W-:Y:S02]  /*1ccd0*/  IADD3.X R169, R177, R0, RZ, P0, !PT ;  /* 0x00000000b1a97210 */ /* 0x000fe400007fe4ff */
[----:B------:R-:W-:Y:S02]  /*1cce0*/  IADD3 R2, P1, R168, R180, RZ ;  /* 0x000000b4a8027210 */ /* 0x000fe40007f3e0ff */
[-C--:B-1----:R-:W-:Y:S01]  /*1ccf0*/  HMMA.16816.F32.BF16 R36, R156, R152.reuse, R36 ;  /* 0x000000989c24723c */ /* 0x082fe20000041824 */
[----:B------:R4:W-:Y:S03]  /*1cd00*/  LDGSTS.E.BYPASS.LTC128B.128 [R219+0x900], [R176.64], !P4 ;  /* 0x00900000b0db7fae */ /* 0x0009e6000e101d48 */
[----:B------:R-:W-:Y:S02]  /*1cd10*/  IADD3.X R3, R169, R0, RZ, P1, !PT ;  /* 0x00000000a9037210 */ /* 0x000fe40000ffe4ff */
[----:B------:R-:W-:Y:S02]  /*1cd20*/  IADD3 R170, P0, R2, R180, RZ ;  /* 0x000000b402aa7210 */ /* 0x000fe40007f1e0ff */
[C---:B------:R-:W-:Y:S01]  /*1cd30*/  HMMA.16816.F32.BF16 R40, R164.reuse, R152, R40 ;  /* 0x00000098a428723c */ /* 0x040fe20000041828 */
[----:B------:R1:W-:Y:S03]  /*1cd40*/  LDGSTS.E.BYPASS.LTC128B.128 [R219+0x1100], [R168.64], !P4 ;  /* 0x01100000a8db7fae */ /* 0x0003e6000e101d48 */
[----:B------:R-:W-:Y:S04]  /*1cd50*/  IADD3.X R171, R3, R0, RZ, P0, !PT ;  /* 0x0000000003ab7210 */ /* 0x000fe800007fe4ff */
[-C--:B------:R-:W-:Y:S01]  /*1cd60*/  HMMA.16816.F32.BF16 R44, R164, R154.reuse, R44 ;  /* 0x0000009aa42c723c */ /* 0x080fe2000004182c */
[----:B------:R5:W-:Y:S07]  /*1cd70*/  LDGSTS.E.BYPASS.LTC128B.128 [R219+0x1900], [R2.64], !P4 ;  /* 0x0190000002db7fae */ /* 0x000bee000e101d48 */
[C---:B------:R-:W-:Y:S01]  /*1cd80*/  HMMA.16816.F32.BF16 R48, R156.reuse, R154, R48 ;  /* 0x0000009a9c30723c */ /* 0x040fe20000041830 */
[----:B------:R1:W-:Y:S07]  /*1cd90*/  LDGSTS.E.BYPASS.LTC128B.128 [R219+0x2100], [R170.64], !P4 ;  /* 0x02100000aadb7fae */ /* 0x0003ee000e101d48 */
[-C--:B--2---:R-:W-:Y:S01]  /*1cda0*/  HMMA.16816.F32.BF16 R52, R156, R160.reuse, R52 ;  /* 0x000000a09c34723c */ /* 0x084fe20000041834 */
[----:B----4-:R-:W-:Y:S07]  /*1cdb0*/  LDSM.16.M88.4 R176, [R206] ;  /* 0x00000000ceb0783b */ /* 0x010fee0000000200 */
[C---:B------:R-:W-:Y:S01]  /*1cdc0*/  HMMA.16816.F32.BF16 R56, R164.reuse, R160, R56 ;  /* 0x000000a0a438723c */ /* 0x040fe20000041838 */
[----:B------:R-:W-:Y:S07]  /*1cdd0*/  LDSM.16.M88.4 R180, [R208+0x2000] ;  /* 0x00200000d0b4783b */ /* 0x000fee0000000200 */
[-C--:B------:R-:W-:Y:S01]  /*1cde0*/  HMMA.16816.F32.BF16 R60, R164, R162.reuse, R60 ;  /* 0x000000a2a43c723c */ /* 0x080fe2000004183c */
[----:B------:R-:W-:Y:S07]  /*1cdf0*/  LDSM.16.M88.4 R184, [R206+0x800] ;  /* 0x00080000ceb8783b */ /* 0x000fee0000000200 */
[C---:B------:R-:W-:Y:S01]  /*1ce00*/  HMMA.16816.F32.BF16 R64, R156.reuse, R162, R64 ;  /* 0x000000a29c40723c */ /* 0x040fe20000041840 */
[----:B-1----:R-:W1:Y:S03]  /*1ce10*/  LDSM.16.M88.4 R168, [R208] ;  /* 0x00000000d0a8783b */ /* 0x002e660000000200 */
[----:B------:R-:W-:Y:S04]  /*1ce20*/  ISETP.GT.AND P0, PT, R216, R228, PT ;  /* 0x000000e4d800720c */ /* 0x000fe80003f04270 */
[-C--:B---3--:R-:W-:Y:S01]  /*1ce30*/  HMMA.16816.F32.BF16 R68, R156, R172.reuse, R68 ;  /* 0x000000ac9c44723c */ /* 0x088fe20000041844 */
[----:B------:R-:W2:Y:S07]  /*1ce40*/  LDSM.16.M88.4 R152, [R206+0x1000] ;  /* 0x00100000ce98783b */ /* 0x000eae0000000200 */
[C---:B------:R-:W-:Y:S01]  /*1ce50*/  HMMA.16816.F32.BF16 R72, R164.reuse, R172, R72 ;  /* 0x000000aca448723c */ /* 0x040fe20000041848 */
[----:B------:R-:W3:Y:S07]  /*1ce60*/  LDSM.16.M88.4 R188, [R206+0x1800] ;  /* 0x00180000cebc783b */ /* 0x000eee0000000200 */
[-C--:B------:R-:W-:Y:S01]  /*1ce70*/  HMMA.16816.F32.BF16 R76, R164, R174.reuse, R76 ;  /* 0x000000aea44c723c */ /* 0x080fe2000004184c */
[----:B------:R-:W4:Y:S07]  /*1ce80*/  LDSM.16.M88.4 R192, [R206+0x2000] ;  /* 0x00200000cec0783b */ /* 0x000f2e0000000200 */
[----:B------:R-:W-:Y:S01]  /*1ce90*/  HMMA.16816.F32.BF16 R80, R156, R174, R80 ;  /* 0x000000ae9c50723c */ /* 0x000fe20000041850 */
[----:B------:R-:W-:Y:S07]  /*1cea0*/  LDSM.16.M88.4 R160, [R209] ;  /* 0x00000000d1a0783b */ /* 0x000fee0000000200 */
[-C--:B-1----:R-:W-:Y:S01]  /*1ceb0*/  HMMA.16816.F32.BF16 R4, R168, R176.reuse, R4 ;  /* 0x000000b0a804723c */ /* 0x082fe20000041804 */
[----:B------:R-:W1:Y:S07]  /*1cec0*/  LDSM.16.M88.4 R196, [R203] ;  /* 0x00000000cbc4783b */ /* 0x000e6e0000000200 */
[C---:B------:R-:W-:Y:S01]  /*1ced0*/  HMMA.16816.F32.BF16 R8, R180.reuse, R176, R8 ;  /* 0x000000b0b408723c */ /* 0x040fe20000041808 */
[----:B------:R-:W1:Y:S07]  /*1cee0*/  LDSM.16.M88.4 R156, [R209+0x2000] ;  /* 0x00200000d19c783b */ /* 0x000e6e0000000200 */
[-C--:B------:R-:W-:Y:S01]  /*1cef0*/  HMMA.16816.F32.BF16 R12, R180, R178.reuse, R12 ;  /* 0x000000b2b40c723c */ /* 0x080fe2000004180c */
[----:B------:R-:W0:Y:S07]  /*1cf00*/  LDGDEPBAR ;  /* 0x00000000000079af */ /* 0x000e2e0000000000 */
        /* <DEDUP_REMOVED lines=58> */
[----:B------:R-:W-:Y:S01]  /*1d2b0*/  FMUL.FTZ R2, R43, c[0x0][0x320] ;  /* 0x0000c8002b027a20 */ /* 0x000fe20000410000 */
[-C--:B--2---:R-:W-:Y:S03]  /*1d2c0*/  HMMA.16816.F32.BF16 R52, R160, R4.reuse, R52 ;  /* 0x00000004a034723c */ /* 0x084fe60000041834 */
[----:B------:R-:W2:Y:S01]  /*1d2d0*/  MUFU.TANH R182, R2 ;  /* 0x0000000200b67308 */ /* 0x000ea20000002400 */
[----:B------:R-:W-:Y:S01]  /*1d2e0*/  BAR.SYNC.DEFER_BLOCKING 0x0 ;  /* 0x0000000000007b1d */ /* 0x000fe20000010000 */
[----:B------:R-:W-:Y:S02]  /*1d2f0*/  FMUL.FTZ R3, R42, c[0x0][0x320] ;  /* 0x0000c8002a037a20 */ /* 0x000fe40000410000 */
[----:B-1----:R-:W-:Y:S01]  /*1d300*/  FMUL.FTZ R0, R14, c[0x0][0x320] ;  /* 0x0000c8000e007a20 */ /* 0x002fe20000410000 */
[C---:B------:R-:W-:Y:S05]  /*1d310*/  HMMA.16816.F32.BF16 R56, R156.reuse, R4, R56 ;  /* 0x000000049c38723c */ /* 0x040fea0000041838 */
[----:B------:R1:W1:Y:S02]  /*1d320*/  MUFU.TANH R224, R0 ;  /* 0x0000000000e07308 */ /* 0x0002640000002400 */
[----:B------:R-:W-:Y:S01]  /*1d330*/  IADD3 R5, R229, R230, RZ ;  /* 0x000000e6e5057210 */ /* 0x000fe20007ffe0ff */
[-C--:B------:R-:W-:Y:S01]  /*1d340*/  HMMA.16816.F32.BF16 R60, R156, R6.reuse, R60 ;  /* 0x000000069c3c723c */ /* 0x080fe2000004183c */
[----:B------:R-:W-:Y:S04]  /*1d350*/  MOV R229, c[0x0][0x2c4] ;  /* 0x0000b10000e57a02 */ /* 0x000fe80000000f00 */
[----:B------:R-:W-:Y:S02]  /*1d360*/  ISETP.NE.AND P2, PT, R229, 0x1, PT ;  /* 0x00000001e500780c */ /* 0x000fe40003f45270 */
[----:B------:R2:W2:Y:S01]  /*1d370*/  MUFU.TANH R183, R3 ;  /* 0x0000000300b77308 */ /* 0x0004a20000002400 */
[C---:B------:R-:W-:Y:S07]  /*1d380*/  HMMA.16816.F32.BF16 R64, R160.reuse, R6, R64 ;  /* 0x00000006a040723c */ /* 0x040fee0000041840 */
[----:B------:R-:W-:Y:S01]  /*1d390*/  @P0 MOV R6, R232 ;  /* 0x000000e800060202 */ /* 0x000fe20000000f00 */
[-C--:B-----5:R-:W-:Y:S04]  /*1d3a0*/  HMMA.16816.F32.BF16 R68, R160, R8.reuse, R68 ;  /* 0x00000008a044723c */ /* 0x0a0fe80000041844 */
[----:B-1----:R-:W-:Y:S01]  /*1d3b0*/  FMUL.FTZ R0, R15, c[0x0][0x320] ;  /* 0x0000c8000f007a20 */ /* 0x002fe20000410000 */
[----:B------:R-:W-:Y:S01]  /*1d3c0*/  @P0 MOV R7, R231 ;  /* 0x000000e700070202 */ /* 0x000fe20000000f00 */
[----:B------:R-:W-:Y:S02]  /*1d3d0*/  FMUL.FTZ R2, R58, c[0x0][0x320] ;  /* 0x0000c8003a027a20 */ /* 0x000fe40000410000 */
[----:B------:R1:W1:Y:S01]  /*1d3e0*/  MUFU.TANH R223, R0 ;  /* 0x0000000000df7308 */ /* 0x0002620000002400 */
[C---:B------:R-:W-:Y:S04]  /*1d3f0*/  HMMA.16816.F32.BF16 R72, R156.reuse, R8, R72 ;  /* 0x000000089c48723c */ /* 0x040fe80000041848 */
[----:B--2---:R-:W-:Y:S02]  /*1d400*/  FMUL.FTZ R3, R57, c[0x0][0x320] ;  /* 0x0000c80039037a20 */ /* 0x004fe40000410000 */
[----:B------:R-:W2:Y:S01]  /*1d410*/  LDL R57, [R1+0x24] ;  /* 0x0000240001397983 */ /* 0x000ea20000100800 */
[----:B------:R-:W-:Y:S02]  /*1d420*/  @P0 MOV R9, c[0x0][0x1e0] ;  /* 0x0000780000090a02 */ /* 0x000fe40000000f00 */
[----:B------:R5:W2:Y:S01]  /*1d430*/  MUFU.TANH R167, R2 ;  /* 0x0000000200a77308 */ /* 0x000aa20000002400 */
[-C--:B------:R-:W-:Y:S08]  /*1d440*/  HMMA.16816.F32.BF16 R76, R156, R10.reuse, R76 ;  /* 0x0000000a9c4c723c */ /* 0x080ff0000004184c */
[----:B------:R-:W-:Y:S04]  /*1d450*/  HMMA.16816.F32.BF16 R80, R160, R10, R80 ;  /* 0x0000000aa050723c */ /* 0x000fe80000041850 */
[----:B-1----:R-:W-:Y:S04]  /*1d460*/  FMUL.FTZ R0, R16, c[0x0][0x320] ;  /* 0x0000c80010007a20 */ /* 0x002fe80000410000 */
[----:B------:R1:W1:Y:S01]  /*1d470*/  MUFU.TANH R175, R0 ;  /* 0x0000000000af7308 */ /* 0x0002620000002400 */
[----:B-----5:R-:W-:Y:S07]  /*1d480*/  @P0 IADD3 R2, R216, -0x1, RZ ;  /* 0xffffffffd8020810 */ /* 0x020fee0007ffe0ff */
[----:B------:R-:W-:Y:S02]  /*1d490*/  FMUL.FTZ R4, R78, c[0x0][0x320] ;  /* 0x0000c8004e047a20 */ /* 0x000fe40000410000 */
[----:B-1----:R-:W-:Y:S04]  /*1d4a0*/  FMUL.FTZ R0, R17, c[0x0][0x320] ;  /* 0x0000c80011007a20 */ /* 0x002fe80000410000 */
        /* <DEDUP_REMOVED lines=76> */
[----:B-----5:R-:W-:Y:S02]  /*1d970*/  FMUL.FTZ R0, R60, c[0x0][0x320] ;  /* 0x0000c8003c007a20 */ /* 0x020fe40000410000 */
[----:B------:R-:W5:Y:S06]  /*1d980*/  LDL R60, [R1+0x1c] ;  /* 0x00001c00013c7983 */ /* 0x000f6c0000100800 */
[----:B------:R1:W1:Y:S02]  /*1d990*/  MUFU.TANH R53, R0 ;  /* 0x0000000000357308 */ /* 0x0002640000002400 */
[----:B-1----:R-:W-:Y:S08]  /*1d9a0*/  FMUL.FTZ R0, R61, c[0x0][0x320] ;  /* 0x0000c8003d007a20 */ /* 0x002ff00000410000 */
[----:B------:R1:W1:Y:S02]  /*1d9b0*/  MUFU.TANH R52, R0 ;  /* 0x0000000000347308 */ /* 0x0002640000002400 */
[----:B-1----:R-:W-:Y:S02]  /*1d9c0*/  FMUL.FTZ R0, R62, c[0x0][0x320] ;  /* 0x0000c8003e007a20 */ /* 0x002fe40000410000 */
[----:B------:R-:W5:Y:S06]  /*1d9d0*/  LDL R62, [R1+0x20] ;  /* 0x00002000013e7983 */ /* 0x000f6c0000100800 */
        /* <DEDUP_REMOVED lines=8> */
[----:B-1----:R-:W-:Y:S01]  /*1da60*/  @P0 SHF.L.U32 R4, R9, 0x5, RZ ;  /* 0x0000000509040819 */ /* 0x002fe200000006ff */
[----:B--2---:R-:W-:Y:S08]  /*1da70*/  FMUL.FTZ R0, R66, c[0x0][0x320] ;  /* 0x0000c80042007a20 */ /* 0x004ff00000410000 */
[----:B------:R1:W2:Y:S02]  /*1da80*/  MUFU.TANH R46, R0 ;  /* 0x00000000002e7308 */ /* 0x0002a40000002400 */
[----:B-1----:R-:W-:Y:S08]  /*1da90*/  FMUL.FTZ R0, R67, c[0x0][0x320] ;  /* 0x0000c80043007a20 */ /* 0x002ff00000410000 */
        /* <DEDUP_REMOVED lines=62> */
[----:B------:R1:W1:Y:S02]  /*1de80*/  MUFU.TANH R24, R2 ;  /* 0x0000000200187308 */ /* 0x0002640000002400 */
[----:B-1----:R-:W-:Y:S04]  /*1de90*/  IADD3 R2, -R57, 0x1, R0 ;  /* 0x0000000139027810 */ /* 0x002fe80007ffe100 */
[----:B-----5:R-:W-:Y:S04]  /*1dea0*/  IADD3 R2, -R60, R2, R62 ;  /* 0x000000023c027210 */ /* 0x020fe80007ffe13e */
[C---:B------:R-:W-:Y:S02]  /*1deb0*/  IADD3 R6, R2.reuse, c[0x0][0x328], RZ ;  /* 0x0000ca0002067a10 */ /* 0x040fe40007ffe0ff */
[----:B------:R-:W-:Y:S02]  /*1dec0*/  IADD3 R7, R2, UR4, RZ ;  /* 0x0000000402077c10 */ /* 0x000fe4000fffe0ff */
[----:B--2---:R-:W-:Y:S02]  /*1ded0*/  IADD3 R3, R6, R4, RZ ;  /* 0x0000000406037210 */ /* 0x004fe40007ffe0ff */
[----:B------:R-:W-:Y:S01]  /*1dee0*/  IADD3 R2, R4, R7, RZ ;  /* 0x0000000704027210 */ /* 0x000fe20007ffe0ff */
[----:B------:R-:W-:-:S05]  /*1def0*/  @!P5 BRA `(.L_x_962) ;  /* 0x000001800000d947 */ /* 0x000fca0003800000 */
[----:B---34-:R-:W-:Y:S01]  /*1df00*/  IADD3 R4, -R60, R62, R4 ;  /* 0x0000003e3c047210 */ /* 0x018fe20007ffe104 */
        /* <DEDUP_REMOVED lines=12> */
.L_x_964:
[----:B------:R-:W-:Y:S04]  /*1dfd0*/  MOV R8, c[0x0][0x32c] ;  /* 0x0000cb0000087a02 */ /* 0x000fe80000000f00 */
[----:B------:R-:W-:Y:S11]  /*1dfe0*/  ISETP.NE.AND P0, PT, R8, 0x1, PT ;  /* 0x000000010800780c */ /* 0x000ff60003f05270 */
[----:B------:R-:W-:Y:S02]  /*1dff0*/  @!UPT UIADD3 URZ, URZ, URZ, URZ ;  /* 0x0000003f3f3ff290 */ /* 0x000fe4000fffe03f */
[----:B------:R-:W-:Y:S05]  /*1e000*/  @P0 IMAD.HI.U32 R8, R4, c[0x0][0x330], RZ ;  /* 0x0000cc0004080a27 */ /* 0x000fea00078e00ff */
[----:B------:R-:W-:Y:S02]  /*1e010*/  @P0 SHF.R.U32.HI R4, RZ, c[0x0][0x334], R8 ;  /* 0x0000cd00ff040a19 */ /* 0x000fe40000011608 */
.L_x_965:
[----:B------:R-:W-:Y:S05]  /*1e020*/  BSYNC B0 ;  /* 0x0000000000007941 */ /* 0x000fea0003800000 */
.L_x_963:
[----:B------:R-:W-:Y:S04]  /*1e030*/  IMAD.IADD R8, R0, 0x1, -R57 ;  /* 0x0000000100087824 */ /* 0x000fe800078e0a39 */
[----:B------:R-:W-:Y:S05]  /*1e040*/  IMAD R4, R4, c[0x0][0x32c], R8 ;  /* 0x0000cb0004047a24 */ /* 0x000fea00078e0208 */
[----:B------:R-:W-:Y:S02]  /*1e050*/  IADD3 R8, R4, c[0x0][0x32c], RZ ;  /* 0x0000cb0004087a10 */ /* 0x000fe40007ffe0ff */
[----:B------:R-:W-:Y:S02]  /*1e060*/  IMNMX R2, R2, R4, !PT ;  /* 0x0000000402027217 */ /* 0x000fe40007800200 */
[----:B------:R-:W-:Y:S02]  /*1e070*/  IMNMX R3, R3, R8, PT ;  /* 0x0000000803037217 */ /* 0x000fe40003800200 */
.L_x_962:
[C---:B---34-:R-:W-:Y:S01]  /*1e080*/  ISETP.GE.AND P0, PT, R0.reuse, 0x2, PT ;  /* 0x000000020000780c */ /* 0x058fe20003f06270 */
        /* <DEDUP_REMOVED lines=113> */
.L_x_968:
[----:B------:R-:W-:Y:S04]  /*1e7a0*/  MOV R23, c[0x0][0x32c] ;  /* 0x0000cb0000177a02 */ /* 0x000fe80000000f00 */
[----:B------:R-:W-:Y:S11]  /*1e7b0*/  ISETP.NE.AND P0, PT, R23, 0x1, PT ;  /* 0x000000011700780c */ /* 0x000ff60003f05270 */
[----:B------:R-:W-:Y:S02]  /*1e7c0*/  @!UPT UIADD3 URZ, URZ, URZ, URZ ;  /* 0x0000003f3f3ff290 */ /* 0x000fe4000fffe03f */
[----:B------:R-:W-:Y:S05]  /*1e7d0*/  @P0 IMAD.HI.U32 R23, R4, c[0x0][0x330], RZ ;  /* 0x0000cc0004170a27 */ /* 0x000fea00078e00ff */
[----:B------:R-:W-:Y:S02]  /*1e7e0*/  @P0 SHF.R.U32.HI R4, RZ, c[0x0][0x334], R23 ;  /* 0x0000cd00ff040a19 */ /* 0x000fe40000011617 */
.L_x_969:
[----:B------:R-:W-:Y:S05]  /*1e7f0*/  BSYNC B0 ;  /* 0x0000000000007941 */ /* 0x000fea0003800000 */
.L_x_967:
[----:B------:R-:W-:Y:S04]  /*1e800*/  IMAD.IADD R23, R0, 0x1, -R57 ;  /* 0x0000000100177824 */ /* 0x000fe800078e0a39 */
[----:B------:R-:W-:Y:S05]  /*1e810*/  IMAD R4, R4, c[0x0][0x32c], R23 ;  /* 0x0000cb0004047a24 */ /* 0x000fea00078e0217 */
[----:B------:R-:W-:Y:S02]  /*1e820*/  IADD3 R23, R4, c[0x0][0x32c], RZ ;  /* 0x0000cb0004177a10 */ /* 0x000fe40007ffe0ff */
[----:B------:R-:W-:Y:S02]  /*1e830*/  IMNMX R3, R3, R4, !PT ;  /* 0x0000000403037217 */ /* 0x000fe40007800200 */
[----:B------:R-:W-:Y:S02]  /*1e840*/  IMNMX R2, R2, R23, PT ;  /* 0x0000001702027217 */ /* 0x000fe40003800200 */
.L_x_966:
        /* <DEDUP_REMOVED lines=94> */
.L_x_972:
[----:B------:R-:W-:Y:S04]  /*1ee30*/  MOV R23, c[0x0][0x32c] ;  /* 0x0000cb0000177a02 */ /* 0x000fe80000000f00 */
[----:B------:R-:W-:Y:S11]  /*1ee40*/  ISETP.NE.AND P0, PT, R23, 0x1, PT ;  /* 0x000000011700780c */ /* 0x000ff60003f05270 */
[----:B------:R-:W-:Y:S02]  /*1ee50*/  @!UPT UIADD3 URZ, URZ, URZ, URZ ;  /* 0x0000003f3f3ff290 */ /* 0x000fe4000fffe03f */
[----:B------:R-:W-:Y:S05]  /*1ee60*/  @P0 IMAD.HI.U32 R23, R4, c[0x0][0x330], RZ ;  /* 0x0000cc0004170a27 */ /* 0x000fea00078e00ff */
[----:B------:R-:W-:Y:S02]  /*1ee70*/  @P0 SHF.R.U32.HI R4, RZ, c[0x0][0x334], R23 ;  /* 0x0000cd00ff040a19 */ /* 0x000fe40000011617 */
.L_x_973:
[----:B------:R-:W-:Y:S05]  /*1ee80*/  BSYNC B0 ;  /* 0x0000000000007941 */ /* 0x000fea0003800000 */
.L_x_971:
[----:B------:R-:W-:Y:S04]  /*1ee90*/  IMAD.IADD R23, R0, 0x1, -R57 ;  /* 0x0000000100177824 */ /* 0x000fe800078e0a39 */
[----:B------:R-:W-:Y:S05]  /*1eea0*/  IMAD R4, R4, c[0x0][0x32c], R23 ;  /* 0x0000cb0004047a24 */ /* 0x000fea00078e0217 */
[----:B------:R-:W-:Y:S02]  /*1eeb0*/  IADD3 R23, R4, c[0x0][0x32c], RZ ;  /* 0x0000cb0004177a10 */ /* 0x000fe40007ffe0ff */
[----:B------:R-:W-:Y:S02]  /*1eec0*/  IMNMX R3, R3, R4, !PT ;  /* 0x0000000403037217 */ /* 0x000fe40007800200 */
[----:B------:R-:W-:Y:S02]  /*1eed0*/  IMNMX R2, R2, R23, PT ;  /* 0x0000001702027217 */ /* 0x000fe40003800200 */
.L_x_970:
        /* <DEDUP_REMOVED lines=94> */
.L_x_976:
[----:B------:R-:W-:Y:S04]  /*1f4c0*/  MOV R5, c[0x0][0x32c] ;  /* 0x0000cb0000057a02 */ /* 0x000fe80000000f00 */
[----:B------:R-:W-:Y:S11]  /*1f4d0*/  ISETP.NE.AND P0, PT, R5, 0x1, PT ;  /* 0x000000010500780c */ /* 0x000ff60003f05270 */
[----:B------:R-:W-:Y:S02]  /*1f4e0*/  @!UPT UIADD3 URZ, URZ, URZ, URZ ;  /* 0x0000003f3f3ff290 */ /* 0x000fe4000fffe03f */
[----:B------:R-:W-:Y:S05]  /*1f4f0*/  @P0 IMAD.HI.U32 R5, R4, c[0x0][0x330], RZ ;  /* 0x0000cc0004050a27 */ /* 0x000fea00078e00ff */
[----:B------:R-:W-:Y:S02]  /*1f500*/  @P0 SHF.R.U32.HI R4, RZ, c[0x0][0x334], R5 ;  /* 0x0000cd00ff040a19 */ /* 0x000fe40000011605 */
.L_x_977:
[----:B------:R-:W-:Y:S05]  /*1f510*/  BSYNC B0 ;  /* 0x0000000000007941 */ /* 0x000fea0003800000 */
.L_x_975:
[----:B------:R-:W-:Y:S04]  /*1f520*/  IMAD.IADD R0, R0, 0x1, -R57 ;  /* 0x0000000100007824 */ /* 0x000fe800078e0a39 */
[----:B------:R-:W-:Y:S05]  /*1f530*/  IMAD R0, R4, c[0x0][0x32c], R0 ;  /* 0x0000cb0004007a24 */ /* 0x000fea00078e0200 */
[----:B------:R-:W-:Y:S02]  /*1f540*/  IADD3 R4, R0, c[0x0][0x32c], RZ ;  /* 0x0000cb0000047a10 */ /* 0x000fe40007ffe0ff */
[----:B------:R-:W-:Y:S02]  /*1f550*/  IMNMX R2, R2, R0, !PT ;  /* 0x0000000002027217 */ /* 0x000fe40007800200 */
[----:B------:R-:W-:Y:S02]  /*1f560*/  IMNMX R3, R3, R4, PT ;  /* 0x0000000403037217 */ /* 0x000fe40003800200 */
.L_x_974:
        /* <DEDUP_REMOVED lines=137> */
[----:B------:R-:W-:Y:S01]  /*1fe00*/  MOV R81, R228 ;  /* 0x000000e400517202 */ /* 0x000fe20000000f00 */
[----:B------:R-:W1:Y:S01]  /*1fe10*/  MUFU.EX2 R49, R0 ;  /* 0x0000000000317308 */ /* 0x000e620000000800 */
[----:B--2---:R-:W-:Y:S02]  /*1fe20*/  FMNMX.FTZ R4, R4, R6, !PT ;  /* 0x0000000604047209 */ /* 0x004fe40007810000 */
[----:B------:R-:W2:Y:S01]  /*1fe30*/  SHFL.BFLY PT, R6, R5, 0x2, 0x1f ;  /* 0x0c401f0005067f89 */ /* 0x000ea200000e0000 */
[----:B------:R-:W-:Y:S02]  /*1fe40*/  ISETP.GT.AND P0, PT, R2, 0x41, !P6 ;  /* 0x000000410200780c */ /* 0x000fe40007704270 */
[----:B------:R-:W-:Y:S02]  /*1fe50*/  ISETP.NE.AND P5, PT, R8, RZ, PT ;  /* 0x000000ff0800720c */ /* 0x000fe40003fa5270 */
[C---:B------:R-:W-:Y:S02]  /*1fe60*/  ISETP.LT.OR P0, PT, R3.reuse, 0x42, P0 ;  /* 0x000000420300780c */ /* 0x040fe40000701670 */
[----:B------:R-:W-:Y:S01]  /*1fe70*/  MUFU.EX2 R228, R28 ;  /* 0x0000001c00e47308 */ /* 0x000fe20000000800 */
[----:B------:R-:W3:Y:S01]  /*1fe80*/  SHFL.BFLY PT, R7, R4, 0x1, 0x1f ;  /* 0x0c201f0004077f89 */ /* 0x000ee200000e0000 */
[----:B------:R-:W-:Y:S02]  /*1fe90*/  FSEL R166, R66, -INF , !P0 ;  /* 0xff80000042a67808 */ /* 0x000fe40004000000 */
[----:B------:R-:W-:Y:S02]  /*1fea0*/  ISETP.GT.AND P0, PT, R2, 0x48, !P5 ;  /* 0x000000480200780c */ /* 0x000fe40006f04270 */
[----:B------:R-:W-:Y:S02]  /*1feb0*/  ISETP.NE.AND P6, PT, R22, RZ, PT ;  /* 0x000000ff1600720c */ /* 0x000fe40003fc5270 */
[----:B------:R-:W-:Y:S02]  /*1fec0*/  ISETP.LT.OR P0, PT, R3, 0x49, P0 ;  /* 0x000000490300780c */ /* 0x000fe40000701670 */
[----:B------:R-:W-:Y:S02]  /*1fed0*/  ISETP.GT.AND P3, PT, R2, 0x49, !P6 ;  /* 0x000000490200780c */ /* 0x000fe40007764270 */
[----:B------:R-:W-:Y:S02]  /*1fee0*/  FSEL R165, R65, -INF , !P0 ;  /* 0xff80000041a57808 */ /* 0x000fe40004000000 */
[----:B------:R-:W-:Y:S01]  /*1fef0*/  ISETP.LT.OR P3, PT, R3, 0x4a, P3 ;  /* 0x0000004a0300780c */ /* 0x000fe20001f61670 */
[--C-:B------:R-:W-:Y:S01]  /*1ff00*/  FFMA.FTZ R3, R39, c[0x0][0x2d0], -R74.reuse ;  /* 0x0000b40027037a23 */ /* 0x100fe2000001084a */
[----:B-1----:R-:W-:Y:S02]  /*1ff10*/  F2FP.BF16.PACK_AB R76, R49, R44 ;  /* 0x0000002c314c723e */ /* 0x002fe400000010ff */
[----:B--2---:R-:W-:Y:S01]  /*1ff20*/  FMNMX.FTZ R0, R5, R6, !PT ;  /* 0x0000000605007209 */ /* 0x004fe20007810000 */
[----:B------:R1:W-:Y:S01]  /*1ff30*/  MUFU.EX2 R247, R3 ;  /* 0x0000000300f77308 */ /* 0x0003e20000000800 */
[--C-:B------:R-:W-:Y:S01]  /*1ff40*/  FFMA.FTZ R5, R29, c[0x0][0x2d0], -R74.reuse ;  /* 0x0000b4001d057a23 */ /* 0x100fe2000001084a */
[----:B------:R-:W-:Y:S02]  /*1ff50*/  FMNMX.FTZ R6, R21, R87, !PT ;  /* 0x0000005715067209 */ /* 0x000fe40007810000 */
[----:B------:R-:W-:Y:S02]  /*1ff60*/  FSEL R73, R67, -INF , !P3 ;  /* 0xff80000043497808 */ /* 0x000fe40005800000 */
[----:B---3--:R-:W-:Y:S02]  /*1ff70*/  FMNMX.FTZ R71, R4, R7, !PT ;  /* 0x0000000704477209 */ /* 0x008fe40007810000 */
[----:B------:R-:W2:Y:S02]  /*1ff80*/  SHFL.BFLY PT, R7, R0, 0x1, 0x1f ;  /* 0x0c201f0000077f89 */ /* 0x000ea400000e0000 */
[----:B------:R3:W-:Y:S01]  /*1ff90*/  MUFU.EX2 R50, R5 ;  /* 0x0000000500327308 */ /* 0x0007e20000000800 */
[C---:B------:R-:W-:Y:S01]  /*1ffa0*/  FMUL.FTZ R4, R71.reuse, c[0x0][0x2d0] ;  /* 0x0000b40047047a20 */ /* 0x040fe20000410000 */
[----:B------:R-:W-:Y:S04]  /*1ffb0*/  FSETP.NEU.FTZ.AND P1, PT, R71, -INF , PT ;  /* 0xff8000004700780b */ /* 0x000fe80003f3d000 */
[----:B------:R-:W-:Y:S02]  /*1ffc0*/  FSEL R75, R4, RZ, P1 ;  /* 0x000000ff044b7208 */ /* 0x000fe40000800000 */
[----:B------:R-:W-:Y:S04]  /*1ffd0*/  FMNMX.FTZ R4, R20, R6, !PT ;  /* 0x0000000614047209 */ /* 0x000fe80007810000 */
[----:B------:R-:W-:Y:S01]  /*1ffe0*/  FMNMX.FTZ R4, R19, R4, !PT ;  /* 0x0000000413047209 */ /* 0x000fe20007810000 */
[--C-:B-1----:R-:W-:Y:S03]  /*1fff0*/  FFMA.FTZ R3, R35, c[0x0][0x2d0], -R75.reuse ;  /* 0x0000b40023037a23 */ /* 0x102fe6000001084b */
[----:B------:R-:W-:Y:S01]  /*20000*/  FMNMX.FTZ R4, R18, R4, !PT ;  /* 0x0000000412047209 */ /* 0x000fe20007810000 */
[----:B------:R1:W-:Y:S03]  /*20010*/  MUFU.EX2 R241, R3 ;  /* 0x0000000300f17308 */ /* 0x0003e60000000800 */
[----:B------:R-:W-:Y:S02]  /*20020*/  FMNMX.FTZ R4, R57, R4, !PT ;  /* 0x0000000439047209 */ /* 0x000fe40007810000 */
[----:B--2---:R-:W-:Y:S01]  /*20030*/  FMNMX.FTZ R70, R0, R7, !PT ;  /* 0x0000000700467209 */ /* 0x004fe20007810000 */
[--C-:B------:R-:W-:Y:S01]  /*20040*/  FFMA.FTZ R0, R30, c[0x0][0x2d0], -R75.reuse ;  /* 0x0000b4001e007a23 */ /* 0x100fe2000001084b */
[----:B------:R-:W-:Y:S01]  /*20050*/  FMNMX.FTZ R4, R60, R4, !PT ;  /* 0x000000043c047209 */ /* 0x000fe20007810000 */
[----:B---3--:R-:W-:Y:S01]  /*20060*/  FFMA.FTZ R5, R32, c[0x0][0x2d0], -R74 ;  /* 0x0000b40020057a23 */ /* 0x008fe2000001084a */
[----:B------:R-:W-:Y:S01]  /*20070*/  FSETP.NEU.FTZ.AND P0, PT, R70, -INF , PT ;  /* 0xff8000004600780b */ /* 0x000fe20003f1d000 */
[--C-:B------:R-:W-:Y:S01]  /*20080*/  FFMA.FTZ R32, R56, c[0x0][0x2d0], -R75.reuse ;  /* 0x0000b40038207a23 */ /* 0x100fe2000001084b */
[----:B------:R2:W-:Y:S01]  /*20090*/  MUFU.EX2 R251, R0 ;  /* 0x0000000000fb7308 */ /* 0x0005e20000000800 */
[----:B------:R-:W-:Y:S09]  /*200a0*/  FMNMX.FTZ R4, R62, R4, !PT ;  /* 0x000000043e047209 */ /* 0x000ff20007810000 */
[----:B------:R3:W4:Y:S01]  /*200b0*/  MUFU.EX2 R80, R5 ;  /* 0x0000000500507308 */ /* 0x0007220000000800 */
[--C-:B-1----:R-:W-:Y:S09]  /*200c0*/  FFMA.FTZ R3, R36, c[0x0][0x2d0], -R75.reuse ;  /* 0x0000b40024037a23 */ /* 0x102ff2000001084b */
[----:B------:R1:W-:Y:S01]  /*200d0*/  MUFU.EX2 R243, R3 ;  /* 0x0000000300f37308 */ /* 0x0003e20000000800 */
[----:B--2---:R-:W-:Y:S05]  /*200e0*/  FMUL.FTZ R0, R70, c[0x0][0x2d0] ;  /* 0x0000b40046007a20 */ /* 0x004fea0000410000 */
[----:B------:R-:W-:Y:S04]  /*200f0*/  FSEL R152, R0, RZ, P0 ;  /* 0x000000ff00987208 */ /* 0x000fe80000000000 */
[----:B------:R-:W-:Y:S01]  /*20100*/  MUFU.EX2 R227, R32 ;  /* 0x0000002000e37308 */ /* 0x000fe20000000800 */
[--C-:B---3--:R-:W-:Y:S01]  /*20110*/  FFMA.FTZ R5, R25, c[0x0][0x2d0], -R75.reuse ;  /* 0x0000b40019057a23 */ /* 0x108fe2000001084b */
[----:B----4-:R-:W-:Y:S01]  /*20120*/  F2FP.BF16.PACK_AB R78, R80, R50 ;  /* 0x00000032504e723e */ /* 0x010fe200000010ff */
[--C-:B------:R-:W-:Y:S02]  /*20130*/  FFMA.FTZ R2, R34, c[0x0][0x2d0], -R152.reuse ;  /* 0x0000b40022027a23 */ /* 0x100fe40000010898 */
[--C-:B------:R-:W-:Y:S05]  /*20140*/  FFMA.FTZ R16, R46, c[0x0][0x2d0], -R152.reuse ;  /* 0x0000b4002e107a23 */ /* 0x100fea0000010898 */
[----:B------:R2:W-:Y:S01]  /*20150*/  MUFU.EX2 R48, R5 ;  /* 0x0000000500307308 */ /* 0x0005e20000000800 */
[--C-:B------:R-:W-:Y:S02]  /*20160*/  FFMA.FTZ R8, R42, c[0x0][0x2d0], -R152.reuse ;  /* 0x0000b4002a087a23 */ /* 0x100fe40000010898 */
[----:B------:R-:W-:Y:S02]  /*20170*/  FFMA.FTZ R12, R45, c[0x0][0x2d0], -R152 ;  /* 0x0000b4002d0c7a23 */ /* 0x000fe40000010898 */
[--C-:B-1----:R-:W-:Y:S02]  /*20180*/  FFMA.FTZ R3, R40, c[0x0][0x2d0], -R74.reuse ;  /* 0x0000b40028037a23 */ /* 0x102fe4000001084a */
[--C-:B------:R-:W-:Y:S03]  /*20190*/  FFMA.FTZ R40, R61, c[0x0][0x2d0], -R74.reuse ;  /* 0x0000b4003d287a23 */ /* 0x100fe6000001084a */
[----:B------:R1:W-:Y:S10]  /*201a0*/  MUFU.EX2 R242, R2 ;  /* 0x0000000200f27308 */ /* 0x0003f40000000800 */
[----:B------:R-:W-:Y:S01]  /*201b0*/  MUFU.EX2 R245, R3 ;  /* 0x0000000300f57308 */ /* 0x000fe20000000800 */
[--C-:B--2---:R-:W-:Y:S09]  /*201c0*/  FFMA.FTZ R5, R27, c[0x0][0x2d0], -R75.reuse ;  /* 0x0000b4001b057a23 */ /* 0x104ff2000001084b */
[----:B------:R2:W3:Y:S01]  /*201d0*/  MUFU.EX2 R252, R5 ;  /* 0x0000000500fc7308 */ /* 0x0004e20000000800 */
[----:B-1----:R-:W-:Y:S09]  /*201e0*/  FFMA.FTZ R2, R38, c[0x0][0x2d0], -R74 ;  /* 0x0000b40026027a23 */ /* 0x002ff2000001084a */
[----:B------:R-:W-:Y:S10]  /*201f0*/  MUFU.EX2 R240, R2 ;  /* 0x0000000200f07308 */ /* 0x000ff40000000800 */
        /* <DEDUP_REMOVED lines=77> */
[C---:B------:R-:W-:Y:S02]  /*206d0*/  FMUL.FTZ R13, R2.reuse, R97 ;  /* 0x00000061020d7220 */ /* 0x040fe40000410000 */
[--C-:B----4-:R-:W-:Y:S02]  /*206e0*/  FFMA.FTZ R4, R43, c[0x0][0x2d0], -R75.reuse ;  /* 0x0000b4002b047a23 */ /* 0x110fe4000001084b */
        /* <DEDUP_REMOVED lines=12> */
[C---:B------:R-:W-:Y:S01]  /*207b0*/  FMUL.FTZ R41, R2.reuse, R125 ;  /* 0x0000007d02297220 */ /* 0x040fe20000410000 */
[----:B------:R1:W-:Y:S01]  /*207c0*/  MUFU.EX2 R223, R48 ;  /* 0x0000003000df7308 */ /* 0x0003e20000000800 */
[----:B------:R-:W-:Y:S02]  /*207d0*/  FMUL.FTZ R45, R2, R129 ;  /* 0x00000081022d7220 */ /* 0x000fe40000410000 */
[----:B--2---:R-:W-:Y:S02]  /*207e0*/  FFMA.FTZ R0, R20, c[0x0][0x2d0], -R153 ;  /* 0x0000b40014007a23 */ /* 0x004fe40000010899 */
[----:B------:R-:W2:Y:S01]  /*207f0*/  LDSM.16.MT88.4 R20, [R201] ;  /* 0x00000000c914783b */ /* 0x000ea20000004200 */
[C---:B------:R-:W-:Y:S02]  /*20800*/  FMUL.FTZ R49, R69.reuse, R133 ;  /* 0x0000008545317220 */ /* 0x040fe40000410000 */
[C---:B------:R-:W-:Y:S02]  /*20810*/  FMUL.FTZ R50, R68.reuse, R134 ;  /* 0x0000008644327220 */ /* 0x040fe40000410000 */
[----:B------:R4:W5:Y:S01]  /*20820*/  MUFU.EX2 R235, R0 ;  /* 0x0000000000eb7308 */ /* 0x0009620000000800 */
[----:B------:R-:W-:Y:S02]  /*20830*/  FMUL.FTZ R51, R68, R135 ;  /* 0x0000008744337220 */ /* 0x000fe40000410000 */
[C---:B---3--:R-:W-:Y:S02]  /*20840*/  FMUL.FTZ R4, R69.reuse, R88 ;  /* 0x0000005845047220 */ /* 0x048fe40000410000 */
[----:B------:R-:W-:Y:S01]  /*20850*/  LDSM.16.MT88.4 R88, [R205+0x800] ;  /* 0x00080000cd58783b */ /* 0x000fe20000004200 */
[--C-:B------:R-:W-:Y:S02]  /*20860*/  FFMA.FTZ R92, R158, c[0x0][0x2d0], -R152.reuse ;  /* 0x0000b4009e5c7a23 */ /* 0x100fe40000010898 */
[C---:B------:R-:W-:Y:S02]  /*20870*/  FMUL.FTZ R56, R2.reuse, R140 ;  /* 0x0000008c02387220 */ /* 0x040fe40000410000 */
[----:B------:R-:W-:Y:S01]  /*20880*/  MUFU.EX2 R220, R92 ;  /* 0x0000005c00dc7308 */ /* 0x000fe20000000800 */
[----:B------:R-:W-:Y:S02]  /*20890*/  FMUL.FTZ R61, R2, R145 ;  /* 0x00000091023d7220 */ /* 0x000fe40000410000 */
[----:B-1----:R-:W-:Y:S02]  /*208a0*/  FMUL.FTZ R48, R69, R132 ;  /* 0x0000008445307220 */ /* 0x002fe40000410000 */
[----:B------:R-:W-:Y:S05]  /*208b0*/  LDSM.16.MT88.4 R132, [R202+0x2000] ;  /* 0x00200000ca84783b */ /* 0x000fea0000004200 */
        /* <DEDUP_REMOVED lines=16> */
[C---:B------:R-:W-:Y:S01]  /*209c0*/  FMUL.FTZ R15, R0.reuse, R99 ;  /* 0x00000063000f7220 */ /* 0x040fe20000410000 */
[----:B------:R-:W3:Y:S01]  /*209d0*/  LDL.LU R108, [R1+0xc] ;  /* 0x00000c00016c7983 */ /* 0x000ee20000300800 */
[----:B------:R-:W-:Y:S03]  /*209e0*/  FFMA.FTZ R20, R47, c[0x0][0x2d0], -R152 ;  /* 0x0000b4002f147a23 */ /* 0x000fe60000010898 */
[----:B------:R-:W4:Y:S01]  /*209f0*/  LDL.LU R114, [R1+0x14] ;  /* 0x0000140001727983 */ /* 0x000f220000300800 */
[----:B------:R1:W-:Y:S01]  /*20a00*/  MUFU.EX2 R230, R20 ;  /* 0x0000001400e67308 */ /* 0x0003e20000000800 */
[-C--:B------:R-:W-:Y:S03]  /*20a10*/  HMMA.16816.F32.BF16 R12, R64, R22.reuse, R12 ;  /* 0x00000016400c723c */ /* 0x080fe6000004180c */
[C---:B------:R-:W-:Y:S01]  /*20a20*/  FMUL.FTZ R27, R0.reuse, R111 ;  /* 0x0000006f001b7220 */ /* 0x040fe20000410000 */
[----:B------:R-:W-:Y:S01]  /*20a30*/  MOV R111, R44 ;  /* 0x0000002c006f7202 */ /* 0x000fe20000000f00 */
[C---:B------:R-:W-:Y:S02]  /*20a40*/  FMUL.FTZ R31, R0.reuse, R115 ;  /* 0x00000073001f7220 */ /* 0x040fe40000410000 */
[----:B------:R-:W-:Y:S01]  /*20a50*/  FMUL.FTZ R42, R0, R126 ;  /* 0x0000007e002a7220 */ /* 0x000fe20000410000 */
[C---:B------:R-:W-:Y:S04]  /*20a60*/  HMMA.16816.F32.BF16 R16, R76.reuse, R22, R16 ;  /* 0x000000164c10723c */ /* 0x040fe80000041810 */
[----:B------:R-:W-:Y:S02]  /*20a70*/  FMUL.FTZ R21, R69, R105 ;  /* 0x0000006945157220 */ /* 0x000fe40000410000 */
[----:B------:R-:W-:Y:S02]  /*20a80*/  FFMA.FTZ R44, R155, c[0x0][0x2d0], -R74 ;  /* 0x0000b4009b2c7a23 */ /* 0x000fe4000001084a */
[C---:B------:R-:W-:Y:S02]  /*20a90*/  FMUL.FTZ R22, R68.reuse, R106 ;  /* 0x0000006a44167220 */ /* 0x040fe40000410000 */
[----:B------:R5:W-:Y:S02]  /*20aa0*/  MUFU.EX2 R224, R44 ;  /* 0x0000002c00e07308 */ /* 0x000be40000000800 */
[----:B------:R-:W-:Y:S02]  /*20ab0*/  FMUL.FTZ R23, R68, R107 ;  /* 0x0000006b44177220 */ /* 0x000fe40000410000 */
[C---:B------:R-:W-:Y:S02]  /*20ac0*/  FMUL.FTZ R43, R0.reuse, R127 ;  /* 0x0000007f002b7220 */ /* 0x040fe40000410000 */
[C---:B-1----:R-:W-:Y:S02]  /*20ad0*/  FMUL.FTZ R20, R69.reuse, R104 ;  /* 0x0000006845147220 */ /* 0x042fe40000410000 */
[C---:B------:R-:W-:Y:S02]  /*20ae0*/  FMUL.FTZ R46, R0.reuse, R130 ;  /* 0x00000082002e7220 */ /* 0x040fe40000410000 */
[C---:B------:R-:W-:Y:S02]  /*20af0*/  FMUL.FTZ R47, R0.reuse, R131 ;  /* 0x00000083002f7220 */ /* 0x040fe40000410000 */
[C---:B------:R-:W-:Y:S01]  /*20b00*/  FMUL.FTZ R59, R0.reuse, R143 ;  /* 0x0000008f003b7220 */ /* 0x040fe20000410000 */
[-C--:B------:R-:W-:Y:S03]  /*20b10*/  HMMA.16816.F32.BF16 R20, R76, R36.reuse, R20 ;  /* 0x000000244c14723c */ /* 0x080fe60000041814 */
[C---:B------:R-:W-:Y:S02]  /*20b20*/  FMUL.FTZ R62, R0.reuse, R146 ;  /* 0x00000092003e7220 */ /* 0x040fe40000410000 */
[----:B------:R-:W-:Y:S03]  /*20b30*/  FMUL.FTZ R63, R0, R147 ;  /* 0x00000093003f7220 */ /* 0x000fe60000410000 */
[C---:B------:R-:W-:Y:S04]  /*20b40*/  HMMA.16816.F32.BF16 R24, R64.reuse, R36, R24 ;  /* 0x000000244018723c */ /* 0x040fe80000041818 */
[----:B-----5:R-:W-:Y:S03]  /*20b50*/  FMUL.FTZ R44, R2, R128 ;  /* 0x00000080022c7220 */ /* 0x020fe60000410000 */
[----:B------:R-:W-:Y:S01]  /*20b60*/  FFMA.FTZ R36, R58, c[0x0][0x2d0], -R75 ;  /* 0x0000b4003a247a23 */ /* 0x000fe2000001084b */
[-C--:B------:R-:W-:Y:S03]  /*20b70*/  HMMA.16816.F32.BF16 R28, R64, R38.reuse, R28 ;  /* 0x00000026401c723c */ /* 0x080fe6000004181c */
[----:B------:R1:W-:Y:S01]  /*20b80*/  MUFU.EX2 R226, R36 ;  /* 0x0000002400e27308 */ /* 0x0003e20000000800 */
[C---:B------:R-:W-:Y:S01]  /*20b90*/  FMUL.FTZ R37, R69.reuse, R121 ;  /* 0x0000007945257220 */ /* 0x040fe20000410000 */
[----:B------:R-:W-:Y:S01]  /*20ba0*/  MOV R121, R80 ;  /* 0x0000005000797202 */ /* 0x000fe20000000f00 */
[--C-:B------:R-:W-:Y:S02]  /*20bb0*/  FFMA.FTZ R58, R60, c[0x0][0x2d0], -R153.reuse ;  /* 0x0000b4003c3a7a23 */ /* 0x100fe40000010899 */
[C---:B------:R-:W-:Y:S04]  /*20bc0*/  HMMA.16816.F32.BF16 R32, R76.reuse, R38, R32 ;  /* 0x000000264c20723c */ /* 0x040fe80000041820 */
[----:B------:R-:W-:Y:S01]  /*20bd0*/  FMUL.FTZ R60, R2, R144 ;  /* 0x00000090023c7220 */ /* 0x000fe20000410000 */
[----:B------:R5:W-:Y:S02]  /*20be0*/  MUFU.EX2 R130, R58 ;  /* 0x0000003a00827308 */ /* 0x000be40000000800 */
[C---:B------:R-:W-:Y:S02]  /*20bf0*/  FMUL.FTZ R38, R68.reuse, R122 ;  /* 0x0000007a44267220 */ /* 0x040fe40000410000 */
[----:B------:R-:W-:Y:S01]  /*20c00*/  FMUL.FTZ R39, R68, R123 ;  /* 0x0000007b44277220 */ /* 0x000fe20000410000 */
[----:B------:R-:W2:Y:S02]  /*20c10*/  LDL.LU R122, [R1+0x18] ;  /* 0x00001800017a7983 */ /* 0x000ea40000300800 */
[----:B-1----:R-:W-:Y:S01]  /*20c20*/  FMUL.FTZ R36, R69, R120 ;  /* 0x0000007845247220 */ /* 0x002fe20000410000 */
[----:B------:R-:W-:Y:S02]  /*20c30*/  MOV R120, R81 ;  /* 0x0000005100787202 */ /* 0x000fe40000000f00 */
[----:B------:R-:W1:Y:S04]  /*20c40*/  LDSM.16.MT88.4 R80, [R204] ;  /* 0x00000000cc50783b */ /* 0x000e680000004200 */
[-C--:B------:R-:W-:Y:S03]  /*20c50*/  HMMA.16816.F32.BF16 R36, R76, R52.reuse, R36 ;  /* 0x000000344c24723c */ /* 0x080fe60000041824 */
[----:B-----5:R-:W-:Y:S05]  /*20c60*/  FMUL.FTZ R58, R0, R142 ;  /* 0x0000008e003a7220 */ /* 0x020fea0000410000 */
        /* <DEDUP_REMOVED lines=9> */
[C---:B-----5:R-:W-:Y:S07]  /*20d00*/  FMUL.FTZ R52, R69.reuse, R136 ;  /* 0x0000008845347220 */ /* 0x060fee0000410000 */
[-C--:B-1----:R-:W-:Y:S08]  /*20d10*/  HMMA.16816.F32.BF16 R52, R76, R80.reuse, R52 ;  /* 0x000000504c34723c */ /* 0x082ff00000041834 */
        /* <DEDUP_REMOVED lines=49> */
[----:B-1----:R-:W-:Y:S01]  /*21030*/  FFMA.FTZ R88, R181, c[0x0][0x2d0], -R74 ;  /* 0x0000b400b5587a23 */ /* 0x002fe2000001084a */
[----:B------:R-:W-:Y:S04]  /*21040*/  MOV R181, R120 ;  /* 0x0000007800b57202 */ /* 0x000fe80000000f00 */
[----:B------:R-:W-:Y:S04]  /*21050*/  ISETP.GT.AND P0, PT, R216, R181, PT ;  /* 0x000000b5d800720c */ /* 0x000fe80003f04270 */
        /* <DEDUP_REMOVED lines=234> */
[----:B------:R-:W-:Y:S01]  /*21f00*/  MOV R216, R0 ;  /* 0x0000000000d87202 */ /* 0x000fe20000000f00 */
[----:B------:R-:W-:-:S05]  /*21f10*/  @P0 BRA `(.L_x_978) ;  /* 0xffffa8f000000947 */ /* 0x000fca000383ffff */
.L_x_961:
[----:B------:R-:W-:Y:S02]  /*21f20*/  MOV R11, 0x1f ;  /* 0x0000001f000b7802 */ /* 0x000fe40000000f00 */
[----:B------:R-:W-:Y:S01]  /*21f30*/  MOV R10, 0xffffffff ;  /* 0xffffffff000a7802 */ /* 0x000fe20000000f00 */
[----:B------:R-:W-:Y:S05]  /*21f40*/  BRA.DIV ~URZ, `(.L_x_979) ;  /* 0x000052527f007947 */ /* 0x000fea000b800000 */
[----:B------:R-:W3:Y:S04]  /*21f50*/  LDL R0, [R1+0x10] ;  /* 0x0000100001007983 */ /* 0x000ee80000100800 */
[----:B--23--:R2:W3:Y:S02]  /*21f60*/  SHFL.BFLY PT, R2, R0, 0x2, 0x1f ;  /* 0x0c401f0000027f89 */ /* 0x00c4e400000e0000 */
.L_x_1065:
[----:B--2---:R-:W2:Y:S02]  /*21f70*/  LDL.LU R0, [R1+0x10] ;  /* 0x0000100001007983 */ /* 0x004ea40000300800 */
[----:B--23--:R-:W-:Y:S01]  /*21f80*/  FADD.FTZ R2, R2, R0 ;  /* 0x0000000002027221 */ /* 0x00cfe20000010000 */
[----:B------:R-:W-:Y:S05]  /*21f90*/  BRA.DIV ~URZ, `(.L_x_980) ;  /* 0x000052627f007947 */ /* 0x000fea000b800000 */
[----:B------:R-:W2:Y:S04]  /*21fa0*/  LDL.LU R8, [R1+0xc] ;  /* 0x00000c0001087983 */ /* 0x000ea80000300800 */
[----:B-1----:R-:W3:Y:S04]  /*21fb0*/  LDL.LU R4, [R1+0x14] ;  /* 0x0000140001047983 */ /* 0x002ee80000300800 */
[----:B------:R-:W4:Y:S04]  /*21fc0*/  LDL.LU R10, [R1+0x18] ;  /* 0x00001800010a7983 */ /* 0x000f280000300800 */
[----:B--2---:R-:W1:Y:S04]  /*21fd0*/  SHFL.BFLY PT, R0, R8, 0x2, 0x1f ;  /* 0x0c401f0008007f89 */ /* 0x004e6800000e0000 */
[----:B---3--:R-:W2:Y:S04]  /*21fe0*/  SHFL.BFLY PT, R6, R4, 0x2, 0x1f ;  /* 0x0c401f0004067f89 */ /* 0x008ea800000e0000 */
[----:B----4-:R-:W3:Y:S01]  /*21ff0*/  SHFL.BFLY PT, R7, R10, 0x2, 0x1f ;  /* 0x0c401f000a077f89 */ /* 0x010ee200000e0000 */
[----:B-1----:R-:W-:-:S02]  /*22000*/  FADD.FTZ R0, R0, R8 ;  /* 0x0000000800007221 */ /* 0x002fc40000010000 */
[----:B--2---:R-:W-:-:S03]  /*22010*/  FADD.FTZ R6, R6, R4 ;  /* 0x0000000406067221 */ /* 0x004fc60000010000 */
[----:B------:R-:W1:Y:S01]  /*22020*/  SHFL.BFLY PT, R5, R0, 0x1, 0x1f ;  /* 0x0c201f0000057f89 */ /* 0x000e6200000e0000 */
[----:B---3--:R-:W-:-:S03]  /*22030*/  FADD.FTZ R7, R7, R10 ;  /* 0x0000000a07077221 */ /* 0x008fc60000010000 */
[----:B------:R-:W2:Y:S04]  /*22040*/  SHFL.BFLY PT, R4, R2, 0x1, 0x1f ;  /* 0x0c201f0002047f89 */ /* 0x000ea800000e0000 */
[----:B------:R-:W3:Y:S04]  /*22050*/  SHFL.BFLY PT, R8, R6, 0x1, 0x1f ;  /* 0x0c201f0006087f89 */ /* 0x000ee800000e0000 */
[----:B------:R4:W4:Y:S01]  /*22060*/  SHFL.BFLY PT, R9, R7, 0x1, 0x1f ;  /* 0x0c201f0007097f89 */ /* 0x00092200000e0000 */
[----:B-1----:R-:W-:Y:S02]  /*22070*/  FADD.FTZ R5, R0, R5 ;  /* 0x0000000500057221 */ /* 0x002fe40000010000 */
[----:B--2---:R-:W-:-:S02]  /*22080*/  FADD.FTZ R2, R2, R4 ;  /* 0x0000000402027221 */ /* 0x004fc40000010000 */
[----:B---3--:R-:W-:-:S03]  /*22090*/  FADD.FTZ R6, R6, R8 ;  /* 0x0000000806067221 */ /* 0x008fc60000010000 */
.L_x_1066:
        /* <DEDUP_REMOVED lines=36> */
[C---:B------:R-:W-:Y:S02]  /*222e0*/  FMUL.FTZ R101, R4.reuse, R107 ;  /* 0x0000006b04657220 */ /* 0x040fe40000410000 */
[C---:B------:R-:W-:Y:S02]  /*222f0*/  FMUL.FTZ R104, R4.reuse, R118 ;  /* 0x0000007604687220 */ /* 0x040fe40000410000 */
[----:B------:R-:W-:-:S02]  /*22300*/  FMUL.FTZ R105, R4, R119 ;  /* 0x0000007704697220 */ /* 0x000fc40000410000 */
[C---:B---3--:R-:W-:Y:S02]  /*22310*/  FMUL.FTZ R50, R2.reuse, R92 ;  /* 0x0000005c02327220 */ /* 0x048fe40000410000 */
[C---:B------:R-:W-:Y:S02]  /*22320*/  FMUL.FTZ R51, R2.reuse, R93 ;  /* 0x0000005d02337220 */ /* 0x040fe40000410000 */
[C---:B------:R-:W-:Y:S02]  /*22330*/  FMUL.FTZ R38, R2.reuse, R96 ;  /* 0x0000006002267220 */ /* 0x040fe40000410000 */
[----:B------:R-:W-:Y:S01]  /*22340*/  FMUL.FTZ R39, R2, R97 ;  /* 0x0000006102277220 */ /* 0x000fe20000410000 */
        /* <DEDUP_REMOVED lines=17> */
[----:B------:R-:W1:Y:S01]  /*22460*/  @P0 MUFU.LG2 R2, R7 ;  /* 0x0000000700020308 */ /* 0x000e620000000c00 */
        /* <DEDUP_REMOVED lines=10> */
[----:B------:R-:W-:Y:S01]  /*22510*/  FMUL.FTZ R67, R4, R151 ;  /* 0x0000009704437220 */ /* 0x000fe20000410000 */
[----:B------:R-:W-:Y:S01]  /*22520*/  @P1 MOV R4, 0x3f317218 ;  /* 0x3f31721800041802 */ /* 0x000fe20000000f00 */
[----:B------:R-:W-:Y:S02]  /*22530*/  @P2 FMUL.FTZ R9, R9, 0.69314718246459960938 ;  /* 0x3f31721809092820 */ /* 0x000fe40000410000 */
[----:B------:R-:W-:-:S02]  /*22540*/  @P2 FMUL.FTZ R5, R5, c[0x0][0x2d0] ;  /* 0x0000b40005052a20 */ /* 0x000fc40000410000 */
[----:B------:R-:W-:Y:S02]  /*22550*/  @P1 FMUL.FTZ R4, R4, c[0x0][0x2d0] ;  /* 0x0000b40004041a20 */ /* 0x000fe40000410000 */
[----:B------:R-:W-:Y:S01]  /*22560*/  @P2 FFMA.FTZ R23, R5, R71, R9 ;  /* 0x0000004705172223 */ /* 0x000fe20000010009 */
[----:B------:R-:W-:Y:S01]  /*22570*/  MOV R5, 0x1 ;  /* 0x0000000100057802 */ /* 0x000fe20000000f00 */
[----:B------:R-:W-:Y:S01]  /*22580*/  @P1 FFMA.FTZ R27, R4, R70, R8 ;  /* 0x00000046041b1223 */ /* 0x000fe20000010008 */
[----:B------:R-:W-:Y:S01]  /*22590*/  @P0 MOV R4, 0x3f317218 ;  /* 0x3f31721800040802 */ /* 0x000fe20000000f00 */
[----:B-1----:R-:W-:Y:S02]  /*225a0*/  @P0 FMUL.FTZ R2, R2, 0.69314718246459960938 ;  /* 0x3f31721802020820 */ /* 0x002fe40000410000 */
[----:B------:R-:W-:Y:S02]  /*225b0*/  @P3 FMUL.FTZ R10, R10, 0.69314718246459960938 ;  /* 0x3f3172180a0a3820 */ /* 0x000fe40000410000 */
[----:B------:R-:W-:-:S02]  /*225c0*/  @P0 FMUL.FTZ R4, R4, c[0x0][0x2d0] ;  /* 0x0000b40004040a20 */ /* 0x000fc40000410000 */
[----:B------:R-:W-:Y:S02]  /*225d0*/  @P3 FMUL.FTZ R6, R6, c[0x0][0x2d0] ;  /* 0x0000b40006063a20 */ /* 0x000fe40000410000 */
[--C-:B------:R-:W-:Y:S01]  /*225e0*/  @P0 FFMA.FTZ R19, R4, R3, R2.reuse ;  /* 0x0000000304130223 */ /* 0x100fe20000010002 */
        /* <DEDUP_REMOVED lines=18> */
.L_x_850:
        /* <DEDUP_REMOVED lines=19> */
.L_x_982:
[----:B--2---:R-:W-:Y:S05]  /*22840*/  BSYNC B0 ;  /* 0x0000000000007941 */ /* 0x004fea0003800000 */
.L_x_981:
        /* <DEDUP_REMOVED lines=11> */
[----:B------:R-:W-:Y:S01]  /*22900*/  SHF.R.S32.HI R70, RZ, 0x1f, R0 ;  /* 0x0000001fff467819 */ /* 0x000fe20000011400 */
[----:B------:R-:W-:Y:S05]  /*22910*/  @!P0 BRA `(.L_x_984) ;  /* 0x0000219000008947 */ /* 0x000fea0003800000 */
[----:B------:R-:W2:Y:S04]  /*22920*/  LDL.LU R12, [R1+0x5c] ;  /* 0x00005c00010c7983 */ /* 0x000ea80000300800 */
[----:B------:R-:W3:Y:S01]  /*22930*/  LDL R18, [R1+0x64] ;  /* 0x0000640001127983 */ /* 0x000ee20000100800 */
[CC--:B------:R-:W-:Y:S01]  /*22940*/  LEA.HI R5, R4.reuse, R71.reuse, RZ, 0x2 ;  /* 0x0000004704057211 */ /* 0x0c0fe200078f10ff */
[----:B------:R-:W-:Y:S01]  /*22950*/  WARPSYNC 0xffffffff ;  /* 0xffffffff00007948 */ /* 0x000fe20003800000 */
[----:B------:R-:W-:Y:S01]  /*22960*/  LEA.HI R25, R4, R71, RZ, 0x5 ;  /* 0x0000004704197211 */ /* 0x000fe200078f28ff */
[----:B------:R-:W-:Y:S01]  /*22970*/  IMAD.MOV.U32 R11, RZ, RZ, -0x10 ;  /* 0xfffffff0ff0b7424 */ /* 0x000fe200078e00ff */
[--C-:B------:R-:W-:Y:S01]  /*22980*/  SHF.R.S32.HI R3, RZ, 0x2, R5.reuse ;  /* 0x00000002ff037819 */ /* 0x100fe20000011405 */
[----:B------:R-:W-:Y:S01]  /*22990*/  IMAD.MOV.U32 R8, RZ, RZ, 0x40 ;  /* 0x00000040ff087424 */ /* 0x000fe200078e00ff */
[----:B------:R-:W-:Y:S01]  /*229a0*/  SHF.R.S32.HI R2, RZ, 0x1f, R5 ;  /* 0x0000001fff027819 */ /* 0x000fe20000011405 */
[----:B------:R-:W-:Y:S01]  /*229b0*/  IMAD.MOV.U32 R14, RZ, RZ, c[0x0][0x388] ;  /* 0x0000e200ff0e7624 */ /* 0x000fe200078e00ff */
[----:B------:R-:W-:-:S02]  /*229c0*/  LOP3.LUT R5, R5, 0xfffffffc, RZ, 0xc0, !PT ;  /* 0xfffffffc05057812 */ /* 0x000fc400078ec0ff */
[----:B------:R-:W-:Y:S02]  /*229d0*/  LEA.HI R2, R2, R3, RZ, 0x3 ;  /* 0x0000000302027211 */ /* 0x000fe400078f18ff */
[----:B------:R-:W-:Y:S01]  /*229e0*/  SHF.R.S32.HI R24, RZ, 0x5, R25 ;  /* 0x00000005ff187819 */ /* 0x000fe20000011419 */
[----:B------:R-:W-:Y:S01]  /*229f0*/  IMAD.IADD R5, R71, 0x1, -R5 ;  /* 0x0000000147057824 */ /* 0x000fe200078e0a05 */
[----:B------:R-:W-:Y:S02]  /*22a00*/  LOP3.LUT R2, R2, 0xfffffff8, RZ, 0xc0, !PT ;  /* 0xfffffff802027812 */ /* 0x000fe400078ec0ff */
[----:B------:R-:W-:Y:S01]  /*22a10*/  F2FP.BF16.PACK_AB R10, R63, R62 ;  /* 0x0000003e3f0a723e */ /* 0x000fe200000010ff */
[----:B------:R-:W-:Y:S01]  /*22a20*/  IMAD.SHL.U32 R4, R24, 0x400, RZ ;  /* 0x0000040018047824 */ /* 0x000fe200078e00ff */
[----:B------:R-:W-:Y:S01]  /*22a30*/  F2FP.BF16.PACK_AB R9, R79, R78 ;  /* 0x0000004e4f09723e */ /* 0x000fe200000010ff */
[----:B------:R-:W-:Y:S02]  /*22a40*/  IMAD.IADD R2, R3, 0x1, -R2 ;  /* 0x0000000103027824 */ /* 0x000fe400078e0a02 */
[----:B------:R-:W-:Y:S01]  /*22a50*/  IMAD R4, R5, 0x2, R4 ;  /* 0x0000000205047824 */ /* 0x000fe200078e0204 */
[----:B------:R-:W-:Y:S01]  /*22a60*/  F2FP.BF16.PACK_AB R5, R77, R76 ;  /* 0x0000004c4d05723e */ /* 0x000fe200000010ff */
[C---:B------:R-:W-:Y:S01]  /*22a70*/  IMAD.SHL.U32 R3, R2.reuse, 0x40, RZ ;  /* 0x0000004002037824 */ /* 0x040fe200078e00ff */
[C---:B------:R-:W-:Y:S01]  /*22a80*/  LOP3.LUT R7, R2.reuse, 0x1, RZ, 0xc0, !PT ;  /* 0x0000000102077812 */ /* 0x040fe200078ec0ff */
[----:B------:R-:W-:Y:S01]  /*22a90*/  BAR.SYNC.DEFER_BLOCKING 0x1, 0x80 ;  /* 0x0042000000007b1d */ /* 0x000fe20000010000 */
[----:B------:R-:W-:-:S02]  /*22aa0*/  LOP3.LUT P2, RZ, R2, 0x2, RZ, 0xc0, !PT ;  /* 0x0000000202ff7812 */ /* 0x000fc4000784c0ff */
[----:B------:R-:W-:Y:S02]  /*22ab0*/  LOP3.LUT R3, R3, 0x1c0, RZ, 0xc0, !PT ;  /* 0x000001c003037812 */ /* 0x000fe400078ec0ff */
[----:B------:R-:W-:Y:S02]  /*22ac0*/  ISETP.NE.U32.AND P1, PT, R7, 0x1, PT ;  /* 0x000000010700780c */ /* 0x000fe40003f25070 */
[----:B------:R-:W-:Y:S02]  /*22ad0*/  SHF.R.U32.HI R6, RZ, 0x3, R3 ;  /* 0x00000003ff067819 */ /* 0x000fe40000011603 */
[----:B------:R-:W-:Y:S02]  /*22ae0*/  LOP3.LUT P0, RZ, R2, 0x4, RZ, 0xc0, !PT ;  /* 0x0000000402ff7812 */ /* 0x000fe4000780c0ff */
[----:B------:R-:W-:Y:S02]  /*22af0*/  LOP3.LUT R3, R6, R3, RZ, 0xfc, !PT ;  /* 0x0000000306037212 */ /* 0x000fe400078efcff */
[----:B------:R-:W-:-:S02]  /*22b00*/  SEL R11, R11, 0x10, !P1 ;  /* 0x000000100b0b7807 */ /* 0x000fc40004800000 */
[----:B------:R-:W-:Y:S01]  /*22b10*/  F2FP.BF16.PACK_AB R7, R75, R74 ;  /* 0x0000004a4b07723e */ /* 0x000fe200000010ff */
[----:B------:R-:W-:Y:S01]  /*22b20*/  IMAD.IADD R3, R4, 0x1, R3 ;  /* 0x0000000104037824 */ /* 0x000fe200078e0203 */
[----:B------:R-:W-:-:S04]  /*22b30*/  F2FP.BF16.PACK_AB R6, R91, R90 ;  /* 0x0000005a5b06723e */ /* 0x000fc800000010ff */
[----:B------:R-:W-:Y:S02]  /*22b40*/  LEA R2, R3, 0x80, 0x1 ;  /* 0x0000008003027811 */ /* 0x000fe400078e08ff */
[----:B------:R-:W-:-:S03]  /*22b50*/  F2FP.BF16.PACK_AB R3, R103, R102 ;  /* 0x000000666703723e */ /* 0x000fc600000010ff */
[----:B------:R-:W-:Y:S01]  /*22b60*/  IMAD.IADD R4, R2, 0x1, R11 ;  /* 0x0000000102047824 */ /* 0x000fe200078e020b */
[----:B------:R1:W-:Y:S04]  /*22b70*/  STS [R2], R7 ;  /* 0x0000000702007388 */ /* 0x0003e80000000800 */
[----:B------:R4:W-:Y:S04]  /*22b80*/  STS [R2+0x400], R6 ;  /* 0x0004000602007388 */ /* 0x0009e80000000800 */
[----:B------:R4:W-:Y:S04]  /*22b90*/  STS [R4+0x400], R3 ;  /* 0x0004000304007388 */ /* 0x0009e80000000800 */
[----:B------:R4:W-:Y:S01]  /*22ba0*/  STS [R4], R5 ;  /* 0x0000000504007388 */ /* 0x0009e20000000800 */
[----:B-1----:R-:W-:Y:S01]  /*22bb0*/  F2FP.BF16.PACK_AB R7, R39, R38 ;  /* 0x000000262707723e */ /* 0x002fe200000010ff */
[----:B----4-:R-:W-:Y:S01]  /*22bc0*/  IMAD.MOV.U32 R6, RZ, RZ, 0x20 ;  /* 0x00000020ff067424 */ /* 0x010fe200078e00ff */
[----:B------:R-:W-:-:S04]  /*22bd0*/  F2FP.BF16.PACK_AB R3, R35, R34 ;  /* 0x000000222303723e */ /* 0x000fc800000010ff */
[----:B------:R-:W-:Y:S02]  /*22be0*/  SEL R6, R6, 0xffffffe0, !P2 ;  /* 0xffffffe006067807 */ /* 0x000fe40005000000 */
[----:B------:R-:W-:Y:S01]  /*22bf0*/  F2FP.BF16.PACK_AB R5, R51, R50 ;  /* 0x000000323305723e */ /* 0x000fe200000010ff */
[----:B------:R1:W-:Y:S01]  /*22c00*/  STS [R2+0x2400], R3 ;  /* 0x0024000302007388 */ /* 0x0003e20000000800 */
[----:B------:R-:W-:-:S03]  /*22c10*/  ISETP.NE.U32.AND P2, PT, RZ, c[0x0][0x500], PT ;  /* 0x00014000ff007a0c */ /* 0x000fc60003f45070 */
[----:B------:R4:W-:Y:S01]  /*22c20*/  STS [R2+0x2000], R5 ;  /* 0x0020000502007388 */ /* 0x0009e20000000800 */
[----:B------:R-:W-:-:S03]  /*22c30*/  ISETP.NE.AND.EX P2, PT, RZ, c[0x0][0x504], PT, P2 ;  /* 0x00014100ff007a0c */ /* 0x000fc60003f45320 */
[----:B------:R4:W-:Y:S04]  /*22c40*/  STS [R4+0x2000], R7 ;  /* 0x0020000704007388 */ /* 0x0009e80000000800 */
[----:B------:R4:W-:Y:S01]  /*22c50*/  STS [R4+0x2400], R10 ;  /* 0x0024000a04007388 */ /* 0x0009e20000000800 */
[----:B-1----:R-:W-:Y:S02]  /*22c60*/  SEL R3, R8, 0xffffffc0, !P0 ;  /* 0xffffffc008037807 */ /* 0x002fe40004000000 */
[----:B------:R-:W-:Y:S01]  /*22c70*/  F2FP.BF16.PACK_AB R8, R101, R100 ;  /* 0x000000646508723e */ /* 0x000fe200000010ff */
[C---:B----4-:R-:W-:Y:S01]  /*22c80*/  IMAD.IADD R5, R2.reuse, 0x1, R6 ;  /* 0x0000000102057824 */ /* 0x050fe200078e0206 */
[----:B------:R-:W-:Y:S01]  /*22c90*/  ISETP.NE.U32.AND P0, PT, RZ, c[0x0][0x508], PT ;  /* 0x00014200ff007a0c */ /* 0x000fe20003f05070 */
[----:B------:R-:W-:-:S02]  /*22ca0*/  IMAD.IADD R3, R2, 0x1, R3 ;  /* 0x0000000102037824 */ /* 0x000fc400078e0203 */
[----:B------:R-:W-:Y:S01]  /*22cb0*/  IMAD.IADD R2, R4, 0x1, R6 ;  /* 0x0000000104027824 */ /* 0x000fe200078e0206 */
[----:B------:R-:W-:Y:S01]  /*22cc0*/  F2FP.BF16.PACK_AB R7, R85, R84 ;  /* 0x000000545507723e */ /* 0x000fe200000010ff */
[----:B------:R1:W-:Y:S01]  /*22cd0*/  STS [R5], R9 ;  /* 0x0000000905007388 */ /* 0x0003e20000000800 */
[----:B------:R-:W-:Y:S02]  /*22ce0*/  ISETP.NE.AND.EX P1, PT, RZ, c[0x0][0x50c], PT, P0 ;  /* 0x00014300ff007a0c */ /* 0x000fe40003f25300 */
[----:B------:R-:W-:Y:S01]  /*22cf0*/  F2FP.BF16.PACK_AB R4, R105, R104 ;  /* 0x000000686904723e */ /* 0x000fe200000010ff */
[----:B------:R4:W-:Y:S04]  /*22d00*/  STS [R5+0x400], R8 ;  /* 0x0004000805007388 */ /* 0x0009e80000000800 */
[----:B------:R4:W-:Y:S04]  /*22d10*/  STS [R2+0x400], R4 ;  /* 0x0004000402007388 */ /* 0x0009e80000000800 */
[----:B------:R4:W-:Y:S01]  /*22d20*/  STS [R2], R7 ;  /* 0x0000000702007388 */ /* 0x0009e20000000800 */
[----:B-1----:R-:W-:-:S02]  /*22d30*/  F2FP.BF16.PACK_AB R9, R41, R40 ;  /* 0x000000282909723e */ /* 0x002fc400000010ff */
[----:B----4-:R-:W-:-:S03]  /*22d40*/  F2FP.BF16.PACK_AB R8, R61, R60 ;  /* 0x0000003c3d08723e */ /* 0x010fc600000010ff */
[----:B------:R-:W-:Y:S01]  /*22d50*/  STS [R5+0x2000], R9 ;  /* 0x0020000905007388 */ /* 0x000fe20000000800 */
[----:B------:R-:W-:-:S03]  /*22d60*/  F2FP.BF16.PACK_AB R4, R59, R58 ;  /* 0x0000003a3b04723e */ /* 0x000fc600000010ff */
[----:B------:R1:W-:Y:S01]  /*22d70*/  STS [R5+0x2400], R8 ;  /* 0x0024000805007388 */ /* 0x0003e20000000800 */
[----:B------:R-:W-:-:S03]  /*22d80*/  F2FP.BF16.PACK_AB R7, R43, R42 ;  /* 0x0000002a2b07723e */ /* 0x000fc600000010ff */
[----:B------:R4:W-:Y:S04]  /*22d90*/  STS [R2+0x2400], R4 ;  /* 0x0024000402007388 */ /* 0x0009e80000000800 */
[----:B------:R4:W-:Y:S01]  /*22da0*/  STS [R2+0x2000], R7 ;  /* 0x0020000702007388 */ /* 0x0009e20000000800 */
[----:B-1----:R-:W-:Y:S02]  /*22db0*/  F2FP.BF16.PACK_AB R5, R69, R68 ;  /* 0x000000444505723e */ /* 0x002fe400000010ff */
[----:B------:R-:W-:Y:S02]  /*22dc0*/  F2FP.BF16.PACK_AB R8, R117, R116 ;  /* 0x000000747508723e */ /* 0x000fe400000010ff */
[----:B----4-:R-:W-:Y:S01]  /*22dd0*/  F2FP.BF16.PACK_AB R4, R119, R118 ;  /* 0x000000767704723e */ /* 0x010fe200000010ff */
[----:B------:R1:W-:Y:S01]  /*22de0*/  STS [R3], R5 ;  /* 0x0000000503007388 */ /* 0x0003e20000000800 */
[----:B------:R-:W-:Y:S01]  /*22df0*/  IMAD.IADD R2, R11, 0x1, R3 ;  /* 0x000000010b027824 */ /* 0x000fe200078e0203 */
[----:B------:R-:W-:-:S02]  /*22e00*/  F2FP.BF16.PACK_AB R7, R107, R106 ;  /* 0x0000006a6b07723e */ /* 0x000fc400000010ff */
[----:B------:R4:W-:Y:S01]  /*22e10*/  STS [R3+0x400], R4 ;  /* 0x0004000403007388 */ /* 0x0009e20000000800 */
[----:B------:R-:W-:-:S03]  /*22e20*/  IMAD.IADD R9, R6, 0x1, R2 ;  /* 0x0000000106097824 */ /* 0x000fc600078e0202 */
[----:B------:R4:W-:Y:S04]  /*22e30*/  STS [R2], R8 ;  /* 0x0000000802007388 */ /* 0x0009e80000000800 */
[----:B------:R4:W-:Y:S01]  /*22e40*/  STS [R2+0x400], R7 ;  /* 0x0004000702007388 */ /* 0x0009e20000000800 */
[----:B-1----:R-:W-:Y:S02]  /*22e50*/  F2FP.BF16.PACK_AB R5, R57, R56 ;  /* 0x000000383905723e */ /* 0x002fe400000010ff */
[----:B----4-:R-:W-:-:S03]  /*22e60*/  F2FP.BF16.PACK_AB R4, R55, R54 ;  /* 0x000000363704723e */ /* 0x010fc600000010ff */
[----:B------:R1:W-:Y:S01]  /*22e70*/  STS [R3+0x2000], R5 ;  /* 0x0020000503007388 */ /* 0x0003e20000000800 */
[----:B------:R-:W-:-:S03]  /*22e80*/  F2FP.BF16.PACK_AB R8, R53, R52 ;  /* 0x000000343508723e */ /* 0x000fc600000010ff */
[----:B------:R4:W-:Y:S01]  /*22e90*/  STS [R3+0x2400], R4 ;  /* 0x0024000403007388 */ /* 0x0009e20000000800 */
[----:B------:R-:W-:-:S03]  /*22ea0*/  F2FP.BF16.PACK_AB R7, R49, R48 ;  /* 0x000000303107723e */ /* 0x000fc600000010ff */
[----:B------:R4:W-:Y:S04]  /*22eb0*/  STS [R2+0x2000], R8 ;  /* 0x0020000802007388 */ /* 0x0009e80000000800 */
[----:B------:R4:W-:Y:S01]  /*22ec0*/  STS [R2+0x2400], R7 ;  /* 0x0024000702007388 */ /* 0x0009e20000000800 */
[----:B-1----:R-:W-:Y:S01]  /*22ed0*/  F2FP.BF16.PACK_AB R5, R87, R86 ;  /* 0x000000565705723e */ /* 0x002fe200000010ff */
[----:B----4-:R-:W-:Y:S01]  /*22ee0*/  IMAD.IADD R3, R6, 0x1, R3 ;  /* 0x0000000106037824 */ /* 0x010fe200078e0203 */
[----:B------:R-:W-:Y:S02]  /*22ef0*/  F2FP.BF16.PACK_AB R4, R89, R88 ;  /* 0x000000585904723e */ /* 0x000fe400000010ff */
[----:B------:R-:W-:Y:S01]  /*22f00*/  F2FP.BF16.PACK_AB R6, R47, R46 ;  /* 0x0000002e2f06723e */ /* 0x000fe200000010ff */
[----:B------:R-:W-:Y:S01]  /*22f10*/  IMAD.IADD R8, R11, 0x1, R3 ;  /* 0x000000010b087824 */ /* 0x000fe200078e0203 */
[----:B------:R1:W-:Y:S01]  /*22f20*/  STS [R3], R5 ;  /* 0x0000000503007388 */ /* 0x0003e20000000800 */
[----:B------:R-:W-:-:S03]  /*22f30*/  F2FP.BF16.PACK_AB R2, R67, R66 ;  /* 0x000000424302723e */ /* 0x000fc600000010ff */
[----:B------:R4:W-:Y:S01]  /*22f40*/  STS [R3+0x400], R4 ;  /* 0x0004000403007388 */ /* 0x0009e20000000800 */
[----:B-1----:R-:W-:Y:S02]  /*22f50*/  F2FP.BF16.PACK_AB R5, R37, R36 ;  /* 0x000000242505723e */ /* 0x002fe400000010ff */
[----:B----4-:R-:W-:-:S05]  /*22f60*/  F2FP.BF16.PACK_AB R4, R65, R64 ;  /* 0x000000404104723e */ /* 0x010fca00000010ff */
[----:B------:R1:W-:Y:S04]  /*22f70*/  STS [R9], R4 ;  /* 0x0000000409007388 */ /* 0x0003e80000000800 */
[----:B------:R4:W-:Y:S04]  /*22f80*/  STS [R8+0x400], R2 ;  /* 0x0004000208007388 */ /* 0x0009e80000000800 */
[----:B------:R2:W-:Y:S04]  /*22f90*/  STS [R3+0x2000], R6 ;  /* 0x0020000603007388 */ /* 0x0005e80000000800 */
[----:B------:R3:W-:Y:S01]  /*22fa0*/  STS [R3+0x2400], R5 ;  /* 0x0024000503007388 */ /* 0x0007e20000000800 */
[----:B-1----:R-:W-:-:S02]  /*22fb0*/  F2FP.BF16.PACK_AB R4, R33, R32 ;  /* 0x000000202104723e */ /* 0x002fc400000010ff */
[----:B----4-:R-:W-:-:S03]  /*22fc0*/  F2FP.BF16.PACK_AB R2, R31, R30 ;  /* 0x0000001e1f02723e */ /* 0x010fc600000010ff */
[----:B------:R1:W-:Y:S01]  /*22fd0*/  STS [R9+0x2000], R4 ;  /* 0x0020000409007388 */ /* 0x0003e20000000800 */
[----:B--2---:R-:W-:-:S03]  /*22fe0*/  IMAD.MOV.U32 R6, RZ, RZ, 0x4 ;  /* 0x00000004ff067424 */ /* 0x004fc600078e00ff */
[----:B------:R2:W-:Y:S01]  /*22ff0*/  STS [R8+0x2400], R2 ;  /* 0x0024000208007388 */ /* 0x0005e20000000800 */
[----:B---3--:R-:W-:Y:S02]  /*23000*/  IMAD.MOV.U32 R3, RZ, RZ, RZ ;  /* 0x000000ffff037224 */ /* 0x008fe400078e00ff */
[CC--:B------:R-:W-:Y:S01]  /*23010*/  @P1 IMAD.WIDE R10, R18.reuse, R6.reuse, c[0x0][0x508] ;  /* 0x00014200120a1625 */ /* 0x0c0fe200078e0206 */
[----:B------:R-:W-:Y:S03]  /*23020*/  BAR.SYNC.DEFER_BLOCKING 0x1, 0x80 ;  /* 0x0042000000007b1d */ /* 0x000fe60000010000 */
[----:B------:R-:W-:-:S03]  /*23030*/  IMAD.WIDE R6, R18, R6, c[0x0][0x500] ;  /* 0x0001400012067625 */ /* 0x000fc600078e0206 */
[----:B------:R2:W5:Y:S04]  /*23040*/  @P1 LDG.E R14, [R10.64] ;  /* 0x000000080a0e1981 */ /* 0x000568000c1e1900 */
[----:B------:R2:W5:Y:S01]  /*23050*/  @P2 LDG.E R3, [R6.64] ;  /* 0x0000000806032981 */ /* 0x000562000c1e1900 */
[----:B------:R-:W-:-:S04]  /*23060*/  ISETP.NE.AND P0, PT, R12, RZ, PT ;  /* 0x000000ff0c00720c */ /* 0x000fc80003f05270 */
[----:B-1----:R-:W-:Y:S01]  /*23070*/  SEL R4, R12, c[0x0][0x3d4], P0 ;  /* 0x0000f5000c047a07 */ /* 0x002fe20000000000 */
[----:B------:R-:W-:Y:S05]  /*23080*/  @P1 BRA `(.L_x_985) ;  /* 0x0000004000001947 */ /* 0x000fea0003800000 */
[----:B------:R-:W-:Y:S05]  /*23090*/  @!P2 BRA `(.L_x_985) ;  /* 0x000000300000a947 */ /* 0x000fea0003800000 */
[----:B--2---:R1:W2:Y:S04]  /*230a0*/  LDG.E R2, [R6.64] ;  /* 0x0000000806027981 */ /* 0x0042a8000c1e1900 */
[----:B-1----:R-:W2:Y:S02]  /*230b0*/  LDG.E R6, [R6.64+0x4] ;  /* 0x0000040806067981 */ /* 0x002ea4000c1e1900 */
[----:B--2--5:R-:W-:Y:S02]  /*230c0*/  IADD3 R14, -R2, R6, RZ ;  /* 0x00000006020e7210 */ /* 0x024fe40007ffe1ff */
.L_x_985:
[----:B------:R-:W3:Y:S04]  /*230d0*/  LDL R5, [R1+0x4c] ;  /* 0x00004c0001057983 */ /* 0x000ee80000100800 */
[----:B------:R-:W3:Y:S04]  /*230e0*/  LDL R72, [R1+0x48] ;  /* 0x0000480001487983 */ /* 0x000ee80000100800 */
[----:B------:R-:W4:Y:S04]  /*230f0*/  LDL R28, [R1+0x50] ;  /* 0x00005000011c7983 */ /* 0x000f280000100800 */
[----:B--2---:R-:W2:Y:S04]  /*23100*/  LDL R15, [R1+0x60] ;  /* 0x00006000010f7983 */ /* 0x004ea80000100800 */
[----:B------:R-:W2:Y:S01]  /*23110*/  LDL.LU R29, [R1+0x54] ;  /* 0x00005400011d7983 */ /* 0x000ea20000300800 */
[----:B------:R-:W-:Y:S01]  /*23120*/  IMAD.MOV.U32 R6, RZ, RZ, 0x368 ;  /* 0x00000368ff067424 */ /* 0x000fe200078e00ff */
[----:B------:R-:W-:-:S04]  /*23130*/  ISETP.GT.AND P2, PT, R4, 0x1, PT ;  /* 0x000000010400780c */ /* 0x000fc80003f44270 */
[----:B------:R-:W-:-:S04]  /*23140*/  SEL R6, R6, 0x328, P2 ;  /* 0x0000032806067807 */ /* 0x000fc80001000000 */
[----:B------:R-:W1:Y:S08]  /*23150*/  LDC.64 R8, c[0x0][R6+0x170] ;  /* 0x00005c0006087b82 */ /* 0x000e700000000a00 */
[----:B------:R1:W4:Y:S08]  /*23160*/  LDC.64 R12, c[0x0][R6+0x168] ;  /* 0x00005a00060c7b82 */ /* 0x0003300000000a00 */
[----:B------:R1:W1:Y:S08]  /*23170*/  LDC.64 R16, c[0x0][R6+0x178] ;  /* 0x00005e0006107b82 */ /* 0x0002700000000a00 */
[----:B------:R1:W1:Y:S01]  /*23180*/  LDC.64 R20, c[0x0][R6+0x160] ;  /* 0x0000580006147b82 */ /* 0x0002620000000a00 */
[----:B------:R-:W-:Y:S01]  /*23190*/  ISETP.NE.U32.AND P0, PT, RZ, c[0x0][0x500], PT ;  /* 0x00014000ff007a0c */ /* 0x000fe20003f05070 */
[----:B------:R-:W-:-:S03]  /*231a0*/  IMAD.MOV.U32 R2, RZ, RZ, c[0x0][0x4e8] ;  /* 0x00013a00ff027624 */ /* 0x000fc600078e00ff */
[----:B------:R-:W-:Y:S02]  /*231b0*/  ISETP.NE.AND.EX P0, PT, RZ, c[0x0][0x504], PT, P0 ;  /* 0x00014100ff007a0c */ /* 0x000fe40003f05300 */
[----:B------:R-:W-:Y:S02]  /*231c0*/  ISETP.NE.AND P5, PT, R2, 0x1, PT ;  /* 0x000000010200780c */ /* 0x000fe40003fa5270 */
[----:B------:R-:W-:Y:S02]  /*231d0*/  SHF.R.S32.HI R4, RZ, 0x1f, R18 ;  /* 0x0000001fff047819 */ /* 0x000fe40000011412 */
[----:B------:R-:W-:Y:S02]  /*231e0*/  SEL R2, R18, RZ, !P0 ;  /* 0x000000ff12027207 */ /* 0x000fe40004000000 */
[----:B-----5:R-:W-:Y:S01]  /*231f0*/  SHF.R.S32.HI R18, RZ, 0x1f, R3 ;  /* 0x0000001fff127819 */ /* 0x020fe20000011403 */
[----:B---3--:R-:W-:Y:S01]  /*23200*/  IMAD.IADD R7, R5, 0x1, R72 ;  /* 0x0000000105077824 */ /* 0x008fe200078e0248 */
[----:B------:R-:W-:Y:S01]  /*23210*/  SEL R5, R4, RZ, !P0 ;  /* 0x000000ff04057207 */ /* 0x000fe20004000000 */
[----:B-1----:R-:W-:-:S04]  /*23220*/  IMAD R4, R9, R2, RZ ;  /* 0x0000000209047224 */ /* 0x002fc800078e02ff */
[----:B------:R-:W-:Y:S02]  /*23230*/  IMAD R6, R8, R5, R4 ;  /* 0x0000000508067224 */ /* 0x000fe400078e0204 */
[----:B------:R-:W-:-:S04]  /*23240*/  @P5 IMAD.HI.U32 R5, R7, c[0x0][0x4ec], RZ ;  /* 0x00013b0007055a27 */ /* 0x000fc800078e00ff */
[----:B------:R-:W-:Y:S01]  /*23250*/  IMAD.MOV.U32 R4, RZ, RZ, R7 ;  /* 0x000000ffff047224 */ /* 0x000fe200078e0007 */
[----:B------:R-:W-:Y:S01]  /*23260*/  @P5 SHF.R.U32.HI R4, RZ, c[0x0][0x4f0], R5 ;  /* 0x00013c00ff045a19 */ /* 0x000fe20000011605 */
[----:B------:R-:W-:Y:S01]  /*23270*/  IMAD.WIDE.U32 R8, R8, R2, RZ ;  /* 0x0000000208087225 */ /* 0x000fe200078e00ff */
[----:B--2---:R-:W-:-:S03]  /*23280*/  SEL R5, R15, RZ, P2 ;  /* 0x000000ff0f057207 */ /* 0x004fc60001000000 */
[----:B----4-:R-:W-:-:S04]  /*23290*/  IMAD.WIDE.U32 R10, R12, R28, RZ ;  /* 0x0000001c0c0a7225 */ /* 0x010fc800078e00ff */
[----:B------:R-:W-:Y:S01]  /*232a0*/  IMAD R12, R13, R28, RZ ;  /* 0x0000001c0d0c7224 */ /* 0x000fe200078e02ff */
[----:B------:R-:W-:Y:S01]  /*232b0*/  IADD3 R15, P1, P0, R8, R10, R3 ;  /* 0x0000000a080f7210 */ /* 0x000fe2000783e003 */
[----:B------:R-:W-:Y:S02]  /*232c0*/  IMAD.IADD R13, R9, 0x1, R6 ;  /* 0x00000001090d7824 */ /* 0x000fe400078e0206 */
[----:B------:R-:W-:Y:S02]  /*232d0*/  IMAD.IADD R10, R11, 0x1, R12 ;  /* 0x000000010b0a7824 */ /* 0x000fe400078e020c */
[----:B------:R-:W-:Y:S02]  /*232e0*/  IMAD.MOV R6, RZ, RZ, -R4 ;  /* 0x000000ffff067224 */ /* 0x000fe400078e0a04 */
[-C--:B------:R-:W-:Y:S02]  /*232f0*/  IMAD R11, R17, R5.reuse, RZ ;  /* 0x00000005110b7224 */ /* 0x080fe400078e02ff */
        /* <DEDUP_REMOVED lines=8> */
[----:B------:R-:W-:Y:S02]  /*23380*/  IADD3.X R9, R6, R13, R11, P1, P0 ;  /* 0x0000000d06097210 */ /* 0x000fe40000fe040b */
[----:B------:R-:W-:Y:S01]  /*23390*/  LOP3.LUT R12, R25, 0xffffffe0, RZ, 0xc0, !PT ;  /* 0xffffffe0190c7812 */ /* 0x000fe200078ec0ff */
[----:B------:R-:W-:-:S02]  /*233a0*/  IMAD R11, R20, R10, R4 ;  /* 0x0000000a140b7224 */ /* 0x000fc400078e0204 */
[----:B------:R-:W-:Y:S01]  /*233b0*/  IMAD.WIDE.U32 R4, R20, R5, R8 ;  /* 0x0000000514047225 */ /* 0x000fe200078e0008 */
[----:B------:R-:W-:-:S03]  /*233c0*/  SHF.R.S32.HI R6, RZ, 0x1f, R25 ;  /* 0x0000001fff067819 */ /* 0x000fc60000011419 */
[----:B------:R-:W-:Y:S02]  /*233d0*/  IMAD.IADD R8, R71, 0x1, -R12 ;  /* 0x0000000147087824 */ /* 0x000fe400078e0a0c */
[----:B------:R-:W-:Y:S01]  /*233e0*/  IMAD.MOV.U32 R12, RZ, RZ, c[0x0][0x4a8] ;  /* 0x00012a00ff0c7624 */ /* 0x000fe200078e00ff */
[----:B------:R-:W-:Y:S01]  /*233f0*/  LEA.HI R6, R6, R24, RZ, 0x2 ;  /* 0x0000001806067211 */ /* 0x000fe200078f10ff */
[----:B------:R-:W-:Y:S01]  /*23400*/  IMAD.MOV.U32 R13, RZ, RZ, c[0x0][0x4ac] ;  /* 0x00012b00ff0d7624 */ /* 0x000fe200078e00ff */
[----:B------:R-:W-:Y:S02]  /*23410*/  SHF.R.S32.HI R9, RZ, 0x1f, R8 ;  /* 0x0000001fff097819 */ /* 0x000fe40000011408 */
[----:B------:R-:W-:Y:S01]  /*23420*/  SEL R12, R12, c[0x0][0x450], P2 ;  /* 0x000114000c0c7a07 */ /* 0x000fe20001000000 */
[----:B------:R-:W-:Y:S01]  /*23430*/  IMAD.IADD R5, R5, 0x1, R11 ;  /* 0x0000000105057824 */ /* 0x000fe200078e020b */
[----:B------:R-:W-:Y:S02]  /*23440*/  LOP3.LUT R10, R6, 0xffffffc, RZ, 0xc0, !PT ;  /* 0x0ffffffc060a7812 */ /* 0x000fe400078ec0ff */
[----:B------:R-:W-:-:S02]  /*23450*/  LEA.HI R9, R9, R8, RZ, 0x2 ;  /* 0x0000000809097211 */ /* 0x000fc400078f10ff */
[----:B------:R-:W-:Y:S02]  /*23460*/  SEL R13, R13, c[0x0][0x454], P2 ;  /* 0x000115000d0d7a07 */ /* 0x000fe40001000000 */
[----:B------:R-:W-:Y:S01]  /*23470*/  LEA R6, P0, R4, R12, 0x2 ;  /* 0x0000000c04067211 */ /* 0x000fe200078010ff */
[----:B------:R-:W-:Y:S01]  /*23480*/  IMAD.IADD R10, R24, 0x1, -R10 ;  /* 0x00000001180a7824 */ /* 0x000fe200078e0a0a */
[----:B------:R-:W-:Y:S02]  /*23490*/  SHF.R.S32.HI R9, RZ, 0x2, R9 ;  /* 0x00000002ff097819 */ /* 0x000fe40000011409 */
[----:B------:R-:W-:Y:S01]  /*234a0*/  LEA.HI.X R5, R4, R13, R5, 0x2, P0 ;  /* 0x0000000d04057211 */ /* 0x000fe200000f1405 */
[----:B------:R-:W-:Y:S01]  /*234b0*/  IMAD R4, R14, c[0x0][0x4e8], RZ ;  /* 0x00013a000e047a24 */ /* 0x000fe200078e02ff */
[----:B------:R-:W-:Y:S01]  /*234c0*/  SHFL.IDX PT, R16, R6, RZ, 0x1c1f ;  /* 0x001c1fff06107589 */ /* 0x000fe200000e0000 */
[----:B------:R-:W-:-:S03]  /*234d0*/  IMAD R9, R10, 0x10, R9 ;  /* 0x000000100a097824 */ /* 0x000fc600078e0209 */
[----:B------:R-:W1:Y:S04]  /*234e0*/  SHFL.IDX PT, R17, R5, RZ, 0x1c1f ;  /* 0x001c1fff05117589 */ /* 0x000e6800000e0000 */
[----:B------:R-:W-:Y:S04]  /*234f0*/  SHFL.IDX PT, R14, R6, 0x1, 0x1c1f ;  /* 0x003c1f00060e7f89 */ /* 0x000fe800000e0000 */
[----:B------:R-:W2:Y:S04]  /*23500*/  SHFL.IDX PT, R15, R5, 0x1, 0x1c1f ;  /* 0x003c1f00050f7f89 */ /* 0x000ea800000e0000 */
[----:B------:R-:W-:Y:S04]  /*23510*/  SHFL.IDX PT, R13, R5, 0x2, 0x1c1f ;  /* 0x005c1f00050d7f89 */ /* 0x000fe800000e0000 */
[----:B------:R3:W-:Y:S01]  /*23520*/  SHFL.IDX PT, R11, R5, 0x3, 0x1c1f ;  /* 0x007c1f00050b7f89 */ /* 0x0007e200000e0000 */
[----:B------:R-:W-:-:S03]  /*23530*/  LOP3.LUT P0, RZ, R8, 0x3, RZ, 0xc0, !PT ;  /* 0x0000000308ff7812 */ /* 0x000fc6000780c0ff */
[----:B------:R-:W4:Y:S01]  /*23540*/  SHFL.IDX PT, R12, R6, 0x2, 0x1c1f ;  /* 0x005c1f00060c7f89 */ /* 0x000f2200000e0000 */
[----:B---3--:R-:W-:-:S05]  /*23550*/  IMAD.IADD R5, R9, 0x1, R72 ;  /* 0x0000000109057824 */ /* 0x008fca00078e0248 */
[C---:B------:R-:W-:Y:S02]  /*23560*/  IADD3 R9, R5.reuse, 0x8, RZ ;  /* 0x0000000805097810 */ /* 0x040fe40007ffe0ff */
[CC--:B------:R-:W-:Y:S02]  /*23570*/  ISETP.GE.OR P4, PT, R5.reuse, R4.reuse, P0 ;  /* 0x000000040500720c */ /* 0x0c0fe40000786670 */
[----:B------:R-:W-:Y:S02]  /*23580*/  IADD3 R8, R5, 0x40, RZ ;  /* 0x0000004005087810 */ /* 0x000fe40007ffe0ff */
[-C--:B------:R-:W-:Y:S02]  /*23590*/  ISETP.GE.OR P3, PT, R9, R4.reuse, P0 ;  /* 0x000000040900720c */ /* 0x080fe40000766670 */
[CC--:B------:R-:W-:Y:S01]  /*235a0*/  ISETP.GE.OR P1, PT, R8.reuse, R4.reuse, P0 ;  /* 0x000000040800720c */ /* 0x0c0fe20000726670 */
[----:B------:R3:W3:Y:S06]  /*235b0*/  SHFL.IDX PT, R10, R6, 0x3, 0x1c1f ;  /* 0x007c1f00060a7f89 */ /* 0x0006ec00000e0000 */
[----:B-1----:R1:W-:Y:S04]  /*235c0*/  @!P4 ST.E [R16.64], R22 ;  /* 0x000000161000c985 */ /* 0x0023e8000c101908 */
[----:B--2---:R1:W-:Y:S01]  /*235d0*/  @!P3 ST.E [R14.64], R23 ;  /* 0x000000170e00b985 */ /* 0x0043e2000c101908 */
[----:B------:R-:W-:-:S03]  /*235e0*/  ISETP.GE.AND P3, PT, R8, R4, PT ;  /* 0x000000040800720c */ /* 0x000fc60003f66270 */
[----:B----4-:R1:W-:Y:S01]  /*235f0*/  @!P1 ST.E [R12.64], R27 ;  /* 0x0000001b0c009985 */ /* 0x0103e2000c101908 */
[----:B------:R-:W-:Y:S02]  /*23600*/  LOP3.LUT R29, R29, 0xfffffffd, RZ, 0xc0, !PT ;  /* 0xfffffffd1d1d7812 */ /* 0x000fe400078ec0ff */
[----:B---3--:R-:W-:-:S04]  /*23610*/  IADD3 R6, R5, 0x48, RZ ;  /* 0x0000004805067810 */ /* 0x008fc80007ffe0ff */
[----:B------:R-:W-:Y:S02]  /*23620*/  ISETP.GE.AND P1, PT, R6, R4, PT ;  /* 0x000000040600720c */ /* 0x000fe40003f26270 */
[----:B------:R-:W-:-:S04]  /*23630*/  LOP3.LUT R29, R29, 0xfffffffe, RZ, 0xc0, !PT ;  /* 0xfffffffe1d1d7812 */ /* 0x000fc800078ec0ff */
[----:B------:R-:W-:-:S07]  /*23640*/  @P3 LOP3.LUT R29, R29, 0x1, RZ, 0xfc, !PT ;  /* 0x000000011d1d3812 */ /* 0x000fce00078efcff */
[----:B------:R-:W-:-:S05]  /*23650*/  @P1 LOP3.LUT R29, R29, 0x2, RZ, 0xfc, !PT ;  /* 0x000000021d1d1812 */ /* 0x000fca00078efcff */
[----:B------:R1:W-:Y:S01]  /*23660*/  STL [R1+0x54], R29 ;  /* 0x0000541d01007387 */ /* 0x0003e20000100800 */
[-C--:B------:R-:W-:Y:S02]  /*23670*/  ISETP.GE.OR P0, PT, R6, R4.reuse, P0 ;  /* 0x000000040600720c */ /* 0x080fe40000706670 */
[----:B------:R-:W-:-:S11]  /*23680*/  ISETP.GE.AND P6, PT, R9, R4, PT ;  /* 0x000000040900720c */ /* 0x000fd60003fc6270 */
[----:B------:R1:W-:Y:S01]  /*23690*/  @!P0 ST.E [R10.64], R19 ;  /* 0x000000130a008985 */ /* 0x0003e2000c101908 */
[----:B------:R-:W-:Y:S01]  /*236a0*/  ISETP.GE.AND P0, PT, R5, R4, PT ;  /* 0x000000040500720c */ /* 0x000fe20003f06270 */
[----:B------:R-:W-:Y:S05]  /*236b0*/  @P2 BRA `(.L_x_986) ;  /* 0x000006c000002947 */ /* 0x000fea0003800000 */
[----:B------:R-:W-:Y:S01]  /*236c0*/  IMAD R18, R18, c[0x0][0x3a0], RZ ;  /* 0x0000e80012127a24 */ /* 0x000fe200078e02ff */
[----:B------:R-:W-:Y:S01]  /*236d0*/  IADD3 R5, R26, R72, RZ ;  /* 0x000000481a057210 */ /* 0x000fe20007ffe0ff */
[C---:B------:R-:W-:Y:S01]  /*236e0*/  IMAD.WIDE.U32 R6, R3.reuse, c[0x0][0x3a0], RZ ;  /* 0x0000e80003067a25 */ /* 0x040fe200078e00ff */
[----:B------:R-:W-:Y:S01]  /*236f0*/  SHF.R.S32.HI R8, RZ, 0x1f, R2 ;  /* 0x0000001fff087819 */ /* 0x000fe20000011402 */
[----:B-1----:R1:W2:Y:S02]  /*23700*/  LDS.128 R12, [R219+0x80] ;  /* 0x00008000db0c7984 */ /* 0x0022a40000000c00 */
        /* <DEDUP_REMOVED lines=31> */
[----:B------:R-:W-:Y:S02]  /*23900*/  IADD3 R5, R44, R72, RZ ;  /* 0x000000482c057210 */ /* 0x000fe40007ffe0ff */
[----:B------:R-:W-:Y:S01]  /*23910*/  LEA.HI.X R6, R2, c[0x0][0x384], R3, 0x1, P0 ;  /* 0x0000e10002067a11 */ /* 0x000fe200000f0c03 */
[----:B------:R-:W-:Y:S05]  /*23920*/  BRA.DIV ~URZ, `(.L_x_987) ;  /* 0x00003b427f007947 */ /* 0x000fea000b800000 */
[----:B--234-:R2:W3:Y:S02]  /*23930*/  SHFL.IDX PT, R8, R6, RZ, 0x181f ;  /* 0x00181fff06087589 */ /* 0x01c4e400000e0000 */
.L_x_1067:
[----:B------:R-:W-:Y:S05]  /*23940*/  BRA.DIV ~URZ, `(.L_x_988) ;  /* 0x00003b927f007947 */ /* 0x000fea000b800000 */
[----:B------:R4:W2:Y:S02]  /*23950*/  SHFL.IDX PT, R2, R7, RZ, 0x181f ;  /* 0x00181fff07027589 */ /* 0x0008a400000e0000 */
.L_x_1068:
        /* <DEDUP_REMOVED lines=8> */
.L_x_1069:
[----:B------:R-:W-:-:S04]  /*239e0*/  IADD3 R3, R5, 0x10, RZ ;  /* 0x0000001005037810 */ /* 0x000fc80007ffe0ff */
[----:B------:R-:W-:-:S13]  /*239f0*/  ISETP.GE.OR P0, PT, R3, R4, P2 ;  /* 0x000000040300720c */ /* 0x000fda0001706670 */
[----:B--2---:R-:W-:-:S04]  /*23a00*/  @!P0 LEA R2, P1, R0, R2, 0x1 ;  /* 0x0000000200028211 */ /* 0x004fc800078208ff */
[----:B------:R-:W-:-:S05]  /*23a10*/  @!P0 LEA.HI.X R3, R0, R8, R70, 0x1, P1 ;  /* 0x0000000800038211 */ /* 0x000fca00008f0c46 */
[----:B------:R2:W-:Y:S01]  /*23a20*/  @!P0 ST.E.128 [R2.64], R16 ;  /* 0x0000001002008985 */ /* 0x0005e2000c101d08 */
[----:B------:R-:W-:Y:S05]  /*23a30*/  BRA.DIV ~URZ, `(.L_x_990) ;  /* 0x00003be27f007947 */ /* 0x000fea000b800000 */
[----:B------:R2:W3:Y:S02]  /*23a40*/  SHFL.IDX PT, R8, R6, 0x2, 0x181f ;  /* 0x00581f0006087f89 */ /* 0x0004e400000e0000 */
.L_x_1070:
[----:B------:R-:W-:Y:S05]  /*23a50*/  BRA.DIV ~URZ, `(.L_x_991) ;  /* 0x00003c327f007947 */ /* 0x000fea000b800000 */
[----:B--2---:R2:W4:Y:S02]  /*23a60*/  SHFL.IDX PT, R2, R7, 0x2, 0x181f ;  /* 0x00581f0007027f89 */ /* 0x00452400000e0000 */
.L_x_1071:
        /* <DEDUP_REMOVED lines=8> */
.L_x_1072:
[----:B------:R-:W-:-:S04]  /*23af0*/  IADD3 R3, R5, 0x30, RZ ;  /* 0x0000003005037810 */ /* 0x000fc80007ffe0ff */
[----:B------:R-:W-:-:S13]  /*23b00*/  ISETP.GE.OR P0, PT, R3, R4, P2 ;  /* 0x000000040300720c */ /* 0x000fda0001706670 */
[----:B---3--:R-:W-:-:S04]  /*23b10*/  @!P0 LEA R2, P1, R0, R2, 0x1 ;  /* 0x0000000200028211 */ /* 0x008fc800078208ff */
[----:B--2---:R-:W-:-:S05]  /*23b20*/  @!P0 LEA.HI.X R3, R0, R8, R70, 0x1, P1 ;  /* 0x0000000800038211 */ /* 0x004fca00008f0c46 */
[----:B-1----:R1:W-:Y:S01]  /*23b30*/  @!P0 ST.E.128 [R2.64], R24 ;  /* 0x0000001802008985 */ /* 0x0023e2000c101d08 */
[----:B------:R-:W-:Y:S05]  /*23b40*/  BRA.DIV ~URZ, `(.L_x_993) ;  /* 0x00003c827f007947 */ /* 0x000fea000b800000 */
[----:B------:R2:W3:Y:S02]  /*23b50*/  SHFL.IDX PT, R8, R6, 0x4, 0x181f ;  /* 0x00981f0006087f89 */ /* 0x0004e400000e0000 */
.L_x_1073:
[----:B------:R-:W-:Y:S05]  /*23b60*/  BRA.DIV ~URZ, `(.L_x_994) ;  /* 0x00003cd27f007947 */ /* 0x000fea000b800000 */
[----:B-1----:R1:W2:Y:S02]  /*23b70*/  SHFL.IDX PT, R2, R7, 0x4, 0x181f ;  /* 0x00981f0007027f89 */ /* 0x0022a400000e0000 */
.L_x_1074:
        /* <DEDUP_REMOVED lines=8> */
.L_x_1075:
[----:B------:R-:W-:-:S04]  /*23c00*/  IADD3 R3, R5, 0x50, RZ ;  /* 0x0000005005037810 */ /* 0x000fc80007ffe0ff */
[----:B------:R-:W-:-:S13]  /*23c10*/  ISETP.GE.OR P0, PT, R3, R4, P2 ;  /* 0x000000040300720c */ /* 0x000fda0001706670 */
[----:B--2---:R-:W-:-:S04]  /*23c20*/  @!P0 LEA R2, P1, R0, R2, 0x1 ;  /* 0x0000000200028211 */ /* 0x004fc800078208ff */
[----:B-1----:R-:W-:-:S05]  /*23c30*/  @!P0 LEA.HI.X R3, R0, R8, R70, 0x1, P1 ;  /* 0x0000000800038211 */ /* 0x002fca00008f0c46 */
[----:B------:R1:W-:Y:S01]  /*23c40*/  @!P0 ST.E.128 [R2.64], R32 ;  /* 0x0000002002008985 */ /* 0x0003e2000c101d08 */
[----:B------:R-:W-:Y:S05]  /*23c50*/  BRA.DIV ~URZ, `(.L_x_996) ;  /* 0x00003d227f007947 */ /* 0x000fea000b800000 */
[----:B------:R2:W1:Y:S02]  /*23c60*/  SHFL.IDX PT, R8, R6, 0x6, 0x181f ;  /* 0x00d81f0006087f89 */ /* 0x00046400000e0000 */
.L_x_1076:
[----:B------:R-:W-:Y:S05]  /*23c70*/  BRA.DIV ~URZ, `(.L_x_997) ;  /* 0x00003d727f007947 */ /* 0x000fea000b800000 */
[----:B-1----:R1:W2:Y:S02]  /*23c80*/  SHFL.IDX PT, R2, R7, 0x6, 0x181f ;  /* 0x00d81f0007027f89 */ /* 0x0022a400000e0000 */
.L_x_1077:
        /* <DEDUP_REMOVED lines=8> */
.L_x_1078:
[----:B------:R-:W-:-:S04]  /*23d10*/  IADD3 R2, R5, 0x70, RZ ;  /* 0x0000007005027810 */ /* 0x000fc80007ffe0ff */
[----:B------:R-:W-:-:S13]  /*23d20*/  ISETP.GE.OR P0, PT, R2, R4, P2 ;  /* 0x000000040200720c */ /* 0x000fda0001706670 */
[----:B------:R-:W-:Y:S05]  /*23d30*/  @P0 BRA `(.L_x_999) ;  /* 0x000018d000000947 */ /* 0x000fea0003800000 */
[----:B----4-:R-:W-:-:S04]  /*23d40*/  LEA R2, P0, R0, R3, 0x1 ;  /* 0x0000000300027211 */ /* 0x010fc800078008ff */
[----:B---3--:R-:W-:-:S05]  /*23d50*/  LEA.HI.X R3, R0, R6, R70, 0x1, P0 ;  /* 0x0000000600037211 */ /* 0x008fca00000f0c46 */
[----:B------:R3:W-:Y:S01]  /*23d60*/  ST.E.128 [R2.64], R40 ;  /* 0x0000002802007985 */ /* 0x0007e2000c101d08 */
[----:B------:R-:W-:Y:S05]  /*23d70*/  BRA `(.L_x_999) ;  /* 0x0000189000007947 */ /* 0x000fea0003800000 */
.L_x_986:
[----:B------:R-:W2:Y:S04]  /*23d80*/  LDL.LU R6, [R1+0x50] ;  /* 0x0000500001067983 */ /* 0x000ea80000300800 */
[----:B------:R-:W3:Y:S01]  /*23d90*/  LDL.LU R9, [R1+0x60] ;  /* 0x0000600001097983 */ /* 0x000ee20000300800 */
[----:B------:R-:W-:Y:S02]  /*23da0*/  IMAD R0, R18, c[0x0][0x408], RZ ;  /* 0x0001020012007a24 */ /* 0x000fe400078e02ff */
[----:B------:R-:W-:-:S04]  /*23db0*/  IMAD.WIDE.U32 R4, R3, c[0x0][0x408], RZ ;  /* 0x0001020003047a25 */ /* 0x000fc800078e00ff */
[----:B------:R-:W-:Y:S01]  /*23dc0*/  IMAD R3, R3, c[0x0][0x40c], R0 ;  /* 0x0001030003037a24 */ /* 0x000fe200078e0200 */
[----:B------:R-:W-:Y:S01]  /*23dd0*/  SHF.R.S32.HI R0, RZ, 0x1f, R2 ;  /* 0x0000001fff007819 */ /* 0x000fe20000011402 */
[----:B------:R-:W-:-:S03]  /*23de0*/  @P5 IMAD.HI.U32 R8, R7, c[0x0][0x4ec], RZ ;  /* 0x00013b0007085a27 */ /* 0x000fc600078e00ff */
[----:B------:R-:W-:Y:S01]  /*23df0*/  IADD3 R5, R5, R3, RZ ;  /* 0x0000000305057210 */ /* 0x000fe20007ffe0ff */
[----:B------:R-:W-:-:S04]  /*23e00*/  IMAD R0, R0, c[0x0][0x440], RZ ;  /* 0x0001100000007a24 */ /* 0x000fc800078e02ff */
        /* <DEDUP_REMOVED lines=20> */
[----:B-1----:R-:W-:-:S04]  /*23f50*/  LEA R19, P1, R2, c[0x0][0x400], 0x2 ;  /* 0x0001000002137a11 */ /* 0x002fc800078210ff */
[----:B------:R-:W-:-:S04]  /*23f60*/  IADD3 R4, R3, R4, RZ ;  /* 0x0000000403047210 */ /* 0x000fc80007ffe0ff */
[----:B------:R-:W-:Y:S01]  /*23f70*/  LEA.HI.X R13, R2, c[0x0][0x404], R4, 0x2, P1 ;  /* 0x00010100020d7a11 */ /* 0x000fe200008f1404 */
[----:B------:R-:W-:Y:S05]  /*23f80*/  BRA.DIV ~URZ, `(.L_x_1000) ;  /* 0x00003ba27f007947 */ /* 0x000fea000b800000 */
[----:B------:R1:W2:Y:S02]  /*23f90*/  SHFL.IDX PT, R12, R13, RZ, 0x1c1f ;  /* 0x001c1fff0d0c7589 */ /* 0x0002a400000e0000 */
.L_x_1079:
[----:B------:R-:W-:Y:S05]  /*23fa0*/  BRA.DIV ~URZ, `(.L_x_1001) ;  /* 0x00003bf27f007947 */ /* 0x000fea000b800000 */
[----:B------:R3:W4:Y:S02]  /*23fb0*/  SHFL.IDX PT, R2, R19, RZ, 0x1c1f ;  /* 0x001c1fff13027589 */ /* 0x00072400000e0000 */
.L_x_1080:
        /* <DEDUP_REMOVED lines=50> */
.L_x_1003:
[----:B------:R-:W-:Y:S05]  /*242e0*/  BSYNC B0 ;  /* 0x0000000000007941 */ /* 0x000fea0003800000 */
.L_x_1002:
[----:B------:R-:W-:Y:S05]  /*242f0*/  BRA.DIV ~URZ, `(.L_x_1004) ;  /* 0x000039127f007947 */ /* 0x000fea000b800000 */
[----:B--2---:R2:W1:Y:S04]  /*24300*/  SHFL.IDX PT, R12, R13, 0x1, 0x1c1f ;  /* 0x003c1f000d0c7f89 */ /* 0x00446800000e0000 */
[----:B----4-:R2:W4:Y:S02]  /*24310*/  SHFL.IDX PT, R2, R19, 0x1, 0x1c1f ;  /* 0x003c1f0013027f89 */ /* 0x01052400000e0000 */
.L_x_1081:
[----:B------:R-:W-:Y:S01]  /*24320*/  BSSY B0, `(.L_x_1005) ;  /* 0x0000023000007945 */ /* 0x000fe20003800000 */
[----:B------:R-:W-:Y:S05]  /*24330*/  @P6 BRA `(.L_x_1006) ;  /* 0x0000021000006947 */ /* 0x000fea0003800000 */
[----:B------:R-:W5:Y:S01]  /*24340*/  LDL R3, [R1+0x24] ;  /* 0x0000240001037983 */ /* 0x000f620000100800 */
        /* <DEDUP_REMOVED lines=32> */
.L_x_1006:
[----:B------:R-:W-:Y:S05]  /*24550*/  BSYNC B0 ;  /* 0x0000000000007941 */ /* 0x000fea0003800000 */
.L_x_1005:
[----:B------:R-:W-:Y:S05]  /*24560*/  BRA.DIV ~URZ, `(.L_x_1007) ;  /* 0x000037727f007947 */ /* 0x000fea000b800000 */
[----:B-1----:R1:W2:Y:S02]  /*24570*/  SHFL.IDX PT, R12, R13, 0x2, 0x1c1f ;  /* 0x005c1f000d0c7f89 */ /* 0x0022a400000e0000 */
.L_x_1082:
[----:B------:R-:W-:Y:S05]  /*24580*/  BRA.DIV ~URZ, `(.L_x_1008) ;  /* 0x000037c27f007947 */ /* 0x000fea000b800000 */
[----:B----4-:R4:W1:Y:S02]  /*24590*/  SHFL.IDX PT, R2, R19, 0x2, 0x1c1f ;  /* 0x005c1f0013027f89 */ /* 0x01086400000e0000 */
.L_x_1083:
[----:B------:R-:W5:Y:S01]  /*245a0*/  LDL R3, [R1+0x54] ;  /* 0x0000540001037983 */ /* 0x000f620000100800 */
[----:B------:R-:W-:Y:S01]  /*245b0*/  BSSY B0, `(.L_x_1009) ;  /* 0x0000024000007945 */ /* 0x000fe20003800000 */
[----:B-----5:R-:W-:-:S13]  /*245c0*/  LOP3.LUT P0, RZ, R3, 0x1, RZ, 0xc0, !PT ;  /* 0x0000000103ff7812 */ /* 0x020fda000780c0ff */
[----:B------:R-:W-:Y:S05]  /*245d0*/  @P0 BRA `(.L_x_1010) ;  /* 0x0000021000000947 */ /* 0x000fea0003800000 */
[----:B------:R-:W5:Y:S01]  /*245e0*/  LDL R3, [R1+0x24] ;  /* 0x0000240001037983 */ /* 0x000f620000100800 */
        /* <DEDUP_REMOVED lines=26> */
[CC--:B-1----:R-:W-:Y:S02]  /*24790*/  @!P1 LEA R10, P5, R7.reuse, R2.reuse, 0x2 ;  /* 0x00000002070a9211 */ /* 0x0c2fe400078a10ff */
[C---:B------:R-:W-:Y:S02]  /*247a0*/  @!P0 LEA R2, P4, R6.reuse, R2, 0x2 ;  /* 0x0000000206028211 */ /* 0x040fe400078810ff */
[-C--:B------:R-:W-:Y:S02]  /*247b0*/  @!P1 LEA.HI.X R11, R7, R12.reuse, R26, 0x2, P5 ;  /* 0x0000000c070b9211 */ /* 0x080fe400028f141a */
[----:B------:R-:W-:-:S03]  /*247c0*/  @!P0 LEA.HI.X R3, R6, R12, R27, 0x2, P4 ;  /* 0x0000000c06038211 */ /* 0x000fc600020f141b */
[----:B------:R2:W-:Y:S04]  /*247d0*/  @!P1 ST.E.64 [R10.64], R46 ;  /* 0x0000002e0a009985 */ /* 0x0005e8000c101b08 */
[----:B------:R2:W-:Y:S02]  /*247e0*/  @!P0 ST.E.64 [R2.64], R32 ;  /* 0x0000002002008985 */ /* 0x0005e4000c101b08 */
.L_x_1010:
[----:B------:R-:W-:Y:S05]  /*247f0*/  BSYNC B0 ;  /* 0x0000000000007941 */ /* 0x000fea0003800000 */
.L_x_1009:
[----:B------:R-:W-:Y:S05]  /*24800*/  BRA.DIV ~URZ, `(.L_x_1011) ;  /* 0x000035b27f007947 */ /* 0x000fea000b800000 */
[----:B--2---:R2:W3:Y:S04]  /*24810*/  SHFL.IDX PT, R12, R13, 0x3, 0x1c1f ;  /* 0x007c1f000d0c7f89 */ /* 0x0044e800000e0000 */
[----:B-1----:R2:W1:Y:S02]  /*24820*/  SHFL.IDX PT, R2, R19, 0x3, 0x1c1f ;  /* 0x007c1f0013027f89 */ /* 0x00246400000e0000 */
.L_x_1084:
[----:B------:R-:W5:Y:S02]  /*24830*/  LDL R3, [R1+0x54] ;  /* 0x0000540001037983 */ /* 0x000f640000100800 */
[----:B-----5:R-:W-:-:S13]  /*24840*/  LOP3.LUT P0, RZ, R3, 0x2, RZ, 0xc0, !PT ;  /* 0x0000000203ff7812 */ /* 0x020fda000780c0ff */
[----:B------:R-:W-:Y:S05]  /*24850*/  @P0 BRA `(.L_x_999) ;  /* 0x00000db000000947 */ /* 0x000fea0003800000 */
[----:B------:R-:W5:Y:S01]  /*24860*/  LDL R3, [R1+0x24] ;  /* 0x0000240001037983 */ /* 0x000f620000100800 */
[----:B------:R-:W-:Y:S02]  /*24870*/  ISETP.GE.AND P4, PT, R4, c[0x0][0x3c8], PT ;  /* 0x0000f20004007a0c */ /* 0x000fe40003f86270 */
[----:B------:R-:W-:Y:S02]  /*24880*/  ISETP.GE.AND P5, PT, R9, c[0x0][0x3c8], PT ;  /* 0x0000f20009007a0c */ /* 0x000fe40003fa6270 */
[----:B------:R-:W-:Y:S02]  /*24890*/  ISETP.GE.AND P3, PT, R0, c[0x0][0x3c8], PT ;  /* 0x0000f20000007a0c */ /* 0x000fe40003f66270 */
[----:B------:R-:W-:Y:S02]  /*248a0*/  ISETP.GE.AND P2, PT, R5, c[0x0][0x3c8], PT ;  /* 0x0000f20005007a0c */ /* 0x000fe40003f46270 */
[----:B-----5:R-:W-:-:S13]  /*248b0*/  ISETP.GE.AND P0, PT, R3, c[0x0][0x3c8], PT ;  /* 0x0000f20003007a0c */ /* 0x020fda0003f06270 */
[----:B-1----:R-:W-:-:S04]  /*248c0*/  @!P0 LEA R10, P1, R3, R2, 0x2 ;  /* 0x00000002030a8211 */ /* 0x002fc800078210ff */
[----:B---3--:R-:W-:Y:S02]  /*248d0*/  @!P0 LEA.HI.X R11, R3, R12, R18, 0x2, P1 ;  /* 0x0000000c030b8211 */ /* 0x008fe400008f1412 */
[-C--:B------:R-:W-:Y:S02]  /*248e0*/  @!P4 LEA R18, P6, R4, R2.reuse, 0x2 ;  /* 0x000000020412c211 */ /* 0x080fe400078c10ff */
[----:B------:R-:W-:Y:S01]  /*248f0*/  ISETP.GE.AND P1, PT, R8, c[0x0][0x3c8], PT ;  /* 0x0000f20008007a0c */ /* 0x000fe20003f26270 */
[----:B------:R1:W-:Y:S01]  /*24900*/  @!P0 ST.E.64 [R10.64], R34 ;  /* 0x000000220a008985 */ /* 0x0003e2000c101b08 */
[----:B------:R-:W-:-:S04]  /*24910*/  @!P5 LEA R20, P0, R9, R2, 0x2 ;  /* 0x000000020914d211 */ /* 0x000fc800078010ff */
[----:B------:R-:W-:-:S05]  /*24920*/  @!P5 LEA.HI.X R21, R9, R12, R21, 0x2, P0 ;  /* 0x0000000c0915d211 */ /* 0x000fca00000f1415 */
[----:B------:R-:W-:Y:S01]  /*24930*/  P2R R3, PR, RZ, 0x40 ;  /* 0x00000040ff037803 */ /* 0x000fe20000000000 */
[----:B------:R3:W-:Y:S01]  /*24940*/  @!P5 ST.E.64 [R20.64], R62 ;  /* 0x0000003e1400d985 */ /* 0x0007e2000c101b08 */
[C---:B------:R-:W-:Y:S02]  /*24950*/  @!P3 LEA R16, P6, R0.reuse, R2, 0x2 ;  /* 0x000000020010b211 */ /* 0x040fe400078c10ff */
[----:B------:R-:W-:Y:S02]  /*24960*/  ISETP.NE.AND P0, PT, R3, RZ, PT ;  /* 0x000000ff0300720c */ /* 0x000fe40003f05270 */
[-C--:B------:R-:W-:Y:S02]  /*24970*/  @!P3 LEA.HI.X R17, R0, R12.reuse, R22, 0x2, P6 ;  /* 0x0000000c0011b211 */ /* 0x080fe400030f1416 */
[----:B--2-4-:R-:W-:Y:S02]  /*24980*/  @!P4 LEA.HI.X R19, R4, R12, R23, 0x2, P0 ;  /* 0x0000000c0413c211 */ /* 0x014fe400000f1417 */
[----:B------:R-:W-:-:S02]  /*24990*/  ISETP.GE.AND P0, PT, R7, c[0x0][0x3c8], PT ;  /* 0x0000f20007007a0c */ /* 0x000fc40003f06270 */
[C---:B------:R-:W-:Y:S01]  /*249a0*/  @!P2 LEA R14, P6, R5.reuse, R2, 0x2 ;  /* 0x00000002050ea211 */ /* 0x040fe200078c10ff */
[----:B------:R3:W-:Y:S03]  /*249b0*/  @!P4 ST.E.64 [R18.64], R60 ;  /* 0x0000003c1200c985 */ /* 0x0007e6000c101b08 */
[----:B------:R-:W-:Y:S01]  /*249c0*/  @!P2 LEA.HI.X R15, R5, R12, R24, 0x2, P6 ;  /* 0x0000000c050fa211 */ /* 0x000fe200030f1418 */
[----:B------:R3:W-:Y:S01]  /*249d0*/  @!P3 ST.E.64 [R16.64], R58 ;  /* 0x0000003a1000b985 */ /* 0x0007e2000c101b08 */
[----:B-1----:R-:W-:-:S03]  /*249e0*/  @!P1 LEA R10, P6, R8, R2, 0x2 ;  /* 0x00000002080a9211 */ /* 0x002fc600078c10ff */
        /* <DEDUP_REMOVED lines=12> */
.L_x_984:
[----:B------:R-:W2:Y:S04]  /*24ab0*/  LDL.LU R3, [R1+0x5c] ;  /* 0x00005c0001037983 */ /* 0x000ea80000300800 */
[----:B------:R-:W3:Y:S01]  /*24ac0*/  LDL R8, [R1+0x64] ;  /* 0x0000640001087983 */ /* 0x000ee20000100800 */
[----:B------:R-:W-:Y:S01]  /*24ad0*/  ISETP.NE.U32.AND P0, PT, RZ, c[0x0][0x508], PT ;  /* 0x00014200ff007a0c */ /* 0x000fe20003f05070 */
[----:B------:R-:W-:Y:S01]  /*24ae0*/  IMAD.MOV.U32 R6, RZ, RZ, 0x4 ;  /* 0x00000004ff067424 */ /* 0x000fe200078e00ff */
[----:B------:R-:W-:Y:S01]  /*24af0*/  ISETP.NE.U32.AND P2, PT, RZ, c[0x0][0x500], PT ;  /* 0x00014000ff007a0c */ /* 0x000fe20003f45070 */
[----:B------:R-:W-:Y:S01]  /*24b00*/  IMAD.MOV.U32 R20, RZ, RZ, c[0x0][0x388] ;  /* 0x0000e200ff147624 */ /* 0x000fe200078e00ff */
[----:B------:R-:W-:Y:S01]  /*24b10*/  ISETP.NE.AND.EX P0, PT, RZ, c[0x0][0x50c], PT, P0 ;  /* 0x00014300ff007a0c */ /* 0x000fe20003f05300 */
[----:B------:R-:W-:Y:S01]  /*24b20*/  IMAD.MOV.U32 R2, RZ, RZ, RZ ;  /* 0x000000ffff027224 */ /* 0x000fe200078e00ff */
[----:B------:R-:W-:Y:S01]  /*24b30*/  ISETP.NE.AND.EX P2, PT, RZ, c[0x0][0x504], PT, P2 ;  /* 0x00014100ff007a0c */ /* 0x000fe20003f45320 */
[----:B---3--:R-:W-:-:S10]  /*24b40*/  IMAD.WIDE R4, R8, R6, c[0x0][0x500] ;  /* 0x0001400008047625 */ /* 0x008fd400078e0206 */
[----:B------:R-:W-:Y:S02]  /*24b50*/  @P0 IMAD.WIDE R6, R8, R6, c[0x0][0x508] ;  /* 0x0001420008060625 */ /* 0x000fe400078e0206 */
        /* <DEDUP_REMOVED lines=9> */
.L_x_1012:
[----:B------:R-:W-:Y:S01]  /*24bf0*/  ISETP.GT.AND P0, PT, R71, 0x7f, PT ;  /* 0x0000007f4700780c */ /* 0x000fe20003f04270 */
[----:B------:R-:W-:Y:S01]  /*24c00*/  BSSY B0, `(.L_x_1013) ;  /* 0x0000038000007945 */ /* 0x000fe20003800000 */
[----:B------:R-:W-:Y:S02]  /*24c10*/  SHF.R.S32.HI R3, RZ, 0x1f, R8 ;  /* 0x0000001fff037819 */ /* 0x000fe40000011408 */
[----:B-----5:R-:W-:-:S02]  /*24c20*/  SHF.R.S32.HI R18, RZ, 0x1f, R2 ;  /* 0x0000001fff127819 */ /* 0x020fc40000011402 */
[----:B------:R-:W-:Y:S02]  /*24c30*/  SEL R10, R8, RZ, !P2 ;  /* 0x000000ff080a7207 */ /* 0x000fe40005000000 */
[----:B------:R-:W-:-:S05]  /*24c40*/  SEL R21, R3, RZ, !P2 ;  /* 0x000000ff03157207 */ /* 0x000fca0005000000 */
[----:B------:R-:W-:Y:S05]  /*24c50*/  @P0 BRA `(.L_x_1014) ;  /* 0x0000032000000947 */ /* 0x000fea0003800000 */
[----:B-1----:R-:W2:Y:S01]  /*24c60*/  LDL R4, [R1+0x48] ;  /* 0x0000480001047983 */ /* 0x002ea20000100800 */
        /* <DEDUP_REMOVED lines=49> */
.L_x_1014:
[----:B------:R-:W-:Y:S05]  /*24f80*/  BSYNC B0 ;  /* 0x0000000000007941 */ /* 0x000fea0003800000 */
.L_x_1013:
[----:B------:R-:W-:-:S13]  /*24f90*/  ISETP.GT.AND P0, PT, R19, 0x1, PT ;  /* 0x000000011300780c */ /* 0x000fda0003f04270 */
[----:B------:R-:W-:Y:S05]  /*24fa0*/  @P0 BRA `(.L_x_999) ;  /* 0x0000066000000947 */ /* 0x000fea0003800000 */
[----:B------:R-:W2:Y:S04]  /*24fb0*/  LDL.LU R8, [R1+0x50] ;  /* 0x0000500001087983 */ /* 0x000ea80000300800 */
[----:B------:R-:W3:Y:S01]  /*24fc0*/  LDL.LU R9, [R1+0x48] ;  /* 0x0000480001097983 */ /* 0x000ee20000300800 */
[----:B-1----:R-:W-:Y:S01]  /*24fd0*/  MOV R4, c[0x0][0x4e8] ;  /* 0x00013a0000047a02 */ /* 0x002fe20000000f00 */
[----:B------:R-:W-:Y:S01]  /*24fe0*/  IMAD R3, R18, c[0x0][0x3a0], RZ ;  /* 0x0000e80012037a24 */ /* 0x000fe200078e02ff */
[----:B------:R-:W-:Y:S01]  /*24ff0*/  ISETP.GE.AND P2, PT, R0, c[0x0][0x3c8], PT ;  /* 0x0000f20000007a0c */ /* 0x000fe20003f46270 */
[----:B------:R-:W-:Y:S01]  /*25000*/  IMAD R6, R21, c[0x0][0x3f0], RZ ;  /* 0x0000fc0015067a24 */ /* 0x000fe200078e02ff */
[----:B------:R-:W-:Y:S01]  /*25010*/  ISETP.NE.AND P0, PT, R4, 0x1, PT ;  /* 0x000000010400780c */ /* 0x000fe20003f05270 */
[----:B------:R-:W-:-:S04]  /*25020*/  IMAD.WIDE.U32 R4, R2, c[0x0][0x3a0], RZ ;  /* 0x0000e80002047a25 */ /* 0x000fc800078e00ff */
[----:B------:R-:W-:-:S05]  /*25030*/  IMAD R2, R2, c[0x0][0x3a4], R3 ;  /* 0x0000e90002027a24 */ /* 0x000fca00078e0203 */
[----:B------:R-:W-:-:S05]  /*25040*/  IADD3 R5, R5, R2, RZ ;  /* 0x0000000205057210 */ /* 0x000fca0007ffe0ff */
[----:B--2---:R-:W-:Y:S01]  /*25050*/  IMAD.WIDE.U32 R4, R8, c[0x0][0x3e8], R4 ;  /* 0x0000fa0008047a25 */ /* 0x004fe200078e0004 */
[----:B---3--:R-:W-:-:S03]  /*25060*/  IADD3 R3, R26, R9, RZ ;  /* 0x000000091a037210 */ /* 0x008fc60007ffe0ff */
        /* <DEDUP_REMOVED lines=23> */
[----:B------:R1:W2:Y:S02]  /*251e0*/  SHFL.IDX PT, R8, R6, RZ, 0x181f ;  /* 0x00181fff06087589 */ /* 0x0002a400000e0000 */
.L_x_1085:
[----:B------:R-:W-:Y:S05]  /*251f0*/  BRA.DIV ~URZ, `(.L_x_1016) ;  /* 0x00002d027f007947 */ /* 0x000fea000b800000 */
[----:B------:R3:W4:Y:S02]  /*25200*/  SHFL.IDX PT, R2, R7, RZ, 0x181f ;  /* 0x00181fff07027589 */ /* 0x00072400000e0000 */
.L_x_1086:
        /* <DEDUP_REMOVED lines=8> */
.L_x_1087:
[----:B------:R-:W-:-:S04]  /*25290*/  IADD3 R3, R4, 0x10, RZ ;  /* 0x0000001004037810 */ /* 0x000fc80007ffe0ff */
[----:B------:R-:W-:-:S13]  /*252a0*/  ISETP.GE.OR P0, PT, R3, R5, P2 ;  /* 0x000000050300720c */ /* 0x000fda0001706670 */
[----:B--2---:R-:W-:-:S04]  /*252b0*/  @!P0 LEA R2, P1, R0, R2, 0x1 ;  /* 0x0000000200028211 */ /* 0x004fc800078208ff */
[----:B-1----:R-:W-:-:S05]  /*252c0*/  @!P0 LEA.HI.X R3, R0, R8, R70, 0x1, P1 ;  /* 0x0000000800038211 */ /* 0x002fca00008f0c46 */
[----:B------:R1:W-:Y:S01]  /*252d0*/  @!P0 ST.E.128 [R2.64], RZ ;  /* 0x000000ff02008985 */ /* 0x0003e2000c101d08 */
[----:B------:R-:W-:Y:S05]  /*252e0*/  BRA.DIV ~URZ, `(.L_x_1018) ;  /* 0x00002d527f007947 */ /* 0x000fea000b800000 */
[----:B------:R2:W1:Y:S02]  /*252f0*/  SHFL.IDX PT, R8, R6, 0x2, 0x181f ;  /* 0x00581f0006087f89 */ /* 0x00046400000e0000 */
.L_x_1088:
[----:B------:R-:W-:Y:S05]  /*25300*/  BRA.DIV ~URZ, `(.L_x_1019) ;  /* 0x00002da27f007947 */ /* 0x000fea000b800000 */
[----:B-1----:R1:W2:Y:S02]  /*25310*/  SHFL.IDX PT, R2, R7, 0x2, 0x181f ;  /* 0x00581f0007027f89 */ /* 0x0022a400000e0000 */
.L_x_1089:
        /* <DEDUP_REMOVED lines=8> */
.L_x_1090:
[----:B------:R-:W-:-:S04]  /*253a0*/  IADD3 R3, R4, 0x30, RZ ;  /* 0x0000003004037810 */ /* 0x000fc80007ffe0ff */
[----:B------:R-:W-:-:S13]  /*253b0*/  ISETP.GE.OR P0, PT, R3, R5, P2 ;  /* 0x000000050300720c */ /* 0x000fda0001706670 */
[----:B--2---:R-:W-:-:S04]  /*253c0*/  @!P0 LEA R2, P1, R0, R2, 0x1 ;  /* 0x0000000200028211 */ /* 0x004fc800078208ff */
[----:B------:R-:W-:-:S05]  /*253d0*/  @!P0 LEA.HI.X R3, R0, R8, R70, 0x1, P1 ;  /* 0x0000000800038211 */ /* 0x000fca00008f0c46 */
[----:B------:R2:W-:Y:S01]  /*253e0*/  @!P0 ST.E.128 [R2.64], RZ ;  /* 0x000000ff02008985 */ /* 0x0005e2000c101d08 */
[----:B------:R-:W-:Y:S05]  /*253f0*/  BRA.DIV ~URZ, `(.L_x_1021) ;  /* 0x00002df27f007947 */ /* 0x000fea000b800000 */
[----:B------:R1:W2:Y:S02]  /*25400*/  SHFL.IDX PT, R8, R6, 0x4, 0x181f ;  /* 0x00981f0006087f89 */ /* 0x0002a400000e0000 */
.L_x_1091:
[----:B------:R-:W-:Y:S05]  /*25410*/  BRA.DIV ~URZ, `(.L_x_1022) ;  /* 0x00002e427f007947 */ /* 0x000fea000b800000 */
[----:B--2---:R2:W1:Y:S02]  /*25420*/  SHFL.IDX PT, R2, R7, 0x4, 0x181f ;  /* 0x00981f0007027f89 */ /* 0x00446400000e0000 */
.L_x_1092:
        /* <DEDUP_REMOVED lines=8> */
.L_x_1093:
[----:B------:R-:W-:-:S04]  /*254b0*/  IADD3 R3, R4, 0x50, RZ ;  /* 0x0000005004037810 */ /* 0x000fc80007ffe0ff */
[----:B------:R-:W-:-:S13]  /*254c0*/  ISETP.GE.OR P0, PT, R3, R5, P2 ;  /* 0x000000050300720c */ /* 0x000fda0001706670 */
[----:B---3--:R-:W-:-:S04]  /*254d0*/  @!P0 LEA R2, P1, R0, R2, 0x1 ;  /* 0x0000000200028211 */ /* 0x008fc800078208ff */
[----:B--2---:R-:W-:-:S05]  /*254e0*/  @!P0 LEA.HI.X R3, R0, R8, R70, 0x1, P1 ;  /* 0x0000000800038211 */ /* 0x004fca00008f0c46 */
[----:B------:R2:W-:Y:S01]  /*254f0*/  @!P0 ST.E.128 [R2.64], RZ ;  /* 0x000000ff02008985 */ /* 0x0005e2000c101d08 */
[----:B------:R-:W-:Y:S05]  /*25500*/  BRA.DIV ~URZ, `(.L_x_1024) ;  /* 0x00002e927f007947 */ /* 0x000fea000b800000 */
[----:B------:R3:W1:Y:S02]  /*25510*/  SHFL.IDX PT, R8, R6, 0x6, 0x181f ;  /* 0x00d81f0006087f89 */ /* 0x00066400000e0000 */
.L_x_1094:
[----:B------:R-:W-:Y:S05]  /*25520*/  BRA.DIV ~URZ, `(.L_x_1025) ;  /* 0x00002ee27f007947 */ /* 0x000fea000b800000 */
[----:B--2---:R2:W3:Y:S02]  /*25530*/  SHFL.IDX PT, R2, R7, 0x6, 0x181f ;  /* 0x00d81f0007027f89 */ /* 0x0044e400000e0000 */
.L_x_1095:
        /* <DEDUP_REMOVED lines=8> */
.L_x_1096:
[----:B------:R-:W-:-:S04]  /*255c0*/  IADD3 R4, R4, 0x70, RZ ;  /* 0x0000007004047810 */ /* 0x000fc80007ffe0ff */
[----:B------:R-:W-:-:S13]  /*255d0*/  ISETP.GE.OR P0, PT, R4, R5, P2 ;  /* 0x000000050400720c */ /* 0x000fda0001706670 */
[----:B----4-:R-:W-:-:S04]  /*255e0*/  @!P0 LEA R2, P1, R0, R2, 0x1 ;  /* 0x0000000200028211 */ /* 0x010fc800078208ff */
[----:B---3--:R-:W-:-:S05]  /*255f0*/  @!P0 LEA.HI.X R3, R0, R6, R70, 0x1, P1 ;  /* 0x0000000600038211 */ /* 0x008fca00008f0c46 */
[----:B------:R3:W-:Y:S04]  /*25600*/  @!P0 ST.E.128 [R2.64], RZ ;  /* 0x000000ff02008985 */ /* 0x0007e8000c101d08 */
.L_x_999:
[----:B------:R-:W-:Y:S05]  /*25610*/  BSYNC B1 ;  /* 0x0000000000017941 */ /* 0x000fea0003800000 */
.L_x_983:
        /* <DEDUP_REMOVED lines=9> */
[----:B------:R-:W-:Y:S01]  /*256b0*/  LOP3.LUT R14, R71, 0x1f, RZ, 0xc0, !PT ;  /* 0x0000001f470e7812 */ /* 0x000fe200078ec0ff */
[----:B-1----:R-:W-:-:S03]  /*256c0*/  IMAD.MOV.U32 R7, RZ, RZ, RZ ;  /* 0x000000ffff077224 */ /* 0x002fc600078e00ff */
[----:B------:R-:W-:Y:S01]  /*256d0*/  ISETP.NE.AND P6, PT, R14, 0x1f, PT ;  /* 0x0000001f0e00780c */ /* 0x000fe20003fc5270 */
[----:B------:R-:W-:Y:S10]  /*256e0*/  BRA.DIV ~URZ, `(.L_x_1028) ;  /* 0x00002e627f007947 */ /* 0x000ff4000b800000 */
[----:B------:R1:W2:Y:S02]  /*256f0*/  SHFL.IDX PT, R9, R45, RZ, 0x1f ;  /* 0x00001fff2d097589 */ /* 0x0002a400000e0000 */
.L_x_1097:
[----:B------:R-:W-:Y:S05]  /*25700*/  BRA.DIV ~URZ, `(.L_x_1029) ;  /* 0x00002eb27f007947 */ /* 0x000fea000b800000 */
[----:B------:R3:W1:Y:S02]  /*25710*/  SHFL.IDX PT, R8, R45, 0x1, 0x1f ;  /* 0x00201f002d087f89 */ /* 0x00066400000e0000 */
.L_x_1098:
        /* <DEDUP_REMOVED lines=19> */
.L_x_1099:
        /* <DEDUP_REMOVED lines=16> */
.L_x_1100:
[----:B----4-:R-:W-:Y:S01]  /*25950*/  IMAD R0, R0, c[0x0][0x538], RZ ;  /* 0x00014e0000007a24 */ /* 0x010fe200078e02ff */
[----:B------:R-:W-:Y:S04]  /*25960*/  BSSY B1, `(.L_x_1032) ;  /* 0x00000ce000017945 */ /* 0x000fe80003800000 */
[----:B-1----:R-:W-:-:S04]  /*25970*/  IADD3 R8, R0, R8, RZ ;  /* 0x0000000800087210 */ /* 0x002fc80007ffe0ff */
[----:B--2---:R-:W-:-:S13]  /*25980*/  ISETP.GT.AND P0, PT, R8, R9, PT ;  /* 0x000000090800720c */ /* 0x004fda0003f04270 */
[----:B------:R-:W-:Y:S05]  /*25990*/  @P0 BRA `(.L_x_1033) ;  /* 0x0000025000000947 */ /* 0x000fea0003800000 */
.L_x_1037:
        /* <DEDUP_REMOVED lines=17> */
.L_x_1101:
        /* <DEDUP_REMOVED lines=16> */
.L_x_1102:
[----:B--2---:R-:W-:-:S05]  /*25bb0*/  IMAD R0, R0, c[0x0][0x538], RZ ;  /* 0x00014e0000007a24 */ /* 0x004fca00078e02ff */
[----:B------:R-:W-:-:S04]  /*25bc0*/  IADD3 R8, R0, R8, RZ ;  /* 0x0000000800087210 */ /* 0x000fc80007ffe0ff */
[----:B------:R-:W-:-:S13]  /*25bd0*/  ISETP.GT.AND P0, PT, R8, R9, PT ;  /* 0x000000090800720c */ /* 0x000fda0003f04270 */
[----:B-1----:R-:W-:Y:S05]  /*25be0*/  @!P0 BRA `(.L_x_1037) ;  /* 0xfffffdb000008947 */ /* 0x002fea000383ffff */
.L_x_1033:
[----:B------:R-:W-:-:S05]  /*25bf0*/  IADD3 R8, -R0, R8, RZ ;  /* 0x0000000800087210 */ /* 0x000fca0007ffe1ff */
[----:B------:R-:W-:-:S05]  /*25c00*/  IMAD R0, R4, c[0x0][0x538], R8 ;  /* 0x00014e0004007a24 */ /* 0x000fca00078e0208 */
[----:B------:R-:W-:Y:S01]  /*25c10*/  ISETP.GT.AND P0, PT, R0, R9, PT ;  /* 0x000000090000720c */ /* 0x000fe20003f04270 */
[----:B------:R-:W-:-:S12]  /*25c20*/  BRA.DIV ~URZ, `(.L_x_1038) ;  /* 0x00002df27f007947 */ /* 0x000fd8000b800000 */
[----:B------:R-:W-:-:S03]  /*25c30*/  VOTE.ANY R5, PT, !P0 ;  /* 0x0000000000057806 */ /* 0x000fc600040e0100 */
.L_x_1103:
[----:B------:R-:W2:Y:S01]  /*25c40*/  LDL.LU R2, [R1+0x64] ;  /* 0x0000640001027983 */ /* 0x000ea20000300800 */
[----:B------:R-:W2:Y:S02]  /*25c50*/  POPC R0, R5 ;  /* 0x0000000500007309 */ /* 0x000ea40000000000 */
[----:B--2---:R-:W-:-:S05]  /*25c60*/  IADD3 R2, R0, R2, RZ ;  /* 0x0000000200027210 */ /* 0x004fca0007ffe0ff */
[----:B------:R1:W-:Y:S01]  /*25c70*/  STL [R1+0x64], R2 ;  /* 0x0000640201007387 */ /* 0x0003e20000100800 */
[----:B------:R-:W-:Y:S05]  /*25c80*/  BRA.DIV ~URZ, `(.L_x_1039) ;  /* 0x00002de27f007947 */ /* 0x000fea000b800000 */
[----:B------:R2:W4:Y:S04]  /*25c90*/  SHFL.IDX PT, R12, R6, R0, 0x1f ;  /* 0x00001f00060c7589 */ /* 0x00052800000e0000 */
[----:B------:R2:W1:Y:S02]  /*25ca0*/  SHFL.IDX PT, R7, R7, R0, 0x1f ;  /* 0x00001f0007077589 */ /* 0x00046400000e0000 */
.L_x_1104:
[----:B------:R-:W-:Y:S01]  /*25cb0*/  ISETP.NE.AND P0, PT, R5, RZ, PT ;  /* 0x000000ff0500720c */ /* 0x000fe20003f05270 */
[----:B------:R-:W-:-:S12]  /*25cc0*/  BSSY B0, `(.L_x_1040) ;  /* 0x0000005000007945 */ /* 0x000fd80003800000 */
[----:B------:R-:W-:Y:S05]  /*25cd0*/  @!P0 BRA `(.L_x_1041) ;  /* 0x0000003000008947 */ /* 0x000fea0003800000 */
[----:B--2---:R-:W-:Y:S01]  /*25ce0*/  IADD3 R0, R0, -0x1, RZ ;  /* 0xffffffff00007810 */ /* 0x004fe20007ffe0ff */
[----:B------:R-:W-:Y:S05]  /*25cf0*/  BRA.DIV ~URZ, `(.L_x_1042) ;  /* 0x00002e427f007947 */ /* 0x000fea000b800000 */
[----:B------:R2:W3:Y:S02]  /*25d00*/  SHFL.IDX PT, R13, R4, R0, 0x1f ;  /* 0x00001f00040d7589 */ /* 0x0004e400000e0000 */
.L_x_1041:
[----:B------:R-:W-:Y:S05]  /*25d10*/  BSYNC B0 ;  /* 0x0000000000007941 */ /* 0x000fea0003800000 */
.L_x_1040:
        /* <DEDUP_REMOVED lines=68> */
.L_x_1044:
        /* <DEDUP_REMOVED lines=68> */
.L_x_1045:
[----:B------:R-:W-:Y:S05]  /*265a0*/  BSYNC B0 ;  /* 0x0000000000007941 */ /* 0x000fea0003800000 */
.L_x_1043:
[----:B------:R-:W-:-:S04]  /*265b0*/  LOP3.LUT R2, RZ, R2, RZ, 0x33, !PT ;  /* 0x00000002ff027212 */ /* 0x000fc800078e33ff */
[----:B-1----:R-:W-:-:S05]  /*265c0*/  IADD3 R0, R2, R12, RZ ;  /* 0x0000000c02007210 */ /* 0x002fca0007ffe0ff */
[----:B------:R1:W-:Y:S01]  /*265d0*/  STL [R1+0x5c], R0 ;  /* 0x00005c0001007387 */ /* 0x0003e20000100800 */
[----:B------:R-:W-:Y:S05]  /*265e0*/  BRA `(.L_x_1046) ;  /* 0x0000005000007947 */ /* 0x000fea0003800000 */
.L_x_1034:
[----:B------:R-:W-:Y:S01]  /*265f0*/  MOV R0, c[0x0][0x53c] ;  /* 0x00014f0000007a02 */ /* 0x000fe20000000f00 */
[----:B------:R1:W-:Y:S04]  /*26600*/  STL [R1+0x58], R9 ;  /* 0x0000580901007387 */ /* 0x0003e80000100800 */
[----:B------:R1:W-:Y:S04]  /*26610*/  STL [R1+0x5c], RZ ;  /* 0x00005cff01007387 */ /* 0x0003e80000100800 */
[----:B------:R1:W-:Y:S04]  /*26620*/  STL [R1+0x60], RZ ;  /* 0x000060ff01007387 */ /* 0x0003e80000100800 */
[----:B------:R1:W-:Y:S02]  /*26630*/  STL [R1+0x64], R0 ;  /* 0x0000640001007387 */ /* 0x0003e40000100800 */
.L_x_1046:
[----:B------:R-:W-:Y:S05]  /*26640*/  BSYNC B1 ;  /* 0x0000000000017941 */ /* 0x000fea0003800000 */
.L_x_1032:
        /* <DEDUP_REMOVED lines=9> */
.L_x_1027:
[----:B-1----:R-:W3:Y:S02]  /*266e0*/  LDL R0, [R1+0x64] ;  /* 0x0000640001007983 */ /* 0x002ee40000100800 */
[----:B---3--:R-:W-:-:S13]  /*266f0*/  ISETP.GE.AND P0, PT, R0, c[0x0][0x53c], PT ;  /* 0x00014f0000007a0c */ /* 0x008fda0003f06270 */
[----:B--2-4-:R-:W-:Y:S01]  /*26700*/  @P0 CALL.REL.NOINC `(.L_x_1047) ;  /* 0x0000001000000944 */ /* 0x014fe20003c00000 */
[----:B------:R-:W-:Y:S05]  /*26710*/  BRA `(.L_x_1048) ;  /* 0xfffdafc000007947 */ /* 0x000fea000383ffff */
.L_x_1047:
[----:B------:R-:W-:Y:S05]  /*26720*/  EXIT ;  /* 0x000000000000794d */ /* 0x000fea0003800000 */
.L_x_779:
[----:B------:R-:W-:Y:S01]  /*26730*/  IMAD.MOV.U32 R0, RZ, RZ, R5 ;  /* 0x000000ffff007224 */ /* 0x000fe200078e0005 */
[----:B------:R-:W-:Y:S02]  /*26740*/  MOV R2, 0x1 ;  /* 0x0000000100027802 */ /* 0x000fe40000000f00 */
[----:B------:R-:W-:Y:S02]  /*26750*/  MOV R3, 0x26770 ;  /* 0x0002677000037802 */ /* 0x000fe40000000f00 */
[----:B------:R-:W-:Y:S05]  /*26760*/  CALL.REL.NOINC `($__internal_14_$__cuda_sm70_shflsync_up_p) ;  /* 0x000024e000007944 */ /* 0x000fea0003c00000 */
[----:B------:R-:W-:Y:S01]  /*26770*/  MOV R0, R4 ;  /* 0x0000000400007202 */ /* 0x000fe20000000f00 */
[----:B------:R-:W-:Y:S05]  /*26780*/  BRA `(.L_x_1049) ;  /* 0xfffd9cd000007947 */ /* 0x000fea000383ffff */
.L_x_780:
[----:B------:R-:W-:Y:S01]  /*26790*/  IMAD.MOV.U32 R0, RZ, RZ, R5 ;  /* 0x000000ffff007224 */ /* 0x000fe200078e0005 */
[----:B------:R-:W-:Y:S02]  /*267a0*/  MOV R2, 0x2 ;  /* 0x0000000200027802 */ /* 0x000fe40000000f00 */
[----:B------:R-:W-:Y:S02]  /*267b0*/  MOV R3, 0x267d0 ;  /* 0x000267d000037802 */ /* 0x000fe40000000f00 */
[----:B------:R-:W-:Y:S05]  /*267c0*/  CALL.REL.NOINC `($__internal_14_$__cuda_sm70_shflsync_up_p) ;  /* 0x0000248000007944 */ /* 0x000fea0003c00000 */
[----:B------:R-:W-:Y:S01]  /*267d0*/  SEL R0, R4, RZ, P4 ;  /* 0x000000ff04007207 */ /* 0x000fe20002000000 */
[----:B------:R-:W-:Y:S01]  /*267e0*/  IMAD.MOV.U32 R2, RZ, RZ, 0x4 ;  /* 0x00000004ff027424 */ /* 0x000fe200078e00ff */
[----:B------:R-:W-:-:S03]  /*267f0*/  MOV R3, 0x26820 ;  /* 0x0002682000037802 */ /* 0x000fc60000000f00 */
[----:B------:R-:W-:Y:S02]  /*26800*/  IMAD.IADD R0, R5, 0x1, R0 ;  /* 0x0000000105007824 */ /* 0x000fe400078e0200 */
        /* <DEDUP_REMOVED lines=13> */
[----:B------:R-:W-:Y:S02]  /*268e0*/  MOV R3, 0x1f ;  /* 0x0000001f00037802 */ /* 0x000fe40000000f00 */
[----:B------:R-:W-:Y:S01]  /*268f0*/  MOV R2, 0x26930 ;  /* 0x0002693000027802 */ /* 0x000fe20000000f00 */
[----:B------:R-:W-:-:S04]  /*26900*/  IMAD.IADD R4, R0, 0x1, R4 ;  /* 0x0000000100047824 */ /* 0x000fc800078e0204 */
[----:B------:R-:W-:Y:S02]  /*26910*/  IMAD.MOV.U32 R11, RZ, RZ, R4 ;  /* 0x000000ffff0b7224 */ /* 0x000fe400078e0004 */
[----:B------:R-:W-:Y:S05]  /*26920*/  CALL.REL.NOINC `($__internal_13_$__cuda_sm70_shflsync_idx_p) ;  /* 0x000022d000007944 */ /* 0x000fea0003c00000 */
[----:B------:R-:W-:Y:S01]  /*26930*/  MOV R0, R10 ;  /* 0x0000000a00007202 */ /* 0x000fe20000000f00 */
[----:B------:R-:W-:Y:S05]  /*26940*/  BRA `(.L_x_1050) ;  /* 0xfffd9c1000007947 */ /* 0x000fea000383ffff */
.L_x_782:
[----:B------:R-:W-:Y:S02]  /*26950*/  SEL R0, RZ, 0x1, P0 ;  /* 0x00000001ff007807 */ /* 0x000fe40000000000 */
[----:B------:R-:W-:Y:S02]  /*26960*/  MOV R2, 0x26980 ;  /* 0x0002698000027802 */ /* 0x000fe40000000f00 */
[----:B------:R-:W-:Y:S05]  /*26970*/  CALL.REL.NOINC `($__internal_15_$__cuda_sm70_votesync_ballot) ;  /* 0x0000234000007944 */ /* 0x000fea0003c00000 */
[----:B------:R-:W-:Y:S01]  /*26980*/  MOV R6, R0 ;  /* 0x0000000000067202 */ /* 0x000fe20000000f00 */
[----:B------:R-:W-:Y:S05]  /*26990*/  BRA `(.L_x_1051) ;  /* 0xfffd9c5000007947 */ /* 0x000fea000383ffff */
.L_x_783:
[----:B------:R-:W-:Y:S01]  /*269a0*/  IMAD.MOV.U32 R11, RZ, RZ, R9 ;  /* 0x000000ffff0b7224 */ /* 0x000fe200078e0009 */
[----:B------:R-:W-:Y:S01]  /*269b0*/  MOV R10, R0 ;  /* 0x00000000000a7202 */ /* 0x000fe20000000f00 */
[----:B------:R-:W-:Y:S01]  /*269c0*/  IMAD.MOV.U32 R3, RZ, RZ, 0x1f ;  /* 0x0000001fff037424 */ /* 0x000fe200078e00ff */
[----:B-1----:R-:W-:Y:S02]  /*269d0*/  MOV R2, 0x269f0 ;  /* 0x000269f000027802 */ /* 0x002fe40000000f00 */
[----:B------:R-:W-:Y:S05]  /*269e0*/  CALL.REL.NOINC `($__internal_13_$__cuda_sm70_shflsync_idx_p) ;  /* 0x0000221000007944 */ /* 0x000fea0003c00000 */
[----:B------:R-:W-:Y:S01]  /*269f0*/  IMAD.MOV.U32 R13, RZ, RZ, R10 ;  /* 0x000000ffff0d7224 */ /* 0x000fe200078e000a */
[----:B------:R-:W-:Y:S01]  /*26a00*/  MOV R11, R8 ;  /* 0x00000008000b7202 */ /* 0x000fe20000000f00 */
[----:B------:R-:W-:Y:S01]  /*26a10*/  IMAD.MOV.U32 R5, RZ, RZ, RZ ;  /* 0x000000ffff057224 */ /* 0x000fe200078e00ff */
[----:B------:R-:W-:Y:S01]  /*26a20*/  MOV R10, R0 ;  /* 0x00000000000a7202 */ /* 0x000fe20000000f00 */
[----:B------:R-:W-:Y:S01]  /*26a30*/  IMAD.MOV.U32 R3, RZ, RZ, 0x1f ;  /* 0x0000001fff037424 */ /* 0x000fe200078e00ff */
[----:B------:R-:W-:-:S02]  /*26a40*/  MOV R2, 0x26a60 ;  /* 0x00026a6000027802 */ /* 0x000fc40000000f00 */
[----:B------:R-:W-:Y:S05]  /*26a50*/  CALL.REL.NOINC `($__internal_13_$__cuda_sm70_shflsync_idx_p) ;  /* 0x000021a000007944 */ /* 0x000fea0003c00000 */
[----:B------:R-:W-:Y:S01]  /*26a60*/  MOV R9, R10 ;  /* 0x0000000a00097202 */ /* 0x000fe20000000f00 */
[----:B------:R-:W-:Y:S05]  /*26a70*/  BRA `(.L_x_1052) ;  /* 0xfffd9be000007947 */ /* 0x000fea000383ffff */
.L_x_786:
[----:B------:R-:W-:Y:S01]  /*26a80*/  IMAD.MOV.U32 R11, RZ, RZ, R4 ;  /* 0x000000ffff0b7224 */ /* 0x000fe200078e0004 */
[----:B------:R-:W-:-:S02]  /*26a90*/  MOV R3, 0x1f ;  /* 0x0000001f00037802 */ /* 0x000fc40000000f00 */
[----:B-1----:R-:W-:Y:S02]  /*26aa0*/  MOV R2, 0x26ac0 ;  /* 0x00026ac000027802 */ /* 0x002fe40000000f00 */
[----:B--234-:R-:W-:Y:S05]  /*26ab0*/  CALL.REL.NOINC `($__internal_13_$__cuda_sm70_shflsync_idx_p) ;  /* 0x0000214000007944 */ /* 0x01cfea0003c00000 */
[----:B------:R-:W-:Y:S01]  /*26ac0*/  MOV R5, R10 ;  /* 0x0000000a00057202 */ /* 0x000fe20000000f00 */
[----:B------:R-:W-:Y:S05]  /*26ad0*/  BRA `(.L_x_785) ;  /* 0xfffd9be000007947 */ /* 0x000fea000383ffff */
.L_x_851:
[----:B------:R-:W-:Y:S01]  /*26ae0*/  IMAD.MOV.U32 R11, RZ, RZ, R5 ;  /* 0x000000ffff0b7224 */ /* 0x000fe200078e0005 */
[----:B------:R-:W-:Y:S01]  /*26af0*/  MOV R10, RZ ;  /* 0x000000ff000a7202 */ /* 0x000fe20000000f00 */
[----:B------:R-:W-:Y:S01]  /*26b00*/  IMAD.MOV.U32 R3, RZ, RZ, 0x181f ;  /* 0x0000181fff037424 */ /* 0x000fe200078e00ff */
[----:B-1----:R-:W-:Y:S02]  /*26b10*/  MOV R2, 0x26b30 ;  /* 0x00026b3000027802 */ /* 0x002fe40000000f00 */
[----:B-----5:R-:W-:Y:S05]  /*26b20*/  CALL.REL.NOINC `($__internal_13_$__cuda_sm70_shflsync_idx_p) ;  /* 0x000020d000007944 */ /* 0x020fea0003c00000 */
[----:B------:R-:W-:Y:S01]  /*26b30*/  MOV R7, R10 ;  /* 0x0000000a00077202 */ /* 0x000fe20000000f00 */
[----:B------:R-:W-:Y:S05]  /*26b40*/  BRA `(.L_x_1053) ;  /* 0xfffe1de000007947 */ /* 0x000fea000383ffff */
.L_x_852:
[----:B------:R-:W-:Y:S01]  /*26b50*/  IMAD.MOV.U32 R11, RZ, RZ, R6 ;  /* 0x000000ffff0b7224 */ /* 0x000fe200078e0006 */
[----:B------:R-:W-:Y:S01]  /*26b60*/  MOV R10, RZ ;  /* 0x000000ff000a7202 */ /* 0x000fe20000000f00 */
[----:B------:R-:W-:Y:S01]  /*26b70*/  IMAD.MOV.U32 R3, RZ, RZ, 0x181f ;  /* 0x0000181fff037424 */ /* 0x000fe200078e00ff */
[----:B-1----:R-:W-:Y:S02]  /*26b80*/  MOV R2, 0x26ba0 ;  /* 0x00026ba000027802 */ /* 0x002fe40000000f00 */
[----:B--23-5:R-:W-:Y:S05]  /*26b90*/  CALL.REL.NOINC `($__internal_13_$__cuda_sm70_shflsync_idx_p) ;  /* 0x0000206000007944 */ /* 0x02cfea0003c00000 */
[----:B------:R-:W-:Y:S01]  /*26ba0*/  MOV R2, R10 ;  /* 0x0000000a00027202 */ /* 0x000fe20000000f00 */
[----:B------:R-:W-:Y:S05]  /*26bb0*/  BRA `(.L_x_1054) ;  /* 0xfffe1d9000007947 */ /* 0x000fea000383ffff */
.L_x_855:
[----:B------:R-:W-:Y:S01]  /*26bc0*/  IMAD.MOV.U32 R11, RZ, RZ, R5 ;  /* 0x000000ffff0b7224 */ /* 0x000fe200078e0005 */
[----:B------:R-:W-:Y:S01]  /*26bd0*/  MOV R10, 0x1 ;  /* 0x00000001000a7802 */ /* 0x000fe20000000f00 */
[----:B--2---:R-:W-:Y:S01]  /*26be0*/  IMAD.MOV.U32 R3, RZ, RZ, 0x181f ;  /* 0x0000181fff037424 */ /* 0x004fe200078e00ff */
[----:B----4-:R-:W-:-:S02]  /*26bf0*/  MOV R2, 0x26c10 ;  /* 0x00026c1000027802 */ /* 0x010fc40000000f00 */
[----:B-1-3-5:R-:W-:Y:S05]  /*26c00*/  CALL.REL.NOINC `($__internal_13_$__cuda_sm70_shflsync_idx_p) ;  /* 0x00001ff000007944 */ /* 0x02afea0003c00000 */
[----:B------:R-:W-:Y:S01]  /*26c10*/  IMAD.MOV.U32 R7, RZ, RZ, R10 ;  /* 0x000000ffff077224 */ /* 0x000fe200078e000a */
[----:B------:R-:W-:Y:S01]  /*26c20*/  MOV R10, 0x1 ;  /* 0x00000001000a7802 */ /* 0x000fe20000000f00 */
[----:B------:R-:W-:Y:S01]  /*26c30*/  IMAD.MOV.U32 R11, RZ, RZ, R6 ;  /* 0x000000ffff0b7224 */ /* 0x000fe200078e0006 */
[----:B------:R-:W-:-:S02]  /*26c40*/  MOV R3, 0x181f ;  /* 0x0000181f00037802 */ /* 0x000fc40000000f00 */
[----:B------:R-:W-:Y:S02]  /*26c50*/  MOV R2, 0x26c70 ;  /* 0x00026c7000027802 */ /* 0x000fe40000000f00 */
[----:B------:R-:W-:Y:S05]  /*26c60*/  CALL.REL.NOINC `($__internal_13_$__cuda_sm70_shflsync_idx_p) ;  /* 0x00001f9000007944 */ /* 0x000fea0003c00000 */
[----:B------:R-:W-:Y:S01]  /*26c70*/  MOV R2, R10 ;  /* 0x0000000a00027202 */ /* 0x000fe20000000f00 */
[----:B------:R-:W-:Y:S05]  /*26c80*/  BRA `(.L_x_1055) ;  /* 0xfffe1db000007947 */ /* 0x000fea000383ffff */
.L_x_858:
[----:B------:R-:W-:Y:S01]  /*26c90*/  IMAD.MOV.U32 R11, RZ, RZ, R5 ;  /* 0x000000ffff0b7224 */ /* 0x000fe200078e0005 */
[----:B------:R-:W-:Y:S01]  /*26ca0*/  MOV R10, 0x2 ;  /* 0x00000002000a7802 */ /* 0x000fe20000000f00 */
[----:B-1----:R-:W-:Y:S01]  /*26cb0*/  IMAD.MOV.U32 R3, RZ, RZ, 0x181f ;  /* 0x0000181fff037424 */ /* 0x002fe200078e00ff */
[----:B--2---:R-:W-:Y:S02]  /*26cc0*/  MOV R2, 0x26ce0 ;  /* 0x00026ce000027802 */ /* 0x004fe40000000f00 */
[----:B---3-5:R-:W-:Y:S05]  /*26cd0*/  CALL.REL.NOINC `($__internal_13_$__cuda_sm70_shflsync_idx_p) ;  /* 0x00001f2000007944 */ /* 0x028fea0003c00000 */
[----:B------:R-:W-:Y:S01]  /*26ce0*/  MOV R7, R10 ;  /* 0x0000000a00077202 */ /* 0x000fe20000000f00 */
[----:B------:R-:W-:Y:S05]  /*26cf0*/  BRA `(.L_x_1056) ;  /* 0xfffe1e1000007947 */ /* 0x000fea000383ffff */
.L_x_859:
[----:B------:R-:W-:Y:S01]  /*26d00*/  IMAD.MOV.U32 R11, RZ, RZ, R6 ;  /* 0x000000ffff0b7224 */ /* 0x000fe200078e0006 */
[----:B------:R-:W-:Y:S01]  /*26d10*/  MOV R10, 0x2 ;  /* 0x00000002000a7802 */ /* 0x000fe20000000f00 */
[----:B------:R-:W-:Y:S01]  /*26d20*/  IMAD.MOV.U32 R3, RZ, RZ, 0x181f ;  /* 0x0000181fff037424 */ /* 0x000fe200078e00ff */
[----:B--2---:R-:W-:Y:S02]  /*26d30*/  MOV R2, 0x26d50 ;  /* 0x00026d5000027802 */ /* 0x004fe40000000f00 */
[----:B-1-345:R-:W-:Y:S05]  /*26d40*/  CALL.REL.NOINC `($__internal_13_$__cuda_sm70_shflsync_idx_p) ;  /* 0x00001eb000007944 */ /* 0x03afea0003c00000 */
[----:B------:R-:W-:Y:S01]  /*26d50*/  MOV R2, R10 ;  /* 0x0000000a00027202 */ /* 0x000fe20000000f00 */
[----:B------:R-:W-:Y:S05]  /*26d60*/  BRA `(.L_x_1057) ;  /* 0xfffe1dc000007947 */ /* 0x000fea000383ffff */
.L_x_862:
[----:B------:R-:W-:Y:S01]  /*26d70*/  IMAD.MOV.U32 R11, RZ, RZ, R5 ;  /* 0x000000ffff0b7224 */ /* 0x000fe200078e0005 */
[----:B------:R-:W-:Y:S01]  /*26d80*/  MOV R10, 0x3 ;  /* 0x00000003000a7802 */ /* 0x000fe20000000f00 */
[----:B-1----:R-:W-:Y:S01]  /*26d90*/  IMAD.MOV.U32 R3, RZ, RZ, 0x181f ;  /* 0x0000181fff037424 */ /* 0x002fe200078e00ff */
[----:B------:R-:W-:-:S02]  /*26da0*/  MOV R2, 0x26dc0 ;  /* 0x00026dc000027802 */ /* 0x000fc40000000f00 */
[----:B--2345:R-:W-:Y:S05]  /*26db0*/  CALL.REL.NOINC `($__internal_13_$__cuda_sm70_shflsync_idx_p) ;  /* 0x00001e4000007944 */ /* 0x03cfea0003c00000 */
        /* <DEDUP_REMOVED lines=8> */
.L_x_865:
[----:B------:R-:W-:Y:S01]  /*26e40*/  IMAD.MOV.U32 R11, RZ, RZ, R5 ;  /* 0x000000ffff0b7224 */ /* 0x000fe200078e0005 */
[----:B------:R-:W-:Y:S01]  /*26e50*/  MOV R10, 0x4 ;  /* 0x00000004000a7802 */ /* 0x000fe20000000f00 */
[----:B-1----:R-:W-:Y:S01]  /*26e60*/  IMAD.MOV.U32 R3, RZ, RZ, 0x181f ;  /* 0x0000181fff037424 */ /* 0x002fe200078e00ff */
[----:B------:R-:W-:Y:S02]  /*26e70*/  MOV R2, 0x26e90 ;  /* 0x00026e9000027802 */ /* 0x000fe40000000f00 */
[----:B--2345:R-:W-:Y:S05]  /*26e80*/  CALL.REL.NOINC `($__internal_13_$__cuda_sm70_shflsync_idx_p) ;  /* 0x00001d7000007944 */ /* 0x03cfea0003c00000 */
[----:B------:R-:W-:Y:S01]  /*26e90*/  MOV R7, R10 ;  /* 0x0000000a00077202 */ /* 0x000fe20000000f00 */
[----:B------:R-:W-:Y:S05]  /*26ea0*/  BRA `(.L_x_1059) ;  /* 0xfffe1e3000007947 */ /* 0x000fea000383ffff */
.L_x_866:
[----:B------:R-:W-:Y:S01]  /*26eb0*/  IMAD.MOV.U32 R11, RZ, RZ, R6 ;  /* 0x000000ffff0b7224 */ /* 0x000fe200078e0006 */
[----:B------:R-:W-:Y:S01]  /*26ec0*/  MOV R10, 0x4 ;  /* 0x00000004000a7802 */ /* 0x000fe20000000f00 */
[----:B-1----:R-:W-:Y:S01]  /*26ed0*/  IMAD.MOV.U32 R3, RZ, RZ, 0x181f ;  /* 0x0000181fff037424 */ /* 0x002fe200078e00ff */
[----:B------:R-:W-:Y:S02]  /*26ee0*/  MOV R2, 0x26f00 ;  /* 0x00026f0000027802 */ /* 0x000fe40000000f00 */
[----:B--2345:R-:W-:Y:S05]  /*26ef0*/  CALL.REL.NOINC `($__internal_13_$__cuda_sm70_shflsync_idx_p) ;  /* 0x00001d0000007944 */ /* 0x03cfea0003c00000 */
[----:B------:R-:W-:Y:S01]  /*26f00*/  MOV R2, R10 ;  /* 0x0000000a00027202 */ /* 0x000fe20000000f00 */
[----:B------:R-:W-:Y:S05]  /*26f10*/  BRA `(.L_x_1060) ;  /* 0xfffe1de000007947 */ /* 0x000fea000383ffff */
.L_x_869:
[----:B------:R-:W-:Y:S01]  /*26f20*/  IMAD.MOV.U32 R11, RZ, RZ, R5 ;  /* 0x000000ffff0b7224 */ /* 0x000fe200078e0005 */
[----:B------:R-:W-:Y:S01]  /*26f30*/  MOV R10, 0x5 ;  /* 0x00000005000a7802 */ /* 0x000fe20000000f00 */
[----:B--2---:R-:W-:Y:S01]  /*26f40*/  IMAD.MOV.U32 R3, RZ, RZ, 0x181f ;  /* 0x0000181fff037424 */ /* 0x004fe200078e00ff */
[----:B------:R-:W-:-:S02]  /*26f50*/  MOV R2, 0x26f70 ;  /* 0x00026f7000027802 */ /* 0x000fc40000000f00 */
[----:B-1-345:R-:W-:Y:S05]  /*26f60*/  CALL.REL.NOINC `($__internal_13_$__cuda_sm70_shflsync_idx_p) ;  /* 0x00001c9000007944 */ /* 0x03afea0003c00000 */
        /* <DEDUP_REMOVED lines=8> */
.L_x_872:
[----:B------:R-:W-:Y:S01]  /*26ff0*/  IMAD.MOV.U32 R11, RZ, RZ, R5 ;  /* 0x000000ffff0b7224 */ /* 0x000fe200078e0005 */
[----:B------:R-:W-:Y:S01]  /*27000*/  MOV R10, 0x6 ;  /* 0x00000006000a7802 */ /* 0x000fe20000000f00 */
[----:B-1----:R-:W-:Y:S01]  /*27010*/  IMAD.MOV.U32 R3, RZ, RZ, 0x181f ;  /* 0x0000181fff037424 */ /* 0x002fe200078e00ff */
[----:B--2---:R-:W-:Y:S02]  /*27020*/  MOV R2, 0x27040 ;  /* 0x0002704000027802 */ /* 0x004fe40000000f00 */
[----:B---345:R-:W-:Y:S05]  /*27030*/  CALL.REL.NOINC `($__internal_13_$__cuda_sm70_shflsync_idx_p) ;  /* 0x00001bc000007944 */ /* 0x038fea0003c00000 */
[----:B------:R-:W-:Y:S01]  /*27040*/  MOV R7, R10 ;  /* 0x0000000a00077202 */ /* 0x000fe20000000f00 */
[----:B------:R-:W-:Y:S05]  /*27050*/  BRA `(.L_x_1062) ;  /* 0xfffe1e5000007947 */ /* 0x000fea000383ffff */
.L_x_873:
[----:B------:R-:W-:Y:S01]  /*27060*/  IMAD.MOV.U32 R11, RZ, RZ, R6 ;  /* 0x000000ffff0b7224 */ /* 0x000fe200078e0006 */
[----:B------:R-:W-:Y:S01]  /*27070*/  MOV R10, 0x6 ;  /* 0x00000006000a7802 */ /* 0x000fe20000000f00 */
[----:B------:R-:W-:Y:S01]  /*27080*/  IMAD.MOV.U32 R3, RZ, RZ, 0x181f ;  /* 0x0000181fff037424 */ /* 0x000fe200078e00ff */
[----:B--2---:R-:W-:Y:S02]  /*27090*/  MOV R2, 0x270b0 ;  /* 0x000270b000027802 */ /* 0x004fe40000000f00 */
[----:B-1-345:R-:W-:Y:S05]  /*270a0*/  CALL.REL.NOINC `($__internal_13_$__cuda_sm70_shflsync_idx_p) ;  /* 0x00001b5000007944 */ /* 0x03afea0003c00000 */
[----:B------:R-:W-:Y:S01]  /*270b0*/  MOV R2, R10 ;  /* 0x0000000a00027202 */ /* 0x000fe20000000f00 */
[----:B------:R-:W-:Y:S05]  /*270c0*/  BRA `(.L_x_1063) ;  /* 0xfffe1e0000007947 */ /* 0x000fea000383ffff */
.L_x_876:
        /* <DEDUP_REMOVED lines=13> */
.L_x_979:
[----:B------:R3:W5:Y:S01]  /*271a0*/  LDL R0, [R1+0x10] ;  /* 0x0000100001007983 */ /* 0x0007620000100800 */
[----:B------:R-:W-:Y:S02]  /*271b0*/  MOV R8, 0x2 ;  /* 0x0000000200087802 */ /* 0x000fe40000000f00 */
[----:B-12---:R-:W-:Y:S02]  /*271c0*/  MOV R4, 0x271e0 ;  /* 0x000271e000047802 */ /* 0x006fe40000000f00 */
[----:B---3-5:R-:W-:Y:S05]  /*271d0*/  CALL.REL.NOINC `($__internal_12_$__cuda_sm70_shflsync_bfly_p) ;  /* 0x000019d000007944 */ /* 0x028fea0003c00000 */
[----:B------:R-:W-:Y:S01]  /*271e0*/  MOV R2, R0 ;  /* 0x0000000000027202 */ /* 0x000fe20000000f00 */
[----:B------:R-:W-:Y:S05]  /*271f0*/  BRA `(.L_x_1065) ;  /* 0xffffad7000007947 */ /* 0x000fea000383ffff */
.L_x_980:
[----:B------:R-:W-:Y:S01]  /*27200*/  IMAD.MOV.U32 R0, RZ, RZ, R2 ;  /* 0x000000ffff007224 */ /* 0x000fe200078e0002 */
[----:B------:R-:W-:Y:S02]  /*27210*/  MOV R8, 0x1 ;  /* 0x0000000100087802 */ /* 0x000fe40000000f00 */
[----:B-1----:R-:W-:Y:S02]  /*27220*/  MOV R4, 0x27240 ;  /* 0x0002724000047802 */ /* 0x002fe40000000f00 */
[----:B------:R-:W-:Y:S05]  /*27230*/  CALL.REL.NOINC `($__internal_12_$__cuda_sm70_shflsync_bfly_p) ;  /* 0x0000197000007944 */ /* 0x000fea0003c00000 */
[----:B------:R-:W-:Y:S02]  /*27240*/  FADD.FTZ R2, R2, R0 ;  /* 0x0000000002027221 */ /* 0x000fe40000010000 */
[----:B------:R1:W5:Y:S01]  /*27250*/  LDL R0, [R1+0xc] ;  /* 0x00000c0001007983 */ /* 0x0003620000100800 */
[----:B------:R-:W-:-:S02]  /*27260*/  MOV R8, 0x2 ;  /* 0x0000000200087802 */ /* 0x000fc40000000f00 */
[----:B------:R-:W-:Y:S02]  /*27270*/  MOV R4, 0x27290 ;  /* 0x0002729000047802 */ /* 0x000fe40000000f00 */
[----:B-1---5:R-:W-:Y:S05]  /*27280*/  CALL.REL.NOINC `($__internal_12_$__cuda_sm70_shflsync_bfly_p) ;  /* 0x0000192000007944 */ /* 0x022fea0003c00000 */
[----:B------:R-:W2:Y:S01]  /*27290*/  LDL.LU R4, [R1+0xc] ;  /* 0x00000c0001047983 */ /* 0x000ea20000300800 */
[----:B------:R-:W-:Y:S01]  /*272a0*/  MOV R8, 0x1 ;  /* 0x0000000100087802 */ /* 0x000fe20000000f00 */
[----:B--2---:R-:W-:Y:S01]  /*272b0*/  FADD.FTZ R5, R4, R0 ;  /* 0x0000000004057221 */ /* 0x004fe20000010000 */
[----:B------:R-:W-:-:S04]  /*272c0*/  MOV R4, 0x272f0 ;  /* 0x000272f000047802 */ /* 0x000fc80000000f00 */
[----:B------:R-:W-:Y:S02]  /*272d0*/  MOV R0, R5 ;  /* 0x0000000500007202 */ /* 0x000fe40000000f00 */
[----:B------:R-:W-:Y:S05]  /*272e0*/  CALL.REL.NOINC `($__internal_12_$__cuda_sm70_shflsync_bfly_p) ;  /* 0x000018c000007944 */ /* 0x000fea0003c00000 */
[----:B------:R-:W-:Y:S02]  /*272f0*/  FADD.FTZ R5, R5, R0 ;  /* 0x0000000005057221 */ /* 0x000fe40000010000 */
[----:B------:R1:W5:Y:S01]  /*27300*/  LDL R0, [R1+0x14] ;  /* 0x0000140001007983 */ /* 0x0003620000100800 */
[----:B------:R-:W-:Y:S02]  /*27310*/  MOV R8, 0x2 ;  /* 0x0000000200087802 */ /* 0x000fe40000000f00 */
        /* <DEDUP_REMOVED lines=19> */
[----:B------:R-:W-:Y:S01]  /*27450*/  MOV R9, R0 ;  /* 0x0000000000097202 */ /* 0x000fe20000000f00 */
[----:B------:R-:W-:Y:S05]  /*27460*/  BRA `(.L_x_1066) ;  /* 0xffffac3000007947 */ /* 0x000fea000383ffff */
.L_x_987:
[----:B--234-:R-:W-:Y:S01]  /*27470*/  IMAD.MOV.U32 R11, RZ, RZ, R6 ;  /* 0x000000ffff0b7224 */ /* 0x01cfe200078e0006 */
[----:B------:R-:W-:Y:S01]  /*27480*/  MOV R10, RZ ;  /* 0x000000ff000a7202 */ /* 0x000fe20000000f00 */
[----:B------:R-:W-:Y:S01]  /*27490*/  IMAD.MOV.U32 R3, RZ, RZ, 0x181f ;  /* 0x0000181fff037424 */ /* 0x000fe200078e00ff */
[----:B------:R-:W-:Y:S02]  /*274a0*/  MOV R2, 0x274c0 ;  /* 0x000274c000027802 */ /* 0x000fe40000000f00 */
[----:B-1----:R-:W-:Y:S05]  /*274b0*/  CALL.REL.NOINC `($__internal_13_$__cuda_sm70_shflsync_idx_p) ;  /* 0x0000174000007944 */ /* 0x002fea0003c00000 */
[----:B------:R-:W-:Y:S01]  /*274c0*/  MOV R8, R10 ;  /* 0x0000000a00087202 */ /* 0x000fe20000000f00 */
[----:B------:R-:W-:Y:S05]  /*274d0*/  BRA `(.L_x_1067) ;  /* 0xffffc46000007947 */ /* 0x000fea000383ffff */
.L_x_988:
[----:B------:R-:W-:Y:S01]  /*274e0*/  IMAD.MOV.U32 R11, RZ, RZ, R7 ;  /* 0x000000ffff0b7224 */ /* 0x000fe200078e0007 */
[----:B------:R-:W-:Y:S01]  /*274f0*/  MOV R10, RZ ;  /* 0x000000ff000a7202 */ /* 0x000fe20000000f00 */
[----:B------:R-:W-:Y:S01]  /*27500*/  IMAD.MOV.U32 R3, RZ, RZ, 0x181f ;  /* 0x0000181fff037424 */ /* 0x000fe200078e00ff */
[----:B------:R-:W-:Y:S02]  /*27510*/  MOV R2, 0x27530 ;  /* 0x0002753000027802 */ /* 0x000fe40000000f00 */
[----:B-123--:R-:W-:Y:S05]  /*27520*/  CALL.REL.NOINC `($__internal_13_$__cuda_sm70_shflsync_idx_p) ;  /* 0x000016d000007944 */ /* 0x00efea0003c00000 */
[----:B------:R-:W-:Y:S01]  /*27530*/  MOV R2, R10 ;  /* 0x0000000a00027202 */ /* 0x000fe20000000f00 */
[----:B------:R-:W-:Y:S05]  /*27540*/  BRA `(.L_x_1068) ;  /* 0xffffc41000007947 */ /* 0x000fea000383ffff */
.L_x_989:
[----:B------:R-:W-:Y:S01]  /*27550*/  IMAD.MOV.U32 R11, RZ, RZ, R6 ;  /* 0x000000ffff0b7224 */ /* 0x000fe200078e0006 */
[----:B------:R-:W-:Y:S01]  /*27560*/  MOV R10, 0x1 ;  /* 0x00000001000a7802 */ /* 0x000fe20000000f00 */
[----:B--2---:R-:W-:Y:S01]  /*27570*/  IMAD.MOV.U32 R3, RZ, RZ, 0x181f ;  /* 0x0000181fff037424 */ /* 0x004fe200078e00ff */
[----:B------:R-:W-:-:S02]  /*27580*/  MOV R2, 0x275a0 ;  /* 0x000275a000027802 */ /* 0x000fc40000000f00 */
[----:B-1--4-:R-:W-:Y:S05]  /*27590*/  CALL.REL.NOINC `($__internal_13_$__cuda_sm70_shflsync_idx_p) ;  /* 0x0000166000007944 */ /* 0x012fea0003c00000 */
        /* <DEDUP_REMOVED lines=8> */
.L_x_990:
[----:B------:R-:W-:Y:S01]  /*27620*/  IMAD.MOV.U32 R11, RZ, RZ, R6 ;  /* 0x000000ffff0b7224 */ /* 0x000fe200078e0006 */
[----:B------:R-:W-:Y:S01]  /*27630*/  MOV R10, 0x2 ;  /* 0x00000002000a7802 */ /* 0x000fe20000000f00 */
[----:B--2---:R-:W-:Y:S01]  /*27640*/  IMAD.MOV.U32 R3, RZ, RZ, 0x181f ;  /* 0x0000181fff037424 */ /* 0x004fe200078e00ff */
[----:B------:R-:W-:Y:S02]  /*27650*/  MOV R2, 0x27670 ;  /* 0x0002767000027802 */ /* 0x000fe40000000f00 */
[----:B-1-34-:R-:W-:Y:S05]  /*27660*/  CALL.REL.NOINC `($__internal_13_$__cuda_sm70_shflsync_idx_p) ;  /* 0x0000159000007944 */ /* 0x01afea0003c00000 */
[----:B------:R-:W-:Y:S01]  /*27670*/  MOV R8, R10 ;  /* 0x0000000a00087202 */ /* 0x000fe20000000f00 */
[----:B------:R-:W-:Y:S05]  /*27680*/  BRA `(.L_x_1070) ;  /* 0xffffc3c000007947 */ /* 0x000fea000383ffff */
.L_x_991:
[----:B------:R-:W-:Y:S01]  /*27690*/  IMAD.MOV.U32 R11, RZ, RZ, R7 ;  /* 0x000000ffff0b7224 */ /* 0x000fe200078e0007 */
[----:B------:R-:W-:Y:S01]  /*276a0*/  MOV R10, 0x2 ;  /* 0x00000002000a7802 */ /* 0x000fe20000000f00 */
[----:B--2---:R-:W-:Y:S01]  /*276b0*/  IMAD.MOV.U32 R3, RZ, RZ, 0x181f ;  /* 0x0000181fff037424 */ /* 0x004fe200078e00ff */
[----:B------:R-:W-:Y:S02]  /*276c0*/  MOV R2, 0x276e0 ;  /* 0x000276e000027802 */ /* 0x000fe40000000f00 */
[----:B-1-34-:R-:W-:Y:S05]  /*276d0*/  CALL.REL.NOINC `($__internal_13_$__cuda_sm70_shflsync_idx_p) ;  /* 0x0000152000007944 */ /* 0x01afea0003c00000 */
[----:B------:R-:W-:Y:S01]  /*276e0*/  MOV R2, R10 ;  /* 0x0000000a00027202 */ /* 0x000fe20000000f00 */
[----:B------:R-:W-:Y:S05]  /*276f0*/  BRA `(.L_x_1071) ;  /* 0xffffc37000007947 */ /* 0x000fea000383ffff */
.L_x_992:
[----:B------:R-:W-:Y:S01]  /*27700*/  IMAD.MOV.U32 R11, RZ, RZ, R6 ;  /* 0x000000ffff0b7224 */ /* 0x000fe200078e0006 */
[----:B------:R-:W-:Y:S01]  /*27710*/  MOV R10, 0x3 ;  /* 0x00000003000a7802 */ /* 0x000fe20000000f00 */
[----:B---3--:R-:W-:Y:S01]  /*27720*/  IMAD.MOV.U32 R3, RZ, RZ, 0x181f ;  /* 0x0000181fff037424 */ /* 0x008fe200078e00ff */
[----:B------:R-:W-:-:S02]  /*27730*/  MOV R2, 0x27750 ;  /* 0x0002775000027802 */ /* 0x000fc40000000f00 */
[----:B-12---:R-:W-:Y:S05]  /*27740*/  CALL.REL.NOINC `($__internal_13_$__cuda_sm70_shflsync_idx_p) ;  /* 0x000014b000007944 */ /* 0x006fea0003c00000 */
        /* <DEDUP_REMOVED lines=8> */
.L_x_993:
[----:B------:R-:W-:Y:S01]  /*277d0*/  IMAD.MOV.U32 R11, RZ, RZ, R6 ;  /* 0x000000ffff0b7224 */ /* 0x000fe200078e0006 */
[----:B------:R-:W-:Y:S01]  /*277e0*/  MOV R10, 0x4 ;  /* 0x00000004000a7802 */ /* 0x000fe20000000f00 */
[----:B-1----:R-:W-:Y:S01]  /*277f0*/  IMAD.MOV.U32 R3, RZ, RZ, 0x181f ;  /* 0x0000181fff037424 */ /* 0x002fe200078e00ff */
[----:B------:R-:W-:Y:S02]  /*27800*/  MOV R2, 0x27820 ;  /* 0x0002782000027802 */ /* 0x000fe40000000f00 */
[----:B----4-:R-:W-:Y:S05]  /*27810*/  CALL.REL.NOINC `($__internal_13_$__cuda_sm70_shflsync_idx_p) ;  /* 0x000013e000007944 */ /* 0x010fea0003c00000 */
[----:B------:R-:W-:Y:S01]  /*27820*/  MOV R8, R10 ;  /* 0x0000000a00087202 */ /* 0x000fe20000000f00 */
[----:B------:R-:W-:Y:S05]  /*27830*/  BRA `(.L_x_1073) ;  /* 0xffffc32000007947 */ /* 0x000fea000383ffff */
.L_x_994:
[----:B------:R-:W-:Y:S01]  /*27840*/  IMAD.MOV.U32 R11, RZ, RZ, R7 ;  /* 0x000000ffff0b7224 */ /* 0x000fe200078e0007 */
[----:B------:R-:W-:Y:S01]  /*27850*/  MOV R10, 0x4 ;  /* 0x00000004000a7802 */ /* 0x000fe20000000f00 */
[----:B-1----:R-:W-:Y:S01]  /*27860*/  IMAD.MOV.U32 R3, RZ, RZ, 0x181f ;  /* 0x0000181fff037424 */ /* 0x002fe200078e00ff */
[----:B------:R-:W-:Y:S02]  /*27870*/  MOV R2, 0x27890 ;  /* 0x0002789000027802 */ /* 0x000fe40000000f00 */
[----:B--234-:R-:W-:Y:S05]  /*27880*/  CALL.REL.NOINC `($__internal_13_$__cuda_sm70_shflsync_idx_p) ;  /* 0x0000137000007944 */ /* 0x01cfea0003c00000 */
[----:B------:R-:W-:Y:S01]  /*27890*/  MOV R2, R10 ;  /* 0x0000000a00027202 */ /* 0x000fe20000000f00 */
[----:B------:R-:W-:Y:S05]  /*278a0*/  BRA `(.L_x_1074) ;  /* 0xffffc2d000007947 */ /* 0x000fea000383ffff */
.L_x_995:
        /* <DEDUP_REMOVED lines=13> */
.L_x_996:
[----:B------:R-:W-:Y:S01]  /*27980*/  IMAD.MOV.U32 R11, RZ, RZ, R6 ;  /* 0x000000ffff0b7224 */ /* 0x000fe200078e0006 */
[----:B------:R-:W-:Y:S01]  /*27990*/  MOV R10, 0x6 ;  /* 0x00000006000a7802 */ /* 0x000fe20000000f00 */
[----:B-1----:R-:W-:Y:S01]  /*279a0*/  IMAD.MOV.U32 R3, RZ, RZ, 0x181f ;  /* 0x0000181fff037424 */ /* 0x002fe200078e00ff */
[----:B------:R-:W-:Y:S02]  /*279b0*/  MOV R2, 0x279d0 ;  /* 0x000279d000027802 */ /* 0x000fe40000000f00 */
[----:B---34-:R-:W-:Y:S05]  /*279c0*/  CALL.REL.NOINC `($__internal_13_$__cuda_sm70_shflsync_idx_p) ;  /* 0x0000123000007944 */ /* 0x018fea0003c00000 */
[----:B------:R-:W-:Y:S01]  /*279d0*/  MOV R8, R10 ;  /* 0x0000000a00087202 */ /* 0x000fe20000000f00 */
[----:B------:R-:W-:Y:S05]  /*279e0*/  BRA `(.L_x_1076) ;  /* 0xffffc28000007947 */ /* 0x000fea000383ffff */
.L_x_997:
[----:B------:R-:W-:Y:S01]  /*279f0*/  IMAD.MOV.U32 R11, RZ, RZ, R7 ;  /* 0x000000ffff0b7224 */ /* 0x000fe200078e0007 */
[----:B------:R-:W-:Y:S01]  /*27a00*/  MOV R10, 0x6 ;  /* 0x00000006000a7802 */ /* 0x000fe20000000f00 */
[----:B-1----:R-:W-:Y:S01]  /*27a10*/  IMAD.MOV.U32 R3, RZ, RZ, 0x181f ;  /* 0x0000181fff037424 */ /* 0x002fe200078e00ff */
[----:B------:R-:W-:Y:S02]  /*27a20*/  MOV R2, 0x27a40 ;  /* 0x00027a4000027802 */ /* 0x000fe40000000f00 */
[----:B--234-:R-:W-:Y:S05]  /*27a30*/  CALL.REL.NOINC `($__internal_13_$__cuda_sm70_shflsync_idx_p) ;  /* 0x000011c000007944 */ /* 0x01cfea0003c00000 */
[----:B------:R-:W-:Y:S01]  /*27a40*/  MOV R2, R10 ;  /* 0x0000000a00027202 */ /* 0x000fe20000000f00 */
[----:B------:R-:W-:Y:S05]  /*27a50*/  BRA `(.L_x_1077) ;  /* 0xffffc23000007947 */ /* 0x000fea000383ffff */
.L_x_998:
[----:B------:R-:W-:Y:S01]  /*27a60*/  IMAD.MOV.U32 R11, RZ, RZ, R6 ;  /* 0x000000ffff0b7224 */ /* 0x000fe200078e0006 */
[----:B------:R-:W-:Y:S01]  /*27a70*/  MOV R10, 0x7 ;  /* 0x00000007000a7802 */ /* 0x000fe20000000f00 */
[----:B--2---:R-:W-:Y:S01]  /*27a80*/  IMAD.MOV.U32 R3, RZ, RZ, 0x181f ;  /* 0x0000181fff037424 */ /* 0x004fe200078e00ff */
[----:B------:R-:W-:-:S02]  /*27a90*/  MOV R2, 0x27ab0 ;  /* 0x00027ab000027802 */ /* 0x000fc40000000f00 */
[----:B-1-34-:R-:W-:Y:S05]  /*27aa0*/  CALL.REL.NOINC `($__internal_13_$__cuda_sm70_shflsync_idx_p) ;  /* 0x0000115000007944 */ /* 0x01afea0003c00000 */
        /* <DEDUP_REMOVED lines=8> */
.L_x_1000:
[----:B------:R-:W-:Y:S01]  /*27b30*/  IMAD.MOV.U32 R11, RZ, RZ, R13 ;  /* 0x000000ffff0b7224 */ /* 0x000fe200078e000d */
[----:B------:R-:W-:Y:S01]  /*27b40*/  MOV R10, RZ ;  /* 0x000000ff000a7202 */ /* 0x000fe20000000f00 */
[----:B------:R-:W-:Y:S01]  /*27b50*/  IMAD.MOV.U32 R3, RZ, RZ, 0x1c1f ;  /* 0x00001c1fff037424 */ /* 0x000fe200078e00ff */
[----:B------:R-:W-:Y:S02]  /*27b60*/  MOV R2, 0x27b80 ;  /* 0x00027b8000027802 */ /* 0x000fe40000000f00 */
[----:B------:R-:W-:Y:S05]  /*27b70*/  CALL.REL.NOINC `($__internal_13_$__cuda_sm70_shflsync_idx_p) ;  /* 0x0000108000007944 */ /* 0x000fea0003c00000 */
[----:B------:R-:W-:Y:S01]  /*27b80*/  MOV R12, R10 ;  /* 0x0000000a000c7202 */ /* 0x000fe20000000f00 */
[----:B------:R-:W-:Y:S05]  /*27b90*/  BRA `(.L_x_1079) ;  /* 0xffffc40000007947 */ /* 0x000fea000383ffff */
.L_x_1001:
[----:B------:R-:W-:Y:S01]  /*27ba0*/  IMAD.MOV.U32 R11, RZ, RZ, R19 ;  /* 0x000000ffff0b7224 */ /* 0x000fe200078e0013 */
[----:B------:R-:W-:Y:S01]  /*27bb0*/  MOV R10, RZ ;  /* 0x000000ff000a7202 */ /* 0x000fe20000000f00 */
[----:B------:R-:W-:Y:S01]  /*27bc0*/  IMAD.MOV.U32 R3, RZ, RZ, 0x1c1f ;  /* 0x00001c1fff037424 */ /* 0x000fe200078e00ff */
[----:B------:R-:W-:Y:S02]  /*27bd0*/  MOV R2, 0x27bf0 ;  /* 0x00027bf000027802 */ /* 0x000fe40000000f00 */
[----:B-12---:R-:W-:Y:S05]  /*27be0*/  CALL.REL.NOINC `($__internal_13_$__cuda_sm70_shflsync_idx_p) ;  /* 0x0000101000007944 */ /* 0x006fea0003c00000 */
[----:B------:R-:W-:Y:S01]  /*27bf0*/  MOV R2, R10 ;  /* 0x0000000a00027202 */ /* 0x000fe20000000f00 */
[----:B------:R-:W-:Y:S05]  /*27c00*/  BRA `(.L_x_1080) ;  /* 0xffffc3b000007947 */ /* 0x000fea000383ffff */
.L_x_1004:
[----:B----4-:R-:W-:Y:S01]  /*27c10*/  IMAD.MOV.U32 R11, RZ, RZ, R13 ;  /* 0x000000ffff0b7224 */ /* 0x010fe200078e000d */
[----:B------:R-:W-:Y:S01]  /*27c20*/  MOV R10, 0x1 ;  /* 0x00000001000a7802 */ /* 0x000fe20000000f00 */
[----:B------:R-:W-:Y:S01]  /*27c30*/  IMAD.MOV.U32 R3, RZ, RZ, 0x1c1f ;  /* 0x00001c1fff037424 */ /* 0x000fe200078e00ff */
[----:B------:R-:W-:-:S02]  /*27c40*/  MOV R2, 0x27c60 ;  /* 0x00027c6000027802 */ /* 0x000fc40000000f00 */
[----:B-123--:R-:W-:Y:S05]  /*27c50*/  CALL.REL.NOINC `($__internal_13_$__cuda_sm70_shflsync_idx_p) ;  /* 0x00000fa000007944 */ /* 0x00efea0003c00000 */
        /* <DEDUP_REMOVED lines=8> */
.L_x_1007:
[----:B----4-:R-:W-:Y:S01]  /*27ce0*/  IMAD.MOV.U32 R11, RZ, RZ, R13 ;  /* 0x000000ffff0b7224 */ /* 0x010fe200078e000d */
[----:B------:R-:W-:Y:S01]  /*27cf0*/  MOV R10, 0x2 ;  /* 0x00000002000a7802 */ /* 0x000fe20000000f00 */
[----:B------:R-:W-:Y:S01]  /*27d00*/  IMAD.MOV.U32 R3, RZ, RZ, 0x1c1f ;  /* 0x00001c1fff037424 */ /* 0x000fe200078e00ff */
[----:B------:R-:W-:Y:S02]  /*27d10*/  MOV R2, 0x27d30 ;  /* 0x00027d3000027802 */ /* 0x000fe40000000f00 */
[----:B-123--:R-:W-:Y:S05]  /*27d20*/  CALL.REL.NOINC `($__internal_13_$__cuda_sm70_shflsync_idx_p) ;  /* 0x00000ed000007944 */ /* 0x00efea0003c00000 */
[----:B------:R-:W-:Y:S01]  /*27d30*/  MOV R12, R10 ;  /* 0x0000000a000c7202 */ /* 0x000fe20000000f00 */
[----:B------:R-:W-:Y:S05]  /*27d40*/  BRA `(.L_x_1082) ;  /* 0xffffc83000007947 */ /* 0x000fea000383ffff */
.L_x_1008:
[----:B----4-:R-:W-:Y:S01]  /*27d50*/  IMAD.MOV.U32 R11, RZ, RZ, R19 ;  /* 0x000000ffff0b7224 */ /* 0x010fe200078e0013 */
[----:B------:R-:W-:Y:S01]  /*27d60*/  MOV R10, 0x2 ;  /* 0x00000002000a7802 */ /* 0x000fe20000000f00 */
[----:B------:R-:W-:Y:S01]  /*27d70*/  IMAD.MOV.U32 R3, RZ, RZ, 0x1c1f ;  /* 0x00001c1fff037424 */ /* 0x000fe200078e00ff */
[----:B------:R-:W-:Y:S02]  /*27d80*/  MOV R2, 0x27da0 ;  /* 0x00027da000027802 */ /* 0x000fe40000000f00 */
[----:B-123--:R-:W-:Y:S05]  /*27d90*/  CALL.REL.NOINC `($__internal_13_$__cuda_sm70_shflsync_idx_p) ;  /* 0x00000e6000007944 */ /* 0x00efea0003c00000 */
[----:B------:R-:W-:Y:S01]  /*27da0*/  MOV R2, R10 ;  /* 0x0000000a00027202 */ /* 0x000fe20000000f00 */
[----:B------:R-:W-:Y:S05]  /*27db0*/  BRA `(.L_x_1083) ;  /* 0xffffc7e000007947 */ /* 0x000fea000383ffff */
.L_x_1011:
[----:B--2---:R-:W-:Y:S01]  /*27dc0*/  IMAD.MOV.U32 R11, RZ, RZ, R13 ;  /* 0x000000ffff0b7224 */ /* 0x004fe200078e000d */
[----:B------:R-:W-:Y:S01]  /*27dd0*/  MOV R10, 0x3 ;  /* 0x00000003000a7802 */ /* 0x000fe20000000f00 */
[----:B------:R-:W-:Y:S01]  /*27de0*/  IMAD.MOV.U32 R3, RZ, RZ, 0x1c1f ;  /* 0x00001c1fff037424 */ /* 0x000fe200078e00ff */
[----:B-1----:R-:W-:-:S02]  /*27df0*/  MOV R2, 0x27e10 ;  /* 0x00027e1000027802 */ /* 0x002fc40000000f00 */
[----:B---34-:R-:W-:Y:S05]  /*27e00*/  CALL.REL.NOINC `($__internal_13_$__cuda_sm70_shflsync_idx_p) ;  /* 0x00000df000007944 */ /* 0x018fea0003c00000 */
        /* <DEDUP_REMOVED lines=8> */
.L_x_1015:
[----:B------:R-:W-:Y:S01]  /*27e90*/  IMAD.MOV.U32 R11, RZ, RZ, R6 ;  /* 0x000000ffff0b7224 */ /* 0x000fe200078e0006 */
[----:B------:R-:W-:Y:S01]  /*27ea0*/  MOV R10, RZ ;  /* 0x000000ff000a7202 */ /* 0x000fe20000000f00 */
[----:B------:R-:W-:Y:S01]  /*27eb0*/  IMAD.MOV.U32 R3, RZ, RZ, 0x181f ;  /* 0x0000181fff037424 */ /* 0x000fe200078e00ff */
[----:B------:R-:W-:Y:S02]  /*27ec0*/  MOV R2, 0x27ee0 ;  /* 0x00027ee000027802 */ /* 0x000fe40000000f00 */
[----:B------:R-:W-:Y:S05]  /*27ed0*/  CALL.REL.NOINC `($__internal_13_$__cuda_sm70_shflsync_idx_p) ;  /* 0x00000d2000007944 */ /* 0x000fea0003c00000 */
[----:B------:R-:W-:Y:S01]  /*27ee0*/  MOV R8, R10 ;  /* 0x0000000a00087202 */ /* 0x000fe20000000f00 */
[----:B------:R-:W-:Y:S05]  /*27ef0*/  BRA `(.L_x_1085) ;  /* 0xffffd2f000007947 */ /* 0x000fea000383ffff */
.L_x_1016:
[----:B------:R-:W-:Y:S01]  /*27f00*/  IMAD.MOV.U32 R11, RZ, RZ, R7 ;  /* 0x000000ffff0b7224 */ /* 0x000fe200078e0007 */
[----:B------:R-:W-:Y:S01]  /*27f10*/  MOV R10, RZ ;  /* 0x000000ff000a7202 */ /* 0x000fe20000000f00 */
[----:B------:R-:W-:Y:S01]  /*27f20*/  IMAD.MOV.U32 R3, RZ, RZ, 0x181f ;  /* 0x0000181fff037424 */ /* 0x000fe200078e00ff */
[----:B------:R-:W-:Y:S02]  /*27f30*/  MOV R2, 0x27f50 ;  /* 0x00027f5000027802 */ /* 0x000fe40000000f00 */
[----:B-12---:R-:W-:Y:S05]  /*27f40*/  CALL.REL.NOINC `($__internal_13_$__cuda_sm70_shflsync_idx_p) ;  /* 0x00000cb000007944 */ /* 0x006fea0003c00000 */
[----:B------:R-:W-:Y:S01]  /*27f50*/  MOV R2, R10 ;  /* 0x0000000a00027202 */ /* 0x000fe20000000f00 */
[----:B------:R-:W-:Y:S05]  /*27f60*/  BRA `(.L_x_1086) ;  /* 0xffffd2a000007947 */ /* 0x000fea000383ffff */
.L_x_1017:
[----:B------:R-:W-:Y:S01]  /*27f70*/  IMAD.MOV.U32 R11, RZ, RZ, R6 ;  /* 0x000000ffff0b7224 */ /* 0x000fe200078e0006 */
[----:B------:R-:W-:Y:S01]  /*27f80*/  MOV R10, 0x1 ;  /* 0x00000001000a7802 */ /* 0x000fe20000000f00 */
[----:B--2---:R-:W-:Y:S01]  /*27f90*/  IMAD.MOV.U32 R3, RZ, RZ, 0x181f ;  /* 0x0000181fff037424 */ /* 0x004fe200078e00ff */
[----:B------:R-:W-:-:S02]  /*27fa0*/  MOV R2, 0x27fc0 ;  /* 0x00027fc000027802 */ /* 0x000fc40000000f00 */
[----:B-1-3--:R-:W-:Y:S05]  /*27fb0*/  CALL.REL.NOINC `($__internal_13_$__cuda_sm70_shflsync_idx_p) ;  /* 0x00000c4000007944 */ /* 0x00afea0003c00000 */
        /* <DEDUP_REMOVED lines=8> */
.L_x_1018:
[----:B------:R-:W-:Y:S01]  /*28040*/  IMAD.MOV.U32 R11, RZ, RZ, R6 ;  /* 0x000000ffff0b7224 */ /* 0x000fe200078e0006 */
[----:B------:R-:W-:Y:S01]  /*28050*/  MOV R10, 0x2 ;  /* 0x00000002000a7802 */ /* 0x000fe20000000f00 */
[----:B-1----:R-:W-:Y:S01]  /*28060*/  IMAD.MOV.U32 R3, RZ, RZ, 0x181f ;  /* 0x0000181fff037424 */ /* 0x002fe200078e00ff */
[----:B------:R-:W-:Y:S02]  /*28070*/  MOV R2, 0x28090 ;  /* 0x0002809000027802 */ /* 0x000fe40000000f00 */
[----:B---34-:R-:W-:Y:S05]  /*28080*/  CALL.REL.NOINC `($__internal_13_$__cuda_sm70_shflsync_idx_p) ;  /* 0x00000b7000007944 */ /* 0x018fea0003c00000 */
[----:B------:R-:W-:Y:S01]  /*28090*/  MOV R8, R10 ;  /* 0x0000000a00087202 */ /* 0x000fe20000000f00 */
[----:B------:R-:W-:Y:S05]  /*280a0*/  BRA `(.L_x_1088) ;  /* 0xffffd25000007947 */ /* 0x000fea000383ffff */
.L_x_1019:
[----:B------:R-:W-:Y:S01]  /*280b0*/  IMAD.MOV.U32 R11, RZ, RZ, R7 ;  /* 0x000000ffff0b7224 */ /* 0x000fe200078e0007 */
[----:B------:R-:W-:Y:S01]  /*280c0*/  MOV R10, 0x2 ;  /* 0x00000002000a7802 */ /* 0x000fe20000000f00 */
[----:B-1----:R-:W-:Y:S01]  /*280d0*/  IMAD.MOV.U32 R3, RZ, RZ, 0x181f ;  /* 0x0000181fff037424 */ /* 0x002fe200078e00ff */
[----:B------:R-:W-:Y:S02]  /*280e0*/  MOV R2, 0x28100 ;  /* 0x0002810000027802 */ /* 0x000fe40000000f00 */
[----:B--234-:R-:W-:Y:S05]  /*280f0*/  CALL.REL.NOINC `($__internal_13_$__cuda_sm70_shflsync_idx_p) ;  /* 0x00000b0000007944 */ /* 0x01cfea0003c00000 */
[----:B------:R-:W-:Y:S01]  /*28100*/  MOV R2, R10 ;  /* 0x0000000a00027202 */ /* 0x000fe20000000f00 */
[----:B------:R-:W-:Y:S05]  /*28110*/  BRA `(.L_x_1089) ;  /* 0xffffd20000007947 */ /* 0x000fea000383ffff */
.L_x_1020:
        /* <DEDUP_REMOVED lines=13> */
.L_x_1021:
[----:B------:R-:W-:Y:S01]  /*281f0*/  IMAD.MOV.U32 R11, RZ, RZ, R6 ;  /* 0x000000ffff0b7224 */ /* 0x000fe200078e0006 */
[----:B------:R-:W-:Y:S01]  /*28200*/  MOV R10, 0x4 ;  /* 0x00000004000a7802 */ /* 0x000fe20000000f00 */
[----:B--2---:R-:W-:Y:S01]  /*28210*/  IMAD.MOV.U32 R3, RZ, RZ, 0x181f ;  /* 0x0000181fff037424 */ /* 0x004fe200078e00ff */
[----:B------:R-:W-:Y:S02]  /*28220*/  MOV R2, 0x28240 ;  /* 0x0002824000027802 */ /* 0x000fe40000000f00 */
[----:B-1-34-:R-:W-:Y:S05]  /*28230*/  CALL.REL.NOINC `($__internal_13_$__cuda_sm70_shflsync_idx_p) ;  /* 0x000009c000007944 */ /* 0x01afea0003c00000 */
[----:B------:R-:W-:Y:S01]  /*28240*/  MOV R8, R10 ;  /* 0x0000000a00087202 */ /* 0x000fe20000000f00 */
[----:B------:R-:W-:Y:S05]  /*28250*/  BRA `(.L_x_1091) ;  /* 0xffffd1b000007947 */ /* 0x000fea000383ffff */
.L_x_1022:
[----:B------:R-:W-:Y:S01]  /*28260*/  IMAD.MOV.U32 R11, RZ, RZ, R7 ;  /* 0x000000ffff0b7224 */ /* 0x000fe200078e0007 */
[----:B------:R-:W-:Y:S01]  /*28270*/  MOV R10, 0x4 ;  /* 0x00000004000a7802 */ /* 0x000fe20000000f00 */
[----:B--2---:R-:W-:Y:S01]  /*28280*/  IMAD.MOV.U32 R3, RZ, RZ, 0x181f ;  /* 0x0000181fff037424 */ /* 0x004fe200078e00ff */
[----:B------:R-:W-:Y:S02]  /*28290*/  MOV R2, 0x282b0 ;  /* 0x000282b000027802 */ /* 0x000fe40000000f00 */
[----:B-1-34-:R-:W-:Y:S05]  /*282a0*/  CALL.REL.NOINC `($__internal_13_$__cuda_sm70_shflsync_idx_p) ;  /* 0x0000095000007944 */ /* 0x01afea0003c00000 */
[----:B------:R-:W-:Y:S01]  /*282b0*/  MOV R2, R10 ;  /* 0x0000000a00027202 */ /* 0x000fe20000000f00 */
[----:B------:R-:W-:Y:S05]  /*282c0*/  BRA `(.L_x_1092) ;  /* 0xffffd16000007947 */ /* 0x000fea000383ffff */
.L_x_1023:
[----:B------:R-:W-:Y:S01]  /*282d0*/  IMAD.MOV.U32 R11, RZ, RZ, R6 ;  /* 0x000000ffff0b7224 */ /* 0x000fe200078e0006 */
[----:B------:R-:W-:Y:S01]  /*282e0*/  MOV R10, 0x5 ;  /* 0x00000005000a7802 */ /* 0x000fe20000000f00 */
[----:B-1----:R-:W-:Y:S01]  /*282f0*/  IMAD.MOV.U32 R3, RZ, RZ, 0x181f ;  /* 0x0000181fff037424 */ /* 0x002fe200078e00ff */
[----:B------:R-:W-:-:S02]  /*28300*/  MOV R2, 0x28320 ;  /* 0x0002832000027802 */ /* 0x000fc40000000f00 */
[----:B--234-:R-:W-:Y:S05]  /*28310*/  CALL.REL.NOINC `($__internal_13_$__cuda_sm70_shflsync_idx_p) ;  /* 0x000008e000007944 */ /* 0x01cfea0003c00000 */
        /* <DEDUP_REMOVED lines=8> */
.L_x_1024:
[----:B------:R-:W-:Y:S01]  /*283a0*/  IMAD.MOV.U32 R11, RZ, RZ, R6 ;  /* 0x000000ffff0b7224 */ /* 0x000fe200078e0006 */
[----:B------:R-:W-:Y:S01]  /*283b0*/  MOV R10, 0x6 ;  /* 0x00000006000a7802 */ /* 0x000fe20000000f00 */
[----:B--2---:R-:W-:Y:S01]  /*283c0*/  IMAD.MOV.U32 R3, RZ, RZ, 0x181f ;  /* 0x0000181fff037424 */ /* 0x004fe200078e00ff */
[----:B------:R-:W-:Y:S02]  /*283d0*/  MOV R2, 0x283f0 ;  /* 0x000283f000027802 */ /* 0x000fe40000000f00 */
[----:B-1--4-:R-:W-:Y:S05]  /*283e0*/  CALL.REL.NOINC `($__internal_13_$__cuda_sm70_shflsync_idx_p) ;  /* 0x0000081000007944 */ /* 0x012fea0003c00000 */
[----:B------:R-:W-:Y:S01]  /*283f0*/  MOV R8, R10 ;  /* 0x0000000a00087202 */ /* 0x000fe20000000f00 */
[----:B------:R-:W-:Y:S05]  /*28400*/  BRA `(.L_x_1094) ;  /* 0xffffd11000007947 */ /* 0x000fea000383ffff */
.L_x_1025:
[----:B------:R-:W-:Y:S01]  /*28410*/  IMAD.MOV.U32 R11, RZ, RZ, R7 ;  /* 0x000000ffff0b7224 */ /* 0x000fe200078e0007 */
[----:B------:R-:W-:Y:S01]  /*28420*/  MOV R10, 0x6 ;  /* 0x00000006000a7802 */ /* 0x000fe20000000f00 */
[----:B--2---:R-:W-:Y:S01]  /*28430*/  IMAD.MOV.U32 R3, RZ, RZ, 0x181f ;  /* 0x0000181fff037424 */ /* 0x004fe200078e00ff */
[----:B------:R-:W-:Y:S02]  /*28440*/  MOV R2, 0x28460 ;  /* 0x0002846000027802 */ /* 0x000fe40000000f00 */
[----:B-1-34-:R-:W-:Y:S05]  /*28450*/  CALL.REL.NOINC `($__internal_13_$__cuda_sm70_shflsync_idx_p) ;  /* 0x000007a000007944 */ /* 0x01afea0003c00000 */
[----:B------:R-:W-:Y:S01]  /*28460*/  MOV R2, R10 ;  /* 0x0000000a00027202 */ /* 0x000fe20000000f00 */
[----:B------:R-:W-:Y:S05]  /*28470*/  BRA `(.L_x_1095) ;  /* 0xffffd0c000007947 */ /* 0x000fea000383ffff */
.L_x_1026:
[----:B------:R-:W-:Y:S01]  /*28480*/  IMAD.MOV.U32 R11, RZ, RZ, R6 ;  /* 0x000000ffff0b7224 */ /* 0x000fe200078e0006 */
[----:B------:R-:W-:Y:S01]  /*28490*/  MOV R10, 0x7 ;  /* 0x00000007000a7802 */ /* 0x000fe20000000f00 */
[----:B-1----:R-:W-:Y:S01]  /*284a0*/  IMAD.MOV.U32 R3, RZ, RZ, 0x181f ;  /* 0x0000181fff037424 */ /* 0x002fe200078e00ff */
[----:B------:R-:W-:-:S02]  /*284b0*/  MOV R2, 0x284d0 ;  /* 0x000284d000027802 */ /* 0x000fc40000000f00 */
[----:B--2-4-:R-:W-:Y:S05]  /*284c0*/  CALL.REL.NOINC `($__internal_13_$__cuda_sm70_shflsync_idx_p) ;  /* 0x0000073000007944 */ /* 0x014fea0003c00000 */
        /* <DEDUP_REMOVED lines=8> */
.L_x_1028:
[----:B------:R-:W-:Y:S01]  /*28550*/  IMAD.MOV.U32 R11, RZ, RZ, R45 ;  /* 0x000000ffff0b7224 */ /* 0x000fe200078e002d */
[----:B------:R-:W-:Y:S01]  /*28560*/  MOV R10, RZ ;  /* 0x000000ff000a7202 */ /* 0x000fe20000000f00 */
[----:B----4-:R-:W-:Y:S01]  /*28570*/  IMAD.MOV.U32 R3, RZ, RZ, 0x1f ;  /* 0x0000001fff037424 */ /* 0x010fe200078e00ff */
[----:B------:R-:W-:Y:S02]  /*28580*/  MOV R2, 0x285a0 ;  /* 0x000285a000027802 */ /* 0x000fe40000000f00 */
[----:B------:R-:W-:Y:S05]  /*28590*/  CALL.REL.NOINC `($__internal_13_$__cuda_sm70_shflsync_idx_p) ;  /* 0x0000066000007944 */ /* 0x000fea0003c00000 */
[----:B------:R-:W-:Y:S01]  /*285a0*/  MOV R9, R10 ;  /* 0x0000000a00097202 */ /* 0x000fe20000000f00 */
[----:B------:R-:W-:Y:S05]  /*285b0*/  BRA `(.L_x_1097) ;  /* 0xffffd14000007947 */ /* 0x000fea000383ffff */
.L_x_1029:
[----:B------:R-:W-:Y:S01]  /*285c0*/  IMAD.MOV.U32 R11, RZ, RZ, R45 ;  /* 0x000000ffff0b7224 */ /* 0x000fe200078e002d */
[----:B------:R-:W-:Y:S01]  /*285d0*/  MOV R10, 0x1 ;  /* 0x00000001000a7802 */ /* 0x000fe20000000f00 */
[----:B----4-:R-:W-:Y:S01]  /*285e0*/  IMAD.MOV.U32 R3, RZ, RZ, 0x1f ;  /* 0x0000001fff037424 */ /* 0x010fe200078e00ff */
[----:B------:R-:W-:Y:S02]  /*285f0*/  MOV R2, 0x28610 ;  /* 0x0002861000027802 */ /* 0x000fe40000000f00 */
[----:B-12---:R-:W-:Y:S05]  /*28600*/  CALL.REL.NOINC `($__internal_13_$__cuda_sm70_shflsync_idx_p) ;  /* 0x000005f000007944 */ /* 0x006fea0003c00000 */
[----:B------:R-:W-:Y:S01]  /*28610*/  MOV R8, R10 ;  /* 0x0000000a00087202 */ /* 0x000fe20000000f00 */
[----:B------:R-:W-:Y:S05]  /*28620*/  BRA `(.L_x_1098) ;  /* 0xffffd0f000007947 */ /* 0x000fea000383ffff */
.L_x_1030:
[----:B------:R-:W-:Y:S02]  /*28630*/  MOV R2, 0x1 ;  /* 0x0000000100027802 */ /* 0x000fe40000000f00 */
[----:B------:R-:W-:-:S02]  /*28640*/  MOV R3, 0x28660 ;  /* 0x0002866000037802 */ /* 0x000fc40000000f00 */
[----:B-123--:R-:W-:Y:S05]  /*28650*/  CALL.REL.NOINC `($__internal_14_$__cuda_sm70_shflsync_up_p) ;  /* 0x000005f000007944 */ /* 0x00efea0003c00000 */
[----:B------:R-:W-:Y:S05]  /*28660*/  BRA `(.L_x_1099) ;  /* 0xffffd1e000007947 */ /* 0x000fea000383ffff */
.L_x_1031:
[----:B------:R-:W-:Y:S02]  /*28670*/  MOV R2, 0x2 ;  /* 0x0000000200027802 */ /* 0x000fe40000000f00 */
[----:B------:R-:W-:-:S02]  /*28680*/  MOV R3, 0x286a0 ;  /* 0x000286a000037802 */ /* 0x000fc40000000f00 */
[----:B-12---:R-:W-:Y:S05]  /*28690*/  CALL.REL.NOINC `($__internal_14_$__cuda_sm70_shflsync_up_p) ;  /* 0x000005b000007944 */ /* 0x006fea0003c00000 */
        /* <DEDUP_REMOVED lines=24> */
.L_x_1035:
[----:B------:R-:W-:Y:S02]  /*28820*/  MOV R2, 0x1 ;  /* 0x0000000100027802 */ /* 0x000fe40000000f00 */
[----:B------:R-:W-:Y:S02]  /*28830*/  MOV R3, 0x28850 ;  /* 0x0002885000037802 */ /* 0x000fe40000000f00 */
[----:B------:R-:W-:Y:S05]  /*28840*/  CALL.REL.NOINC `($__internal_14_$__cuda_sm70_shflsync_up_p) ;  /* 0x0000040000007944 */ /* 0x000fea0003c00000 */
[----:B------:R-:W-:Y:S01]  /*28850*/  MOV R2, R4 ;  /* 0x0000000400027202 */ /* 0x000fe20000000f00 */
[----:B------:R-:W-:Y:S05]  /*28860*/  BRA `(.L_x_1101) ;  /* 0xffffd24000007947 */ /* 0x000fea000383ffff */
.L_x_1036:
        /* <DEDUP_REMOVED lines=27> */
.L_x_1038:
[----:B------:R-:W-:Y:S02]  /*28a20*/  SEL R0, RZ, 0x1, P0 ;  /* 0x00000001ff007807 */ /* 0x000fe40000000000 */
[----:B------:R-:W-:Y:S02]  /*28a30*/  MOV R2, 0x28a50 ;  /* 0x00028a5000027802 */ /* 0x000fe40000000f00 */
[----:B---3--:R-:W-:Y:S05]  /*28a40*/  CALL.REL.NOINC `($__internal_15_$__cuda_sm70_votesync_ballot) ;  /* 0x0000027000007944 */ /* 0x008fea0003c00000 */
[----:B------:R-:W-:Y:S01]  /*28a50*/  MOV R5, R0 ;  /* 0x0000000000057202 */ /* 0x000fe20000000f00 */
[----:B------:R-:W-:Y:S05]  /*28a60*/  BRA `(.L_x_1103) ;  /* 0xffffd1d000007947 */ /* 0x000fea000383ffff */
.L_x_1039:
[----:B------:R-:W-:Y:S01]  /*28a70*/  IMAD.MOV.U32 R11, RZ, RZ, R6 ;  /* 0x000000ffff0b7224 */ /* 0x000fe200078e0006 */
[----:B------:R-:W-:Y:S01]  /*28a80*/  MOV R10, R0 ;  /* 0x00000000000a7202 */ /* 0x000fe20000000f00 */
[----:B------:R-:W-:Y:S01]  /*28a90*/  IMAD.MOV.U32 R3, RZ, RZ, 0x1f ;  /* 0x0000001fff037424 */ /* 0x000fe200078e00ff */
[----:B-1----:R-:W-:Y:S02]  /*28aa0*/  MOV R2, 0x28ac0 ;  /* 0x00028ac000027802 */ /* 0x002fe40000000f00 */
[----:B---3--:R-:W-:Y:S05]  /*28ab0*/  CALL.REL.NOINC `($__internal_13_$__cuda_sm70_shflsync_idx_p) ;  /* 0x0000014000007944 */ /* 0x008fea0003c00000 */
[----:B------:R-:W-:Y:S01]  /*28ac0*/  IMAD.MOV.U32 R12, RZ, RZ, R10 ;  /* 0x000000ffff0c7224 */ /* 0x000fe200078e000a */
[----:B------:R-:W-:Y:S01]  /*28ad0*/  MOV R10, R0 ;  /* 0x00000000000a7202 */ /* 0x000fe20000000f00 */
[----:B------:R-:W-:Y:S01]  /*28ae0*/  IMAD.MOV.U32 R11, RZ, RZ, R7 ;  /* 0x000000ffff0b7224 */ /* 0x000fe200078e0007 */
[----:B------:R-:W-:-:S02]  /*28af0*/  MOV R3, 0x1f ;  /* 0x0000001f00037802 */ /* 0x000fc40000000f00 */
[----:B------:R-:W-:Y:S02]  /*28b00*/  MOV R2, 0x28b20 ;  /* 0x00028b2000027802 */ /* 0x000fe40000000f00 */
[----:B------:R-:W-:Y:S05]  /*28b10*/  CALL.REL.NOINC `($__internal_13_$__cuda_sm70_shflsync_idx_p) ;  /* 0x000000e000007944 */ /* 0x000fea0003c00000 */
[----:B------:R-:W-:Y:S01]  /*28b20*/  MOV R7, R10 ;  /* 0x0000000a00077202 */ /* 0x000fe20000000f00 */
[----:B------:R-:W-:Y:S05]  /*28b30*/  BRA `(.L_x_1104) ;  /* 0xffffd17000007947 */ /* 0x000fea000383ffff */
.L_x_1042:
[----:B------:R-:W-:Y:S01]  /*28b40*/  IMAD.MOV.U32 R11, RZ, RZ, R4 ;  /* 0x000000ffff0b7224 */ /* 0x000fe200078e0004 */
[----:B------:R-:W-:Y:S01]  /*28b50*/  MOV R10, R0 ;  /* 0x00000000000a7202 */ /* 0x000fe20000000f00 */
[----:B------:R-:W-:Y:S01]  /*28b60*/  IMAD.MOV.U32 R3, RZ, RZ, 0x1f ;  /* 0x0000001fff037424 */ /* 0x000fe200078e00ff */
[----:B-1----:R-:W-:Y:S02]  /*28b70*/  MOV R2, 0x28b90 ;  /* 0x00028b9000027802 */ /* 0x002fe40000000f00 */
[----:B---34-:R-:W-:Y:S05]  /*28b80*/  CALL.REL.NOINC `($__internal_13_$__cuda_sm70_shflsync_idx_p) ;  /* 0x0000007000007944 */ /* 0x018fea0003c00000 */
[----:B------:R-:W-:Y:S01]  /*28b90*/  MOV R13, R10 ;  /* 0x0000000a000d7202 */ /* 0x000fe20000000f00 */
[----:B------:R-:W-:Y:S05]  /*28ba0*/  BRA `(.L_x_1041) ;  /* 0xffffd16000007947 */ /* 0x000fea000383ffff */
        .weak           $__internal_12_$__cuda_sm70_shflsync_bfly_p
        .type           $__internal_12_$__cuda_sm70_shflsync_bfly_p,@function
        .size           $__internal_12_$__cuda_sm70_shflsync_bfly_p,($__internal_13_$__cuda_sm70_shflsync_idx_p - $__internal_12_$__cuda_sm70_shflsync_bfly_p)
$__internal_12_$__cuda_sm70_shflsync_bfly_p:
[----:B------:R-:W-:Y:S04]  /*28bb0*/  WARPSYNC R10 ;  /* 0x0000000a00007348 */ /* 0x000fe80003800000 */
[----:B------:R1:W2:Y:S01]  /*28bc0*/  SHFL.BFLY PT, R0, R0, R8, R11 ;  /* 0x0c00000800007389 */ /* 0x0002a200000e000b */
[----:B------:R-:W-:-:S02]  /*28bd0*/  MOV R9, 0x0 ;  /* 0x0000000000097802 */ /* 0x000fc40000000f00 */
[----:B-1----:R-:W-:-:S04]  /*28be0*/  MOV R8, R4 ;  /* 0x0000000400087202 */ /* 0x002fc80000000f00 */
[----:B--2---:R-:W-:Y:S05]  /*28bf0*/  RET.REL.NODEC R8 `(_ZN7cutlass13device_kernelIN5flash19enable_sm80_to_sm89INS1_16FlashAttnFwdSm80INS1_25CollectiveMainloopFwdSm80ILi4ELi1ELb0EN4cute5tupleIJNS5_1CILi128EEENS7_ILi80EEENS7_ILi64EEEEEELi64ENS_10bfloat16_tEfNS_4arch4Sm80ELb0ELb1ELb1ELb1ELb0ELb1ELb1ELb1EEENS1_21CollectiveEpilogueFwdINS6_IJS8_SA_S9_EEENS6_IJNS7_ILi1EEESI_SI_EEESC_SE_Li128ELb1ELb1ELb1ELb0EEENS1_36VarlenDynamicPersistentTileSchedulerILi128ELi80ELi128ELi128ELb1ELb1ELb0ELb1ELb0ELb1EEEEEEEEEvNT_6ParamsE) ;  /* 0xfffd740008007950 */ /* 0x004fea0003c3ffff */
        .weak           $__internal_13_$__cuda_sm70_shflsync_idx_p
        .type           $__internal_13_$__cuda_sm70_shflsync_idx_p,@function
        .size           $__internal_13_$__cuda_sm70_shflsync_idx_p,($__internal_14_$__cuda_sm70_shflsync_up_p - $__internal_13_$__cuda_sm70_shflsync_idx_p)
$__internal_13_$__cuda_sm70_shflsync_idx_p:
[----:B------:R-:W-:-:S04]  /*28c00*/  MOV R44, 0xffffffff ;  /* 0xffffffff002c7802 */ /* 0x000fc80000000f00 */
[----:B------:R-:W-:Y:S04]  /*28c10*/  WARPSYNC R44 ;  /* 0x0000002c00007348 */ /* 0x000fe80003800000 */
[----:B------:R1:W2:Y:S02]  /*28c20*/  SHFL.IDX PT, R10, R11, R10, R3 ;  /* 0x0000000a0b0a7389 */ /* 0x0002a400000e0003 */
[----:B-1----:R-:W-:-:S04]  /*28c30*/  MOV R3, 0x0 ;  /* 0x0000000000037802 */ /* 0x002fc80000000f00 */
[----:B--2---:R-:W-:Y:S05]  /*28c40*/  RET.REL.NODEC R2 `(_ZN7cutlass13device_kernelIN5flash19enable_sm80_to_sm89INS1_16FlashAttnFwdSm80INS1_25CollectiveMainloopFwdSm80ILi4ELi1ELb0EN4cute5tupleIJNS5_1CILi128EEENS7_ILi80EEENS7_ILi64EEEEEELi64ENS_10bfloat16_tEfNS_4arch4Sm80ELb0ELb1ELb1ELb1ELb0ELb1ELb1ELb1EEENS1_21CollectiveEpilogueFwdINS6_IJS8_SA_S9_EEENS6_IJNS7_ILi1EEESI_SI_EEESC_SE_Li128ELb1ELb1ELb1ELb0EEENS1_36VarlenDynamicPersistentTileSchedulerILi128ELi80ELi128ELi128ELb1ELb1ELb0ELb1ELb0ELb1EEEEEEEEEvNT_6ParamsE) ;  /* 0xfffd73b002007950 */ /* 0x004fea0003c3ffff */
        .weak           $__internal_14_$__cuda_sm70_shflsync_up_p
        .type           $__internal_14_$__cuda_sm70_shflsync_up_p,@function
        .size           $__internal_14_$__cuda_sm70_shflsync_up_p,($__internal_15_$__cuda_sm70_votesync_ballot - $__internal_14_$__cuda_sm70_shflsync_up_p)
$__internal_14_$__cuda_sm70_shflsync_up_p:
[----:B------:R-:W-:Y:S02]  /*28c50*/  IMAD.MOV.U32 R4, RZ, RZ, RZ ;  /* 0x000000ffff047224 */ /* 0x000fe400078e00ff */
[----:B------:R-:W-:-:S04]  /*28c60*/  IMAD.MOV.U32 R10, RZ, RZ, -0x1 ;  /* 0xffffffffff0a7424 */ /* 0x000fc800078e00ff */
[----:B------:R-:W-:Y:S04]  /*28c70*/  WARPSYNC R10 ;  /* 0x0000000a00007348 */ /* 0x000fe80003800000 */
[----:B------:R1:W2:Y:S02]  /*28c80*/  SHFL.UP PT, R4, R0, R2, R4 ;  /* 0x0400000200047389 */ /* 0x0002a400000e0004 */
[----:B-1----:R-:W-:Y:S02]  /*28c90*/  MOV R2, R3 ;  /* 0x0000000300027202 */ /* 0x002fe40000000f00 */
[----:B------:R-:W-:-:S04]  /*28ca0*/  MOV R3, 0x0 ;  /* 0x0000000000037802 */ /* 0x000fc80000000f00 */
[----:B--2---:R-:W-:Y:S05]  /*28cb0*/  RET.REL.NODEC R2 `(_ZN7cutlass13device_kernelIN5flash19enable_sm80_to_sm89INS1_16FlashAttnFwdSm80INS1_25CollectiveMainloopFwdSm80ILi4ELi1ELb0EN4cute5tupleIJNS5_1CILi128EEENS7_ILi80EEENS7_ILi64EEEEEELi64ENS_10bfloat16_tEfNS_4arch4Sm80ELb0ELb1ELb1ELb1ELb0ELb1ELb1ELb1EEENS1_21CollectiveEpilogueFwdINS6_IJS8_SA_S9_EEENS6_IJNS7_ILi1EEESI_SI_EEESC_SE_Li128ELb1ELb1ELb1ELb0EEENS1_36VarlenDynamicPersistentTileSchedulerILi128ELi80ELi128ELi128ELb1ELb1ELb0ELb1ELb0ELb1EEEEEEEEEvNT_6ParamsE) ;  /* 0xfffd734002007950 */ /* 0x004fea0003c3ffff */
        .weak           $__internal_15_$__cuda_sm70_votesync_ballot
        .type           $__internal_15_$__cuda_sm70_votesync_ballot,@function
        .size           $__internal_15_$__cuda_sm70_votesync_ballot,(.L_x_3245 - $__internal_15_$__cuda_sm70_votesync_ballot)
$__internal_15_$__cuda_sm70_votesync_ballot:
[----:B------:R-:W-:Y:S01]  /*28cc0*/  ISETP.NE.U32.AND P0, PT, R0, 0x1, PT ;  /* 0x000000010000780c */ /* 0x000fe20003f05070 */
[----:B------:R-:W-:-:S04]  /*28cd0*/  IMAD.MOV.U32 R3, RZ, RZ, -0x1 ;  /* 0xffffffffff037424 */ /* 0x000fc800078e00ff */
[----:B------:R-:W-:Y:S08]  /*28ce0*/  WARPSYNC R3 ;  /* 0x0000000300007348 */ /* 0x000ff00003800000 */
[----:B------:R-:W-:-:S04]  /*28cf0*/  VOTE.ANY R0, PT, !P0 ;  /* 0x0000000000007806 */ /* 0x000fc800040e0100 */
[----:B------:R-:W-:Y:S01]  /*28d00*/  LOP3.LUT R0, R0, R3, RZ, 0xc0, !PT ;  /* 0x0000000300007212 */ /* 0x000fe200078ec0ff */
[----:B------:R-:W-:-:S04]  /*28d10*/  IMAD.MOV.U32 R3, RZ, RZ, 0x0 ;  /* 0x00000000ff037424 */ /* 0x000fc800078e00ff */
[----:B------:R-:W-:Y:S05]  /*28d20*/  RET.REL.NODEC R2 `(_ZN7cutlass13device_kernelIN5flash19enable_sm80_to_sm89INS1_16FlashAttnFwdSm80INS1_25CollectiveMainloopFwdSm80ILi4ELi1ELb0EN4cute5tupleIJNS5_1CILi128EEENS7_ILi80EEENS7_ILi64EEEEEELi64ENS_10bfloat16_tEfNS_4arch4Sm80ELb0ELb1ELb1ELb1ELb0ELb1ELb1ELb1EEENS1_21CollectiveEpilogueFwdINS6_IJS8_SA_S9_EEENS6_IJNS7_ILi1EEESI_SI_EEESC_SE_Li128ELb1ELb1ELb1ELb0EEENS1_36VarlenDynamicPersistentTileSchedulerILi128ELi80ELi128ELi128ELb1ELb1ELb0ELb1ELb0ELb1EEEEEEEEEvNT_6ParamsE) ;  /* 0xfffd72d002007950 */ /* 0x000fea0003c3ffff */
.L_x_1105:
        /* <DEDUP_REMOVED lines=13> */
.L_x_3245:


//--------------------- .text._ZN7cutlass13device_kernelIN5flash19enable_sm80_to_sm89INS1_16FlashAttnFwdSm80INS1_25CollectiveMainloopFwdSm80ILi4ELi1ELb0EN4cute5tupleIJNS5_1CILi128EEENS7_ILi112EEENS7_ILi64EEEEEELi64ENS_10bfloat16_tEfNS_4arch4Sm80ELb1ELb0ELb1ELb0ELb0ELb0ELb1ELb1EEENS1_21CollectiveEpilogueFwdINS6_IJS8_SA_S9_EEENS6_IJNS7_ILi1EEESI_SI_EEESC_SE_Li128ELb0ELb1ELb1ELb0EEENS1_30DynamicPersistentTileSchedulerILi128ELi128ELb1ELb1ELb0EEEEEEEEEvNT_6ParamsE --------------------------
	.section	.text._ZN7cutlass13device_kernelIN5flash19enable_sm80_to_sm89INS1_16FlashAttnFwdSm80INS1_25CollectiveMainloopFwdSm80ILi4ELi1ELb0EN4cute5tupleIJNS5_1CILi128EEENS7_ILi112EEENS7_ILi64EEEEEELi64ENS_10bfloat16_tEfNS_4arch4Sm80ELb1ELb0ELb1ELb0ELb0ELb0ELb1ELb1EEENS1_21CollectiveEpilogueFwdINS6_IJS8_SA_S9_EEENS6_IJNS7_ILi1EEESI_SI_EEESC_SE_Li128ELb0ELb1ELb1ELb0EEENS1_30DynamicPersistentTileSchedulerILi128ELi128ELb1ELb1ELb0EEEEEEEEEvNT_6ParamsE,"ax",@progbits
	.sectioninfo	@"SHI_REGISTERS=255"
	.align	128
.text._ZN7cutlass13device_kernelIN5flash19enable_sm80_to_sm89INS1_16FlashAttnFwdSm80INS1_25CollectiveMainloopFwdSm80ILi4ELi1ELb0EN4cute5tupleIJNS5_1CILi128EEENS7_ILi112EEENS7_ILi64EEEEEELi64ENS_10bfloat16_tEfNS_4arch4Sm80ELb1ELb0ELb1ELb0ELb0ELb0ELb1ELb1EEENS1_21CollectiveEpilogueFwdINS6_IJS8_SA_S9_EEENS6_IJNS7_ILi1EEESI_SI_EEESC_SE_Li128ELb0ELb1ELb1ELb0EEENS1_30DynamicPersistentTileSchedulerILi128ELi128ELb1ELb1ELb0EEEEEEEEEvNT_6ParamsE:
        .type           _ZN7cutlass13device_kernelIN5flash19enable_sm80_to_sm89INS1_16FlashAttnFwdSm80INS1_25CollectiveMainloopFwdSm80ILi4ELi1ELb0EN4cute5tupleIJNS5_1CILi128EEENS7_ILi112EEENS7_ILi64EEEEEELi64ENS_10bfloat16_tEfNS_4arch4Sm80ELb1ELb0ELb1ELb0ELb0ELb0ELb1ELb1EEENS1_21CollectiveEpilogueFwdINS6_IJS8_SA_S9_EEENS6_IJNS7_ILi1EEESI_SI_EEESC_SE_Li128ELb0ELb1ELb1ELb0EEENS1_30DynamicPersistentTileSchedulerILi128ELi128ELb1ELb1ELb0EEEEEEEEEvNT_6ParamsE,@function
        .size           _ZN7cutlass13device_kernelIN5flash19enable_sm80_to_sm89INS1_16FlashAttnFwdSm80INS1_25CollectiveMainloopFwdSm80ILi4ELi1ELb0EN4cute5tupleIJNS5_1CILi128EEENS7_ILi112EEENS7_ILi64EEEEEELi64ENS_10bfloat16_tEfNS_4arch4Sm80ELb1ELb0ELb1ELb0ELb0ELb0ELb1ELb1EEENS1_21CollectiveEpilogueFwdINS6_IJS8_SA_S9_EEENS6_IJNS7_ILi1EEESI_SI_EEESC_SE_Li128ELb0ELb1ELb1ELb0EEENS1_30DynamicPersistentTileSchedulerILi128ELi128ELb1ELb1ELb0EEEEEEEEEvNT_6ParamsE,(.L_x_3250 - _ZN7cutlass13device_kernelIN5flash19enable_sm80_to_sm89INS1_16FlashAttnFwdSm80INS1_25CollectiveMainloopFwdSm80ILi4ELi1ELb0EN4cute5tupleIJNS5_1CILi128EEENS7_ILi112EEENS7_ILi64EEEEEELi64ENS_10bfloat16_tEfNS_4arch4Sm80ELb1ELb0ELb1ELb0ELb0ELb0ELb1ELb1EEENS1_21CollectiveEpilogueFwdINS6_IJS8_SA_S9_EEENS6_IJNS7_ILi1EEESI_SI_EEESC_SE_Li128ELb0ELb1ELb1ELb0EEENS1_30DynamicPersistentTileSchedulerILi128ELi128ELb1ELb1ELb0EEEEEEEEEvNT_6ParamsE)
        .other          _ZN7cutlass13device_kernelIN5flash19enable_sm80_to_sm89INS1_16FlashAttnFwdSm80INS1_25CollectiveMainloopFwdSm80ILi4ELi1ELb0EN4cute5tupleIJNS5_1CILi128EEENS7_ILi112EEENS7_ILi64EEEEEELi64ENS_10bfloat16_tEfNS_4arch4Sm80ELb1ELb0ELb1ELb0ELb0ELb0ELb1ELb1EEENS1_21CollectiveEpilogueFwdINS6_IJS8_SA_S9_EEENS6_IJNS7_ILi1EEESI_SI_EEESC_SE_Li128ELb0ELb1ELb1ELb0EEENS1_30DynamicPersistentTileSchedulerILi128ELi128ELb1ELb1ELb0EEEEEEEEEvNT_6ParamsE,@"STO_CUDA_ENTRY STV_DEFAULT"
_ZN7cutlass13device_kernelIN5flash19enable_sm80_to_sm89INS1_16FlashAttnFwdSm80INS1_25CollectiveMainloopFwdSm80ILi4ELi1ELb0EN4cute5tupleIJNS5_1CILi128EEENS7_ILi112EEENS7_ILi64EEEEEELi64ENS_10bfloat16_tEfNS_4arch4Sm80ELb1ELb0ELb1ELb0ELb0ELb0ELb1ELb1EEENS1_21CollectiveEpilogueFwdINS6_IJS8_SA_S9_EEENS6_IJNS7_ILi1EEESI_SI_EEESC_SE_Li128ELb0ELb1ELb1ELb0EEENS1_30DynamicPersistentTileSchedulerILi128ELi128ELb1ELb1ELb0EEEEEEEEEvNT_6ParamsE:
[----:B------:R-:W-:-:S03]  /*0000*/  MOV R1, c[0x0][0x28] ;  /* 0x00000a0000017a02 */ /* 0x000fc60000000f00 */
[----:B------:R-:W1:Y:S01]  /*0010*/  S2R R17, SR_TID.X ;  /* 0x0000000000117919 */ /* 0x000e620000002100 */
[----:B------:R-:W-:-:S03]  /*0020*/  IADD3 R1, R1, -0x98, RZ ;  /* 0xffffff6801017810 */ /* 0x000fc60007ffe0ff */
[----:B------:R-:W2:Y:S01]  /*0030*/  S2R R16, SR_CTAID.X ;  /* 0x0000000000107919 */ /* 0x000ea20000002500 */
[----:B-1----:R-:W-:-:S05]  /*0040*/  SHF.R.U32.HI R2, RZ, 0x5, R17 ;  /* 0x00000005ff027819 */ /* 0x002fca0000011611 */
[----:B------:R-:W1:Y:S02]  /*0050*/  SHFL.IDX PT, R0, R2, RZ, 0x1f ;  /* 0x00001fff02007589 */ /* 0x000e6400000e0000 */
[----:B-1----:R-:W-:Y:S02]  /*0060*/  ISETP.GE.AND P0, PT, R0, 0x1, PT ;  /* 0x000000010000780c */ /* 0x002fe40003f06270 */
[----:B------:R1:W-:Y:S11]  /*0070*/  STL [R1+0x64], R0 ;  /* 0x0000640001007387 */ /* 0x0003f60000100800 */
[----:B------:R-:W-:Y:S06]  /*0080*/  @P0 BAR.ARV 0x4, 0x80 ;  /* 0x0102000000000b1d */ /* 0x000fec0000002000 */
[----:B--2---:R-:W-:-:S13]  /*0090*/  ISETP.GE.AND P0, PT, R16, c[0x0][0x538], PT ;  /* 0x00014e0010007a0c */ /* 0x004fda0003f06270 */
[----:B------:R-:W-:Y:S05]  /*00a0*/  @P0 EXIT ;  /* 0x000000000000094d */ /* 0x000fea0003800000 */
[----:B-1----:R-:W-:Y:S01]  /*00b0*/  SHF.R.S32.HI R15, RZ, 0x1f, R17 ;  /* 0x0000001fff0f7819 */ /* 0x002fe20000011411 */
[----:B------:R-:W-:Y:S01]  /*00c0*/  IMAD.MOV.U32 R225, RZ, RZ, 0x40 ;  /* 0x00000040ffe17424 */ /* 0x000fe200078e00ff */
[----:B------:R-:W-:Y:S01]  /*00d0*/  ULDC.64 UR8, c[0x0][0x118] ;  /* 0x0000460000087ab9 */ /* 0x000fe20000000a00 */
[----:B------:R-:W-:Y:S01]  /*00e0*/  IMAD.MOV.U32 R227, RZ, RZ, 0x20 ;  /* 0x00000020ffe37424 */ /* 0x000fe200078e00ff */
[CC--:B------:R-:W-:Y:S02]  /*00f0*/  LEA.HI R4, R15.reuse, R17.reuse, RZ, 0x4 ;  /* 0x000000110f047211 */ /* 0x0c0fe400078f20ff */
[CC--:B------:R-:W-:Y:S02]  /*0100*/  LEA.HI R12, R15.reuse, R17.reuse, RZ, 0x3 ;  /* 0x000000110f0c7211 */ /* 0x0c0fe400078f18ff */
[----:B------:R-:W-:Y:S02]  /*0110*/  LEA.HI R0, R15, R17, RZ, 0x2 ;  /* 0x000000110f007211 */ /* 0x000fe400078f10ff */
[----:B------:R-:W-:-:S02]  /*0120*/  LOP3.LUT R2, R4, 0xfffffff0, RZ, 0xc0, !PT ;  /* 0xfffffff004027812 */ /* 0x000fc400078ec0ff */
[----:B------:R-:W-:Y:S02]  /*0130*/  SHF.R.S32.HI R18, RZ, 0x3, R12 ;  /* 0x00000003ff127819 */ /* 0x000fe4000001140c */
[----:B------:R-:W-:Y:S01]  /*0140*/  LOP3.LUT R3, R12, 0xfffffff8, RZ, 0xc0, !PT ;  /* 0xfffffff80c037812 */ /* 0x000fe200078ec0ff */
[C---:B------:R-:W-:Y:S01]  /*0150*/  IMAD.IADD R2, R17.reuse, 0x1, -R2 ;  /* 0x0000000111027824 */ /* 0x040fe200078e0a02 */
[----:B------:R-:W-:Y:S01]  /*0160*/  LOP3.LUT R0, R0, 0xfffffffc, RZ, 0xc0, !PT ;  /* 0xfffffffc00007812 */ /* 0x000fe200078ec0ff */
[----:B------:R-:W-:Y:S01]  /*0170*/  IMAD.SHL.U32 R7, R18, 0x40, RZ ;  /* 0x0000004012077824 */ /* 0x000fe200078e00ff */
[----:B------:R-:W-:Y:S01]  /*0180*/  SHF.R.S32.HI R5, RZ, 0x4, R4 ;  /* 0x00000004ff057819 */ /* 0x000fe20000011404 */
[C---:B------:R-:W-:Y:S02]  /*0190*/  IMAD.IADD R9, R17.reuse, 0x1, -R3 ;  /* 0x0000000111097824 */ /* 0x040fe400078e0a03 */
[----:B------:R-:W-:Y:S01]  /*01a0*/  IMAD.IADD R3, R17, 0x1, -R0 ;  /* 0x0000000111037824 */ /* 0x000fe200078e0a00 */
[----:B------:R-:W-:Y:S01]  /*01b0*/  LEA.HI R4, R4, R5, RZ, 0x1 ;  /* 0x0000000504047211 */ /* 0x000fe200078f08ff */
[----:B------:R-:W-:Y:S01]  /*01c0*/  IMAD.SHL.U32 R10, R9, 0x8, RZ ;  /* 0x00000008090a7824 */ /* 0x000fe200078e00ff */
[----:B------:R-:W-:-:S02]  /*01d0*/  LOP3.LUT R0, R7, 0x1c0, RZ, 0xc0, !PT ;  /* 0x000001c007007812 */ /* 0x000fc400078ec0ff */
[----:B------:R-:W-:Y:S02]  /*01e0*/  LOP3.LUT R6, R4, 0xfffffffe, RZ, 0xc0, !PT ;  /* 0xfffffffe04067812 */ /* 0x000fe400078ec0ff */
[----:B------:R-:W-:Y:S01]  /*01f0*/  SHF.R.S32.HI R4, RZ, 0x1f, R2 ;  /* 0x0000001fff047819 */ /* 0x000fe20000011402 */
[----:B------:R1:W-:Y:S01]  /*0200*/  STL [R1+0x48], R10 ;  /* 0x0000480a01007387 */ /* 0x0003e20000100800 */
[----:B------:R-:W-:Y:S01]  /*0210*/  LEA.HI R8, R3, R3, RZ, 0x1 ;  /* 0x0000000303087211 */ /* 0x000fe200078f08ff */
[----:B------:R-:W-:Y:S01]  /*0220*/  IMAD.IADD R13, R5, 0x1, -R6 ;  /* 0x00000001050d7824 */ /* 0x000fe200078e0a06 */
[----:B------:R-:W-:Y:S02]  /*0230*/  SHF.R.U32.HI R7, RZ, 0x3, R0 ;  /* 0x00000003ff077819 */ /* 0x000fe40000011600 */
[----:B------:R-:W-:Y:S02]  /*0240*/  LEA.HI R11, R4, R2, RZ, 0x3 ;  /* 0x00000002040b7211 */ /* 0x000fe400078f18ff */
[----:B------:R-:W-:-:S02]  /*0250*/  LOP3.LUT R0, R0, 0x38, R10, 0xf8, !PT ;  /* 0x0000003800007812 */ /* 0x000fc400078ef80a */
[----:B------:R-:W-:Y:S02]  /*0260*/  LOP3.LUT R4, R8, 0x1ffffffe, RZ, 0xc0, !PT ;  /* 0x1ffffffe08047812 */ /* 0x000fe400078ec0ff */
[----:B------:R-:W-:-:S03]  /*0270*/  LEA.HI R5, R15, R17, RZ, 0x5 ;  /* 0x000000110f057211 */ /* 0x000fc600078f28ff */
[----:B------:R-:W-:Y:S01]  /*0280*/  IMAD.IADD R14, R3, 0x1, -R4 ;  /* 0x00000001030e7824 */ /* 0x000fe200078e0a04 */
[----:B------:R-:W-:Y:S01]  /*0290*/  SHF.R.S32.HI R230, RZ, 0x5, R5 ;  /* 0x00000005ffe67819 */ /* 0x000fe20000011405 */
[----:B------:R-:W-:Y:S01]  /*02a0*/  IMAD.SHL.U32 R3, R9, 0x40, RZ ;  /* 0x0000004009037824 */ /* 0x000fe200078e00ff */
[----:B------:R-:W-:-:S05]  /*02b0*/  LEA.HI R4, R15, R17, RZ, 0x6 ;  /* 0x000000110f047211 */ /* 0x000fca00078f30ff */
[----:B------:R-:W-:Y:S01]  /*02c0*/  IMAD.SHL.U32 R4, R4, 0x8, RZ ;  /* 0x0000000804047824 */ /* 0x000fe200078e00ff */
[----:B-1----:R-:W-:Y:S02]  /*02d0*/  LOP3.LUT R10, R0, R7, RZ, 0x3c, !PT ;  /* 0x00000007000a7212 */ /* 0x002fe400078e3cff */
[----:B------:R-:W-:Y:S02]  /*02e0*/  LOP3.LUT R0, R11, 0xfffffff8, RZ, 0xc0, !PT ;  /* 0xfffffff80b007812 */ /* 0x000fe400078ec0ff */
[----:B------:R-:W-:Y:S01]  /*02f0*/  LOP3.LUT R10, R10, 0x7ffffe00, R4, 0xf8, !PT ;  /* 0x7ffffe000a0a7812 */ /* 0x000fe200078ef804 */
[----:B------:R-:W-:Y:S02]  /*0300*/  IMAD.SHL.U32 R4, R8, 0x20, RZ ;  /* 0x0000002008047824 */ /* 0x000fe400078e00ff */
[----:B------:R-:W-:Y:S01]  /*0310*/  IMAD.IADD R7, R2, 0x1, -R0 ;  /* 0x0000000102077824 */ /* 0x000fe200078e0a00 */
[----:B------:R-:W-:Y:S01]  /*0320*/  LOP3.LUT R0, R3, 0x1c0, RZ, 0xc0, !PT ;  /* 0x000001c003007812 */ /* 0x000fe200078ec0ff */
[----:B------:R-:W-:Y:S01]  /*0330*/  IMAD.SHL.U32 R241, R10, 0x2, RZ ;  /* 0x000000020af17824 */ /* 0x000fe200078e00ff */
[----:B------:R-:W-:-:S02]  /*0340*/  SHF.R.S32.HI R2, RZ, 0x1f, R5 ;  /* 0x0000001fff027819 */ /* 0x000fc40000011405 */
[----:B------:R-:W-:Y:S02]  /*0350*/  LOP3.LUT R6, R0, 0x8, R12, 0xf8, !PT ;  /* 0x0000000800067812 */ /* 0x000fe400078ef80c */
[----:B------:R-:W-:Y:S02]  /*0360*/  SHF.R.U32.HI R3, RZ, 0x3, R0 ;  /* 0x00000003ff037819 */ /* 0x000fe40000011600 */
[----:B------:R-:W-:Y:S01]  /*0370*/  LEA.HI R0, R2, R230, RZ, 0x2 ;  /* 0x000000e602007211 */ /* 0x000fe200078f10ff */
[----:B------:R-:W-:Y:S01]  /*0380*/  IMAD.SHL.U32 R2, R13, 0x8, RZ ;  /* 0x000000080d027824 */ /* 0x000fe200078e00ff */
[----:B------:R-:W-:Y:S02]  /*0390*/  LOP3.LUT R5, R5, 0xffffffe0, RZ, 0xc0, !PT ;  /* 0xffffffe005057812 */ /* 0x000fe400078ec0ff */
[----:B------:R-:W-:Y:S01]  /*03a0*/  LOP3.LUT R12, R6, R3, RZ, 0x3c, !PT ;  /* 0x00000003060c7212 */ /* 0x000fe200078e3cff */
[----:B------:R-:W-:Y:S01]  /*03b0*/  IMAD.SHL.U32 R3, R7, 0x40, RZ ;  /* 0x0000004007037824 */ /* 0x000fe200078e00ff */
[----:B------:R-:W-:Y:S01]  /*03c0*/  LOP3.LUT R0, R0, 0xffffffc, RZ, 0xc0, !PT ;  /* 0x0ffffffc00007812 */ /* 0x000fe200078ec0ff */
[----:B------:R-:W-:Y:S01]  /*03d0*/  IMAD.IADD R17, R17, 0x1, -R5 ;  /* 0x0000000111117824 */ /* 0x000fe200078e0a05 */
[----:B------:R-:W-:-:S02]  /*03e0*/  LOP3.LUT R4, R4, 0xffffffc0, RZ, 0xc0, !PT ;  /* 0xffffffc004047812 */ /* 0x000fc400078ec0ff */
[----:B------:R-:W-:Y:S01]  /*03f0*/  LOP3.LUT P3, RZ, R7, 0x2, RZ, 0xc0, !PT ;  /* 0x0000000207ff7812 */ /* 0x000fe2000786c0ff */
[----:B------:R-:W-:Y:S01]  /*0400*/  IMAD.IADD R8, R230, 0x1, -R0 ;  /* 0x00000001e6087824 */ /* 0x000fe200078e0a00 */
[----:B------:R-:W-:Y:S01]  /*0410*/  LOP3.LUT R0, R3, 0x1c0, RZ, 0xc0, !PT ;  /* 0x000001c003007812 */ /* 0x000fe200078ec0ff */
[----:B------:R-:W-:Y:S01]  /*0420*/  IMAD.SHL.U32 R3, R11, 0x40, RZ ;  /* 0x000000400b037824 */ /* 0x000fe200078e00ff */
[----:B------:R-:W-:Y:S01]  /*0430*/  SHF.R.S32.HI R6, RZ, 0x1f, R17 ;  /* 0x0000001fff067819 */ /* 0x000fe20000011411 */
[----:B------:R-:W-:Y:S01]  /*0440*/  IMAD R4, R14, 0x8, R4 ;  /* 0x000000080e047824 */ /* 0x000fe200078e0204 */
[----:B------:R-:W-:Y:S02]  /*0450*/  LOP3.LUT R2, R0, 0x8, R2, 0xf8, !PT ;  /* 0x0000000800027812 */ /* 0x000fe400078ef802 */
[----:B------:R-:W-:Y:S02]  /*0460*/  LEA.HI R6, R6, R17, RZ, 0x2 ;  /* 0x0000001106067211 */ /* 0x000fe400078f10ff */
[----:B------:R-:W-:-:S02]  /*0470*/  SHF.R.U32.HI R0, RZ, 0x3, R0 ;  /* 0x00000003ff007819 */ /* 0x000fc40000011600 */
[----:B------:R-:W-:Y:S02]  /*0480*/  SHF.R.S32.HI R5, RZ, 0x2, R6 ;  /* 0x00000002ff057819 */ /* 0x000fe40000011406 */
[----:B------:R-:W-:Y:S01]  /*0490*/  LOP3.LUT R224, R2, R0, RZ, 0x3c, !PT ;  /* 0x0000000002e07212 */ /* 0x000fe200078e3cff */
[----:B------:R-:W-:Y:S01]  /*04a0*/  IMAD R0, R13, 0x200, R12 ;  /* 0x000002000d007824 */ /* 0x000fe200078e020c */
[----:B------:R-:W-:Y:S01]  /*04b0*/  LOP3.LUT R3, R3, 0xfffffe00, RZ, 0xc0, !PT ;  /* 0xfffffe0003037812 */ /* 0x000fe200078ec0ff */
[----:B------:R-:W-:Y:S01]  /*04c0*/  IMAD R15, R8, 0x10, R5 ;  /* 0x00000010080f7824 */ /* 0x000fe200078e0205 */
[----:B------:R-:W-:Y:S02]  /*04d0*/  LOP3.LUT R2, R6, 0x7ffffffc, RZ, 0xc0, !PT ;  /* 0x7ffffffc06027812 */ /* 0x000fe400078ec0ff */
[----:B------:R-:W-:Y:S01]  /*04e0*/  LEA R119, R0, 0x3900, 0x1 ;  /* 0x0000390000777811 */ /* 0x000fe200078e08ff */
[----:B------:R-:W-:Y:S01]  /*04f0*/  IMAD R230, R230, 0x400, R3 ;  /* 0x00000400e6e67824 */ /* 0x000fe200078e0203 */
[----:B------:R-:W-:Y:S01]  /*0500*/  STL [R1+0x68], R15 ;  /* 0x0000680f01007387 */ /* 0x000fe20000100800 */
[----:B------:R-:W-:Y:S01]  /*0510*/  IMAD R0, R9, 0x10, R18 ;  /* 0x0000001009007824 */ /* 0x000fe200078e0212 */
[----:B------:R-:W-:Y:S01]  /*0520*/  LOP3.LUT P0, RZ, R7, 0x4, RZ, 0xc0, !PT ;  /* 0x0000000407ff7812 */ /* 0x000fe2000780c0ff */
[----:B------:R-:W-:Y:S01]  /*0530*/  IMAD.IADD R2, R17, 0x1, -R2 ;  /* 0x0000000111027824 */ /* 0x000fe200078e0a02 */
[----:B------:R-:W-:Y:S01]  /*0540*/  STL [R1+0x5c], R16 ;  /* 0x00005c1001007387 */ /* 0x000fe20000100800 */
[----:B------:R-:W-:Y:S01]  /*0550*/  IMAD.IADD R230, R230, 0x1, R224 ;  /* 0x00000001e6e67824 */ /* 0x000fe200078e02e0 */
[----:B------:R-:W-:Y:S01]  /*0560*/  LOP3.LUT R224, R224, R3, RZ, 0xfc, !PT ;  /* 0x00000003e0e07212 */ /* 0x000fe200078efcff */
[----:B------:R-:W-:Y:S01]  /*0570*/  IMAD.IADD R3, R15, 0x1, R4 ;  /* 0x000000010f037824 */ /* 0x000fe200078e0204 */
[----:B------:R1:W-:Y:S01]  /*0580*/  STL [R1+0x6c], R0 ;  /* 0x00006c0001007387 */ /* 0x0003e20000100800 */
[----:B------:R-:W-:-:S02]  /*0590*/  R2P PR, R9, 0x6 ;  /* 0x0000000609007804 */ /* 0x000fc40000000000 */
[----:B------:R-:W-:Y:S01]  /*05a0*/  LEA R230, R230, 0x7100, 0x1 ;  /* 0x00007100e6e67811 */ /* 0x000fe200078e08ff */
[----:B------:R2:W-:Y:S01]  /*05b0*/  STL [R1+0x60], R3 ;  /* 0x0000600301007387 */ /* 0x0005e20000100800 */
[----:B------:R-:W-:Y:S02]  /*05c0*/  LEA R224, R224, 0x100, 0x1 ;  /* 0x00000100e0e07811 */ /* 0x000fe400078e08ff */
[C---:B------:R-:W-:Y:S02]  /*05d0*/  SEL R226, R225.reuse, 0xffffffc0, !P2 ;  /* 0xffffffc0e1e27807 */ /* 0x040fe40005000000 */
[----:B------:R-:W-:Y:S02]  /*05e0*/  SEL R225, R225, 0xffffffc0, !P0 ;  /* 0xffffffc0e1e17807 */ /* 0x000fe40004000000 */
[C---:B------:R-:W-:Y:S01]  /*05f0*/  IADD3 R234, R119.reuse, 0x20, RZ ;  /* 0x0000002077ea7810 */ /* 0x040fe20007ffe0ff */
[----:B------:R-:W-:Y:S01]  /*0600*/  IMAD.IADD R229, R119, 0x1, R226 ;  /* 0x0000000177e57824 */ /* 0x000fe200078e02e2 */
[----:B------:R-:W-:Y:S01]  /*0610*/  SEL R227, R227, 0xffffffe0, !P3 ;  /* 0xffffffe0e3e37807 */ /* 0x000fe20005800000 */
[----:B------:R-:W-:Y:S01]  /*0620*/  IMAD.IADD R231, R230, 0x1, R225 ;  /* 0x00000001e6e77824 */ /* 0x000fe200078e02e1 */
[----:B------:R-:W-:Y:S01]  /*0630*/  @P1 IADD3 R234, R119, -0x20, RZ ;  /* 0xffffffe077ea1810 */ /* 0x000fe20007ffe0ff */
[----:B------:R-:W-:-:S02]  /*0640*/  IMAD.IADD R225, R225, 0x1, R224 ;  /* 0x00000001e1e17824 */ /* 0x000fc400078e02e0 */
[----:B------:R-:W-:Y:S01]  /*0650*/  IMAD.IADD R233, R230, 0x1, R227 ;  /* 0x00000001e6e97824 */ /* 0x000fe200078e02e3 */
[C---:B------:R-:W-:Y:S01]  /*0660*/  IADD3 R240, R234.reuse, 0x800, RZ ;  /* 0x00000800eaf07810 */ /* 0x040fe20007ffe0ff */
[C---:B------:R-:W-:Y:S01]  /*0670*/  IMAD.IADD R228, R227.reuse, 0x1, R224 ;  /* 0x00000001e3e47824 */ /* 0x040fe200078e02e0 */
[C---:B------:R-:W-:Y:S01]  /*0680*/  IADD3 R239, R234.reuse, 0x1000, RZ ;  /* 0x00001000eaef7810 */ /* 0x040fe20007ffe0ff */
[C---:B------:R-:W-:Y:S01]  /*0690*/  IMAD.IADD R232, R227.reuse, 0x1, R231 ;  /* 0x00000001e3e87824 */ /* 0x040fe200078e02e7 */
[----:B------:R-:W-:Y:S01]  /*06a0*/  IADD3 R238, R234, 0x1800, RZ ;  /* 0x00001800eaee7810 */ /* 0x000fe20007ffe0ff */
[----:B------:R-:W-:Y:S01]  /*06b0*/  IMAD.IADD R226, R226, 0x1, R234 ;  /* 0x00000001e2e27824 */ /* 0x000fe200078e02ea */
[----:B------:R-:W-:Y:S01]  /*06c0*/  IADD3 R237, R234, 0x2000, RZ ;  /* 0x00002000eaed7810 */ /* 0x000fe20007ffe0ff */
[----:B-1----:R-:W-:Y:S01]  /*06d0*/  IMAD.SHL.U32 R0, R2, 0x2, RZ ;  /* 0x0000000202007824 */ /* 0x002fe200078e00ff */
[C---:B------:R-:W-:Y:S01]  /*06e0*/  IADD3 R236, R234.reuse, 0x2800, RZ ;  /* 0x00002800eaec7810 */ /* 0x040fe20007ffe0ff */
[----:B------:R-:W-:Y:S01]  /*06f0*/  IMAD.IADD R227, R227, 0x1, R225 ;  /* 0x00000001e3e37824 */ /* 0x000fe200078e02e1 */
[----:B------:R-:W-:-:S02]  /*0700*/  IADD3 R235, R234, 0x3000, RZ ;  /* 0x00003000eaeb7810 */ /* 0x000fc40007ffe0ff */
[----:B------:R2:W-:Y:S04]  /*0710*/  STL [R1+0x40], R0 ;  /* 0x0000400001007387 */ /* 0x0005e80000100800 */
.L_x_1161:
[----:B------:R-:W3:Y:S01]  /*0720*/  LDL R4, [R1+0x5c] ;  /* 0x00005c0001047983 */ /* 0x000ee20000100800 */
[----:B--2---:R-:W-:Y:S01]  /*0730*/  IMAD.MOV.U32 R0, RZ, RZ, c[0x0][0x560] ;  /* 0x00015800ff007624 */ /* 0x004fe200078e00ff */
[----:B------:R-:W-:Y:S01]  /*0740*/  YIELD ;  /* 0x0000000000007946 */ /* 0x000fe20003800000 */
[----:B------:R-:W-:Y:S03]  /*0750*/  BSSY B0, `(.L_x_1106) ;  /* 0x0000016000007945 */ /* 0x000fe60003800000 */
[----:B------:R-:W-:-:S13]  /*0760*/  ISETP.NE.AND P0, PT, R0, 0x1, PT ;  /* 0x000000010000780c */ /* 0x000fda0003f05270 */
[----:B---3--:R-:W-:Y:S01]  /*0770*/  @P0 IMAD.HI.U32 R0, R4, c[0x0][0x564], RZ ;  /* 0x0001590004000a27 */ /* 0x008fe200078e00ff */
[----:B------:R-:W-:-:S04]  /*0780*/  MOV R3, R4 ;  /* 0x0000000400037202 */ /* 0x000fc80000000f00 */
[----:B------:R-:W-:-:S04]  /*0790*/  @P0 SHF.R.U32.HI R3, RZ, c[0x0][0x568], R0 ;  /* 0x00015a00ff030a19 */ /* 0x000fc80000011600 */
[----:B------:R-:W-:Y:S01]  /*07a0*/  ISETP.GE.AND P0, PT, R3, c[0x0][0x578], PT ;  /* 0x00015e0003007a0c */ /* 0x000fe20003f06270 */
[----:B------:R-:W-:-:S04]  /*07b0*/  IMAD.MOV R2, RZ, RZ, -R3 ;  /* 0x000000ffff027224 */ /* 0x000fc800078e0a03 */
[----:B------:R-:W-:-:S08]  /*07c0*/  IMAD R2, R2, c[0x0][0x560], R4 ;  /* 0x0001580002027a24 */ /* 0x000fd000078e0204 */
[----:B------:R-:W-:Y:S05]  /*07d0*/  @!P0 BRA `(.L_x_1107) ;  /* 0x0000007000008947 */ /* 0x000fea0003800000 */
[----:B------:R-:W-:-:S04]  /*07e0*/  MOV R0, c[0x0][0x56c] ;  /* 0x00015b0000007a02 */ /* 0x000fc80000000f00 */
[----:B------:R-:W-:Y:S02]  /*07f0*/  ISETP.NE.AND P0, PT, R0, 0x1, PT ;  /* 0x000000010000780c */ /* 0x000fe40003f05270 */
[----:B------:R-:W-:-:S11]  /*0800*/  MOV R0, R2 ;  /* 0x0000000200007202 */ /* 0x000fd60000000f00 */
[----:B------:R-:W-:-:S05]  /*0810*/  @P0 IMAD.HI.U32 R4, R2, c[0x0][0x570], RZ ;  /* 0x00015c0002040a27 */ /* 0x000fca00078e00ff */
[----:B------:R-:W-:-:S05]  /*0820*/  @P0 SHF.R.U32.HI R0, RZ, c[0x0][0x574], R4 ;  /* 0x00015d00ff000a19 */ /* 0x000fca0000011604 */
[----:B------:R-:W-:Y:S01]  /*0830*/  IMAD R6, R0, c[0x0][0x56c], RZ ;  /* 0x00015b0000067a24 */ /* 0x000fe200078e02ff */
[----:B------:R-:W-:Y:S05]  /*0840*/  BRA `(.L_x_1108) ;  /* 0x0000006000007947 */ /* 0x000fea0003800000 */
.L_x_1107:
[----:B------:R-:W-:-:S04]  /*0850*/  MOV R0, c[0x0][0x554] ;  /* 0x0001550000007a02 */ /* 0x000fc80000000f00 */
[----:B------:R-:W-:Y:S02]  /*0860*/  ISETP.NE.AND P0, PT, R0, 0x1, PT ;  /* 0x000000010000780c */ /* 0x000fe40003f05270 */
[----:B------:R-:W-:-:S11]  /*0870*/  MOV R0, R2 ;  /* 0x0000000200007202 */ /* 0x000fd60000000f00 */
[----:B------:R-:W-:-:S05]  /*0880*/  @P0 IMAD.HI.U32 R4, R2, c[0x0][0x558], RZ ;  /* 0x0001560002040a27 */ /* 0x000fca00078e00ff */
[----:B------:R-:W-:-:S05]  /*0890*/  @P0 SHF.R.U32.HI R0, RZ, c[0x0][0x55c], R4 ;  /* 0x00015700ff000a19 */ /* 0x000fca0000011604 */
[----:B------:R-:W-:Y:S02]  /*08a0*/  IMAD R6, R0, c[0x0][0x554], RZ ;  /* 0x0001550000067a24 */ /* 0x000fe400078e02ff */
.L_x_1108:
[----:B------:R-:W-:Y:S05]  /*08b0*/  BSYNC B0 ;  /* 0x0000000000007941 */ /* 0x000fea0003800000 */
.L_x_1106:
[----:B------:R-:W-:Y:S01]  /*08c0*/  IMAD.MOV.U32 R4, RZ, RZ, c[0x0][0x53c] ;  /* 0x00014f00ff047624 */ /* 0x000fe200078e00ff */
[----:B------:R-:W-:Y:S01]  /*08d0*/  ULDC UR4, c[0x0][0x1d0] ;  /* 0x0000740000047ab9 */ /* 0x000fe20000000800 */
[----:B------:R-:W-:Y:S01]  /*08e0*/  IMAD.MOV.U32 R11, RZ, RZ, R0 ;  /* 0x000000ffff0b7224 */ /* 0x000fe200078e0000 */
[----:B------:R-:W-:Y:S01]  /*08f0*/  UIADD3 UR5, UR4, 0x6f, URZ ;  /* 0x0000006f04057890 */ /* 0x000fe2000fffe03f */
[----:B------:R-:W-:Y:S01]  /*0900*/  BSSY B0, `(.L_x_1109) ;  /* 0x0000048000007945 */ /* 0x000fe20003800000 */
[----:B------:R-:W-:Y:S01]  /*0910*/  ISETP.NE.AND P0, PT, R4, 0x1, PT ;  /* 0x000000010400780c */ /* 0x000fe20003f05270 */
[----:B------:R-:W-:Y:S01]  /*0920*/  UMOV UR4, URZ ;  /* 0x0000003f00047c82 */ /* 0x000fe20008000000 */
[----:B------:R-:W-:Y:S01]  /*0930*/  LOP3.LUT R4, RZ, R0, RZ, 0x33, !PT ;  /* 0x00000000ff047212 */ /* 0x000fe200078e33ff */
[----:B------:R-:W-:-:S04]  /*0940*/  UIMAD.WIDE UR4, UR5, -0x6db6db6d, UR4 ;  /* 0x92492493050478a5 */ /* 0x000fc8000f8e0204 */
[----:B------:R-:W-:-:S04]  /*0950*/  USHF.R.U32.HI UR4, URZ, 0x1f, UR5 ;  /* 0x0000001f3f047899 */ /* 0x000fc80008011605 */
[----:B------:R-:W-:Y:S02]  /*0960*/  ULEA.HI.SX32 UR4, UR5, UR4, 0x1a ;  /* 0x0000000405047291 */ /* 0x000fe4000f8fd23f */
[----:B------:R-:W-:Y:S01]  /*0970*/  @P0 IMAD.HI.U32 R5, R0, c[0x0][0x540], RZ ;  /* 0x0001500000050a27 */ /* 0x000fe200078e00ff */
[----:B------:R-:W-:-:S03]  /*0980*/  IADD3 R0, R4, c[0x0][0x53c], RZ ;  /* 0x00014f0004007a10 */ /* 0x000fc60007ffe0ff */
[----:B------:R-:W-:Y:S01]  /*0990*/  IMAD.MOV.U32 R4, RZ, RZ, c[0x0][0x2c4] ;  /* 0x0000b100ff047624 */ /* 0x000fe200078e00ff */
[----:B------:R-:W-:Y:S01]  /*09a0*/  @P0 SHF.R.U32.HI R11, RZ, c[0x0][0x544], R5 ;  /* 0x00015100ff0b0a19 */ /* 0x000fe20000011605 */
[----:B------:R-:W-:-:S03]  /*09b0*/  IMAD.MOV.U32 R5, RZ, RZ, c[0x0][0x168] ;  /* 0x00005a00ff057624 */ /* 0x000fc600078e00ff */
[----:B------:R-:W-:Y:S01]  /*09c0*/  ISETP.NE.AND P4, PT, R4, 0x1, PT ;  /* 0x000000010400780c */ /* 0x000fe20003f85270 */
[----:B------:R-:W-:Y:S01]  /*09d0*/  IMAD R0, R11, c[0x0][0x53c], R0 ;  /* 0x00014f000b007a24 */ /* 0x000fe200078e0200 */
[----:B------:R-:W-:Y:S01]  /*09e0*/  IADD3 R5, -R5, 0x70, RZ ;  /* 0x0000007005057810 */ /* 0x000fe20007ffe1ff */
[----:B------:R1:W-:Y:S03]  /*09f0*/  STL [R1+0x54], R11 ;  /* 0x0000540b01007387 */ /* 0x0003e60000100800 */
[----:B------:R-:W-:-:S04]  /*0a00*/  SHF.L.U32 R16, R0, 0x7, RZ ;  /* 0x0000000700107819 */ /* 0x000fc800000006ff */
[----:B------:R-:W-:Y:S01]  /*0a10*/  IADD3 R4, R16, 0x7f, RZ ;  /* 0x0000007f10047810 */ /* 0x000fe20007ffe0ff */
[----:B------:R1:W-:Y:S04]  /*0a20*/  STL [R1+0x58], R16 ;  /* 0x0000581001007387 */ /* 0x0003e80000100800 */
[----:B------:R-:W-:-:S05]  /*0a30*/  @P4 IMAD.HI.U32 R0, R4, c[0x0][0x2c8], RZ ;  /* 0x0000b20004004a27 */ /* 0x000fca00078e00ff */
[----:B------:R-:W-:Y:S01]  /*0a40*/  @P4 SHF.R.U32.HI R4, RZ, c[0x0][0x2cc], R0 ;  /* 0x0000b300ff044a19 */ /* 0x000fe20000011600 */
[----:B------:R-:W-:-:S03]  /*0a50*/  IMAD.MOV.U32 R0, RZ, RZ, c[0x0][0x548] ;  /* 0x00015200ff007624 */ /* 0x000fc600078e00ff */
[----:B------:R-:W-:Y:S01]  /*0a60*/  IADD3 R5, R4, c[0x0][0x1d0], R5 ;  /* 0x0000740004057a10 */ /* 0x000fe20007ffe005 */
[----:B------:R-:W-:Y:S01]  /*0a70*/  IMAD.MOV.U32 R4, RZ, RZ, RZ ;  /* 0x000000ffff047224 */ /* 0x000fe200078e00ff */
[----:B------:R-:W-:Y:S02]  /*0a80*/  ISETP.NE.AND P0, PT, R0, 0x1, PT ;  /* 0x000000010000780c */ /* 0x000fe40003f05270 */
[----:B------:R-:W-:Y:S01]  /*0a90*/  IADD3 R0, R2, -R6, RZ ;  /* 0x8000000602007210 */ /* 0x000fe20007ffe0ff */
[----:B------:R-:W-:-:S04]  /*0aa0*/  IMAD.HI R4, R5, -0x6db6db6d, R4 ;  /* 0x9249249305047827 */ /* 0x000fc800078e0204 */
[----:B------:R-:W-:Y:S01]  /*0ab0*/  IMAD R0, R3, c[0x0][0x554], R0 ;  /* 0x0001550003007a24 */ /* 0x000fe200078e0200 */
[----:B------:R-:W-:-:S03]  /*0ac0*/  SHF.R.U32.HI R6, RZ, 0x1f, R4 ;  /* 0x0000001fff067819 */ /* 0x000fc60000011604 */
[----:B------:R-:W-:Y:S01]  /*0ad0*/  IMAD.MOV.U32 R18, RZ, RZ, R0 ;  /* 0x000000ffff127224 */ /* 0x000fe200078e0000 */
[----:B------:R-:W-:Y:S01]  /*0ae0*/  LEA.HI.SX32 R6, R4, R6, 0x1a ;  /* 0x0000000604067211 */ /* 0x000fe200078fd2ff */
[----:B------:R-:W-:-:S03]  /*0af0*/  @P0 IMAD.HI.U32 R2, R0, c[0x0][0x54c], RZ ;  /* 0x0001530000020a27 */ /* 0x000fc600078e00ff */
[----:B------:R-:W-:Y:S02]  /*0b00*/  IMNMX R6, R6, UR4, PT ;  /* 0x0000000406067c17 */ /* 0x000fe4000b800200 */
[----:B------:R-:W-:Y:S01]  /*0b10*/  @P0 SHF.R.U32.HI R18, RZ, c[0x0][0x550], R2 ;  /* 0x00015400ff120a19 */ /* 0x000fe20000011602 */
[----:B------:R-:W-:Y:S01]  /*0b20*/  IMAD.MOV.U32 R2, RZ, RZ, RZ ;  /* 0x000000ffff027224 */ /* 0x000fe200078e00ff */
[----:B------:R-:W-:Y:S02]  /*0b30*/  ISETP.GE.AND P0, PT, R6, 0x1, PT ;  /* 0x000000010600780c */ /* 0x000fe40003f06270 */
[----:B------:R-:W-:Y:S01]  /*0b40*/  IADD3 R3, -R18, RZ, RZ ;  /* 0x000000ff12037210 */ /* 0x000fe20007ffe1ff */
[----:B------:R1:W-:Y:S04]  /*0b50*/  STL [R1+0x50], R18 ;  /* 0x0000501201007387 */ /* 0x0003e80000100800 */
[----:B------:R-:W-:-:S05]  /*0b60*/  IMAD R23, R3, c[0x0][0x548], R0 ;  /* 0x0001520003177a24 */ /* 0x000fca00078e0200 */
[----:B------:R1:W-:Y:S01]  /*0b70*/  STL [R1+0x44], R23 ;  /* 0x0000441701007387 */ /* 0x0003e20000100800 */
[----:B------:R-:W-:Y:S05]  /*0b80*/  @!P0 BRA `(.L_x_1110) ;  /* 0x000001f000008947 */ /* 0x000fea0003800000 */
[----:B------:R-:W-:-:S04]  /*0b90*/  SHF.R.U32.HI R0, RZ, 0x10, R11 ;  /* 0x00000010ff007819 */ /* 0x000fc8000001160b */
[----:B------:R-:W-:-:S04]  /*0ba0*/  ISETP.NE.AND P0, PT, R0, RZ, PT ;  /* 0x000000ff0000720c */ /* 0x000fc80003f05270 */
[----:B------:R-:W-:-:S04]  /*0bb0*/  SEL R0, R0, c[0x0][0x338], P0 ;  /* 0x0000ce0000007a07 */ /* 0x000fc80000000000 */
[-C--:B------:R-:W-:Y:S02]  /*0bc0*/  IABS R3, R0.reuse ;  /* 0x0000000000037213 */ /* 0x080fe40000000000 */
[----:B------:R-:W-:Y:S02]  /*0bd0*/  IADD3 R7, R0, -0x1, R6 ;  /* 0xffffffff00077810 */ /* 0x000fe40007ffe006 */
[----:B------:R-:W2:Y:S02]  /*0be0*/  I2F.RP R4, R3 ;  /* 0x0000000300047306 */ /* 0x000ea40000209400 */
[----:B------:R-:W-:Y:S02]  /*0bf0*/  IABS R10, R7 ;  /* 0x00000007000a7213 */ /* 0x000fe40000000000 */
[----:B------:R-:W-:-:S04]  /*0c00*/  LOP3.LUT R7, R7, R0, RZ, 0x3c, !PT ;  /* 0x0000000007077212 */ /* 0x000fc800078e3cff */
[----:B------:R-:W-:Y:S01]  /*0c10*/  ISETP.GE.AND P0, PT, R7, RZ, PT ;  /* 0x000000ff0700720c */ /* 0x000fe20003f06270 */
[----:B--2---:R-:W2:Y:S02]  /*0c20*/  MUFU.RCP R4, R4 ;  /* 0x0000000400047308 */ /* 0x004ea40000001000 */
[----:B--2---:R-:W-:-:S06]  /*0c30*/  IADD3 R4, R4, 0xffffffe, RZ ;  /* 0x0ffffffe04047810 */ /* 0x004fcc0007ffe0ff */
[----:B------:R-:W2:Y:S02]  /*0c40*/  F2I.FTZ.U32.TRUNC.NTZ R5, R4 ;  /* 0x0000000400057305 */ /* 0x000ea4000021f000 */
[----:B--2---:R-:W-:Y:S02]  /*0c50*/  IMAD.MOV R2, RZ, RZ, -R5 ;  /* 0x000000ffff027224 */ /* 0x004fe400078e0a05 */
        /* <DEDUP_REMOVED lines=14> */
[----:B------:R-:W-:-:S13]  /*0d40*/  ISETP.GE.U32.AND P2, PT, R4, R3, PT ;  /* 0x000000030400720c */ /* 0x000fda0003f46070 */
[----:B------:R-:W-:-:S05]  /*0d50*/  @P2 IADD3 R2, R2, 0x1, RZ ;  /* 0x0000000102022810 */ /* 0x000fca0007ffe0ff */
[----:B------:R-:W-:Y:S01]  /*0d60*/  @!P0 IMAD.MOV R2, RZ, RZ, -R2 ;  /* 0x000000ffff028224 */ /* 0x000fe200078e0a02 */
[----:B------:R-:W-:Y:S02]  /*0d70*/  @!P1 LOP3.LUT R2, RZ, R0, RZ, 0x33, !PT ;  /* 0x00000000ff029212 */ /* 0x000fe400078e33ff */
.L_x_1110:
[----:B------:R-:W-:Y:S05]  /*0d80*/  BSYNC B0 ;  /* 0x0000000000007941 */ /* 0x000fea0003800000 */
.L_x_1109:
[----:B------:R-:W-:Y:S01]  /*0d90*/  LOP3.LUT R0, R11, 0xffff, RZ, 0xc0, !PT ;  /* 0x0000ffff0b007812 */ /* 0x000fe200078ec0ff */
[----:B------:R-:W-:Y:S01]  /*0da0*/  IMAD.MOV.U32 R19, RZ, RZ, RZ ;  /* 0x000000ffff137224 */ /* 0x000fe200078e00ff */
[----:B------:R-:W-:Y:S01]  /*0db0*/  CS2R R20, SRZ ;  /* 0x0000000000147805 */ /* 0x000fe2000001ff00 */
[----:B------:R-:W-:Y:S01]  /*0dc0*/  IMAD.MOV.U32 R22, RZ, RZ, RZ ;  /* 0x000000ffff167224 */ /* 0x000fe200078e00ff */
[----:B------:R-:W-:Y:S01]  /*0dd0*/  CS2R R178, SRZ ;  /* 0x0000000000b27805 */ /* 0x000fe2000001ff00 */
[----:B------:R-:W-:Y:S01]  /*0de0*/  IMAD R3, R0, R2, RZ ;  /* 0x0000000200037224 */ /* 0x000fe200078e02ff */
[----:B------:R-:W-:Y:S01]  /*0df0*/  PRMT R0, RZ, 0x7610, R0 ;  /* 0x00007610ff007816 */ /* 0x000fe20000000000 */
        /* <DEDUP_REMOVED lines=12> */
[----:B------:R2:W-:Y:S01]  /*0ec0*/  STL [R1+0xc], R17 ;  /* 0x00000c1101007387 */ /* 0x0005e20000100800 */
        /* <DEDUP_REMOVED lines=24> */
[----:B------:R-:W3:Y:S04]  /*1050*/  LDL R5, [R1+0x6c] ;  /* 0x00006c0001057983 */ /* 0x000ee80000100800 */
[----:B------:R-:W4:Y:S04]  /*1060*/  LDL.64 R6, [R1+0x48] ;  /* 0x0000480001067983 */ /* 0x000f280000100a00 */
[----:B------:R1:W4:Y:S01]  /*1070*/  LDL.64 R24, [R1+0x48] ;  /* 0x0000480001187983 */ /* 0x0003220000100a00 */
[----:B------:R-:W-:-:S03]  /*1080*/  ISETP.NE.U32.AND P0, PT, RZ, c[0x0][0x340], PT ;  /* 0x0000d000ff007a0c */ /* 0x000fc60003f05070 */
[----:B------:R-:W5:Y:S01]  /*1090*/  S2R R4, SR_TID.X ;  /* 0x0000000000047919 */ /* 0x000f620000002100 */
[----:B------:R-:W-:-:S13]  /*10a0*/  ISETP.NE.AND.EX P0, PT, RZ, c[0x0][0x344], PT, P0 ;  /* 0x0000d100ff007a0c */ /* 0x000fda0003f05300 */
[----:B------:R-:W-:-:S05]  /*10b0*/  @P0 MOV R2, 0x4 ;  /* 0x0000000400020802 */ /* 0x000fca0000000f00 */
[----:B--2---:R-:W-:-:S05]  /*10c0*/  @P0 IMAD.WIDE R2, R18, R2, c[0x0][0x340] ;  /* 0x0000d00012020625 */ /* 0x004fca00078e0202 */
[----:B------:R2:W4:Y:S01]  /*10d0*/  @P0 LDG.E R14, [R2.64] ;  /* 0x00000008020e0981 */ /* 0x000522000c1e1900 */
[----:B-----5:R-:W-:Y:S02]  /*10e0*/  SHF.R.S32.HI R15, RZ, 0x1f, R4 ;  /* 0x0000001fff0f7819 */ /* 0x020fe40000011404 */
[----:B------:R-:W-:Y:S02]  /*10f0*/  SHF.R.S32.HI R12, RZ, 0x1f, R23 ;  /* 0x0000001fff0c7819 */ /* 0x000fe40000011417 */
[----:B------:R-:W-:Y:S02]  /*1100*/  LEA.HI R15, R15, R4, RZ, 0x3 ;  /* 0x000000040f0f7211 */ /* 0x000fe400078f18ff */
[----:B------:R-:W-:Y:S02]  /*1110*/  SHF.R.S32.HI R13, RZ, 0x1f, R18 ;  /* 0x0000001fff0d7819 */ /* 0x000fe40000011412 */
[----:B------:R-:W-:Y:S02]  /*1120*/  SHF.R.S32.HI R15, RZ, 0x3, R15 ;  /* 0x00000003ff0f7819 */ /* 0x000fe4000001140f */
[----:B------:R-:W-:Y:S01]  /*1130*/  IADD3 R92, R17, -0x1, RZ ;  /* 0xffffffff115c7810 */ /* 0x000fe20007ffe0ff */
[----:B-1----:R-:W-:Y:S01]  /*1140*/  IMAD R11, R13, c[0x0][0x1c0], RZ ;  /* 0x000070000d0b7a24 */ /* 0x002fe200078e02ff */
[----:B------:R-:W-:-:S03]  /*1150*/  SHF.R.S32.HI R9, RZ, 0x1f, R15 ;  /* 0x0000001fff097819 */ /* 0x000fc6000001140f */
[----:B------:R-:W-:Y:S02]  /*1160*/  IMAD R11, R18, c[0x0][0x1c4], R11 ;  /* 0x00007100120b7a24 */ /* 0x000fe400078e020b */
[C---:B------:R-:W-:Y:S02]  /*1170*/  IMAD R4, R9.reuse, c[0x0][0x1e0], RZ ;  /* 0x0000780009047a24 */ /* 0x040fe400078e02ff */
[----:B------:R-:W-:Y:S02]  /*1180*/  IMAD R9, R9, c[0x0][0x208], RZ ;  /* 0x0000820009097a24 */ /* 0x000fe400078e02ff */
[C---:B------:R-:W-:Y:S02]  /*1190*/  IMAD R10, R15.reuse, c[0x0][0x1e4], R4 ;  /* 0x000079000f0a7a24 */ /* 0x040fe400078e0204 */
[----:B------:R-:W-:Y:S01]  /*11a0*/  IMAD R9, R15, c[0x0][0x20c], R9 ;  /* 0x000083000f097a24 */ /* 0x000fe200078e0209 */
[----:B---3--:R-:W-:Y:S01]  /*11b0*/  IADD3 R8, R5, R16, RZ ;  /* 0x0000001005087210 */ /* 0x008fe20007ffe0ff */
[----:B------:R-:W-:-:S03]  /*11c0*/  IMAD R5, R12, c[0x0][0x1b8], RZ ;  /* 0x00006e000c057a24 */ /* 0x000fc600078e02ff */
[----:B------:R-:W-:Y:S01]  /*11d0*/  MOV R0, R8 ;  /* 0x0000000800007202 */ /* 0x000fe20000000f00 */
[----:B--2---:R-:W-:Y:S01]  /*11e0*/  @P4 IMAD.HI.U32 R2, R8, c[0x0][0x2c8], RZ ;  /* 0x0000b20008024a27 */ /* 0x004fe200078e00ff */
[----:B----4-:R-:W-:-:S03]  /*11f0*/  MOV R24, R6 ;  /* 0x0000000600187202 */ /* 0x010fc60000000f00 */
[C---:B------:R-:W-:Y:S01]  /*1200*/  IMAD R5, R23.reuse, c[0x0][0x1bc], R5 ;  /* 0x00006f0017057a24 */ /* 0x040fe200078e0205 */
[----:B------:R-:W-:Y:S01]  /*1210*/  @P4 SHF.R.U32.HI R0, RZ, c[0x0][0x2cc], R2 ;  /* 0x0000b300ff004a19 */ /* 0x000fe20000011602 */
[----:B------:R-:W-:Y:S01]  /*1220*/  IMAD.WIDE.U32 R2, R23, c[0x0][0x1b8], RZ ;  /* 0x00006e0017027a25 */ /* 0x000fe200078e00ff */
[--C-:B------:R-:W-:Y:S02]  /*1230*/  SHF.R.S32.HI R25, RZ, 0x1f, R24.reuse ;  /* 0x0000001fff197819 */ /* 0x100fe40000011418 */
[----:B------:R-:W-:Y:S02]  /*1240*/  ISETP.GE.AND P2, PT, R24, c[0x0][0x198], PT ;  /* 0x0000660018007a0c */ /* 0x000fe40003f46270 */
[----:B------:R-:W-:Y:S01]  /*1250*/  IADD3 R3, R3, R5, RZ ;  /* 0x0000000503037210 */ /* 0x000fe20007ffe0ff */
[C-C-:B------:R-:W-:Y:S01]  /*1260*/  IMAD.WIDE.U32 R4, R15.reuse, c[0x0][0x208], R24.reuse ;  /* 0x000082000f047a25 */ /* 0x140fe200078e0018 */
[----:B------:R1:W-:Y:S03]  /*1270*/  STL [R1+0x4c], R25 ;  /* 0x00004c1901007387 */ /* 0x0003e60000100800 */
[----:B------:R-:W-:Y:S01]  /*1280*/  IMAD.WIDE.U32 R6, R15, c[0x0][0x1e0], R24 ;  /* 0x000078000f067a25 */ /* 0x000fe200078e0018 */
[----:B------:R-:W-:-:S02]  /*1290*/  IADD3 R5, R5, R9, RZ ;  /* 0x0000000905057210 */ /* 0x000fc40007ffe0ff */
[----:B------:R-:W-:Y:S01]  /*12a0*/  SHF.R.S32.HI R9, RZ, 0x1f, R0 ;  /* 0x0000001fff097819 */ /* 0x000fe20000011400 */
[----:B------:R-:W-:Y:S01]  /*12b0*/  IMAD.WIDE.U32 R2, R18, c[0x0][0x1c0], R2 ;  /* 0x0000700012027a25 */ /* 0x000fe200078e0002 */
[----:B------:R-:W-:Y:S02]  /*12c0*/  IADD3 R7, R7, R10, RZ ;  /* 0x0000000a07077210 */ /* 0x000fe40007ffe0ff */
[----:B------:R-:W-:Y:S01]  /*12d0*/  IADD3 R10, -R0, RZ, RZ ;  /* 0x000000ff000a7210 */ /* 0x000fe20007ffe1ff */
[----:B------:R-:W-:Y:S01]  /*12e0*/  IMAD R9, R9, c[0x0][0x1b0], RZ ;  /* 0x00006c0009097a24 */ /* 0x000fe200078e02ff */
[----:B------:R-:W-:Y:S01]  /*12f0*/  IADD3 R3, R3, R11, RZ ;  /* 0x0000000b03037210 */ /* 0x000fe20007ffe0ff */
[C---:B------:R-:W-:Y:S02]  /*1300*/  IMAD R11, R12.reuse, c[0x0][0x1e8], RZ ;  /* 0x00007a000c0b7a24 */ /* 0x040fe400078e02ff */
[----:B------:R-:W-:Y:S02]  /*1310*/  IMAD R12, R12, c[0x0][0x210], RZ ;  /* 0x000084000c0c7a24 */ /* 0x000fe400078e02ff */
[----:B------:R-:W-:-:S02]  /*1320*/  IMAD R10, R10, c[0x0][0x2c4], R8 ;  /* 0x0000b1000a0a7a24 */ /* 0x000fc400078e0208 */
[C---:B------:R-:W-:Y:S02]  /*1330*/  IMAD R11, R23.reuse, c[0x0][0x1ec], R11 ;  /* 0x00007b00170b7a24 */ /* 0x040fe400078e020b */
[----:B------:R-:W-:-:S04]  /*1340*/  IMAD.WIDE.U32 R6, R23, c[0x0][0x1e8], R6 ;  /* 0x00007a0017067a25 */ /* 0x000fc800078e0006 */
[C---:B------:R-:W-:Y:S02]  /*1350*/  IMAD R12, R23.reuse, c[0x0][0x214], R12 ;  /* 0x00008500170c7a24 */ /* 0x040fe400078e020c */
[----:B------:R-:W-:-:S04]  /*1360*/  IMAD.WIDE.U32 R4, R23, c[0x0][0x210], R4 ;  /* 0x0000840017047a25 */ /* 0x000fc800078e0004 */
[C---:B------:R-:W-:Y:S01]  /*1370*/  IMAD R8, R0.reuse, c[0x0][0x1b4], R9 ;  /* 0x00006d0000087a24 */ /* 0x040fe200078e0209 */
[----:B------:R-:W-:Y:S01]  /*1380*/  IADD3 R9, R5, R12, RZ ;  /* 0x0000000c05097210 */ /* 0x000fe20007ffe0ff */
[----:B------:R-:W-:-:S04]  /*1390*/  IMAD.WIDE.U32 R2, R0, c[0x0][0x1b0], R2 ;  /* 0x00006c0000027a25 */ /* 0x000fc800078e0002 */
[----:B------:R-:W-:Y:S01]  /*13a0*/  IMAD.IADD R7, R7, 0x1, R11 ;  /* 0x0000000107077824 */ /* 0x000fe200078e020b */
[----:B------:R-:W-:Y:S02]  /*13b0*/  SHF.R.S32.HI R11, RZ, 0x1f, R10 ;  /* 0x0000001fff0b7819 */ /* 0x000fe4000001140a */
[----:B------:R-:W-:Y:S02]  /*13c0*/  IADD3 R5, R3, R8, RZ ;  /* 0x0000000803057210 */ /* 0x000fe40007ffe0ff */
[----:B------:R-:W-:Y:S01]  /*13d0*/  MOV R8, R4 ;  /* 0x0000000400087202 */ /* 0x000fe20000000f00 */
[----:B------:R-:W-:Y:S01]  /*13e0*/  IMAD R11, R11, c[0x0][0x1a8], RZ ;  /* 0x00006a000b0b7a24 */ /* 0x000fe200078e02ff */
[----:B------:R-:W-:Y:S02]  /*13f0*/  MOV R4, R2 ;  /* 0x0000000200047202 */ /* 0x000fe40000000f00 */
[----:B------:R-:W-:Y:S01]  /*1400*/  @P0 SHF.R.S32.HI R3, RZ, 0x1f, R14 ;  /* 0x0000001fff030819 */ /* 0x000fe2000001140e */
[C---:B------:R-:W-:Y:S01]  /*1410*/  IMAD R11, R10.reuse, c[0x0][0x1ac], R11 ;  /* 0x00006b000a0b7a24 */ /* 0x040fe200078e020b */
[----:B------:R-:W-:Y:S01]  /*1420*/  @P0 MOV R2, R14 ;  /* 0x0000000e00020202 */ /* 0x000fe20000000f00 */
[----:B------:R-:W-:Y:S01]  /*1430*/  @!P0 IMAD.MOV.U32 R2, RZ, RZ, R18 ;  /* 0x000000ffff028224 */ /* 0x000fe200078e0012 */
[----:B------:R-:W-:Y:S01]  /*1440*/  @!P0 MOV R3, R13 ;  /* 0x0000000d00038202 */ /* 0x000fe20000000f00 */
[----:B------:R-:W-:-:S04]  /*1450*/  IMAD.WIDE.U32 R4, R10, c[0x0][0x1a8], R4 ;  /* 0x00006a000a047a25 */ /* 0x000fc800078e0004 */
[----:B------:R-:W-:Y:S01]  /*1460*/  IMAD.WIDE.U32 R12, R2, c[0x0][0x1f0], R6 ;  /* 0x00007c00020c7a25 */ /* 0x000fe200078e0006 */
[----:B------:R-:W-:-:S03]  /*1470*/  IADD3 R7, R5, R11, RZ ;  /* 0x0000000b05077210 */ /* 0x000fc60007ffe0ff */
[C---:B------:R-:W-:Y:S01]  /*1480*/  IMAD R0, R3.reuse, c[0x0][0x218], RZ ;  /* 0x0000860003007a24 */ /* 0x040fe200078e02ff */
[----:B------:R1:W-:Y:S01]  /*1490*/  STL.64 [R1+0x28], R12 ;  /* 0x0000280c01007387 */ /* 0x0003e20000100a00 */
[----:B------:R-:W-:Y:S01]  /*14a0*/  IMAD R6, R3, c[0x0][0x1f0], RZ ;  /* 0x00007c0003067a24 */ /* 0x000fe200078e02ff */
[----:B------:R-:W-:Y:S01]  /*14b0*/  LEA R3, P0, R4, c[0x0][0x160], 0x1 ;  /* 0x0000580004037a11 */ /* 0x000fe200078008ff */
[----:B------:R-:W-:-:S04]  /*14c0*/  IMAD.WIDE.U32 R8, R2, c[0x0][0x218], R8 ;  /* 0x0000860002087a25 */ /* 0x000fc800078e0008 */
[C---:B------:R-:W-:Y:S01]  /*14d0*/  IMAD R5, R2.reuse, c[0x0][0x21c], R0 ;  /* 0x0000870002057a24 */ /* 0x040fe200078e0200 */
[----:B------:R1:W-:Y:S01]  /*14e0*/  STL.64 [R1+0x30], R8 ;  /* 0x0000300801007387 */ /* 0x0003e20000100a00 */
[----:B------:R-:W-:Y:S01]  /*14f0*/  IMAD R6, R2, c[0x0][0x1f4], R6 ;  /* 0x00007d0002067a24 */ /* 0x000fe200078e0206 */
[----:B------:R-:W-:Y:S02]  /*1500*/  LEA.HI.X R2, R4, c[0x0][0x164], R7, 0x1, P0 ;  /* 0x0000590004027a11 */ /* 0x000fe400000f0c07 */
[----:B------:R-:W-:Y:S02]  /*1510*/  IADD3 R4, R9, R5, RZ ;  /* 0x0000000509047210 */ /* 0x000fe40007ffe0ff */
[----:B------:R-:W-:Y:S02]  /*1520*/  IADD3 R6, R13, R6, RZ ;  /* 0x000000060d067210 */ /* 0x000fe40007ffe0ff */
[----:B------:R-:W-:Y:S01]  /*1530*/  IADD3 R0, R15, R16, RZ ;  /* 0x000000100f007210 */ /* 0x000fe20007ffe0ff */
[----:B------:R1:W-:Y:S04]  /*1540*/  STL [R1+0x3c], R4 ;  /* 0x00003c0401007387 */ /* 0x0003e80000100800 */
[----:B------:R1:W-:Y:S01]  /*1550*/  STL [R1+0x38], R6 ;  /* 0x0000380601007387 */ /* 0x0003e20000100800 */
[----:B------:R-:W-:Y:S05]  /*1560*/  BRA.DIV ~URZ, `(.L_x_1112) ;  /* 0x00014a627f007947 */ /* 0x000fea000b800000 */
[----:B------:R2:W3:Y:S02]  /*1570*/  SHFL.IDX PT, R5, R2, RZ, 0x181f ;  /* 0x00181fff02057589 */ /* 0x0004e400000e0000 */
.L_x_1162:
[----:B------:R-:W-:Y:S05]  /*1580*/  BRA.DIV ~URZ, `(.L_x_1113) ;  /* 0x00014ab27f007947 */ /* 0x000fea000b800000 */
[----:B-1----:R1:W4:Y:S02]  /*1590*/  SHFL.IDX PT, R4, R3, RZ, 0x181f ;  /* 0x00181fff03047589 */ /* 0x00232400000e0000 */
.L_x_1163:
[----:B------:R-:W-:Y:S01]  /*15a0*/  MOV R11, c[0x0][0x168] ;  /* 0x00005a00000b7a02 */ /* 0x000fe20000000f00 */
[----:B------:R-:W-:Y:S04]  /*15b0*/  BSSY B0, `(.L_x_1114) ;  /* 0x000000b000007945 */ /* 0x000fe80003800000 */
[----:B------:R-:W-:-:S05]  /*15c0*/  IMAD R11, R11, c[0x0][0x2c4], RZ ;  /* 0x0000b1000b0b7a24 */ /* 0x000fca00078e02ff */
[----:B------:R-:W-:-:S13]  /*15d0*/  ISETP.GE.AND P0, PT, R0, R11, PT ;  /* 0x0000000b0000720c */ /* 0x000fda0003f06270 */
[----:B------:R-:W-:Y:S05]  /*15e0*/  @P0 BRA `(.L_x_1115) ;  /* 0x0000007000000947 */ /* 0x000fea0003800000 */
[----:B------:R-:W5:Y:S02]  /*15f0*/  LDL.64 R6, [R1+0x48] ;  /* 0x0000480001067983 */ /* 0x000f640000100a00 */
[----:B----45:R-:W-:-:S04]  /*1600*/  LEA R4, P0, R6, R4, 0x1 ;  /* 0x0000000406047211 */ /* 0x030fc800078008ff */
[----:B---3--:R-:W-:-:S05]  /*1610*/  LEA.HI.X R5, R6, R5, R7, 0x1, P0 ;  /* 0x0000000506057211 */ /* 0x008fca00000f0c07 */
[----:B------:R-:W-:Y:S01]  /*1620*/  @!PT LDS RZ, [RZ] ;  /* 0x00000000fffff984 */ /* 0x000fe20000000800 */
[----:B------:R-:W-:Y:S01]  /*1630*/  @!PT LDS RZ, [RZ] ;  /* 0x00000000fffff984 */ /* 0x000fe20000000800 */
[----:B------:R-:W-:Y:S01]  /*1640*/  @!PT LDS RZ, [RZ] ;  /* 0x00000000fffff984 */ /* 0x000fe20000000800 */
[----:B------:R3:W-:Y:S04]  /*1650*/  LDGSTS.E.BYPASS.LTC128B.128 [R241+0x7100], [R4.64], !P2 ;  /* 0x0710000004f17fae */ /* 0x0007e8000d101d48 */
.L_x_1115:
[----:B------:R-:W-:Y:S05]  /*1660*/  BSYNC B0 ;  /* 0x0000000000007941 */ /* 0x000fea0003800000 */
.L_x_1114:
[----:B------:R-:W-:Y:S05]  /*1670*/  BRA.DIV ~URZ, `(.L_x_1116) ;  /* 0x00014a327f007947 */ /* 0x000fea000b800000 */
[----:B------:R1:W2:Y:S04]  /*1680*/  SHFL.IDX PT, R6, R2, 0x1, 0x181f ;  /* 0x00381f0002067f89 */ /* 0x0002a800000e0000 */
[----:B---34-:R1:W3:Y:S02]  /*1690*/  SHFL.IDX PT, R4, R3, 0x1, 0x181f ;  /* 0x00381f0003047f89 */ /* 0x0182e400000e0000 */
.L_x_1164:
[----:B------:R-:W-:Y:S01]  /*16a0*/  IADD3 R5, R0, 0x10, RZ ;  /* 0x0000001000057810 */ /* 0x000fe20007ffe0ff */
[----:B------:R-:W-:Y:S03]  /*16b0*/  BSSY B0, `(.L_x_1117) ;  /* 0x000000a000007945 */ /* 0x000fe60003800000 */
[----:B------:R-:W-:-:S13]  /*16c0*/  ISETP.GE.AND P0, PT, R5, R11, PT ;  /* 0x0000000b0500720c */ /* 0x000fda0003f06270 */
[----:B------:R-:W-:Y:S05]  /*16d0*/  @P0 BRA `(.L_x_1118) ;  /* 0x0000007000000947 */ /* 0x000fea0003800000 */
[----:B------:R-:W4:Y:S02]  /*16e0*/  LDL.64 R8, [R1+0x48] ;  /* 0x0000480001087983 */ /* 0x000f240000100a00 */
[----:B---34-:R-:W-:-:S04]  /*16f0*/  LEA R4, P0, R8, R4, 0x1 ;  /* 0x0000000408047211 */ /* 0x018fc800078008ff */
[----:B--2---:R-:W-:-:S05]  /*1700*/  LEA.HI.X R5, R8, R6, R9, 0x1, P0 ;  /* 0x0000000608057211 */ /* 0x004fca00000f0c09 */
[----:B------:R-:W-:Y:S01]  /*1710*/  @!PT LDS RZ, [RZ] ;  /* 0x00000000fffff984 */ /* 0x000fe20000000800 */
[----:B------:R-:W-:Y:S01]  /*1720*/  @!PT LDS RZ, [RZ] ;  /* 0x00000000fffff984 */ /* 0x000fe20000000800 */
[----:B------:R-:W-:Y:S01]  /*1730*/  @!PT LDS RZ, [RZ] ;  /* 0x00000000fffff984 */ /* 0x000fe20000000800 */
[----:B------:R2:W-:Y:S04]  /*1740*/  LDGSTS.E.BYPASS.LTC128B.128 [R241+0x7900], [R4.64], !P2 ;  /* 0x0790000004f17fae */ /* 0x0005e8000d101d48 */
.L_x_1118:
[----:B------:R-:W-:Y:S05]  /*1750*/  BSYNC B0 ;  /* 0x0000000000007941 */ /* 0x000fea0003800000 */
.L_x_1117:
[----:B------:R-:W-:Y:S05]  /*1760*/  BRA.DIV ~URZ, `(.L_x_1119) ;  /* 0x00014a127f007947 */ /* 0x000fea000b800000 */
[----:B--2---:R2:W4:Y:S02]  /*1770*/  SHFL.IDX PT, R6, R2, 0x2, 0x181f ;  /* 0x00581f0002067f89 */ /* 0x00452400000e0000 */
.L_x_1165:
[----:B------:R-:W-:Y:S05]  /*1780*/  BRA.DIV ~URZ, `(.L_x_1120) ;  /* 0x00014a627f007947 */ /* 0x000fea000b800000 */
[----:B---3--:R3:W1:Y:S02]  /*1790*/  SHFL.IDX PT, R4, R3, 0x2, 0x181f ;  /* 0x00581f0003047f89 */ /* 0x00866400000e0000 */
.L_x_1166:
[----:B------:R-:W-:Y:S01]  /*17a0*/  IADD3 R5, R0, 0x20, RZ ;  /* 0x0000002000057810 */ /* 0x000fe20007ffe0ff */
[----:B------:R-:W-:Y:S03]  /*17b0*/  BSSY B0, `(.L_x_1121) ;  /* 0x000000a000007945 */ /* 0x000fe60003800000 */
[----:B------:R-:W-:-:S13]  /*17c0*/  ISETP.GE.AND P0, PT, R5, R11, PT ;  /* 0x0000000b0500720c */ /* 0x000fda0003f06270 */
[----:B------:R-:W-:Y:S05]  /*17d0*/  @P0 BRA `(.L_x_1122) ;  /* 0x0000007000000947 */ /* 0x000fea0003800000 */
[----:B------:R-:W5:Y:S02]  /*17e0*/  LDL.64 R8, [R1+0x48] ;  /* 0x0000480001087983 */ /* 0x000f640000100a00 */
[----:B-1---5:R-:W-:-:S04]  /*17f0*/  LEA R4, P0, R8, R4, 0x1 ;  /* 0x0000000408047211 */ /* 0x022fc800078008ff */
[----:B----4-:R-:W-:-:S05]  /*1800*/  LEA.HI.X R5, R8, R6, R9, 0x1, P0 ;  /* 0x0000000608057211 */ /* 0x010fca00000f0c09 */
[----:B------:R-:W-:Y:S01]  /*1810*/  @!PT LDS RZ, [RZ] ;  /* 0x00000000fffff984 */ /* 0x000fe20000000800 */
[----:B------:R-:W-:Y:S01]  /*1820*/  @!PT LDS RZ, [RZ] ;  /* 0x00000000fffff984 */ /* 0x000fe20000000800 */
[----:B------:R-:W-:Y:S01]  /*1830*/  @!PT LDS RZ, [RZ] ;  /* 0x00000000fffff984 */ /* 0x000fe20000000800 */
[----:B------:R1:W-:Y:S04]  /*1840*/  LDGSTS.E.BYPASS.LTC128B.128 [R241+0x8100], [R4.64], !P2 ;  /* 0x0810000004f17fae */ /* 0x0003e8000d101d48 */
.L_x_1122:
[----:B------:R-:W-:Y:S05]  /*1850*/  BSYNC B0 ;  /* 0x0000000000007941 */ /* 0x000fea0003800000 */
.L_x_1121:
[----:B------:R-:W-:Y:S05]  /*1860*/  BRA.DIV ~URZ, `(.L_x_1123) ;  /* 0x000149f27f007947 */ /* 0x000fea000b800000 */
[----:B----4-:R4:W2:Y:S04]  /*1870*/  SHFL.IDX PT, R6, R2, 0x3, 0x181f ;  /* 0x00781f0002067f89 */ /* 0x0108a800000e0000 */
[----:B-1----:R4:W1:Y:S02]  /*1880*/  SHFL.IDX PT, R4, R3, 0x3, 0x181f ;  /* 0x00781f0003047f89 */ /* 0x00286400000e0000 */
.L_x_1167:
        /* <DEDUP_REMOVED lines=11> */
.L_x_1125:
[----:B------:R-:W-:Y:S05]  /*1940*/  BSYNC B0 ;  /* 0x0000000000007941 */ /* 0x000fea0003800000 */
.L_x_1124:
[----:B------:R-:W-:Y:S05]  /*1950*/  BRA.DIV ~URZ, `(.L_x_1126) ;  /* 0x000149d27f007947 */ /* 0x000fea000b800000 */
[----:B--2---:R2:W3:Y:S02]  /*1960*/  SHFL.IDX PT, R6, R2, 0x4, 0x181f ;  /* 0x00981f0002067f89 */ /* 0x0044e400000e0000 */
.L_x_1168:
[----:B------:R-:W-:Y:S05]  /*1970*/  BRA.DIV ~URZ, `(.L_x_1127) ;  /* 0x00014a227f007947 */ /* 0x000fea000b800000 */
[----:B-1----:R1:W2:Y:S02]  /*1980*/  SHFL.IDX PT, R4, R3, 0x4, 0x181f ;  /* 0x00981f0003047f89 */ /* 0x0022a400000e0000 */
.L_x_1169:
[----:B------:R-:W-:Y:S01]  /*1990*/  IADD3 R5, R0, 0x40, RZ ;  /* 0x0000004000057810 */ /* 0x000fe20007ffe0ff */
[----:B------:R-:W-:Y:S03]  /*19a0*/  BSSY B0, `(.L_x_1128) ;  /* 0x000000a000007945 */ /* 0x000fe60003800000 */
[----:B------:R-:W-:-:S13]  /*19b0*/  ISETP.GE.AND P0, PT, R5, R11, PT ;  /* 0x0000000b0500720c */ /* 0x000fda0003f06270 */
[----:B------:R-:W-:Y:S05]  /*19c0*/  @P0 BRA `(.L_x_1129) ;  /* 0x0000007000000947 */ /* 0x000fea0003800000 */
[----:B------:R-:W5:Y:S02]  /*19d0*/  LDL.64 R8, [R1+0x48] ;  /* 0x0000480001087983 */ /* 0x000f640000100a00 */
[----:B--2--5:R-:W-:-:S04]  /*19e0*/  LEA R4, P0, R8, R4, 0x1 ;  /* 0x0000000408047211 */ /* 0x024fc800078008ff */
[----:B---3--:R-:W-:-:S05]  /*19f0*/  LEA.HI.X R5, R8, R6, R9, 0x1, P0 ;  /* 0x0000000608057211 */ /* 0x008fca00000f0c09 */
[----:B------:R-:W-:Y:S01]  /*1a00*/  @!PT LDS RZ, [RZ] ;  /* 0x00000000fffff984 */ /* 0x000fe20000000800 */
[----:B------:R-:W-:Y:S01]  /*1a10*/  @!PT LDS RZ, [RZ] ;  /* 0x00000000fffff984 */ /* 0x000fe20000000800 */
[----:B------:R-:W-:Y:S01]  /*1a20*/  @!PT LDS RZ, [RZ] ;  /* 0x00000000fffff984 */ /* 0x000fe20000000800 */
[----:B------:R2:W-:Y:S04]  /*1a30*/  LDGSTS.E.BYPASS.LTC128B.128 [R241+0x9100], [R4.64], !P2 ;  /* 0x0910000004f17fae */ /* 0x0005e8000d101d48 */
.L_x_1129:
[----:B------:R-:W-:Y:S05]  /*1a40*/  BSYNC B0 ;  /* 0x0000000000007941 */ /* 0x000fea0003800000 */
.L_x_1128:
[----:B------:R-:W-:Y:S05]  /*1a50*/  BRA.DIV ~URZ, `(.L_x_1130) ;  /* 0x000149b27f007947 */ /* 0x000fea000b800000 */
[----:B---3--:R3:W1:Y:S04]  /*1a60*/  SHFL.IDX PT, R6, R2, 0x5, 0x181f ;  /* 0x00b81f0002067f89 */ /* 0x00866800000e0000 */
[----:B--2---:R3:W2:Y:S02]  /*1a70*/  SHFL.IDX PT, R4, R3, 0x5, 0x181f ;  /* 0x00b81f0003047f89 */ /* 0x0046a400000e0000 */
.L_x_1170:
[----:B------:R-:W-:Y:S01]  /*1a80*/  IADD3 R5, R0, 0x50, RZ ;  /* 0x0000005000057810 */ /* 0x000fe20007ffe0ff */
[----:B------:R-:W-:Y:S03]  /*1a90*/  BSSY B0, `(.L_x_1131) ;  /* 0x000000a000007945 */ /* 0x000fe60003800000 */
[----:B------:R-:W-:-:S13]  /*1aa0*/  ISETP.GE.AND P0, PT, R5, R11, PT ;  /* 0x0000000b0500720c */ /* 0x000fda0003f06270 */
[----:B------:R-:W-:Y:S05]  /*1ab0*/  @P0 BRA `(.L_x_1132) ;  /* 0x0000007000000947 */ /* 0x000fea0003800000 */
[----:B------:R-:W5:Y:S02]  /*1ac0*/  LDL.64 R8, [R1+0x48] ;  /* 0x0000480001087983 */ /* 0x000f640000100a00 */
[----:B--2--5:R-:W-:-:S04]  /*1ad0*/  LEA R4, P0, R8, R4, 0x1 ;  /* 0x0000000408047211 */ /* 0x024fc800078008ff */
[----:B-1----:R-:W-:-:S05]  /*1ae0*/  LEA.HI.X R5, R8, R6, R9, 0x1, P0 ;  /* 0x0000000608057211 */ /* 0x002fca00000f0c09 */
[----:B------:R-:W-:Y:S01]  /*1af0*/  @!PT LDS RZ, [RZ] ;  /* 0x00000000fffff984 */ /* 0x000fe20000000800 */
[----:B------:R-:W-:Y:S01]  /*1b00*/  @!PT LDS RZ, [RZ] ;  /* 0x00000000fffff984 */ /* 0x000fe20000000800 */
[----:B------:R-:W-:Y:S01]  /*1b10*/  @!PT LDS RZ, [RZ] ;  /* 0x00000000fffff984 */ /* 0x000fe20000000800 */
[----:B------:R1:W-:Y:S04]  /*1b20*/  LDGSTS.E.BYPASS.LTC128B.128 [R241+0x9900], [R4.64], !P2 ;  /* 0x0990000004f17fae */ /* 0x0003e8000d101d48 */
.L_x_1132:
[----:B------:R-:W-:Y:S05]  /*1b30*/  BSYNC B0 ;  /* 0x0000000000007941 */ /* 0x000fea0003800000 */
.L_x_1131:
[----:B------:R-:W-:Y:S05]  /*1b40*/  BRA.DIV ~URZ, `(.L_x_1133) ;  /* 0x000149927f007947 */ /* 0x000fea000b800000 */
[----:B-1----:R1:W3:Y:S02]  /*1b50*/  SHFL.IDX PT, R6, R2, 0x6, 0x181f ;  /* 0x00d81f0002067f89 */ /* 0x0022e400000e0000 */
.L_x_1171:
[----:B------:R-:W-:Y:S05]  /*1b60*/  BRA.DIV ~URZ, `(.L_x_1134) ;  /* 0x000149e27f007947 */ /* 0x000fea000b800000 */
[----:B--2---:R2:W1:Y:S02]  /*1b70*/  SHFL.IDX PT, R4, R3, 0x6, 0x181f ;  /* 0x00d81f0003047f89 */ /* 0x00446400000e0000 */
.L_x_1172:
        /* <DEDUP_REMOVED lines=11> */
.L_x_1136:
[----:B------:R-:W-:Y:S05]  /*1c30*/  BSYNC B0 ;  /* 0x0000000000007941 */ /* 0x000fea0003800000 */
.L_x_1135:
[----:B------:R-:W-:Y:S05]  /*1c40*/  BRA.DIV ~URZ, `(.L_x_1137) ;  /* 0x000149727f007947 */ /* 0x000fea000b800000 */
[----:B-1----:R1:W2:Y:S04]  /*1c50*/  SHFL.IDX PT, R4, R2, 0x7, 0x181f ;  /* 0x00f81f0002047f89 */ /* 0x0022a800000e0000 */
[----:B--234-:R-:W2:Y:S02]  /*1c60*/  SHFL.IDX PT, R3, R3, 0x7, 0x181f ;  /* 0x00f81f0003037f89 */ /* 0x01cea400000e0000 */
.L_x_1173:
[----:B------:R-:W3:Y:S01]  /*1c70*/  LDL.64 R18, [R1+0x48] ;  /* 0x0000480001127983 */ /* 0x000ee20000100a00 */
[----:B------:R-:W-:-:S04]  /*1c80*/  IADD3 R0, R0, 0x70, RZ ;  /* 0x0000007000007810 */ /* 0x000fc80007ffe0ff */
[----:B------:R-:W-:-:S13]  /*1c90*/  ISETP.GE.AND P1, PT, R0, R11, PT ;  /* 0x0000000b0000720c */ /* 0x000fda0003f26270 */
[C---:B-123--:R-:W-:Y:S02]  /*1ca0*/  @!P1 LEA R2, P0, R18.reuse, R3, 0x1 ;  /* 0x0000000312029211 */ /* 0x04efe400078008ff */
[C---:B------:R-:W-:Y:S02]  /*1cb0*/  ISETP.GE.AND P6, PT, R18.reuse, c[0x0][0x1d4], PT ;  /* 0x0000750012007a0c */ /* 0x040fe40003fc6270 */
[----:B------:R-:W-:-:S05]  /*1cc0*/  @!P1 LEA.HI.X R3, R18, R4, R19, 0x1, P0 ;  /* 0x0000000412039211 */ /* 0x000fca00000f0c13 */
[----:B------:R-:W-:Y:S01]  /*1cd0*/  @!PT LDS RZ, [RZ] ;  /* 0x00000000fffff984 */ /* 0x000fe20000000800 */
[----:B------:R-:W-:Y:S01]  /*1ce0*/  @!PT LDS RZ, [RZ] ;  /* 0x00000000fffff984 */ /* 0x000fe20000000800 */
[----:B------:R-:W-:Y:S01]  /*1cf0*/  @!PT LDS RZ, [RZ] ;  /* 0x00000000fffff984 */ /* 0x000fe20000000800 */
[----:B------:R1:W-:Y:S04]  /*1d00*/  @!P1 LDGSTS.E.BYPASS.LTC128B.128 [R241+0xa900], [R2.64], !P2 ;  /* 0x0a90000002f19fae */ /* 0x0003e8000d101d48 */
[----:B------:R-:W0:Y:S01]  /*1d10*/  LDGDEPBAR ;  /* 0x00000000000079af */ /* 0x000e220000000000 */
[----:B------:R-:W-:Y:S02]  /*1d20*/  WARPSYNC 0xffffffff ;  /* 0xffffffff00007948 */ /* 0x000fe40003800000 */
[----:B------:R-:W2:Y:S04]  /*1d30*/  LDL R204, [R1+0xc] ;  /* 0x00000c0001cc7983 */ /* 0x000ea80000100800 */
[----:B------:R-:W3:Y:S04]  /*1d40*/  LDL R5, [R1+0x38] ;  /* 0x0000380001057983 */ /* 0x000ee80000100800 */
[----:B------:R-:W4:Y:S04]  /*1d50*/  LDL.64 R6, [R1+0x28] ;  /* 0x0000280001067983 */ /* 0x000f280000100a00 */
[----:B------:R-:W5:Y:S04]  /*1d60*/  LDL R22, [R1+0x3c] ;  /* 0x00003c0001167983 */ /* 0x000f680000100800 */
[----:B------:R-:W5:Y:S04]  /*1d70*/  LDL.64 R20, [R1+0x30] ;  /* 0x0000300001147983 */ /* 0x000f680000100a00 */
[----:B------:R-:W1:Y:S01]  /*1d80*/  S2R R9, SR_TID.X ;  /* 0x0000000000097919 */ /* 0x000e620000002100 */
[----:B------:R-:W-:-:S02]  /*1d90*/  MOV R93, 0xffffff90 ;  /* 0xffffff90005d7802 */ /* 0x000fc40000000f00 */
[----:B------:R-:W-:Y:S01]  /*1da0*/  SHF.R.S32.HI R10, RZ, 0x1f, R92 ;  /* 0x0000001fff0a7819 */ /* 0x000fe2000001145c */
[----:B-1----:R-:W-:Y:S01]  /*1db0*/  IMAD.WIDE.U32 R2, R92, c[0x0][0x1e0], RZ ;  /* 0x000078005c027a25 */ /* 0x002fe200078e00ff */
[----:B------:R-:W-:Y:S01]  /*1dc0*/  MOV R179, c[0x0][0x1e0] ;  /* 0x0000780000b37a02 */ /* 0x000fe20000000f00 */
[----:B------:R-:W-:Y:S01]  /*1dd0*/  ULDC.64 UR4, c[0x0][0x208] ;  /* 0x0000820000047ab9 */ /* 0x000fe20000000a00 */
[----:B------:R-:W-:Y:S01]  /*1de0*/  MOV R180, c[0x0][0x1e4] ;  /* 0x0000790000b47a02 */ /* 0x000fe20000000f00 */
[----:B------:R-:W-:Y:S01]  /*1df0*/  IMAD R0, R10, c[0x0][0x1e0], RZ ;  /* 0x000078000a007a24 */ /* 0x000fe200078e02ff */
[----:B------:R-:W-:Y:S01]  /*1e00*/  UMOV UR6, 0x5 ;  /* 0x0000000500067882 */ /* 0x000fe20000000000 */
[----:B------:R-:W5:Y:S01]  /*1e10*/  LDL R181, [R1+0x20] ;  /* 0x0000200001b57983 */ /* 0x000f620000100800 */
[----:B------:R-:W-:-:S04]  /*1e20*/  SHF.R.S32.HI R8, RZ, 0x1f, R9 ;  /* 0x0000001fff087819 */ /* 0x000fc80000011409 */
[----:B------:R-:W-:-:S04]  /*1e30*/  LEA.HI R8, R8, R9, RZ, 0x3 ;  /* 0x0000000908087211 */ /* 0x000fc800078f18ff */
[----:B------:R-:W-:Y:S01]  /*1e40*/  SHF.R.S32.HI R8, RZ, 0x3, R8 ;  /* 0x00000003ff087819 */ /* 0x000fe20000011408 */
[----:B------:R-:W-:-:S05]  /*1e50*/  IMAD R0, R92, c[0x0][0x1e4], R0 ;  /* 0x000079005c007a24 */ /* 0x000fca00078e0200 */
[----:B------:R-:W-:-:S05]  /*1e60*/  IADD3 R0, R3, R0, RZ ;  /* 0x0000000003007210 */ /* 0x000fca0007ffe0ff */
[----:B------:R-:W-:Y:S02]  /*1e70*/  IMAD R0, R0, 0x70, RZ ;  /* 0x0000007000007824 */ /* 0x000fe400078e02ff */
[----:B------:R-:W-:Y:S01]  /*1e80*/  IMAD.WIDE.U32 R12, R179, 0x20, RZ ;  /* 0x00000020b30c7825 */ /* 0x000fe200078e00ff */
[----:B------:R-:W-:Y:S02]  /*1e90*/  USHF.L.U32 UR7, UR4, 0x5, URZ ;  /* 0x0000000504077899 */ /* 0x000fe4000800063f */
[----:B------:R-:W-:Y:S01]  /*1ea0*/  USHF.L.U64.HI UR5, UR4, UR6, UR5 ;  /* 0x0000000604057299 */ /* 0x000fe20008010205 */
[----:B------:R-:W-:Y:S01]  /*1eb0*/  BAR.SYNC.DEFER_BLOCKING 0x0 ;  /* 0x0000000000007b1d */ /* 0x000fe20000010000 */
[----:B--2---:R-:W-:-:S05]  /*1ec0*/  IMAD R93, R204, R93, 0x70 ;  /* 0x00000070cc5d7424 */ /* 0x004fca00078e025d */
[----:B------:R-:W-:-:S04]  /*1ed0*/  IADD3 R16, R93, c[0x0][0x1d0], -R8 ;  /* 0x000074005d107a10 */ /* 0x000fc80007ffe808 */
[C---:B------:R-:W-:Y:S02]  /*1ee0*/  ISETP.GE.AND P3, PT, R16.reuse, 0x1, PT ;  /* 0x000000011000780c */ /* 0x040fe40003f66270 */
[----:B------:R-:W-:Y:S02]  /*1ef0*/  ISETP.GE.AND P2, PT, R16, 0x11, PT ;  /* 0x000000111000780c */ /* 0x000fe40003f46270 */
[----:B----4-:R-:W-:Y:S02]  /*1f00*/  MOV R94, R6 ;  /* 0x00000006005e7202 */ /* 0x010fe40000000f00 */
[----:B---3--:R-:W-:-:S05]  /*1f10*/  MOV R95, R5 ;  /* 0x00000005005f7202 */ /* 0x008fca0000000f00 */
[----:B------:R-:W-:Y:S01]  /*1f20*/  IMAD.WIDE.U32 R2, R2, 0x70, R94 ;  /* 0x0000007002027825 */ /* 0x000fe200078e005e */
[----:B------:R-:W-:-:S04]  /*1f30*/  ISETP.GE.AND P0, PT, R16, 0x21, PT ;  /* 0x000000211000780c */ /* 0x000fc80003f06270 */
[C---:B------:R-:W-:Y:S02]  /*1f40*/  @P3 LEA R6, P5, R2.reuse, c[0x0][0x1c8], 0x1 ;  /* 0x0000720002063a11 */ /* 0x040fe400078a08ff */
[----:B------:R-:W-:Y:S02]  /*1f50*/  IADD3 R3, R3, R0, RZ ;  /* 0x0000000003037210 */ /* 0x000fe40007ffe0ff */
[C---:B------:R-:W-:Y:S02]  /*1f60*/  @P2 LEA R0, P1, R179.reuse, R2, 0x4 ;  /* 0x00000002b3002211 */ /* 0x040fe400078220ff */
[----:B------:R-:W-:Y:S02]  /*1f70*/  @P3 LEA.HI.X R7, R2, c[0x0][0x1cc], R3, 0x1, P5 ;  /* 0x0000730002073a11 */ /* 0x000fe400028f0c03 */
[C---:B------:R-:W-:Y:S02]  /*1f80*/  @P2 LEA R4, P5, R0.reuse, c[0x0][0x1c8], 0x1 ;  /* 0x0000720000042a11 */ /* 0x040fe400078a08ff */
[----:B------:R-:W-:Y:S01]  /*1f90*/  @P2 LEA.HI.X R5, R179, R3, R180, 0x4, P1 ;  /* 0x00000003b3052211 */ /* 0x000fe200008f24b4 */
[----:B------:R-:W-:Y:S01]  /*1fa0*/  @!PT LDS RZ, [RZ] ;  /* 0x00000000fffff984 */ /* 0x000fe20000000800 */
[----:B------:R-:W-:Y:S01]  /*1fb0*/  @!PT LDS RZ, [RZ] ;  /* 0x00000000fffff984 */ /* 0x000fe20000000800 */
[----:B------:R-:W-:Y:S01]  /*1fc0*/  @!PT LDS RZ, [RZ] ;  /* 0x00000000fffff984 */ /* 0x000fe20000000800 */
[----:B------:R1:W-:Y:S03]  /*1fd0*/  @P3 LDGSTS.E.BYPASS.LTC128B.128 [R241+0x3900], [R6.64], !P6 ;  /* 0x0390000006f13fae */ /* 0x0003e6000f101d48 */
[----:B------:R-:W-:-:S02]  /*1fe0*/  @P2 LEA.HI.X R5, R0, c[0x0][0x1cc], R5, 0x1, P5 ;  /* 0x0000730000052a11 */ /* 0x000fc400028f0c05 */
[----:B------:R-:W-:Y:S02]  /*1ff0*/  ISETP.GE.AND P5, PT, R16, 0x31, PT ;  /* 0x000000311000780c */ /* 0x000fe40003fa6270 */
[----:B------:R-:W-:Y:S01]  /*2000*/  SHF.L.U32 R8, R180, 0x5, RZ ;  /* 0x00000005b4087819 */ /* 0x000fe200000006ff */
[----:B------:R2:W-:Y:S01]  /*2010*/  @P2 LDGSTS.E.BYPASS.LTC128B.128 [R241+0x4100], [R4.64], !P6 ;  /* 0x0410000004f12fae */ /* 0x0005e2000f101d48 */
[----:B------:R-:W-:-:S04]  /*2020*/  @P0 IADD3 R9, P1, R2, R12, RZ ;  /* 0x0000000c02090210 */ /* 0x000fc80007f3e0ff */
[----:B------:R-:W-:Y:S02]  /*2030*/  @P0 IADD3.X R0, R3, R13, R8, P1, !PT ;  /* 0x0000000d03000210 */ /* 0x000fe40000ffe408 */
[C---:B------:R-:W-:Y:S02]  /*2040*/  @P0 LEA R8, P1, R9.reuse, c[0x0][0x1c8], 0x1 ;  /* 0x0000720009080a11 */ /* 0x040fe400078208ff */
[C---:B------:R-:W-:Y:S02]  /*2050*/  ISETP.GE.AND P3, PT, R16.reuse, 0x41, PT ;  /* 0x000000411000780c */ /* 0x040fe40003f66270 */
[----:B------:R-:W-:Y:S02]  /*2060*/  ISETP.GE.AND P2, PT, R16, 0x51, PT ;  /* 0x000000511000780c */ /* 0x000fe40003f46270 */
[----:B------:R-:W-:Y:S01]  /*2070*/  @P0 LEA.HI.X R9, R9, c[0x0][0x1cc], R0, 0x1, P1 ;  /* 0x0000730009090a11 */ /* 0x000fe200008f0c00 */
[----:B------:R-:W-:-:S04]  /*2080*/  @P5 IMAD R0, R180, 0x30, RZ ;  /* 0x00000030b4005824 */ /* 0x000fc800078e02ff */
[----:B------:R3:W-:Y:S01]  /*2090*/  @P0 LDGSTS.E.BYPASS.LTC128B.128 [R241+0x4900], [R8.64], !P6 ;  /* 0x0490000008f10fae */ /* 0x0007e2000f101d48 */
[----:B------:R-:W-:Y:S01]  /*20a0*/  ISETP.GE.AND P1, PT, R16, 0x61, PT ;  /* 0x000000611000780c */ /* 0x000fe20003f26270 */
[----:B--2---:R-:W-:-:S05]  /*20b0*/  @P5 IMAD.WIDE.U32 R4, R179, 0x30, R2 ;  /* 0x00000030b3045825 */ /* 0x004fca00078e0002 */
[----:B------:R-:W-:Y:S02]  /*20c0*/  @P5 IADD3 R0, R5, R0, RZ ;  /* 0x0000000005005210 */ /* 0x000fe40007ffe0ff */
[C---:B------:R-:W-:Y:S02]  /*20d0*/  @P5 LEA R14, P0, R4.reuse, c[0x0][0x1c8], 0x1 ;  /* 0x00007200040e5a11 */ /* 0x040fe400078008ff */
[-C--:B-1----:R-:W-:Y:S02]  /*20e0*/  @P2 MOV R6, R2.reuse ;  /* 0x0000000200062202 */ /* 0x082fe40000000f00 */
[----:B------:R-:W-:Y:S02]  /*20f0*/  @P5 LEA.HI.X R15, R4, c[0x0][0x1cc], R0, 0x1, P0 ;  /* 0x00007300040f5a11 */ /* 0x000fe400000f0c00 */
[C---:B------:R-:W-:Y:S02]  /*2100*/  @P3 LEA R0, P0, R179.reuse, R2, 0x6 ;  /* 0x00000002b3003211 */ /* 0x040fe400078030ff */
[-C--:B------:R-:W-:Y:S01]  /*2110*/  @P2 MOV R7, R3.reuse ;  /* 0x0000000300072202 */ /* 0x080fe20000000f00 */
[C---:B------:R-:W-:Y:S01]  /*2120*/  @P2 IMAD R5, R180.reuse, 0x50, RZ ;  /* 0x00000050b4052824 */ /* 0x040fe200078e02ff */
[C---:B------:R-:W-:Y:S01]  /*2130*/  @P3 LEA.HI.X R4, R179.reuse, R3, R180, 0x6, P0 ;  /* 0x00000003b3043211 */ /* 0x040fe200000f34b4 */
[----:B------:R-:W-:Y:S01]  /*2140*/  @P1 IMAD R17, R180, 0x60, RZ ;  /* 0x00000060b4111824 */ /* 0x000fe200078e02ff */
[C---:B------:R-:W-:Y:S01]  /*2150*/  @P3 LEA R12, P0, R0.reuse, c[0x0][0x1c8], 0x1 ;  /* 0x00007200000c3a11 */ /* 0x040fe200078008ff */
[----:B------:R-:W-:Y:S01]  /*2160*/  @P2 IMAD.WIDE.U32 R6, R179, 0x50, R6 ;  /* 0x00000050b3062825 */ /* 0x000fe200078e0006 */
[----:B------:R1:W-:Y:S02]  /*2170*/  @P5 LDGSTS.E.BYPASS.LTC128B.128 [R241+0x5100], [R14.64], !P6 ;  /* 0x051000000ef15fae */ /* 0x0003e4000f101d48 */
[----:B------:R-:W-:Y:S01]  /*2180*/  @P3 LEA.HI.X R13, R0, c[0x0][0x1cc], R4, 0x1, P0 ;  /* 0x00007300000d3a11 */ /* 0x000fe200000f0c04 */
[----:B------:R-:W-:Y:S01]  /*2190*/  IMAD R0, R10, c[0x0][0x208], RZ ;  /* 0x000082000a007a24 */ /* 0x000fe200078e02ff */
[----:B------:R-:W-:Y:S01]  /*21a0*/  @P2 IADD3 R7, R7, R5, RZ ;  /* 0x0000000507072210 */ /* 0x000fe20007ffe0ff */
[----:B------:R-:W-:Y:S01]  /*21b0*/  @P1 IMAD.WIDE.U32 R4, R179, 0x60, R2 ;  /* 0x00000060b3041825 */ /* 0x000fe200078e0002 */
[C---:B------:R-:W-:Y:S01]  /*21c0*/  @P2 LEA R10, P0, R6.reuse, c[0x0][0x1c8], 0x1 ;  /* 0x00007200060a2a11 */ /* 0x040fe200078008ff */
[----:B------:R2:W-:Y:S03]  /*21d0*/  @P3 LDGSTS.E.BYPASS.LTC128B.128 [R241+0x5900], [R12.64], !P6 ;  /* 0x059000000cf13fae */ /* 0x0005e6000f101d48 */
[----:B------:R-:W-:-:S02]  /*21e0*/  @P2 LEA.HI.X R11, R6, c[0x0][0x1cc], R7, 0x1, P0 ;  /* 0x00007300060b2a11 */ /* 0x000fc400000f0c07 */
[----:B------:R-:W-:Y:S02]  /*21f0*/  @P1 IADD3 R5, R5, R17, RZ ;  /* 0x0000001105051210 */ /* 0x000fe40007ffe0ff */
[C---:B------:R-:W-:Y:S01]  /*2200*/  @P1 LEA R6, P0, R4.reuse, c[0x0][0x1c8], 0x1 ;  /* 0x0000720004061a11 */ /* 0x040fe200078008ff */
[----:B------:R4:W-:Y:S03]  /*2210*/  @P2 LDGSTS.E.BYPASS.LTC128B.128 [R241+0x6100], [R10.64], !P6 ;  /* 0x061000000af12fae */ /* 0x0009e6000f101d48 */
[----:B------:R-:W-:-:S05]  /*2220*/  @P1 LEA.HI.X R7, R4, c[0x0][0x1cc], R5, 0x1, P0 ;  /* 0x0000730004071a11 */ /* 0x000fca00000f0c05 */
[----:B------:R1:W-:Y:S04]  /*2230*/  @P1 LDGSTS.E.BYPASS.LTC128B.128 [R241+0x6900], [R6.64], !P6 ;  /* 0x0690000006f11fae */ /* 0x0003e8000f101d48 */
[----:B------:R-:W0:Y:S01]  /*2240*/  LDGDEPBAR ;  /* 0x00000000000079af */ /* 0x000e220000000000 */
[----:B---3--:R-:W-:-:S04]  /*2250*/  IMAD.WIDE.U32 R8, R92, c[0x0][0x208], RZ ;  /* 0x000082005c087a25 */ /* 0x008fc800078e00ff */
[----:B------:R-:W-:Y:S01]  /*2260*/  IMAD R0, R92, c[0x0][0x20c], R0 ;  /* 0x000083005c007a24 */ /* 0x000fe200078e0200 */
[----:B-----5:R-:W-:Y:S02]  /*2270*/  MOV R2, R20 ;  /* 0x0000001400027202 */ /* 0x020fe40000000f00 */
[----:B------:R-:W-:Y:S01]  /*2280*/  MOV R3, R22 ;  /* 0x0000001600037202 */ /* 0x000fe20000000f00 */
[----:B------:R-:W-:-:S04]  /*2290*/  DEPBAR.LE SB0, 0x1 ;  /* 0x000080400000791a */ /* 0x000fc80000000000 */
[----:B------:R-:W-:-:S04]  /*22a0*/  DEPBAR.LE SB0, 0x0 ;  /* 0x000080000000791a */ /* 0x000fc80000000000 */
[----:B------:R-:W-:Y:S01]  /*22b0*/  BAR.SYNC.DEFER_BLOCKING 0x0 ;  /* 0x0000000000007b1d */ /* 0x000fe20000010000 */
[----:B------:R-:W-:Y:S01]  /*22c0*/  IADD3 R0, R9, R0, RZ ;  /* 0x0000000009007210 */ /* 0x000fe20007ffe0ff */
[----:B------:R-:W-:-:S04]  /*22d0*/  IMAD.WIDE.U32 R2, R8, 0x70, R2 ;  /* 0x0000007008027825 */ /* 0x000fc800078e0002 */
[----:B------:R-:W-:Y:S01]  /*22e0*/  IMAD R0, R0, 0x70, RZ ;  /* 0x0000007000007824 */ /* 0x000fe200078e02ff */
[----:B--2---:R-:W-:-:S04]  /*22f0*/  LEA R12, P1, R2, c[0x0][0x1f8], 0x1 ;  /* 0x00007e00020c7a11 */ /* 0x004fc800078208ff */
[----:B------:R-:W-:Y:S02]  /*2300*/  IADD3 R0, R3, R0, RZ ;  /* 0x0000000003007210 */ /* 0x000fe40007ffe0ff */
[----:B----4-:R-:W-:Y:S02]  /*2310*/  IADD3 R10, P0, R12, UR7, RZ ;  /* 0x000000070c0a7c10 */ /* 0x010fe4000ff1e0ff */
[----:B------:R-:W-:Y:S02]  /*2320*/  LEA.HI.X R13, R2, c[0x0][0x1fc], R0, 0x1, P1 ;  /* 0x00007f00020d7a11 */ /* 0x000fe400008f0c00 */
[----:B------:R-:W-:Y:S01]  /*2330*/  IADD3 R8, P2, R10, UR7, RZ ;  /* 0x000000070a087c10 */ /* 0x000fe2000ff5e0ff */
[----:B------:R-:W-:Y:S04]  /*2340*/  LDSM.16.M88.4 R32, [R230] ;  /* 0x00000000e620783b */ /* 0x000fe80000000200 */
[----:B------:R-:W2:Y:S01]  /*2350*/  LDSM.16.M88.4 R44, [R119] ;  /* 0x00000000772c783b */ /* 0x000ea20000000200 */
[----:B------:R-:W-:-:S02]  /*2360*/  IADD3.X R11, R13, UR5, RZ, P0, !PT ;  /* 0x000000050d0b7c10 */ /* 0x000fc400087fe4ff */
[----:B-1----:R-:W-:Y:S01]  /*2370*/  IADD3 R6, P1, R8, UR7, RZ ;  /* 0x0000000708067c10 */ /* 0x002fe2000ff3e0ff */
[----:B------:R-:W1:Y:S01]  /*2380*/  LDSM.16.M88.4 R28, [R230+0x2000] ;  /* 0x00200000e61c783b */ /* 0x000e620000000200 */
[----:B------:R-:W-:-:S03]  /*2390*/  IADD3.X R9, R11, UR5, RZ, P2, !PT ;  /* 0x000000050b097c10 */ /* 0x000fc600097fe4ff */
[----:B------:R-:W-:Y:S01]  /*23a0*/  LDSM.16.M88.4 R24, [R233] ;  /* 0x00000000e918783b */ /* 0x000fe20000000200 */
[----:B------:R-:W-:Y:S02]  /*23b0*/  IADD3.X R7, R9, UR5, RZ, P1, !PT ;  /* 0x0000000509077c10 */ /* 0x000fe40008ffe4ff */
[----:B------:R-:W-:Y:S01]  /*23c0*/  ISETP.GE.AND P1, PT, R18, c[0x0][0x1d4], PT ;  /* 0x0000750012007a0c */ /* 0x000fe20003f26270 */
[----:B------:R-:W3:Y:S01]  /*23d0*/  LDSM.16.M88.4 R48, [R234] ;  /* 0x00000000ea30783b */ /* 0x000ee20000000200 */
[----:B------:R-:W-:Y:S02]  /*23e0*/  IADD3 R4, P0, R6, UR7, RZ ;  /* 0x0000000706047c10 */ /* 0x000fe4000ff1e0ff */
[C---:B------:R-:W-:Y:S01]  /*23f0*/  ISETP.LT.OR P3, PT, R16.reuse, 0x1, P1 ;  /* 0x000000011000780c */ /* 0x040fe20000f61670 */
[----:B------:R-:W-:Y:S01]  /*2400*/  LDSM.16.M88.4 R72, [R119+0x800] ;  /* 0x000800007748783b */ /* 0x000fe20000000200 */
[C---:B------:R-:W-:Y:S02]  /*2410*/  ISETP.LT.OR P2, PT, R16.reuse, 0x11, P1 ;  /* 0x000000111000780c */ /* 0x040fe40000f41670 */
[----:B------:R-:W-:Y:S01]  /*2420*/  IADD3.X R5, R7, UR5, RZ, P0, !PT ;  /* 0x0000000507057c10 */ /* 0x000fe200087fe4ff */
[----:B------:R-:W-:Y:S01]  /*2430*/  LDSM.16.M88.4 R84, [R119+0x1000] ;  /* 0x001000007754783b */ /* 0x000fe20000000200 */
[----:B------:R-:W-:-:S02]  /*2440*/  ISETP.LT.OR P0, PT, R16, 0x21, P1 ;  /* 0x000000211000780c */ /* 0x000fc40000f01670 */
[----:B------:R-:W-:Y:S01]  /*2450*/  IADD3 R2, P5, R4, UR7, RZ ;  /* 0x0000000704027c10 */ /* 0x000fe2000ffbe0ff */
[----:B------:R-:W-:Y:S03]  /*2460*/  LDSM.16.M88.4 R96, [R119+0x1800] ;  /* 0x001800007760783b */ /* 0x000fe60000000200 */
[----:B------:R-:W-:Y:S01]  /*2470*/  IADD3.X R3, R5, UR5, RZ, P5, !PT ;  /* 0x0000000505037c10 */ /* 0x000fe2000affe4ff */
[----:B------:R-:W-:Y:S01]  /*2480*/  LDSM.16.M88.4 R104, [R119+0x2000] ;  /* 0x002000007768783b */ /* 0x000fe20000000200 */
[----:B------:R-:W-:-:S03]  /*2490*/  ISETP.LT.OR P5, PT, R16, 0x31, P1 ;  /* 0x000000311000780c */ /* 0x000fc60000fa1670 */
[----:B------:R-:W-:Y:S04]  /*24a0*/  LDSM.16.M88.4 R112, [R119+0x2800] ;  /* 0x002800007770783b */ /* 0x000fe80000000200 */
[----:B------:R-:W-:Y:S04]  /*24b0*/  LDSM.16.M88.4 R124, [R119+0x3000] ;  /* 0x00300000777c783b */ /* 0x000fe80000000200 */
[----:B------:R-:W4:Y:S04]  /*24c0*/  LDSM.16.M88.4 R20, [R233+0x2000] ;  /* 0x00200000e914783b */ /* 0x000f280000000200 */
[----:B------:R-:W-:Y:S04]  /*24d0*/  LDSM.16.M88.4 R80, [R240] ;  /* 0x00000000f050783b */ /* 0x000fe80000000200 */
[----:B------:R-:W-:Y:S04]  /*24e0*/  LDSM.16.M88.4 R88, [R239] ;  /* 0x00000000ef58783b */ /* 0x000fe80000000200 */
[----:B------:R-:W-:Y:S04]  /*24f0*/  LDSM.16.M88.4 R100, [R238] ;  /* 0x00000000ee64783b */ /* 0x000fe80000000200 */
[----:B------:R-:W-:Y:S04]  /*2500*/  LDSM.16.M88.4 R108, [R237] ;  /* 0x00000000ed6c783b */ /* 0x000fe80000000200 */
[----:B------:R-:W-:Y:S04]  /*2510*/  LDSM.16.M88.4 R120, [R236] ;  /* 0x00000000ec78783b */ /* 0x000fe80000000200 */
[----:B------:R-:W-:Y:S04]  /*2520*/  LDSM.16.M88.4 R128, [R235] ;  /* 0x00000000eb80783b */ /* 0x000fe80000000200 */
        /* <DEDUP_REMOVED lines=8> */
[----:B------:R1:W-:Y:S04]  /*25b0*/  LDGSTS.E.BYPASS.LTC128B.128 [R241+0x1100], [R8.64], !P0 ;  /* 0x0110000008f17fae */ /* 0x0003e8000c101d48 */
[----:B------:R3:W-:Y:S04]  /*25c0*/  LDGSTS.E.BYPASS.LTC128B.128 [R241+0x1900], [R6.64], !P5 ;  /* 0x0190000006f17fae */ /* 0x0007e8000e901d48 */
[----:B------:R3:W-:Y:S04]  /*25d0*/  LDGSTS.E.BYPASS.LTC128B.128 [R241+0x2100], [R4.64], !P3 ;  /* 0x0210000004f17fae */ /* 0x0007e8000d901d48 */
[----:B------:R3:W-:Y:S01]  /*25e0*/  LDGSTS.E.BYPASS.LTC128B.128 [R241+0x2900], [R2.64], !P2 ;  /* 0x0290000002f17fae */ /* 0x0007e2000d101d48 */
[----:B--2---:R-:W-:Y:S01]  /*25f0*/  HMMA.16816.F32.BF16 R12, R32, R44, RZ ;  /* 0x0000002c200c723c */ /* 0x004fe200000418ff */
[----:B-1----:R-:W-:-:S04]  /*2600*/  IADD3 R8, P0, R2, UR7, RZ ;  /* 0x0000000702087c10 */ /* 0x002fc8000ff1e0ff */
[----:B------:R-:W-:-:S05]  /*2610*/  IADD3.X R9, R3, UR5, RZ, P0, !PT ;  /* 0x0000000503097c10 */ /* 0x000fca00087fe4ff */
[----:B------:R5:W-:Y:S04]  /*2620*/  LDGSTS.E.BYPASS.LTC128B.128 [R241+0x3100], [R8.64], !P1 ;  /* 0x0310000008f17fae */ /* 0x000be8000c901d48 */
[----:B------:R-:W-:Y:S04]  /*2630*/  LDSM.16.M88.4 R36, [R229] ;  /* 0x00000000e524783b */ /* 0x000fe80000000200 */
[----:B------:R-:W1:Y:S01]  /*2640*/  LDSM.16.M88.4 R16, [R231] ;  /* 0x00000000e710783b */ /* 0x000e620000000200 */
[----:B------:R-:W-:Y:S03]  /*2650*/  HMMA.16816.F32.BF16 R52, R28, R44, RZ ;  /* 0x0000002c1c34723c */ /* 0x000fe600000418ff */
[----:B------:R-:W-:Y:S04]  /*2660*/  LDSM.16.M88.4 R40, [R226] ;  /* 0x00000000e228783b */ /* 0x000fe80000000200 */
[----:B---3--:R-:W-:Y:S01]  /*2670*/  LDSM.16.M88.4 R4, [R232+0x2000] ;  /* 0x00200000e804783b */ /* 0x008fe20000000200 */
[----:B------:R-:W-:Y:S03]  /*2680*/  HMMA.16816.F32.BF16 R56, R24, R48, R12 ;  /* 0x000000301838723c */ /* 0x000fe6000004180c */
[----:B------:R-:W2:Y:S04]  /*2690*/  LDSM.16.M88.4 R12, [R231+0x2000] ;  /* 0x00200000e70c783b */ /* 0x000ea80000000200 */
[----:B------:R-:W0:Y:S04]  /*26a0*/  LDGDEPBAR ;  /* 0x00000000000079af */ /* 0x000e280000000000 */
[----:B-----5:R-:W3:Y:S01]  /*26b0*/  LDSM.16.M88.4 R8, [R232] ;  /* 0x00000000e808783b */ /* 0x020ee20000000200 */
[----:B------:R-:W-:Y:S08]  /*26c0*/  HMMA.16816.F32.BF16 R64, R32, R46, RZ ;  /* 0x0000002e2040723c */ /* 0x000ff000000418ff */
[----:B----4-:R-:W-:Y:S08]  /*26d0*/  HMMA.16816.F32.BF16 R52, R20, R48, R52 ;  /* 0x000000301434723c */ /* 0x010ff00000041834 */
[----:B-1----:R-:W-:Y:S08]  /*26e0*/  HMMA.16816.F32.BF16 R60, R16, R36, R56 ;  /* 0x00000024103c723c */ /* 0x002ff00000041838 */
[----:B------:R-:W-:Y:S08]  /*26f0*/  HMMA.16816.F32.BF16 R56, R28, R46, RZ ;  /* 0x0000002e1c38723c */ /* 0x000ff000000418ff */
[----:B--2---:R-:W-:Y:S08]  /*2700*/  HMMA.16816.F32.BF16 R44, R12, R36, R52 ;  /* 0x000000240c2c723c */ /* 0x004ff00000041834 */
[----:B------:R-:W-:Y:S08]  /*2710*/  HMMA.16816.F32.BF16 R52, R24, R50, R64 ;  /* 0x000000321834723c */ /* 0x000ff00000041840 */
[----:B---3--:R-:W-:Y:S08]  /*2720*/  HMMA.16816.F32.BF16 R64, R8, R40, R60 ;  /* 0x000000280840723c */ /* 0x008ff0000004183c */
        /* <DEDUP_REMOVED lines=149> */
[----:B-1----:R-:W-:-:S07]  /*3080*/  FMUL.FTZ R0, R69, c[0x0][0x320] ;  /* 0x0000c80045007a20 */ /* 0x002fce0000410000 */
[----:B------:R-:W-:Y:S01]  /*3090*/  HMMA.16816.F32.BF16 R52, R28, R104, RZ ;  /* 0x000000681c34723c */ /* 0x000fe200000418ff */
        /* <DEDUP_REMOVED lines=12> */
[----:B------:R-:W-:Y:S01]  /*3160*/  HMMA.16816.F32.BF16 R52, R32, R106, RZ ;  /* 0x0000006a2034723c */ /* 0x000fe200000418ff */
[----:B-1----:R-:W-:-:S06]  /*3170*/  FMUL.FTZ R0, R66, c[0x0][0x320] ;  /* 0x0000c80042007a20 */ /* 0x002fcc0000410000 */
[----:B------:R1:W1:Y:S02]  /*3180*/  MUFU.TANH R103, R0 ;  /* 0x0000000000677308 */ /* 0x0002640000002400 */
[----:B-1----:R-:W-:Y:S02]  /*3190*/  FMUL.FTZ R0, R67, c[0x0][0x320] ;  /* 0x0000c80043007a20 */ /* 0x002fe40000410000 */
[----:B------:R-:W-:Y:S01]  /*31a0*/  HMMA.16816.F32.BF16 R64, R8, R38, R44 ;  /* 0x000000260840723c */ /* 0x000fe2000004182c */
[----:B------:R-:W1:Y:S03]  /*31b0*/  LDSM.16.M88.4 R44, [R226+0x2000] ;  /* 0x00200000e22c783b */ /* 0x000e660000000200 */
[----:B------:R2:W1:Y:S02]  /*31c0*/  MUFU.TANH R102, R0 ;  /* 0x0000000000667308 */ /* 0x0004640000002400 */
[----:B--2---:R-:W-:-:S06]  /*31d0*/  FMUL.FTZ R0, R72, c[0x0][0x320] ;  /* 0x0000c80048007a20 */ /* 0x004fcc0000410000 */
[----:B------:R2:W1:Y:S01]  /*31e0*/  MUFU.TANH R150, R0 ;  /* 0x0000000000967308 */ /* 0x0004620000002400 */
[----:B------:R-:W-:Y:S08]  /*31f0*/  HMMA.16816.F32.BF16 R68, R4, R38, R60 ;  /* 0x000000260444723c */ /* 0x000ff0000004183c */
[----:B-----5:R-:W-:Y:S01]  /*3200*/  HMMA.16816.F32.BF16 R56, R16, R40, R56 ;  /* 0x000000281038723c */ /* 0x020fe20000041838 */
[----:B--2---:R-:W-:-:S07]  /*3210*/  FMUL.FTZ R0, R73, c[0x0][0x320] ;  /* 0x0000c80049007a20 */ /* 0x004fce0000410000 */
[----:B------:R-:W-:Y:S01]  /*3220*/  HMMA.16816.F32.BF16 R60, R28, R106, RZ ;  /* 0x0000006a1c3c723c */ /* 0x000fe200000418ff */
[----:B------:R2:W1:Y:S07]  /*3230*/  MUFU.TANH R151, R0 ;  /* 0x0000000000977308 */ /* 0x00046e0000002400 */
        /* <DEDUP_REMOVED lines=10> */
[----:B------:R2:W2:Y:S01]  /*32e0*/  MUFU.TANH R91, R0 ;  /* 0x00000000005b7308 */ /* 0x0004a20000002400 */
[----:B-1----:R-:W-:Y:S01]  /*32f0*/  HMMA.16816.F32.BF16 R72, R4, R44, R36 ;  /* 0x0000002c0448723c */ /* 0x002fe20000041824 */
[----:B--2---:R-:W-:-:S06]  /*3300*/  FMUL.FTZ R0, R66, c[0x0][0x320] ;  /* 0x0000c80042007a20 */ /* 0x004fcc0000410000 */
[----:B------:R1:W2:Y:S01]  /*3310*/  MUFU.TANH R101, R0 ;  /* 0x0000000000657308 */ /* 0x0002a20000002400 */
[----:B------:R-:W-:Y:S01]  /*3320*/  HMMA.16816.F32.BF16 R36, R16, R42, R48 ;  /* 0x0000002a1024723c */ /* 0x000fe20000041830 */
[----:B------:R-:W5:Y:S01]  /*3330*/  LDSM.16.M88.4 R48, [R229+0x2800] ;  /* 0x00280000e530783b */ /* 0x000f620000000200 */
[----:B-1----:R-:W-:-:S06]  /*3340*/  FMUL.FTZ R0, R67, c[0x0][0x320] ;  /* 0x0000c80043007a20 */ /* 0x002fcc0000410000 */
[----:B------:R-:W-:Y:S08]  /*3350*/  HMMA.16816.F32.BF16 R64, R8, R44, R56 ;  /* 0x0000002c0840723c */ /* 0x000ff00000041838 */
[----:B------:R-:W-:Y:S01]  /*3360*/  HMMA.16816.F32.BF16 R56, R32, R112, RZ ;  /* 0x000000702038723c */ /* 0x000fe200000418ff */
[----:B------:R1:W1:Y:S02]  /*3370*/  MUFU.TANH R100, R0 ;  /* 0x0000000000647308 */ /* 0x0002640000002400 */
[----:B-1----:R-:W-:-:S06]  /*3380*/  FMUL.FTZ R0, R68, c[0x0][0x320] ;  /* 0x0000c80044007a20 */ /* 0x002fcc0000410000 */
[----:B------:R1:W1:Y:S01]  /*3390*/  MUFU.TANH R90, R0 ;  /* 0x00000000005a7308 */ /* 0x0002620000002400 */
[----:B------:R-:W-:Y:S08]  /*33a0*/  HMMA.16816.F32.BF16 R52, R28, R112, RZ ;  /* 0x000000701c34723c */ /* 0x000ff000000418ff */
        /* <DEDUP_REMOVED lines=13> */
[----:B------:R-:W-:Y:S08]  /*3480*/  HMMA.16816.F32.BF16 R68, R4, R46, R60 ;  /* 0x0000002e0444723c */ /* 0x000ff0000004183c */
[----:B-----5:R-:W-:Y:S01]  /*3490*/  HMMA.16816.F32.BF16 R52, R16, R48, R56 ;  /* 0x000000301034723c */ /* 0x020fe20000041838 */
[----:B-1----:R-:W-:-:S04]  /*34a0*/  FMUL.FTZ R0, R66, c[0x0][0x320] ;  /* 0x0000c80042007a20 */ /* 0x002fc80000410000 */
[----:B------:R1:W1:Y:S03]  /*34b0*/  MUFU.TANH R145, R0 ;  /* 0x0000000000917308 */ /* 0x0002660000002400 */
[----:B------:R-:W-:Y:S01]  /*34c0*/  HMMA.16816.F32.BF16 R56, R28, R114, RZ ;  /* 0x000000721c38723c */ /* 0x000fe200000418ff */
[----:B-1----:R-:W-:-:S07]  /*34d0*/  FMUL.FTZ R0, R67, c[0x0][0x320] ;  /* 0x0000c80043007a20 */ /* 0x002fce0000410000 */
[----:B------:R-:W-:Y:S01]  /*34e0*/  HMMA.16816.F32.BF16 R64, R8, R46, R36 ;  /* 0x0000002e0840723c */ /* 0x000fe20000041824 */
[----:B------:R-:W1:Y:S07]  /*34f0*/  LDSM.16.M88.4 R36, [R226+0x2800] ;  /* 0x00280000e224783b */ /* 0x000e6e0000000200 */
[----:B------:R-:W-:Y:S01]  /*3500*/  HMMA.16816.F32.BF16 R44, R32, R114, RZ ;  /* 0x00000072202c723c */ /* 0x000fe200000418ff */
[----:B------:R5:W1:Y:S07]  /*3510*/  MUFU.TANH R153, R0 ;  /* 0x0000000000997308 */ /* 0x000a6e0000002400 */
[-C--:B------:R-:W-:Y:S01]  /*3520*/  HMMA.16816.F32.BF16 R60, R20, R122.reuse, R56 ;  /* 0x0000007a143c723c */ /* 0x080fe20000041838 */
[----:B-----5:R-:W-:Y:S11]  /*3530*/  FMUL.FTZ R0, R72, c[0x0][0x320] ;  /* 0x0000c80048007a20 */ /* 0x020ff60000410000 */
[----:B------:R-:W-:Y:S04]  /*3540*/  @!UPT UIADD3 URZ, URZ, URZ, URZ ;  /* 0x0000003f3f3ff290 */ /* 0x000fe8000fffe03f */
[----:B------:R-:W-:Y:S01]  /*3550*/  HMMA.16816.F32.BF16 R44, R24, R122, R44 ;  /* 0x0000007a182c723c */ /* 0x000fe2000004182c */
[----:B------:R5:W1:Y:S02]  /*3560*/  MUFU.TANH R82, R0 ;  /* 0x0000000000527308 */ /* 0x000a640000002400 */
[----:B-----5:R-:W-:-:S06]  /*3570*/  FMUL.FTZ R0, R73, c[0x0][0x320] ;  /* 0x0000c80049007a20 */ /* 0x020fcc0000410000 */
[----:B------:R5:W1:Y:S01]  /*3580*/  MUFU.TANH R81, R0 ;  /* 0x0000000000517308 */ /* 0x000a620000002400 */
[----:B------:R-:W-:Y:S01]  /*3590*/  HMMA.16816.F32.BF16 R40, R12, R48, R40 ;  /* 0x000000300c28723c */ /* 0x000fe20000041828 */
[----:B-----5:R-:W-:-:S06]  /*35a0*/  FMUL.FTZ R0, R74, c[0x0][0x320] ;  /* 0x0000c8004a007a20 */ /* 0x020fcc0000410000 */
[----:B------:R5:W1:Y:S07]  /*35b0*/  MUFU.TANH R85, R0 ;  /* 0x0000000000557308 */ /* 0x000a6e0000002400 */
[-C--:B------:R-:W-:Y:S08]  /*35c0*/  HMMA.16816.F32.BF16 R44, R16, R50.reuse, R44 ;  /* 0x00000032102c723c */ /* 0x080ff0000004182c */
[----:B------:R-:W-:Y:S01]  /*35d0*/  HMMA.16816.F32.BF16 R48, R12, R50, R60 ;  /* 0x000000320c30723c */ /* 0x000fe2000004183c */
[----:B-----5:R-:W-:-:S04]  /*35e0*/  FMUL.FTZ R0, R75, c[0x0][0x320] ;  /* 0x0000c8004b007a20 */ /* 0x020fc80000410000 */
[----:B------:R5:W1:Y:S02]  /*35f0*/  MUFU.TANH R86, R0 ;  /* 0x0000000000567308 */ /* 0x000a640000002400 */
[----:B-----5:R-:W-:-:S06]  /*3600*/  FMUL.FTZ R0, R64, c[0x0][0x320] ;  /* 0x0000c80040007a20 */ /* 0x020fcc0000410000 */
[----:B------:R5:W1:Y:S02]  /*3610*/  MUFU.TANH R79, R0 ;  /* 0x00000000004f7308 */ /* 0x000a640000002400 */
[----:B-----5:R-:W-:-:S06]  /*3620*/  FMUL.FTZ R0, R65, c[0x0][0x320] ;  /* 0x0000c80041007a20 */ /* 0x020fcc0000410000 */
[----:B------:R5:W1:Y:S01]  /*3630*/  MUFU.TANH R78, R0 ;  /* 0x00000000004e7308 */ /* 0x000a620000002400 */
[----:B------:R-:W-:Y:S01]  /*3640*/  HMMA.16816.F32.BF16 R56, R32, R124, RZ ;  /* 0x0000007c2038723c */ /* 0x000fe200000418ff */
[----:B-----5:R-:W-:-:S06]  /*3650*/  FMUL.FTZ R0, R66, c[0x0][0x320] ;  /* 0x0000c80042007a20 */ /* 0x020fcc0000410000 */
[----:B------:R5:W1:Y:S01]  /*3660*/  MUFU.TANH R155, R0 ;  /* 0x00000000009b7308 */ /* 0x000a620000002400 */
[----:B------:R-:W-:Y:S01]  /*3670*/  HMMA.16816.F32.BF16 R32, R32, R126, RZ ;  /* 0x0000007e2020723c */ /* 0x000fe200000418ff */
[----:B-----5:R-:W-:-:S07]  /*3680*/  FMUL.FTZ R0, R67, c[0x0][0x320] ;  /* 0x0000c80043007a20 */ /* 0x020fce0000410000 */
[----:B-1----:R-:W-:Y:S01]  /*3690*/  HMMA.16816.F32.BF16 R64, R8, R36, R52 ;  /* 0x000000240840723c */ /* 0x002fe20000041834 */
[----:B------:R1:W1:Y:S07]  /*36a0*/  MUFU.TANH R156, R0 ;  /* 0x00000000009c7308 */ /* 0x00026e0000002400 */
[----:B------:R-:W-:Y:S01]  /*36b0*/  HMMA.16816.F32.BF16 R52, R28, R124, RZ ;  /* 0x0000007c1c34723c */ /* 0x000fe200000418ff */
[----:B-1----:R-:W-:-:S07]  /*36c0*/  FMUL.FTZ R0, R68, c[0x0][0x320] ;  /* 0x0000c80044007a20 */ /* 0x002fce0000410000 */
[----:B------:R-:W-:Y:S01]  /*36d0*/  HMMA.16816.F32.BF16 R60, R4, R38, R48 ;  /* 0x00000026043c723c */ /* 0x000fe20000041830 */
[----:B------:R1:W1:Y:S07]  /*36e0*/  MUFU.TANH R77, R0 ;  /* 0x00000000004d7308 */ /* 0x00026e0000002400 */
[----:B------:R-:W-:Y:S01]  /*36f0*/  HMMA.16816.F32.BF16 R48, R28, R126, RZ ;  /* 0x0000007e1c30723c */ /* 0x000fe200000418ff */
[----:B-1----:R-:W-:-:S07]  /*3700*/  FMUL.FTZ R0, R69, c[0x0][0x320] ;  /* 0x0000c80045007a20 */ /* 0x002fce0000410000 */
[----:B------:R-:W-:Y:S01]  /*3710*/  HMMA.16816.F32.BF16 R72, R4, R36, R40 ;  /* 0x000000240448723c */ /* 0x000fe20000041828 */
[----:B------:R-:W1:Y:S01]  /*3720*/  LDSM.16.M88.4 R40, [R229+0x3000] ;  /* 0x00300000e528783b */ /* 0x000e620000000200 */
[----:B------:R5:W1:Y:S02]  /*3730*/  MUFU.TANH R76, R0 ;  /* 0x00000000004c7308 */ /* 0x000a640000002400 */
[----:B-----5:R-:W-:-:S06]  /*3740*/  FMUL.FTZ R0, R70, c[0x0][0x320] ;  /* 0x0000c80046007a20 */ /* 0x020fcc0000410000 */
[----:B------:R5:W1:Y:S01]  /*3750*/  MUFU.TANH R80, R0 ;  /* 0x0000000000507308 */ /* 0x000a620000002400 */
[----:B------:R-:W-:Y:S01]  /*3760*/  HMMA.16816.F32.BF16 R56, R24, R128, R56 ;  /* 0x000000801838723c */ /* 0x000fe20000041838 */
[----:B-----5:R-:W-:-:S06]  /*3770*/  FMUL.FTZ R0, R71, c[0x0][0x320] ;  /* 0x0000c80047007a20 */ /* 0x020fcc0000410000 */
[----:B------:R5:W1:Y:S01]  /*3780*/  MUFU.TANH R71, R0 ;  /* 0x0000000000477308 */ /* 0x000a620000002400 */
[----:B------:R-:W-:Y:S01]  /*3790*/  HMMA.16816.F32.BF16 R52, R20, R128, R52 ;  /* 0x000000801434723c */ /* 0x000fe20000041834 */
[----:B-----5:R-:W-:-:S06]  /*37a0*/  FMUL.FTZ R0, R64, c[0x0][0x320] ;  /* 0x0000c80040007a20 */ /* 0x020fcc0000410000 */
[----:B------:R5:W1:Y:S01]  /*37b0*/  MUFU.TANH R70, R0 ;  /* 0x0000000000467308 */ /* 0x000a620000002400 */
[-C--:B------:R-:W-:Y:S08]  /*37c0*/  HMMA.16816.F32.BF16 R24, R24, R130.reuse, R32 ;  /* 0x000000821818723c */ /* 0x080ff00000041820 */
[----:B------:R-:W-:Y:S01]  /*37d0*/  HMMA.16816.F32.BF16 R32, R20, R130, R48 ;  /* 0x000000821420723c */ /* 0x000fe20000041830 */
[----:B-----5:R-:W-:-:S04]  /*37e0*/  FMUL.FTZ R0, R65, c[0x0][0x320] ;  /* 0x0000c80041007a20 */ /* 0x020fc80000410000 */
[----:B------:R5:W1:Y:S02]  /*37f0*/  MUFU.TANH R69, R0 ;  /* 0x0000000000457308 */ /* 0x000a640000002400 */
[----:B-----5:R-:W-:-:S06]  /*3800*/  FMUL.FTZ R0, R66, c[0x0][0x320] ;  /* 0x0000c80042007a20 */ /* 0x020fcc0000410000 */
[----:B------:R5:W1:Y:S02]  /*3810*/  MUFU.TANH R174, R0 ;  /* 0x0000000000ae7308 */ /* 0x000a640000002400 */
[----:B-----5:R-:W-:Y:S02]  /*3820*/  FMUL.FTZ R0, R67, c[0x0][0x320] ;  /* 0x0000c80043007a20 */ /* 0x020fe40000410000 */
[----:B------:R-:W-:Y:S01]  /*3830*/  HMMA.16816.F32.BF16 R64, R8, R38, R44 ;  /* 0x000000260840723c */ /* 0x000fe2000004182c */
[----:B------:R-:W5:Y:S07]  /*3840*/  LDSM.16.M88.4 R44, [R226+0x3000] ;  /* 0x00300000e22c783b */ /* 0x000f6e0000000200 */
[----:B-1----:R-:W-:Y:S01]  /*3850*/  HMMA.16816.F32.BF16 R28, R12, R40, R52 ;  /* 0x000000280c1c723c */ /* 0x002fe20000041834 */
[----:B------:R-:W-:Y:S01]  /*3860*/  FMUL.FTZ R73, R73, c[0x0][0x320] ;  /* 0x0000c80049497a20 */ /* 0x000fe20000410000 */
[----:B------:R1:W1:Y:S01]  /*3870*/  MUFU.TANH R173, R0 ;  /* 0x0000000000ad7308 */ /* 0x0002620000002400 */
[----:B------:R-:W-:Y:S01]  /*3880*/  FMUL.FTZ R74, R74, c[0x0][0x320] ;  /* 0x0000c8004a4a7a20 */ /* 0x000fe20000410000 */
[----:B------:R-:W-:Y:S01]  /*3890*/  ISETP.GT.AND P0, PT, R92, R181, PT ;  /* 0x000000b55c00720c */ /* 0x000fe20003f04270 */
[----:B------:R-:W-:Y:S01]  /*38a0*/  FMUL.FTZ R75, R75, c[0x0][0x320] ;  /* 0x0000c8004b4b7a20 */ /* 0x000fe20000410000 */
[----:B------:R-:W-:-:S04]  /*38b0*/  DEPBAR.LE SB0, 0x0 ;  /* 0x000080000000791a */ /* 0x000fc80000000000 */
[C---:B------:R-:W-:Y:S08]  /*38c0*/  HMMA.16816.F32.BF16 R36, R16.reuse, R40, R56 ;  /* 0x000000281024723c */ /* 0x040ff00000041838 */
[-C--:B------:R-:W-:Y:S08]  /*38d0*/  HMMA.16816.F32.BF16 R16, R16, R42.reuse, R24 ;  /* 0x0000002a1010723c */ /* 0x080ff00000041818 */
[----:B------:R-:W-:Y:S08]  /*38e0*/  HMMA.16816.F32.BF16 R12, R12, R42, R32 ;  /* 0x0000002a0c0c723c */ /* 0x000ff00000041820 */
[-C--:B-----5:R-:W-:Y:S08]  /*38f0*/  HMMA.16816.F32.BF16 R36, R8, R44.reuse, R36 ;  /* 0x0000002c0824723c */ /* 0x0a0ff00000041824 */
[----:B------:R-:W-:Y:S08]  /*3900*/  HMMA.16816.F32.BF16 R20, R4, R44, R28 ;  /* 0x0000002c0414723c */ /* 0x000ff0000004181c */
[-C--:B------:R-:W-:Y:S08]  /*3910*/  HMMA.16816.F32.BF16 R8, R8, R46.reuse, R16 ;  /* 0x0000002e0808723c */ /* 0x080ff00000041810 */
[----:B------:R-:W-:Y:S01]  /*3920*/  HMMA.16816.F32.BF16 R4, R4, R46, R12 ;  /* 0x0000002e0404723c */ /* 0x000fe2000004180c */
[----:B------:R-:W-:-:S02]  /*3930*/  FMUL.FTZ R64, R64, c[0x0][0x320] ;  /* 0x0000c80040407a20 */ /* 0x000fc40000410000 */
[----:B------:R-:W-:Y:S02]  /*3940*/  FMUL.FTZ R65, R65, c[0x0][0x320] ;  /* 0x0000c80041417a20 */ /* 0x000fe40000410000 */
[----:B------:R-:W-:Y:S02]  /*3950*/  FMUL.FTZ R66, R66, c[0x0][0x320] ;  /* 0x0000c80042427a20 */ /* 0x000fe40000410000 */
[----:B------:R-:W-:Y:S02]  /*3960*/  FMUL.FTZ R67, R67, c[0x0][0x320] ;  /* 0x0000c80043437a20 */ /* 0x000fe40000410000 */
[----:B------:R-:W-:Y:S02]  /*3970*/  FMUL.FTZ R60, R60, c[0x0][0x320] ;  /* 0x0000c8003c3c7a20 */ /* 0x000fe40000410000 */
[----:B------:R-:W-:Y:S02]  /*3980*/  FMUL.FTZ R61, R61, c[0x0][0x320] ;  /* 0x0000c8003d3d7a20 */ /* 0x000fe40000410000 */
        /* <DEDUP_REMOVED lines=8> */
[----:B-1----:R-:W-:Y:S02]  /*3a10*/  FMUL.FTZ R0, R72, c[0x0][0x320] ;  /* 0x0000c80048007a20 */ /* 0x002fe40000410000 */
        /* <DEDUP_REMOVED lines=9> */
[----:B------:R-:W-:Y:S01]  /*3ab0*/  FMUL.FTZ R7, R7, c[0x0][0x320] ;  /* 0x0000c80007077a20 */ /* 0x000fe20000410000 */
[----:B------:R1:W1:Y:S08]  /*3ac0*/  MUFU.TANH R68, R0 ;  /* 0x0000000000447308 */ /* 0x0002700000002400 */
        /* <DEDUP_REMOVED lines=17> */
[----:B------:R1:W1:Y:S08]  /*3be0*/  MUFU.TANH R28, R22 ;  /* 0x00000016001c7308 */ /* 0x0002700000002400 */
        /* <DEDUP_REMOVED lines=8> */
[----:B------:R1:W1:Y:S01]  /*3c70*/  MUFU.TANH R27, R7 ;  /* 0x00000007001b7308 */ /* 0x0002620000002400 */
[----:B------:R-:W-:Y:S01]  /*3c80*/  BSSY B0, `(.L_x_1138) ;  /* 0x0000026000007945 */ /* 0x000fe20003800000 */
[----:B------:R-:W-:Y:S06]  /*3c90*/  BAR.SYNC.DEFER_BLOCKING 0x0 ;  /* 0x0000000000007b1d */ /* 0x000fec0000010000 */
[----:B------:R-:W-:Y:S05]  /*3ca0*/  @!P0 BRA `(.L_x_1139) ;  /* 0x0000023000008947 */ /* 0x000fea0003800000 */
[----:B-1234-:R-:W-:Y:S01]  /*3cb0*/  IADD3 R0, R204, -0x2, RZ ;  /* 0xfffffffecc007810 */ /* 0x01efe20007ffe0ff */
[C---:B------:R-:W-:Y:S01]  /*3cc0*/  IMAD.SHL.U32 R19, R179.reuse, 0x20, RZ ;  /* 0x00000020b3137824 */ /* 0x040fe200078e00ff */
[----:B------:R-:W-:-:S02]  /*3cd0*/  SHF.L.U64.HI R14, R179, 0x5, R180 ;  /* 0x00000005b30e7819 */ /* 0x000fc400000102b4 */
[----:B------:R-:W-:-:S05]  /*3ce0*/  SHF.R.S32.HI R2, RZ, 0x1f, R0 ;  /* 0x0000001fff027819 */ /* 0x000fca0000011400 */
[----:B------:R-:W-:Y:S02]  /*3cf0*/  IMAD R4, R2, c[0x0][0x1e0], RZ ;  /* 0x0000780002047a24 */ /* 0x000fe400078e02ff */
[----:B------:R-:W-:-:S04]  /*3d00*/  IMAD.WIDE.U32 R2, R0, c[0x0][0x1e0], RZ ;  /* 0x0000780000027a25 */ /* 0x000fc800078e00ff */
[----:B------:R-:W-:-:S04]  /*3d10*/  IMAD R0, R0, c[0x0][0x1e4], R4 ;  /* 0x0000790000007a24 */ /* 0x000fc800078e0204 */
[----:B------:R-:W-:Y:S02]  /*3d20*/  IMAD.IADD R0, R3, 0x1, R0 ;  /* 0x0000000103007824 */ /* 0x000fe400078e0200 */
[----:B------:R-:W-:-:S04]  /*3d30*/  IMAD.WIDE.U32 R2, R2, 0x70, R94 ;  /* 0x0000007002027825 */ /* 0x000fc800078e005e */
[----:B------:R-:W-:Y:S01]  /*3d40*/  IMAD R0, R0, 0x70, RZ ;  /* 0x0000007000007824 */ /* 0x000fe200078e02ff */
[----:B------:R-:W-:-:S03]  /*3d50*/  LEA R12, P0, R2, c[0x0][0x1c8], 0x1 ;  /* 0x00007200020c7a11 */ /* 0x000fc600078008ff */
[----:B------:R-:W-:Y:S01]  /*3d60*/  IMAD.IADD R0, R3, 0x1, R0 ;  /* 0x0000000103007824 */ /* 0x000fe200078e0200 */
[----:B------:R-:W-:-:S04]  /*3d70*/  IADD3 R10, P1, R19, R12, RZ ;  /* 0x0000000c130a7210 */ /* 0x000fc80007f3e0ff */
[----:B------:R-:W-:Y:S02]  /*3d80*/  LEA.HI.X R13, R2, c[0x0][0x1cc], R0, 0x1, P0 ;  /* 0x00007300020d7a11 */ /* 0x000fe400000f0c00 */
[----:B------:R-:W-:Y:S02]  /*3d90*/  IADD3 R8, P0, R10, R19, RZ ;  /* 0x000000130a087210 */ /* 0x000fe40007f1e0ff */
[----:B------:R-:W-:Y:S01]  /*3da0*/  IADD3.X R11, R14, R13, RZ, P1, !PT ;  /* 0x0000000d0e0b7210 */ /* 0x000fe20000ffe4ff */
[----:B------:R-:W-:Y:S01]  /*3db0*/  @!PT LDS RZ, [RZ] ;  /* 0x00000000fffff984 */ /* 0x000fe20000000800 */
[----:B------:R-:W-:Y:S01]  /*3dc0*/  @!PT LDS RZ, [RZ] ;  /* 0x00000000fffff984 */ /* 0x000fe20000000800 */
[----:B------:R-:W-:Y:S01]  /*3dd0*/  @!PT LDS RZ, [RZ] ;  /* 0x00000000fffff984 */ /* 0x000fe20000000800 */
[----:B------:R1:W-:Y:S01]  /*3de0*/  LDGSTS.E.BYPASS.LTC128B.128 [R241+0x3900], [R12.64], !P6 ;  /* 0x039000000cf17fae */ /* 0x0003e2000f101d48 */
[----:B------:R-:W-:-:S03]  /*3df0*/  IADD3 R6, P1, R8, R19, RZ ;  /* 0x0000001308067210 */ /* 0x000fc60007f3e0ff */
[--C-:B------:R-:W-:Y:S01]  /*3e00*/  IMAD.X R9, R11, 0x1, R14.reuse, P0 ;  /* 0x000000010b097824 */ /* 0x100fe200000e060e */
[-C--:B------:R-:W-:Y:S01]  /*3e10*/  IADD3 R4, P0, R6, R19.reuse, RZ ;  /* 0x0000001306047210 */ /* 0x080fe20007f1e0ff */
[----:B------:R2:W-:Y:S02]  /*3e20*/  LDGSTS.E.BYPASS.LTC128B.128 [R241+0x4100], [R10.64], !P6 ;  /* 0x041000000af17fae */ /* 0x0005e4000f101d48 */
[--C-:B------:R-:W-:Y:S01]  /*3e30*/  IMAD.X R7, R9, 0x1, R14.reuse, P1 ;  /* 0x0000000109077824 */ /* 0x100fe200008e060e */
[-C--:B------:R-:W-:Y:S01]  /*3e40*/  IADD3 R2, P1, R4, R19.reuse, RZ ;  /* 0x0000001304027210 */ /* 0x080fe20007f3e0ff */
[----:B------:R2:W-:Y:S03]  /*3e50*/  LDGSTS.E.BYPASS.LTC128B.128 [R241+0x4900], [R8.64], !P6 ;  /* 0x0490000008f17fae */ /* 0x0005e6000f101d48 */
[----:B------:R-:W-:Y:S01]  /*3e60*/  IADD3.X R5, R7, R14, RZ, P0, !PT ;  /* 0x0000000e07057210 */ /* 0x000fe200007fe4ff */
[----:B------:R2:W-:Y:S04]  /*3e70*/  LDGSTS.E.BYPASS.LTC128B.128 [R241+0x5100], [R6.64], !P6 ;  /* 0x0510000006f17fae */ /* 0x0005e8000f101d48 */
[----:B------:R-:W-:Y:S01]  /*3e80*/  IMAD.X R3, R5, 0x1, R14, P1 ;  /* 0x0000000105037824 */ /* 0x000fe200008e060e */
[----:B------:R2:W-:Y:S04]  /*3e90*/  LDGSTS.E.BYPASS.LTC128B.128 [R241+0x5900], [R4.64], !P6 ;  /* 0x0590000004f17fae */ /* 0x0005e8000f101d48 */
[----:B------:R2:W-:Y:S01]  /*3ea0*/  LDGSTS.E.BYPASS.LTC128B.128 [R241+0x6100], [R2.64], !P6 ;  /* 0x0610000002f17fae */ /* 0x0005e2000f101d48 */
[----:B-1----:R-:W-:-:S04]  /*3eb0*/  IADD3 R12, P0, R2, R19, RZ ;  /* 0x00000013020c7210 */ /* 0x002fc80007f1e0ff */
[----:B------:R-:W-:-:S05]  /*3ec0*/  IADD3.X R13, R3, R14, RZ, P0, !PT ;  /* 0x0000000e030d7210 */ /* 0x000fca00007fe4ff */
[----:B------:R2:W-:Y:S04]  /*3ed0*/  LDGSTS.E.BYPASS.LTC128B.128 [R241+0x6900], [R12.64], !P6 ;  /* 0x069000000cf17fae */ /* 0x0005e8000f101d48 */
.L_x_1139:
[----:B--234-:R-:W-:Y:S05]  /*3ee0*/  BSYNC B0 ;  /* 0x0000000000007941 */ /* 0x01cfea0003800000 */
.L_x_1138:
[----:B------:R-:W2:Y:S04]  /*3ef0*/  LDL R2, [R1+0x58] ;  /* 0x0000580001027983 */ /* 0x000ea80000100800 */
[----:B-1----:R-:W2:Y:S04]  /*3f00*/  LDL R0, [R1+0x60] ;  /* 0x0000600001007983 */ /* 0x002ea80000100800 */
[----:B------:R-:W3:Y:S04]  /*3f10*/  LDL R8, [R1+0x40] ;  /* 0x0000400001087983 */ /* 0x000ee80000100800 */
        /* <DEDUP_REMOVED lines=10> */
[----:B------:R-:W-:Y:S04]  /*3fc0*/  LDSM.16.MT88.4 R48, [R225] ;  /* 0x00000000e130783b */ /* 0x000fe80000004200 */
[----:B------:R-:W-:Y:S04]  /*3fd0*/  LDSM.16.MT88.4 R56, [R227] ;  /* 0x00000000e338783b */ /* 0x000fe80000004200 */
[----:B------:R-:W-:Y:S04]  /*3fe0*/  LDSM.16.MT88.4 R52, [R224+0x800] ;  /* 0x00080000e034783b */ /* 0x000fe80000004200 */
[----:B------:R-:W-:Y:S04]  /*3ff0*/  LDSM.16.MT88.4 R40, [R225+0x800] ;  /* 0x00080000e128783b */ /* 0x000fe80000004200 */
[----:B------:R-:W-:Y:S04]  /*4000*/  LDSM.16.MT88.4 R44, [R228+0x800] ;  /* 0x00080000e42c783b */ /* 0x000fe80000004200 */
[----:B------:R-:W0:Y:S01]  /*4010*/  LDGDEPBAR ;  /* 0x00000000000079af */ /* 0x000e220000000000 */
[----:B--2---:R-:W-:-:S04]  /*4020*/  IMAD.IADD R2, R0, 0x1, R2 ;  /* 0x0000000100027824 */ /* 0x004fc800078e0202 */
[----:B------:R-:W-:Y:S01]  /*4030*/  @P4 IMAD.HI.U32 R0, R2, c[0x0][0x2c8], RZ ;  /* 0x0000b20002004a27 */ /* 0x000fe200078e00ff */
[----:B------:R-:W-:Y:S03]  /*4040*/  STL [R1+0x8], R2 ;  /* 0x0000080201007387 */ /* 0x000fe60000100800 */
[----:B------:R-:W-:Y:S01]  /*4050*/  IMAD.MOV.U32 R6, RZ, RZ, R2 ;  /* 0x000000ffff067224 */ /* 0x000fe200078e0002 */
[----:B------:R-:W-:Y:S02]  /*4060*/  @P4 SHF.R.U32.HI R6, RZ, c[0x0][0x2cc], R0 ;  /* 0x0000b300ff064a19 */ /* 0x000fe40000011600 */
[----:B------:R-:W-:-:S03]  /*4070*/  IADD3 R0, R93, c[0x0][0x1d0], RZ ;  /* 0x000074005d007a10 */ /* 0x000fc60007ffe0ff */
[----:B------:R-:W1:Y:S01]  /*4080*/  SHFL.IDX PT, R2, R6, RZ, 0x1c1f ;  /* 0x001c1fff06027589 */ /* 0x000e6200000e0000 */
[----:B---3--:R-:W-:Y:S01]  /*4090*/  IADD3 R3, -R8, 0x1, R0 ;  /* 0x0000000108037810 */ /* 0x008fe20007ffe100 */
[----:B------:R-:W-:Y:S02]  /*40a0*/  IMAD.IADD R8, R0, 0x1, -R8 ;  /* 0x0000000100087824 */ /* 0x000fe400078e0a08 */
[----:B------:R-:W2:Y:S01]  /*40b0*/  SHFL.IDX PT, R4, R6, 0x2, 0x1c1f ;  /* 0x005c1f0006047f89 */ /* 0x000ea200000e0000 */
[----:B------:R-:W-:-:S03]  /*40c0*/  IADD3 R7, R3, -c[0x0][0x168], RZ ;  /* 0x80005a0003077a10 */ /* 0x000fc60007ffe0ff */
[----:B------:R-:W3:Y:S04]  /*40d0*/  SHFL.IDX PT, R5, R6, 0x3, 0x1c1f ;  /* 0x007c1f0006057f89 */ /* 0x000ee800000e0000 */
[----:B------:R-:W-:Y:S01]  /*40e0*/  SHFL.IDX PT, R6, R6, 0x1, 0x1c1f ;  /* 0x003c1f0006067f89 */ /* 0x000fe200000e0000 */
[C---:B-1----:R-:W-:Y:S02]  /*40f0*/  IMAD.IADD R0, R7.reuse, 0x1, R2 ;  /* 0x0000000107007824 */ /* 0x042fe400078e0202 */
[----:B--2---:R-:W-:-:S03]  /*4100*/  IMAD.IADD R2, R7, 0x1, R4 ;  /* 0x0000000107027824 */ /* 0x004fc600078e0204 */
[----:B------:R-:W-:Y:S01]  /*4110*/  IMNMX R0, R8, R0, PT ;  /* 0x0000000008007217 */ /* 0x000fe20003800200 */
[----:B---3--:R-:W-:-:S03]  /*4120*/  IMAD.IADD R3, R7, 0x1, R5 ;  /* 0x0000000107037824 */ /* 0x008fc600078e0205 */
[C---:B------:R-:W-:Y:S02]  /*4130*/  ISETP.GT.AND P3, PT, R0.reuse, RZ, PT ;  /* 0x000000ff0000720c */ /* 0x040fe40003f64270 */
[C---:B------:R-:W-:Y:S02]  /*4140*/  ISETP.GT.AND P2, PT, R0.reuse, 0x1, PT ;  /* 0x000000010000780c */ /* 0x040fe40003f44270 */
[C---:B------:R-:W-:Y:S02]  /*4150*/  ISETP.GT.AND P1, PT, R0.reuse, 0x8, PT ;  /* 0x000000080000780c */ /* 0x040fe40003f24270 */
[----:B------:R-:W-:Y:S02]  /*4160*/  FSEL R9, R177, -INF , P3 ;  /* 0xff800000b1097808 */ /* 0x000fe40001800000 */
[C---:B------:R-:W-:Y:S02]  /*4170*/  ISETP.GT.AND P0, PT, R0.reuse, 0x9, PT ;  /* 0x000000090000780c */ /* 0x040fe40003f04270 */
[----:B------:R-:W-:-:S02]  /*4180*/  ISETP.GT.AND P5, PT, R0, 0x10, PT ;  /* 0x000000100000780c */ /* 0x000fc40003fa4270 */
[----:B------:R-:W-:Y:S02]  /*4190*/  ISETP.GT.AND P3, PT, R0, 0x11, PT ;  /* 0x000000110000780c */ /* 0x000fe40003f64270 */
[----:B------:R-:W-:Y:S02]  /*41a0*/  FSEL R11, R170, -INF , P2 ;  /* 0xff800000aa0b7808 */ /* 0x000fe40001000000 */
[----:B------:R-:W-:Y:S02]  /*41b0*/  FSEL R88, R165, -INF , P1 ;  /* 0xff800000a5587808 */ /* 0x000fe40000800000 */
[C---:B------:R-:W-:Y:S02]  /*41c0*/  ISETP.GT.AND P2, PT, R0.reuse, 0x18, PT ;  /* 0x000000180000780c */ /* 0x040fe40003f44270 */
[----:B------:R-:W-:Y:S02]  /*41d0*/  ISETP.GT.AND P1, PT, R0, 0x19, PT ;  /* 0x000000190000780c */ /* 0x000fe40003f24270 */
[----:B------:R-:W-:-:S02]  /*41e0*/  FSEL R89, R160, -INF , P0 ;  /* 0xff800000a0597808 */ /* 0x000fc40000000000 */
[----:B------:R-:W-:Y:S02]  /*41f0*/  FSEL R93, R159, -INF , P5 ;  /* 0xff8000009f5d7808 */ /* 0x000fe40002800000 */
[----:B------:R-:W-:Y:S02]  /*4200*/  FSEL R94, R152, -INF , P3 ;  /* 0xff800000985e7808 */ /* 0x000fe40001800000 */
[C---:B------:R-:W-:Y:S02]  /*4210*/  ISETP.GT.AND P0, PT, R0.reuse, 0x20, PT ;  /* 0x000000200000780c */ /* 0x040fe40003f04270 */
[C---:B------:R-:W-:Y:S02]  /*4220*/  ISETP.GT.AND P5, PT, R0.reuse, 0x21, PT ;  /* 0x000000210000780c */ /* 0x040fe40003fa4270 */
[----:B------:R-:W-:Y:S02]  /*4230*/  ISETP.GT.AND P3, PT, R0, 0x28, PT ;  /* 0x000000280000780c */ /* 0x000fe40003f64270 */
[----:B------:R-:W-:-:S02]  /*4240*/  FSEL R95, R138, -INF , P2 ;  /* 0xff8000008a5f7808 */ /* 0x000fc40001000000 */
[----:B------:R-:W-:Y:S02]  /*4250*/  FSEL R96, R116, -INF , P1 ;  /* 0xff80000074607808 */ /* 0x000fe40000800000 */
[C---:B------:R-:W-:Y:S02]  /*4260*/  ISETP.GT.AND P2, PT, R0.reuse, 0x29, PT ;  /* 0x000000290000780c */ /* 0x040fe40003f44270 */
[----:B------:R-:W-:Y:S02]  /*4270*/  ISETP.GT.AND P1, PT, R0, 0x30, PT ;  /* 0x000000300000780c */ /* 0x000fe40003f24270 */
[----:B------:R-:W-:Y:S02]  /*4280*/  FSEL R139, R139, -INF , P0 ;  /* 0xff8000008b8b7808 */ /* 0x000fe40000000000 */
[----:B------:R-:W-:Y:S02]  /*4290*/  FSEL R140, R140, -INF , P5 ;  /* 0xff8000008c8c7808 */ /* 0x000fe40002800000 */
[----:B------:R-:W-:-:S02]  /*42a0*/  FSEL R141, R141, -INF , P3 ;  /* 0xff8000008d8d7808 */ /* 0x000fc40001800000 */
[C---:B------:R-:W-:Y:S02]  /*42b0*/  ISETP.GT.AND P0, PT, R0.reuse, 0x31, PT ;  /* 0x000000310000780c */ /* 0x040fe40003f04270 */
[C---:B------:R-:W-:Y:S02]  /*42c0*/  ISETP.GT.AND P5, PT, R0.reuse, 0x38, PT ;  /* 0x000000380000780c */ /* 0x040fe40003fa4270 */
[C---:B------:R-:W-:Y:S02]  /*42d0*/  ISETP.GT.AND P3, PT, R0.reuse, 0x39, PT ;  /* 0x000000390000780c */ /* 0x040fe40003f64270 */
[----:B------:R-:W-:Y:S02]  /*42e0*/  FSEL R143, R143, -INF , P2 ;  /* 0xff8000008f8f7808 */ /* 0x000fe40001000000 */
[----:B------:R-:W-:Y:S02]  /*42f0*/  FSEL R157, R157, -INF , P1 ;  /* 0xff8000009d9d7808 */ /* 0x000fe40000800000 */
[----:B------:R-:W-:-:S02]  /*4300*/  ISETP.GT.AND P2, PT, R0, 0x40, PT ;  /* 0x000000400000780c */ /* 0x000fc40003f44270 */
[----:B------:R-:W-:Y:S02]  /*4310*/  ISETP.GT.AND P1, PT, R0, 0x41, PT ;  /* 0x000000410000780c */ /* 0x000fe40003f24270 */
[----:B------:R-:W-:Y:S02]  /*4320*/  FSEL R158, R158, -INF , P0 ;  /* 0xff8000009e9e7808 */ /* 0x000fe40000000000 */
[----:B------:R-:W-:Y:S02]  /*4330*/  FSEL R159, R97, -INF , P5 ;  /* 0xff800000619f7808 */ /* 0x000fe40002800000 */
        /* <DEDUP_REMOVED lines=14> */
[----:B------:R-:W-:-:S02]  /*4420*/  IMNMX R2, R8, R2, PT ;  /* 0x0000000208027217 */ /* 0x000fc40003800200 */
[----:B------:R-:W-:Y:S02]  /*4430*/  FSEL R234, R69, -INF , P2 ;  /* 0xff80000045ea7808 */ /* 0x000fe40001000000 */
[----:B------:R-:W-:Y:S02]  /*4440*/  FSEL R197, R64, -INF , P1 ;  /* 0xff80000040c57808 */ /* 0x000fe40000800000 */
[C---:B------:R-:W-:Y:S02]  /*4450*/  ISETP.GT.AND P2, PT, R0.reuse, 0x68, PT ;  /* 0x000000680000780c */ /* 0x040fe40003f44270 */
[----:B------:R-:W-:Y:S02]  /*4460*/  ISETP.GT.AND P1, PT, R0, 0x69, PT ;  /* 0x000000690000780c */ /* 0x000fe40003f24270 */
[----:B------:R-:W-:Y:S02]  /*4470*/  FSEL R233, R65, -INF , P0 ;  /* 0xff80000041e97808 */ /* 0x000fe40000000000 */
[----:B------:R-:W-:-:S02]  /*4480*/  FSEL R232, R36, -INF , P5 ;  /* 0xff80000024e87808 */ /* 0x000fc40002800000 */
[----:B------:R-:W-:Y:S02]  /*4490*/  FSEL R230, R37, -INF , P3 ;  /* 0xff80000025e67808 */ /* 0x000fe40001800000 */
[C---:B------:R-:W-:Y:S02]  /*44a0*/  ISETP.GT.AND P0, PT, R2.reuse, RZ, PT ;  /* 0x000000ff0200720c */ /* 0x040fe40003f04270 */
[C---:B------:R-:W-:Y:S02]  /*44b0*/  ISETP.GT.AND P5, PT, R2.reuse, 0x1, PT ;  /* 0x000000010200780c */ /* 0x040fe40003fa4270 */
[----:B------:R-:W-:Y:S02]  /*44c0*/  ISETP.GT.AND P3, PT, R2, 0x8, PT ;  /* 0x000000080200780c */ /* 0x000fe40003f64270 */
[----:B------:R-:W-:Y:S02]  /*44d0*/  FSEL R229, R18, -INF , P2 ;  /* 0xff80000012e57808 */ /* 0x000fe40001000000 */
[----:B------:R-:W-:-:S02]  /*44e0*/  FSEL R226, R17, -INF , P1 ;  /* 0xff80000011e27808 */ /* 0x000fc40000800000 */
[C---:B------:R-:W-:Y:S02]  /*44f0*/  ISETP.GT.AND P2, PT, R2.reuse, 0x9, PT ;  /* 0x000000090200780c */ /* 0x040fe40003f44270 */
[----:B------:R-:W-:Y:S02]  /*4500*/  ISETP.GT.AND P1, PT, R2, 0x10, PT ;  /* 0x000000100200780c */ /* 0x000fe40003f24270 */
[----:B------:R-:W-:Y:S02]  /*4510*/  FSEL R10, R178, -INF , P0 ;  /* 0xff800000b20a7808 */ /* 0x000fe40000000000 */
[----:B------:R-:W-:Y:S02]  /*4520*/  FSEL R12, R171, -INF , P5 ;  /* 0xff800000ab0c7808 */ /* 0x000fe40002800000 */
[----:B------:R-:W-:Y:S02]  /*4530*/  FSEL R13, R166, -INF , P3 ;  /* 0xff800000a60d7808 */ /* 0x000fe40001800000 */
[----:B------:R-:W-:-:S02]  /*4540*/  ISETP.GT.AND P0, PT, R2, 0x11, PT ;  /* 0x000000110200780c */ /* 0x000fc40003f04270 */
[C---:B------:R-:W-:Y:S02]  /*4550*/  ISETP.GT.AND P5, PT, R2.reuse, 0x18, PT ;  /* 0x000000180200780c */ /* 0x040fe40003fa4270 */
[----:B------:R-:W-:Y:S02]  /*4560*/  ISETP.GT.AND P3, PT, R2, 0x19, PT ;  /* 0x000000190200780c */ /* 0x000fe40003f64270 */
[----:B------:R-:W-:Y:S02]  /*4570*/  FSEL R17, R164, -INF , P2 ;  /* 0xff800000a4117808 */ /* 0x000fe40001000000 */
[----:B------:R-:W-:Y:S02]  /*4580*/  FSEL R19, R161, -INF , P1 ;  /* 0xff800000a1137808 */ /* 0x000fe40000800000 */
[C---:B------:R-:W-:Y:S02]  /*4590*/  ISETP.GT.AND P2, PT, R2.reuse, 0x20, PT ;  /* 0x000000200200780c */ /* 0x040fe40003f44270 */
[----:B------:R-:W-:-:S02]  /*45a0*/  ISETP.GT.AND P1, PT, R2, 0x21, PT ;  /* 0x000000210200780c */ /* 0x000fc40003f24270 */
[----:B------:R-:W-:Y:S02]  /*45b0*/  FSEL R22, R154, -INF , P0 ;  /* 0xff8000009a167808 */ /* 0x000fe40000000000 */
[----:B------:R-:W-:Y:S02]  /*45c0*/  FSEL R23, R142, -INF , P5 ;  /* 0xff8000008e177808 */ /* 0x000fe40002800000 */
[----:B------:R-:W-:Y:S02]  /*45d0*/  FSEL R24, R135, -INF , P3 ;  /* 0xff80000087187808 */ /* 0x000fe40001800000 */
[C---:B------:R-:W-:Y:S02]  /*45e0*/  ISETP.GT.AND P0, PT, R2.reuse, 0x28, PT ;  /* 0x000000280200780c */ /* 0x040fe40003f04270 */
[C---:B------:R-:W-:Y:S02]  /*45f0*/  ISETP.GT.AND P5, PT, R2.reuse, 0x29, PT ;  /* 0x000000290200780c */ /* 0x040fe40003fa4270 */
[----:B------:R-:W-:-:S02]  /*4600*/  ISETP.GT.AND P3, PT, R2, 0x30, PT ;  /* 0x000000300200780c */ /* 0x000fc40003f64270 */
[----:B------:R-:W-:Y:S02]  /*4610*/  FSEL R132, R132, -INF , P2 ;  /* 0xff80000084847808 */ /* 0x000fe40001000000 */
[----:B------:R-:W-:Y:S02]  /*4620*/  FSEL R133, R133, -INF , P1 ;  /* 0xff80000085857808 */ /* 0x000fe40000800000 */
[C---:B------:R-:W-:Y:S02]  /*4630*/  ISETP.GT.AND P2, PT, R2.reuse, 0x31, PT ;  /* 0x000000310200780c */ /* 0x040fe40003f44270 */
[----:B------:R-:W-:Y:S02]  /*4640*/  ISETP.GT.AND P1, PT, R2, 0x38, PT ;  /* 0x000000380200780c */ /* 0x000fe40003f24270 */
[----:B------:R-:W-:Y:S02]  /*4650*/  FSEL R134, R134, -INF , P0 ;  /* 0xff80000086867808 */ /* 0x000fe40000000000 */
[----:B------:R-:W-:-:S02]  /*4660*/  FSEL R136, R136, -INF , P5 ;  /* 0xff80000088887808 */ /* 0x000fc40002800000 */
[----:B------:R-:W-:Y:S02]  /*4670*/  FSEL R150, R150, -INF , P3 ;  /* 0xff80000096967808 */ /* 0x000fe40001800000 */
[C---:B------:R-:W-:Y:S02]  /*4680*/  ISETP.GT.AND P0, PT, R2.reuse, 0x39, PT ;  /* 0x000000390200780c */ /* 0x040fe40003f04270 */
        /* <DEDUP_REMOVED lines=14> */
[C---:B------:R-:W-:Y:S01]  /*4770*/  ISETP.GT.AND P2, PT, R2.reuse, 0x59, PT ;  /* 0x000000590200780c */ /* 0x040fe20003f44270 */
[----:B------:R-:W-:Y:S01]  /*4780*/  LDSM.16.MT88.4 R76, [R227+0x800] ;  /* 0x00080000e34c783b */ /* 0x000fe20000004200 */
[----:B------:R-:W-:-:S02]  /*4790*/  ISETP.GT.AND P1, PT, R2, 0x60, PT ;  /* 0x000000600200780c */ /* 0x000fc40003f24270 */
[----:B------:R-:W-:Y:S02]  /*47a0*/  IMNMX R0, R8, R3, PT ;  /* 0x0000000308007217 */ /* 0x000fe40003800200 */
[----:B------:R-:W-:Y:S02]  /*47b0*/  FSEL R25, R68, -INF , P0 ;  /* 0xff80000044197808 */ /* 0x000fe40000000000 */
[----:B------:R-:W-:Y:S02]  /*47c0*/  FSEL R203, R73, -INF , P5 ;  /* 0xff80000049cb7808 */ /* 0x000fe40002800000 */
[----:B------:R-:W-:Y:S02]  /*47d0*/  FSEL R196, R60, -INF , P3 ;  /* 0xff8000003cc47808 */ /* 0x000fe40001800000 */
[C---:B------:R-:W-:Y:S02]  /*47e0*/  ISETP.GT.AND P0, PT, R2.reuse, 0x61, PT ;  /* 0x000000610200780c */ /* 0x040fe40003f04270 */
[----:B------:R-:W-:-:S02]  /*47f0*/  ISETP.GT.AND P5, PT, R2, 0x68, PT ;  /* 0x000000680200780c */ /* 0x000fc40003fa4270 */
[----:B------:R-:W-:Y:S02]  /*4800*/  ISETP.GT.AND P3, PT, R2, 0x69, PT ;  /* 0x000000690200780c */ /* 0x000fe40003f64270 */
[----:B------:R-:W-:Y:S02]  /*4810*/  FMNMX.FTZ R2, R9, R11, !PT ;  /* 0x0000000b09027209 */ /* 0x000fe40007810000 */
[----:B------:R-:W-:Y:S02]  /*4820*/  FSEL R231, R61, -INF , P2 ;  /* 0xff8000003de77808 */ /* 0x000fe40001000000 */
[----:B------:R-:W-:Y:S02]  /*4830*/  FSEL R199, R20, -INF , P1 ;  /* 0xff80000014c77808 */ /* 0x000fe40000800000 */
[----:B------:R-:W-:Y:S02]  /*4840*/  FMNMX.FTZ R4, R10, R12, !PT ;  /* 0x0000000c0a047209 */ /* 0x000fe40007810000 */
[----:B------:R-:W-:-:S02]  /*4850*/  ISETP.GT.AND P2, PT, R0, RZ, PT ;  /* 0x000000ff0000720c */ /* 0x000fc40003f44270 */
[----:B------:R-:W-:Y:S02]  /*4860*/  ISETP.GT.AND P1, PT, R0, 0x1, PT ;  /* 0x000000010000780c */ /* 0x000fe40003f24270 */
[----:B------:R-:W-:Y:S02]  /*4870*/  FMNMX.FTZ R2, R88, R2, !PT ;  /* 0x0000000258027209 */ /* 0x000fe40007810000 */
[----:B------:R-:W-:Y:S02]  /*4880*/  FSEL R207, R21, -INF , P0 ;  /* 0xff80000015cf7808 */ /* 0x000fe40000000000 */
[----:B------:R-:W-:Y:S02]  /*4890*/  FSEL R200, R15, -INF , P3 ;  /* 0xff8000000fc87808 */ /* 0x000fe40001800000 */
[----:B------:R-:W-:Y:S02]  /*48a0*/  FMNMX.FTZ R4, R13, R4, !PT ;  /* 0x000000040d047209 */ /* 0x000fe40007810000 */
[----:B------:R-:W-:-:S02]  /*48b0*/  ISETP.GT.AND P0, PT, R0, 0x8, PT ;  /* 0x000000080000780c */ /* 0x000fc40003f04270 */
[----:B------:R-:W-:Y:S02]  /*48c0*/  FSEL R14, R185, -INF , P2 ;  /* 0xff800000b90e7808 */ /* 0x000fe40001000000 */
[----:B------:R-:W-:Y:S01]  /*48d0*/  FSEL R15, R184, -INF , P1 ;  /* 0xff800000b80f7808 */ /* 0x000fe20000800000 */
[----:B------:R-:W-:Y:S01]  /*48e0*/  IMAD.MOV.U32 R184, RZ, RZ, R25 ;  /* 0x000000ffffb87224 */ /* 0x000fe200078e0019 */
[----:B------:R-:W-:Y:S02]  /*48f0*/  FMNMX.FTZ R2, R89, R2, !PT ;  /* 0x0000000259027209 */ /* 0x000fe40007810000 */
[----:B------:R-:W-:Y:S02]  /*4900*/  FSEL R212, R16, -INF , P5 ;  /* 0xff80000010d47808 */ /* 0x000fe40002800000 */
[----:B------:R-:W-:Y:S02]  /*4910*/  FMNMX.FTZ R4, R17, R4, !PT ;  /* 0x0000000411047209 */ /* 0x000fe40007810000 */
[----:B------:R-:W-:-:S02]  /*4920*/  ISETP.GT.AND P5, PT, R0, 0x9, PT ;  /* 0x000000090000780c */ /* 0x000fc40003fa4270 */
[----:B------:R-:W-:Y:S02]  /*4930*/  FSEL R16, R169, -INF , P0 ;  /* 0xff800000a9107808 */ /* 0x000fe40000000000 */
[----:B------:R-:W-:Y:S02]  /*4940*/  FMNMX.FTZ R5, R14, R15, !PT ;  /* 0x0000000f0e057209 */ /* 0x000fe40007810000 */
[----:B------:R-:W-:Y:S02]  /*4950*/  FMNMX.FTZ R2, R93, R2, !PT ;  /* 0x000000025d027209 */ /* 0x000fe40007810000 */
[----:B------:R-:W-:Y:S02]  /*4960*/  FMNMX.FTZ R4, R19, R4, !PT ;  /* 0x0000000413047209 */ /* 0x000fe40007810000 */
[----:B------:R-:W-:Y:S02]  /*4970*/  ISETP.GT.AND P3, PT, R0, 0x10, PT ;  /* 0x000000100000780c */ /* 0x000fe40003f64270 */
[----:B------:R-:W-:-:S02]  /*4980*/  FSEL R18, R168, -INF , P5 ;  /* 0xff800000a8127808 */ /* 0x000fc40002800000 */
[----:B------:R-:W-:Y:S02]  /*4990*/  FMNMX.FTZ R5, R16, R5, !PT ;  /* 0x0000000510057209 */ /* 0x000fe40007810000 */
[----:B------:R-:W-:Y:S02]  /*49a0*/  FMNMX.FTZ R2, R94, R2, !PT ;  /* 0x000000025e027209 */ /* 0x000fe40007810000 */
[----:B------:R-:W-:Y:S02]  /*49b0*/  FMNMX.FTZ R4, R22, R4, !PT ;  /* 0x0000000416047209 */ /* 0x000fe40007810000 */
[----:B------:R-:W-:Y:S02]  /*49c0*/  ISETP.GT.AND P2, PT, R0, 0x11, PT ;  /* 0x000000110000780c */ /* 0x000fe40003f44270 */
[----:B------:R-:W-:Y:S02]  /*49d0*/  FSEL R20, R163, -INF , P3 ;  /* 0xff800000a3147808 */ /* 0x000fe40001800000 */
[----:B------:R-:W-:-:S02]  /*49e0*/  FMNMX.FTZ R5, R18, R5, !PT ;  /* 0x0000000512057209 */ /* 0x000fc40007810000 */
[----:B------:R-:W-:Y:S02]  /*49f0*/  FMNMX.FTZ R2, R95, R2, !PT ;  /* 0x000000025f027209 */ /* 0x000fe40007810000 */
[----:B------:R-:W-:Y:S02]  /*4a00*/  FMNMX.FTZ R4, R23, R4, !PT ;  /* 0x0000000417047209 */ /* 0x000fe40007810000 */
[----:B------:R-:W-:Y:S02]  /*4a10*/  ISETP.GT.AND P1, PT, R0, 0x18, PT ;  /* 0x000000180000780c */ /* 0x000fe40003f24270 */
[----:B------:R-:W-:Y:S02]  /*4a20*/  FSEL R21, R162, -INF , P2 ;  /* 0xff800000a2157808 */ /* 0x000fe40001000000 */
[----:B------:R-:W-:Y:S02]  /*4a30*/  FMNMX.FTZ R5, R20, R5, !PT ;  /* 0x0000000514057209 */ /* 0x000fe40007810000 */
[----:B------:R-:W-:-:S02]  /*4a40*/  FMNMX.FTZ R2, R96, R2, !PT ;  /* 0x0000000260027209 */ /* 0x000fc40007810000 */
[----:B------:R-:W-:Y:S02]  /*4a50*/  FMNMX.FTZ R4, R24, R4, !PT ;  /* 0x0000000418047209 */ /* 0x000fe40007810000 */
[----:B------:R-:W-:Y:S02]  /*4a60*/  ISETP.GT.AND P0, PT, R0, 0x19, PT ;  /* 0x000000190000780c */ /* 0x000fe40003f04270 */
[----:B------:R-:W-:Y:S02]  /*4a70*/  FSEL R25, R149, -INF , P1 ;  /* 0xff80000095197808 */ /* 0x000fe40000800000 */
[----:B------:R-:W-:Y:S02]  /*4a80*/  FMNMX.FTZ R5, R21, R5, !PT ;  /* 0x0000000515057209 */ /* 0x000fe40007810000 */
[----:B------:R-:W-:Y:S02]  /*4a90*/  FMNMX.FTZ R2, R139, R2, !PT ;  /* 0x000000028b027209 */ /* 0x000fe40007810000 */
[----:B------:R-:W-:-:S02]  /*4aa0*/  FMNMX.FTZ R4, R132, R4, !PT ;  /* 0x0000000484047209 */ /* 0x000fc40007810000 */
[----:B------:R-:W-:Y:S02]  /*4ab0*/  ISETP.GT.AND P5, PT, R0, 0x20, PT ;  /* 0x000000200000780c */ /* 0x000fe40003fa4270 */
[----:B------:R-:W-:Y:S02]  /*4ac0*/  FSEL R72, R146, -INF , P0 ;  /* 0xff80000092487808 */ /* 0x000fe40000000000 */
[----:B------:R-:W-:Y:S02]  /*4ad0*/  FMNMX.FTZ R5, R25, R5, !PT ;  /* 0x0000000519057209 */ /* 0x000fe40007810000 */
[----:B------:R-:W-:Y:S02]  /*4ae0*/  FMNMX.FTZ R2, R140, R2, !PT ;  /* 0x000000028c027209 */ /* 0x000fe40007810000 */
        /* <DEDUP_REMOVED lines=48> */
[----:B------:R-:W-:Y:S01]  /*4df0*/  FMNMX.FTZ R5, R170, R5, !PT ;  /* 0x00000005aa057209 */ /* 0x000fe20007810000 */
[----:B------:R-:W-:Y:S01]  /*4e00*/  LDSM.16.MT88.4 R84, [R228] ;  /* 0x00000000e454783b */ /* 0x000fe20000004200 */
[----:B------:R-:W-:-:S02]  /*4e10*/  FMNMX.FTZ R2, R183, R2, !PT ;  /* 0x00000002b7027209 */ /* 0x000fc40007810000 */
[----:B------:R-:W-:Y:S02]  /*4e20*/  FMNMX.FTZ R4, R179, R4, !PT ;  /* 0x00000004b3047209 */ /* 0x000fe40007810000 */
[----:B------:R-:W-:Y:S02]  /*4e30*/  ISETP.GT.AND P3, PT, R0, 0x49, PT ;  /* 0x000000490000780c */ /* 0x000fe40003f64270 */
[----:B------:R-:W-:Y:S02]  /*4e40*/  FSEL R169, R80, -INF , P5 ;  /* 0xff80000050a97808 */ /* 0x000fe40002800000 */
[----:B------:R-:W-:Y:S01]  /*4e50*/  FMNMX.FTZ R5, R168, R5, !PT ;  /* 0x00000005a8057209 */ /* 0x000fe20007810000 */
[----:B------:R-:W-:Y:S01]  /*4e60*/  LDSM.16.MT88.4 R80, [R224] ;  /* 0x00000000e050783b */ /* 0x000fe20000004200 */
[C---:B------:R-:W-:Y:S02]  /*4e70*/  ISETP.GT.AND P2, PT, R0.reuse, 0x50, PT ;  /* 0x000000500000780c */ /* 0x040fe40003f44270 */
[----:B------:R-:W-:-:S02]  /*4e80*/  ISETP.GT.AND P1, PT, R0, 0x51, PT ;  /* 0x000000510000780c */ /* 0x000fc40003f24270 */
[----:B------:R-:W-:Y:S02]  /*4e90*/  ISETP.GT.AND P0, PT, R0, 0x58, PT ;  /* 0x000000580000780c */ /* 0x000fe40003f04270 */
[----:B------:R-:W-:Y:S02]  /*4ea0*/  FMNMX.FTZ R3, R194, R2, !PT ;  /* 0x00000002c2037209 */ /* 0x000fe40007810000 */
[----:B------:R-:W-:Y:S02]  /*4eb0*/  FMNMX.FTZ R2, R184, R4, !PT ;  /* 0x00000004b8027209 */ /* 0x000fe40007810000 */
[----:B------:R-:W-:Y:S02]  /*4ec0*/  FSEL R166, R71, -INF , P3 ;  /* 0xff80000047a67808 */ /* 0x000fe40001800000 */
[----:B------:R-:W-:Y:S02]  /*4ed0*/  FMNMX.FTZ R5, R169, R5, !PT ;  /* 0x00000005a9057209 */ /* 0x000fe40007810000 */
[----:B------:R-:W-:-:S02]  /*4ee0*/  FSEL R218, R74, -INF , P2 ;  /* 0xff8000004ada7808 */ /* 0x000fc40001000000 */
[----:B------:R-:W-:Y:S02]  /*4ef0*/  FSEL R209, R75, -INF , P1 ;  /* 0xff8000004bd17808 */ /* 0x000fe40000800000 */
[----:B------:R-:W-:Y:S02]  /*4f00*/  FSEL R202, R62, -INF , P0 ;  /* 0xff8000003eca7808 */ /* 0x000fe40000000000 */
[C---:B------:R-:W-:Y:S02]  /*4f10*/  ISETP.GT.AND P5, PT, R0.reuse, 0x59, PT ;  /* 0x000000590000780c */ /* 0x040fe40003fa4270 */
[C---:B------:R-:W-:Y:S02]  /*4f20*/  ISETP.GT.AND P3, PT, R0.reuse, 0x60, PT ;  /* 0x000000600000780c */ /* 0x040fe40003f64270 */
[C---:B------:R-:W-:Y:S02]  /*4f30*/  ISETP.GT.AND P2, PT, R0.reuse, 0x61, PT ;  /* 0x000000610000780c */ /* 0x040fe40003f44270 */
[----:B------:R-:W-:-:S02]  /*4f40*/  ISETP.GT.AND P1, PT, R0, 0x68, PT ;  /* 0x000000680000780c */ /* 0x000fc40003f24270 */
[----:B------:R-:W-:Y:S02]  /*4f50*/  ISETP.GT.AND P0, PT, R0, 0x69, PT ;  /* 0x000000690000780c */ /* 0x000fe40003f04270 */
        /* <DEDUP_REMOVED lines=9> */
[----:B------:R-:W-:Y:S02]  /*4ff0*/  FSEL R201, R63, -INF , P5 ;  /* 0xff8000003fc97808 */ /* 0x000fe40002800000 */
[----:B------:R-:W-:-:S02]  /*5000*/  FMNMX.FTZ R3, R202, R3, !PT ;  /* 0x00000003ca037209 */ /* 0x000fc40007810000 */
[----:B------:R-:W-:Y:S02]  /*5010*/  FMNMX.FTZ R4, R233, R4, !PT ;  /* 0x00000004e9047209 */ /* 0x000fe40007810000 */
[----:B------:R-:W-:Y:S02]  /*5020*/  FMNMX.FTZ R2, R207, R0, !PT ;  /* 0x00000000cf027209 */ /* 0x000fe40007810000 */
[----:B------:R-:W-:Y:S02]  /*5030*/  FSEL R205, R28, -INF , P3 ;  /* 0xff8000001ccd7808 */ /* 0x000fe40001800000 */
[----:B------:R-:W-:Y:S02]  /*5040*/  FMNMX.FTZ R3, R201, R3, !PT ;  /* 0x00000003c9037209 */ /* 0x000fe40007810000 */
[----:B------:R-:W-:Y:S02]  /*5050*/  FMNMX.FTZ R4, R232, R4, !PT ;  /* 0x00000004e8047209 */ /* 0x000fe40007810000 */
[----:B------:R-:W-:-:S02]  /*5060*/  FMNMX.FTZ R2, R212, R2, !PT ;  /* 0x00000002d4027209 */ /* 0x000fc40007810000 */
[----:B------:R-:W-:Y:S02]  /*5070*/  FSEL R208, R29, -INF , P2 ;  /* 0xff8000001dd07808 */ /* 0x000fe40001000000 */
[----:B------:R-:W-:Y:S02]  /*5080*/  FMNMX.FTZ R3, R205, R3, !PT ;  /* 0x00000003cd037209 */ /* 0x000fe40007810000 */
[----:B------:R-:W-:Y:S02]  /*5090*/  FMNMX.FTZ R4, R230, R4, !PT ;  /* 0x00000004e6047209 */ /* 0x000fe40007810000 */
[----:B------:R-:W-:Y:S02]  /*50a0*/  FMNMX.FTZ R2, R200, R2, !PT ;  /* 0x00000002c8027209 */ /* 0x000fe40007810000 */
[----:B------:R-:W-:Y:S02]  /*50b0*/  FMNMX.FTZ R0, R208, R3, !PT ;  /* 0x00000003d0007209 */ /* 0x000fe40007810000 */
[----:B------:R-:W-:Y:S01]  /*50c0*/  FMNMX.FTZ R3, R229, R4, !PT ;  /* 0x00000004e5037209 */ /* 0x000fe20007810000 */
[----:B------:R-:W1:Y:S01]  /*50d0*/  SHFL.BFLY PT, R5, R2, 0x2, 0x1f ;  /* 0x0c401f0002057f89 */ /* 0x000e6200000e0000 */
[----:B------:R-:W-:-:S02]  /*50e0*/  FSEL R206, R26, -INF , P1 ;  /* 0xff8000001ace7808 */ /* 0x000fc40000800000 */
[----:B------:R-:W-:Y:S02]  /*50f0*/  FMNMX.FTZ R3, R226, R3, !PT ;  /* 0x00000003e2037209 */ /* 0x000fe40007810000 */
[----:B------:R-:W-:Y:S02]  /*5100*/  FSEL R219, R27, -INF , P0 ;  /* 0xff8000001bdb7808 */ /* 0x000fe40000000000 */
[----:B------:R-:W-:Y:S01]  /*5110*/  FMNMX.FTZ R0, R206, R0, !PT ;  /* 0x00000000ce007209 */ /* 0x000fe20007810000 */
[----:B------:R-:W2:Y:S03]  /*5120*/  SHFL.BFLY PT, R4, R3, 0x2, 0x1f ;  /* 0x0c401f0003047f89 */ /* 0x000ea600000e0000 */
[----:B------:R-:W-:-:S05]  /*5130*/  FMNMX.FTZ R0, R219, R0, !PT ;  /* 0x00000000db007209 */ /* 0x000fca0007810000 */
[----:B------:R-:W3:Y:S01]  /*5140*/  SHFL.BFLY PT, R70, R0, 0x2, 0x1f ;  /* 0x0c401f0000467f89 */ /* 0x000ee200000e0000 */
[----:B-1----:R-:W-:-:S05]  /*5150*/  FMNMX.FTZ R2, R2, R5, !PT ;  /* 0x0000000502027209 */ /* 0x002fca0007810000 */
[----:B------:R-:W1:Y:S01]  /*5160*/  SHFL.BFLY PT, R71, R2, 0x1, 0x1f ;  /* 0x0c201f0002477f89 */ /* 0x000e6200000e0000 */
[----:B--2---:R-:W-:-:S05]  /*5170*/  FMNMX.FTZ R3, R3, R4, !PT ;  /* 0x0000000403037209 */ /* 0x004fca0007810000 */
[----:B------:R-:W2:Y:S01]  /*5180*/  SHFL.BFLY PT, R73, R3, 0x1, 0x1f ;  /* 0x0c201f0003497f89 */ /* 0x000ea200000e0000 */
[----:B---3--:R-:W-:Y:S01]  /*5190*/  FMNMX.FTZ R70, R0, R70, !PT ;  /* 0x0000004600467209 */ /* 0x008fe20007810000 */
[----:B------:R-:W-:-:S04]  /*51a0*/  IMAD.IADD R0, R7, 0x1, R6 ;  /* 0x0000000107007824 */ /* 0x000fc800078e0206 */
[----:B------:R-:W3:Y:S01]  /*51b0*/  SHFL.BFLY PT, R4, R70, 0x1, 0x1f ;  /* 0x0c201f0046047f89 */ /* 0x000ee200000e0000 */
[----:B------:R-:W-:-:S04]  /*51c0*/  IMNMX R0, R8, R0, PT ;  /* 0x0000000008007217 */ /* 0x000fc80003800200 */
[C---:B------:R-:W-:Y:S02]  /*51d0*/  ISETP.GT.AND P0, PT, R0.reuse, RZ, PT ;  /* 0x000000ff0000720c */ /* 0x040fe40003f04270 */
[C---:B------:R-:W-:Y:S02]  /*51e0*/  ISETP.GT.AND P5, PT, R0.reuse, 0x1, PT ;  /* 0x000000010000780c */ /* 0x040fe40003fa4270 */
[----:B------:R-:W-:Y:S02]  /*51f0*/  ISETP.GT.AND P2, PT, R0, 0x8, PT ;  /* 0x000000080000780c */ /* 0x000fe40003f44270 */
[----:B------:R-:W-:Y:S02]  /*5200*/  FSEL R7, R193, -INF , P0 ;  /* 0xff800000c1077808 */ /* 0x000fe40000000000 */
[----:B------:R-:W-:Y:S02]  /*5210*/  FSEL R60, R192, -INF , P5 ;  /* 0xff800000c03c7808 */ /* 0x000fe40002800000 */
[----:B-1----:R-:W-:-:S02]  /*5220*/  FMNMX.FTZ R71, R2, R71, !PT ;  /* 0x0000004702477209 */ /* 0x002fc40007810000 */
[C---:B------:R-:W-:Y:S02]  /*5230*/  ISETP.GT.AND P3, PT, R0.reuse, 0x9, PT ;  /* 0x000000090000780c */ /* 0x040fe40003f64270 */
[----:B------:R-:W-:Y:S01]  /*5240*/  FSEL R61, R191, -INF , P2 ;  /* 0xff800000bf3d7808 */ /* 0x000fe20001000000 */
[----:B------:R-:W-:Y:S01]  /*5250*/  IMAD.MOV.U32 R191, RZ, RZ, R212 ;  /* 0x000000ffffbf7224 */ /* 0x000fe200078e00d4 */
[----:B------:R-:W-:Y:S02]  /*5260*/  FMNMX.FTZ R2, R7, R60, !PT ;  /* 0x0000003c07027209 */ /* 0x000fe40007810000 */
[----:B------:R-:W-:Y:S02]  /*5270*/  ISETP.GT.AND P1, PT, R0, 0x10, PT ;  /* 0x000000100000780c */ /* 0x000fe40003f24270 */
[----:B------:R-:W-:Y:S01]  /*5280*/  FSEL R62, R190, -INF , P3 ;  /* 0xff800000be3e7808 */ /* 0x000fe20001800000 */
[----:B------:R-:W-:Y:S01]  /*5290*/  IMAD.MOV.U32 R190, RZ, RZ, R218 ;  /* 0x000000ffffbe7224 */ /* 0x000fe200078e00da */
[----:B------:R-:W-:-:S02]  /*52a0*/  FMNMX.FTZ R2, R61, R2, !PT ;  /* 0x000000023d027209 */ /* 0x000fc40007810000 */
[----:B--2---:R-:W-:Y:S02]  /*52b0*/  FMNMX.FTZ R73, R3, R73, !PT ;  /* 0x0000004903497209 */ /* 0x004fe40007810000 */
[C---:B------:R-:W-:Y:S02]  /*52c0*/  ISETP.GT.AND P2, PT, R0.reuse, 0x19, PT ;  /* 0x000000190000780c */ /* 0x040fe40003f44270 */
[----:B------:R-:W-:Y:S02]  /*52d0*/  ISETP.GT.AND P0, PT, R0, 0x11, PT ;  /* 0x000000110000780c */ /* 0x000fe40003f04270 */
[----:B------:R-:W-:Y:S02]  /*52e0*/  FSEL R63, R189, -INF , P1 ;  /* 0xff800000bd3f7808 */ /* 0x000fe40000800000 */
[----:B------:R-:W-:Y:S01]  /*52f0*/  FMNMX.FTZ R3, R62, R2, !PT ;  /* 0x000000023e037209 */ /* 0x000fe20007810000 */
[----:B------:R-:W-:Y:S01]  /*5300*/  FMUL.FTZ R2, R73, c[0x0][0x2d0] ;  /* 0x0000b40049027a20 */ /* 0x000fe20000410000 */
[----:B------:R-:W-:-:S02]  /*5310*/  FSEL R74, R186, -INF , P2 ;  /* 0xff800000ba4a7808 */ /* 0x000fc40001000000 */
[----:B------:R-:W-:Y:S02]  /*5320*/  FSETP.NEU.FTZ.AND P2, PT, R73, -INF , PT ;  /* 0xff8000004900780b */ /* 0x000fe40003f5d000 */
[----:B------:R-:W-:Y:S02]  /*5330*/  ISETP.GT.AND P5, PT, R0, 0x18, PT ;  /* 0x000000180000780c */ /* 0x000fe40003fa4270 */
[----:B------:R-:W-:Y:S02]  /*5340*/  FSEL R68, R188, -INF , P0 ;  /* 0xff800000bc447808 */ /* 0x000fe40000000000 */
[----:B------:R-:W-:Y:S02]  /*5350*/  FMNMX.FTZ R3, R63, R3, !PT ;  /* 0x000000033f037209 */ /* 0x000fe40007810000 */
[----:B---3--:R-:W-:Y:S02]  /*5360*/  FMNMX.FTZ R70, R70, R4, !PT ;  /* 0x0000000446467209 */ /* 0x008fe40007810000 */
[----:B------:R-:W-:-:S02]  /*5370*/  FSEL R4, R2, RZ, P2 ;  /* 0x000000ff02047208 */ /* 0x000fc40001000000 */
[----:B------:R-:W-:Y:S02]  /*5380*/  FSEL R69, R187, -INF , P5 ;  /* 0xff800000bb457808 */ /* 0x000fe40002800000 */
[----:B------:R-:W-:Y:S01]  /*5390*/  FMNMX.FTZ R2, R68, R3, !PT ;  /* 0x0000000344027209 */ /* 0x000fe20007810000 */
[--C-:B------:R-:W-:Y:S01]  /*53a0*/  FFMA.FTZ R3, R9, c[0x0][0x2d0], -R4.reuse ;  /* 0x0000b40009037a23 */ /* 0x100fe20000010804 */
[C---:B------:R-:W-:Y:S01]  /*53b0*/  ISETP.GT.AND P3, PT, R0.reuse, 0x20, PT ;  /* 0x000000200000780c */ /* 0x040fe20003f64270 */
[----:B------:R-:W-:Y:S01]  /*53c0*/  FFMA.FTZ R5, R11, c[0x0][0x2d0], -R4 ;  /* 0x0000b4000b057a23 */ /* 0x000fe20000010804 */
[----:B------:R-:W-:Y:S01]  /*53d0*/  FMNMX.FTZ R2, R69, R2, !PT ;  /* 0x0000000245027209 */ /* 0x000fe20007810000 */
[----:B------:R1:W-:Y:S01]  /*53e0*/  MUFU.EX2 R242, R3 ;  /* 0x0000000300f27308 */ /* 0x0003e20000000800 */
[----:B------:R-:W-:Y:S02]  /*53f0*/  ISETP.GT.AND P1, PT, R0, 0x21, PT ;  /* 0x000000210000780c */ /* 0x000fe40003f24270 */
[----:B------:R-:W-:-:S02]  /*5400*/  FSEL R75, R176, -INF , P3 ;  /* 0xff800000b04b7808 */ /* 0x000fc40001800000 */
[----:B------:R-:W-:Y:S02]  /*5410*/  FMNMX.FTZ R2, R74, R2, !PT ;  /* 0x000000024a027209 */ /* 0x000fe40007810000 */
[----:B------:R-:W-:Y:S01]  /*5420*/  ISETP.GT.AND P0, PT, R0, 0x28, PT ;  /* 0x000000280000780c */ /* 0x000fe20003f04270 */
[----:B------:R2:W-:Y:S01]  /*5430*/  MUFU.EX2 R221, R5 ;  /* 0x0000000500dd7308 */ /* 0x0005e20000000800 */
[----:B------:R-:W-:Y:S02]  /*5440*/  FSEL R90, R175, -INF , P1 ;  /* 0xff800000af5a7808 */ /* 0x000fe40000800000 */
[----:B------:R-:W-:Y:S02]  /*5450*/  FMNMX.FTZ R2, R75, R2, !PT ;  /* 0x000000024b027209 */ /* 0x000fe40007810000 */
[----:B------:R-:W-:Y:S02]  /*5460*/  FSEL R91, R172, -INF , P0 ;  /* 0xff800000ac5b7808 */ /* 0x000fe40000000000 */
[----:B------:R-:W-:Y:S01]  /*5470*/  ISETP.GT.AND P5, PT, R0, 0x29, PT ;  /* 0x000000290000780c */ /* 0x000fe20003fa4270 */
[C---:B-1----:R-:W-:Y:S01]  /*5480*/  FMUL.FTZ R3, R71.reuse, c[0x0][0x2d0] ;  /* 0x0000b40047037a20 */ /* 0x042fe20000410000 */
[----:B------:R-:W-:-:S02]  /*5490*/  FSETP.NEU.FTZ.AND P0, PT, R71, -INF , PT ;  /* 0xff8000004700780b */ /* 0x000fc40003f1d000 */
[----:B------:R-:W-:Y:S02]  /*54a0*/  FMNMX.FTZ R2, R90, R2, !PT ;  /* 0x000000025a027209 */ /* 0x000fe40007810000 */
[C---:B------:R-:W-:Y:S02]  /*54b0*/  ISETP.GT.AND P3, PT, R0.reuse, 0x30, PT ;  /* 0x000000300000780c */ /* 0x040fe40003f64270 */
[----:B------:R-:W-:Y:S02]  /*54c0*/  FSEL R92, R167, -INF , P5 ;  /* 0xff800000a75c7808 */ /* 0x000fe40002800000 */
[----:B------:R-:W-:Y:S02]  /*54d0*/  FSEL R3, R3, RZ, P0 ;  /* 0x000000ff03037208 */ /* 0x000fe40000000000 */
[----:B------:R-:W-:Y:S02]  /*54e0*/  FMNMX.FTZ R2, R91, R2, !PT ;  /* 0x000000025b027209 */ /* 0x000fe40007810000 */
[----:B------:R-:W-:Y:S01]  /*54f0*/  ISETP.GT.AND P2, PT, R0, 0x31, PT ;  /* 0x000000310000780c */ /* 0x000fe20003f44270 */
[--C-:B--2---:R-:W-:Y:S01]  /*5500*/  FFMA.FTZ R5, R10, c[0x0][0x2d0], -R3.reuse ;  /* 0x0000b4000a057a23 */ /* 0x104fe20000010803 */
[----:B------:R-:W-:Y:S01]  /*5510*/  FSEL R116, R103, -INF , P3 ;  /* 0xff80000067747808 */ /* 0x000fe20001800000 */
[----:B------:R-:W-:Y:S01]  /*5520*/  FFMA.FTZ R6, R17, c[0x0][0x2d0], -R3 ;  /* 0x0000b40011067a23 */ /* 0x000fe20000010803 */
[----:B------:R-:W-:Y:S01]  /*5530*/  FMNMX.FTZ R2, R92, R2, !PT ;  /* 0x000000025c027209 */ /* 0x000fe20007810000 */
[----:B------:R1:W-:Y:S01]  /*5540*/  MUFU.EX2 R188, R5 ;  /* 0x0000000500bc7308 */ /* 0x0003e20000000800 */
[----:B------:R-:W-:-:S02]  /*5550*/  ISETP.GT.AND P1, PT, R0, 0x38, PT ;  /* 0x000000380000780c */ /* 0x000fc40003f24270 */
[----:B------:R-:W-:Y:S02]  /*5560*/  FSEL R135, R102, -INF , P2 ;  /* 0xff80000066877808 */ /* 0x000fe40001000000 */
[----:B------:R-:W-:Y:S02]  /*5570*/  FMNMX.FTZ R2, R116, R2, !PT ;  /* 0x0000000274027209 */ /* 0x000fe40007810000 */
[C---:B------:R-:W-:Y:S01]  /*5580*/  ISETP.GT.AND P0, PT, R0.reuse, 0x39, PT ;  /* 0x000000390000780c */ /* 0x040fe20003f04270 */
[----:B------:R-:W-:Y:S01]  /*5590*/  MUFU.EX2 R192, R6 ;  /* 0x0000000600c07308 */ /* 0x000fe20000000800 */
[----:B------:R-:W-:Y:S02]  /*55a0*/  FSEL R138, R101, -INF , P1 ;  /* 0xff800000658a7808 */ /* 0x000fe40000800000 */
[----:B------:R-:W-:Y:S02]  /*55b0*/  FMNMX.FTZ R2, R135, R2, !PT ;  /* 0x0000000287027209 */ /* 0x000fe40007810000 */
[----:B------:R-:W-:-:S02]  /*55c0*/  ISETP.GT.AND P5, PT, R0, 0x40, PT ;  /* 0x000000400000780c */ /* 0x000fc40003fa4270 */
[----:B------:R-:W-:Y:S01]  /*55d0*/  FSEL R142, R100, -INF , P0 ;  /* 0xff800000648e7808 */ /* 0x000fe20000000000 */
[----:B-1----:R-:W-:Y:S01]  /*55e0*/  FFMA.FTZ R5, R12, c[0x0][0x2d0], -R3 ;  /* 0x0000b4000c057a23 */ /* 0x002fe20000010803 */
[----:B------:R-:W-:Y:S02]  /*55f0*/  FMNMX.FTZ R2, R138, R2, !PT ;  /* 0x000000028a027209 */ /* 0x000fe40007810000 */
[C---:B------:R-:W-:Y:S01]  /*5600*/  ISETP.GT.AND P3, PT, R0.reuse, 0x41, PT ;  /* 0x000000410000780c */ /* 0x040fe20003f64270 */
[----:B------:R1:W2:Y:S01]  /*5610*/  MUFU.EX2 R193, R5 ;  /* 0x0000000500c17308 */ /* 0x0002a20000000800 */
[----:B------:R-:W-:Y:S02]  /*5620*/  FSEL R145, R145, -INF , P5 ;  /* 0xff80000091917808 */ /* 0x000fe40002800000 */
[----:B------:R-:W-:Y:S02]  /*5630*/  ISETP.GT.AND P2, PT, R0, 0x48, PT ;  /* 0x000000480000780c */ /* 0x000fe40003f44270 */
[----:B------:R-:W-:-:S02]  /*5640*/  FSEL R153, R153, -INF , P3 ;  /* 0xff80000099997808 */ /* 0x000fc40001800000 */
[C---:B------:R-:W-:Y:S02]  /*5650*/  ISETP.GT.AND P1, PT, R0.reuse, 0x49, PT ;  /* 0x000000490000780c */ /* 0x040fe40003f24270 */
[----:B------:R-:W-:Y:S02]  /*5660*/  FSEL R155, R155, -INF , P2 ;  /* 0xff8000009b9b7808 */ /* 0x000fe40001000000 */
[----:B------:R-:W-:Y:S02]  /*5670*/  ISETP.GT.AND P0, PT, R0, 0x50, PT ;  /* 0x000000500000780c */ /* 0x000fe40003f04270 */
[----:B------:R-:W-:Y:S02]  /*5680*/  FSEL R156, R156, -INF , P1 ;  /* 0xff8000009c9c7808 */ /* 0x000fe40000800000 */
[----:B------:R-:W-:Y:S01]  /*5690*/  ISETP.GT.AND P2, PT, R0, 0x51, PT ;  /* 0x000000510000780c */ /* 0x000fe20003f44270 */
[----:B-1----:R-:W-:Y:S01]  /*56a0*/  FFMA.FTZ R5, R13, c[0x0][0x2d0], -R3 ;  /* 0x0000b4000d057a23 */ /* 0x002fe20000010803 */
[----:B------:R-:W-:-:S02]  /*56b0*/  FSEL R174, R174, -INF , P0 ;  /* 0xff800000aeae7808 */ /* 0x000fc40000000000 */
[C---:B------:R-:W-:Y:S01]  /*56c0*/  ISETP.GT.AND P1, PT, R0.reuse, 0x58, PT ;  /* 0x000000580000780c */ /* 0x040fe20003f24270 */
[----:B------:R1:W3:Y:S01]  /*56d0*/  MUFU.EX2 R198, R5 ;  /* 0x0000000500c67308 */ /* 0x0002e20000000800 */
[----:B------:R-:W-:Y:S02]  /*56e0*/  FSEL R173, R173, -INF , P2 ;  /* 0xff800000adad7808 */ /* 0x000fe40001000000 */
[----:B------:R-:W-:Y:S02]  /*56f0*/  ISETP.GT.AND P0, PT, R0, 0x59, PT ;  /* 0x000000590000780c */ /* 0x000fe40003f04270 */
[----:B------:R-:W-:Y:S02]  /*5700*/  FSEL R172, R66, -INF , P1 ;  /* 0xff80000042ac7808 */ /* 0x000fe40000800000 */
[----:B------:R-:W-:Y:S02]  /*5710*/  FSETP.NEU.FTZ.AND P3, PT, R70, -INF , PT ;  /* 0xff8000004600780b */ /* 0x000fe40003f7d000 */
[----:B------:R-:W-:-:S02]  /*5720*/  ISETP.GT.AND P2, PT, R0, 0x60, PT ;  /* 0x000000600000780c */ /* 0x000fc40003f44270 */
[----:B------:R-:W-:Y:S02]  /*5730*/  FSEL R167, R67, -INF , P0 ;  /* 0xff80000043a77808 */ /* 0x000fe40000000000 */
[----:B------:R-:W-:Y:S02]  /*5740*/  ISETP.GT.AND P1, PT, R0, 0x61, PT ;  /* 0x000000610000780c */ /* 0x000fe40003f24270 */
[----:B------:R-:W-:Y:S02]  /*5750*/  FSEL R165, R38, -INF , P2 ;  /* 0xff80000026a57808 */ /* 0x000fe40001000000 */
[----:B-1----:R-:W-:Y:S01]  /*5760*/  FMNMX.FTZ R5, R142, R2, !PT ;  /* 0x000000028e057209 */ /* 0x002fe20007810000 */
[----:B------:R-:W-:Y:S01]  /*5770*/  FMUL.FTZ R2, R70, c[0x0][0x2d0] ;  /* 0x0000b40046027a20 */ /* 0x000fe20000410000 */
[----:B------:R-:W-:Y:S02]  /*5780*/  ISETP.GT.AND P0, PT, R0, 0x68, PT ;  /* 0x000000680000780c */ /* 0x000fe40003f04270 */
[----:B------:R-:W-:-:S02]  /*5790*/  FMNMX.FTZ R5, R145, R5, !PT ;  /* 0x0000000591057209 */ /* 0x000fc40007810000 */
[----:B------:R-:W-:Y:S02]  /*57a0*/  FSEL R2, R2, RZ, P3 ;  /* 0x000000ff02027208 */ /* 0x000fe40001800000 */
[----:B------:R-:W-:Y:S02]  /*57b0*/  FMNMX.FTZ R5, R153, R5, !PT ;  /* 0x0000000599057209 */ /* 0x000fe40007810000 */
[----:B------:R-:W-:Y:S01]  /*57c0*/  ISETP.GT.AND P2, PT, R0, 0x69, PT ;  /* 0x000000690000780c */ /* 0x000fe20003f44270 */
[--C-:B------:R-:W-:Y:S01]  /*57d0*/  FFMA.FTZ R0, R18, c[0x0][0x2d0], -R2.reuse ;  /* 0x0000b40012007a23 */ /* 0x100fe20000010802 */
[----:B------:R-:W-:Y:S01]  /*57e0*/  FMNMX.FTZ R5, R155, R5, !PT ;  /* 0x000000059b057209 */ /* 0x000fe20007810000 */
[----:B------:R-:W-:Y:S01]  /*57f0*/  FFMA.FTZ R6, R14, c[0x0][0x2d0], -R2 ;  /* 0x0000b4000e067a23 */ /* 0x000fe20000010802 */
[----:B------:R-:W-:Y:S01]  /*5800*/  FSEL R164, R39, -INF , P1 ;  /* 0xff80000027a47808 */ /* 0x000fe20000800000 */
[----:B------:R-:W-:Y:S01]  /*5810*/  MUFU.EX2 R235, R0 ;  /* 0x0000000000eb7308 */ /* 0x000fe20000000800 */
[----:B------:R-:W-:-:S02]  /*5820*/  FMNMX.FTZ R5, R156, R5, !PT ;  /* 0x000000059c057209 */ /* 0x000fc40007810000 */
[----:B------:R-:W-:Y:S02]  /*5830*/  FSEL R163, R30, -INF , P0 ;  /* 0xff8000001ea37808 */ /* 0x000fe40000000000 */
[----:B------:R-:W-:Y:S02]  /*5840*/  FMNMX.FTZ R5, R174, R5, !PT ;  /* 0x00000005ae057209 */ /* 0x000fe40007810000 */
[----:B------:R-:W-:Y:S01]  /*5850*/  FSEL R162, R31, -INF , P2 ;  /* 0xff8000001fa27808 */ /* 0x000fe20001000000 */
[----:B------:R1:W-:Y:S01]  /*5860*/  MUFU.EX2 R249, R6 ;  /* 0x0000000600f97308 */ /* 0x0003e20000000800 */
[----:B------:R-:W-:Y:S02]  /*5870*/  FMNMX.FTZ R5, R173, R5, !PT ;  /* 0x00000005ad057209 */ /* 0x000fe40007810000 */
[----:B--2---:R-:W-:Y:S02]  /*5880*/  F2FP.BF16.PACK_AB R8, R193, R188 ;  /* 0x000000bcc108723e */ /* 0x004fe400000010ff */
[----:B------:R-:W-:-:S02]  /*5890*/  FMNMX.FTZ R5, R172, R5, !PT ;  /* 0x00000005ac057209 */ /* 0x000fc40007810000 */
[----:B---3--:R-:W-:Y:S02]  /*58a0*/  F2FP.BF16.PACK_AB R10, R192, R198 ;  /* 0x000000c6c00a723e */ /* 0x008fe400000010ff */
[----:B------:R-:W-:-:S04]  /*58b0*/  FMNMX.FTZ R5, R167, R5, !PT ;  /* 0x00000005a7057209 */ /* 0x000fc80007810000 */
[----:B------:R-:W-:Y:S01]  /*58c0*/  FMNMX.FTZ R5, R165, R5, !PT ;  /* 0x00000005a5057209 */ /* 0x000fe20007810000 */
[----:B-1----:R-:W-:-:S03]  /*58d0*/  FFMA.FTZ R6, R15, c[0x0][0x2d0], -R2 ;  /* 0x0000b4000f067a23 */ /* 0x002fc60000010802 */
[----:B------:R-:W-:Y:S01]  /*58e0*/  FMNMX.FTZ R0, R164, R5, !PT ;  /* 0x00000005a4007209 */ /* 0x000fe20007810000 */
[----:B------:R-:W-:Y:S01]  /*58f0*/  FFMA.FTZ R5, R19, c[0x0][0x2d0], -R3 ;  /* 0x0000b40013057a23 */ /* 0x000fe20000010803 */
[----:B------:R1:W2:Y:S02]  /*5900*/  MUFU.EX2 R244, R6 ;  /* 0x0000000600f47308 */ /* 0x0002a40000000800 */
[----:B------:R-:W-:-:S04]  /*5910*/  FMNMX.FTZ R0, R163, R0, !PT ;  /* 0x00000000a3007209 */ /* 0x000fc80007810000 */
[----:B------:R-:W-:Y:S02]  /*5920*/  FMNMX.FTZ R0, R162, R0, !PT ;  /* 0x00000000a2007209 */ /* 0x000fe40007810000 */
[----:B------:R3:W-:Y:S01]  /*5930*/  MUFU.EX2 R220, R5 ;  /* 0x0000000500dc7308 */ /* 0x0007e20000000800 */
[----:B-1----:R-:W-:Y:S01]  /*5940*/  FFMA.FTZ R6, R16, c[0x0][0x2d0], -R2 ;  /* 0x0000b40010067a23 */ /* 0x002fe20000010802 */
[----:B--2---:R-:W-:-:S06]  /*5950*/  F2FP.BF16.PACK_AB R9, R244, R249 ;  /* 0x000000f9f409723e */ /* 0x004fcc00000010ff */
[----:B------:R1:W2:Y:S01]  /*5960*/  MUFU.EX2 R246, R6 ;  /* 0x0000000600f67308 */ /* 0x0002a20000000800 */
[----:B---3--:R-:W-:-:S07]  /*5970*/  FFMA.FTZ R5, R22, c[0x0][0x2d0], -R3 ;  /* 0x0000b40016057a23 */ /* 0x008fce0000010803 */
[----:B------:R3:W4:Y:S01]  /*5980*/  MUFU.EX2 R195, R5 ;  /* 0x0000000500c37308 */ /* 0x0007220000000800 */
[----:B-1----:R-:W1:Y:S01]  /*5990*/  SHFL.BFLY PT, R6, R0, 0x2, 0x1f ;  /* 0x0c401f0000067f89 */ /* 0x002e6200000e0000 */
[----:B--2---:R-:W-:Y:S01]  /*59a0*/  F2FP.BF16.PACK_AB R11, R235, R246 ;  /* 0x000000f6eb0b723e */ /* 0x004fe200000010ff */
[----:B---3--:R-:W-:-:S06]  /*59b0*/  FFMA.FTZ R5, R23, c[0x0][0x2d0], -R3 ;  /* 0x0000b40017057a23 */ /* 0x008fcc0000010803 */
[C---:B------:R-:W-:Y:S01]  /*59c0*/  HMMA.16816.F32.BF16 R32, R8.reuse, R80, RZ ;  /* 0x000000500820723c */ /* 0x040fe200000418ff */
[----:B----4-:R-:W-:Y:S01]  /*59d0*/  F2FP.BF16.PACK_AB R12, R195, R220 ;  /* 0x000000dcc30c723e */ /* 0x010fe200000010ff */
[----:B------:R2:W-:Y:S06]  /*59e0*/  MUFU.EX2 R210, R5 ;  /* 0x0000000500d27308 */ /* 0x0005ec0000000800 */
[----:B------:R-:W-:Y:S01]  /*59f0*/  HMMA.16816.F32.BF16 R64, R8, R84, RZ ;  /* 0x000000540840723c */ /* 0x000fe200000418ff */
[----:B-1----:R-:W-:-:S07]  /*5a00*/  FMNMX.FTZ R0, R0, R6, !PT ;  /* 0x0000000600007209 */ /* 0x002fce0007810000 */
[C---:B------:R-:W-:Y:S01]  /*5a10*/  HMMA.16816.F32.BF16 R36, R8.reuse, R48, RZ ;  /* 0x000000300824723c */ /* 0x040fe200000418ff */
[----:B--2---:R-:W-:Y:S01]  /*5a20*/  FFMA.FTZ R5, R24, c[0x0][0x2d0], -R3 ;  /* 0x0000b40018057a23 */ /* 0x004fe20000010803 */
[----:B------:R-:W1:Y:S03]  /*5a30*/  SHFL.BFLY PT, R6, R0, 0x1, 0x1f ;  /* 0x0c201f0000067f89 */ /* 0x000e6600000e0000 */
[----:B------:R2:W3:Y:S03]  /*5a40*/  MUFU.EX2 R211, R5 ;  /* 0x0000000500d37308 */ /* 0x0004e60000000800 */
[C---:B------:R-:W-:Y:S08]  /*5a50*/  HMMA.16816.F32.BF16 R16, R8.reuse, R56, RZ ;  /* 0x000000380810723c */ /* 0x040ff000000418ff */
[----:B------:R-:W-:Y:S01]  /*5a60*/  HMMA.16816.F32.BF16 R28, R8, R82, RZ ;  /* 0x00000052081c723c */ /* 0x000fe200000418ff */
[----:B--2---:R-:W-:Y:S01]  /*5a70*/  FFMA.FTZ R5, R20, c[0x0][0x2d0], -R2 ;  /* 0x0000b40014057a23 */ /* 0x004fe20000010802 */
[----:B---3--:R-:W-:-:S03]  /*5a80*/  F2FP.BF16.PACK_AB R14, R211, R210 ;  /* 0x000000d2d30e723e */ /* 0x008fc600000010ff */
[----:B------:R2:W-:Y:S02]  /*5a90*/  MUFU.EX2 R185, R5 ;  /* 0x0000000500b97308 */ /* 0x0005e40000000800 */
[--C-:B--2---:R-:W-:Y:S02]  /*5aa0*/  FFMA.FTZ R5, R21, c[0x0][0x2d0], -R2.reuse ;  /* 0x0000b40015057a23 */ /* 0x104fe40000010802 */
[C---:B------:R-:W-:Y:S04]  /*5ab0*/  HMMA.16816.F32.BF16 R20, R8.reuse, R50, RZ ;  /* 0x000000320814723c */ /* 0x040fe800000418ff */
[----:B------:R2:W3:Y:S02]  /*5ac0*/  MUFU.EX2 R186, R5 ;  /* 0x0000000500ba7308 */ /* 0x0004e40000000800 */
[--C-:B--2---:R-:W-:Y:S01]  /*5ad0*/  FFMA.FTZ R5, R25, c[0x0][0x2d0], -R2.reuse ;  /* 0x0000b40019057a23 */ /* 0x104fe20000010802 */
[----:B---3--:R-:W-:Y:S01]  /*5ae0*/  F2FP.BF16.PACK_AB R13, R186, R185 ;  /* 0x000000b9ba0d723e */ /* 0x008fe200000010ff */
[C---:B------:R-:W-:Y:S04]  /*5af0*/  HMMA.16816.F32.BF16 R24, R8.reuse, R86, RZ ;  /* 0x000000560818723c */ /* 0x040fe800000418ff */
[----:B------:R2:W-:Y:S04]  /*5b00*/  MUFU.EX2 R189, R5 ;  /* 0x0000000500bd7308 */ /* 0x0005e80000000800 */
[----:B------:R-:W-:Y:S01]  /*5b10*/  HMMA.16816.F32.BF16 R8, R8, R58, RZ ;  /* 0x0000003a0808723c */ /* 0x000fe200000418ff */
[----:B--2---:R-:W-:Y:S01]  /*5b20*/  FFMA.FTZ R5, R72, c[0x0][0x2d0], -R2 ;  /* 0x0000b40048057a23 */ /* 0x004fe20000010802 */
[----:B-1----:R-:W-:-:S03]  /*5b30*/  FMNMX.FTZ R72, R0, R6, !PT ;  /* 0x0000000600487209 */ /* 0x002fc60007810000 */
[----:B------:R1:W2:Y:S01]  /*5b40*/  MUFU.EX2 R215, R5 ;  /* 0x0000000500d77308 */ /* 0x0002a20000000800 */
[C---:B------:R-:W-:Y:S01]  /*5b50*/  FSETP.NEU.FTZ.AND P0, PT, R72.reuse, -INF , PT ;  /* 0xff8000004800780b */ /* 0x040fe20003f1d000 */
[----:B------:R-:W-:-:S05]  /*5b60*/  FMUL.FTZ R0, R72, c[0x0][0x2d0] ;  /* 0x0000b40048007a20 */ /* 0x000fca0000410000 */
[----:B------:R-:W-:Y:S01]  /*5b70*/  FSEL R0, R0, RZ, P0 ;  /* 0x000000ff00007208 */ /* 0x000fe20000000000 */
[----:B-1----:R-:W-:Y:S01]  /*5b80*/  FFMA.FTZ R5, R88, c[0x0][0x2d0], -R4 ;  /* 0x0000b40058057a23 */ /* 0x002fe20000010804 */
[----:B--2---:R-:W-:-:S03]  /*5b90*/  F2FP.BF16.PACK_AB R15, R215, R189 ;  /* 0x000000bdd70f723e */ /* 0x004fc600000010ff */
[----:B------:R1:W-:Y:S04]  /*5ba0*/  MUFU.EX2 R213, R5 ;  /* 0x0000000500d57308 */ /* 0x0003e80000000800 */
        /* <DEDUP_REMOVED lines=12> */
[----:B------:R1:W-:Y:S02]  /*5c70*/  MUFU.EX2 R6, R5 ;  /* 0x0000000500067308 */ /* 0x0003e40000000800 */
[----:B-1----:R-:W-:-:S06]  /*5c80*/  FFMA.FTZ R5, R7, c[0x0][0x2d0], -R0 ;  /* 0x0000b40007057a23 */ /* 0x002fcc0000010800 */
[----:B------:R1:W-:Y:S02]  /*5c90*/  MUFU.EX2 R161, R5 ;  /* 0x0000000500a17308 */ /* 0x0003e40000000800 */
[----:B-1----:R-:W-:-:S06]  /*5ca0*/  FFMA.FTZ R5, R60, c[0x0][0x2d0], -R0 ;  /* 0x0000b4003c057a23 */ /* 0x002fcc0000010800 */
[----:B------:R1:W3:Y:S02]  /*5cb0*/  MUFU.EX2 R7, R5 ;  /* 0x0000000500077308 */ /* 0x0002e40000000800 */
[----:B-1----:R-:W-:-:S06]  /*5cc0*/  FFMA.FTZ R5, R61, c[0x0][0x2d0], -R0 ;  /* 0x0000b4003d057a23 */ /* 0x002fcc0000010800 */
[----:B------:R1:W-:Y:S02]  /*5cd0*/  MUFU.EX2 R175, R5 ;  /* 0x0000000500af7308 */ /* 0x0003e40000000800 */
[----:B-1----:R-:W-:-:S06]  /*5ce0*/  FFMA.FTZ R5, R62, c[0x0][0x2d0], -R0 ;  /* 0x0000b4003e057a23 */ /* 0x002fcc0000010800 */
[----:B------:R1:W4:Y:S02]  /*5cf0*/  MUFU.EX2 R176, R5 ;  /* 0x0000000500b07308 */ /* 0x0003240000000800 */
[----:B-1----:R-:W-:-:S06]  /*5d00*/  FFMA.FTZ R5, R95, c[0x0][0x2d0], -R4 ;  /* 0x0000b4005f057a23 */ /* 0x002fcc0000010804 */
[----:B------:R1:W-:Y:S02]  /*5d10*/  MUFU.EX2 R187, R5 ;  /* 0x0000000500bb7308 */ /* 0x0003e40000000800 */
[----:B-1----:R-:W-:Y:S02]  /*5d20*/  FFMA.FTZ R5, R96, c[0x0][0x2d0], -R4 ;  /* 0x0000b40060057a23 */ /* 0x002fe40000010804 */
[----:B------:R-:W-:Y:S04]  /*5d30*/  HMMA.16816.F32.BF16 R96, R12, R78, R8 ;  /* 0x0000004e0c60723c */ /* 0x000fe80000041808 */
[----:B------:R1:W1:Y:S03]  /*5d40*/  MUFU.EX2 R119, R5 ;  /* 0x0000000500777308 */ /* 0x0002660000000800 */
[----:B------:R-:W-:-:S02]  /*5d50*/  F2FP.BF16.PACK_AB R8, R221, R242 ;  /* 0x000000f2dd08723e */ /* 0x000fc400000010ff */
[----:B--2---:R-:W-:Y:S02]  /*5d60*/  F2FP.BF16.PACK_AB R10, R214, R213 ;  /* 0x000000d5d60a723e */ /* 0x004fe400000010ff */
[----:B---3--:R-:W-:Y:S02]  /*5d70*/  F2FP.BF16.PACK_AB R9, R7, R161 ;  /* 0x000000a10709723e */ /* 0x008fe400000010ff */
[----:B----4-:R-:W-:Y:S01]  /*5d80*/  F2FP.BF16.PACK_AB R11, R176, R175 ;  /* 0x000000afb00b723e */ /* 0x010fe200000010ff */
[----:B-1----:R-:W-:-:S06]  /*5d90*/  FFMA.FTZ R5, R63, c[0x0][0x2d0], -R0 ;  /* 0x0000b4003f057a23 */ /* 0x002fcc0000010800 */
[C---:B------:R-:W-:Y:S01]  /*5da0*/  HMMA.16816.F32.BF16 R28, R8.reuse, R84, RZ ;  /* 0x00000054081c723c */ /* 0x040fe200000418ff */
[----:B------:R1:W-:Y:S07]  /*5db0*/  MUFU.EX2 R217, R5 ;  /* 0x0000000500d97308 */ /* 0x0003ee0000000800 */
[C---:B------:R-:W-:Y:S08]  /*5dc0*/  HMMA.16816.F32.BF16 R20, R8.reuse, R48, RZ ;  /* 0x000000300814723c */ /* 0x040ff000000418ff */
[----:B------:R-:W-:Y:S01]  /*5dd0*/  HMMA.16816.F32.BF16 R24, R8, R86, RZ ;  /* 0x000000560818723c */ /* 0x000fe200000418ff */
[----:B-1----:R-:W-:-:S02]  /*5de0*/  FFMA.FTZ R5, R68, c[0x0][0x2d0], -R0 ;  /* 0x0000b40044057a23 */ /* 0x002fc40000010800 */
[----:B------:R-:W-:Y:S02]  /*5df0*/  IMAD.MOV.U32 R68, RZ, RZ, R215 ;  /* 0x000000ffff447224 */ /* 0x000fe400078e00d7 */
[----:B------:R1:W2:Y:S03]  /*5e00*/  MUFU.EX2 R216, R5 ;  /* 0x0000000500d87308 */ /* 0x0002a60000000800 */
[C---:B------:R-:W-:Y:S08]  /*5e10*/  HMMA.16816.F32.BF16 R12, R8.reuse, R56, RZ ;  /* 0x00000038080c723c */ /* 0x040ff000000418ff */
[----:B------:R-:W-:Y:S01]  /*5e20*/  HMMA.16816.F32.BF16 R16, R8, R50, RZ ;  /* 0x000000320810723c */ /* 0x000fe200000418ff */
[----:B-1----:R-:W-:-:S02]  /*5e30*/  FFMA.FTZ R5, R69, c[0x0][0x2d0], -R0 ;  /* 0x0000b40045057a23 */ /* 0x002fc40000010800 */
[----:B------:R-:W-:-:S05]  /*5e40*/  IMAD.MOV.U32 R69, RZ, RZ, R119 ;  /* 0x000000ffff457224 */ /* 0x000fca00078e0077 */
[C---:B------:R-:W-:Y:S01]  /*5e50*/  HMMA.16816.F32.BF16 R36, R8.reuse, R80, RZ ;  /* 0x000000500824723c */ /* 0x040fe200000418ff */
[----:B------:R1:W-:Y:S07]  /*5e60*/  MUFU.EX2 R119, R5 ;  /* 0x0000000500777308 */ /* 0x0003ee0000000800 */
[C---:B------:R-:W-:Y:S08]  /*5e70*/  HMMA.16816.F32.BF16 R32, R8.reuse, R82, RZ ;  /* 0x000000520820723c */ /* 0x040ff000000418ff */
[----:B------:R-:W-:Y:S01]  /*5e80*/  HMMA.16816.F32.BF16 R56, R8, R58, RZ ;  /* 0x0000003a0838723c */ /* 0x000fe200000418ff */
[----:B-1----:R-:W-:-:S04]  /*5e90*/  FFMA.FTZ R5, R74, c[0x0][0x2d0], -R0 ;  /* 0x0000b4004a057a23 */ /* 0x002fc80000010800 */
[----:B------:R1:W3:Y:S02]  /*5ea0*/  MUFU.EX2 R74, R5 ;  /* 0x00000005004a7308 */ /* 0x0002e40000000800 */
[----:B------:R-:W-:Y:S02]  /*5eb0*/  F2FP.BF16.PACK_AB R8, R6, R236 ;  /* 0x000000ec0608723e */ /* 0x000fe400000010ff */
[----:B--2---:R-:W-:Y:S02]  /*5ec0*/  F2FP.BF16.PACK_AB R9, R216, R217 ;  /* 0x000000d9d809723e */ /* 0x004fe400000010ff */
[----:B------:R-:W-:Y:S01]  /*5ed0*/  F2FP.BF16.PACK_AB R10, R69, R187 ;  /* 0x000000bb450a723e */ /* 0x000fe200000010ff */
[----:B-1----:R-:W-:Y:S01]  /*5ee0*/  FFMA.FTZ R5, R139, c[0x0][0x2d0], -R4 ;  /* 0x0000b4008b057a23 */ /* 0x002fe20000010804 */
[----:B---3--:R-:W-:-:S03]  /*5ef0*/  F2FP.BF16.PACK_AB R11, R74, R119 ;  /* 0x000000774a0b723e */ /* 0x008fc600000010ff */
[----:B------:R1:W-:Y:S04]  /*5f00*/  MUFU.EX2 R252, R5 ;  /* 0x0000000500fc7308 */ /* 0x0003e80000000800 */
[C---:B------:R-:W-:Y:S08]  /*5f10*/  HMMA.16816.F32.BF16 R80, R8.reuse, R44, R28 ;  /* 0x0000002c0850723c */ /* 0x040ff0000004181c */
[----:B------:R-:W-:Y:S01]  /*5f20*/  HMMA.16816.F32.BF16 R64, R8, R40, R20 ;  /* 0x000000280840723c */ /* 0x000fe20000041814 */
[----:B------:R-:W2:Y:S01]  /*5f30*/  LDSM.16.MT88.4 R20, [R224+0x1000] ;  /* 0x00100000e014783b */ /* 0x000ea20000004200 */
[----:B-1----:R-:W-:-:S02]  /*5f40*/  FFMA.FTZ R5, R140, c[0x0][0x2d0], -R4 ;  /* 0x0000b4008c057a23 */ /* 0x002fc40000010804 */
[----:B------:R-:W-:Y:S02]  /*5f50*/  IMAD.MOV.U32 R140, RZ, RZ, R204 ;  /* 0x000000ffff8c7224 */ /* 0x000fe400078e00cc */
[----:B------:R1:W-:Y:S02]  /*5f60*/  MUFU.EX2 R60, R5 ;  /* 0x00000005003c7308 */ /* 0x0003e40000000800 */
[C---:B------:R-:W-:Y:S01]  /*5f70*/  HMMA.16816.F32.BF16 R48, R8.reuse, R76, R12 ;  /* 0x0000004c0830723c */ /* 0x040fe2000004180c */
[----:B------:R-:W-:Y:S07]  /*5f80*/  LDSM.16.MT88.4 R12, [R225+0x1000] ;  /* 0x00100000e10c783b */ /* 0x000fee0000004200 */
[----:B------:R-:W-:Y:S01]  /*5f90*/  HMMA.16816.F32.BF16 R44, R8, R46, R24 ;  /* 0x0000002e082c723c */ /* 0x000fe20000041818 */
[----:B------:R-:W-:Y:S01]  /*5fa0*/  LDSM.16.MT88.4 R24, [R227+0x1000] ;  /* 0x00100000e318783b */ /* 0x000fe20000004200 */
[----:B-1----:R-:W-:-:S06]  /*5fb0*/  FFMA.FTZ R5, R141, c[0x0][0x2d0], -R4 ;  /* 0x0000b4008d057a23 */ /* 0x002fcc0000010804 */
[C---:B------:R-:W-:Y:S01]  /*5fc0*/  HMMA.16816.F32.BF16 R40, R8.reuse, R42, R16 ;  /* 0x0000002a0828723c */ /* 0x040fe20000041810 */
[----:B------:R-:W-:Y:S01]  /*5fd0*/  IMAD.MOV.U32 R141, RZ, RZ, R211 ;  /* 0x000000ffff8d7224 */ /* 0x000fe200078e00d3 */
[----:B------:R-:W1:Y:S01]  /*5fe0*/  LDSM.16.MT88.4 R16, [R228+0x1000] ;  /* 0x00100000e410783b */ /* 0x000e620000004200 */
[----:B------:R3:W-:Y:S05]  /*5ff0*/  MUFU.EX2 R139, R5 ;  /* 0x00000005008b7308 */ /* 0x0007ea0000000800 */
[C---:B------:R-:W-:Y:S08]  /*6000*/  HMMA.16816.F32.BF16 R84, R8.reuse, R52, R36 ;  /* 0x000000340854723c */ /* 0x040ff00000041824 */
[----:B------:R-:W-:Y:S01]  /*6010*/  HMMA.16816.F32.BF16 R32, R8, R54, R32 ;  /* 0x000000360820723c */ /* 0x000fe20000041820 */
[----:B---3--:R-:W-:-:S02]  /*6020*/  FFMA.FTZ R5, R143, c[0x0][0x2d0], -R4 ;  /* 0x0000b4008f057a23 */ /* 0x008fc40000010804 */
[----:B------:R-:W-:Y:S02]  /*6030*/  IMAD.MOV.U32 R143, RZ, RZ, R210 ;  /* 0x000000ffff8f7224 */ /* 0x000fe400078e00d2 */
[----:B------:R3:W-:Y:S03]  /*6040*/  MUFU.EX2 R61, R5 ;  /* 0x00000005003d7308 */ /* 0x0007e60000000800 */
[----:B------:R-:W-:Y:S01]  /*6050*/  HMMA.16816.F32.BF16 R28, R8, R78, R56 ;  /* 0x0000004e081c723c */ /* 0x000fe20000041838 */
[----:B---3--:R-:W-:Y:S02]  /*6060*/  FFMA.FTZ R5, R75, c[0x0][0x2d0], -R0 ;  /* 0x0000b4004b057a23 */ /* 0x008fe40000010800 */
[----:B------:R-:W-:Y:S02]  /*6070*/  IMAD.MOV.U32 R75, RZ, RZ, R209 ;  /* 0x000000ffff4b7224 */ /* 0x000fe400078e00d1 */
[----:B------:R3:W-:Y:S02]  /*6080*/  MUFU.EX2 R247, R5 ;  /* 0x0000000500f77308 */ /* 0x0007e40000000800 */
[----:B---3--:R-:W-:-:S02]  /*6090*/  FFMA.FTZ R5, R132, c[0x0][0x2d0], -R3 ;  /* 0x0000b40084057a23 */ /* 0x008fc40000010803 */
[----:B------:R-:W-:-:S04]  /*60a0*/  IMAD.MOV.U32 R132, RZ, RZ, R220 ;  /* 0x000000ffff847224 */ /* 0x000fc800078e00dc */
[----:B------:R3:W-:Y:S02]  /*60b0*/  MUFU.EX2 R245, R5 ;  /* 0x0000000500f57308 */ /* 0x0007e40000000800 */
[----:B---3--:R-:W-:Y:S02]  /*60c0*/  FFMA.FTZ R5, R133, c[0x0][0x2d0], -R3 ;  /* 0x0000b40085057a23 */ /* 0x008fe40000010803 */
[----:B------:R-:W-:-:S04]  /*60d0*/  IMAD.MOV.U32 R133, RZ, RZ, R219 ;  /* 0x000000ffff857224 */ /* 0x000fc800078e00db */
[----:B------:R3:W4:Y:S02]  /*60e0*/  MUFU.EX2 R248, R5 ;  /* 0x0000000500f87308 */ /* 0x0007240000000800 */
[----:B---3--:R-:W-:Y:S01]  /*60f0*/  FFMA.FTZ R5, R134, c[0x0][0x2d0], -R3 ;  /* 0x0000b40086057a23 */ /* 0x008fe20000010803 */
[----:B----4-:R-:W-:Y:S01]  /*6100*/  F2FP.BF16.PACK_AB R8, R248, R245 ;  /* 0x000000f5f808723e */ /* 0x010fe200000010ff */
        /* <DEDUP_REMOVED lines=8> */
[----:B------:R3:W-:Y:S01]  /*6190*/  MUFU.EX2 R223, R5 ;  /* 0x0000000500df7308 */ /* 0x0007e20000000800 */
[----:B------:R-:W-:Y:S02]  /*61a0*/  IMAD.MOV.U32 R75, RZ, RZ, R141 ;  /* 0x000000ffff4b7224 */ /* 0x000fe400078e008d */
[----:B------:R-:W-:Y:S02]  /*61b0*/  IMAD.MOV.U32 R141, RZ, RZ, R189 ;  /* 0x000000ffff8d7224 */ /* 0x000fe400078e00bd */
[----:B------:R-:W-:Y:S02]  /*61c0*/  IMAD.MOV.U32 R189, RZ, RZ, R200 ;  /* 0x000000ffffbd7224 */ /* 0x000fe400078e00c8 */
[----:B---3--:R-:W-:-:S04]  /*61d0*/  FFMA.FTZ R5, R118, c[0x0][0x2d0], -R2 ;  /* 0x0000b40076057a23 */ /* 0x008fc80000010802 */
        /* <DEDUP_REMOVED lines=9> */
[----:B----4-:R-:W-:-:S05]  /*6270*/  F2FP.BF16.PACK_AB R11, R222, R220 ;  /* 0x000000dcde0b723e */ /* 0x010fca00000010ff */
[----:B------:R3:W4:Y:S02]  /*6280*/  MUFU.EX2 R219, R5 ;  /* 0x0000000500db7308 */ /* 0x0007240000000800 */
[C---:B--2---:R-:W-:Y:S08]  /*6290*/  HMMA.16816.F32.BF16 R52, R8.reuse, R20, R128 ;  /* 0x000000140834723c */ /* 0x044ff00000041880 */
[----:B-1----:R-:W-:Y:S01]  /*62a0*/  HMMA.16816.F32.BF16 R60, R8, R16, R124 ;  /* 0x00000010083c723c */ /* 0x002fe2000004187c */
[----:B---3--:R-:W-:-:S04]  /*62b0*/  FFMA.FTZ R5, R91, c[0x0][0x2d0], -R0 ;  /* 0x0000b4005b057a23 */ /* 0x008fc80000010800 */
[----:B------:R1:W-:Y:S03]  /*62c0*/  MUFU.EX2 R218, R5 ;  /* 0x0000000500da7308 */ /* 0x0003e60000000800 */
[C---:B------:R-:W-:Y:S08]  /*62d0*/  HMMA.16816.F32.BF16 R88, R8.reuse, R12, R120 ;  /* 0x0000000c0858723c */ /* 0x040ff00000041878 */
[----:B------:R-:W-:Y:S01]  /*62e0*/  HMMA.16816.F32.BF16 R100, R8, R24, R100 ;  /* 0x000000180864723c */ /* 0x000fe20000041864 */
[----:B-1----:R-:W-:-:S07]  /*62f0*/  FFMA.FTZ R5, R92, c[0x0][0x2d0], -R0 ;  /* 0x0000b4005c057a23 */ /* 0x002fce0000010800 */
[C---:B------:R-:W-:Y:S01]  /*6300*/  HMMA.16816.F32.BF16 R36, R8.reuse, R22, R112 ;  /* 0x000000160824723c */ /* 0x040fe20000041870 */
[----:B------:R1:W2:Y:S07]  /*6310*/  MUFU.EX2 R215, R5 ;  /* 0x0000000500d77308 */ /* 0x0002ae0000000800 */
[C---:B------:R-:W-:Y:S08]  /*6320*/  HMMA.16816.F32.BF16 R56, R8.reuse, R18, R108 ;  /* 0x000000120838723c */ /* 0x040ff0000004186c */
[----:B------:R-:W-:Y:S01]  /*6330*/  HMMA.16816.F32.BF16 R92, R8, R14, R104 ;  /* 0x0000000e085c723c */ /* 0x000fe20000041868 */
[----:B-1----:R-:W-:-:S04]  /*6340*/  FFMA.FTZ R5, R157, c[0x0][0x2d0], -R4 ;  /* 0x0000b4009d057a23 */ /* 0x002fc80000010804 */
[----:B------:R1:W-:Y:S03]  /*6350*/  MUFU.EX2 R209, R5 ;  /* 0x0000000500d17308 */ /* 0x0003e60000000800 */
[----:B------:R-:W-:Y:S07]  /*6360*/  HMMA.16816.F32.BF16 R96, R8, R26, R96 ;  /* 0x0000001a0860723c */ /* 0x000fee0000041860 */
[----:B------:R-:W-:-:S02]  /*6370*/  F2FP.BF16.PACK_AB R8, R137, R252 ;  /* 0x000000fc8908723e */ /* 0x000fc400000010ff */
[----:B----4-:R-:W-:Y:S02]  /*6380*/  F2FP.BF16.PACK_AB R9, R219, R247 ;  /* 0x000000f7db09723e */ /* 0x010fe400000010ff */
[----:B------:R-:W-:Y:S02]  /*6390*/  F2FP.BF16.PACK_AB R10, R136, R139 ;  /* 0x0000008b880a723e */ /* 0x000fe400000010ff */
[----:B--2---:R-:W-:Y:S01]  /*63a0*/  F2FP.BF16.PACK_AB R11, R215, R218 ;  /* 0x000000dad70b723e */ /* 0x004fe200000010ff */
[--C-:B-1----:R-:W-:Y:S02]  /*63b0*/  FFMA.FTZ R5, R158, c[0x0][0x2d0], -R4.reuse ;  /* 0x0000b4009e057a23 */ /* 0x102fe40000010804 */
[----:B------:R-:W-:Y:S02]  /*63c0*/  IMAD.MOV.U32 R158, RZ, RZ, R193 ;  /* 0x000000ffff9e7224 */ /* 0x000fe400078e00c1 */
[----:B------:R1:W-:Y:S02]  /*63d0*/  MUFU.EX2 R210, R5 ;  /* 0x0000000500d27308 */ /* 0x0003e40000000800 */
[C---:B------:R-:W-:Y:S08]  /*63e0*/  HMMA.16816.F32.BF16 R104, R8.reuse, R20, R84 ;  /* 0x000000140868723c */ /* 0x040ff00000041854 */
[----:B------:R-:W-:Y:S01]  /*63f0*/  HMMA.16816.F32.BF16 R108, R8, R22, R32 ;  /* 0x00000016086c723c */ /* 0x000fe20000041820 */
[----:B------:R-:W2:Y:S01]  /*6400*/  LDSM.16.MT88.4 R20, [R224+0x1800] ;  /* 0x00180000e014783b */ /* 0x000ea20000004200 */
[----:B-1----:R-:W-:-:S06]  /*6410*/  FFMA.FTZ R5, R159, c[0x0][0x2d0], -R4 ;  /* 0x0000b4009f057a23 */ /* 0x002fcc0000010804 */
[C---:B------:R-:W-:Y:S01]  /*6420*/  HMMA.16816.F32.BF16 R80, R8.reuse, R16, R80 ;  /* 0x000000100850723c */ /* 0x040fe20000041850 */
[----:B------:R-:W-:Y:S01]  /*6430*/  IMAD.MOV.U32 R159, RZ, RZ, R188 ;  /* 0x000000ffff9f7224 */ /* 0x000fe200078e00bc */
[----:B------:R1:W-:Y:S06]  /*6440*/  MUFU.EX2 R211, R5 ;  /* 0x0000000500d37308 */ /* 0x0003ec0000000800 */
[C---:B------:R-:W-:Y:S01]  /*6450*/  HMMA.16816.F32.BF16 R76, R8.reuse, R18, R44 ;  /* 0x00000012084c723c */ /* 0x040fe2000004182c */
[----:B------:R-:W3:Y:S07]  /*6460*/  LDSM.16.MT88.4 R16, [R228+0x1800] ;  /* 0x00180000e410783b */ /* 0x000eee0000004200 */
[----:B------:R-:W-:Y:S01]  /*6470*/  HMMA.16816.F32.BF16 R64, R8, R12, R64 ;  /* 0x0000000c0840723c */ /* 0x000fe20000041840 */
[----:B-1----:R-:W-:-:S02]  /*6480*/  FFMA.FTZ R5, R160, c[0x0][0x2d0], -R4 ;  /* 0x0000b400a0057a23 */ /* 0x002fc40000010804 */
[----:B------:R-:W-:Y:S02]  /*6490*/  IMAD.MOV.U32 R160, RZ, RZ, R187 ;  /* 0x000000ffffa07224 */ /* 0x000fe400078e00bb */
[----:B------:R1:W-:Y:S03]  /*64a0*/  MUFU.EX2 R212, R5 ;  /* 0x0000000500d47308 */ /* 0x0003e60000000800 */
[C---:B------:R-:W-:Y:S01]  /*64b0*/  HMMA.16816.F32.BF16 R40, R8.reuse, R14, R40 ;  /* 0x0000000e0828723c */ /* 0x040fe20000041828 */
[----:B------:R-:W4:Y:S07]  /*64c0*/  LDSM.16.MT88.4 R12, [R225+0x1800] ;  /* 0x00180000e10c783b */ /* 0x000f2e0000004200 */
[----:B------:R-:W-:Y:S01]  /*64d0*/  HMMA.16816.F32.BF16 R32, R8, R24, R48 ;  /* 0x000000180820723c */ /* 0x000fe20000041830 */
[----:B-1----:R-:W-:-:S07]  /*64e0*/  FFMA.FTZ R5, R116, c[0x0][0x2d0], -R0 ;  /* 0x0000b40074057a23 */ /* 0x002fce0000010800 */
[----:B------:R-:W-:Y:S01]  /*64f0*/  HMMA.16816.F32.BF16 R28, R8, R26, R28 ;  /* 0x0000001a081c723c */ /* 0x000fe2000004181c */
[----:B------:R-:W1:Y:S01]  /*6500*/  LDSM.16.MT88.4 R24, [R227+0x1800] ;  /* 0x00180000e318783b */ /* 0x000e620000004200 */
[----:B------:R2:W-:Y:S02]  /*6510*/  MUFU.EX2 R205, R5 ;  /* 0x0000000500cd7308 */ /* 0x0005e40000000800 */
[----:B--2---:R-:W-:Y:S02]  /*6520*/  FFMA.FTZ R5, R150, c[0x0][0x2d0], -R3 ;  /* 0x0000b40096057a23 */ /* 0x004fe40000010803 */
[----:B------:R-:W-:-:S04]  /*6530*/  IMAD.MOV.U32 R150, RZ, RZ, R206 ;  /* 0x000000ffff967224 */ /* 0x000fc800078e00ce */
[----:B------:R2:W-:Y:S02]  /*6540*/  MUFU.EX2 R204, R5 ;  /* 0x0000000500cc7308 */ /* 0x0005e40000000800 */
[----:B--2---:R-:W-:Y:S02]  /*6550*/  FFMA.FTZ R5, R151, c[0x0][0x2d0], -R3 ;  /* 0x0000b40097057a23 */ /* 0x004fe40000010803 */
[----:B------:R-:W-:-:S04]  /*6560*/  IMAD.MOV.U32 R151, RZ, RZ, R192 ;  /* 0x000000ffff977224 */ /* 0x000fc800078e00c0 */
[----:B------:R2:W1:Y:S02]  /*6570*/  MUFU.EX2 R206, R5 ;  /* 0x0000000500ce7308 */ /* 0x0004640000000800 */
[----:B--2---:R-:W-:Y:S01]  /*6580*/  FFMA.FTZ R5, R152, c[0x0][0x2d0], -R3 ;  /* 0x0000b40098057a23 */ /* 0x004fe20000010803 */
[----:B-1----:R-:W-:Y:S01]  /*6590*/  F2FP.BF16.PACK_AB R8, R206, R204 ;  /* 0x000000ccce08723e */ /* 0x002fe200000010ff */
[----:B------:R-:W-:-:S04]  /*65a0*/  IMAD.MOV.U32 R152, RZ, RZ, R207 ;  /* 0x000000ffff987224 */ /* 0x000fc800078e00cf */
[----:B------:R1:W-:Y:S02]  /*65b0*/  MUFU.EX2 R207, R5 ;  /* 0x0000000500cf7308 */ /* 0x0003e40000000800 */
[----:B-1----:R-:W-:Y:S02]  /*65c0*/  FFMA.FTZ R5, R154, c[0x0][0x2d0], -R3 ;  /* 0x0000b4009a057a23 */ /* 0x002fe40000010803 */
[----:B------:R-:W-:-:S04]  /*65d0*/  IMAD.MOV.U32 R154, RZ, RZ, R208 ;  /* 0x000000ffff9a7224 */ /* 0x000fc800078e00d0 */
[----:B------:R1:W2:Y:S02]  /*65e0*/  MUFU.EX2 R208, R5 ;  /* 0x0000000500d07308 */ /* 0x0002a40000000800 */
[----:B-1----:R-:W-:Y:S01]  /*65f0*/  FFMA.FTZ R5, R148, c[0x0][0x2d0], -R2 ;  /* 0x0000b40094057a23 */ /* 0x002fe20000010802 */
[----:B--2---:R-:W-:Y:S01]  /*6600*/  F2FP.BF16.PACK_AB R10, R208, R207 ;  /* 0x000000cfd00a723e */ /* 0x004fe200000010ff */
[----:B------:R-:W-:Y:S02]  /*6610*/  IMAD.MOV.U32 R148, RZ, RZ, R134 ;  /* 0x000000ffff947224 */ /* 0x000fe400078e0086 */
[----:B------:R-:W-:Y:S02]  /*6620*/  IMAD.MOV.U32 R134, RZ, RZ, R143 ;  /* 0x000000ffff867224 */ /* 0x000fe400078e008f */
[----:B------:R-:W-:Y:S02]  /*6630*/  IMAD.MOV.U32 R143, RZ, RZ, R68 ;  /* 0x000000ffff8f7224 */ /* 0x000fe400078e0044 */
[----:B------:R-:W-:-:S02]  /*6640*/  IMAD.MOV.U32 R68, RZ, RZ, R190 ;  /* 0x000000ffff447224 */ /* 0x000fc400078e00be */
[----:B------:R-:W-:Y:S02]  /*6650*/  IMAD.MOV.U32 R190, RZ, RZ, R203 ;  /* 0x000000ffffbe7224 */ /* 0x000fe400078e00cb */
[----:B------:R1:W-:Y:S01]  /*6660*/  MUFU.EX2 R203, R5 ;  /* 0x0000000500cb7308 */ /* 0x0003e20000000800 */
[----:B------:R-:W-:Y:S02]  /*6670*/  IMAD.MOV.U32 R75, RZ, RZ, R143 ;  /* 0x000000ffff4b7224 */ /* 0x000fe400078e008f */
[----:B------:R-:W-:Y:S02]  /*6680*/  IMAD.MOV.U32 R143, RZ, RZ, R141 ;  /* 0x000000ffff8f7224 */ /* 0x000fe400078e008d */
[----:B------:R-:W-:Y:S02]  /*6690*/  IMAD.MOV.U32 R141, RZ, RZ, R198 ;  /* 0x000000ffff8d7224 */ /* 0x000fe400078e00c6 */
[----:B------:R-:W-:Y:S02]  /*66a0*/  IMAD.MOV.U32 R157, RZ, RZ, R134 ;  /* 0x000000ffff9d7224 */ /* 0x000fe400078e0086 */
[----:B------:R-:W-:-:S02]  /*66b0*/  IMAD.MOV.U32 R134, RZ, RZ, R185 ;  /* 0x000000ffff867224 */ /* 0x000fc400078e00b9 */
[----:B-1----:R-:W-:Y:S02]  /*66c0*/  FFMA.FTZ R5, R147, c[0x0][0x2d0], -R2 ;  /* 0x0000b40093057a23 */ /* 0x002fe40000010802 */
[----:B------:R-:W-:Y:S02]  /*66d0*/  IMAD.MOV.U32 R147, RZ, RZ, R186 ;  /* 0x000000ffff937224 */ /* 0x000fe400078e00ba */
[----:B------:R1:W2:Y:S02]  /*66e0*/  MUFU.EX2 R200, R5 ;  /* 0x0000000500c87308 */ /* 0x0002a40000000800 */
[----:B-1----:R-:W-:Y:S01]  /*66f0*/  FFMA.FTZ R5, R149, c[0x0][0x2d0], -R2 ;  /* 0x0000b40095057a23 */ /* 0x002fe20000010802 */
[----:B--2---:R-:W-:Y:S01]  /*6700*/  F2FP.BF16.PACK_AB R9, R200, R203 ;  /* 0x000000cbc809723e */ /* 0x004fe200000010ff */
[----:B------:R-:W-:-:S04]  /*6710*/  IMAD.MOV.U32 R149, RZ, RZ, R201 ;  /* 0x000000ffff957224 */ /* 0x000fc800078e00c9 */
[----:B------:R1:W-:Y:S02]  /*6720*/  MUFU.EX2 R201, R5 ;  /* 0x0000000500c97308 */ /* 0x0003e40000000800 */
[----:B-1----:R-:W-:Y:S02]  /*6730*/  FFMA.FTZ R5, R146, c[0x0][0x2d0], -R2 ;  /* 0x0000b40092057a23 */ /* 0x002fe40000010802 */
[----:B------:R-:W-:-:S04]  /*6740*/  IMAD.MOV.U32 R146, RZ, RZ, R202 ;  /* 0x000000ffff927224 */ /* 0x000fc800078e00ca */
[----:B------:R1:W2:Y:S02]  /*6750*/  MUFU.EX2 R202, R5 ;  /* 0x0000000500ca7308 */ /* 0x0002a40000000800 */
[----:B-1----:R-:W-:Y:S01]  /*6760*/  FFMA.FTZ R5, R135, c[0x0][0x2d0], -R0 ;  /* 0x0000b40087057a23 */ /* 0x002fe20000010800 */
[----:B--2---:R-:W-:Y:S01]  /*6770*/  F2FP.BF16.PACK_AB R11, R202, R201 ;  /* 0x000000c9ca0b723e */ /* 0x004fe200000010ff */
[----:B------:R-:W-:-:S04]  /*6780*/  IMAD.MOV.U32 R135, RZ, RZ, R199 ;  /* 0x000000ffff877224 */ /* 0x000fc800078e00c7 */
[----:B------:R1:W2:Y:S02]  /*6790*/  MUFU.EX2 R199, R5 ;  /* 0x0000000500c77308 */ /* 0x0002a40000000800 */
[C---:B------:R-:W-:Y:S08]  /*67a0*/  HMMA.16816.F32.BF16 R112, R8.reuse, R20, R52 ;  /* 0x000000140870723c */ /* 0x040ff00000041834 */
[----:B------:R-:W-:Y:S01]  /*67b0*/  HMMA.16816.F32.BF16 R84, R8, R22, R36 ;  /* 0x000000160854723c */ /* 0x000fe20000041824 */
[----:B-1----:R-:W-:-:S02]  /*67c0*/  FFMA.FTZ R5, R138, c[0x0][0x2d0], -R0 ;  /* 0x0000b4008a057a23 */ /* 0x002fc40000010800 */
[----:B------:R-:W-:Y:S02]  /*67d0*/  IMAD.MOV.U32 R138, RZ, RZ, R117 ;  /* 0x000000ffff8a7224 */ /* 0x000fe400078e0075 */
[----:B------:R1:W-:Y:S03]  /*67e0*/  MUFU.EX2 R198, R5 ;  /* 0x0000000500c67308 */ /* 0x0003e60000000800 */
[C---:B---3--:R-:W-:Y:S08]  /*67f0*/  HMMA.16816.F32.BF16 R60, R8.reuse, R16, R60 ;  /* 0x00000010083c723c */ /* 0x048ff0000004183c */
[----:B------:R-:W-:Y:S01]  /*6800*/  HMMA.16816.F32.BF16 R56, R8, R18, R56 ;  /* 0x000000120838723c */ /* 0x000fe20000041838 */
[----:B-1----:R-:W-:-:S07]  /*6810*/  FFMA.FTZ R5, R142, c[0x0][0x2d0], -R0 ;  /* 0x0000b4008e057a23 */ /* 0x002fce0000010800 */
[C---:B----4-:R-:W-:Y:S01]  /*6820*/  HMMA.16816.F32.BF16 R52, R8.reuse, R12, R88 ;  /* 0x0000000c0834723c */ /* 0x050fe20000041858 */
[----:B------:R-:W-:Y:S02]  /*6830*/  IMAD.MOV.U32 R142, RZ, RZ, R189 ;  /* 0x000000ffff8e7224 */ /* 0x000fe400078e00bd */
[----:B------:R-:W-:Y:S02]  /*6840*/  IMAD.MOV.U32 R189, RZ, RZ, R197 ;  /* 0x000000ffffbd7224 */ /* 0x000fe400078e00c5 */
[----:B------:R1:W3:Y:S03]  /*6850*/  MUFU.EX2 R197, R5 ;  /* 0x0000000500c57308 */ /* 0x0002e60000000800 */
[C---:B------:R-:W-:Y:S08]  /*6860*/  HMMA.16816.F32.BF16 R48, R8.reuse, R14, R92 ;  /* 0x0000000e0830723c */ /* 0x040ff0000004185c */
[----:B------:R-:W-:Y:S01]  /*6870*/  HMMA.16816.F32.BF16 R44, R8, R24, R100 ;  /* 0x00000018082c723c */ /* 0x000fe20000041864 */
[----:B-1----:R-:W-:-:S02]  /*6880*/  FFMA.FTZ R5, R180, c[0x0][0x2d0], -R4 ;  /* 0x0000b400b4057a23 */ /* 0x002fc40000010804 */
[----:B------:R-:W-:-:S05]  /*6890*/  IMAD.MOV.U32 R180, RZ, RZ, R191 ;  /* 0x000000ffffb47224 */ /* 0x000fca00078e00bf */
[----:B------:R-:W-:Y:S01]  /*68a0*/  HMMA.16816.F32.BF16 R36, R8, R26, R96 ;  /* 0x0000001a0824723c */ /* 0x000fe20000041860 */
[----:B------:R1:W-:Y:S06]  /*68b0*/  MUFU.EX2 R191, R5 ;  /* 0x0000000500bf7308 */ /* 0x0003ec0000000800 */
[----:B------:R-:W-:Y:S02]  /*68c0*/  F2FP.BF16.PACK_AB R8, R210, R209 ;  /* 0x000000d1d208723e */ /* 0x000fe400000010ff */
[----:B--2---:R-:W-:Y:S02]  /*68d0*/  F2FP.BF16.PACK_AB R9, R199, R205 ;  /* 0x000000cdc709723e */ /* 0x004fe400000010ff */
[----:B------:R-:W-:-:S02]  /*68e0*/  F2FP.BF16.PACK_AB R10, R212, R211 ;  /* 0x000000d3d40a723e */ /* 0x000fc400000010ff */
[----:B---3--:R-:W-:Y:S01]  /*68f0*/  F2FP.BF16.PACK_AB R11, R197, R198 ;  /* 0x000000c6c50b723e */ /* 0x008fe200000010ff */
[----:B-1----:R-:W-:Y:S02]  /*6900*/  FFMA.FTZ R5, R181, c[0x0][0x2d0], -R4 ;  /* 0x0000b400b5057a23 */ /* 0x002fe40000010804 */
[----:B------:R-:W-:-:S04]  /*6910*/  IMAD.MOV.U32 R181, RZ, RZ, R68 ;  /* 0x000000ffffb57224 */ /* 0x000fc800078e0044 */
[----:B------:R-:W-:Y:S01]  /*6920*/  HMMA.16816.F32.BF16 R92, R8, R18, R76 ;  /* 0x00000012085c723c */ /* 0x000fe2000004184c */
[----:B------:R1:W-:Y:S01]  /*6930*/  MUFU.EX2 R193, R5 ;  /* 0x0000000500c17308 */ /* 0x0003e20000000800 */
[----:B------:R-:W-:-:S06]  /*6940*/  IMAD.MOV.U32 R68, RZ, RZ, R195 ;  /* 0x000000ffff447224 */ /* 0x000fcc00078e00c3 */
[C---:B------:R-:W-:Y:S08]  /*6950*/  HMMA.16816.F32.BF16 R104, R8.reuse, R20, R104 ;  /* 0x000000140868723c */ /* 0x040ff00000041868 */
[----:B------:R-:W-:Y:S01]  /*6960*/  HMMA.16816.F32.BF16 R108, R8, R22, R108 ;  /* 0x00000016086c723c */ /* 0x000fe2000004186c */
[----:B-1----:R-:W-:Y:S01]  /*6970*/  FFMA.FTZ R5, R182, c[0x0][0x2d0], -R4 ;  /* 0x0000b400b6057a23 */ /* 0x002fe20000010804 */
[----:B------:R-:W1:Y:S01]  /*6980*/  LDSM.16.MT88.4 R20, [R224+0x2000] ;  /* 0x00200000e014783b */ /* 0x000e620000004200 */
[----:B------:R-:W-:-:S02]  /*6990*/  IMAD.MOV.U32 R182, RZ, RZ, R189 ;  /* 0x000000ffffb67224 */ /* 0x000fc400078e00bd */
[----:B------:R2:W-:Y:S03]  /*69a0*/  MUFU.EX2 R195, R5 ;  /* 0x0000000500c37308 */ /* 0x0005e60000000800 */
[C---:B------:R-:W-:Y:S08]  /*69b0*/  HMMA.16816.F32.BF16 R88, R8.reuse, R12, R64 ;  /* 0x0000000c0858723c */ /* 0x040ff00000041840 */
[----:B------:R-:W-:Y:S01]  /*69c0*/  HMMA.16816.F32.BF16 R76, R8, R14, R40 ;  /* 0x0000000e084c723c */ /* 0x000fe20000041828 */
[----:B------:R-:W3:Y:S01]  /*69d0*/  LDSM.16.MT88.4 R12, [R225+0x2000] ;  /* 0x00200000e10c783b */ /* 0x000ee20000004200 */
[----:B--2---:R-:W-:-:S02]  /*69e0*/  FFMA.FTZ R5, R183, c[0x0][0x2d0], -R4 ;  /* 0x0000b400b7057a23 */ /* 0x004fc40000010804 */
[----:B------:R-:W-:-:S04]  /*69f0*/  IMAD.MOV.U32 R183, RZ, RZ, R196 ;  /* 0x000000ffffb77224 */ /* 0x000fc800078e00c4 */
[C---:B------:R-:W-:Y:S01]  /*6a00*/  HMMA.16816.F32.BF16 R100, R8.reuse, R16, R80 ;  /* 0x000000100864723c */ /* 0x040fe20000041850 */
[----:B------:R2:W-:Y:S01]  /*6a10*/  MUFU.EX2 R196, R5 ;  /* 0x0000000500c47308 */ /* 0x0005e20000000800 */
[----:B------:R-:W4:Y:S06]  /*6a20*/  LDSM.16.MT88.4 R16, [R228+0x2000] ;  /* 0x00200000e410783b */ /* 0x000f2c0000004200 */
[C---:B------:R-:W-:Y:S08]  /*6a30*/  HMMA.16816.F32.BF16 R32, R8.reuse, R24, R32 ;  /* 0x000000180820723c */ /* 0x040ff00000041820 */
[----:B------:R-:W-:Y:S01]  /*6a40*/  HMMA.16816.F32.BF16 R28, R8, R26, R28 ;  /* 0x0000001a081c723c */ /* 0x000fe2000004181c */
[----:B--2---:R-:W-:Y:S01]  /*6a50*/  FFMA.FTZ R5, R145, c[0x0][0x2d0], -R0 ;  /* 0x0000b40091057a23 */ /* 0x004fe20000010800 */
[----:B------:R-:W2:Y:S01]  /*6a60*/  LDSM.16.MT88.4 R24, [R227+0x2000] ;  /* 0x00200000e318783b */ /* 0x000ea20000004200 */
[----:B------:R-:W-:-:S02]  /*6a70*/  IMAD.MOV.U32 R145, RZ, RZ, R190 ;  /* 0x000000ffff917224 */ /* 0x000fc400078e00be */
[----:B------:R1:W-:Y:S02]  /*6a80*/  MUFU.EX2 R189, R5 ;  /* 0x0000000500bd7308 */ /* 0x0003e40000000800 */
[----:B-1----:R-:W-:-:S06]  /*6a90*/  FFMA.FTZ R5, R171, c[0x0][0x2d0], -R3 ;  /* 0x0000b400ab057a23 */ /* 0x002fcc0000010803 */
[----:B------:R1:W-:Y:S02]  /*6aa0*/  MUFU.EX2 R188, R5 ;  /* 0x0000000500bc7308 */ /* 0x0003e40000000800 */
[----:B-1----:R-:W-:Y:S02]  /*6ab0*/  FFMA.FTZ R5, R177, c[0x0][0x2d0], -R3 ;  /* 0x0000b400b1057a23 */ /* 0x002fe40000010803 */
[----:B------:R-:W-:-:S04]  /*6ac0*/  IMAD.MOV.U32 R177, RZ, RZ, R184 ;  /* 0x000000ffffb17224 */ /* 0x000fc800078e00b8 */
[----:B------:R1:W1:Y:S02]  /*6ad0*/  MUFU.EX2 R190, R5 ;  /* 0x0000000500be7308 */ /* 0x0002640000000800 */
[----:B-1----:R-:W-:Y:S01]  /*6ae0*/  FFMA.FTZ R5, R178, c[0x0][0x2d0], -R3 ;  /* 0x0000b400b2057a23 */ /* 0x002fe20000010803 */
[----:B------:R-:W-:Y:S01]  /*6af0*/  F2FP.BF16.PACK_AB R8, R190, R188 ;  /* 0x000000bcbe08723e */ /* 0x000fe200000010ff */
[----:B------:R-:W-:-:S04]  /*6b00*/  IMAD.MOV.U32 R178, RZ, RZ, R194 ;  /* 0x000000ffffb27224 */ /* 0x000fc800078e00c2 */
[----:B------:R1:W-:Y:S02]  /*6b10*/  MUFU.EX2 R192, R5 ;  /* 0x0000000500c07308 */ /* 0x0003e40000000800 */
[----:B-1----:R-:W-:-:S06]  /*6b20*/  FFMA.FTZ R5, R179, c[0x0][0x2d0], -R3 ;  /* 0x0000b400b3057a23 */ /* 0x002fcc0000010803 */
[----:B------:R1:W1:Y:S02]  /*6b30*/  MUFU.EX2 R194, R5 ;  /* 0x0000000500c27308 */ /* 0x0002640000000800 */
[----:B-1----:R-:W-:Y:S01]  /*6b40*/  FFMA.FTZ R5, R170, c[0x0][0x2d0], -R2 ;  /* 0x0000b400aa057a23 */ /* 0x002fe20000010802 */
[----:B------:R-:W-:-:S05]  /*6b50*/  F2FP.BF16.PACK_AB R10, R194, R192 ;  /* 0x000000c0c20a723e */ /* 0x000fca00000010ff */
        /* <DEDUP_REMOVED lines=10> */
[----:B------:R1:W1:Y:S02]  /*6c00*/  MUFU.EX2 R118, R5 ;  /* 0x0000000500767308 */ /* 0x0002640000000800 */
[C---:B------:R-:W-:Y:S08]  /*6c10*/  HMMA.16816.F32.BF16 R128, R8.reuse, R20, R112 ;  /* 0x000000140880723c */ /* 0x040ff00000041870 */
[----:B------:R-:W-:Y:S01]  /*6c20*/  HMMA.16816.F32.BF16 R124, R8, R22, R84 ;  /* 0x00000016087c723c */ /* 0x000fe20000041854 */
[----:B-1----:R-:W-:-:S04]  /*6c30*/  FFMA.FTZ R5, R155, c[0x0][0x2d0], -R0 ;  /* 0x0000b4009b057a23 */ /* 0x002fc80000010800 */
[----:B------:R1:W-:Y:S03]  /*6c40*/  MUFU.EX2 R117, R5 ;  /* 0x0000000500757308 */ /* 0x0003e60000000800 */
[C---:B---3--:R-:W-:Y:S08]  /*6c50*/  HMMA.16816.F32.BF16 R96, R8.reuse, R12, R52 ;  /* 0x0000000c0860723c */ /* 0x048ff00000041834 */
[----:B----4-:R-:W-:Y:S01]  /*6c60*/  HMMA.16816.F32.BF16 R120, R8, R16, R60 ;  /* 0x000000100878723c */ /* 0x010fe2000004183c */
[----:B-1----:R-:W-:-:S07]  /*6c70*/  FFMA.FTZ R5, R156, c[0x0][0x2d0], -R0 ;  /* 0x0000b4009c057a23 */ /* 0x002fce0000010800 */
[C---:B------:R-:W-:Y:S01]  /*6c80*/  HMMA.16816.F32.BF16 R112, R8.reuse, R18, R56 ;  /* 0x000000120870723c */ /* 0x040fe20000041838 */
[----:B------:R1:W3:Y:S07]  /*6c90*/  MUFU.EX2 R116, R5 ;  /* 0x0000000500747308 */ /* 0x0002ee0000000800 */
[C---:B------:R-:W-:Y:S08]  /*6ca0*/  HMMA.16816.F32.BF16 R84, R8.reuse, R14, R48 ;  /* 0x0000000e0854723c */ /* 0x040ff00000041830 */
[----:B--2---:R-:W-:Y:S01]  /*6cb0*/  HMMA.16816.F32.BF16 R80, R8, R24, R44 ;  /* 0x000000180850723c */ /* 0x004fe2000004182c */
[----:B-1----:R-:W-:-:S02]  /*6cc0*/  FFMA.FTZ R5, R178, c[0x0][0x2d0], -R4 ;  /* 0x0000b400b2057a23 */ /* 0x002fc40000010804 */
[----:B------:R-:W-:Y:S02]  /*6cd0*/  IMAD.MOV.U32 R178, RZ, RZ, R177 ;  /* 0x000000ffffb27224 */ /* 0x000fe400078e00b1 */
[----:B------:R-:W-:-:S03]  /*6ce0*/  IMAD.MOV.U32 R177, RZ, RZ, R145 ;  /* 0x000000ffffb17224 */ /* 0x000fc600078e0091 */
[----:B------:R-:W-:Y:S01]  /*6cf0*/  HMMA.16816.F32.BF16 R52, R8, R26, R36 ;  /* 0x0000001a0834723c */ /* 0x000fe20000041824 */
[----:B------:R-:W-:Y:S02]  /*6d00*/  IMAD.MOV.U32 R145, RZ, RZ, R183 ;  /* 0x000000ffff917224 */ /* 0x000fe400078e00b7 */
[----:B------:R-:W-:Y:S02]  /*6d10*/  IMAD.MOV.U32 R183, RZ, RZ, R182 ;  /* 0x000000ffffb77224 */ /* 0x000fe400078e00b6 */
[----:B------:R-:W-:Y:S02]  /*6d20*/  IMAD.MOV.U32 R182, RZ, RZ, R181 ;  /* 0x000000ffffb67224 */ /* 0x000fe400078e00b5 */
[----:B------:R-:W-:Y:S01]  /*6d30*/  F2FP.BF16.PACK_AB R8, R193, R191 ;  /* 0x000000bfc108723e */ /* 0x000fe200000010ff */
[----:B------:R-:W-:Y:S01]  /*6d40*/  IMAD.MOV.U32 R181, RZ, RZ, R180 ;  /* 0x000000ffffb57224 */ /* 0x000fe200078e00b4 */
[----:B------:R-:W-:Y:S01]  /*6d50*/  F2FP.BF16.PACK_AB R9, R118, R189 ;  /* 0x000000bd7609723e */ /* 0x000fe200000010ff */
[----:B------:R-:W-:Y:S01]  /*6d60*/  IMAD.MOV.U32 R180, RZ, RZ, R142 ;  /* 0x000000ffffb47224 */ /* 0x000fe200078e008e */
[----:B------:R-:W-:Y:S01]  /*6d70*/  F2FP.BF16.PACK_AB R10, R196, R195 ;  /* 0x000000c3c40a723e */ /* 0x000fe200000010ff */
[----:B------:R-:W-:Y:S01]  /*6d80*/  IMAD.MOV.U32 R142, RZ, RZ, R138 ;  /* 0x000000ffff8e7224 */ /* 0x000fe200078e008a */
[----:B---3--:R-:W-:Y:S01]  /*6d90*/  F2FP.BF16.PACK_AB R11, R116, R117 ;  /* 0x00000075740b723e */ /* 0x008fe200000010ff */
[----:B------:R-:W-:-:S02]  /*6da0*/  IMAD.MOV.U32 R138, RZ, RZ, R135 ;  /* 0x000000ffff8a7224 */ /* 0x000fc400078e0087 */
[----:B------:R-:W-:Y:S02]  /*6db0*/  IMAD.MOV.U32 R135, RZ, RZ, R146 ;  /* 0x000000ffff877224 */ /* 0x000fe400078e0092 */
[----:B------:R-:W-:Y:S02]  /*6dc0*/  IMAD.MOV.U32 R146, RZ, RZ, R149 ;  /* 0x000000ffff927224 */ /* 0x000fe400078e0095 */
[----:B------:R-:W-:Y:S01]  /*6dd0*/  HMMA.16816.F32.BF16 R48, R8, R16, R100 ;  /* 0x000000100830723c */ /* 0x000fe20000041864 */
[----:B------:R1:W-:Y:S01]  /*6de0*/  MUFU.EX2 R101, R5 ;  /* 0x0000000500657308 */ /* 0x0003e20000000800 */
[----:B------:R-:W-:Y:S02]  /*6df0*/  IMAD.MOV.U32 R149, RZ, RZ, R148 ;  /* 0x000000ffff957224 */ /* 0x000fe400078e0094 */
[----:B------:R-:W-:Y:S02]  /*6e00*/  IMAD.MOV.U32 R148, RZ, RZ, R154 ;  /* 0x000000ffff947224 */ /* 0x000fe400078e009a */
[----:B------:R-:W-:-:S02]  /*6e10*/  IMAD.MOV.U32 R154, RZ, RZ, R152 ;  /* 0x000000ffff9a7224 */ /* 0x000fc400078e0098 */
[C---:B------:R-:W-:Y:S01]  /*6e20*/  HMMA.16816.F32.BF16 R64, R8.reuse, R20, R104 ;  /* 0x000000140840723c */ /* 0x040fe20000041868 */
[----:B------:R-:W-:Y:S02]  /*6e30*/  IMAD.MOV.U32 R152, RZ, RZ, R150 ;  /* 0x000000ffff987224 */ /* 0x000fe400078e0096 */
[----:B------:R-:W-:Y:S02]  /*6e40*/  IMAD.MOV.U32 R150, RZ, RZ, R133 ;  /* 0x000000ffff967224 */ /* 0x000fe400078e0085 */
[----:B------:R-:W-:Y:S02]  /*6e50*/  IMAD.MOV.U32 R133, RZ, RZ, R236 ;  /* 0x000000ffff857224 */ /* 0x000fe400078e00ec */
[----:B------:R2:W5:Y:S01]  /*6e60*/  LDL.LU R236, [R1+0x94] ;  /* 0x0000940001ec7983 */ /* 0x0005620000300800 */
[----:B------:R-:W-:Y:S01]  /*6e70*/  HMMA.16816.F32.BF16 R168, R8, R24, R32 ;  /* 0x0000001808a8723c */ /* 0x000fe20000041820 */
[----:B-1----:R-:W-:Y:S02]  /*6e80*/  FFMA.FTZ R5, R178, c[0x0][0x2d0], -R3 ;  /* 0x0000b400b2057a23 */ /* 0x002fe40000010803 */
[----:B------:R-:W-:-:S02]  /*6e90*/  IMAD.MOV.U32 R178, RZ, RZ, R177 ;  /* 0x000000ffffb27224 */ /* 0x000fc400078e00b1 */
[----:B------:R1:W-:Y:S01]  /*6ea0*/  MUFU.EX2 R102, R5 ;  /* 0x0000000500667308 */ /* 0x0003e20000000800 */
[----:B------:R-:W-:Y:S02]  /*6eb0*/  IMAD.MOV.U32 R177, RZ, RZ, R145 ;  /* 0x000000ffffb17224 */ /* 0x000fe400078e0091 */
[----:B------:R-:W-:Y:S01]  /*6ec0*/  IMAD.MOV.U32 R145, RZ, RZ, R183 ;  /* 0x000000ffff917224 */ /* 0x000fe200078e00b7 */
[----:B------:R-:W-:Y:S01]  /*6ed0*/  HMMA.16816.F32.BF16 R44, R8, R18, R92 ;  /* 0x00000012082c723c */ /* 0x000fe2000004185c */
[----:B------:R-:W-:Y:S01]  /*6ee0*/  IMAD.MOV.U32 R183, RZ, RZ, R182 ;  /* 0x000000ffffb77224 */ /* 0x000fe200078e00b6 */
[----:B------:R-:W-:Y:S01]  /*6ef0*/  LDSM.16.MT88.4 R16, [R228+0x2800] ;  /* 0x00280000e410783b */ /* 0x000fe20000004200 */
[----:B------:R-:W-:Y:S02]  /*6f00*/  IMAD.MOV.U32 R182, RZ, RZ, R181 ;  /* 0x000000ffffb67224 */ /* 0x000fe400078e00b5 */
[----:B------:R-:W-:-:S03]  /*6f10*/  IMAD.MOV.U32 R181, RZ, RZ, R180 ;  /* 0x000000ffffb57224 */ /* 0x000fc600078e00b4 */
[C---:B------:R-:W-:Y:S01]  /*6f20*/  HMMA.16816.F32.BF16 R60, R8.reuse, R22, R108 ;  /* 0x00000016083c723c */ /* 0x040fe2000004186c */
[----:B-1----:R-:W-:Y:S01]  /*6f30*/  FFMA.FTZ R5, R178, c[0x0][0x2d0], -R3 ;  /* 0x0000b400b2057a23 */ /* 0x002fe20000010803 */
[----:B------:R-:W1:Y:S01]  /*6f40*/  LDSM.16.MT88.4 R20, [R224+0x2800] ;  /* 0x00280000e014783b */ /* 0x000e620000004200 */
[----:B------:R-:W-:Y:S02]  /*6f50*/  IMAD.MOV.U32 R180, RZ, RZ, R142 ;  /* 0x000000ffffb47224 */ /* 0x000fe400078e008e */
[----:B------:R3:W4:Y:S01]  /*6f60*/  MUFU.EX2 R104, R5 ;  /* 0x0000000500687308 */ /* 0x0007220000000800 */
[----:B------:R-:W-:Y:S02]  /*6f70*/  IMAD.MOV.U32 R142, RZ, RZ, R138 ;  /* 0x000000ffff8e7224 */ /* 0x000fe400078e008a */
[----:B------:R-:W-:Y:S01]  /*6f80*/  HMMA.16816.F32.BF16 R40, R8, R12, R88 ;  /* 0x0000000c0828723c */ /* 0x000fe20000041858 */
[----:B------:R-:W-:Y:S02]  /*6f90*/  IMAD.MOV.U32 R138, RZ, RZ, R135 ;  /* 0x000000ffff8a7224 */ /* 0x000fe400078e0087 */
[----:B------:R-:W-:-:S02]  /*6fa0*/  IMAD.MOV.U32 R135, RZ, RZ, R146 ;  /* 0x000000ffff877224 */ /* 0x000fc400078e0092 */
[----:B------:R-:W-:Y:S02]  /*6fb0*/  IMAD.MOV.U32 R146, RZ, RZ, R149 ;  /* 0x000000ffff927224 */ /* 0x000fe400078e0095 */
[----:B------:R-:W-:Y:S01]  /*6fc0*/  IMAD.MOV.U32 R149, RZ, RZ, R148 ;  /* 0x000000ffff957224 */ /* 0x000fe200078e0094 */
[----:B------:R-:W-:Y:S01]  /*6fd0*/  HMMA.16816.F32.BF16 R56, R8, R14, R76 ;  /* 0x0000000e0838723c */ /* 0x000fe2000004184c */
[----:B---3--:R-:W-:Y:S01]  /*6fe0*/  FFMA.FTZ R5, R177, c[0x0][0x2d0], -R3 ;  /* 0x0000b400b1057a23 */ /* 0x008fe20000010803 */
[----:B------:R-:W3:Y:S01]  /*6ff0*/  LDSM.16.MT88.4 R12, [R225+0x2800] ;  /* 0x00280000e10c783b */ /* 0x000ee20000004200 */
[----:B------:R-:W-:Y:S02]  /*7000*/  IMAD.MOV.U32 R177, RZ, RZ, R145 ;  /* 0x000000ffffb17224 */ /* 0x000fe400078e0091 */
[----:B------:R-:W-:Y:S02]  /*7010*/  IMAD.MOV.U32 R145, RZ, RZ, R183 ;  /* 0x000000ffff917224 */ /* 0x000fe400078e00b7 */
[----:B------:R-:W-:-:S02]  /*7020*/  IMAD.MOV.U32 R183, RZ, RZ, R182 ;  /* 0x000000ffffb77224 */ /* 0x000fc400078e00b6 */
[----:B------:R-:W-:Y:S02]  /*7030*/  IMAD.MOV.U32 R182, RZ, RZ, R181 ;  /* 0x000000ffffb67224 */ /* 0x000fe400078e00b5 */
[----:B------:R-:W-:Y:S02]  /*7040*/  IMAD.MOV.U32 R181, RZ, RZ, R180 ;  /* 0x000000ffffb57224 */ /* 0x000fe400078e00b4 */
[----:B------:R-:W-:Y:S02]  /*7050*/  IMAD.MOV.U32 R180, RZ, RZ, R142 ;  /* 0x000000ffffb47224 */ /* 0x000fe400078e008e */
        /* <DEDUP_REMOVED lines=23> */
[----:B------:R-:W-:Y:S01]  /*71d0*/  IMAD.MOV.U32 R149, RZ, RZ, R148 ;  /* 0x000000ffff957224 */ /* 0x000fe200078e0094 */
[----:B------:R2:W5:Y:S01]  /*71e0*/  LDL.LU R235, [R1+0x90] ;  /* 0x0000900001eb7983 */ /* 0x0005620000300800 */
[----:B------:R-:W-:Y:S02]  /*71f0*/  FFMA.FTZ R6, R234, c[0x0][0x2d0], -R4 ;  /* 0x0000b400ea067a23 */ /* 0x000fe40000010804 */
[----:B------:R-:W-:Y:S01]  /*7200*/  IMAD.MOV.U32 R148, RZ, RZ, R154 ;  /* 0x000000ffff947224 */ /* 0x000fe200078e009a */
[----:B------:R2:W5:Y:S01]  /*7210*/  LDL.LU R234, [R1+0x8c] ;  /* 0x00008c0001ea7983 */ /* 0x0005620000300800 */
[----:B------:R-:W-:-:S03]  /*7220*/  IMAD.MOV.U32 R154, RZ, RZ, R152 ;  /* 0x000000ffff9a7224 */ /* 0x000fc600078e0098 */
[----:B------:R-:W2:Y:S01]  /*7230*/  LDL R152, [R1+0x58] ;  /* 0x0000580001987983 */ /* 0x000ea20000100800 */
[----:B------:R-:W-:Y:S02]  /*7240*/  FFMA.FTZ R35, R178, c[0x0][0x2d0], -R4 ;  /* 0x0000b400b2237a23 */ /* 0x000fe40000010804 */
        /* <DEDUP_REMOVED lines=14> */
[----:B------:R-:W-:Y:S01]  /*7330*/  IMAD.MOV.U32 R182, RZ, RZ, R181 ;  /* 0x000000ffffb67224 */ /* 0x000fe200078e00b5 */
[----:B------:R1:W-:Y:S01]  /*7340*/  MUFU.EX2 R105, R5 ;  /* 0x0000000500697308 */ /* 0x0003e20000000800 */
[----:B------:R-:W-:Y:S02]  /*7350*/  FFMA.FTZ R34, R233, c[0x0][0x2d0], -R4 ;  /* 0x0000b400e9227a23 */ /* 0x000fe40000010804 */
[----:B------:R-:W-:Y:S01]  /*7360*/  IMAD.MOV.U32 R154, RZ, RZ, R68 ;  /* 0x000000ffff9a7224 */ /* 0x000fe200078e0044 */
[----:B------:R2:W5:Y:S01]  /*7370*/  LDL.LU R233, [R1+0x88] ;  /* 0x0000880001e97983 */ /* 0x0005620000300800 */
[----:B------:R-:W-:-:S02]  /*7380*/  IMAD.MOV.U32 R181, RZ, RZ, R180 ;  /* 0x000000ffffb57224 */ /* 0x000fc400078e00b4 */
[----:B------:R-:W-:Y:S02]  /*7390*/  FFMA.FTZ R68, R232, c[0x0][0x2d0], -R4 ;  /* 0x0000b400e8447a23 */ /* 0x000fe40000010804 */
[----:B------:R-:W-:Y:S01]  /*73a0*/  IMAD.MOV.U32 R180, RZ, RZ, R142 ;  /* 0x000000ffffb47224 */ /* 0x000fe200078e008e */
[----:B------:R2:W5:Y:S01]  /*73b0*/  LDL.LU R232, [R1+0x84] ;  /* 0x0000840001e87983 */ /* 0x0005620000300800 */
[----:B------:R-:W-:Y:S02]  /*73c0*/  IMAD.MOV.U32 R142, RZ, RZ, R138 ;  /* 0x000000ffff8e7224 */ /* 0x000fe400078e008a */
[----:B------:R-:W-:Y:S02]  /*73d0*/  FFMA.FTZ R92, R230, c[0x0][0x2d0], -R4 ;  /* 0x0000b400e65c7a23 */ /* 0x000fe40000010804 */
[----:B------:R-:W-:Y:S02]  /*73e0*/  IMAD.MOV.U32 R138, RZ, RZ, R135 ;  /* 0x000000ffff8a7224 */ /* 0x000fe400078e0087 */
[----:B-1----:R-:W-:-:S02]  /*73f0*/  FFMA.FTZ R5, R231, c[0x0][0x2d0], -R3 ;  /* 0x0000b400e7057a23 */ /* 0x002fc40000010803 */
[----:B------:R1:W5:Y:S01]  /*7400*/  LDL.LU R231, [R1+0x80] ;  /* 0x0000800001e77983 */ /* 0x0003620000300800 */
[----:B------:R-:W-:Y:S02]  /*7410*/  FFMA.FTZ R103, R229, c[0x0][0x2d0], -R4 ;  /* 0x0000b400e5677a23 */ /* 0x000fe40000010804 */
[----:B------:R-:W-:Y:S01]  /*7420*/  IMAD.MOV.U32 R135, RZ, RZ, R146 ;  /* 0x000000ffff877224 */ /* 0x000fe200078e0092 */
[----:B------:R1:W5:Y:S01]  /*7430*/  LDL.LU R230, [R1+0x7c] ;  /* 0x00007c0001e67983 */ /* 0x0003620000300800 */
[----:B------:R-:W-:Y:S02]  /*7440*/  FFMA.FTZ R107, R226, c[0x0][0x2d0], -R4 ;  /* 0x0000b400e26b7a23 */ /* 0x000fe40000010804 */
[----:B------:R-:W-:Y:S01]  /*7450*/  IMAD.MOV.U32 R146, RZ, RZ, R149 ;  /* 0x000000ffff927224 */ /* 0x000fe200078e0095 */
[----:B------:R1:W5:Y:S01]  /*7460*/  LDL.LU R229, [R1+0x78] ;  /* 0x0000780001e57983 */ /* 0x0003620000300800 */
[----:B------:R-:W-:-:S03]  /*7470*/  IMAD.MOV.U32 R149, RZ, RZ, R154 ;  /* 0x000000ffff957224 */ /* 0x000fc600078e009a */
[----:B------:R1:W5:Y:S04]  /*7480*/  LDL.LU R226, [R1+0x74] ;  /* 0x0000740001e27983 */ /* 0x0003680000300800 */
[----:B------:R-:W2:Y:S01]  /*7490*/  LDL R154, [R1+0x20] ;  /* 0x00002000019a7983 */ /* 0x000ea20000100800 */
[----:B------:R-:W-:Y:S01]  /*74a0*/  HMMA.16816.F32.BF16 R88, R8, R26, R28 ;  /* 0x0000001a0858723c */ /* 0x000fe2000004181c */
[----:B------:R-:W-:Y:S02]  /*74b0*/  FFMA.FTZ R4, R179, c[0x0][0x2d0], -R2 ;  /* 0x0000b400b3047a23 */ /* 0x000fe40000010802 */
[----:B------:R-:W1:Y:S01]  /*74c0*/  LDSM.16.MT88.4 R8, [R227+0x2800] ;  /* 0x00280000e308783b */ /* 0x000e620000004200 */
[----:B------:R-:W-:Y:S02]  /*74d0*/  IMAD.MOV.U32 R179, RZ, RZ, R178 ;  /* 0x000000ffffb37224 */ /* 0x000fe400078e00b2 */
[----:B------:R-:W-:-:S02]  /*74e0*/  FFMA.FTZ R33, R174, c[0x0][0x2d0], -R0 ;  /* 0x0000b400ae217a23 */ /* 0x000fc40000010800 */
[--C-:B------:R-:W-:Y:S02]  /*74f0*/  FFMA.FTZ R32, R173, c[0x0][0x2d0], -R0.reuse ;  /* 0x0000b400ad207a23 */ /* 0x100fe40000010800 */
[--C-:B------:R-:W-:Y:S02]  /*7500*/  FFMA.FTZ R25, R172, c[0x0][0x2d0], -R0.reuse ;  /* 0x0000b400ac197a23 */ /* 0x100fe40000010800 */
[----:B------:R-:W-:Y:S02]  /*7510*/  IMAD.MOV.U32 R178, RZ, RZ, R177 ;  /* 0x000000ffffb27224 */ /* 0x000fe400078e00b1 */
[--C-:B------:R-:W-:Y:S02]  /*7520*/  FFMA.FTZ R24, R167, c[0x0][0x2d0], -R0.reuse ;  /* 0x0000b400a7187a23 */ /* 0x100fe40000010800 */
[--C-:B------:R-:W-:Y:S02]  /*7530*/  FFMA.FTZ R108, R165, c[0x0][0x2d0], -R0.reuse ;  /* 0x0000b400a56c7a23 */ /* 0x100fe40000010800 */
[----:B------:R-:W-:-:S02]  /*7540*/  FFMA.FTZ R109, R164, c[0x0][0x2d0], -R0 ;  /* 0x0000b400a46d7a23 */ /* 0x000fc40000010800 */
[--C-:B------:R-:W-:Y:S02]  /*7550*/  FFMA.FTZ R110, R163, c[0x0][0x2d0], -R0.reuse ;  /* 0x0000b400a36e7a23 */ /* 0x100fe40000010800 */
[----:B------:R-:W-:Y:S02]  /*7560*/  FFMA.FTZ R111, R162, c[0x0][0x2d0], -R0 ;  /* 0x0000b400a26f7a23 */ /* 0x000fe40000010800 */
[--C-:B------:R-:W-:Y:S02]  /*7570*/  FFMA.FTZ R31, R145, c[0x0][0x2d0], -R3.reuse ;  /* 0x0000b400911f7a23 */ /* 0x100fe40000010803 */
[----:B------:R-:W-:Y:S01]  /*7580*/  FFMA.FTZ R30, R183, c[0x0][0x2d0], -R3 ;  /* 0x0000b400b71e7a23 */ /* 0x000fe20000010803 */
[----:B------:R-:W-:Y:S01]  /*7590*/  MUFU.EX2 R106, R5 ;  /* 0x00000005006a7308 */ /* 0x000fe20000000800 */
[----:B------:R-:W-:Y:S01]  /*75a0*/  IMAD.MOV.U32 R177, RZ, RZ, R138 ;  /* 0x000000ffffb17224 */ /* 0x000fe200078e008a */
[----:B------:R-:W-:Y:S01]  /*75b0*/  LDSM.16.MT88.4 R164, [R225+0x3000] ;  /* 0x00300000e1a4783b */ /* 0x000fe20000004200 */
[----:B------:R-:W-:-:S02]  /*75c0*/  FFMA.FTZ R0, R179, c[0x0][0x2d0], -R2 ;  /* 0x0000b400b3007a23 */ /* 0x000fc40000010802 */
[----:B------:R-:W-:Y:S02]  /*75d0*/  IMAD.MOV.U32 R138, RZ, RZ, R135 ;  /* 0x000000ffff8a7224 */ /* 0x000fe400078e0087 */
[----:B------:R-:W-:Y:S01]  /*75e0*/  IMAD.MOV.U32 R135, RZ, RZ, R146 ;  /* 0x000000ffff877224 */ /* 0x000fe200078e0092 */
[----:B------:R1:W-:Y:S01]  /*75f0*/  MUFU.EX2 R93, R0 ;  /* 0x00000000005d7308 */ /* 0x0003e20000000800 */
[--C-:B------:R-:W-:Y:S02]  /*7600*/  FFMA.FTZ R26, R178, c[0x0][0x2d0], -R3.reuse ;  /* 0x0000b400b21a7a23 */ /* 0x100fe40000010803 */
[----:B------:R-:W-:Y:S02]  /*7610*/  FFMA.FTZ R27, R177, c[0x0][0x2d0], -R3 ;  /* 0x0000b400b11b7a23 */ /* 0x000fe40000010803 */
[----:B------:R-:W-:Y:S02]  /*7620*/  IMAD.MOV.U32 R146, RZ, RZ, R147 ;  /* 0x000000ffff927224 */ /* 0x000fe400078e0093 */
[----:B------:R-:W-:-:S02]  /*7630*/  FFMA.FTZ R3, R181, c[0x0][0x2d0], -R2 ;  /* 0x0000b400b5037a23 */ /* 0x000fc40000010802 */
[----:B------:R-:W-:Y:S02]  /*7640*/  IMAD.MOV.U32 R147, RZ, RZ, R160 ;  /* 0x000000ffff937224 */ /* 0x000fe400078e00a0 */
[----:B------:R-:W-:Y:S01]  /*7650*/  IMAD.MOV.U32 R160, RZ, RZ, R159 ;  /* 0x000000ffffa07224 */ /* 0x000fe200078e009f */
[----:B------:R-:W3:Y:S01]  /*7660*/  MUFU.EX2 R100, R4 ;  /* 0x0000000400647308 */ /* 0x000ee20000000800 */
[----:B------:R-:W-:Y:S02]  /*7670*/  IMAD.MOV.U32 R159, RZ, RZ, R158 ;  /* 0x000000ffff9f7224 */ /* 0x000fe400078e009e */
[----:B-1----:R-:W-:Y:S02]  /*7680*/  FFMA.FTZ R0, R182, c[0x0][0x2d0], -R2 ;  /* 0x0000b400b6007a23 */ /* 0x002fe40000010802 */
[----:B------:R-:W-:-:S03]  /*7690*/  IMAD.MOV.U32 R158, RZ, RZ, R119 ;  /* 0x000000ffff9e7224 */ /* 0x000fc600078e0077 */
[----:B------:R-:W-:Y:S01]  /*76a0*/  MUFU.EX2 R94, R0 ;  /* 0x00000000005e7308 */ /* 0x000fe20000000800 */
[----:B------:R-:W-:Y:S01]  /*76b0*/  FFMA.FTZ R36, R138, c[0x0][0x2d0], -R2 ;  /* 0x0000b4008a247a23 */ /* 0x000fe20000010802 */
[----:B------:R1:W5:Y:S01]  /*76c0*/  LDL.LU R119, [R1+0x70] ;  /* 0x0000700001777983 */ /* 0x0003620000300800 */
[----:B------:R-:W-:-:S05]  /*76d0*/  IMAD.MOV.U32 R138, RZ, RZ, R160 ;  /* 0x000000ffff8a7224 */ /* 0x000fca00078e00a0 */
[----:B------:R1:W1:Y:S01]  /*76e0*/  MUFU.EX2 R95, R3 ;  /* 0x00000003005f7308 */ /* 0x0002620000000800 */
[----:B------:R-:W-:Y:S02]  /*76f0*/  IMAD.MOV.U32 R160, RZ, RZ, R158 ;  /* 0x000000ffffa07224 */ /* 0x000fe400078e009e */
[--C-:B------:R-:W-:Y:S02]  /*7700*/  FFMA.FTZ R28, R142, c[0x0][0x2d0], -R2.reuse ;  /* 0x0000b4008e1c7a23 */ /* 0x100fe40000010802 */
[----:B------:R-:W-:Y:S02]  /*7710*/  FFMA.FTZ R37, R135, c[0x0][0x2d0], -R2 ;  /* 0x0000b40087257a23 */ /* 0x000fe40000010802 */
[----:B------:R-:W-:Y:S02]  /*7720*/  IMAD.MOV.U32 R158, RZ, RZ, R144 ;  /* 0x000000ffff9e7224 */ /* 0x000fe400078e0090 */
[----:B------:R-:W-:Y:S02]  /*7730*/  IMAD.MOV.U32 R142, RZ, RZ, R159 ;  /* 0x000000ffff8e7224 */ /* 0x000fe400078e009f */
[----:B------:R-:W-:-:S02]  /*7740*/  IMAD.MOV.U32 R144, RZ, RZ, R143 ;  /* 0x000000ffff907224 */ /* 0x000fc400078e008f */
[----:B------:R-:W-:Y:S02]  /*7750*/  IMAD.MOV.U32 R135, RZ, RZ, R141 ;  /* 0x000000ffff877224 */ /* 0x000fe400078e008d */
[----:B------:R-:W-:Y:S02]  /*7760*/  IMAD.MOV.U32 R159, RZ, RZ, R157 ;  /* 0x000000ffff9f7224 */ /* 0x000fe400078e009d */
[----:B------:R-:W-:Y:S02]  /*7770*/  IMAD.MOV.U32 R141, RZ, RZ, R74 ;  /* 0x000000ffff8d7224 */ /* 0x000fe400078e004a */
[----:B------:R-:W-:Y:S01]  /*7780*/  IMAD.MOV.U32 R143, RZ, RZ, R69 ;  /* 0x000000ffff8f7224 */ /* 0x000fe200078e0045 */
[----:B------:R-:W-:Y:S01]  /*7790*/  MUFU.EX2 R74, R35 ;  /* 0x00000023004a7308 */ /* 0x000fe20000000800 */
[----:B------:R-:W-:-:S07]  /*77a0*/  IMAD.MOV.U32 R157, RZ, RZ, R75 ;  /* 0x000000ffff9d7224 */ /* 0x000fce00078e004b */
[----:B------:R-:W-:Y:S01]  /*77b0*/  MUFU.EX2 R69, R34 ;  /* 0x0000002200457308 */ /* 0x000fe20000000800 */
[----:B-1----:R-:W-:-:S07]  /*77c0*/  FADD.FTZ R3, R161, R7 ;  /* 0x00000007a1037221 */ /* 0x002fce0000010000 */
[----:B------:R1:W1:Y:S01]  /*77d0*/  MUFU.EX2 R75, R6 ;  /* 0x00000006004b7308 */ /* 0x0002620000000800 */
[----:B----4-:R-:W-:-:S07]  /*77e0*/  F2FP.BF16.PACK_AB R4, R104, R102 ;  /* 0x000000666804723e */ /* 0x010fce00000010ff */
[----:B------:R-:W-:Y:S01]  /*77f0*/  MUFU.EX2 R39, R33 ;  /* 0x0000002100277308 */ /* 0x000fe20000000800 */
[----:B---3--:R-:W-:-:S07]  /*7800*/  F2FP.BF16.PACK_AB R5, R93, R100 ;  /* 0x000000645d05723e */ /* 0x008fce00000010ff */
[----:B------:R-:W3:Y:S01]  /*7810*/  MUFU.EX2 R38, R32 ;  /* 0x0000002000267308 */ /* 0x000ee20000000800 */
[----:B-1----:R-:W-:-:S07]  /*7820*/  F2FP.BF16.PACK_AB R6, R106, R105 ;  /* 0x000000696a06723e */ /* 0x002fce00000010ff */
[----:B------:R1:W-:Y:S01]  /*7830*/  MUFU.EX2 R35, R25 ;  /* 0x0000001900237308 */ /* 0x0003e20000000800 */
[----:B------:R-:W-:-:S07]  /*7840*/  F2FP.BF16.PACK_AB R7, R95, R94 ;  /* 0x0000005e5f07723e */ /* 0x000fce00000010ff */
[----:B------:R4:W3:Y:S01]  /*7850*/  MUFU.EX2 R34, R24 ;  /* 0x0000001800227308 */ /* 0x0008e20000000800 */
[----:B------:R-:W-:Y:S02]  /*7860*/  FADD.FTZ R0, R242, R221 ;  /* 0x000000ddf2007221 */ /* 0x000fe40000010000 */
[----:B------:R-:W-:Y:S01]  /*7870*/  FFMA.FTZ R29, R180, c[0x0][0x2d0], -R2 ;  /* 0x0000b400b41d7a23 */ /* 0x000fe20000010802 */
[----:B------:R-:W-:Y:S01]  /*7880*/  HMMA.16816.F32.BF16 R76, R4, R20, R128 ;  /* 0x00000014044c723c */ /* 0x000fe20000041880 */
[----:B------:R-:W-:Y:S02]  /*7890*/  FADD.FTZ R2, R213, R0 ;  /* 0x00000000d5027221 */ /* 0x000fe40000010000 */
[----:B------:R-:W-:Y:S02]  /*78a0*/  FADD.FTZ R0, R175, R3 ;  /* 0x00000003af007221 */ /* 0x000fe40000010000 */
[----:B-1----:R-:W-:-:S03]  /*78b0*/  FADD.FTZ R25, R138, R142 ;  /* 0x0000008e8a197221 */ /* 0x002fc60000010000 */
[----:B------:R-:W-:Y:S01]  /*78c0*/  HMMA.16816.F32.BF16 R128, R4, R22, R124 ;  /* 0x000000160480723c */ /* 0x000fe2000004187c */
[----:B------:R-:W-:Y:S02]  /*78d0*/  IMAD.MOV.U32 R182, RZ, RZ, R133 ;  /* 0x000000ffffb67224 */ /* 0x000fe400078e0085 */
[----:B------:R-:W-:-:S05]  /*78e0*/  FADD.FTZ R2, R214, R2 ;  /* 0x00000002d6027221 */ /* 0x000fca0000010000 */
[----:B------:R-:W-:Y:S01]  /*78f0*/  HMMA.16816.F32.BF16 R120, R4, R16, R120 ;  /* 0x000000100478723c */ /* 0x000fe20000041878 */
[----:B----4-:R-:W-:Y:S02]  /*7900*/  FADD.FTZ R24, R249, R244 ;  /* 0x000000f4f9187221 */ /* 0x010fe40000010000 */
[----:B------:R-:W-:-:S05]  /*7910*/  FADD.FTZ R25, R135, R25 ;  /* 0x0000001987197221 */ /* 0x000fca0000010000 */
[----:B------:R-:W-:Y:S01]  /*7920*/  HMMA.16816.F32.BF16 R112, R4, R18, R112 ;  /* 0x000000120470723c */ /* 0x000fe20000041870 */
[----:B------:R-:W-:-:S07]  /*7930*/  IMAD.MOV.U32 R145, RZ, RZ, R151 ;  /* 0x000000ffff917224 */ /* 0x000fce00078e0097 */
[----:B------:R-:W-:Y:S01]  /*7940*/  HMMA.16816.F32.BF16 R96, R4, R12, R96 ;  /* 0x0000000c0460723c */ /* 0x000fe20000041860 */
[----:B------:R-:W-:-:S07]  /*7950*/  IMAD.MOV.U32 R142, RZ, RZ, R148 ;  /* 0x000000ffff8e7224 */ /* 0x000fce00078e0094 */
[----:B------:R-:W-:Y:S01]  /*7960*/  HMMA.16816.F32.BF16 R84, R4, R14, R84 ;  /* 0x0000000e0454723c */ /* 0x000fe20000041854 */
[----:B------:R-:W-:-:S07]  /*7970*/  FADD.FTZ R0, R176, R0 ;  /* 0x00000000b0007221 */ /* 0x000fce0000010000 */
[----:B------:R-:W-:Y:S01]  /*7980*/  HMMA.16816.F32.BF16 R80, R4, R8, R80 ;  /* 0x000000080450723c */ /* 0x000fe20000041850 */
[----:B------:R-:W-:-:S07]  /*7990*/  FADD.FTZ R2, R182, R2 ;  /* 0x00000002b6027221 */ /* 0x000fce0000010000 */
[----:B------:R-:W-:Y:S07]  /*79a0*/  HMMA.16816.F32.BF16 R52, R4, R10, R52 ;  /* 0x0000000a0434723c */ /* 0x000fee0000041834 */
[----:B------:R-:W-:Y:S02]  /*79b0*/  F2FP.BF16.PACK_AB R4, R75, R101 ;  /* 0x000000654b04723e */ /* 0x000fe400000010ff */
[----:B---3--:R-:W-:Y:S02]  /*79c0*/  F2FP.BF16.PACK_AB R5, R38, R39 ;  /* 0x000000272605723e */ /* 0x008fe400000010ff */
[----:B------:R-:W-:-:S02]  /*79d0*/  F2FP.BF16.PACK_AB R6, R69, R74 ;  /* 0x0000004a4506723e */ /* 0x000fc400000010ff */
[----:B------:R-:W-:Y:S01]  /*79e0*/  F2FP.BF16.PACK_AB R7, R34, R35 ;  /* 0x000000232207723e */ /* 0x000fe200000010ff */
[----:B------:R-:W-:Y:S02]  /*79f0*/  IMAD.MOV.U32 R183, RZ, RZ, R150 ;  /* 0x000000ffffb77224 */ /* 0x000fe400078e0096 */
[----:B------:R-:W-:Y:S02]  /*7a00*/  IMAD.MOV.U32 R181, RZ, RZ, R132 ;  /* 0x000000ffffb57224 */ /* 0x000fe400078e0084 */
[----:B------:R-:W-:Y:S02]  /*7a10*/  FADD.FTZ R3, R246, R24 ;  /* 0x00000018f6037221 */ /* 0x000fe40000010000 */
[----:B------:R-:W-:Y:S01]  /*7a20*/  HMMA.16816.F32.BF16 R168, R4, R8, R168 ;  /* 0x0000000804a8723c */ /* 0x000fe200000418a8 */
[----:B------:R-:W-:Y:S02]  /*7a30*/  FADD.FTZ R0, R217, R0 ;  /* 0x00000000d9007221 */ /* 0x000fe40000010000 */
[----:B------:R-:W-:-:S02]  /*7a40*/  FADD.FTZ R2, R142, R2 ;  /* 0x000000028e027221 */ /* 0x000fc40000010000 */
[----:B------:R-:W-:Y:S02]  /*7a50*/  IMAD.MOV.U32 R242, RZ, RZ, R147 ;  /* 0x000000fffff27224 */ /* 0x000fe400078e0093 */
[----:B------:R-:W-:Y:S02]  /*7a60*/  FADD.FTZ R8, R145, R25 ;  /* 0x0000001991087221 */ /* 0x000fe40000010000 */
[----:B------:R-:W-:Y:S02]  /*7a70*/  IMAD.MOV.U32 R180, RZ, RZ, R134 ;  /* 0x000000ffffb47224 */ /* 0x000fe400078e0086 */
[----:B------:R-:W-:Y:S02]  /*7a80*/  FADD.FTZ R3, R183, R3 ;  /* 0x00000003b7037221 */ /* 0x000fe40000010000 */
[----:B------:R-:W-:Y:S01]  /*7a90*/  IMAD.MOV.U32 R221, RZ, RZ, R160 ;  /* 0x000000ffffdd7224 */ /* 0x000fe200078e00a0 */
[----:B------:R-:W-:Y:S01]  /*7aa0*/  HMMA.16816.F32.BF16 R48, R4, R16, R48 ;  /* 0x000000100430723c */ /* 0x000fe20000041830 */
[----:B------:R-:W-:-:S02]  /*7ab0*/  FADD.FTZ R8, R181, R8 ;  /* 0x00000008b5087221 */ /* 0x000fc40000010000 */
[----:B------:R-:W-:-:S05]  /*7ac0*/  IMAD.MOV.U32 R244, RZ, RZ, R146 ;  /* 0x000000fffff47224 */ /* 0x000fca00078e0092 */
[----:B------:R-:W-:Y:S01]  /*7ad0*/  HMMA.16816.F32.BF16 R44, R4, R18, R44 ;  /* 0x00000012042c723c */ /* 0x000fe2000004182c */
[----:B------:R-:W-:-:S07]  /*7ae0*/  IMAD.MOV.U32 R181, RZ, RZ, R143 ;  /* 0x000000ffffb57224 */ /* 0x000fce00078e008f */
[----:B------:R-:W-:Y:S01]  /*7af0*/  HMMA.16816.F32.BF16 R64, R4, R20, R64 ;  /* 0x000000140440723c */ /* 0x000fe20000041840 */
[----:B------:R-:W-:-:S07]  /*7b00*/  FADD.FTZ R0, R216, R0 ;  /* 0x00000000d8007221 */ /* 0x000fce0000010000 */
[----:B------:R-:W-:Y:S01]  /*7b10*/  HMMA.16816.F32.BF16 R60, R4, R22, R60 ;  /* 0x00000016043c723c */ /* 0x000fe2000004183c */
[----:B------:R-:W-:-:S07]  /*7b20*/  FADD.FTZ R2, R242, R2 ;  /* 0x00000002f2027221 */ /* 0x000fce0000010000 */
[----:B------:R-:W-:Y:S01]  /*7b30*/  HMMA.16816.F32.BF16 R40, R4, R12, R40 ;  /* 0x0000000c0428723c */ /* 0x000fe20000041828 */
[----:B------:R-:W-:-:S07]  /*7b40*/  FADD.FTZ R3, R180, R3 ;  /* 0x00000003b4037221 */ /* 0x000fce0000010000 */
[C---:B------:R-:W-:Y:S01]  /*7b50*/  HMMA.16816.F32.BF16 R56, R4.reuse, R14, R56 ;  /* 0x0000000e0438723c */ /* 0x040fe20000041838 */
[----:B------:R-:W-:Y:S02]  /*7b60*/  IMAD.MOV.U32 R180, RZ, RZ, R141 ;  /* 0x000000ffffb47224 */ /* 0x000fe400078e008d */
[----:B------:R-:W-:Y:S02]  /*7b70*/  IMAD.MOV.U32 R182, RZ, RZ, R144 ;  /* 0x000000ffffb67224 */ /* 0x000fe400078e0090 */
[----:B------:R-:W-:Y:S02]  /*7b80*/  IMAD.MOV.U32 R138, RZ, RZ, R149 ;  /* 0x000000ffff8a7224 */ /* 0x000fe400078e0095 */
[----:B------:R-:W-:Y:S01]  /*7b90*/  IMAD.MOV.U32 R155, RZ, RZ, R159 ;  /* 0x000000ffff9b7224 */ /* 0x000fe200078e009f */
[----:B------:R-:W-:Y:S01]  /*7ba0*/  HMMA.16816.F32.BF16 R16, R4, R10, R88 ;  /* 0x0000000a0410723c */ /* 0x000fe20000041858 */
[----:B------:R-:W-:Y:S02]  /*7bb0*/  FADD.FTZ R0, R221, R0 ;  /* 0x00000000dd007221 */ /* 0x000fe40000010000 */
[----:B------:R-:W-:-:S02]  /*7bc0*/  IMAD.MOV.U32 R153, RZ, RZ, R158 ;  /* 0x000000ffff997224 */ /* 0x000fc400078e009e */
[----:B------:R-:W-:Y:S02]  /*7bd0*/  IMAD.MOV.U32 R213, RZ, RZ, R137 ;  /* 0x000000ffffd57224 */ /* 0x000fe400078e0089 */
[----:B------:R-:W-:Y:S01]  /*7be0*/  IMAD.MOV.U32 R249, RZ, RZ, R139 ;  /* 0x000000fffff97224 */ /* 0x000fe200078e008b */
[----:B------:R-:W-:Y:S01]  /*7bf0*/  MUFU.EX2 R9, R108 ;  /* 0x0000006c00097308 */ /* 0x000fe20000000800 */
[----:B------:R-:W-:Y:S01]  /*7c00*/  FADD.FTZ R7, R181, R2 ;  /* 0x00000002b5077221 */ /* 0x000fe20000010000 */
[----:B------:R-:W1:Y:S01]  /*7c10*/  LDSM.16.MT88.4 R148, [R228+0x3000] ;  /* 0x00300000e494783b */ /* 0x000e620000004200 */
[----:B--2---:R-:W-:-:S03]  /*7c20*/  @P4 IMAD.HI.U32 R2, R152, c[0x0][0x2c8], RZ ;  /* 0x0000b20098024a27 */ /* 0x004fc600078e00ff */
[----:B------:R-:W2:Y:S01]  /*7c30*/  LDSM.16.MT88.4 R132, [R224+0x3000] ;  /* 0x00300000e084783b */ /* 0x000ea20000004200 */
[----:B------:R-:W-:Y:S02]  /*7c40*/  FADD.FTZ R6, R180, R0 ;  /* 0x00000000b4067221 */ /* 0x000fe40000010000 */
[----:B------:R-:W-:Y:S01]  /*7c50*/  IMAD.MOV.U32 R0, RZ, RZ, R152 ;  /* 0x000000ffff007224 */ /* 0x000fe200078e0098 */
[----:B------:R-:W-:Y:S01]  /*7c60*/  @P4 SHF.R.U32.HI R0, RZ, c[0x0][0x2cc], R2 ;  /* 0x0000b300ff004a19 */ /* 0x000fe20000011602 */
[----:B------:R-:W-:Y:S02]  /*7c70*/  FADD.FTZ R3, R244, R3 ;  /* 0x00000003f4037221 */ /* 0x000fe40000010000 */
[----:B------:R-:W-:Y:S01]  /*7c80*/  IMAD.MOV.U32 R183, RZ, RZ, R157 ;  /* 0x000000ffffb77224 */ /* 0x000fe200078e009d */
[----:B------:R-:W3:Y:S01]  /*7c90*/  MUFU.EX2 R22, R68 ;  /* 0x0000004400167308 */ /* 0x000ee20000000800 */
[----:B------:R-:W-:Y:S01]  /*7ca0*/  IMAD.MOV.U32 R2, RZ, RZ, c[0x0][0x168] ;  /* 0x00005a00ff027624 */ /* 0x000fe200078e00ff */
[----:B------:R-:W4:Y:S01]  /*7cb0*/  LDSM.16.MT88.4 R12, [R227+0x3000] ;  /* 0x00300000e30c783b */ /* 0x000f220000004200 */
[----:B------:R-:W-:-:S03]  /*7cc0*/  FADD.FTZ R5, R182, R3 ;  /* 0x00000003b6057221 */ /* 0x000fc60000010000 */
[----:B------:R-:W-:Y:S01]  /*7cd0*/  IADD3 R3, R0, c[0x0][0x1d0], -R2 ;  /* 0x0000740000037a10 */ /* 0x000fe20007ffe802 */
[----:B------:R-:W-:Y:S02]  /*7ce0*/  IMAD.MOV.U32 R2, RZ, RZ, RZ ;  /* 0x000000ffff027224 */ /* 0x000fe400078e00ff */
[----:B------:R-:W-:Y:S02]  /*7cf0*/  IMAD.MOV.U32 R174, RZ, RZ, R138 ;  /* 0x000000ffffae7224 */ /* 0x000fe400078e008a */
[----:B------:R-:W-:-:S04]  /*7d00*/  IMAD.HI R2, R3, -0x6db6db6d, R2 ;  /* 0x9249249303027827 */ /* 0x000fc800078e0202 */
[----:B------:R-:W-:Y:S01]  /*7d10*/  FADD.FTZ R4, R174, R8 ;  /* 0x00000008ae047221 */ /* 0x000fe20000010000 */
[----:B------:R-:W-:Y:S01]  /*7d20*/  SHF.R.U32.HI R0, RZ, 0x1f, R2 ;  /* 0x0000001fff007819 */ /* 0x000fe20000011602 */
[----:B------:R-:W-:Y:S02]  /*7d30*/  IMAD.MOV.U32 R214, RZ, RZ, R153 ;  /* 0x000000ffffd67224 */ /* 0x000fe400078e0099 */
[----:B------:R-:W-:Y:S02]  /*7d40*/  FADD.FTZ R4, R155, R4 ;  /* 0x000000049b047221 */ /* 0x000fe40000010000 */
[----:B------:R-:W-:Y:S01]  /*7d50*/  IMAD.MOV.U32 R246, RZ, RZ, R183 ;  /* 0x000000fffff67224 */ /* 0x000fe200078e00b7 */
[----:B------:R-:W-:Y:S01]  /*7d60*/  LEA.HI.SX32 R8, R2, R0, 0x1a ;  /* 0x0000000002087211 */ /* 0x000fe200078fd2ff */
        /* <DEDUP_REMOVED lines=10> */
[----:B------:R-:W-:Y:S02]  /*7e10*/  IMAD.MOV.U32 R244, RZ, RZ, R136 ;  /* 0x000000fffff47224 */ /* 0x000fe400078e0088 */
        /* <DEDUP_REMOVED lines=40> */
[----:B------:R-:W-:Y:S01]  /*80a0*/  FADD.FTZ R0, R101, R0 ;  /* 0x0000000065007221 */ /* 0x000fe20000010000 */
[----:B------:R-:W1:Y:S01]  /*80b0*/  MUFU.EX2 R33, R26 ;  /* 0x0000001a00217308 */ /* 0x000e620000000800 */
[----:B------:R-:W-:Y:S02]  /*80c0*/  FADD.FTZ R3, R39, R3 ;  /* 0x0000000327037221 */ /* 0x000fe40000010000 */
[----:B------:R-:W-:Y:S02]  /*80d0*/  FADD.FTZ R4, R102, R4 ;  /* 0x0000000466047221 */ /* 0x000fe40000010000 */
[----:B------:R-:W-:Y:S02]  /*80e0*/  FADD.FTZ R5, R100, R5 ;  /* 0x0000000564057221 */ /* 0x000fe40000010000 */
[----:B------:R-:W-:Y:S01]  /*80f0*/  FADD.FTZ R0, R75, R0 ;  /* 0x000000004b007221 */ /* 0x000fe20000010000 */
[----:B------:R-:W1:Y:S01]  /*8100*/  MUFU.EX2 R29, R29 ;  /* 0x0000001d001d7308 */ /* 0x000e620000000800 */
[----:B------:R-:W-:-:S02]  /*8110*/  FADD.FTZ R3, R38, R3 ;  /* 0x0000000326037221 */ /* 0x000fc40000010000 */
[----:B------:R-:W-:Y:S02]  /*8120*/  FADD.FTZ R4, R104, R4 ;  /* 0x0000000468047221 */ /* 0x000fe40000010000 */
[----:B------:R-:W-:-:S03]  /*8130*/  FADD.FTZ R5, R93, R5 ;  /* 0x000000055d057221 */ /* 0x000fc60000010000 */
[----:B------:R-:W1:Y:S01]  /*8140*/  MUFU.EX2 R10, R92 ;  /* 0x0000005c000a7308 */ /* 0x000e620000000800 */
[----:B------:R-:W-:Y:S02]  /*8150*/  FADD.FTZ R0, R74, R0 ;  /* 0x000000004a007221 */ /* 0x000fe40000010000 */
[----:B------:R-:W-:-:S05]  /*8160*/  FADD.FTZ R3, R35, R3 ;  /* 0x0000000323037221 */ /* 0x000fca0000010000 */
[----:B------:R-:W1:Y:S01]  /*8170*/  MUFU.EX2 R11, R109 ;  /* 0x0000006d000b7308 */ /* 0x000e620000000800 */
[----:B------:R-:W-:Y:S02]  /*8180*/  FADD.FTZ R4, R105, R4 ;  /* 0x0000000469047221 */ /* 0x000fe40000010000 */
[----:B------:R-:W-:-:S05]  /*8190*/  FADD.FTZ R5, R94, R5 ;  /* 0x000000055e057221 */ /* 0x000fca0000010000 */
[----:B------:R-:W1:Y:S01]  /*81a0*/  MUFU.EX2 R32, R27 ;  /* 0x0000001b00207308 */ /* 0x000e620000000800 */
[----:B------:R-:W-:-:S07]  /*81b0*/  FADD.FTZ R2, R69, R0 ;  /* 0x0000000045027221 */ /* 0x000fce0000010000 */
[----:B------:R-:W1:Y:S01]  /*81c0*/  MUFU.EX2 R28, R28 ;  /* 0x0000001c001c7308 */ /* 0x000e620000000800 */
[----:B------:R-:W-:-:S07]  /*81d0*/  FADD.FTZ R0, R34, R3 ;  /* 0x0000000322007221 */ /* 0x000fce0000010000 */
[----:B------:R-:W1:Y:S01]  /*81e0*/  MUFU.EX2 R20, R103 ;  /* 0x0000006700147308 */ /* 0x000e620000000800 */
[----:B------:R-:W-:-:S07]  /*81f0*/  FADD.FTZ R4, R106, R4 ;  /* 0x000000046a047221 */ /* 0x000fce0000010000 */
[----:B------:R-:W1:Y:S01]  /*8200*/  MUFU.EX2 R21, R110 ;  /* 0x0000006e00157308 */ /* 0x000e620000000800 */
[----:B------:R-:W-:-:S07]  /*8210*/  FADD.FTZ R5, R95, R5 ;  /* 0x000000055f057221 */ /* 0x000fce0000010000 */
[----:B------:R-:W2:Y:S01]  /*8220*/  MUFU.EX2 R31, R31 ;  /* 0x0000001f001f7308 */ /* 0x000ea20000000800 */
[----:B---3--:R-:W-:-:S07]  /*8230*/  FADD.FTZ R3, R22, R2 ;  /* 0x0000000216037221 */ /* 0x008fce0000010000 */
[----:B------:R-:W3:Y:S01]  /*8240*/  MUFU.EX2 R27, R36 ;  /* 0x00000024001b7308 */ /* 0x000ee20000000800 */
[----:B------:R-:W-:Y:S02]  /*8250*/  FADD.FTZ R2, R9, R0 ;  /* 0x0000000009027221 */ /* 0x000fe40000010000 */
[----:B-1----:R-:W-:-:S05]  /*8260*/  FADD.FTZ R0, R33, R4 ;  /* 0x0000000421007221 */ /* 0x002fca0000010000 */
[----:B------:R-:W1:Y:S01]  /*8270*/  MUFU.EX2 R23, R107 ;  /* 0x0000006b00177308 */ /* 0x000e620000000800 */
[----:B------:R-:W-:-:S07]  /*8280*/  FADD.FTZ R5, R29, R5 ;  /* 0x000000051d057221 */ /* 0x000fce0000010000 */
[----:B------:R-:W1:Y:S01]  /*8290*/  MUFU.EX2 R24, R111 ;  /* 0x0000006f00187308 */ /* 0x000e620000000800 */
[----:B------:R-:W-:-:S07]  /*82a0*/  FADD.FTZ R3, R10, R3 ;  /* 0x000000030a037221 */ /* 0x000fce0000010000 */
[----:B------:R-:W1:Y:S01]  /*82b0*/  MUFU.EX2 R26, R37 ;  /* 0x00000025001a7308 */ /* 0x000e620000000800 */
[----:B------:R-:W-:-:S07]  /*82c0*/  FADD.FTZ R2, R11, R2 ;  /* 0x000000020b027221 */ /* 0x000fce0000010000 */
[----:B------:R-:W1:Y:S01]  /*82d0*/  MUFU.EX2 R30, R30 ;  /* 0x0000001e001e7308 */ /* 0x000e620000000800 */
[----:B------:R-:W-:Y:S02]  /*82e0*/  FADD.FTZ R0, R32, R0 ;  /* 0x0000000020007221 */ /* 0x000fe40000010000 */
[----:B------:R-:W-:Y:S02]  /*82f0*/  IMAD.MOV.U32 R221, RZ, RZ, R154 ;  /* 0x000000ffffdd7224 */ /* 0x000fe400078e009a */
[----:B------:R-:W-:Y:S02]  /*8300*/  FADD.FTZ R5, R28, R5 ;  /* 0x000000051c057221 */ /* 0x000fe40000010000 */
[----:B------:R-:W-:Y:S02]  /*8310*/  FADD.FTZ R4, R20, R3 ;  /* 0x0000000314047221 */ /* 0x000fe40000010000 */
[----:B------:R-:W-:Y:S02]  /*8320*/  FADD.FTZ R3, R21, R2 ;  /* 0x0000000215037221 */ /* 0x000fe40000010000 */
[----:B--2---:R-:W-:Y:S01]  /*8330*/  FADD.FTZ R2, R31, R0 ;  /* 0x000000001f027221 */ /* 0x004fe20000010000 */
[----:B------:R-:W-:Y:S01]  /*8340*/  IMNMX R6, R221, R8, !PT ;  /* 0x00000008dd067217 */ /* 0x000fe20007800200 */
[----:B---3--:R-:W-:-:S02]  /*8350*/  FADD.FTZ R0, R27, R5 ;  /* 0x000000051b007221 */ /* 0x008fc40000010000 */
[----:B------:R-:W-:Y:S02]  /*8360*/  IMAD.MOV.U32 R138, RZ, RZ, R140 ;  /* 0x000000ffff8a7224 */ /* 0x000fe400078e008c */
[----:B-1----:R-:W-:Y:S02]  /*8370*/  FADD.FTZ R4, R23, R4 ;  /* 0x0000000417047221 */ /* 0x002fe40000010000 */
[----:B------:R-:W-:Y:S02]  /*8380*/  FADD.FTZ R3, R24, R3 ;  /* 0x0000000318037221 */ /* 0x000fe40000010000 */
[----:B------:R-:W-:Y:S01]  /*8390*/  FADD.FTZ R0, R26, R0 ;  /* 0x000000001a007221 */ /* 0x000fe20000010000 */
[----:B------:R1:W-:Y:S01]  /*83a0*/  STL [R1], R6 ;  /* 0x0000000601007387 */ /* 0x0003e20000100800 */
[----:B------:R-:W-:Y:S02]  /*83b0*/  FADD.FTZ R2, R30, R2 ;  /* 0x000000021e027221 */ /* 0x000fe40000010000 */
[----:B------:R-:W-:Y:S01]  /*83c0*/  IMAD.MOV.U32 R242, RZ, RZ, R138 ;  /* 0x000000fffff27224 */ /* 0x000fe200078e008a */
[----:B------:R1:W-:Y:S04]  /*83d0*/  STL [R1+0x10], R4 ;  /* 0x0000100401007387 */ /* 0x0003e80000100800 */
[----:B------:R1:W-:Y:S01]  /*83e0*/  STL [R1+0x14], R3 ;  /* 0x0000140301007387 */ /* 0x0003e20000100800 */
[----:B------:R-:W-:-:S03]  /*83f0*/  IADD3 R242, R242, -0x2, RZ ;  /* 0xfffffffef2f27810 */ /* 0x000fc60007ffe0ff */
[----:B------:R1:W-:Y:S04]  /*8400*/  STL [R1+0x1c], R0 ;  /* 0x00001c0001007387 */ /* 0x0003e80000100800 */
[----:B------:R1:W-:Y:S01]  /*8410*/  STL [R1+0x18], R2 ;  /* 0x0000180201007387 */ /* 0x0003e20000100800 */
[----:B------:R-:W-:Y:S02]  /*8420*/  ISETP.GE.AND P0, PT, R242, R6, PT ;  /* 0x00000006f200720c */ /* 0x000fe40003f06270 */
[----:B------:R-:W-:Y:S02]  /*8430*/  F2FP.BF16.PACK_AB R176, R32, R33 ;  /* 0x0000002120b0723e */ /* 0x000fe400000010ff */
[----:B------:R-:W-:Y:S02]  /*8440*/  F2FP.BF16.PACK_AB R177, R28, R29 ;  /* 0x0000001d1cb1723e */ /* 0x000fe400000010ff */
[----:B------:R-:W-:-:S02]  /*8450*/  F2FP.BF16.PACK_AB R178, R30, R31 ;  /* 0x0000001f1eb2723e */ /* 0x000fc400000010ff */
[----:B------:R-:W-:Y:S02]  /*8460*/  F2FP.BF16.PACK_AB R179, R26, R27 ;  /* 0x0000001b1ab3723e */ /* 0x000fe400000010ff */
[----:B------:R-:W-:Y:S02]  /*8470*/  F2FP.BF16.PACK_AB R180, R10, R22 ;  /* 0x000000160ab4723e */ /* 0x000fe400000010ff */
[----:B------:R-:W-:Y:S02]  /*8480*/  F2FP.BF16.PACK_AB R181, R11, R9 ;  /* 0x000000090bb5723e */ /* 0x000fe400000010ff */
[----:B------:R-:W-:Y:S02]  /*8490*/  F2FP.BF16.PACK_AB R182, R23, R20 ;  /* 0x0000001417b6723e */ /* 0x000fe400000010ff */
[----:B------:R-:W-:Y:S01]  /*84a0*/  F2FP.BF16.PACK_AB R183, R24, R21 ;  /* 0x0000001518b7723e */ /* 0x000fe200000010ff */
        /* <DEDUP_REMOVED lines=8> */
[----:B------:R-:W-:Y:S08]  /*8530*/  HMMA.16816.F32.BF16 R152, R180, R164, R40 ;  /* 0x000000a4b498723c */ /* 0x000ff00000041828 */
[----:B----4-:R-:W-:Y:S08]  /*8540*/  HMMA.16816.F32.BF16 R172, R176, R12, R80 ;  /* 0x0000000cb0ac723c */ /* 0x010ff00000041850 */
[C---:B------:R-:W-:Y:S08]  /*8550*/  HMMA.16816.F32.BF16 R132, R180.reuse, R134, R60 ;  /* 0x00000086b484723c */ /* 0x040ff0000004183c */
[C---:B------:R-:W-:Y:S08]  /*8560*/  HMMA.16816.F32.BF16 R148, R180.reuse, R150, R44 ;  /* 0x00000096b494723c */ /* 0x040ff0000004182c */
[C---:B------:R-:W-:Y:S08]  /*8570*/  HMMA.16816.F32.BF16 R164, R180.reuse, R166, R56 ;  /* 0x000000a6b4a4723c */ /* 0x040ff00000041838 */
[----:B------:R-:W-:Y:S08]  /*8580*/  HMMA.16816.F32.BF16 R168, R180, R12, R168 ;  /* 0x0000000cb4a8723c */ /* 0x000ff000000418a8 */
[-C--:B------:R-:W-:Y:S08]  /*8590*/  HMMA.16816.F32.BF16 R176, R176, R14.reuse, R52 ;  /* 0x0000000eb0b0723c */ /* 0x080ff00000041834 */
[----:B------:R-:W-:Y:S01]  /*85a0*/  HMMA.16816.F32.BF16 R180, R180, R14, R16 ;  /* 0x0000000eb4b4723c */ /* 0x000fe20000041810 */
[----:B------:R-:W-:Y:S07]  /*85b0*/  @!P0 BRA `(.L_x_1140) ;  /* 0x0000657000008947 */ /* 0x000fee0003800000 */
[----:B-1----:R-:W2:Y:S01]  /*85c0*/  LDL R221, [R1+0x8] ;  /* 0x0000080001dd7983 */ /* 0x002ea20000100800 */
[----:B------:R-:W-:Y:S01]  /*85d0*/  MOV R116, R72 ;  /* 0x0000004800747202 */ /* 0x000fe20000000f00 */
[----:B------:R-:W-:Y:S01]  /*85e0*/  IMAD.MOV.U32 R118, RZ, RZ, R70 ;  /* 0x000000ffff767224 */ /* 0x000fe200078e0046 */
[----:B------:R-:W-:Y:S01]  /*85f0*/  MOV R3, R73 ;  /* 0x0000004900037202 */ /* 0x000fe20000000f00 */
[----:B------:R-:W-:Y:S01]  /*8600*/  IMAD.MOV.U32 R204, RZ, RZ, R242 ;  /* 0x000000ffffcc7224 */ /* 0x000fe200078e00f2 */
[----:B------:R-:W-:Y:S01]  /*8610*/  MOV R117, R71 ;  /* 0x0000004700757202 */ /* 0x000fe20000000f00 */
[----:B--2---:R-:W-:-:S05]  /*8620*/  @P4 IMAD.HI.U32 R0, R221, c[0x0][0x2c8], RZ ;  /* 0x0000b200dd004a27 */ /* 0x004fca00078e00ff */
[----:B------:R-:W-:-:S05]  /*8630*/  @P4 SHF.R.U32.HI R0, RZ, c[0x0][0x2cc], R0 ;  /* 0x0000b300ff004a19 */ /* 0x000fca0000011600 */
[----:B------:R1:W-:Y:S02]  /*8640*/  @P4 STL [R1+0x4], R0 ;  /* 0x0000040001004387 */ /* 0x0003e40000100800 */
.L_x_1141:
[----:B------:R-:W-:Y:S04]  /*8650*/  DEPBAR.LE SB0, 0x0 ;  /* 0x000080000000791a */ /* 0x000fe80000000000 */
[----:B------:R-:W-:Y:S01]  /*8660*/  WARPSYNC 0xffffffff ;  /* 0xffffffff00007948 */ /* 0x000fe20003800000 */
[----:B------:R-:W-:Y:S08]  /*8670*/  BAR.SYNC.DEFER_BLOCKING 0x0 ;  /* 0x0000000000007b1d */ /* 0x000ff00000010000 */
[----:B-----5:R-:W-:Y:S08]  /*8680*/  LDSM.16.M88.4 R112, [R230] ;  /* 0x00000000e670783b */ /* 0x020ff00000000200 */
[----:B--2---:R-:W2:Y:S08]  /*8690*/  LDSM.16.M88.4 R16, [R119] ;  /* 0x000000007710783b */ /* 0x004eb00000000200 */
[----:B------:R-:W3:Y:S08]  /*86a0*/  LDSM.16.M88.4 R108, [R230+0x2000] ;  /* 0x00200000e66c783b */ /* 0x000ef00000000200 */
[----:B------:R-:W2:Y:S08]  /*86b0*/  LDSM.16.M88.4 R32, [R119+0x800] ;  /* 0x000800007720783b */ /* 0x000eb00000000200 */
[----:B------:R-:W1:Y:S08]  /*86c0*/  LDSM.16.M88.4 R48, [R119+0x1000] ;  /* 0x001000007730783b */ /* 0x000e700000000200 */
[----:B------:R-:W1:Y:S08]  /*86d0*/  LDSM.16.M88.4 R64, [R119+0x1800] ;  /* 0x001800007740783b */ /* 0x000e700000000200 */
[----:B------:R-:W4:Y:S04]  /*86e0*/  LDL R250, [R1+0x20] ;  /* 0x0000200001fa7983 */ /* 0x000f280000100800 */
[----:B------:R-:W1:Y:S08]  /*86f0*/  LDSM.16.M88.4 R80, [R119+0x2000] ;  /* 0x002000007750783b */ /* 0x000e700000000200 */
[----:B------:R-:W4:Y:S04]  /*8700*/  LDL R2, [R1+0x3c] ;  /* 0x00003c0001027983 */ /* 0x000f280000100800 */
[----:B------:R-:W4:Y:S06]  /*8710*/  LDL.64 R206, [R1+0x30] ;  /* 0x0000300001ce7983 */ /* 0x000f2c0000100a00 */
[----:B------:R-:W1:Y:S08]  /*8720*/  LDSM.16.M88.4 R96, [R119+0x2800] ;  /* 0x002800007760783b */ /* 0x000e700000000200 */
[----:B------:R-:W1:Y:S08]  /*8730*/  LDSM.16.M88.4 R184, [R119+0x3000] ;  /* 0x0030000077b8783b */ /* 0x000e700000000200 */
[----:B------:R-:W-:Y:S08]  /*8740*/  LDSM.16.M88.4 R188, [R233] ;  /* 0x00000000e9bc783b */ /* 0x000ff00000000200 */
[----:B------:R-:W1:Y:S08]  /*8750*/  LDSM.16.M88.4 R192, [R234] ;  /* 0x00000000eac0783b */ /* 0x000e700000000200 */
[----:B------:R-:W1:Y:S08]  /*8760*/  LDSM.16.M88.4 R196, [R233+0x2000] ;  /* 0x00200000e9c4783b */ /* 0x000e700000000200 */
[----:B------:R-:W1:Y:S08]  /*8770*/  LDSM.16.M88.4 R200, [R240] ;  /* 0x00000000f0c8783b */ /* 0x000e700000000200 */
[----:B------:R2:W-:Y:S04]  /*8780*/  STL [R1+0x70], R230 ;  /* 0x000070e601007387 */ /* 0x0005e80000100800 */
[----:B------:R3:W-:Y:S04]  /*8790*/  STL [R1+0x74], R119 ;  /* 0x0000747701007387 */ /* 0x0007e80000100800 */
[----:B------:R-:W-:Y:S04]  /*87a0*/  STL [R1+0x78], R234 ;  /* 0x000078ea01007387 */ /* 0x000fe80000100800 */
[----:B------:R-:W-:Y:S04]  /*87b0*/  STL [R1+0x7c], R233 ;  /* 0x00007ce901007387 */ /* 0x000fe80000100800 */
[----:B--2---:R-:W2:Y:S04]  /*87c0*/  LDL R230, [R1+0x4] ;  /* 0x0000040001e67983 */ /* 0x004ea80000100800 */
[----:B---3--:R-:W3:Y:S01]  /*87d0*/  LDL R119, [R1+0x40] ;  /* 0x0000400001777983 */ /* 0x008ee20000100800 */
        /* <DEDUP_REMOVED lines=26> */
[----:B----4-:R-:W-:Y:S06]  /*8980*/  ISETP.GT.AND P2, PT, R250, R204, PT ;  /* 0x000000ccfa00720c */ /* 0x010fec0003f44270 */
[-C--:B------:R-:W-:Y:S07]  /*8990*/  HMMA.16816.F32.BF16 R108, R108, R186.reuse, RZ ;  /* 0x000000ba6c6c723c */ /* 0x080fee00000418ff */
[----:B------:R-:W-:Y:S01]  /*89a0*/  @!P2 SHF.R.S32.HI R0, RZ, 0x1f, R204 ;  /* 0x0000001fff00a819 */ /* 0x000fe200000114cc */
[----:B------:R-:W-:Y:S01]  /*89b0*/  HMMA.16816.F32.BF16 R112, R112, R186, RZ ;  /* 0x000000ba7070723c */ /* 0x000fe200000418ff */
[----:B------:R-:W1:Y:S03]  /*89c0*/  LDSM.16.M88.4 R184, [R239] ;  /* 0x00000000efb8783b */ /* 0x000e660000000200 */
[----:B------:R-:W-:Y:S04]  /*89d0*/  @!P2 IMAD R0, R0, c[0x0][0x208], RZ ;  /* 0x000082000000aa24 */ /* 0x000fe800078e02ff */
[-C--:B------:R-:W-:Y:S05]  /*89e0*/  HMMA.16816.F32.BF16 R4, R188, R192.reuse, R4 ;  /* 0x000000c0bc04723c */ /* 0x080fea0000041804 */
[C---:B------:R-:W-:Y:S03]  /*89f0*/  @!P2 IMAD R0, R204.reuse, c[0x0][0x20c], R0 ;  /* 0x00008300cc00aa24 */ /* 0x040fe600078e0200 */
[C---:B------:R-:W-:Y:S08]  /*8a00*/  HMMA.16816.F32.BF16 R8, R196.reuse, R192, R8 ;  /* 0x000000c0c408723c */ /* 0x040ff00000041808 */
[-C--:B------:R-:W-:Y:S08]  /*8a10*/  HMMA.16816.F32.BF16 R12, R196, R194.reuse, R12 ;  /* 0x000000c2c40c723c */ /* 0x080ff0000004180c */
[C---:B------:R-:W-:Y:S01]  /*8a20*/  HMMA.16816.F32.BF16 R16, R188.reuse, R194, R16 ;  /* 0x000000c2bc10723c */ /* 0x040fe20000041810 */
[----:B------:R-:W4:Y:S07]  /*8a30*/  LDSM.16.M88.4 R192, [R238] ;  /* 0x00000000eec0783b */ /* 0x000f2e0000000200 */
[-C--:B------:R-:W-:Y:S08]  /*8a40*/  HMMA.16816.F32.BF16 R20, R188, R200.reuse, R20 ;  /* 0x000000c8bc14723c */ /* 0x080ff00000041814 */
[C---:B------:R-:W-:Y:S08]  /*8a50*/  HMMA.16816.F32.BF16 R24, R196.reuse, R200, R24 ;  /* 0x000000c8c418723c */ /* 0x040ff00000041818 */
[-C--:B------:R-:W-:Y:S08]  /*8a60*/  HMMA.16816.F32.BF16 R28, R196, R202.reuse, R28 ;  /* 0x000000cac41c723c */ /* 0x080ff0000004181c */
[C---:B------:R-:W-:Y:S01]  /*8a70*/  HMMA.16816.F32.BF16 R32, R188.reuse, R202, R32 ;  /* 0x000000cabc20723c */ /* 0x040fe20000041820 */
[----:B------:R-:W2:Y:S07]  /*8a80*/  LDSM.16.M88.4 R200, [R237] ;  /* 0x00000000edc8783b */ /* 0x000eae0000000200 */
[-C--:B-1----:R-:W-:Y:S08]  /*8a90*/  HMMA.16816.F32.BF16 R36, R188, R184.reuse, R36 ;  /* 0x000000b8bc24723c */ /* 0x082ff00000041824 */
[C---:B------:R-:W-:Y:S08]  /*8aa0*/  HMMA.16816.F32.BF16 R40, R196.reuse, R184, R40 ;  /* 0x000000b8c428723c */ /* 0x040ff00000041828 */
[-C--:B------:R-:W-:Y:S08]  /*8ab0*/  HMMA.16816.F32.BF16 R44, R196, R186.reuse, R44 ;  /* 0x000000bac42c723c */ /* 0x080ff0000004182c */
[C---:B------:R-:W-:Y:S01]  /*8ac0*/  HMMA.16816.F32.BF16 R48, R188.reuse, R186, R48 ;  /* 0x000000babc30723c */ /* 0x040fe20000041830 */
[----:B------:R-:W1:Y:S07]  /*8ad0*/  LDSM.16.M88.4 R184, [R236] ;  /* 0x00000000ecb8783b */ /* 0x000e6e0000000200 */
[-C--:B----4-:R-:W-:Y:S08]  /*8ae0*/  HMMA.16816.F32.BF16 R52, R188, R192.reuse, R52 ;  /* 0x000000c0bc34723c */ /* 0x090ff00000041834 */
[C---:B------:R-:W-:Y:S08]  /*8af0*/  HMMA.16816.F32.BF16 R56, R196.reuse, R192, R56 ;  /* 0x000000c0c438723c */ /* 0x040ff00000041838 */
[-C--:B------:R-:W-:Y:S08]  /*8b00*/  HMMA.16816.F32.BF16 R60, R196, R194.reuse, R60 ;  /* 0x000000c2c43c723c */ /* 0x080ff0000004183c */
[C---:B------:R-:W-:Y:S01]  /*8b10*/  HMMA.16816.F32.BF16 R64, R188.reuse, R194, R64 ;  /* 0x000000c2bc40723c */ /* 0x040fe20000041840 */
[----:B------:R-:W4:Y:S07]  /*8b20*/  LDSM.16.M88.4 R192, [R235] ;  /* 0x00000000ebc0783b */ /* 0x000f2e0000000200 */
[-C--:B--2---:R-:W-:Y:S08]  /*8b30*/  HMMA.16816.F32.BF16 R68, R188, R200.reuse, R68 ;  /* 0x000000c8bc44723c */ /* 0x084ff00000041844 */
[C---:B------:R-:W-:Y:S07]  /*8b40*/  HMMA.16816.F32.BF16 R72, R196.reuse, R200, R72 ;  /* 0x000000c8c448723c */ /* 0x040fee0000041848 */
[----:B------:R-:W-:Y:S01]  /*8b50*/  @!P2 MOV R201, R2 ;  /* 0x0000000200c9a202 */ /* 0x000fe20000000f00 */
[-C--:B------:R-:W-:Y:S04]  /*8b60*/  HMMA.16816.F32.BF16 R76, R196, R202.reuse, R76 ;  /* 0x000000cac44c723c */ /* 0x080fe8000004184c */
[----:B------:R-:W-:Y:S04]  /*8b70*/  @!P2 IMAD.MOV.U32 R200, RZ, RZ, R206 ;  /* 0x000000ffffc8a224 */ /* 0x000fe800078e00ce */
[C---:B------:R-:W-:Y:S07]  /*8b80*/  HMMA.16816.F32.BF16 R80, R188.reuse, R202, R80 ;  /* 0x000000cabc50723c */ /* 0x040fee0000041850 */
[----:B------:R-:W-:Y:S01]  /*8b90*/  @!P2 IMAD.WIDE.U32 R202, R204, c[0x0][0x208], RZ ;  /* 0x00008200cccaaa25 */ /* 0x000fe200078e00ff */
[-C--:B-1----:R-:W-:Y:S04]  /*8ba0*/  HMMA.16816.F32.BF16 R84, R188, R184.reuse, R84 ;  /* 0x000000b8bc54723c */ /* 0x082fe80000041854 */
[----:B------:R-:W-:Y:S02]  /*8bb0*/  @!P2 IMAD.IADD R0, R203, 0x1, R0 ;  /* 0x00000001cb00a824 */ /* 0x000fe400078e0200 */
[----:B------:R-:W-:Y:S02]  /*8bc0*/  @!P2 IMAD.WIDE.U32 R200, R202, 0x70, R200 ;  /* 0x00000070cac8a825 */ /* 0x000fe400078e00c8 */
[C---:B------:R-:W-:Y:S04]  /*8bd0*/  HMMA.16816.F32.BF16 R88, R196.reuse, R184, R88 ;  /* 0x000000b8c458723c */ /* 0x040fe80000041858 */
[----:B------:R-:W-:Y:S03]  /*8be0*/  @!P2 IMAD R0, R0, 0x70, RZ ;  /* 0x000000700000a824 */ /* 0x000fe600078e02ff */
[C---:B------:R-:W-:Y:S01]  /*8bf0*/  @!P2 LEA R184, P0, R200.reuse, c[0x0][0x1f8], 0x1 ;  /* 0x00007e00c8b8aa11 */ /* 0x040fe200078008ff */
[----:B------:R-:W-:Y:S01]  /*8c00*/  @!P2 IMAD.IADD R0, R201, 0x1, R0 ;  /* 0x00000001c900a824 */ /* 0x000fe200078e0200 */
[-C--:B------:R-:W-:Y:S03]  /*8c10*/  HMMA.16816.F32.BF16 R92, R196, R186.reuse, R92 ;  /* 0x000000bac45c723c */ /* 0x080fe6000004185c */
[----:B------:R-:W-:Y:S01]  /*8c20*/  @!P2 IMAD.MOV.U32 R201, RZ, RZ, c[0x0][0x208] ;  /* 0x00008200ffc9a624 */ /* 0x000fe200078e00ff */
[----:B------:R-:W-:Y:S02]  /*8c30*/  @!P2 LEA.HI.X R185, R200, c[0x0][0x1fc], R0, 0x1, P0 ;  /* 0x00007f00c8b9aa11 */ /* 0x000fe400000f0c00 */
[----:B------:R-:W-:Y:S01]  /*8c40*/  @!P2 MOV R0, 0x5 ;  /* 0x000000050000a802 */ /* 0x000fe20000000f00 */
[C---:B------:R-:W-:Y:S01]  /*8c50*/  @!P2 IMAD.SHL.U32 R2, R201.reuse, 0x20, RZ ;  /* 0x00000020c902a824 */ /* 0x040fe200078e00ff */
[C---:B------:R-:W-:Y:S01]  /*8c60*/  HMMA.16816.F32.BF16 R96, R188.reuse, R186, R96 ;  /* 0x000000babc60723c */ /* 0x040fe20000041860 */
[----:B------:R-:W-:Y:S01]  /*8c70*/  @!PT LDS RZ, [RZ] ;  /* 0x00000000fffff984 */ /* 0x000fe20000000800 */
[----:B------:R-:W-:Y:S01]  /*8c80*/  @!PT LDS RZ, [RZ] ;  /* 0x00000000fffff984 */ /* 0x000fe20000000800 */
[----:B------:R-:W-:Y:S01]  /*8c90*/  @!PT LDS RZ, [RZ] ;  /* 0x00000000fffff984 */ /* 0x000fe20000000800 */
[----:B------:R1:W-:Y:S03]  /*8ca0*/  @!P2 LDGSTS.E.BYPASS.LTC128B.128 [R241+0x100], [R184.64], !P6 ;  /* 0x00100000b8f1afae */ /* 0x0003e6000f101d48 */
[----:B------:R-:W-:Y:S02]  /*8cb0*/  @!P2 SHF.L.U64.HI R0, R201, R0, c[0x0][0x20c] ;  /* 0x00008300c900a619 */ /* 0x000fe40000010200 */
[-C--:B------:R-:W-:Y:S02]  /*8cc0*/  @!P2 IADD3 R200, P0, R184, R2.reuse, RZ ;  /* 0x00000002b8c8a210 */ /* 0x080fe40007f1e0ff */
[-C--:B----4-:R-:W-:Y:S04]  /*8cd0*/  HMMA.16816.F32.BF16 R100, R188, R192.reuse, R100 ;  /* 0x000000c0bc64723c */ /* 0x090fe80000041864 */
[--C-:B------:R-:W-:Y:S04]  /*8ce0*/  @!P2 IMAD.X R201, R185, 0x1, R0.reuse, P0 ;  /* 0x00000001b9c9a824 */ /* 0x100fe800000e0600 */
[C---:B------:R-:W-:Y:S01]  /*8cf0*/  HMMA.16816.F32.BF16 R104, R196.reuse, R192, R104 ;  /* 0x000000c0c468723c */ /* 0x040fe20000041868 */
[----:B------:R2:W-:Y:S07]  /*8d00*/  @!P2 LDGSTS.E.BYPASS.LTC128B.128 [R241+0x900], [R200.64], !P6 ;  /* 0x00900000c8f1afae */ /* 0x0005ee000f101d48 */
[-C--:B------:R-:W-:Y:S04]  /*8d10*/  HMMA.16816.F32.BF16 R108, R196, R194.reuse, R108 ;  /* 0x000000c2c46c723c */ /* 0x080fe8000004186c */
[----:B-1----:R-:W-:Y:S04]  /*8d20*/  @!P2 IADD3 R184, P0, R200, R2, RZ ;  /* 0x00000002c8b8a210 */ /* 0x002fe80007f1e0ff */
[----:B------:R-:W-:Y:S01]  /*8d30*/  @!P2 IADD3.X R185, R201, R0, RZ, P0, !PT ;  /* 0x00000000c9b9a210 */ /* 0x000fe200007fe4ff */
[----:B------:R-:W-:Y:S04]  /*8d40*/  HMMA.16816.F32.BF16 R112, R188, R194, R112 ;  /* 0x000000c2bc70723c */ /* 0x000fe80000041870 */
[----:B------:R1:W-:Y:S01]  /*8d50*/  @!P2 LDGSTS.E.BYPASS.LTC128B.128 [R241+0x1100], [R184.64], !P6 ;  /* 0x01100000b8f1afae */ /* 0x0003e2000f101d48 */
[-C--:B--2---:R-:W-:Y:S04]  /*8d60*/  @!P2 IADD3 R200, P1, R184, R2.reuse, RZ ;  /* 0x00000002b8c8a210 */ /* 0x084fe80007f3e0ff */
[-C--:B------:R-:W-:Y:S03]  /*8d70*/  @!P2 IADD3 R186, P0, R200, R2.reuse, RZ ;  /* 0x00000002c8baa210 */ /* 0x080fe60007f1e0ff */
[--C-:B------:R-:W-:Y:S04]  /*8d80*/  @!P2 IMAD.X R201, R185, 0x1, R0.reuse, P1 ;  /* 0x00000001b9c9a824 */ /* 0x100fe800008e0600 */
[--C-:B------:R-:W-:Y:S01]  /*8d90*/  @!P2 IMAD.X R187, R201, 0x1, R0.reuse, P0 ;  /* 0x00000001c9bba824 */ /* 0x100fe200000e0600 */
[----:B------:R2:W-:Y:S08]  /*8da0*/  @!P2 LDGSTS.E.BYPASS.LTC128B.128 [R241+0x1900], [R200.64], !P6 ;  /* 0x01900000c8f1afae */ /* 0x0005f0000f101d48 */
[----:B------:R4:W-:Y:S01]  /*8db0*/  @!P2 LDGSTS.E.BYPASS.LTC128B.128 [R241+0x2100], [R186.64], !P6 ;  /* 0x02100000baf1afae */ /* 0x0009e2000f101d48 */
[----:B-1----:R-:W-:Y:S04]  /*8dc0*/  @!P2 IADD3 R184, P1, R186, R2, RZ ;  /* 0x00000002bab8a210 */ /* 0x002fe80007f3e0ff */
[----:B------:R-:W-:Y:S02]  /*8dd0*/  @!P2 IADD3.X R185, R187, R0, RZ, P1, !PT ;  /* 0x00000000bbb9a210 */ /* 0x000fe40000ffe4ff */
[----:B------:R-:W-:Y:S03]  /*8de0*/  @!P2 IADD3 R202, P0, R184, R2, RZ ;  /* 0x00000002b8caa210 */ /* 0x000fe60007f1e0ff */
[----:B------:R4:W-:Y:S02]  /*8df0*/  @!P2 LDGSTS.E.BYPASS.LTC128B.128 [R241+0x2900], [R184.64], !P6 ;  /* 0x02900000b8f1afae */ /* 0x0009e4000f101d48 */
[----:B------:R-:W-:Y:S06]  /*8e00*/  @!P2 IMAD.X R203, R185, 0x1, R0, P0 ;  /* 0x00000001b9cba824 */ /* 0x000fec00000e0600 */
[----:B------:R2:W-:Y:S08]  /*8e10*/  @!P2 LDGSTS.E.BYPASS.LTC128B.128 [R241+0x3100], [R202.64], !P6 ;  /* 0x03100000caf1afae */ /* 0x0005f0000f101d48 */
[----:B------:R-:W-:Y:S08]  /*8e20*/  LDSM.16.M88.4 R196, [R231+0x2000] ;  /* 0x00200000e7c4783b */ /* 0x000ff00000000200 */
[----:B------:R-:W-:Y:S08]  /*8e30*/  LDSM.16.M88.4 R188, [R229+0x800] ;  /* 0x00080000e5bc783b */ /* 0x000ff00000000200 */
[----:B----4-:R-:W-:Y:S08]  /*8e40*/  LDSM.16.M88.4 R184, [R231] ;  /* 0x00000000e7b8783b */ /* 0x010ff00000000200 */
[----:B--2---:R-:W1:Y:S08]  /*8e50*/  LDSM.16.M88.4 R200, [R229] ;  /* 0x00000000e5c8783b */ /* 0x004e700000000200 */
[----:B------:R-:W2:Y:S08]  /*8e60*/  LDSM.16.M88.4 R192, [R229+0x1000] ;  /* 0x00100000e5c0783b */ /* 0x000eb00000000200 */
[----:B------:R4:W3:Y:S04]  /*8e70*/  LDL R0, [R1+0x8] ;  /* 0x0000080001007983 */ /* 0x0008e80000100800 */
[----:B------:R-:W0:Y:S01]  /*8e80*/  LDGDEPBAR ;  /* 0x00000000000079af */ /* 0x000e220000000000 */
[-C--:B-1----:R-:W-:Y:S08]  /*8e90*/  HMMA.16816.F32.BF16 R4, R184, R200.reuse, R4 ;  /* 0x000000c8b804723c */ /* 0x082ff00000041804 */
        /* <DEDUP_REMOVED lines=8> */
[----:B------:R-:W4:Y:S07]  /*8f20*/  LDSM.16.M88.4 R188, [R229+0x2000] ;  /* 0x00200000e5bc783b */ /* 0x000f2e0000000200 */
[-C--:B--2---:R-:W-:Y:S08]  /*8f30*/  HMMA.16816.F32.BF16 R36, R184, R192.reuse, R36 ;  /* 0x000000c0b824723c */ /* 0x084ff00000041824 */
[C---:B------:R-:W-:Y:S08]  /*8f40*/  HMMA.16816.F32.BF16 R40, R196.reuse, R192, R40 ;  /* 0x000000c0c428723c */ /* 0x040ff00000041828 */
[-C--:B------:R-:W-:Y:S08]  /*8f50*/  HMMA.16816.F32.BF16 R44, R196, R194.reuse, R44 ;  /* 0x000000c2c42c723c */ /* 0x080ff0000004182c */
[C---:B------:R-:W-:Y:S01]  /*8f60*/  HMMA.16816.F32.BF16 R48, R184.reuse, R194, R48 ;  /* 0x000000c2b830723c */ /* 0x040fe20000041830 */
[----:B------:R-:W2:Y:S07]  /*8f70*/  LDSM.16.M88.4 R192, [R229+0x2800] ;  /* 0x00280000e5c0783b */ /* 0x000eae0000000200 */
[-C--:B-1----:R-:W-:Y:S08]  /*8f80*/  HMMA.16816.F32.BF16 R52, R184, R200.reuse, R52 ;  /* 0x000000c8b834723c */ /* 0x082ff00000041834 */
[C---:B------:R-:W-:Y:S08]  /*8f90*/  HMMA.16816.F32.BF16 R56, R196.reuse, R200, R56 ;  /* 0x000000c8c438723c */ /* 0x040ff00000041838 */
[-C--:B------:R-:W-:Y:S08]  /*8fa0*/  HMMA.16816.F32.BF16 R60, R196, R202.reuse, R60 ;  /* 0x000000cac43c723c */ /* 0x080ff0000004183c */
[C---:B------:R-:W-:Y:S01]  /*8fb0*/  HMMA.16816.F32.BF16 R64, R184.reuse, R202, R64 ;  /* 0x000000cab840723c */ /* 0x040fe20000041840 */
[----:B------:R-:W1:Y:S07]  /*8fc0*/  LDSM.16.M88.4 R200, [R229+0x3000] ;  /* 0x00300000e5c8783b */ /* 0x000e6e0000000200 */
[-C--:B----4-:R-:W-:Y:S08]  /*8fd0*/  HMMA.16816.F32.BF16 R68, R184, R188.reuse, R68 ;  /* 0x000000bcb844723c */ /* 0x090ff00000041844 */
[C---:B------:R-:W-:Y:S08]  /*8fe0*/  HMMA.16816.F32.BF16 R72, R196.reuse, R188, R72 ;  /* 0x000000bcc448723c */ /* 0x040ff00000041848 */
[-C--:B------:R-:W-:Y:S08]  /*8ff0*/  HMMA.16816.F32.BF16 R76, R196, R190.reuse, R76 ;  /* 0x000000bec44c723c */ /* 0x080ff0000004184c */
[C---:B------:R-:W-:Y:S01]  /*9000*/  HMMA.16816.F32.BF16 R80, R184.reuse, R190, R80 ;  /* 0x000000beb850723c */ /* 0x040fe20000041850 */
[----:B------:R-:W-:Y:S07]  /*9010*/  LDSM.16.M88.4 R188, [R232] ;  /* 0x00000000e8bc783b */ /* 0x000fee0000000200 */
[-C--:B--2---:R-:W-:Y:S08]  /*9020*/  HMMA.16816.F32.BF16 R84, R184, R192.reuse, R84 ;  /* 0x000000c0b854723c */ /* 0x084ff00000041854 */
[C---:B------:R-:W-:Y:S08]  /*9030*/  HMMA.16816.F32.BF16 R88, R196.reuse, R192, R88 ;  /* 0x000000c0c458723c */ /* 0x040ff00000041858 */
[-C--:B------:R-:W-:Y:S08]  /*9040*/  HMMA.16816.F32.BF16 R92, R196, R194.reuse, R92 ;  /* 0x000000c2c45c723c */ /* 0x080ff0000004185c */
[C---:B------:R-:W-:Y:S01]  /*9050*/  HMMA.16816.F32.BF16 R96, R184.reuse, R194, R96 ;  /* 0x000000c2b860723c */ /* 0x040fe20000041860 */
[----:B------:R-:W2:Y:S07]  /*9060*/  LDSM.16.M88.4 R192, [R226] ;  /* 0x00000000e2c0783b */ /* 0x000eae0000000200 */
[-C--:B-1----:R-:W-:Y:S08]  /*9070*/  HMMA.16816.F32.BF16 R100, R184, R200.reuse, R100 ;  /* 0x000000c8b864723c */ /* 0x082ff00000041864 */
[C---:B------:R-:W-:Y:S08]  /*9080*/  HMMA.16816.F32.BF16 R104, R196.reuse, R200, R104 ;  /* 0x000000c8c468723c */ /* 0x040ff00000041868 */
[-C--:B------:R-:W-:Y:S01]  /*9090*/  HMMA.16816.F32.BF16 R108, R196, R202.reuse, R108 ;  /* 0x000000cac46c723c */ /* 0x080fe2000004186c */
[----:B------:R-:W1:Y:S07]  /*90a0*/  LDSM.16.M88.4 R196, [R232+0x2000] ;  /* 0x00200000e8c4783b */ /* 0x000e6e0000000200 */
[----:B------:R-:W-:Y:S08]  /*90b0*/  HMMA.16816.F32.BF16 R112, R184, R202, R112 ;  /* 0x000000cab870723c */ /* 0x000ff00000041870 */
[-C--:B--2---:R-:W-:Y:S11]  /*90c0*/  HMMA.16816.F32.BF16 R4, R188, R192.reuse, R4 ;  /* 0x000000c0bc04723c */ /* 0x084ff60000041804 */
[----:B------:R-:W-:Y:S11]  /*90d0*/  @!UPT UIADD3 URZ, URZ, URZ, URZ ;  /* 0x0000003f3f3ff290 */ /* 0x000ff6000fffe03f */
[----:B------:R-:W-:Y:S02]  /*90e0*/  @!UPT UIADD3 URZ, URZ, URZ, URZ ;  /* 0x0000003f3f3ff290 */ /* 0x000fe4000fffe03f */
[----:B------:R-:W-:Y:S01]  /*90f0*/  FMUL.FTZ R4, R4, c[0x0][0x320] ;  /* 0x0000c80004047a20 */ /* 0x000fe20000410000 */
[C---:B-1----:R-:W-:Y:S03]  /*9100*/  HMMA.16816.F32.BF16 R8, R196.reuse, R192, R8 ;  /* 0x000000c0c408723c */ /* 0x042fe60000041808 */
[----:B------:R-:W-:Y:S01]  /*9110*/  MUFU.TANH R245, R4 ;  /* 0x0000000400f57308 */ /* 0x000fe20000002400 */
[----:B------:R-:W-:Y:S02]  /*9120*/  FMUL.FTZ R5, R5, c[0x0][0x320] ;  /* 0x0000c80005057a20 */ /* 0x000fe40000410000 */
[----:B------:R-:W-:Y:S02]  /*9130*/  FMUL.FTZ R6, R6, c[0x0][0x320] ;  /* 0x0000c80006067a20 */ /* 0x000fe40000410000 */
[----:B------:R-:W-:Y:S01]  /*9140*/  FMUL.FTZ R7, R7, c[0x0][0x320] ;  /* 0x0000c80007077a20 */ /* 0x000fe20000410000 */
[-C--:B------:R-:W-:Y:S04]  /*9150*/  HMMA.16816.F32.BF16 R12, R196, R194.reuse, R12 ;  /* 0x000000c2c40c723c */ /* 0x080fe8000004180c */
[----:B------:R-:W1:Y:S04]  /*9160*/  MUFU.TANH R244, R5 ;  /* 0x0000000500f47308 */ /* 0x000e680000002400 */
[C---:B------:R-:W-:Y:S06]  /*9170*/  HMMA.16816.F32.BF16 R16, R188.reuse, R194, R16 ;  /* 0x000000c2bc10723c */ /* 0x040fec0000041810 */
[----:B------:R-:W-:Y:S01]  /*9180*/  MUFU.TANH R243, R6 ;  /* 0x0000000600f37308 */ /* 0x000fe20000002400 */
[----:B------:R-:W-:Y:S02]  /*9190*/  FMUL.FTZ R8, R8, c[0x0][0x320] ;  /* 0x0000c80008087a20 */ /* 0x000fe40000410000 */
[----:B------:R-:W-:Y:S03]  /*91a0*/  FMUL.FTZ R9, R9, c[0x0][0x320] ;  /* 0x0000c80009097a20 */ /* 0x000fe60000410000 */
[----:B------:R-:W-:Y:S02]  /*91b0*/  FMUL.FTZ R10, R10, c[0x0][0x320] ;  /* 0x0000c8000a0a7a20 */ /* 0x000fe40000410000 */
[----:B------:R-:W-:Y:S02]  /*91c0*/  FMUL.FTZ R11, R11, c[0x0][0x320] ;  /* 0x0000c8000b0b7a20 */ /* 0x000fe40000410000 */
[----:B------:R2:W-:Y:S01]  /*91d0*/  MUFU.TANH R242, R7 ;  /* 0x0000000700f27308 */ /* 0x0005e20000002400 */
[----:B------:R-:W-:Y:S02]  /*91e0*/  FMUL.FTZ R12, R12, c[0x0][0x320] ;  /* 0x0000c8000c0c7a20 */ /* 0x000fe40000410000 */
[----:B------:R-:W-:Y:S02]  /*91f0*/  FMUL.FTZ R13, R13, c[0x0][0x320] ;  /* 0x0000c8000d0d7a20 */ /* 0x000fe40000410000 */
[----:B------:R-:W-:Y:S02]  /*9200*/  FMUL.FTZ R14, R14, c[0x0][0x320] ;  /* 0x0000c8000e0e7a20 */ /* 0x000fe40000410000 */
[----:B------:R-:W-:Y:S02]  /*9210*/  FMUL.FTZ R15, R15, c[0x0][0x320] ;  /* 0x0000c8000f0f7a20 */ /* 0x000fe40000410000 */
[----:B---3--:R-:W-:Y:S01]  /*9220*/  @P4 IMAD.MOV.U32 R0, RZ, RZ, R230 ;  /* 0x000000ffff004224 */ /* 0x008fe200078e00e6 */
[----:B------:R-:W-:Y:S01]  /*9230*/  MUFU.TANH R223, R8 ;  /* 0x0000000800df7308 */ /* 0x000fe20000002400 */
[----:B------:R-:W-:Y:S02]  /*9240*/  FMUL.FTZ R16, R16, c[0x0][0x320] ;  /* 0x0000c80010107a20 */ /* 0x000fe40000410000 */
[----:B------:R-:W-:Y:S01]  /*9250*/  FMUL.FTZ R19, R19, c[0x0][0x320] ;  /* 0x0000c80013137a20 */ /* 0x000fe20000410000 */
[----:B------:R-:W-:Y:S01]  /*9260*/  SHFL.IDX PT, R2, R0, 0x1, 0x1c1f ;  /* 0x003c1f0000027f89 */ /* 0x000fe200000e0000 */
[----:B------:R-:W-:Y:S02]  /*9270*/  FMUL.FTZ R18, R18, c[0x0][0x320] ;  /* 0x0000c80012127a20 */ /* 0x000fe40000410000 */
[----:B------:R-:W-:Y:S03]  /*9280*/  FMUL.FTZ R17, R17, c[0x0][0x320] ;  /* 0x0000c80011117a20 */ /* 0x000fe60000410000 */
[----:B------:R-:W-:Y:S02]  /*9290*/  MUFU.TANH R222, R9 ;  /* 0x0000000900de7308 */ /* 0x000fe40000002400 */
[----:B--2---:R-:W2:Y:S08]  /*92a0*/  LDSM.16.M88.4 R4, [R226+0x800] ;  /* 0x00080000e204783b */ /* 0x004eb00000000200 */
[----:B------:R-:W-:Y:S10]  /*92b0*/  MUFU.TANH R214, R17 ;  /* 0x0000001100d67308 */ /* 0x000ff40000002400 */
[----:B------:R-:W3:Y:S10]  /*92c0*/  MUFU.TANH R221, R10 ;  /* 0x0000000a00dd7308 */ /* 0x000ef40000002400 */
[----:B------:R4:W-:Y:S10]  /*92d0*/  MUFU.TANH R220, R11 ;  /* 0x0000000b00dc7308 */ /* 0x0009f40000002400 */
[----:B------:R-:W-:Y:S01]  /*92e0*/  MUFU.TANH R219, R12 ;  /* 0x0000000c00db7308 */ /* 0x000fe20000002400 */
[-C--:B--2---:R-:W-:Y:S09]  /*92f0*/  HMMA.16816.F32.BF16 R20, R188, R4.reuse, R20 ;  /* 0x00000004bc14723c */ /* 0x084ff20000041814 */
[----:B------:R-:W-:Y:S01]  /*9300*/  MUFU.TANH R218, R13 ;  /* 0x0000000d00da7308 */ /* 0x000fe20000002400 */
[C---:B------:R-:W-:Y:S01]  /*9310*/  HMMA.16816.F32.BF16 R24, R196.reuse, R4, R24 ;  /* 0x00000004c418723c */ /* 0x040fe20000041818 */
[----:B----4-:R-:W2:Y:S08]  /*9320*/  LDSM.16.M88.4 R8, [R226+0x1000] ;  /* 0x00100000e208783b */ /* 0x010eb00000000200 */
[----:B------:R-:W-:Y:S01]  /*9330*/  MUFU.TANH R217, R14 ;  /* 0x0000000e00d97308 */ /* 0x000fe20000002400 */
[-C--:B------:R-:W-:Y:S04]  /*9340*/  HMMA.16816.F32.BF16 R28, R196, R6.reuse, R28 ;  /* 0x00000006c41c723c */ /* 0x080fe8000004181c */
[----:B------:R-:W-:Y:S04]  /*9350*/  FMUL.FTZ R20, R20, c[0x0][0x320] ;  /* 0x0000c80014147a20 */ /* 0x000fe80000410000 */
[C---:B------:R-:W-:Y:S01]  /*9360*/  HMMA.16816.F32.BF16 R32, R188.reuse, R6, R32 ;  /* 0x00000006bc20723c */ /* 0x040fe20000041820 */
[----:B------:R4:W1:Y:S01]  /*9370*/  MUFU.TANH R216, R15 ;  /* 0x0000000f00d87308 */ /* 0x0008620000002400 */
        /* <DEDUP_REMOVED lines=13> */
[-C--:B--2---:R-:W-:Y:S01]  /*9450*/  HMMA.16816.F32.BF16 R36, R188, R8.reuse, R36 ;  /* 0x00000008bc24723c */ /* 0x084fe20000041824 */
[----:B----4-:R-:W-:Y:S02]  /*9460*/  LDSM.16.M88.4 R12, [R226+0x3000] ;  /* 0x00300000e20c783b */ /* 0x010fe40000000200 */
[----:B------:R-:W-:Y:S02]  /*9470*/  FMUL.FTZ R33, R33, c[0x0][0x320] ;  /* 0x0000c80021217a20 */ /* 0x000fe40000410000 */
[----:B------:R-:W-:Y:S01]  /*9480*/  FMUL.FTZ R28, R28, c[0x0][0x320] ;  /* 0x0000c8001c1c7a20 */ /* 0x000fe20000410000 */
[----:B------:R-:W-:Y:S01]  /*9490*/  MUFU.TANH R211, R20 ;  /* 0x0000001400d37308 */ /* 0x000fe20000002400 */
        /* <DEDUP_REMOVED lines=9> */
[----:B------:R-:W4:Y:S02]  /*9530*/  LDSM.16.M88.4 R8, [R226+0x2000] ;  /* 0x00200000e208783b */ /* 0x000f240000000200 */
[----:B------:R-:W-:Y:S02]  /*9540*/  FMUL.FTZ R38, R38, c[0x0][0x320] ;  /* 0x0000c80026267a20 */ /* 0x000fe40000410000 */
[----:B------:R-:W-:Y:S02]  /*9550*/  FMUL.FTZ R39, R39, c[0x0][0x320] ;  /* 0x0000c80027277a20 */ /* 0x000fe40000410000 */
[-C--:B-1----:R-:W-:Y:S03]  /*9560*/  HMMA.16816.F32.BF16 R52, R188, R4.reuse, R52 ;  /* 0x00000004bc34723c */ /* 0x082fe60000041834 */
[----:B------:R-:W1:Y:S01]  /*9570*/  MUFU.TANH R208, R23 ;  /* 0x0000001700d07308 */ /* 0x000e620000002400 */
[----:B------:R-:W-:Y:S02]  /*9580*/  FMUL.FTZ R40, R40, c[0x0][0x320] ;  /* 0x0000c80028287a20 */ /* 0x000fe40000410000 */
[----:B------:R-:W-:Y:S02]  /*9590*/  FMUL.FTZ R37, R37, c[0x0][0x320] ;  /* 0x0000c80025257a20 */ /* 0x000fe40000410000 */
[C---:B------:R-:W-:Y:S04]  /*95a0*/  HMMA.16816.F32.BF16 R56, R196.reuse, R4, R56 ;  /* 0x00000004c438723c */ /* 0x040fe80000041838 */
[----:B------:R-:W-:Y:S01]  /*95b0*/  FMUL.FTZ R45, R45, c[0x0][0x320] ;  /* 0x0000c8002d2d7a20 */ /* 0x000fe20000410000 */
[----:B------:R-:W-:Y:S01]  /*95c0*/  MUFU.TANH R210, R21 ;  /* 0x0000001500d27308 */ /* 0x000fe20000002400 */
[----:B------:R-:W-:Y:S02]  /*95d0*/  FMUL.FTZ R41, R41, c[0x0][0x320] ;  /* 0x0000c80029297a20 */ /* 0x000fe40000410000 */
[-C--:B------:R-:W-:Y:S04]  /*95e0*/  HMMA.16816.F32.BF16 R60, R196, R6.reuse, R60 ;  /* 0x00000006c43c723c */ /* 0x080fe8000004183c */
[----:B------:R-:W-:Y:S02]  /*95f0*/  FMUL.FTZ R50, R50, c[0x0][0x320] ;  /* 0x0000c80032327a20 */ /* 0x000fe40000410000 */
[----:B------:R-:W-:Y:S01]  /*9600*/  FMUL.FTZ R43, R43, c[0x0][0x320] ;  /* 0x0000c8002b2b7a20 */ /* 0x000fe20000410000 */
[----:B------:R-:W-:Y:S01]  /*9610*/  MUFU.TANH R187, R31 ;  /* 0x0000001f00bb7308 */ /* 0x000fe20000002400 */
[C---:B------:R-:W-:Y:S01]  /*9620*/  HMMA.16816.F32.BF16 R64, R188.reuse, R6, R64 ;  /* 0x00000006bc40723c */ /* 0x040fe20000041840 */
[----:B------:R-:W1:Y:S01]  /*9630*/  LDSM.16.M88.4 R4, [R226+0x2800] ;  /* 0x00280000e204783b */ /* 0x000e620000000200 */
[----:B------:R-:W-:Y:S04]  /*9640*/  DEPBAR.LE SB0, 0x0 ;  /* 0x000080000000791a */ /* 0x000fe80000000000 */
[----:B------:R-:W-:Y:S02]  /*9650*/  FMUL.FTZ R53, R53, c[0x0][0x320] ;  /* 0x0000c80035357a20 */ /* 0x000fe40000410000 */
[----:B------:R-:W-:Y:S01]  /*9660*/  FMUL.FTZ R59, R59, c[0x0][0x320] ;  /* 0x0000c8003b3b7a20 */ /* 0x000fe20000410000 */
[----:B------:R-:W-:Y:S01]  /*9670*/  MUFU.TANH R192, R36 ;  /* 0x0000002400c07308 */ /* 0x000fe20000002400 */
[-C--:B----4-:R-:W-:Y:S01]  /*9680*/  HMMA.16816.F32.BF16 R68, R188, R8.reuse, R68 ;  /* 0x00000008bc44723c */ /* 0x090fe20000041844 */
[----:B------:R-:W-:Y:S04]  /*9690*/  BAR.SYNC.DEFER_BLOCKING 0x0 ;  /* 0x0000000000007b1d */ /* 0x000fe80000010000 */
[----:B------:R-:W-:Y:S02]  /*96a0*/  FMUL.FTZ R58, R58, c[0x0][0x320] ;  /* 0x0000c8003a3a7a20 */ /* 0x000fe40000410000 */
[----:B------:R-:W-:Y:S01]  /*96b0*/  FMUL.FTZ R54, R54, c[0x0][0x320] ;  /* 0x0000c80036367a20 */ /* 0x000fe20000410000 */
[C---:B------:R-:W-:Y:S01]  /*96c0*/  HMMA.16816.F32.BF16 R72, R196.reuse, R8, R72 ;  /* 0x00000008c448723c */ /* 0x040fe20000041848 */
[----:B------:R-:W-:Y:S01]  /*96d0*/  MUFU.TANH R36, R40 ;  /* 0x0000002800247308 */ /* 0x000fe20000002400 */
[----:B------:R-:W-:Y:S02]  /*96e0*/  SHFL.IDX PT, R9, R0, 0x2, 0x1c1f ;  /* 0x005c1f0000097f89 */ /* 0x000fe400000e0000 */
[----:B------:R-:W-:Y:S02]  /*96f0*/  FMUL.FTZ R55, R55, c[0x0][0x320] ;  /* 0x0000c80037377a20 */ /* 0x000fe40000410000 */
[----:B------:R-:W-:Y:S02]  /*9700*/  FMUL.FTZ R61, R61, c[0x0][0x320] ;  /* 0x0000c8003d3d7a20 */ /* 0x000fe40000410000 */
[-C--:B------:R-:W-:Y:S02]  /*9710*/  HMMA.16816.F32.BF16 R76, R196, R10.reuse, R76 ;  /* 0x0000000ac44c723c */ /* 0x080fe4000004184c */
[----:B------:R-:W-:Y:S01]  /*9720*/  SHFL.IDX PT, R8, R0, 0x3, 0x1c1f ;  /* 0x007c1f0000087f89 */ /* 0x000fe200000e0000 */
[----:B------:R-:W-:Y:S01]  /*9730*/  MUFU.TANH R31, R59 ;  /* 0x0000003b001f7308 */ /* 0x000fe20000002400 */
[----:B------:R-:W-:Y:S02]  /*9740*/  FMUL.FTZ R62, R62, c[0x0][0x320] ;  /* 0x0000c8003e3e7a20 */ /* 0x000fe40000410000 */
[----:B------:R-:W-:Y:S02]  /*9750*/  FMUL.FTZ R60, R60, c[0x0][0x320] ;  /* 0x0000c8003c3c7a20 */ /* 0x000fe40000410000 */
[C---:B------:R-:W-:Y:S04]  /*9760*/  HMMA.16816.F32.BF16 R80, R188.reuse, R10, R80 ;  /* 0x0000000abc50723c */ /* 0x040fe80000041850 */
[----:B------:R-:W-:Y:S01]  /*9770*/  FMUL.FTZ R56, R56, c[0x0][0x320] ;  /* 0x0000c80038387a20 */ /* 0x000fe20000410000 */
[----:B------:R4:W-:Y:S01]  /*9780*/  MUFU.TANH R206, R25 ;  /* 0x0000001900ce7308 */ /* 0x0009e20000002400 */
[----:B------:R-:W-:Y:S02]  /*9790*/  FMUL.FTZ R63, R63, c[0x0][0x320] ;  /* 0x0000c8003f3f7a20 */ /* 0x000fe40000410000 */
[-C--:B-1----:R-:W-:Y:S04]  /*97a0*/  HMMA.16816.F32.BF16 R84, R188, R4.reuse, R84 ;  /* 0x00000004bc54723c */ /* 0x082fe80000041854 */
[----:B------:R-:W-:Y:S02]  /*97b0*/  FMUL.FTZ R73, R73, c[0x0][0x320] ;  /* 0x0000c80049497a20 */ /* 0x000fe40000410000 */
[----:B------:R-:W-:Y:S01]  /*97c0*/  FMUL.FTZ R57, R57, c[0x0][0x320] ;  /* 0x0000c80039397a20 */ /* 0x000fe20000410000 */
[----:B------:R-:W1:Y:S01]  /*97d0*/  MUFU.TANH R205, R28 ;  /* 0x0000001c00cd7308 */ /* 0x000e620000002400 */
[C---:B------:R-:W-:Y:S01]  /*97e0*/  HMMA.16816.F32.BF16 R88, R196.reuse, R4, R88 ;  /* 0x00000004c458723c */ /* 0x040fe20000041858 */
[----:B------:R-:W1:Y:S03]  /*97f0*/  SHFL.IDX PT, R5, R0, RZ, 0x1c1f ;  /* 0x001c1fff00057589 */ /* 0x000e6600000e0000 */
[----:B------:R-:W-:Y:S02]  /*9800*/  FMUL.FTZ R52, R52, c[0x0][0x320] ;  /* 0x0000c80034347a20 */ /* 0x000fe40000410000 */
[----:B------:R-:W-:Y:S02]  /*9810*/  FMUL.FTZ R64, R64, c[0x0][0x320] ;  /* 0x0000c80040407a20 */ /* 0x000fe40000410000 */
[-C--:B------:R-:W-:Y:S01]  /*9820*/  HMMA.16816.F32.BF16 R92, R196, R6.reuse, R92 ;  /* 0x00000006c45c723c */ /* 0x080fe2000004185c */
[----:B------:R-:W-:Y:S03]  /*9830*/  MUFU.TANH R203, R29 ;  /* 0x0000001d00cb7308 */ /* 0x000fe60000002400 */
[----:B------:R-:W-:Y:S02]  /*9840*/  IMAD R4, R204, -0x70, RZ ;  /* 0xffffff90cc047824 */ /* 0x000fe400078e02ff */
[----:B----4-:R-:W-:Y:S02]  /*9850*/  FMUL.FTZ R25, R82, c[0x0][0x320] ;  /* 0x0000c80052197a20 */ /* 0x010fe40000410000 */
[C---:B------:R-:W-:Y:S03]  /*9860*/  HMMA.16816.F32.BF16 R96, R188.reuse, R6, R96 ;  /* 0x00000006bc60723c */ /* 0x040fe60000041860 */
[----:B------:R-:W-:Y:S01]  /*9870*/  MUFU.TANH R29, R61 ;  /* 0x0000003d001d7308 */ /* 0x000fe20000002400 */
[----:B------:R-:W-:Y:S01]  /*9880*/  IADD3 R4, -R119, 0x1, R4 ;  /* 0x0000000177047810 */ /* 0x000fe20007ffe104 */
[----:B------:R-:W-:Y:S02]  /*9890*/  FMUL.FTZ R85, R85, c[0x0][0x320] ;  /* 0x0000c80055557a20 */ /* 0x000fe40000410000 */
[----:B------:R-:W-:Y:S01]  /*98a0*/  FMUL.FTZ R7, R80, c[0x0][0x320] ;  /* 0x0000c80050077a20 */ /* 0x000fe20000410000 */
[-C--:B------:R-:W-:Y:S04]  /*98b0*/  HMMA.16816.F32.BF16 R100, R188, R12.reuse, R100 ;  /* 0x0000000cbc64723c */ /* 0x080fe80000041864 */
[----:B------:R-:W-:Y:S01]  /*98c0*/  IADD3 R4, R4, c[0x0][0x1d0], RZ ;  /* 0x0000740004047a10 */ /* 0x000fe20007ffe0ff */
[----:B------:R-:W-:Y:S01]  /*98d0*/  MUFU.TANH R28, R62 ;  /* 0x0000003e001c7308 */ /* 0x000fe20000002400 */
[----:B------:R-:W-:Y:S02]  /*98e0*/  FMUL.FTZ R65, R65, c[0x0][0x320] ;  /* 0x0000c80041417a20 */ /* 0x000fe40000410000 */
[C---:B------:R-:W-:Y:S04]  /*98f0*/  HMMA.16816.F32.BF16 R104, R196.reuse, R12, R104 ;  /* 0x0000000cc468723c */ /* 0x040fe80000041868 */
[----:B------:R-:W-:Y:S01]  /*9900*/  IADD3 R4, R4, -c[0x0][0x168], RZ ;  /* 0x80005a0004047a10 */ /* 0x000fe20007ffe0ff */
[----:B------:R-:W-:Y:S02]  /*9910*/  FMUL.FTZ R69, R69, c[0x0][0x320] ;  /* 0x0000c80045457a20 */ /* 0x000fe40000410000 */
[----:B------:R4:W-:Y:S01]  /*9920*/  MUFU.TANH R209, R22 ;  /* 0x0000001600d17308 */ /* 0x0009e20000002400 */
[C---:B-1----:R-:W-:Y:S01]  /*9930*/  IADD3 R5, R4.reuse, R5, RZ ;  /* 0x0000000504057210 */ /* 0x042fe20007ffe0ff */
[C---:B------:R-:W-:Y:S01]  /*9940*/  IMAD.IADD R0, R4.reuse, 0x1, R9 ;  /* 0x0000000104007824 */ /* 0x040fe200078e0209 */
[-C--:B------:R-:W-:Y:S03]  /*9950*/  HMMA.16816.F32.BF16 R108, R196, R14.reuse, R108 ;  /* 0x0000000ec46c723c */ /* 0x080fe6000004186c */
[C---:B------:R-:W-:Y:S01]  /*9960*/  IMAD.IADD R2, R4.reuse, 0x1, R2 ;  /* 0x0000000104027824 */ /* 0x040fe200078e0202 */
[----:B------:R-:W-:Y:S01]  /*9970*/  IADD3 R4, R4, R8, RZ ;  /* 0x0000000804047210 */ /* 0x000fe20007ffe0ff */
[----:B------:R-:W-:Y:S01]  /*9980*/  FMUL.FTZ R92, R92, c[0x0][0x320] ;  /* 0x0000c8005c5c7a20 */ /* 0x000fe20000410000 */
[----:B------:R-:W-:Y:S01]  /*9990*/  ISETP.GT.AND P1, PT, R5, 0x1, PT ;  /* 0x000000010500780c */ /* 0x000fe20003f24270 */
[----:B------:R-:W1:Y:S01]  /*99a0*/  MUFU.TANH R185, R30 ;  /* 0x0000001e00b97308 */ /* 0x000e620000002400 */
[----:B------:R-:W-:Y:S04]  /*99b0*/  HMMA.16816.F32.BF16 R112, R188, R14, R112 ;  /* 0x0000000ebc70723c */ /* 0x000fe80000041870 */
[----:B------:R-:W-:Y:S01]  /*99c0*/  FSEL R9, R244, -INF , P1 ;  /* 0xff800000f4097808 */ /* 0x000fe20000800000 */
[----:B------:R-:W-:Y:S01]  /*99d0*/  FMUL.FTZ R70, R70, c[0x0][0x320] ;  /* 0x0000c80046467a20 */ /* 0x000fe20000410000 */
[----:B------:R-:W-:Y:S01]  /*99e0*/  ISETP.GT.AND P1, PT, R4, RZ, PT ;  /* 0x000000ff0400720c */ /* 0x000fe20003f24270 */
[----:B------:R-:W-:Y:S01]  /*99f0*/  FMUL.FTZ R75, R75, c[0x0][0x320] ;  /* 0x0000c8004b4b7a20 */ /* 0x000fe20000410000 */
[----:B------:R-:W-:Y:S01]  /*9a00*/  ISETP.GT.AND P0, PT, R2, RZ, PT ;  /* 0x000000ff0200720c */ /* 0x000fe20003f04270 */
[----:B------:R-:W-:Y:S01]  /*9a10*/  MUFU.TANH R193, R35 ;  /* 0x0000002300c17308 */ /* 0x000fe20000002400 */
[----:B------:R-:W-:Y:S02]  /*9a20*/  ISETP.GT.AND P3, PT, R0, RZ, PT ;  /* 0x000000ff0000720c */ /* 0x000fe40003f64270 */
[----:B---3--:R-:W-:Y:S01]  /*9a30*/  FSEL R20, R221, -INF , P1 ;  /* 0xff800000dd147808 */ /* 0x008fe20000800000 */
[----:B------:R-:W-:Y:S01]  /*9a40*/  FMUL.FTZ R76, R76, c[0x0][0x320] ;  /* 0x0000c8004c4c7a20 */ /* 0x000fe20000410000 */
[----:B------:R-:W-:Y:S01]  /*9a50*/  FSEL R12, R243, -INF , P0 ;  /* 0xff800000f30c7808 */ /* 0x000fe20000000000 */
[----:B------:R-:W-:Y:S01]  /*9a60*/  FMUL.FTZ R77, R77, c[0x0][0x320] ;  /* 0x0000c8004d4d7a20 */ /* 0x000fe20000410000 */
[----:B------:R-:W-:Y:S01]  /*9a70*/  FSEL R16, R223, -INF , P3 ;  /* 0xff800000df107808 */ /* 0x000fe20001800000 */
[----:B------:R-:W-:Y:S01]  /*9a80*/  FMUL.FTZ R84, R84, c[0x0][0x320] ;  /* 0x0000c80054547a20 */ /* 0x000fe20000410000 */
[C---:B------:R-:W-:Y:S01]  /*9a90*/  ISETP.GT.AND P1, PT, R4.reuse, 0x9, PT ;  /* 0x000000090400780c */ /* 0x040fe20003f24270 */
[----:B------:R-:W-:Y:S01]  /*9aa0*/  MUFU.TANH R35, R41 ;  /* 0x0000002900237308 */ /* 0x000fe20000002400 */
[----:B------:R-:W-:Y:S01]  /*9ab0*/  ISETP.GT.AND P0, PT, R4, 0x1, PT ;  /* 0x000000010400780c */ /* 0x000fe20003f04270 */
[----:B------:R-:W-:Y:S01]  /*9ac0*/  FMUL.FTZ R87, R87, c[0x0][0x320] ;  /* 0x0000c80057577a20 */ /* 0x000fe20000410000 */
[----:B------:R-:W-:Y:S01]  /*9ad0*/  FSEL R23, R216, -INF , P1 ;  /* 0xff800000d8177808 */ /* 0x000fe20000800000 */
[----:B------:R-:W-:Y:S01]  /*9ae0*/  FMUL.FTZ R83, R83, c[0x0][0x320] ;  /* 0x0000c80053537a20 */ /* 0x000fe20000410000 */
[----:B------:R-:W-:Y:S01]  /*9af0*/  FSEL R21, R220, -INF , P0 ;  /* 0xff800000dc157808 */ /* 0x000fe20000000000 */
[----:B------:R-:W-:Y:S01]  /*9b00*/  FMUL.FTZ R112, R112, c[0x0][0x320] ;  /* 0x0000c80070707a20 */ /* 0x000fe20000410000 */
[----:B------:R-:W-:Y:S01]  /*9b10*/  ISETP.GT.AND P2, PT, R5, RZ, PT ;  /* 0x000000ff0500720c */ /* 0x000fe20003f44270 */
[----:B------:R-:W-:Y:S01]  /*9b20*/  FMUL.FTZ R86, R86, c[0x0][0x320] ;  /* 0x0000c80056567a20 */ /* 0x000fe20000410000 */
[----:B------:R-:W-:Y:S01]  /*9b30*/  ISETP.GT.AND P3, PT, R0, 0x9, PT ;  /* 0x000000090000780c */ /* 0x000fe20003f64270 */
[----:B------:R-:W-:Y:S01]  /*9b40*/  MUFU.TANH R201, R45 ;  /* 0x0000002d00c97308 */ /* 0x000fe20000002400 */
[----:B------:R-:W-:Y:S01]  /*9b50*/  FSEL R8, R245, -INF , P2 ;  /* 0xff800000f5087808 */ /* 0x000fe20001000000 */
[----:B------:R-:W-:Y:S01]  /*9b60*/  FMUL.FTZ R113, R113, c[0x0][0x320] ;  /* 0x0000c80071717a20 */ /* 0x000fe20000410000 */
[----:B------:R-:W-:Y:S01]  /*9b70*/  FSEL R19, R218, -INF , P3 ;  /* 0xff800000da137808 */ /* 0x000fe20001800000 */
[----:B------:R-:W-:Y:S01]  /*9b80*/  FMUL.FTZ R98, R98, c[0x0][0x320] ;  /* 0x0000c80062627a20 */ /* 0x000fe20000410000 */
[C---:B------:R-:W-:Y:S01]  /*9b90*/  ISETP.GT.AND P5, PT, R2.reuse, 0x1, PT ;  /* 0x000000010200780c */ /* 0x040fe20003fa4270 */
[----:B------:R-:W-:Y:S01]  /*9ba0*/  FMUL.FTZ R99, R99, c[0x0][0x320] ;  /* 0x0000c80063637a20 */ /* 0x000fe20000410000 */
[----:B------:R-:W-:Y:S01]  /*9bb0*/  ISETP.GT.AND P3, PT, R2, 0x8, PT ;  /* 0x000000080200780c */ /* 0x000fe20003f64270 */
[----:B------:R-:W-:Y:S01]  /*9bc0*/  FMUL.FTZ R93, R93, c[0x0][0x320] ;  /* 0x0000c8005d5d7a20 */ /* 0x000fe20000410000 */
[----:B------:R-:W-:Y:S01]  /*9bd0*/  FSEL R13, R242, -INF , P5 ;  /* 0xff800000f20d7808 */ /* 0x000fe20002800000 */
[----:B------:R-:W3:Y:S01]  /*9be0*/  MUFU.TANH R184, R26 ;  /* 0x0000001a00b87308 */ /* 0x000ee20000002400 */
[----:B--2---:R-:W-:Y:S01]  /*9bf0*/  FSEL R14, R213, -INF , P3 ;  /* 0xff800000d50e7808 */ /* 0x004fe20001800000 */
[----:B------:R-:W-:Y:S01]  /*9c00*/  FMUL.FTZ R90, R90, c[0x0][0x320] ;  /* 0x0000c8005a5a7a20 */ /* 0x000fe20000410000 */
[----:B------:R-:W-:Y:S01]  /*9c10*/  ISETP.GT.AND P3, PT, R2, 0x11, PT ;  /* 0x000000110200780c */ /* 0x000fe20003f64270 */
[----:B------:R-:W-:Y:S01]  /*9c20*/  FMUL.FTZ R94, R94, c[0x0][0x320] ;  /* 0x0000c8005e5e7a20 */ /* 0x000fe20000410000 */
[----:B------:R-:W-:Y:S01]  /*9c30*/  ISETP.GT.AND P2, PT, R0, 0x1, PT ;  /* 0x000000010000780c */ /* 0x000fe20003f44270 */
[----:B------:R-:W-:Y:S01]  /*9c40*/  FMUL.FTZ R91, R91, c[0x0][0x320] ;  /* 0x0000c8005b5b7a20 */ /* 0x000fe20000410000 */
[----:B------:R-:W-:Y:S01]  /*9c50*/  FSEL R59, R208, -INF , P3 ;  /* 0xff800000d03b7808 */ /* 0x000fe20001800000 */
[----:B------:R-:W-:Y:S01]  /*9c60*/  FMUL.FTZ R6, R78, c[0x0][0x320] ;  /* 0x0000c8004e067a20 */ /* 0x000fe20000410000 */
[----:B------:R-:W-:Y:S01]  /*9c70*/  FSEL R17, R222, -INF , P2 ;  /* 0xff800000de117808 */ /* 0x000fe20001000000 */
[----:B------:R2:W-:Y:S01]  /*9c80*/  MUFU.TANH R26, R73 ;  /* 0x00000049001a7308 */ /* 0x0005e20000002400 */
[----:B------:R-:W-:Y:S01]  /*9c90*/  ISETP.GT.AND P2, PT, R4, 0x8, PT ;  /* 0x000000080400780c */ /* 0x000fe20003f44270 */
[----:B------:R-:W-:Y:S01]  /*9ca0*/  FMUL.FTZ R48, R48, c[0x0][0x320] ;  /* 0x0000c80030307a20 */ /* 0x000fe20000410000 */
[----:B------:R-:W-:Y:S01]  /*9cb0*/  ISETP.GT.AND P0, PT, R5, 0x8, PT ;  /* 0x000000080500780c */ /* 0x000fe20003f04270 */
[----:B------:R-:W-:Y:S01]  /*9cc0*/  FMUL.FTZ R109, R109, c[0x0][0x320] ;  /* 0x0000c8006d6d7a20 */ /* 0x000fe20000410000 */
[----:B----4-:R-:W-:Y:S01]  /*9cd0*/  FSEL R22, R217, -INF , P2 ;  /* 0xff800000d9167808 */ /* 0x010fe20001000000 */
        /* <DEDUP_REMOVED lines=11> */
[----:B------:R-:W-:Y:S01]  /*9d90*/  ISETP.GT.AND P5, PT, R5, 0x9, PT ;  /* 0x000000090500780c */ /* 0x000fe20003fa4270 */
[----:B------:R-:W-:Y:S01]  /*9da0*/  FMUL.FTZ R68, R68, c[0x0][0x320] ;  /* 0x0000c80044447a20 */ /* 0x000fe20000410000 */
[----:B------:R-:W-:Y:S01]  /*9db0*/  ISETP.GT.AND P2, PT, R2, 0x9, PT ;  /* 0x000000090200780c */ /* 0x000fe20003f44270 */
[----:B------:R-:W-:Y:S01]  /*9dc0*/  MUFU.TANH R6, R6 ;  /* 0x0000000600067308 */ /* 0x000fe20000002400 */
[----:B------:R-:W-:Y:S01]  /*9dd0*/  FSEL R11, R214, -INF , P5 ;  /* 0xff800000d60b7808 */ /* 0x000fe20002800000 */
[----:B------:R-:W-:Y:S01]  /*9de0*/  FMUL.FTZ R47, R47, c[0x0][0x320] ;  /* 0x0000c8002f2f7a20 */ /* 0x000fe20000410000 */
[----:B------:R-:W-:Y:S01]  /*9df0*/  FSEL R15, R212, -INF , P2 ;  /* 0xff800000d40f7808 */ /* 0x000fe20001000000 */
[----:B------:R-:W-:Y:S01]  /*9e00*/  FMUL.FTZ R66, R66, c[0x0][0x320] ;  /* 0x0000c80042427a20 */ /* 0x000fe20000410000 */
[----:B--2---:R-:W-:Y:S01]  /*9e10*/  FMNMX.FTZ R73, R8, R3, !PT ;  /* 0x0000000308497209 */ /* 0x004fe20007810000 */
[----:B------:R-:W-:Y:S01]  /*9e20*/  FMUL.FTZ R67, R67, c[0x0][0x320] ;  /* 0x0000c80043437a20 */ /* 0x000fe20000410000 */
[----:B------:R-:W-:Y:S01]  /*9e30*/  ISETP.GT.AND P2, PT, R0, 0x10, PT ;  /* 0x000000100000780c */ /* 0x000fe20003f44270 */
[----:B------:R-:W-:Y:S01]  /*9e40*/  FMUL.FTZ R71, R71, c[0x0][0x320] ;  /* 0x0000c80047477a20 */ /* 0x000fe20000410000 */
[----:B------:R-:W-:Y:S01]  /*9e50*/  FMNMX.FTZ R73, R9, R73, !PT ;  /* 0x0000004909497209 */ /* 0x000fe20007810000 */
[----:B------:R-:W2:Y:S01]  /*9e60*/  MUFU.TANH R38, R38 ;  /* 0x0000002600267308 */ /* 0x000ea20000002400 */
[----:B------:R-:W-:Y:S01]  /*9e70*/  ISETP.GT.AND P5, PT, R2, 0x10, PT ;  /* 0x000000100200780c */ /* 0x000fe20003fa4270 */
[----:B------:R-:W-:Y:S01]  /*9e80*/  FMUL.FTZ R72, R72, c[0x0][0x320] ;  /* 0x0000c80048487a20 */ /* 0x000fe20000410000 */
[----:B------:R-:W-:Y:S01]  /*9e90*/  FMNMX.FTZ R73, R10, R73, !PT ;  /* 0x000000490a497209 */ /* 0x000fe20007810000 */
[----:B------:R-:W-:Y:S01]  /*9ea0*/  FMUL.FTZ R96, R96, c[0x0][0x320] ;  /* 0x0000c80060607a20 */ /* 0x000fe20000410000 */
[----:B------:R-:W-:Y:S01]  /*9eb0*/  ISETP.GT.AND P1, PT, R5, 0x10, PT ;  /* 0x000000100500780c */ /* 0x000fe20003f24270 */
[----:B------:R-:W-:Y:S01]  /*9ec0*/  FMUL.FTZ R97, R97, c[0x0][0x320] ;  /* 0x0000c80061617a20 */ /* 0x000fe20000410000 */
[----:B------:R-:W-:Y:S01]  /*9ed0*/  FMNMX.FTZ R73, R11, R73, !PT ;  /* 0x000000490b497209 */ /* 0x000fe20007810000 */
[----:B------:R-:W-:Y:S01]  /*9ee0*/  FMUL.FTZ R100, R100, c[0x0][0x320] ;  /* 0x0000c80064647a20 */ /* 0x000fe20000410000 */
[----:B------:R-:W-:Y:S01]  /*9ef0*/  FSEL R40, R211, -INF , P1 ;  /* 0xff800000d3287808 */ /* 0x000fe20000800000 */
[----:B------:R-:W-:Y:S01]  /*9f00*/  MUFU.TANH R109, R109 ;  /* 0x0000006d006d7308 */ /* 0x000fe20000002400 */
[----:B------:R-:W-:Y:S01]  /*9f10*/  ISETP.GT.AND P1, PT, R0, 0x11, PT ;  /* 0x000000110000780c */ /* 0x000fe20003f24270 */
[----:B------:R-:W-:Y:S01]  /*9f20*/  FMUL.FTZ R102, R102, c[0x0][0x320] ;  /* 0x0000c80066667a20 */ /* 0x000fe20000410000 */
[----:B------:R-:W-:Y:S01]  /*9f30*/  FMNMX.FTZ R73, R40, R73, !PT ;  /* 0x0000004928497209 */ /* 0x000fe20007810000 */
[----:B------:R-:W-:Y:S01]  /*9f40*/  FMUL.FTZ R114, R114, c[0x0][0x320] ;  /* 0x0000c80072727a20 */ /* 0x000fe20000410000 */
[----:B------:R-:W-:Y:S01]  /*9f50*/  FSEL R62, R206, -INF , P1 ;  /* 0xff800000ce3e7808 */ /* 0x000fe20000800000 */
[----:B------:R-:W-:Y:S01]  /*9f60*/  FMUL.FTZ R115, R115, c[0x0][0x320] ;  /* 0x0000c80073737a20 */ /* 0x000fe20000410000 */
[----:B------:R-:W-:Y:S01]  /*9f70*/  ISETP.GT.AND P1, PT, R4, 0x18, PT ;  /* 0x000000180400780c */ /* 0x000fe20003f24270 */
[----:B------:R-:W-:Y:S01]  /*9f80*/  FMUL.FTZ R88, R88, c[0x0][0x320] ;  /* 0x0000c80058587a20 */ /* 0x000fe20000410000 */
[----:B------:R-:W-:Y:S01]  /*9f90*/  ISETP.GT.AND P3, PT, R5, 0x19, PT ;  /* 0x000000190500780c */ /* 0x000fe20003f64270 */
[----:B------:R4:W-:Y:S01]  /*9fa0*/  MUFU.TANH R32, R58 ;  /* 0x0000003a00207308 */ /* 0x0009e20000002400 */
[----:B-1----:R-:W-:Y:S01]  /*9fb0*/  FSEL R185, R185, -INF , P1 ;  /* 0xff800000b9b97808 */ /* 0x002fe20000800000 */
[----:B------:R-:W-:Y:S01]  /*9fc0*/  FMUL.FTZ R89, R89, c[0x0][0x320] ;  /* 0x0000c80059597a20 */ /* 0x000fe20000410000 */
[----:B------:R-:W-:Y:S01]  /*9fd0*/  FSEL R45, R195, -INF , P3 ;  /* 0xff800000c32d7808 */ /* 0x000fe20001800000 */
[----:B------:R-:W-:Y:S01]  /*9fe0*/  FMUL.FTZ R79, R79, c[0x0][0x320] ;  /* 0x0000c8004f4f7a20 */ /* 0x000fe20000410000 */
[----:B------:R-:W-:Y:S01]  /*9ff0*/  ISETP.GT.AND P1, PT, R2, 0x19, PT ;  /* 0x000000190200780c */ /* 0x000fe20003f24270 */
[----:B------:R-:W-:Y:S01]  /*a000*/  FMUL.FTZ R104, R104, c[0x0][0x320] ;  /* 0x0000c80068687a20 */ /* 0x000fe20000410000 */
[----:B------:R-:W-:Y:S01]  /*a010*/  ISETP.GT.AND P3, PT, R2, 0x20, PT ;  /* 0x000000200200780c */ /* 0x000fe20003f64270 */
[----:B------:R-:W-:Y:S01]  /*a020*/  FMUL.FTZ R105, R105, c[0x0][0x320] ;  /* 0x0000c80069697a20 */ /* 0x000fe20000410000 */
[----:B------:R-:W-:Y:S01]  /*a030*/  IADD3 R242, R204, -0x1, RZ ;  /* 0xffffffffccf27810 */ /* 0x000fe20007ffe0ff */
[----:B------:R1:W-:Y:S01]  /*a040*/  MUFU.TANH R207, R24 ;  /* 0x0000001800cf7308 */ /* 0x0003e20000002400 */
[----:B------:R-:W-:Y:S01]  /*a050*/  ISETP.GT.AND P0, PT, R5, 0x11, PT ;  /* 0x000000110500780c */ /* 0x000fe20003f04270 */
[----:B------:R-:W-:Y:S02]  /*a060*/  FMUL.FTZ R108, R108, c[0x0][0x320] ;  /* 0x0000c8006c6c7a20 */ /* 0x000fe40000410000 */
[----:B------:R-:W-:Y:S01]  /*a070*/  FMUL.FTZ R95, R95, c[0x0][0x320] ;  /* 0x0000c8005f5f7a20 */ /* 0x000fe20000410000 */
[----:B------:R-:W-:Y:S01]  /*a080*/  FSEL R41, R210, -INF , P0 ;  /* 0xff800000d2297808 */ /* 0x000fe20000000000 */
[----:B------:R-:W-:Y:S01]  /*a090*/  FMUL.FTZ R106, R106, c[0x0][0x320] ;  /* 0x0000c8006a6a7a20 */ /* 0x000fe20000410000 */
[----:B------:R-:W-:Y:S01]  /*a0a0*/  ISETP.GT.AND P0, PT, R4, 0x10, PT ;  /* 0x000000100400780c */ /* 0x000fe20003f04270 */
[----:B------:R-:W-:Y:S01]  /*a0b0*/  FMUL.FTZ R110, R110, c[0x0][0x320] ;  /* 0x0000c8006e6e7a20 */ /* 0x000fe20000410000 */
[----:B------:R-:W-:Y:S01]  /*a0c0*/  FMNMX.FTZ R73, R41, R73, !PT ;  /* 0x0000004929497209 */ /* 0x000fe20007810000 */
[----:B------:R-:W1:Y:S01]  /*a0d0*/  MUFU.TANH R43, R43 ;  /* 0x0000002b002b7308 */ /* 0x000e620000002400 */
[----:B---3--:R-:W-:Y:S01]  /*a0e0*/  FSEL R184, R184, -INF , P0 ;  /* 0xff800000b8b87808 */ /* 0x008fe20000000000 */
[----:B------:R-:W-:Y:S01]  /*a0f0*/  FMUL.FTZ R74, R74, c[0x0][0x320] ;  /* 0x0000c8004a4a7a20 */ /* 0x000fe20000410000 */
[----:B------:R-:W-:Y:S01]  /*a100*/  ISETP.GT.AND P0, PT, R4, 0x19, PT ;  /* 0x000000190400780c */ /* 0x000fe20003f04270 */
[----:B------:R-:W-:Y:S01]  /*a110*/  FMUL.FTZ R101, R101, c[0x0][0x320] ;  /* 0x0000c80065657a20 */ /* 0x000fe20000410000 */
[----:B----4-:R-:W-:Y:S02]  /*a120*/  FSEL R58, R193, -INF , P1 ;  /* 0xff800000c13a7808 */ /* 0x010fe40000800000 */
[----:B--2---:R-:W-:Y:S02]  /*a130*/  FSEL R193, R38, -INF , P3 ;  /* 0xff80000026c17808 */ /* 0x004fe40001800000 */
[----:B------:R-:W-:Y:S01]  /*a140*/  FSEL R187, R187, -INF , P0 ;  /* 0xff800000bbbb7808 */ /* 0x000fe20000000000 */
[----:B------:R2:W-:Y:S01]  /*a150*/  MUFU.TANH R30, R60 ;  /* 0x0000003c001e7308 */ /* 0x0005e20000002400 */
[----:B------:R-:W-:Y:S02]  /*a160*/  ISETP.GT.AND P1, PT, R0, 0x20, PT ;  /* 0x000000200000780c */ /* 0x000fe40003f24270 */
[----:B------:R-:W-:Y:S01]  /*a170*/  ISETP.GT.AND P3, PT, R4, 0x21, PT ;  /* 0x000000210400780c */ /* 0x000fe20003f64270 */
[----:B-1----:R-:W-:Y:S01]  /*a180*/  FMUL.FTZ R24, R81, c[0x0][0x320] ;  /* 0x0000c80051187a20 */ /* 0x002fe20000410000 */
[----:B------:R-:W-:Y:S02]  /*a190*/  FSEL R198, R36, -INF , P1 ;  /* 0xff80000024c67808 */ /* 0x000fe40000800000 */
[----:B------:R-:W-:Y:S02]  /*a1a0*/  ISETP.GT.AND P1, PT, R0, 0x29, PT ;  /* 0x000000290000780c */ /* 0x000fe40003f24270 */
[----:B------:R-:W-:Y:S01]  /*a1b0*/  ISETP.GT.AND P0, PT, R5, 0x20, PT ;  /* 0x000000200500780c */ /* 0x000fe20003f04270 */
[----:B------:R-:W-:Y:S01]  /*a1c0*/  MUFU.TANH R194, R34 ;  /* 0x0000002200c27308 */ /* 0x000fe20000002400 */
[----:B------:R-:W-:Y:S02]  /*a1d0*/  FSEL R201, R201, -INF , P1 ;  /* 0xff800000c9c97808 */ /* 0x000fe40000800000 */
[----:B------:R-:W-:Y:S02]  /*a1e0*/  FSEL R189, R192, -INF , P0 ;  /* 0xff800000c0bd7808 */ /* 0x000fe40000000000 */
[----:B------:R-:W-:Y:S02]  /*a1f0*/  FSEL R205, R43, -INF , P3 ;  /* 0xff8000002bcd7808 */ /* 0x000fe40001800000 */
[----:B------:R-:W-:Y:S02]  /*a200*/  ISETP.GT.AND P3, PT, R5, 0x28, PT ;  /* 0x000000280500780c */ /* 0x000fe40003f64270 */
[----:B------:R-:W-:Y:S01]  /*a210*/  ISETP.GT.AND P0, PT, R0, 0x21, PT ;  /* 0x000000210000780c */ /* 0x000fe20003f04270 */
[----:B------:R1:W-:Y:S01]  /*a220*/  MUFU.TANH R34, R56 ;  /* 0x0000003800227308 */ /* 0x0003e20000002400 */
[----:B------:R-:W-:Y:S02]  /*a230*/  ISETP.GT.AND P1, PT, R2, 0x28, PT ;  /* 0x000000280200780c */ /* 0x000fe40003f24270 */
[----:B------:R-:W-:Y:S02]  /*a240*/  FSEL R199, R35, -INF , P0 ;  /* 0xff80000023c77808 */ /* 0x000fe40000000000 */
[----:B--2---:R-:W-:Y:S02]  /*a250*/  FSEL R60, R207, -INF , P2 ;  /* 0xff800000cf3c7808 */ /* 0x004fe40001000000 */
[----:B------:R-:W-:Y:S02]  /*a260*/  ISETP.GT.AND P2, PT, R0, 0x19, PT ;  /* 0x000000190000780c */ /* 0x000fe40003f44270 */
[C---:B------:R-:W-:Y:S01]  /*a270*/  ISETP.GT.AND P0, PT, R4.reuse, 0x28, PT ;  /* 0x000000280400780c */ /* 0x040fe20003f04270 */
[----:B------:R-:W2:Y:S10]  /*a280*/  MUFU.TANH R186, R27 ;  /* 0x0000001b00ba7308 */ /* 0x000eb40000002400 */
[----:B------:R-:W3:Y:S01]  /*a290*/  MUFU.TANH R48, R48 ;  /* 0x0000003000307308 */ /* 0x000ee20000002400 */
[----:B-1----:R-:W-:Y:S02]  /*a2a0*/  FSEL R56, R209, -INF , P5 ;  /* 0xff800000d1387808 */ /* 0x002fe40002800000 */
[----:B------:R-:W-:Y:S07]  /*a2b0*/  ISETP.GT.AND P5, PT, R4, 0x11, PT ;  /* 0x000000110400780c */ /* 0x000fee0003fa4270 */
[----:B------:R1:W-:Y:S01]  /*a2c0*/  MUFU.TANH R27, R63 ;  /* 0x0000003f001b7308 */ /* 0x0003e20000002400 */
[----:B--2---:R-:W-:Y:S02]  /*a2d0*/  FSEL R186, R186, -INF , P5 ;  /* 0xff800000baba7808 */ /* 0x004fe40002800000 */
[C---:B------:R-:W-:Y:S07]  /*a2e0*/  ISETP.GT.AND P5, PT, R5.reuse, 0x18, PT ;  /* 0x000000180500780c */ /* 0x040fee0003fa4270 */
[----:B------:R-:W2:Y:S01]  /*a2f0*/  MUFU.TANH R53, R53 ;  /* 0x0000003500357308 */ /* 0x000ea20000002400 */
[----:B---3--:R-:W-:Y:S02]  /*a300*/  FSEL R190, R48, -INF , P3 ;  /* 0xff80000030be7808 */ /* 0x008fe40001800000 */
[----:B------:R-:W-:Y:S07]  /*a310*/  ISETP.GT.AND P3, PT, R5, 0x31, PT ;  /* 0x000000310500780c */ /* 0x000fee0003f64270 */
[----:B------:R3:W-:Y:S01]  /*a320*/  MUFU.TANH R33, R57 ;  /* 0x0000003900217308 */ /* 0x0007e20000002400 */
[----:B-1----:R-:W-:Y:S02]  /*a330*/  FSEL R63, R203, -INF , P2 ;  /* 0xff800000cb3f7808 */ /* 0x002fe40001000000 */
[----:B------:R-:W-:Y:S07]  /*a340*/  ISETP.GT.AND P2, PT, R2, 0x18, PT ;  /* 0x000000180200780c */ /* 0x000fee0003f44270 */
[----:B------:R1:W-:Y:S01]  /*a350*/  MUFU.TANH R200, R44 ;  /* 0x0000002c00c87308 */ /* 0x0003e20000002400 */
[----:B--2---:R-:W-:Y:S02]  /*a360*/  FSEL R215, R53, -INF , P3 ;  /* 0xff80000035d77808 */ /* 0x004fe40001800000 */
[----:B------:R-:W-:Y:S07]  /*a370*/  ISETP.GT.AND P3, PT, R4, 0x30, PT ;  /* 0x000000300400780c */ /* 0x000fee0003f64270 */
[----:B------:R-:W2:Y:S01]  /*a380*/  MUFU.TANH R39, R39 ;  /* 0x0000002700277308 */ /* 0x000ea20000002400 */
[----:B------:R-:W-:Y:S02]  /*a390*/  FSEL R234, R32, -INF , P3 ;  /* 0xff80000020ea7808 */ /* 0x000fe40001800000 */
[----:B------:R-:W-:Y:S02]  /*a3a0*/  ISETP.GT.AND P3, PT, R4, 0x39, PT ;  /* 0x000000390400780c */ /* 0x000fe40003f64270 */
[----:B---3--:R-:W-:Y:S02]  /*a3b0*/  FSEL R57, R194, -INF , P2 ;  /* 0xff800000c2397808 */ /* 0x008fe40001000000 */
[----:B------:R-:W-:Y:S03]  /*a3c0*/  ISETP.GT.AND P2, PT, R2, 0x21, PT ;  /* 0x000000210200780c */ /* 0x000fe60003f44270 */
[----:B------:R-:W3:Y:S01]  /*a3d0*/  MUFU.TANH R46, R46 ;  /* 0x0000002e002e7308 */ /* 0x000ee20000002400 */
[----:B-1----:R-:W-:Y:S02]  /*a3e0*/  FSEL R44, R202, -INF , P5 ;  /* 0xff800000ca2c7808 */ /* 0x002fe40002800000 */
[----:B------:R-:W-:Y:S02]  /*a3f0*/  ISETP.GT.AND P5, PT, R5, 0x21, PT ;  /* 0x000000210500780c */ /* 0x000fe40003fa4270 */
[----:B------:R-:W-:Y:S05]  /*a400*/  FMNMX.FTZ R73, R44, R73, !PT ;  /* 0x000000492c497209 */ /* 0x000fea0007810000 */
[----:B------:R-:W1:Y:S01]  /*a410*/  MUFU.TANH R37, R37 ;  /* 0x0000002500257308 */ /* 0x000e620000002400 */
[----:B------:R-:W-:Y:S02]  /*a420*/  FMNMX.FTZ R73, R45, R73, !PT ;  /* 0x000000492d497209 */ /* 0x000fe40007810000 */
[----:B--2---:R-:W-:Y:S02]  /*a430*/  FSEL R196, R39, -INF , P2 ;  /* 0xff80000027c47808 */ /* 0x004fe40001000000 */
[----:B------:R-:W-:Y:S02]  /*a440*/  ISETP.GT.AND P2, PT, R0, 0x28, PT ;  /* 0x000000280000780c */ /* 0x000fe40003f44270 */
[----:B------:R-:W-:Y:S03]  /*a450*/  FMNMX.FTZ R73, R189, R73, !PT ;  /* 0x00000049bd497209 */ /* 0x000fe60007810000 */
        /* <DEDUP_REMOVED lines=12> */
[----:B------:R-:W-:Y:S02]  /*a520*/  FSEL R51, R27, -INF , P3 ;  /* 0xff8000001b337808 */ /* 0x000fe40001800000 */
[----:B------:R-:W-:Y:S03]  /*a530*/  ISETP.GT.AND P3, PT, R5, 0x40, PT ;  /* 0x000000400500780c */ /* 0x000fe60003f64270 */
[----:B------:R-:W2:Y:S01]  /*a540*/  MUFU.TANH R68, R68 ;  /* 0x0000004400447308 */ /* 0x000ea20000002400 */
[----:B------:R-:W-:Y:S02]  /*a550*/  ISETP.GT.AND P0, PT, R0, 0x30, PT ;  /* 0x000000300000780c */ /* 0x000fe40003f04270 */
[----:B---3--:R-:W-:Y:S02]  /*a560*/  FSEL R203, R42, -INF , P5 ;  /* 0xff8000002acb7808 */ /* 0x008fe40002800000 */
[----:B------:R-:W-:Y:S02]  /*a570*/  ISETP.GT.AND P5, PT, R4, 0x29, PT ;  /* 0x000000290400780c */ /* 0x000fe40003fa4270 */
[----:B------:R-:W-:Y:S03]  /*a580*/  FSEL R48, R34, -INF , P0 ;  /* 0xff80000022307808 */ /* 0x000fe60000000000 */
[----:B------:R-:W3:Y:S01]  /*a590*/  MUFU.TANH R47, R47 ;  /* 0x0000002f002f7308 */ /* 0x000ee20000002400 */
[----:B------:R-:W-:Y:S02]  /*a5a0*/  ISETP.GT.AND P0, PT, R0, 0x39, PT ;  /* 0x000000390000780c */ /* 0x000fe40003f04270 */
[----:B-1----:R-:W-:Y:S02]  /*a5b0*/  FSEL R192, R49, -INF , P2 ;  /* 0xff80000031c07808 */ /* 0x002fe40001000000 */
[----:B------:R-:W-:Y:S02]  /*a5c0*/  FSEL R82, R29, -INF , P0 ;  /* 0xff8000001d527808 */ /* 0x000fe40000000000 */
[C---:B------:R-:W-:Y:S03]  /*a5d0*/  ISETP.GT.AND P2, PT, R2.reuse, 0x30, PT ;  /* 0x000000300200780c */ /* 0x040fe60003f44270 */
[----:B------:R-:W1:Y:S01]  /*a5e0*/  MUFU.TANH R52, R52 ;  /* 0x0000003400347308 */ /* 0x000e620000002400 */
[----:B------:R-:W-:Y:S02]  /*a5f0*/  ISETP.GT.AND P0, PT, R2, 0x38, PT ;  /* 0x000000380200780c */ /* 0x000fe40003f04270 */
[----:B------:R-:W-:Y:S02]  /*a600*/  FMNMX.FTZ R73, R192, R73, !PT ;  /* 0x00000049c0497209 */ /* 0x000fe40007810000 */
[----:B--2---:R-:W-:Y:S02]  /*a610*/  FSEL R49, R68, -INF , P3 ;  /* 0xff80000044317808 */ /* 0x004fe40001800000 */
[----:B------:R-:W-:Y:S03]  /*a620*/  ISETP.GT.AND P3, PT, R0, 0x41, PT ;  /* 0x000000410000780c */ /* 0x000fe60003f64270 */
[----:B------:R-:W2:Y:S01]  /*a630*/  MUFU.TANH R54, R54 ;  /* 0x0000003600367308 */ /* 0x000ea20000002400 */
[----:B------:R-:W-:Y:S02]  /*a640*/  FSEL R46, R26, -INF , P3 ;  /* 0xff8000001a2e7808 */ /* 0x000fe40001800000 */
[----:B------:R-:W-:Y:S02]  /*a650*/  ISETP.GT.AND P3, PT, R4, 0x48, PT ;  /* 0x000000480400780c */ /* 0x000fe40003f64270 */
[----:B---3--:R-:W-:Y:S02]  /*a660*/  FSEL R211, R47, -INF , P5 ;  /* 0xff8000002fd37808 */ /* 0x008fe40002800000 */
[----:B------:R-:W-:Y:S02]  /*a670*/  FSEL R244, R6, -INF , P3 ;  /* 0xff80000006f47808 */ /* 0x000fe40001800000 */
[----:B------:R-:W-:Y:S01]  /*a680*/  FMNMX.FTZ R6, R12, R116, !PT ;  /* 0x000000740c067209 */ /* 0x000fe20007810000 */
[----:B------:R-:W3:Y:S01]  /*a690*/  MUFU.TANH R85, R85 ;  /* 0x0000005500557308 */ /* 0x000ee20000002400 */
[----:B------:R-:W-:Y:S02]  /*a6a0*/  ISETP.GT.AND P5, PT, R5, 0x30, PT ;  /* 0x000000300500780c */ /* 0x000fe40003fa4270 */
[----:B------:R-:W-:Y:S02]  /*a6b0*/  FMNMX.FTZ R6, R13, R6, !PT ;  /* 0x000000060d067209 */ /* 0x000fe40007810000 */
[----:B-1----:R-:W-:Y:S02]  /*a6c0*/  FSEL R212, R52, -INF , P5 ;  /* 0xff80000034d47808 */ /* 0x002fe40002800000 */
[----:B------:R-:W-:Y:S02]  /*a6d0*/  ISETP.GT.AND P5, PT, R0, 0x31, PT ;  /* 0x000000310000780c */ /* 0x000fe40003fa4270 */
[----:B------:R-:W-:Y:S01]  /*a6e0*/  ISETP.GT.AND P3, PT, R5, 0x51, PT ;  /* 0x000000510500780c */ /* 0x000fe20003f64270 */
[----:B------:R-:W1:Y:S01]  /*a6f0*/  MUFU.TANH R50, R50 ;  /* 0x0000003200327308 */ /* 0x000e620000002400 */
[----:B------:R-:W-:Y:S02]  /*a700*/  FSEL R33, R33, -INF , P5 ;  /* 0xff80000021217808 */ /* 0x000fe40002800000 */
[----:B------:R-:W-:Y:S02]  /*a710*/  ISETP.GT.AND P5, PT, R4, 0x38, PT ;  /* 0x000000380400780c */ /* 0x000fe40003fa4270 */
[----:B--2---:R-:W-:Y:S02]  /*a720*/  FSEL R248, R54, -INF , P2 ;  /* 0xff80000036f87808 */ /* 0x004fe40001000000 */
[----:B------:R-:W-:Y:S02]  /*a730*/  ISETP.GT.AND P2, PT, R4, 0x31, PT ;  /* 0x000000310400780c */ /* 0x000fe40003f44270 */
[----:B------:R-:W-:Y:S01]  /*a740*/  FSEL R78, R28, -INF , P5 ;  /* 0xff8000001c4e7808 */ /* 0x000fe20002800000 */
[----:B------:R-:W2:Y:S01]  /*a750*/  MUFU.TANH R112, R112 ;  /* 0x0000007000707308 */ /* 0x000ea20000002400 */
[----:B------:R-:W-:Y:S02]  /*a760*/  ISETP.GT.AND P5, PT, R2, 0x39, PT ;  /* 0x000000390200780c */ /* 0x000fe40003fa4270 */
[----:B------:R-:W-:Y:S02]  /*a770*/  FMNMX.FTZ R6, R14, R6, !PT ;  /* 0x000000060e067209 */ /* 0x000fe40007810000 */
[----:B---3--:R-:W-:Y:S02]  /*a780*/  FSEL R42, R85, -INF , P3 ;  /* 0xff800000552a7808 */ /* 0x008fe40001800000 */
[----:B------:R-:W-:Y:S02]  /*a790*/  ISETP.GT.AND P3, PT, R5, 0x68, PT ;  /* 0x000000680500780c */ /* 0x000fe40003f64270 */
[----:B------:R-:W-:Y:S01]  /*a7a0*/  FMNMX.FTZ R73, R212, R73, !PT ;  /* 0x00000049d4497209 */ /* 0x000fe20007810000 */
[----:B------:R-:W3:Y:S03]  /*a7b0*/  MUFU.TANH R55, R55 ;  /* 0x0000003700377308 */ /* 0x000ee60000002400 */
[----:B------:R-:W-:Y:S02]  /*a7c0*/  FMNMX.FTZ R73, R215, R73, !PT ;  /* 0x00000049d7497209 */ /* 0x000fe40007810000 */
[----:B-1----:R-:W-:Y:S02]  /*a7d0*/  FSEL R194, R50, -INF , P1 ;  /* 0xff80000032c27808 */ /* 0x002fe40000800000 */
[----:B------:R-:W-:Y:S02]  /*a7e0*/  FSEL R50, R31, -INF , P2 ;  /* 0xff8000001f327808 */ /* 0x000fe40001000000 */
[----:B------:R-:W4:Y:S01]  /*a7f0*/  LDL R31, [R1+0x38] ;  /* 0x00003800011f7983 */ /* 0x000f220000100800 */
[----:B------:R-:W1:Y:S01]  /*a800*/  MUFU.TANH R64, R64 ;  /* 0x0000004000407308 */ /* 0x000e620000002400 */
[----:B------:R-:W-:Y:S02]  /*a810*/  ISETP.GT.AND P1, PT, R2, 0x31, PT ;  /* 0x000000310200780c */ /* 0x000fe40003f24270 */
[----:B------:R-:W-:Y:S02]  /*a820*/  ISETP.GT.AND P2, PT, R5, 0x38, PT ;  /* 0x000000380500780c */ /* 0x000fe40003f44270 */
[----:B--2---:R-:W-:Y:S01]  /*a830*/  FSEL R29, R112, -INF , P3 ;  /* 0xff800000701d7808 */ /* 0x004fe20001800000 */
[----:B------:R-:W-:Y:S01]  /*a840*/  IMAD.MOV.U32 R112, RZ, RZ, R33 ;  /* 0x000000ffff707224 */ /* 0x000fe200078e0021 */
[----:B------:R-:W-:Y:S01]  /*a850*/  ISETP.GT.AND P3, PT, R2, 0x58, PT ;  /* 0x000000580200780c */ /* 0x000fe20003f64270 */
[----:B------:R-:W2:Y:S02]  /*a860*/  LDL.64 R32, [R1+0x28] ;  /* 0x0000280001207983 */ /* 0x000ea40000100a00 */
[----:B------:R-:W1:Y:S01]  /*a870*/  MUFU.TANH R65, R65 ;  /* 0x0000004100417308 */ /* 0x000e620000002400 */
[----:B---3--:R-:W-:Y:S02]  /*a880*/  FSEL R251, R55, -INF , P1 ;  /* 0xff80000037fb7808 */ /* 0x008fe40000800000 */
[----:B------:R-:W-:Y:S07]  /*a890*/  ISETP.GT.AND P1, PT, R0, 0x38, PT ;  /* 0x000000380000780c */ /* 0x000fee0003f24270 */
[----:B------:R-:W-:Y:S01]  /*a8a0*/  MUFU.TANH R66, R66 ;  /* 0x0000004200427308 */ /* 0x000fe20000002400 */
[----:B------:R-:W-:Y:S02]  /*a8b0*/  FSEL R81, R30, -INF , P1 ;  /* 0xff8000001e517808 */ /* 0x000fe40000800000 */
[C---:B------:R-:W-:Y:S02]  /*a8c0*/  ISETP.GT.AND P1, PT, R5.reuse, 0x39, PT ;  /* 0x000000390500780c */ /* 0x040fe40003f24270 */
[----:B-1----:R-:W-:Y:S02]  /*a8d0*/  FSEL R207, R64, -INF , P2 ;  /* 0xff80000040cf7808 */ /* 0x002fe40001000000 */
[----:B------:R-:W-:Y:S02]  /*a8e0*/  ISETP.GT.AND P2, PT, R5, 0x41, PT ;  /* 0x000000410500780c */ /* 0x000fe40003f44270 */
[----:B------:R-:W-:Y:S01]  /*a8f0*/  FMNMX.FTZ R73, R207, R73, !PT ;  /* 0x00000049cf497209 */ /* 0x000fe20007810000 */
[----:B------:R-:W1:Y:S01]  /*a900*/  MUFU.TANH R67, R67 ;  /* 0x0000004300437308 */ /* 0x000e620000002400 */
[----:B------:R-:W-:Y:S02]  /*a910*/  FSEL R218, R65, -INF , P1 ;  /* 0xff80000041da7808 */ /* 0x000fe40000800000 */
[----:B------:R-:W-:Y:S02]  /*a920*/  ISETP.GT.AND P1, PT, R2, 0x40, PT ;  /* 0x000000400200780c */ /* 0x000fe40003f24270 */
[----:B------:R-:W-:Y:S05]  /*a930*/  FMNMX.FTZ R73, R218, R73, !PT ;  /* 0x00000049da497209 */ /* 0x000fea0007810000 */
[----:B------:R-:W3:Y:S01]  /*a940*/  MUFU.TANH R69, R69 ;  /* 0x0000004500457308 */ /* 0x000ee20000002400 */
[----:B------:R-:W-:Y:S09]  /*a950*/  FMNMX.FTZ R73, R49, R73, !PT ;  /* 0x0000004931497209 */ /* 0x000ff20007810000 */
[----:B------:R3:W-:Y:S01]  /*a960*/  MUFU.TANH R243, R92 ;  /* 0x0000005c00f37308 */ /* 0x0007e20000002400 */
[----:B-1----:R-:W-:Y:S02]  /*a970*/  FSEL R67, R67, -INF , P5 ;  /* 0xff80000043437808 */ /* 0x002fe40002800000 */
[----:B------:R-:W-:Y:S07]  /*a980*/  ISETP.GT.AND P5, PT, R0, 0x40, PT ;  /* 0x000000400000780c */ /* 0x000fee0003fa4270 */
[----:B------:R-:W1:Y:S01]  /*a990*/  MUFU.TANH R70, R70 ;  /* 0x0000004600467308 */ /* 0x000e620000002400 */
[----:B---3--:R-:W-:Y:S02]  /*a9a0*/  FSEL R230, R69, -INF , P2 ;  /* 0xff80000045e67808 */ /* 0x008fe40001000000 */
[----:B------:R-:W-:Y:S02]  /*a9b0*/  ISETP.GT.AND P2, PT, R4, 0x40, PT ;  /* 0x000000400400780c */ /* 0x000fe40003f44270 */
[----:B------:R-:W-:Y:S05]  /*a9c0*/  FMNMX.FTZ R73, R230, R73, !PT ;  /* 0x00000049e6497209 */ /* 0x000fea0007810000 */
[----:B------:R-:W3:Y:S01]  /*a9d0*/  MUFU.TANH R71, R71 ;  /* 0x0000004700477308 */ /* 0x000ee20000002400 */
[----:B------:R-:W-:Y:S02]  /*a9e0*/  FSEL R92, R66, -INF , P0 ;  /* 0xff800000425c7808 */ /* 0x000fe40000000000 */
[----:B------:R-:W-:Y:S07]  /*a9f0*/  ISETP.GT.AND P0, PT, R2, 0x41, PT ;  /* 0x000000410200780c */ /* 0x000fee0003f04270 */
[----:B------:R-:W3:Y:S01]  /*aa00*/  MUFU.TANH R72, R72 ;  /* 0x0000004800487308 */ /* 0x000ee20000002400 */
[----:B-1----:R-:W-:Y:S02]  /*aa10*/  FSEL R38, R70, -INF , P1 ;  /* 0xff80000046267808 */ /* 0x002fe40000800000 */
[----:B------:R-:W-:Y:S07]  /*aa20*/  ISETP.GT.AND P1, PT, R4, 0x41, PT ;  /* 0x000000410400780c */ /* 0x000fee0003f24270 */
[----:B------:R-:W1:Y:S01]  /*aa30*/  MUFU.TANH R74, R74 ;  /* 0x0000004a004a7308 */ /* 0x000e620000002400 */
[----:B---3--:R-:W-:Y:S02]  /*aa40*/  FSEL R71, R71, -INF , P0 ;  /* 0xff80000047477808 */ /* 0x008fe40000000000 */
[----:B------:R-:W-:Y:S03]  /*aa50*/  ISETP.GT.AND P0, PT, R0, 0x48, PT ;  /* 0x000000480000780c */ /* 0x000fe60003f04270 */
[----:B------:R-:W-:Y:S04]  /*aa60*/  IMAD.MOV.U32 R85, RZ, RZ, R71 ;  /* 0x000000ffff557224 */ /* 0x000fe800078e0047 */
[----:B------:R-:W3:Y:S01]  /*aa70*/  MUFU.TANH R75, R75 ;  /* 0x0000004b004b7308 */ /* 0x000ee20000002400 */
[----:B------:R-:W-:Y:S02]  /*aa80*/  FSEL R245, R72, -INF , P5 ;  /* 0xff80000048f57808 */ /* 0x000fe40002800000 */
[----:B------:R-:W-:Y:S07]  /*aa90*/  ISETP.GT.AND P5, PT, R0, 0x49, PT ;  /* 0x000000490000780c */ /* 0x000fee0003fa4270 */
[----:B------:R-:W3:Y:S01]  /*aaa0*/  MUFU.TANH R76, R76 ;  /* 0x0000004c004c7308 */ /* 0x000ee20000002400 */
[----:B-1----:R-:W-:Y:S01]  /*aab0*/  FSEL R221, R74, -INF , P2 ;  /* 0xff8000004add7808 */ /* 0x002fe20001000000 */
[----:B------:R-:W-:Y:S01]  /*aac0*/  FMUL.FTZ R74, R111, c[0x0][0x320] ;  /* 0x0000c8006f4a7a20 */ /* 0x000fe20000410000 */
[----:B------:R-:W-:Y:S01]  /*aad0*/  ISETP.GT.AND P2, PT, R5, 0x48, PT ;  /* 0x000000480500780c */ /* 0x000fe20003f44270 */
[----:B------:R-:W-:Y:S06]  /*aae0*/  IMAD.MOV.U32 R111, RZ, RZ, R78 ;  /* 0x000000ffff6f7224 */ /* 0x000fec00078e004e */
[----:B------:R-:W1:Y:S01]  /*aaf0*/  MUFU.TANH R77, R77 ;  /* 0x0000004d004d7308 */ /* 0x000e620000002400 */
[----:B---3--:R-:W-:Y:S02]  /*ab00*/  FSEL R39, R75, -INF , P1 ;  /* 0xff8000004b277808 */ /* 0x008fe40000800000 */
[----:B------:R-:W-:Y:S07]  /*ab10*/  ISETP.GT.AND P1, PT, R5, 0x49, PT ;  /* 0x000000490500780c */ /* 0x000fee0003f24270 */
[----:B------:R-:W-:Y:S01]  /*ab20*/  MUFU.TANH R74, R74 ;  /* 0x0000004a004a7308 */ /* 0x000fe20000002400 */
[----:B------:R-:W-:Y:S02]  /*ab30*/  FSEL R47, R76, -INF , P0 ;  /* 0xff8000004c2f7808 */ /* 0x000fe40000000000 */
[----:B------:R-:W-:Y:S07]  /*ab40*/  ISETP.GT.AND P0, PT, R2, 0x48, PT ;  /* 0x000000480200780c */ /* 0x000fee0003f04270 */
[----:B------:R-:W3:Y:S01]  /*ab50*/  MUFU.TANH R7, R7 ;  /* 0x0000000700077308 */ /* 0x000ee20000002400 */
[----:B-1----:R-:W-:Y:S02]  /*ab60*/  FSEL R119, R77, -INF , P5 ;  /* 0xff8000004d777808 */ /* 0x002fe40002800000 */
[----:B------:R-:W-:Y:S07]  /*ab70*/  ISETP.GT.AND P5, PT, R5, 0x50, PT ;  /* 0x000000500500780c */ /* 0x000fee0003fa4270 */
[----:B------:R-:W1:Y:S10]  /*ab80*/  MUFU.TANH R24, R24 ;  /* 0x0000001800187308 */ /* 0x000e740000002400 */
[----:B------:R-:W1:Y:S01]  /*ab90*/  MUFU.TANH R25, R25 ;  /* 0x0000001900197308 */ /* 0x000e620000002400 */
[----:B---3--:R-:W-:Y:S02]  /*aba0*/  FSEL R35, R7, -INF , P2 ;  /* 0xff80000007237808 */ /* 0x008fe40001000000 */
[----:B------:R-:W-:Y:S02]  /*abb0*/  ISETP.GT.AND P2, PT, R5, 0x58, PT ;  /* 0x000000580500780c */ /* 0x000fe40003f44270 */
[----:B------:R-:W-:Y:S05]  /*abc0*/  FMNMX.FTZ R73, R35, R73, !PT ;  /* 0x0000004923497209 */ /* 0x000fea0007810000 */
[----:B------:R-:W3:Y:S01]  /*abd0*/  MUFU.TANH R84, R84 ;  /* 0x0000005400547308 */ /* 0x000ee20000002400 */
[----:B-1----:R-:W-:Y:S01]  /*abe0*/  FSEL R37, R24, -INF , P1 ;  /* 0xff80000018257808 */ /* 0x002fe20000800000 */
[----:B------:R-:W-:Y:S01]  /*abf0*/  FMUL.FTZ R24, R103, c[0x0][0x320] ;  /* 0x0000c80067187a20 */ /* 0x000fe20000410000 */
[----:B------:R-:W-:Y:S02]  /*ac00*/  ISETP.GT.AND P1, PT, R5, 0x59, PT ;  /* 0x000000590500780c */ /* 0x000fe40003f24270 */
[----:B------:R-:W-:Y:S05]  /*ac10*/  FMNMX.FTZ R73, R37, R73, !PT ;  /* 0x0000004925497209 */ /* 0x000fea0007810000 */
[----:B------:R-:W1:Y:S01]  /*ac20*/  MUFU.TANH R96, R96 ;  /* 0x0000006000607308 */ /* 0x000e620000002400 */
[----:B------:R-:W-:Y:S02]  /*ac30*/  FSEL R233, R25, -INF , P0 ;  /* 0xff80000019e97808 */ /* 0x000fe40000000000 */
[C---:B------:R-:W-:Y:S07]  /*ac40*/  ISETP.GT.AND P0, PT, R5.reuse, 0x60, PT ;  /* 0x000000600500780c */ /* 0x040fee0003f04270 */
[----:B------:R-:W1:Y:S01]  /*ac50*/  MUFU.TANH R101, R101 ;  /* 0x0000006500657308 */ /* 0x000e620000002400 */
[----:B---3--:R-:W-:Y:S01]  /*ac60*/  FSEL R43, R84, -INF , P5 ;  /* 0xff800000542b7808 */ /* 0x008fe20002800000 */
[----:B------:R-:W-:Y:S01]  /*ac70*/  IMAD.MOV.U32 R84, RZ, RZ, R119 ;  /* 0x000000ffff547224 */ /* 0x000fe200078e0077 */
[----:B------:R-:W-:Y:S02]  /*ac80*/  ISETP.GT.AND P5, PT, R5, 0x61, PT ;  /* 0x000000610500780c */ /* 0x000fe40003fa4270 */
[----:B------:R-:W-:Y:S05]  /*ac90*/  FMNMX.FTZ R73, R43, R73, !PT ;  /* 0x000000492b497209 */ /* 0x000fea0007810000 */
[----:B------:R-:W3:Y:S01]  /*aca0*/  MUFU.TANH R87, R87 ;  /* 0x0000005700577308 */ /* 0x000ee20000002400 */
[----:B------:R-:W-:Y:S02]  /*acb0*/  FMNMX.FTZ R73, R42, R73, !PT ;  /* 0x000000492a497209 */ /* 0x000fe40007810000 */
[----:B-1----:R-:W-:Y:S02]  /*acc0*/  FSEL R25, R96, -INF , P2 ;  /* 0xff80000060197808 */ /* 0x002fe40001000000 */
[----:B------:R-:W-:Y:S02]  /*acd0*/  ISETP.GT.AND P2, PT, R5, 0x69, PT ;  /* 0x000000690500780c */ /* 0x000fe40003f44270 */
[----:B------:R-:W-:Y:S03]  /*ace0*/  FMNMX.FTZ R5, R15, R6, !PT ;  /* 0x000000060f057209 */ /* 0x000fe60007810000 */
[----:B------:R-:W1:Y:S01]  /*acf0*/  MUFU.TANH R97, R97 ;  /* 0x0000006100617308 */ /* 0x000e620000002400 */
[----:B------:R-:W-:Y:S02]  /*ad00*/  FMNMX.FTZ R6, R16, R117, !PT ;  /* 0x0000007510067209 */ /* 0x000fe40007810000 */
[----:B------:R-:W-:Y:S02]  /*ad10*/  FMNMX.FTZ R5, R56, R5, !PT ;  /* 0x0000000538057209 */ /* 0x000fe40007810000 */
[----:B------:R-:W-:Y:S02]  /*ad20*/  FSEL R28, R101, -INF , P5 ;  /* 0xff800000651c7808 */ /* 0x000fe40002800000 */
[----:B------:R-:W-:Y:S02]  /*ad30*/  FMNMX.FTZ R5, R59, R5, !PT ;  /* 0x000000053b057209 */ /* 0x000fe40007810000 */
[----:B------:R-:W-:Y:S01]  /*ad40*/  ISETP.GT.AND P5, PT, R2, 0x51, PT ;  /* 0x000000510200780c */ /* 0x000fe20003fa4270 */
[----:B------:R-:W1:Y:S01]  /*ad50*/  MUFU.TANH R100, R100 ;  /* 0x0000006400647308 */ /* 0x000e620000002400 */
[----:B------:R-:W-:Y:S02]  /*ad60*/  FMNMX.FTZ R5, R57, R5, !PT ;  /* 0x0000000539057209 */ /* 0x000fe40007810000 */
[----:B------:R-:W-:Y:S02]  /*ad70*/  FMNMX.FTZ R73, R25, R73, !PT ;  /* 0x0000004919497209 */ /* 0x000fe40007810000 */
[----:B------:R-:W-:Y:S02]  /*ad80*/  FMNMX.FTZ R5, R58, R5, !PT ;  /* 0x000000053a057209 */ /* 0x000fe40007810000 */
[----:B---3--:R-:W-:Y:S02]  /*ad90*/  FSEL R80, R87, -INF , P5 ;  /* 0xff80000057507808 */ /* 0x008fe40002800000 */
[----:B------:R-:W-:Y:S01]  /*ada0*/  FMNMX.FTZ R5, R193, R5, !PT ;  /* 0x00000005c1057209 */ /* 0x000fe20007810000 */
[----:B------:R-:W-:Y:S01]  /*adb0*/  MUFU.TANH R83, R83 ;  /* 0x0000005300537308 */ /* 0x000fe20000002400 */
[----:B------:R-:W-:Y:S02]  /*adc0*/  MOV R87, R67 ;  /* 0x0000004300577202 */ /* 0x000fe40000000f00 */
[----:B------:R-:W-:Y:S02]  /*add0*/  FMNMX.FTZ R5, R196, R5, !PT ;  /* 0x00000005c4057209 */ /* 0x000fe40007810000 */
[----:B-1----:R-:W-:Y:S02]  /*ade0*/  FSEL R26, R97, -INF , P1 ;  /* 0xff800000611a7808 */ /* 0x002fe40000800000 */
[----:B------:R-:W-:Y:S02]  /*adf0*/  FMNMX.FTZ R5, R194, R5, !PT ;  /* 0x00000005c2057209 */ /* 0x000fe40007810000 */
[----:B------:R-:W-:Y:S01]  /*ae00*/  FMNMX.FTZ R6, R17, R6, !PT ;  /* 0x0000000611067209 */ /* 0x000fe20007810000 */
[----:B------:R-:W1:Y:S01]  /*ae10*/  MUFU.TANH R86, R86 ;  /* 0x0000005600567308 */ /* 0x000e620000002400 */
[----:B------:R-:W-:Y:S02]  /*ae20*/  FMNMX.FTZ R5, R197, R5, !PT ;  /* 0x00000005c5057209 */ /* 0x000fe40007810000 */
[----:B------:R-:W-:Y:S02]  /*ae30*/  FMNMX.FTZ R73, R26, R73, !PT ;  /* 0x000000491a497209 */ /* 0x000fe40007810000 */
[----:B------:R-:W-:Y:S02]  /*ae40*/  FMNMX.FTZ R5, R248, R5, !PT ;  /* 0x00000005f8057209 */ /* 0x000fe40007810000 */
[----:B------:R-:W-:Y:S02]  /*ae50*/  FSEL R27, R100, -INF , P0 ;  /* 0xff800000641b7808 */ /* 0x000fe40000000000 */
[----:B------:R-:W-:Y:S01]  /*ae60*/  FMNMX.FTZ R5, R251, R5, !PT ;  /* 0x00000005fb057209 */ /* 0x000fe20007810000 */
[----:B------:R-:W3:Y:S01]  /*ae70*/  MUFU.TANH R113, R113 ;  /* 0x0000007100717308 */ /* 0x000ee20000002400 */
[----:B------:R-:W-:Y:S02]  /*ae80*/  ISETP.GT.AND P0, PT, R2, 0x50, PT ;  /* 0x000000500200780c */ /* 0x000fe40003f04270 */
[----:B------:R-:W-:Y:S02]  /*ae90*/  FMNMX.FTZ R72, R92, R5, !PT ;  /* 0x000000055c487209 */ /* 0x000fe40007810000 */
[----:B------:R-:W-:Y:S02]  /*aea0*/  FMNMX.FTZ R5, R20, R118, !PT ;  /* 0x0000007614057209 */ /* 0x000fe40007810000 */
[----:B------:R-:W-:Y:S02]  /*aeb0*/  FMNMX.FTZ R72, R87, R72, !PT ;  /* 0x0000004857487209 */ /* 0x000fe40007810000 */
[----:B------:R-:W-:Y:S01]  /*aec0*/  FMNMX.FTZ R5, R21, R5, !PT ;  /* 0x0000000515057209 */ /* 0x000fe20007810000 */
[----:B------:R-:W3:Y:S01]  /*aed0*/  MUFU.TANH R98, R98 ;  /* 0x0000006200627308 */ /* 0x000ee20000002400 */
[----:B------:R-:W-:Y:S02]  /*aee0*/  FMNMX.FTZ R72, R38, R72, !PT ;  /* 0x0000004826487209 */ /* 0x000fe40007810000 */
[----:B------:R-:W-:Y:S02]  /*aef0*/  FMNMX.FTZ R5, R22, R5, !PT ;  /* 0x0000000516057209 */ /* 0x000fe40007810000 */
[----:B------:R-:W-:Y:S02]  /*af00*/  FMNMX.FTZ R72, R85, R72, !PT ;  /* 0x0000004855487209 */ /* 0x000fe40007810000 */
[----:B-1----:R-:W-:Y:S01]  /*af10*/  FSEL R119, R86, -INF , P0 ;  /* 0xff80000056777808 */ /* 0x002fe20000000000 */
[----:B------:R-:W-:Y:S01]  /*af20*/  IMAD.MOV.U32 R86, RZ, RZ, R35 ;  /* 0x000000ffff567224 */ /* 0x000fe200078e0023 */
[----:B------:R-:W-:Y:S01]  /*af30*/  FMNMX.FTZ R72, R233, R72, !PT ;  /* 0x00000048e9487209 */ /* 0x000fe20007810000 */
[----:B------:R-:W1:Y:S01]  /*af40*/  MUFU.TANH R99, R99 ;  /* 0x0000006300637308 */ /* 0x000e620000002400 */
[----:B------:R-:W-:Y:S02]  /*af50*/  ISETP.GT.AND P1, PT, R2, 0x49, PT ;  /* 0x000000490200780c */ /* 0x000fe40003f24270 */
[----:B------:R-:W-:Y:S02]  /*af60*/  FMNMX.FTZ R6, R18, R6, !PT ;  /* 0x0000000612067209 */ /* 0x000fe40007810000 */
[----:B---3--:R-:W-:Y:S02]  /*af70*/  FSEL R52, R113, -INF , P2 ;  /* 0xff80000071347808 */ /* 0x008fe40001000000 */
[----:B------:R-:W-:Y:S02]  /*af80*/  FMNMX.FTZ R5, R23, R5, !PT ;  /* 0x0000000517057209 */ /* 0x000fe40007810000 */
[----:B------:R-:W-:Y:S01]  /*af90*/  FSEL R100, R83, -INF , P1 ;  /* 0xff80000053647808 */ /* 0x000fe20000800000 */
[----:B------:R-:W3:Y:S01]  /*afa0*/  MUFU.TANH R102, R102 ;  /* 0x0000006600667308 */ /* 0x000ee20000002400 */
[----:B------:R-:W-:Y:S02]  /*afb0*/  FMNMX.FTZ R73, R27, R73, !PT ;  /* 0x000000491b497209 */ /* 0x000fe40007810000 */
[----:B------:R-:W-:Y:S02]  /*afc0*/  ISETP.GT.AND P2, PT, R2, 0x59, PT ;  /* 0x000000590200780c */ /* 0x000fe40003f44270 */
[----:B------:R-:W-:Y:S01]  /*afd0*/  FSEL R83, R98, -INF , P3 ;  /* 0xff80000062537808 */ /* 0x000fe20001800000 */
[----:B------:R-:W-:Y:S01]  /*afe0*/  IMAD.MOV.U32 R98, RZ, RZ, R25 ;  /* 0x000000ffff627224 */ /* 0x000fe200078e0019 */
[C---:B------:R-:W-:Y:S02]  /*aff0*/  ISETP.GT.AND P1, PT, R2.reuse, 0x60, PT ;  /* 0x000000600200780c */ /* 0x040fe40003f24270 */
[C---:B------:R-:W-:Y:S01]  /*b000*/  ISETP.GT.AND P0, PT, R2.reuse, 0x61, PT ;  /* 0x000000610200780c */ /* 0x040fe20003f04270 */
[----:B------:R-:W1:Y:S01]  /*b010*/  MUFU.TANH R24, R24 ;  /* 0x0000001800187308 */ /* 0x000e620000002400 */
[C---:B------:R-:W-:Y:S02]  /*b020*/  ISETP.GT.AND P5, PT, R2.reuse, 0x68, PT ;  /* 0x000000680200780c */ /* 0x040fe40003fa4270 */
[----:B------:R-:W-:Y:S02]  /*b030*/  ISETP.GT.AND P3, PT, R2, 0x69, PT ;  /* 0x000000690200780c */ /* 0x000fe40003f64270 */
[----:B------:R-:W-:Y:S02]  /*b040*/  FMNMX.FTZ R2, R19, R6, !PT ;  /* 0x0000000613027209 */ /* 0x000fe40007810000 */
[----:B------:R-:W-:Y:S02]  /*b050*/  FMNMX.FTZ R73, R28, R73, !PT ;  /* 0x000000491c497209 */ /* 0x000fe40007810000 */
[----:B------:R-:W-:Y:S01]  /*b060*/  FMNMX.FTZ R2, R60, R2, !PT ;  /* 0x000000023c027209 */ /* 0x000fe20007810000 */
[----:B------:R-:W2:Y:S01]  /*b070*/  MUFU.TANH R114, R114 ;  /* 0x0000007200727308 */ /* 0x000ea20000002400 */
[----:B------:R-:W-:Y:S02]  /*b080*/  FMNMX.FTZ R73, R29, R73, !PT ;  /* 0x000000491d497209 */ /* 0x000fe40007810000 */
[----:B------:R-:W-:Y:S02]  /*b090*/  FMNMX.FTZ R72, R100, R72, !PT ;  /* 0x0000004864487209 */ /* 0x000fe40007810000 */
[----:B------:R-:W-:Y:S02]  /*b0a0*/  FMNMX.FTZ R2, R62, R2, !PT ;  /* 0x000000023e027209 */ /* 0x000fe40007810000 */
[----:B------:R-:W-:Y:S02]  /*b0b0*/  FMNMX.FTZ R73, R52, R73, !PT ;  /* 0x0000004934497209 */ /* 0x000fe40007810000 */
[----:B------:R-:W-:Y:S01]  /*b0c0*/  FMNMX.FTZ R72, R119, R72, !PT ;  /* 0x0000004877487209 */ /* 0x000fe20007810000 */
[----:B------:R-:W2:Y:S01]  /*b0d0*/  MUFU.TANH R115, R115 ;  /* 0x0000007300737308 */ /* 0x000ea20000002400 */
[----:B------:R-:W-:Y:S01]  /*b0e0*/  FMNMX.FTZ R2, R61, R2, !PT ;  /* 0x000000023d027209 */ /* 0x000fe20007810000 */
[----:B------:R-:W4:Y:S01]  /*b0f0*/  SHFL.BFLY PT, R7, R73, 0x2, 0x1f ;  /* 0x0c401f0049077f89 */ /* 0x000f2200000e0000 */
[----:B------:R-:W-:Y:S02]  /*b100*/  FMNMX.FTZ R72, R80, R72, !PT ;  /* 0x0000004850487209 */ /* 0x000fe40007810000 */
[----:B------:R-:W-:Y:S02]  /*b110*/  FMNMX.FTZ R2, R63, R2, !PT ;  /* 0x000000023f027209 */ /* 0x000fe40007810000 */
[----:B------:R-:W-:Y:S02]  /*b120*/  FMNMX.FTZ R72, R83, R72, !PT ;  /* 0x0000004853487209 */ /* 0x000fe40007810000 */
[----:B-1----:R-:W-:Y:S01]  /*b130*/  FSEL R252, R99, -INF , P2 ;  /* 0xff80000063fc7808 */ /* 0x002fe20001000000 */
[----:B------:R-:W1:Y:S01]  /*b140*/  MUFU.TANH R88, R88 ;  /* 0x0000005800587308 */ /* 0x000e620000002400 */
[----:B------:R-:W-:Y:S02]  /*b150*/  FMNMX.FTZ R2, R198, R2, !PT ;  /* 0x00000002c6027209 */ /* 0x000fe40007810000 */
[----:B---3--:R-:W-:Y:S02]  /*b160*/  FSEL R113, R102, -INF , P1 ;  /* 0xff80000066717808 */ /* 0x008fe40000800000 */
[----:B------:R-:W-:Y:S02]  /*b170*/  FMNMX.FTZ R72, R252, R72, !PT ;  /* 0x00000048fc487209 */ /* 0x000fe40007810000 */
[----:B------:R-:W-:Y:S02]  /*b180*/  FMNMX.FTZ R2, R199, R2, !PT ;  /* 0x00000002c7027209 */ /* 0x000fe40007810000 */
[----:B------:R-:W-:Y:S01]  /*b190*/  FSEL R249, R24, -INF , P0 ;  /* 0xff80000018f97808 */ /* 0x000fe20000000000 */
[----:B------:R-:W3:Y:S01]  /*b1a0*/  MUFU.TANH R89, R89 ;  /* 0x0000005900597308 */ /* 0x000ee20000002400 */
[----:B------:R-:W-:Y:S01]  /*b1b0*/  FMNMX.FTZ R72, R113, R72, !PT ;  /* 0x0000004871487209 */ /* 0x000fe20007810000 */
[----:B------:R-:W-:Y:S01]  /*b1c0*/  FMUL.FTZ R24, R107, c[0x0][0x320] ;  /* 0x0000c8006b187a20 */ /* 0x000fe20000410000 */
[----:B------:R-:W-:Y:S02]  /*b1d0*/  FMNMX.FTZ R2, R200, R2, !PT ;  /* 0x00000002c8027209 */ /* 0x000fe40007810000 */
[----:B--2---:R-:W-:Y:S02]  /*b1e0*/  FSEL R247, R114, -INF , P5 ;  /* 0xff80000072f77808 */ /* 0x004fe40002800000 */
[----:B------:R-:W-:Y:S02]  /*b1f0*/  FMNMX.FTZ R72, R249, R72, !PT ;  /* 0x00000048f9487209 */ /* 0x000fe40007810000 */
[----:B------:R-:W-:Y:S01]  /*b200*/  FMNMX.FTZ R2, R201, R2, !PT ;  /* 0x00000002c9027209 */ /* 0x000fe20007810000 */
[----:B------:R-:W2:Y:S01]  /*b210*/  MUFU.TANH R93, R93 ;  /* 0x0000005d005d7308 */ /* 0x000ea20000002400 */
[----:B------:R-:W-:Y:S02]  /*b220*/  FSEL R246, R115, -INF , P3 ;  /* 0xff80000073f67808 */ /* 0x000fe40001800000 */
[----:B------:R-:W-:Y:S02]  /*b230*/  FMNMX.FTZ R72, R247, R72, !PT ;  /* 0x00000048f7487209 */ /* 0x000fe40007810000 */
[----:B------:R-:W-:Y:S02]  /*b240*/  FMNMX.FTZ R2, R48, R2, !PT ;  /* 0x0000000230027209 */ /* 0x000fe40007810000 */
[----:B------:R-:W-:Y:S02]  /*b250*/  FMNMX.FTZ R72, R246, R72, !PT ;  /* 0x00000048f6487209 */ /* 0x000fe40007810000 */
[----:B------:R-:W-:Y:S01]  /*b260*/  FMNMX.FTZ R2, R112, R2, !PT ;  /* 0x0000000270027209 */ /* 0x000fe20007810000 */
[----:B------:R-:W1:Y:S01]  /*b270*/  MUFU.TANH R79, R79 ;  /* 0x0000004f004f7308 */ /* 0x000e620000002400 */
[----:B----4-:R-:W-:Y:S01]  /*b280*/  FMNMX.FTZ R73, R73, R7, !PT ;  /* 0x0000000749497209 */ /* 0x010fe20007810000 */
[----:B------:R-:W-:Y:S01]  /*b290*/  SHFL.BFLY PT, R6, R72, 0x2, 0x1f ;  /* 0x0c401f0048067f89 */ /* 0x000fe200000e0000 */
[----:B------:R-:W-:Y:S02]  /*b2a0*/  FMNMX.FTZ R2, R81, R2, !PT ;  /* 0x0000000251027209 */ /* 0x000fe40007810000 */
[----:B------:R-:W-:Y:S02]  /*b2b0*/  ISETP.GT.AND P5, PT, R0, 0x58, PT ;  /* 0x000000580000780c */ /* 0x000fe40003fa4270 */
[----:B------:R-:W-:Y:S02]  /*b2c0*/  FMNMX.FTZ R2, R82, R2, !PT ;  /* 0x0000000252027209 */ /* 0x000fe40007810000 */
[----:B------:R-:W-:Y:S01]  /*b2d0*/  FSEL R243, R243, -INF , P5 ;  /* 0xff800000f3f37808 */ /* 0x000fe20002800000 */
[----:B------:R-:W4:Y:S01]  /*b2e0*/  MUFU.TANH R90, R90 ;  /* 0x0000005a005a7308 */ /* 0x000f220000002400 */
[----:B------:R-:W2:Y:S01]  /*b2f0*/  SHFL.BFLY PT, R7, R73, 0x1, 0x1f ;  /* 0x0c201f0049077f89 */ /* 0x000ea200000e0000 */
[----:B------:R-:W-:Y:S02]  /*b300*/  ISETP.GT.AND P5, PT, R0, 0x69, PT ;  /* 0x000000690000780c */ /* 0x000fe40003fa4270 */
[----:B------:R-:W-:Y:S02]  /*b310*/  FMNMX.FTZ R2, R245, R2, !PT ;  /* 0x00000002f5027209 */ /* 0x000fe40007810000 */
[----:B------:R-:W-:Y:S02]  /*b320*/  FSEL R109, R109, -INF , P5 ;  /* 0xff8000006d6d7808 */ /* 0x000fe40002800000 */
[----:B------:R-:W-:Y:S02]  /*b330*/  ISETP.GT.AND P5, PT, R204, R250, PT ;  /* 0x000000facc00720c */ /* 0x000fe40003fa4270 */
[----:B------:R-:W4:Y:S01]  /*b340*/  MUFU.TANH R104, R104 ;  /* 0x0000006800687308 */ /* 0x000f220000002400 */
[----:B------:R-:W-:Y:S02]  /*b350*/  FMNMX.FTZ R2, R46, R2, !PT ;  /* 0x000000022e027209 */ /* 0x000fe40007810000 */
[----:B------:R-:W-:Y:S02]  /*b360*/  ISETP.GT.AND P1, PT, R0, 0x50, PT ;  /* 0x000000500000780c */ /* 0x000fe40003f24270 */
[----:B------:R-:W-:Y:S02]  /*b370*/  FMNMX.FTZ R2, R47, R2, !PT ;  /* 0x000000022f027209 */ /* 0x000fe40007810000 */
[----:B-1----:R-:W-:Y:S02]  /*b380*/  FSEL R103, R88, -INF , P1 ;  /* 0xff80000058677808 */ /* 0x002fe40000800000 */
[----:B------:R-:W-:Y:S01]  /*b390*/  FMNMX.FTZ R2, R84, R2, !PT ;  /* 0x0000000254027209 */ /* 0x000fe20007810000 */
[----:B------:R-:W1:Y:S01]  /*b3a0*/  MUFU.TANH R105, R105 ;  /* 0x0000006900697308 */ /* 0x000e620000002400 */
[C---:B------:R-:W-:Y:S02]  /*b3b0*/  ISETP.GT.AND P0, PT, R0.reuse, 0x51, PT ;  /* 0x000000510000780c */ /* 0x040fe40003f04270 */
[----:B------:R-:W-:Y:S02]  /*b3c0*/  FMNMX.FTZ R2, R103, R2, !PT ;  /* 0x0000000267027209 */ /* 0x000fe40007810000 */
[----:B---3--:R-:W-:Y:S02]  /*b3d0*/  FSEL R223, R89, -INF , P0 ;  /* 0xff80000059df7808 */ /* 0x008fe40000000000 */
[----:B--2---:R-:W-:Y:S02]  /*b3e0*/  FMNMX.FTZ R73, R73, R7, !PT ;  /* 0x0000000749497209 */ /* 0x004fe40007810000 */
[----:B------:R-:W-:Y:S01]  /*b3f0*/  ISETP.GT.AND P3, PT, R0, 0x59, PT ;  /* 0x000000590000780c */ /* 0x000fe20003f64270 */
[----:B------:R-:W2:Y:S01]  /*b400*/  MUFU.TANH R108, R108 ;  /* 0x0000006c006c7308 */ /* 0x000ea20000002400 */
[C---:B------:R-:W-:Y:S01]  /*b410*/  ISETP.GT.AND P2, PT, R4.reuse, 0x49, PT ;  /* 0x000000490400780c */ /* 0x040fe20003f44270 */
[----:B------:R-:W-:Y:S01]  /*b420*/  FMUL.FTZ R75, R73, c[0x0][0x2d0] ;  /* 0x0000b400494b7a20 */ /* 0x000fe20000410000 */
[----:B------:R-:W-:Y:S02]  /*b430*/  FSEL R210, R93, -INF , P3 ;  /* 0xff8000005dd27808 */ /* 0x000fe40001800000 */
[----:B------:R-:W-:Y:S02]  /*b440*/  FSEL R97, R79, -INF , P2 ;  /* 0xff8000004f617808 */ /* 0x000fe40001000000 */
[----:B------:R-:W-:Y:S02]  /*b450*/  ISETP.GT.AND P3, PT, R4, 0x50, PT ;  /* 0x000000500400780c */ /* 0x000fe40003f64270 */
[----:B------:R-:W-:Y:S01]  /*b460*/  FMNMX.FTZ R72, R72, R6, !PT ;  /* 0x0000000648487209 */ /* 0x000fe20007810000 */
[----:B------:R-:W3:Y:S01]  /*b470*/  MUFU.TANH R94, R94 ;  /* 0x0000005e005e7308 */ /* 0x000ee20000002400 */
[----:B----4-:R-:W-:Y:S02]  /*b480*/  FSEL R222, R90, -INF , P3 ;  /* 0xff8000005ade7808 */ /* 0x010fe40001800000 */
[----:B------:R-:W-:Y:S01]  /*b490*/  MOV R90, R38 ;  /* 0x00000026005a7202 */ /* 0x000fe20000000f00 */
[----:B------:R-:W4:Y:S01]  /*b4a0*/  SHFL.BFLY PT, R6, R72, 0x1, 0x1f ;  /* 0x0c201f0048067f89 */ /* 0x000f2200000e0000 */
[----:B------:R-:W-:Y:S02]  /*b4b0*/  FSETP.NEU.FTZ.AND P3, PT, R73, -INF , PT ;  /* 0xff8000004900780b */ /* 0x000fe40003f7d000 */
[----:B------:R-:W-:Y:S02]  /*b4c0*/  ISETP.GT.AND P2, PT, R0, 0x60, PT ;  /* 0x000000600000780c */ /* 0x000fe40003f44270 */
[----:B------:R-:W-:Y:S01]  /*b4d0*/  FSEL R75, R75, RZ, P3 ;  /* 0x000000ff4b4b7208 */ /* 0x000fe20001800000 */
[----:B------:R-:W4:Y:S01]  /*b4e0*/  MUFU.TANH R95, R95 ;  /* 0x0000005f005f7308 */ /* 0x000f220000002400 */
[----:B------:R-:W-:Y:S02]  /*b4f0*/  FMNMX.FTZ R5, R184, R5, !PT ;  /* 0x00000005b8057209 */ /* 0x000fe40007810000 */
[----:B------:R-:W-:Y:S01]  /*b500*/  FSEL R208, R104, -INF , P2 ;  /* 0xff80000068d07808 */ /* 0x000fe20001000000 */
[--C-:B------:R-:W-:Y:S01]  /*b510*/  FFMA.FTZ R98, R98, c[0x0][0x2d0], -R75.reuse ;  /* 0x0000b40062627a23 */ /* 0x100fe2000001084b */
[----:B------:R-:W-:Y:S02]  /*b520*/  ISETP.GT.AND P2, PT, R4, 0x51, PT ;  /* 0x000000510400780c */ /* 0x000fe40003f44270 */
[C---:B------:R-:W-:Y:S02]  /*b530*/  ISETP.GT.AND P1, PT, R0.reuse, 0x61, PT ;  /* 0x000000610000780c */ /* 0x040fe40003f24270 */
[----:B------:R-:W-:Y:S01]  /*b540*/  ISETP.GT.AND P0, PT, R0, 0x68, PT ;  /* 0x000000680000780c */ /* 0x000fe20003f04270 */
[----:B------:R-:W4:Y:S01]  /*b550*/  MUFU.TANH R106, R106 ;  /* 0x0000006a006a7308 */ /* 0x000f220000002400 */
[----:B-1----:R-:W-:Y:S02]  /*b560*/  FSEL R107, R105, -INF , P1 ;  /* 0xff800000696b7808 */ /* 0x002fe40000800000 */
[----:B--2---:R-:W-:Y:S02]  /*b570*/  FSEL R104, R108, -INF , P0 ;  /* 0xff8000006c687808 */ /* 0x004fe40000000000 */
[C---:B------:R-:W-:Y:S02]  /*b580*/  ISETP.GT.AND P1, PT, R4.reuse, 0x58, PT ;  /* 0x000000580400780c */ /* 0x040fe40003f24270 */
[----:B------:R-:W-:Y:S02]  /*b590*/  ISETP.GT.AND P0, PT, R4, 0x59, PT ;  /* 0x000000590400780c */ /* 0x000fe40003f04270 */
[----:B---3--:R-:W-:Y:S01]  /*b5a0*/  FSEL R219, R94, -INF , P1 ;  /* 0xff8000005edb7808 */ /* 0x008fe20000800000 */
[----:B------:R-:W1:Y:S01]  /*b5b0*/  MUFU.TANH R24, R24 ;  /* 0x0000001800187308 */ /* 0x000e620000002400 */
[----:B------:R-:W-:Y:S02]  /*b5c0*/  FMNMX.FTZ R5, R186, R5, !PT ;  /* 0x00000005ba057209 */ /* 0x000fe40007810000 */
[----:B------:R-:W-:Y:S02]  /*b5d0*/  FMNMX.FTZ R2, R223, R2, !PT ;  /* 0x00000002df027209 */ /* 0x000fe40007810000 */
[----:B------:R-:W-:Y:S02]  /*b5e0*/  FMNMX.FTZ R5, R185, R5, !PT ;  /* 0x00000005b9057209 */ /* 0x000fe40007810000 */
[----:B------:R-:W-:Y:S02]  /*b5f0*/  FMNMX.FTZ R2, R243, R2, !PT ;  /* 0x00000002f3027209 */ /* 0x000fe40007810000 */
[----:B------:R-:W-:Y:S01]  /*b600*/  FMNMX.FTZ R5, R187, R5, !PT ;  /* 0x00000005bb057209 */ /* 0x000fe20007810000 */
[----:B------:R-:W2:Y:S01]  /*b610*/  MUFU.TANH R91, R91 ;  /* 0x0000005b005b7308 */ /* 0x000ea20000002400 */
[----:B----4-:R-:W-:Y:S01]  /*b620*/  FSEL R217, R95, -INF , P0 ;  /* 0xff8000005fd97808 */ /* 0x010fe20000000000 */
[----:B------:R-:W-:Y:S01]  /*b630*/  IMAD.MOV.U32 R95, RZ, RZ, R112 ;  /* 0x000000ffff5f7224 */ /* 0x000fe200078e0070 */
[----:B------:R-:W-:Y:S02]  /*b640*/  FMNMX.FTZ R5, R203, R5, !PT ;  /* 0x00000005cb057209 */ /* 0x000fe40007810000 */
[C---:B------:R-:W-:Y:S02]  /*b650*/  ISETP.GT.AND P0, PT, R4.reuse, 0x61, PT ;  /* 0x000000610400780c */ /* 0x040fe40003f04270 */
[----:B------:R-:W-:Y:S02]  /*b660*/  FMNMX.FTZ R5, R205, R5, !PT ;  /* 0x00000005cd057209 */ /* 0x000fe40007810000 */
[----:B------:R-:W-:Y:S01]  /*b670*/  ISETP.GT.AND P1, PT, R4, 0x60, PT ;  /* 0x000000600400780c */ /* 0x000fe20003f24270 */
[----:B------:R3:W4:Y:S01]  /*b680*/  MUFU.TANH R7, R110 ;  /* 0x0000006e00077308 */ /* 0x0007220000002400 */
[----:B------:R-:W-:Y:S02]  /*b690*/  FMNMX.FTZ R5, R206, R5, !PT ;  /* 0x00000005ce057209 */ /* 0x000fe40007810000 */
[----:B------:R-:W-:Y:S02]  /*b6a0*/  FMNMX.FTZ R2, R210, R2, !PT ;  /* 0x00000002d2027209 */ /* 0x000fe40007810000 */
[----:B------:R-:W-:Y:S02]  /*b6b0*/  FMNMX.FTZ R5, R211, R5, !PT ;  /* 0x00000005d3057209 */ /* 0x000fe40007810000 */
[----:B------:R-:W-:Y:S02]  /*b6c0*/  FSEL R216, R106, -INF , P1 ;  /* 0xff8000006ad87808 */ /* 0x000fe40000800000 */
[----:B-1----:R-:W-:Y:S02]  /*b6d0*/  FSEL R213, R24, -INF , P0 ;  /* 0xff80000018d57808 */ /* 0x002fe40000000000 */
[----:B------:R-:W-:Y:S02]  /*b6e0*/  ISETP.GT.AND P0, PT, R4, 0x69, PT ;  /* 0x000000690400780c */ /* 0x000fe40003f04270 */
[----:B------:R-:W-:Y:S02]  /*b6f0*/  FMNMX.FTZ R2, R208, R2, !PT ;  /* 0x00000002d0027209 */ /* 0x000fe40007810000 */
[----:B------:R-:W-:Y:S01]  /*b700*/  ISETP.GT.AND P1, PT, R4, 0x68, PT ;  /* 0x000000680400780c */ /* 0x000fe20003f24270 */
[--C-:B------:R-:W-:Y:S01]  /*b710*/  FFMA.FTZ R4, R10, c[0x0][0x2d0], -R75.reuse ;  /* 0x0000b4000a047a23 */ /* 0x100fe2000001084b */
[----:B------:R-:W-:Y:S01]  /*b720*/  FMNMX.FTZ R5, R234, R5, !PT ;  /* 0x00000005ea057209 */ /* 0x000fe20007810000 */
[----:B------:R-:W-:Y:S01]  /*b730*/  @P5 IMAD.MOV.U32 R10, RZ, RZ, 0x5 ;  /* 0x00000005ff0a5424 */ /* 0x000fe200078e00ff */
[----:B------:R-:W-:Y:S01]  /*b740*/  FMNMX.FTZ R2, R107, R2, !PT ;  /* 0x000000026b027209 */ /* 0x000fe20007810000 */
[----:B------:R1:W-:Y:S01]  /*b750*/  MUFU.EX2 R30, R4 ;  /* 0x00000004001e7308 */ /* 0x0003e20000000800 */
[----:B------:R-:W-:Y:S01]  /*b760*/  FMNMX.FTZ R0, R50, R5, !PT ;  /* 0x0000000532007209 */ /* 0x000fe20007810000 */
[----:B------:R-:W-:Y:S01]  /*b770*/  FFMA.FTZ R5, R8, c[0x0][0x2d0], -R75 ;  /* 0x0000b40008057a23 */ /* 0x000fe2000001084b */
[----:B------:R-:W-:Y:S01]  /*b780*/  FMNMX.FTZ R2, R104, R2, !PT ;  /* 0x0000000268027209 */ /* 0x000fe20007810000 */
[----:B---3--:R-:W-:Y:S01]  /*b790*/  IMAD.MOV.U32 R110, RZ, RZ, R27 ;  /* 0x000000ffff6e7224 */ /* 0x008fe200078e001b */
[----:B------:R-:W-:Y:S02]  /*b7a0*/  FMNMX.FTZ R0, R111, R0, !PT ;  /* 0x000000006f007209 */ /* 0x000fe40007810000 */
[----:B------:R-:W-:Y:S01]  /*b7b0*/  FMNMX.FTZ R2, R109, R2, !PT ;  /* 0x000000026d027209 */ /* 0x000fe20007810000 */
[----:B------:R-:W-:Y:S01]  /*b7c0*/  FFMA.FTZ R110, R110, c[0x0][0x2d0], -R75 ;  /* 0x0000b4006e6e7a23 */ /* 0x000fe2000001084b */
[----:B------:R-:W-:Y:S01]  /*b7d0*/  FMNMX.FTZ R72, R72, R6, !PT ;  /* 0x0000000648487209 */ /* 0x000fe20007810000 */
[----:B------:R3:W-:Y:S01]  /*b7e0*/  MUFU.EX2 R94, R5 ;  /* 0x00000005005e7308 */ /* 0x0007e20000000800 */
[----:B------:R-:W-:Y:S01]  /*b7f0*/  FMNMX.FTZ R0, R51, R0, !PT ;  /* 0x0000000033007209 */ /* 0x000fe20007810000 */
[----:B------:R-:W3:Y:S01]  /*b800*/  SHFL.BFLY PT, R71, R2, 0x2, 0x1f ;  /* 0x0c401f0002477f89 */ /* 0x000ee200000e0000 */
[----:B--2---:R-:W-:Y:S01]  /*b810*/  FSEL R220, R91, -INF , P2 ;  /* 0xff8000005bdc7808 */ /* 0x004fe20001000000 */
[C---:B------:R-:W-:Y:S01]  /*b820*/  FMUL.FTZ R88, R72.reuse, c[0x0][0x2d0] ;  /* 0x0000b40048587a20 */ /* 0x040fe20000410000 */
[----:B------:R-:W-:Y:S01]  /*b830*/  FSETP.NEU.FTZ.AND P2, PT, R72, -INF , PT ;  /* 0xff8000004800780b */ /* 0x000fe20003f5d000 */
[----:B------:R-:W-:Y:S01]  /*b840*/  IMAD.MOV.U32 R91, RZ, RZ, R37 ;  /* 0x000000ffff5b7224 */ /* 0x000fe200078e0025 */
[----:B------:R-:W-:Y:S02]  /*b850*/  FMNMX.FTZ R0, R221, R0, !PT ;  /* 0x00000000dd007209 */ /* 0x000fe40007810000 */
[----:B------:R-:W-:Y:S01]  /*b860*/  FSEL R88, R88, RZ, P2 ;  /* 0x000000ff58587208 */ /* 0x000fe20001000000 */
[----:B------:R-:W-:Y:S01]  /*b870*/  MUFU.EX2 R110, R110 ;  /* 0x0000006e006e7308 */ /* 0x000fe20000000800 */
[----:B------:R-:W-:Y:S02]  /*b880*/  FMNMX.FTZ R0, R39, R0, !PT ;  /* 0x0000000027007209 */ /* 0x000fe40007810000 */
[----:B----4-:R-:W-:Y:S01]  /*b890*/  FSEL R209, R7, -INF , P1 ;  /* 0xff80000007d17808 */ /* 0x010fe20000800000 */
[--C-:B-1----:R-:W-:Y:S01]  /*b8a0*/  FFMA.FTZ R4, R12, c[0x0][0x2d0], -R88.reuse ;  /* 0x0000b4000c047a23 */ /* 0x102fe20000010858 */
[----:B------:R-:W-:Y:S01]  /*b8b0*/  FMNMX.FTZ R0, R244, R0, !PT ;  /* 0x00000000f4007209 */ /* 0x000fe20007810000 */
[--C-:B------:R-:W-:Y:S01]  /*b8c0*/  FFMA.FTZ R6, R15, c[0x0][0x2d0], -R88.reuse ;  /* 0x0000b4000f067a23 */ /* 0x100fe20000010858 */
[----:B------:R-:W-:Y:S01]  /*b8d0*/  FSEL R74, R74, -INF , P0 ;  /* 0xff8000004a4a7808 */ /* 0x000fe20000000000 */
[----:B------:R-:W-:Y:S01]  /*b8e0*/  FFMA.FTZ R113, R113, c[0x0][0x2d0], -R88 ;  /* 0x0000b40071717a23 */ /* 0x000fe20000010858 */
[----:B------:R-:W-:Y:S01]  /*b8f0*/  FMNMX.FTZ R0, R97, R0, !PT ;  /* 0x0000000061007209 */ /* 0x000fe20007810000 */
[----:B------:R1:W-:Y:S01]  /*b900*/  MUFU.EX2 R93, R4 ;  /* 0x00000004005d7308 */ /* 0x0003e20000000800 */
[----:B------:R-:W-:Y:S02]  /*b910*/  MOV R101, R26 ;  /* 0x0000001a00657202 */ /* 0x000fe40000000f00 */
[----:B------:R-:W-:Y:S01]  /*b920*/  FMNMX.FTZ R0, R222, R0, !PT ;  /* 0x00000000de007209 */ /* 0x000fe20007810000 */
[--C-:B---3--:R-:W-:Y:S01]  /*b930*/  FFMA.FTZ R5, R9, c[0x0][0x2d0], -R75.reuse ;  /* 0x0000b40009057a23 */ /* 0x108fe2000001084b */
[----:B------:R-:W-:Y:S01]  /*b940*/  @P5 MOV R9, c[0x0][0x1e0] ;  /* 0x0000780000095a02 */ /* 0x000fe20000000f00 */
[--C-:B------:R-:W-:Y:S01]  /*b950*/  FFMA.FTZ R101, R101, c[0x0][0x2d0], -R75.reuse ;  /* 0x0000b40065657a23 */ /* 0x100fe2000001084b */
[----:B------:R-:W-:Y:S02]  /*b960*/  FMNMX.FTZ R0, R220, R0, !PT ;  /* 0x00000000dc007209 */ /* 0x000fe40007810000 */
[----:B------:R-:W-:Y:S01]  /*b970*/  FMNMX.FTZ R71, R2, R71, !PT ;  /* 0x0000004702477209 */ /* 0x000fe20007810000 */
[----:B------:R2:W3:Y:S01]  /*b980*/  MUFU.EX2 R214, R5 ;  /* 0x0000000500d67308 */ /* 0x0004e20000000800 */
[--C-:B------:R-:W-:Y:S01]  /*b990*/  FFMA.FTZ R2, R11, c[0x0][0x2d0], -R75.reuse ;  /* 0x0000b4000b027a23 */ /* 0x100fe2000001084b */
[----:B------:R-:W-:Y:S02]  /*b9a0*/  FMNMX.FTZ R0, R219, R0, !PT ;  /* 0x00000000db007209 */ /* 0x000fe40007810000 */
[----:B------:R-:W-:Y:S02]  /*b9b0*/  MOV R114, R28 ;  /* 0x0000001c00727202 */ /* 0x000fe40000000f00 */
[----:B------:R-:W-:Y:S02]  /*b9c0*/  FMNMX.FTZ R0, R217, R0, !PT ;  /* 0x00000000d9007209 */ /* 0x000fe40007810000 */
[----:B------:R-:W-:Y:S01]  /*b9d0*/  @P5 SHF.R.S32.HI R7, RZ, 0x1f, R242 ;  /* 0x0000001fff075819 */ /* 0x000fe200000114f2 */
[----:B------:R-:W-:Y:S01]  /*b9e0*/  FFMA.FTZ R114, R114, c[0x0][0x2d0], -R75 ;  /* 0x0000b40072727a23 */ /* 0x000fe2000001084b */
[----:B------:R4:W-:Y:S01]  /*b9f0*/  MUFU.EX2 R108, R2 ;  /* 0x00000002006c7308 */ /* 0x0009e20000000800 */
[----:B------:R-:W-:Y:S02]  /*ba00*/  FMNMX.FTZ R0, R216, R0, !PT ;  /* 0x00000000d8007209 */ /* 0x000fe40007810000 */
[----:B------:R-:W-:Y:S02]  /*ba10*/  @P5 IMAD R7, R7, c[0x0][0x1e0], RZ ;  /* 0x0000780007075a24 */ /* 0x000fe400078e02ff */
[--C-:B-1----:R-:W-:Y:S01]  /*ba20*/  FFMA.FTZ R4, R13, c[0x0][0x2d0], -R88.reuse ;  /* 0x0000b4000d047a23 */ /* 0x102fe20000010858 */
[----:B------:R-:W-:Y:S01]  /*ba30*/  FMNMX.FTZ R0, R213, R0, !PT ;  /* 0x00000000d5007209 */ /* 0x000fe20007810000 */
[----:B------:R-:W-:Y:S03]  /*ba40*/  @P5 IMAD R7, R242, c[0x0][0x1e4], R7 ;  /* 0x00007900f2075a24 */ /* 0x000fe600078e0207 */
[----:B------:R1:W1:Y:S01]  /*ba50*/  MUFU.EX2 R202, R4 ;  /* 0x0000000400ca7308 */ /* 0x0002620000000800 */
[----:B------:R-:W-:Y:S01]  /*ba60*/  FMNMX.FTZ R0, R209, R0, !PT ;  /* 0x00000000d1007209 */ /* 0x000fe20007810000 */
[----:B--2---:R-:W2:Y:S03]  /*ba70*/  SHFL.BFLY PT, R5, R71, 0x1, 0x1f ;  /* 0x0c201f0047057f89 */ /* 0x004ea600000e0000 */
[----:B------:R-:W-:Y:S02]  /*ba80*/  FMNMX.FTZ R0, R74, R0, !PT ;  /* 0x000000004a007209 */ /* 0x000fe40007810000 */
[----:B---3--:R-:W-:Y:S03]  /*ba90*/  F2FP.BF16.PACK_AB R76, R214, R94 ;  /* 0x0000005ed64c723e */ /* 0x008fe600000010ff */
[----:B------:R3:W-:Y:S01]  /*baa0*/  MUFU.EX2 R106, R6 ;  /* 0x00000006006a7308 */ /* 0x0007e20000000800 */
[----:B----4-:R-:W4:Y:S01]  /*bab0*/  SHFL.BFLY PT, R2, R0, 0x2, 0x1f ;  /* 0x0c401f0000027f89 */ /* 0x010f2200000e0000 */
[----:B-1----:R-:W-:Y:S01]  /*bac0*/  FFMA.FTZ R4, R14, c[0x0][0x2d0], -R88 ;  /* 0x0000b4000e047a23 */ /* 0x002fe20000010858 */
[----:B------:R-:W-:Y:S07]  /*bad0*/  F2FP.BF16.PACK_AB R77, R202, R93 ;  /* 0x0000005dca4d723e */ /* 0x000fee00000010ff */
[----:B------:R1:W-:Y:S01]  /*bae0*/  MUFU.EX2 R24, R4 ;  /* 0x0000000400187308 */ /* 0x0003e20000000800 */
[----:B--2---:R-:W-:Y:S04]  /*baf0*/  FMNMX.FTZ R71, R71, R5, !PT ;  /* 0x0000000547477209 */ /* 0x004fe80007810000 */
[C---:B------:R-:W-:Y:S01]  /*bb00*/  FSETP.NEU.FTZ.AND P1, PT, R71.reuse, -INF , PT ;  /* 0xff8000004700780b */ /* 0x040fe20003f3d000 */
[----:B------:R-:W-:Y:S02]  /*bb10*/  FMUL.FTZ R89, R71, c[0x0][0x2d0] ;  /* 0x0000b40047597a20 */ /* 0x000fe40000410000 */
[----:B---3--:R-:W-:Y:S01]  /*bb20*/  @P5 IMAD.MOV.U32 R6, RZ, RZ, R32 ;  /* 0x000000ffff065224 */ /* 0x008fe200078e0020 */
[----:B----4-:R-:W-:Y:S02]  /*bb30*/  FMNMX.FTZ R0, R0, R2, !PT ;  /* 0x0000000200007209 */ /* 0x010fe40007810000 */
[----:B------:R-:W-:Y:S03]  /*bb40*/  FSEL R89, R89, RZ, P1 ;  /* 0x000000ff59597208 */ /* 0x000fe60000800000 */
[----:B------:R-:W2:Y:S02]  /*bb50*/  SHFL.BFLY PT, R2, R0, 0x1, 0x1f ;  /* 0x0c201f0000027f89 */ /* 0x000ea400000e0000 */
[----:B------:R-:W-:Y:S02]  /*bb60*/  FFMA.FTZ R103, R103, c[0x0][0x2d0], -R89 ;  /* 0x0000b40067677a23 */ /* 0x000fe40000010859 */
[----:B-1----:R-:W-:Y:S05]  /*bb70*/  @P5 IMAD.WIDE.U32 R4, R242, c[0x0][0x1e0], RZ ;  /* 0x00007800f2045a25 */ /* 0x002fea00078e00ff */
[----:B------:R-:W-:Y:S01]  /*bb80*/  @P5 IADD3 R5, R5, R7, RZ ;  /* 0x0000000705055210 */ /* 0x000fe20007ffe0ff */
[----:B------:R-:W-:Y:S04]  /*bb90*/  @P5 IMAD.MOV.U32 R7, RZ, RZ, R31 ;  /* 0x000000ffff075224 */ /* 0x000fe800078e001f */
[----:B------:R-:W-:Y:S04]  /*bba0*/  @P5 IMAD.WIDE.U32 R6, R4, 0x70, R6 ;  /* 0x0000007004065825 */ /* 0x000fe800078e0006 */
[----:B------:R-:W-:Y:S01]  /*bbb0*/  @P5 IMAD R4, R5, 0x70, RZ ;  /* 0x0000007005045824 */ /* 0x000fe200078e02ff */
[----:B--2---:R-:W-:Y:S01]  /*bbc0*/  FMNMX.FTZ R70, R0, R2, !PT ;  /* 0x0000000200467209 */ /* 0x004fe20007810000 */
[--C-:B------:R-:W-:Y:S01]  /*bbd0*/  FFMA.FTZ R5, R16, c[0x0][0x2d0], -R89.reuse ;  /* 0x0000b40010057a23 */ /* 0x100fe20000010859 */
[----:B------:R-:W-:Y:S01]  /*bbe0*/  @P5 LEA R8, P0, R6, c[0x0][0x1c8], 0x1 ;  /* 0x0000720006085a11 */ /* 0x000fe200078008ff */
[--C-:B------:R-:W-:Y:S02]  /*bbf0*/  FFMA.FTZ R0, R18, c[0x0][0x2d0], -R89.reuse ;  /* 0x0000b40012007a23 */ /* 0x100fe40000010859 */
[----:B------:R1:W-:Y:S01]  /*bc00*/  MUFU.EX2 R191, R5 ;  /* 0x0000000500bf7308 */ /* 0x0003e20000000800 */
[----:B------:R-:W-:Y:S01]  /*bc10*/  @P5 IMAD.IADD R7, R7, 0x1, R4 ;  /* 0x0000000107075824 */ /* 0x000fe200078e0204 */
[----:B------:R-:W-:Y:S01]  /*bc20*/  @P5 SHF.L.U64.HI R4, R9, R10, c[0x0][0x1e4] ;  /* 0x0000790009045619 */ /* 0x000fe2000001020a */
[----:B------:R-:W-:Y:S02]  /*bc30*/  FFMA.FTZ R10, R17, c[0x0][0x2d0], -R89 ;  /* 0x0000b400110a7a23 */ /* 0x000fe40000010859 */
[----:B------:R-:W-:Y:S05]  /*bc40*/  FMUL.FTZ R96, R70, c[0x0][0x2d0] ;  /* 0x0000b40046607a20 */ /* 0x000fea0000410000 */
[----:B------:R2:W-:Y:S10]  /*bc50*/  MUFU.EX2 R14, R0 ;  /* 0x00000000000e7308 */ /* 0x0005f40000000800 */
[----:B------:R3:W4:Y:S01]  /*bc60*/  MUFU.EX2 R195, R10 ;  /* 0x0000000a00c37308 */ /* 0x0007220000000800 */
[----:B-1----:R-:W-:Y:S02]  /*bc70*/  @P5 SHF.L.U32 R5, R9, 0x5, RZ ;  /* 0x0000000509055819 */ /* 0x002fe400000006ff */
[----:B------:R-:W-:Y:S02]  /*bc80*/  @P5 LEA.HI.X R9, R6, c[0x0][0x1cc], R7, 0x1, P0 ;  /* 0x0000730006095a11 */ /* 0x000fe400000f0c07 */
[-C--:B------:R-:W-:Y:S03]  /*bc90*/  @P5 IADD3 R6, P0, R8, R5.reuse, RZ ;  /* 0x0000000508065210 */ /* 0x080fe60007f1e0ff */
[----:B------:R1:W-:Y:S02]  /*bca0*/  @P5 LDGSTS.E.BYPASS.LTC128B.128 [R241+0x3900], [R8.64], !P6 ;  /* 0x0390000008f15fae */ /* 0x0003e4000f101d48 */
[----:B------:R-:W-:Y:S02]  /*bcb0*/  @P5 IMAD.X R7, R4, 0x1, R9, P0 ;  /* 0x0000000104075824 */ /* 0x000fe400000e0609 */
[----:B--2---:R-:W-:Y:S04]  /*bcc0*/  FFMA.FTZ R0, R19, c[0x0][0x2d0], -R89 ;  /* 0x0000b40013007a23 */ /* 0x004fe80000010859 */
[----:B------:R2:W-:Y:S01]  /*bcd0*/  MUFU.EX2 R105, R0 ;  /* 0x0000000000697308 */ /* 0x0005e20000000800 */
[----:B------:R1:W-:Y:S01]  /*bce0*/  @P5 LDGSTS.E.BYPASS.LTC128B.128 [R241+0x4100], [R6.64], !P6 ;  /* 0x0410000006f15fae */ /* 0x0003e2000f101d48 */
[----:B---3--:R-:W-:Y:S02]  /*bcf0*/  @P5 IADD3 R10, P0, R6, R5, RZ ;  /* 0x00000005060a5210 */ /* 0x008fe40007f1e0ff */
[----:B----4-:R-:W-:Y:S03]  /*bd00*/  F2FP.BF16.PACK_AB R64, R195, R191 ;  /* 0x000000bfc340723e */ /* 0x010fe600000010ff */
[----:B------:R-:W-:Y:S01]  /*bd10*/  @P5 IMAD.X R11, R7, 0x1, R4, P0 ;  /* 0x00000001070b5824 */ /* 0x000fe200000e0604 */
[----:B------:R-:W-:Y:S04]  /*bd20*/  @P5 IADD3 R12, P0, R10, R5, RZ ;  /* 0x000000050a0c5210 */ /* 0x000fe80007f1e0ff */
[----:B------:R-:W-:Y:S01]  /*bd30*/  @P5 IADD3.X R13, R11, R4, RZ, P0, !PT ;  /* 0x000000040b0d5210 */ /* 0x000fe200007fe4ff */
[----:B------:R3:W-:Y:S01]  /*bd40*/  @P5 LDGSTS.E.BYPASS.LTC128B.128 [R241+0x4900], [R10.64], !P6 ;  /* 0x049000000af15fae */ /* 0x0007e2000f101d48 */
[----:B------:R-:W-:Y:S04]  /*bd50*/  FSETP.NEU.FTZ.AND P0, PT, R70, -INF , PT ;  /* 0xff8000004600780b */ /* 0x000fe80003f1d000 */
[----:B------:R-:W-:Y:S03]  /*bd60*/  FSEL R96, R96, RZ, P0 ;  /* 0x000000ff60607208 */ /* 0x000fe60000000000 */
[----:B------:R4:W-:Y:S02]  /*bd70*/  @P5 LDGSTS.E.BYPASS.LTC128B.128 [R241+0x5100], [R12.64], !P6 ;  /* 0x051000000cf15fae */ /* 0x0009e4000f101d48 */
[--C-:B--2---:R-:W-:Y:S02]  /*bd80*/  FFMA.FTZ R0, R20, c[0x0][0x2d0], -R96.reuse ;  /* 0x0000b40014007a23 */ /* 0x104fe40000010860 */
[--C-:B------:R-:W-:Y:S02]  /*bd90*/  FFMA.FTZ R2, R23, c[0x0][0x2d0], -R96.reuse ;  /* 0x0000b40017027a23 */ /* 0x100fe40000010860 */
[----:B------:R2:W-:Y:S01]  /*bda0*/  MUFU.EX2 R99, R0 ;  /* 0x0000000000637308 */ /* 0x0005e20000000800 */
[--C-:B------:R-:W-:Y:S09]  /*bdb0*/  FFMA.FTZ R209, R209, c[0x0][0x2d0], -R96.reuse ;  /* 0x0000b400d1d17a23 */ /* 0x100ff20000010860 */
[----:B------:R-:W-:Y:S01]  /*bdc0*/  MUFU.EX2 R102, R2 ;  /* 0x0000000200667308 */ /* 0x000fe20000000800 */
[--C-:B--2---:R-:W-:Y:S09]  /*bdd0*/  FFMA.FTZ R0, R21, c[0x0][0x2d0], -R96.reuse ;  /* 0x0000b40015007a23 */ /* 0x104ff20000010860 */
[----:B------:R2:W1:Y:S02]  /*bde0*/  MUFU.EX2 R115, R0 ;  /* 0x0000000000737308 */ /* 0x0004640000000800 */
[----:B--2---:R-:W-:Y:S01]  /*bdf0*/  FFMA.FTZ R0, R22, c[0x0][0x2d0], -R96 ;  /* 0x0000b40016007a23 */ /* 0x004fe20000010860 */
[----:B-1----:R-:W-:Y:S07]  /*be00*/  F2FP.BF16.PACK_AB R65, R115, R99 ;  /* 0x000000637341723e */ /* 0x002fee00000010ff */
[----:B------:R1:W2:Y:S02]  /*be10*/  MUFU.EX2 R250, R0 ;  /* 0x0000000000fa7308 */ /* 0x0002a40000000800 */
[----:B-1----:R-:W-:Y:S02]  /*be20*/  FSEL R0, R73, RZ, P3 ;  /* 0x000000ff49007208 */ /* 0x002fe40001800000 */
[-C--:B------:R-:W-:Y:S02]  /*be30*/  @P5 IADD3 R8, P3, R12, R5.reuse, RZ ;  /* 0x000000050c085210 */ /* 0x080fe40007f7e0ff */
[----:B--2---:R-:W-:Y:S01]  /*be40*/  F2FP.BF16.PACK_AB R67, R102, R250 ;  /* 0x000000fa6643723e */ /* 0x004fe200000010ff */
[----:B------:R-:W-:Y:S01]  /*be50*/  FADD.FTZ R2, -R0, R3 ;  /* 0x0000000300027221 */ /* 0x000fe20000010100 */
[----:B------:R-:W-:Y:S01]  /*be60*/  FSEL R0, R72, RZ, P2 ;  /* 0x000000ff48007208 */ /* 0x000fe20001000000 */
[----:B------:R-:W-:Y:S01]  /*be70*/  @P5 IMAD.X R9, R13, 0x1, R4, P3 ;  /* 0x000000010d095824 */ /* 0x000fe200018e0604 */
[-C--:B------:R-:W-:Y:S01]  /*be80*/  @P5 IADD3 R6, P2, R8, R5.reuse, RZ ;  /* 0x0000000508065210 */ /* 0x080fe20007f5e0ff */
[----:B------:R-:W-:Y:S02]  /*be90*/  FMUL.FTZ R2, R2, c[0x0][0x2d0] ;  /* 0x0000b40002027a20 */ /* 0x000fe40000410000 */
[----:B------:R-:W-:Y:S01]  /*bea0*/  FADD.FTZ R0, -R0, R116 ;  /* 0x0000007400007221 */ /* 0x000fe20000010100 */
[----:B------:R1:W-:Y:S01]  /*beb0*/  @P5 LDGSTS.E.BYPASS.LTC128B.128 [R241+0x5900], [R8.64], !P6 ;  /* 0x0590000008f15fae */ /* 0x0003e2000f101d48 */
[----:B------:R2:W2:Y:S01]  /*bec0*/  MUFU.EX2 R69, R2 ;  /* 0x0000000200457308 */ /* 0x0004a20000000800 */
[----:B------:R-:W-:Y:S01]  /*bed0*/  @P5 IADD3.X R7, R9, R4, RZ, P2, !PT ;  /* 0x0000000409075210 */ /* 0x000fe200017fe4ff */
[----:B------:R-:W-:Y:S01]  /*bee0*/  FMUL.FTZ R0, R0, c[0x0][0x2d0] ;  /* 0x0000b40000007a20 */ /* 0x000fe20000410000 */
[----:B---3--:R-:W-:Y:S01]  /*bef0*/  @P5 IADD3 R10, P3, R6, R5, RZ ;  /* 0x00000005060a5210 */ /* 0x008fe20007f7e0ff */
[----:B------:R-:W-:Y:S03]  /*bf00*/  IMAD.MOV.U32 R116, RZ, RZ, R30 ;  /* 0x000000ffff747224 */ /* 0x000fe600078e001e */
[----:B------:R3:W-:Y:S01]  /*bf10*/  @P5 LDGSTS.E.BYPASS.LTC128B.128 [R241+0x6100], [R6.64], !P6 ;  /* 0x0610000006f15fae */ /* 0x0007e2000f101d48 */
[----:B------:R-:W-:Y:S01]  /*bf20*/  @P5 IMAD.X R11, R7, 0x1, R4, P3 ;  /* 0x00000001070b5824 */ /* 0x000fe200018e0604 */
[----:B------:R-:W-:Y:S01]  /*bf30*/  F2FP.BF16.PACK_AB R78, R108, R116 ;  /* 0x000000746c4e723e */ /* 0x000fe200000010ff */
[----:B------:R1:W1:Y:S05]  /*bf40*/  MUFU.EX2 R3, R0 ;  /* 0x0000000000037308 */ /* 0x00026a0000000800 */
[----:B------:R3:W-:Y:S08]  /*bf50*/  @P5 LDGSTS.E.BYPASS.LTC128B.128 [R241+0x6900], [R10.64], !P6 ;  /* 0x069000000af15fae */ /* 0x0007f0000f101d48 */
[----:B------:R-:W4:Y:S01]  /*bf60*/  LDSM.16.MT88.4 R20, [R224] ;  /* 0x00000000e014783b */ /* 0x000f220000004200 */
[----:B--2---:R-:W-:Y:S01]  /*bf70*/  FSEL R2, R71, RZ, P1 ;  /* 0x000000ff47027208 */ /* 0x004fe20000800000 */
[C---:B------:R-:W-:Y:S02]  /*bf80*/  FMUL.FTZ R33, R69.reuse, R149 ;  /* 0x0000009545217220 */ /* 0x040fe40000410000 */
[C---:B------:R-:W-:Y:S02]  /*bf90*/  FMUL.FTZ R4, R69.reuse, R120 ;  /* 0x0000007845047220 */ /* 0x040fe40000410000 */
[C---:B------:R-:W-:Y:S02]  /*bfa0*/  FMUL.FTZ R32, R69.reuse, R148 ;  /* 0x0000009445207220 */ /* 0x040fe40000410000 */
[C---:B------:R-:W-:Y:S01]  /*bfb0*/  FMUL.FTZ R5, R69.reuse, R121 ;  /* 0x0000007945057220 */ /* 0x040fe20000410000 */
[----:B------:R-:W0:Y:S01]  /*bfc0*/  LDGDEPBAR ;  /* 0x00000000000079af */ /* 0x000e220000000000 */
[----:B------:R-:W-:Y:S02]  /*bfd0*/  FMUL.FTZ R17, R69, R133 ;  /* 0x0000008545117220 */ /* 0x000fe40000410000 */
[----:B-1----:R-:W-:Y:S01]  /*bfe0*/  FADD.FTZ R0, -R2, R117 ;  /* 0x0000007502007221 */ /* 0x002fe20000010100 */
[----:B------:R-:W-:Y:S01]  /*bff0*/  FSEL R2, R70, RZ, P0 ;  /* 0x000000ff46027208 */ /* 0x000fe20000000000 */
[C---:B------:R-:W-:Y:S02]  /*c000*/  FMUL.FTZ R35, R3.reuse, R151 ;  /* 0x0000009703237220 */ /* 0x040fe40000410000 */
[----:B------:R-:W-:Y:S02]  /*c010*/  FMUL.FTZ R0, R0, c[0x0][0x2d0] ;  /* 0x0000b40000007a20 */ /* 0x000fe40000410000 */
[C---:B------:R-:W-:Y:S02]  /*c020*/  FMUL.FTZ R18, R3.reuse, R134 ;  /* 0x0000008603127220 */ /* 0x040fe40000410000 */
[----:B------:R1:W2:Y:S01]  /*c030*/  MUFU.EX2 R68, R0 ;  /* 0x0000000000447308 */ /* 0x0002a20000000800 */
[----:B------:R-:W-:Y:S02]  /*c040*/  IMAD.MOV.U32 R117, RZ, RZ, R24 ;  /* 0x000000ffff757224 */ /* 0x000fe400078e0018 */
[C---:B---3--:R-:W-:Y:S02]  /*c050*/  FMUL.FTZ R6, R3.reuse, R122 ;  /* 0x0000007a03067220 */ /* 0x048fe40000410000 */
[----:B------:R-:W-:Y:S01]  /*c060*/  FMUL.FTZ R7, R3, R123 ;  /* 0x0000007b03077220 */ /* 0x000fe20000410000 */
[----:B------:R-:W-:Y:S01]  /*c070*/  F2FP.BF16.PACK_AB R79, R106, R117 ;  /* 0x000000756a4f723e */ /* 0x000fe200000010ff */
[----:B------:R-:W-:Y:S02]  /*c080*/  FMUL.FTZ R16, R69, R132 ;  /* 0x0000008445107220 */ /* 0x000fe40000410000 */
[----:B------:R-:W-:Y:S02]  /*c090*/  IMAD.MOV.U32 R132, RZ, RZ, R39 ;  /* 0x000000ffff847224 */ /* 0x000fe400078e0027 */
[----:B------:R-:W3:Y:S01]  /*c0a0*/  LDSM.16.MT88.4 R36, [R228] ;  /* 0x00000000e424783b */ /* 0x000ee20000004200 */
[C---:B------:R-:W-:Y:S01]  /*c0b0*/  FMUL.FTZ R19, R3.reuse, R135 ;  /* 0x0000008703137220 */ /* 0x040fe20000410000 */
[----:B------:R-:W-:Y:S01]  /*c0c0*/  MOV R135, R221 ;  /* 0x000000dd00877202 */ /* 0x000fe20000000f00 */
[----:B------:R-:W-:Y:S02]  /*c0d0*/  IMAD.MOV.U32 R121, RZ, RZ, R29 ;  /* 0x000000ffff797224 */ /* 0x000fe400078e001d */
[----:B------:R-:W-:Y:S01]  /*c0e0*/  FMUL.FTZ R34, R3, R150 ;  /* 0x0000009603227220 */ /* 0x000fe20000410000 */
[----:B------:R-:W-:Y:S01]  /*c0f0*/  MOV R150, R52 ;  /* 0x0000003400967202 */ /* 0x000fe20000000f00 */
[--C-:B------:R-:W-:Y:S01]  /*c100*/  FFMA.FTZ R121, R121, c[0x0][0x2d0], -R75.reuse ;  /* 0x0000b40079797a23 */ /* 0x100fe2000001084b */
[----:B------:R-:W3:Y:S01]  /*c110*/  LDSM.16.MT88.4 R52, [R225] ;  /* 0x00000000e134783b */ /* 0x000ee20000004200 */
[-C--:B----4-:R-:W-:Y:S05]  /*c120*/  HMMA.16816.F32.BF16 R4, R76, R20.reuse, R4 ;  /* 0x000000144c04723c */ /* 0x090fea0000041804 */
[----:B-1----:R-:W-:Y:S01]  /*c130*/  FADD.FTZ R0, -R2, R118 ;  /* 0x0000007602007221 */ /* 0x002fe20000010100 */
[----:B------:R-:W-:Y:S01]  /*c140*/  MOV R118, R14 ;  /* 0x0000000e00767202 */ /* 0x000fe20000000f00 */
[----:B------:R-:W-:Y:S02]  /*c150*/  FFMA.FTZ R2, R40, c[0x0][0x2d0], -R75 ;  /* 0x0000b40028027a23 */ /* 0x000fe4000001084b */
[----:B------:R-:W-:Y:S03]  /*c160*/  FMUL.FTZ R0, R0, c[0x0][0x2d0] ;  /* 0x0000b40000007a20 */ /* 0x000fe60000410000 */
[C---:B--2---:R-:W-:Y:S01]  /*c170*/  FMUL.FTZ R9, R68.reuse, R125 ;  /* 0x0000007d44097220 */ /* 0x044fe20000410000 */
[----:B------:R-:W-:Y:S01]  /*c180*/  F2FP.BF16.PACK_AB R66, R105, R118 ;  /* 0x000000766942723e */ /* 0x000fe200000010ff */
[----:B------:R1:W-:Y:S01]  /*c190*/  MUFU.EX2 R125, R2 ;  /* 0x00000002007d7308 */ /* 0x0003e20000000800 */
[C---:B------:R-:W-:Y:S02]  /*c1a0*/  FMUL.FTZ R13, R68.reuse, R129 ;  /* 0x00000081440d7220 */ /* 0x040fe40000410000 */
[----:B------:R-:W-:Y:S02]  /*c1b0*/  IMAD.MOV.U32 R129, RZ, RZ, R111 ;  /* 0x000000ffff817224 */ /* 0x000fe400078e006f */
[C---:B------:R-:W-:Y:S02]  /*c1c0*/  FMUL.FTZ R12, R68.reuse, R128 ;  /* 0x00000080440c7220 */ /* 0x040fe40000410000 */
[C---:B------:R-:W-:Y:S02]  /*c1d0*/  FMUL.FTZ R8, R68.reuse, R124 ;  /* 0x0000007c44087220 */ /* 0x040fe40000410000 */
[----:B------:R-:W-:Y:S01]  /*c1e0*/  IMAD.MOV.U32 R124, RZ, RZ, R80 ;  /* 0x000000ffff7c7224 */ /* 0x000fe200078e0050 */
[----:B------:R-:W2:Y:S01]  /*c1f0*/  MUFU.EX2 R0, R0 ;  /* 0x0000000000007308 */ /* 0x000ea20000000800 */
[C---:B------:R-:W-:Y:S02]  /*c200*/  FMUL.FTZ R29, R68.reuse, R145 ;  /* 0x00000091441d7220 */ /* 0x040fe40000410000 */
[C---:B------:R-:W-:Y:S02]  /*c210*/  FMUL.FTZ R24, R68.reuse, R140 ;  /* 0x0000008c44187220 */ /* 0x040fe40000410000 */
[C---:B------:R-:W-:Y:S02]  /*c220*/  FMUL.FTZ R25, R68.reuse, R141 ;  /* 0x0000008d44197220 */ /* 0x040fe40000410000 */
[C---:B------:R-:W-:Y:S02]  /*c230*/  FMUL.FTZ R28, R68.reuse, R144 ;  /* 0x00000090441c7220 */ /* 0x040fe40000410000 */
[C---:B------:R-:W-:Y:S02]  /*c240*/  FMUL.FTZ R40, R68.reuse, R156 ;  /* 0x0000009c44287220 */ /* 0x040fe40000410000 */
[----:B------:R-:W-:Y:S02]  /*c250*/  IMAD.MOV.U32 R144, RZ, RZ, R84 ;  /* 0x000000ffff907224 */ /* 0x000fe400078e0054 */
[----:B-1----:R-:W-:Y:S02]  /*c260*/  FFMA.FTZ R2, R41, c[0x0][0x2d0], -R75 ;  /* 0x0000b40029027a23 */ /* 0x002fe4000001084b */
[----:B------:R-:W-:Y:S01]  /*c270*/  FMUL.FTZ R41, R68, R157 ;  /* 0x0000009d44297220 */ /* 0x000fe20000410000 */
[----:B------:R-:W-:Y:S01]  /*c280*/  MOV R157, R42 ;  /* 0x0000002a009d7202 */ /* 0x000fe20000000f00 */
[C---:B--2---:R-:W-:Y:S02]  /*c290*/  FMUL.FTZ R11, R0.reuse, R127 ;  /* 0x0000007f000b7220 */ /* 0x044fe40000410000 */
[----:B------:R1:W-:Y:S01]  /*c2a0*/  MUFU.EX2 R127, R2 ;  /* 0x00000002007f7308 */ /* 0x0003e20000000800 */
[C---:B------:R-:W-:Y:S02]  /*c2b0*/  FMUL.FTZ R31, R0.reuse, R147 ;  /* 0x00000093001f7220 */ /* 0x040fe40000410000 */
[C---:B------:R-:W-:Y:S02]  /*c2c0*/  FMUL.FTZ R26, R0.reuse, R142 ;  /* 0x0000008e001a7220 */ /* 0x040fe40000410000 */
[C---:B------:R-:W-:Y:S02]  /*c2d0*/  FMUL.FTZ R27, R0.reuse, R143 ;  /* 0x0000008f001b7220 */ /* 0x040fe40000410000 */
[C---:B------:R-:W-:Y:S02]  /*c2e0*/  FMUL.FTZ R10, R0.reuse, R126 ;  /* 0x0000007e000a7220 */ /* 0x040fe40000410000 */
[C---:B------:R-:W-:Y:S02]  /*c2f0*/  FMUL.FTZ R14, R0.reuse, R130 ;  /* 0x00000082000e7220 */ /* 0x040fe40000410000 */
[C---:B------:R-:W-:Y:S02]  /*c300*/  FMUL.FTZ R15, R0.reuse, R131 ;  /* 0x00000083000f7220 */ /* 0x040fe40000410000 */
[C---:B------:R-:W-:Y:S01]  /*c310*/  FMUL.FTZ R30, R0.reuse, R146 ;  /* 0x00000092001e7220 */ /* 0x040fe20000410000 */
[C---:B------:R-:W-:Y:S04]  /*c320*/  HMMA.16816.F32.BF16 R8, R64.reuse, R20, R8 ;  /* 0x000000144008723c */ /* 0x040fe80000041808 */
[----:B------:R-:W-:Y:S02]  /*c330*/  FMUL.FTZ R42, R0, R158 ;  /* 0x0000009e002a7220 */ /* 0x000fe40000410000 */
[----:B------:R-:W-:Y:S02]  /*c340*/  IMAD.MOV.U32 R158, RZ, RZ, R43 ;  /* 0x000000ffff9e7224 */ /* 0x000fe400078e002b */
[-C--:B------:R-:W-:Y:S04]  /*c350*/  HMMA.16816.F32.BF16 R12, R64, R22.reuse, R12 ;  /* 0x00000016400c723c */ /* 0x080fe8000004180c */
[--C-:B-1----:R-:W-:Y:S02]  /*c360*/  FFMA.FTZ R2, R44, c[0x0][0x2d0], -R75.reuse ;  /* 0x0000b4002c027a23 */ /* 0x102fe4000001084b */
[C---:B------:R-:W-:Y:S02]  /*c370*/  FMUL.FTZ R20, R69.reuse, R136 ;  /* 0x0000008845147220 */ /* 0x040fe40000410000 */
[----:B------:R1:W-:Y:S01]  /*c380*/  MUFU.EX2 R151, R2 ;  /* 0x0000000200977308 */ /* 0x0003e20000000800 */
[C---:B------:R-:W-:Y:S04]  /*c390*/  HMMA.16816.F32.BF16 R16, R76.reuse, R22, R16 ;  /* 0x000000164c10723c */ /* 0x040fe80000041810 */
[----:B------:R-:W-:Y:S02]  /*c3a0*/  FMUL.FTZ R21, R69, R137 ;  /* 0x0000008945157220 */ /* 0x000fe40000410000 */
[----:B------:R-:W-:Y:S01]  /*c3b0*/  FMUL.FTZ R43, R0, R159 ;  /* 0x0000009f002b7220 */ /* 0x000fe20000410000 */
[----:B------:R-:W-:Y:S01]  /*c3c0*/  MOV R159, R91 ;  /* 0x0000005b009f7202 */ /* 0x000fe20000000f00 */
[C---:B------:R-:W-:Y:S01]  /*c3d0*/  FMUL.FTZ R22, R3.reuse, R138 ;  /* 0x0000008a03167220 */ /* 0x040fe20000410000 */
[----:B------:R-:W-:Y:S03]  /*c3e0*/  MOV R91, R83 ;  /* 0x00000053005b7202 */ /* 0x000fe60000000f00 */
[----:B------:R-:W-:Y:S02]  /*c3f0*/  FMUL.FTZ R23, R3, R139 ;  /* 0x0000008b03177220 */ /* 0x000fe40000410000 */
[C---:B------:R-:W-:Y:S02]  /*c400*/  FMUL.FTZ R44, R68.reuse, R160 ;  /* 0x000000a0442c7220 */ /* 0x040fe40000410000 */
[----:B------:R-:W-:Y:S02]  /*c410*/  IMAD.MOV.U32 R160, RZ, RZ, R90 ;  /* 0x000000ffffa07224 */ /* 0x000fe400078e005a */
[----:B------:R-:W-:Y:S01]  /*c420*/  IMAD.MOV.U32 R90, RZ, RZ, R48 ;  /* 0x000000ffff5a7224 */ /* 0x000fe200078e0030 */
[-C--:B---3--:R-:W-:Y:S03]  /*c430*/  HMMA.16816.F32.BF16 R20, R76, R36.reuse, R20 ;  /* 0x000000244c14723c */ /* 0x088fe60000041814 */
[----:B------:R-:W-:Y:S01]  /*c440*/  FMUL.FTZ R48, R69, R164 ;  /* 0x000000a445307220 */ /* 0x000fe20000410000 */
[----:B------:R-:W-:Y:S01]  /*c450*/  MOV R164, R51 ;  /* 0x0000003300a47202 */ /* 0x000fe20000000f00 */
[----:B-1----:R-:W-:Y:S02]  /*c460*/  FFMA.FTZ R2, R45, c[0x0][0x2d0], -R75 ;  /* 0x0000b4002d027a23 */ /* 0x002fe4000001084b */
[----:B------:R-:W-:Y:S01]  /*c470*/  FMUL.FTZ R45, R68, R161 ;  /* 0x000000a1442d7220 */ /* 0x000fe20000410000 */
[C---:B------:R-:W-:Y:S01]  /*c480*/  HMMA.16816.F32.BF16 R24, R64.reuse, R36, R24 ;  /* 0x000000244018723c */ /* 0x040fe20000041818 */
[----:B------:R1:W-:Y:S03]  /*c490*/  MUFU.EX2 R149, R2 ;  /* 0x0000000200957308 */ /* 0x0003e60000000800 */
[----:B------:R-:W-:Y:S01]  /*c4a0*/  MOV R161, R46 ;  /* 0x0000002e00a17202 */ /* 0x000fe20000000f00 */
[C---:B------:R-:W-:Y:S02]  /*c4b0*/  FMUL.FTZ R46, R0.reuse, R162 ;  /* 0x000000a2002e7220 */ /* 0x040fe40000410000 */
[C---:B------:R-:W-:Y:S01]  /*c4c0*/  FMUL.FTZ R36, R69.reuse, R152 ;  /* 0x0000009845247220 */ /* 0x040fe20000410000 */
[-C--:B------:R-:W-:Y:S04]  /*c4d0*/  HMMA.16816.F32.BF16 R28, R64, R38.reuse, R28 ;  /* 0x00000026401c723c */ /* 0x080fe8000004181c */
[----:B------:R-:W-:Y:S01]  /*c4e0*/  FMUL.FTZ R37, R69, R153 ;  /* 0x0000009945257220 */ /* 0x000fe20000410000 */
[----:B------:R-:W-:Y:S01]  /*c4f0*/  MOV R152, R245 ;  /* 0x000000f500987202 */ /* 0x000fe20000000f00 */
[----:B------:R-:W-:Y:S01]  /*c500*/  IMAD.MOV.U32 R162, RZ, RZ, R47 ;  /* 0x000000ffffa27224 */ /* 0x000fe200078e002f */
[----:B------:R-:W-:Y:S01]  /*c510*/  MOV R153, R85 ;  /* 0x0000005500997202 */ /* 0x000fe20000000f00 */
[C---:B------:R-:W-:Y:S04]  /*c520*/  HMMA.16816.F32.BF16 R32, R76.reuse, R38, R32 ;  /* 0x000000264c20723c */ /* 0x040fe80000041820 */
[----:B------:R-:W-:Y:S01]  /*c530*/  FMUL.FTZ R47, R0, R163 ;  /* 0x000000a3002f7220 */ /* 0x000fe20000410000 */
[----:B------:R-:W-:Y:S01]  /*c540*/  MOV R163, R86 ;  /* 0x0000005600a37202 */ /* 0x000fe20000000f00 */
[----:B------:R-:W-:Y:S02]  /*c550*/  IMAD.MOV.U32 R86, RZ, RZ, R49 ;  /* 0x000000ffff567224 */ /* 0x000fe400078e0031 */
[C---:B------:R-:W-:Y:S04]  /*c560*/  FMUL.FTZ R38, R3.reuse, R154 ;  /* 0x0000009a03267220 */ /* 0x040fe80000410000 */
[----:B-1----:R-:W-:Y:S02]  /*c570*/  FFMA.FTZ R2, R56, c[0x0][0x2d0], -R88 ;  /* 0x0000b40038027a23 */ /* 0x002fe40000010858 */
[----:B------:R-:W-:Y:S02]  /*c580*/  IMAD.MOV.U32 R156, RZ, RZ, R86 ;  /* 0x000000ffff9c7224 */ /* 0x000fe400078e0056 */
[----:B------:R1:W-:Y:S01]  /*c590*/  MUFU.EX2 R120, R2 ;  /* 0x0000000200787308 */ /* 0x0003e20000000800 */
[----:B------:R-:W-:Y:S02]  /*c5a0*/  FMUL.FTZ R39, R3, R155 ;  /* 0x0000009b03277220 */ /* 0x000fe40000410000 */
[----:B------:R-:W-:Y:S01]  /*c5b0*/  FMUL.FTZ R49, R69, R165 ;  /* 0x000000a545317220 */ /* 0x000fe20000410000 */
[----:B------:R-:W-:Y:S01]  /*c5c0*/  MOV R165, R50 ;  /* 0x0000003200a57202 */ /* 0x000fe20000000f00 */
[C---:B------:R-:W-:Y:S02]  /*c5d0*/  FMUL.FTZ R50, R3.reuse, R166 ;  /* 0x000000a603327220 */ /* 0x040fe40000410000 */
[----:B------:R-:W-:Y:S01]  /*c5e0*/  FMUL.FTZ R51, R3, R167 ;  /* 0x000000a703337220 */ /* 0x000fe20000410000 */
[-C--:B------:R-:W-:Y:S03]  /*c5f0*/  HMMA.16816.F32.BF16 R36, R76, R52.reuse, R36 ;  /* 0x000000344c24723c */ /* 0x080fe60000041824 */
[----:B------:R-:W-:Y:S01]  /*c600*/  IMAD.MOV.U32 R166, RZ, RZ, R82 ;  /* 0x000000ffffa67224 */ /* 0x000fe200078e0052 */
[----:B------:R-:W-:Y:S01]  /*c610*/  MOV R167, R81 ;  /* 0x0000005100a77202 */ /* 0x000fe20000000f00 */
[C---:B------:R-:W-:Y:S01]  /*c620*/  FMUL.FTZ R56, R68.reuse, R172 ;  /* 0x000000ac44387220 */ /* 0x040fe20000410000 */
[----:B------:R-:W2:Y:S01]  /*c630*/  LDSM.16.MT88.4 R80, [R227] ;  /* 0x00000000e350783b */ /* 0x000ea20000004200 */
[----:B------:R-:W-:Y:S01]  /*c640*/  IMAD.MOV.U32 R123, RZ, RZ, R91 ;  /* 0x000000ffff7b7224 */ /* 0x000fe200078e005b */
[C---:B------:R-:W-:Y:S04]  /*c650*/  HMMA.16816.F32.BF16 R40, R64.reuse, R52, R40 ;  /* 0x000000344028723c */ /* 0x040fe80000041828 */
[--C-:B------:R-:W-:Y:S03]  /*c660*/  FFMA.FTZ R91, R193, c[0x0][0x2d0], -R88.reuse ;  /* 0x0000b400c15b7a23 */ /* 0x100fe60000010858 */
[--C-:B------:R-:W-:Y:S01]  /*c670*/  FFMA.FTZ R53, R59, c[0x0][0x2d0], -R88.reuse ;  /* 0x0000b4003b357a23 */ /* 0x100fe20000010858 */
[----:B------:R3:W-:Y:S01]  /*c680*/  MUFU.EX2 R136, R91 ;  /* 0x0000005b00887308 */ /* 0x0007e20000000800 */
[----:B-1----:R-:W-:Y:S01]  /*c690*/  FFMA.FTZ R2, R57, c[0x0][0x2d0], -R88 ;  /* 0x0000b40039027a23 */ /* 0x002fe20000010858 */
[-C--:B------:R-:W-:Y:S03]  /*c6a0*/  HMMA.16816.F32.BF16 R44, R64, R54.reuse, R44 ;  /* 0x00000036402c723c */ /* 0x080fe6000004182c */
[----:B------:R-:W-:Y:S01]  /*c6b0*/  FMUL.FTZ R52, R69, R168 ;  /* 0x000000a845347220 */ /* 0x000fe20000410000 */
[----:B------:R-:W-:Y:S01]  /*c6c0*/  MOV R168, R95 ;  /* 0x0000005f00a87202 */ /* 0x000fe20000000f00 */
[----:B------:R-:W-:Y:S02]  /*c6d0*/  IMAD.MOV.U32 R95, RZ, RZ, R244 ;  /* 0x000000ffff5f7224 */ /* 0x000fe400078e00f4 */
[----:B------:R-:W-:Y:S01]  /*c6e0*/  FMUL.FTZ R57, R68, R173 ;  /* 0x000000ad44397220 */ /* 0x000fe20000410000 */
[----:B------:R1:W-:Y:S01]  /*c6f0*/  MUFU.EX2 R147, R2 ;  /* 0x0000000200937308 */ /* 0x0003e20000000800 */
[C---:B------:R-:W-:Y:S04]  /*c700*/  HMMA.16816.F32.BF16 R48, R76.reuse, R54, R48 ;  /* 0x000000364c30723c */ /* 0x040fe80000041830 */
[----:B------:R-:W-:Y:S03]  /*c710*/  FMUL.FTZ R59, R0, R175 ;  /* 0x000000af003b7220 */ /* 0x000fe60000410000 */
[C---:B------:R-:W-:Y:S02]  /*c720*/  FMUL.FTZ R55, R3.reuse, R171 ;  /* 0x000000ab03377220 */ /* 0x040fe40000410000 */
[----:B------:R4:W-:Y:S03]  /*c730*/  MUFU.EX2 R122, R53 ;  /* 0x00000035007a7308 */ /* 0x0009e60000000800 */
[----:B------:R-:W-:Y:S02]  /*c740*/  IMAD.MOV.U32 R171, RZ, RZ, R251 ;  /* 0x000000ffffab7224 */ /* 0x000fe400078e00fb */
[----:B------:R-:W-:Y:S01]  /*c750*/  FMUL.FTZ R54, R3, R170 ;  /* 0x000000aa03367220 */ /* 0x000fe20000410000 */
[----:B------:R-:W-:Y:S01]  /*c760*/  MOV R170, R87 ;  /* 0x0000005700aa7202 */ /* 0x000fe20000000f00 */
[--C-:B---3--:R-:W-:Y:S01]  /*c770*/  FFMA.FTZ R91, R92, c[0x0][0x2d0], -R88.reuse ;  /* 0x0000b4005c5b7a23 */ /* 0x108fe20000010858 */
[----:B------:R-:W3:Y:S01]  /*c780*/  LDSM.16.MT88.4 R84, [R224+0x800] ;  /* 0x00080000e054783b */ /* 0x000ee20000004200 */
[--C-:B-1----:R-:W-:Y:S02]  /*c790*/  FFMA.FTZ R2, R58, c[0x0][0x2d0], -R88.reuse ;  /* 0x0000b4003a027a23 */ /* 0x102fe40000010858 */
[----:B------:R-:W-:Y:S01]  /*c7a0*/  FMUL.FTZ R58, R0, R174 ;  /* 0x000000ae003a7220 */ /* 0x000fe20000410000 */
[----:B------:R-:W-:Y:S01]  /*c7b0*/  MOV R174, R106 ;  /* 0x0000006a00ae7202 */ /* 0x000fe20000000f00 */
[----:B------:R1:W-:Y:S01]  /*c7c0*/  MUFU.EX2 R148, R2 ;  /* 0x0000000200947308 */ /* 0x0003e20000000800 */
[--C-:B------:R-:W-:Y:S02]  /*c7d0*/  FFMA.FTZ R106, R243, c[0x0][0x2d0], -R89.reuse ;  /* 0x0000b400f36a7a23 */ /* 0x100fe40000010859 */
[----:B----4-:R-:W-:Y:S01]  /*c7e0*/  FMUL.FTZ R53, R69, R169 ;  /* 0x000000a945357220 */ /* 0x010fe20000410000 */
[----:B------:R-:W-:Y:S01]  /*c7f0*/  MOV R169, R90 ;  /* 0x0000005a00a97202 */ /* 0x000fe20000000f00 */
[----:B------:R-:W-:Y:S05]  /*c800*/  FFMA.FTZ R90, R197, c[0x0][0x2d0], -R88 ;  /* 0x0000b400c55a7a23 */ /* 0x000fea0000010858 */
[----:B------:R-:W-:Y:S01]  /*c810*/  MUFU.EX2 R244, R90 ;  /* 0x0000005a00f47308 */ /* 0x000fe20000000800 */
[-C--:B--2---:R-:W-:Y:S08]  /*c820*/  HMMA.16816.F32.BF16 R52, R76, R80.reuse, R52 ;  /* 0x000000504c34723c */ /* 0x084ff00000041834 */
[C---:B------:R-:W-:Y:S04]  /*c830*/  HMMA.16816.F32.BF16 R56, R64.reuse, R80, R56 ;  /* 0x000000504038723c */ /* 0x040fe80000041838 */
[--C-:B-1----:R-:W-:Y:S02]  /*c840*/  FFMA.FTZ R2, R60, c[0x0][0x2d0], -R89.reuse ;  /* 0x0000b4003c027a23 */ /* 0x102fe40000010859 */
[----:B------:R-:W-:Y:S02]  /*c850*/  FMUL.FTZ R60, R68, R176 ;  /* 0x000000b0443c7220 */ /* 0x000fe40000410000 */
[----:B------:R1:W-:Y:S04]  /*c860*/  MUFU.EX2 R112, R2 ;  /* 0x0000000200707308 */ /* 0x0003e80000000800 */
[--C-:B-1----:R-:W-:Y:S02]  /*c870*/  FFMA.FTZ R2, R62, c[0x0][0x2d0], -R89.reuse ;  /* 0x0000b4003e027a23 */ /* 0x102fe40000010859 */
[----:B------:R-:W-:Y:S04]  /*c880*/  FMUL.FTZ R62, R0, R178 ;  /* 0x000000b2003e7220 */ /* 0x000fe80000410000 */
[----:B------:R1:W2:Y:S02]  /*c890*/  MUFU.EX2 R134, R2 ;  /* 0x0000000200867308 */ /* 0x0002a40000000800 */
[--C-:B-1----:R-:W-:Y:S01]  /*c8a0*/  FFMA.FTZ R2, R61, c[0x0][0x2d0], -R89.reuse ;  /* 0x0000b4003d027a23 */ /* 0x102fe20000010859 */
[----:B--2---:R-:W-:Y:S01]  /*c8b0*/  F2FP.BF16.PACK_AB R80, R134, R112 ;  /* 0x000000708650723e */ /* 0x004fe200000010ff */
[----:B------:R-:W-:Y:S06]  /*c8c0*/  FMUL.FTZ R61, R68, R177 ;  /* 0x000000b1443d7220 */ /* 0x000fec0000410000 */
[----:B------:R1:W-:Y:S02]  /*c8d0*/  MUFU.EX2 R142, R2 ;  /* 0x00000002008e7308 */ /* 0x0003e40000000800 */
[----:B-1----:R-:W-:Y:S02]  /*c8e0*/  FFMA.FTZ R2, R63, c[0x0][0x2d0], -R89 ;  /* 0x0000b4003f027a23 */ /* 0x002fe40000010859 */
[----:B------:R-:W-:Y:S06]  /*c8f0*/  FMUL.FTZ R63, R0, R179 ;  /* 0x000000b3003f7220 */ /* 0x000fec0000410000 */
[----:B------:R1:W2:Y:S01]  /*c900*/  MUFU.EX2 R143, R2 ;  /* 0x00000002008f7308 */ /* 0x0002a20000000800 */
[-C--:B------:R-:W-:Y:S07]  /*c910*/  HMMA.16816.F32.BF16 R60, R64, R82.reuse, R60 ;  /* 0x00000052403c723c */ /* 0x080fee000004183c */
[C---:B------:R-:W-:Y:S01]  /*c920*/  FMUL.FTZ R64, R69.reuse, R180 ;  /* 0x000000b445407220 */ /* 0x040fe20000410000 */
[----:B------:R-:W-:Y:S01]  /*c930*/  MOV R180, R117 ;  /* 0x0000007500b47202 */ /* 0x000fe20000000f00 */
[----:B------:R-:W-:Y:S01]  /*c940*/  FMUL.FTZ R65, R69, R181 ;  /* 0x000000b545417220 */ /* 0x000fe20000410000 */
[----:B------:R-:W-:Y:S02]  /*c950*/  MUFU.EX2 R117, R106 ;  /* 0x0000006a00757308 */ /* 0x000fe40000000800 */
[C---:B------:R-:W-:Y:S02]  /*c960*/  FMUL.FTZ R66, R3.reuse, R182 ;  /* 0x000000b603427220 */ /* 0x040fe40000410000 */
[----:B------:R-:W-:Y:S02]  /*c970*/  FMUL.FTZ R67, R3, R183 ;  /* 0x000000b703437220 */ /* 0x000fe40000410000 */
[----:B------:R-:W-:Y:S02]  /*c980*/  IMAD.MOV.U32 R181, RZ, RZ, R116 ;  /* 0x000000ffffb57224 */ /* 0x000fe400078e0074 */
[--C-:B-1----:R-:W-:Y:S03]  /*c990*/  FFMA.FTZ R2, R184, c[0x0][0x2d0], -R96.reuse ;  /* 0x0000b400b8027a23 */ /* 0x102fe60000010860 */
[----:B------:R-:W-:Y:S01]  /*c9a0*/  HMMA.16816.F32.BF16 R64, R76, R82, R64 ;  /* 0x000000524c40723c */ /* 0x000fe20000041840 */
[----:B------:R1:W-:Y:S06]  /*c9b0*/  MUFU.EX2 R111, R2 ;  /* 0x00000002006f7308 */ /* 0x0003ec0000000800 */
[----:B------:R-:W-:Y:S02]  /*c9c0*/  F2FP.BF16.PACK_AB R78, R149, R151 ;  /* 0x00000097954e723e */ /* 0x000fe400000010ff */
[----:B------:R-:W-:Y:S03]  /*c9d0*/  F2FP.BF16.PACK_AB R79, R148, R147 ;  /* 0x00000093944f723e */ /* 0x000fe600000010ff */
[----:B------:R-:W-:Y:S02]  /*c9e0*/  F2FP.BF16.PACK_AB R76, R127, R125 ;  /* 0x0000007d7f4c723e */ /* 0x000fe400000010ff */
[----:B------:R-:W-:Y:S02]  /*c9f0*/  F2FP.BF16.PACK_AB R77, R122, R120 ;  /* 0x000000787a4d723e */ /* 0x000fe400000010ff */
[----:B--2---:R-:W-:Y:S05]  /*ca00*/  F2FP.BF16.PACK_AB R82, R143, R142 ;  /* 0x0000008e8f52723e */ /* 0x004fea00000010ff */
[-C--:B---3--:R-:W-:Y:S03]  /*ca10*/  HMMA.16816.F32.BF16 R4, R76, R84.reuse, R4 ;  /* 0x000000544c04723c */ /* 0x088fe60000041804 */
[--C-:B-1----:R-:W-:Y:S02]  /*ca20*/  FFMA.FTZ R2, R186, c[0x0][0x2d0], -R96.reuse ;  /* 0x0000b400ba027a23 */ /* 0x102fe40000010860 */
[----:B------:R-:W-:Y:S10]  /*ca30*/  MUFU.EX2 R186, R101 ;  /* 0x0000006500ba7308 */ /* 0x000ff40000000800 */
[----:B------:R1:W2:Y:S02]  /*ca40*/  MUFU.EX2 R126, R2 ;  /* 0x00000002007e7308 */ /* 0x0002a40000000800 */
[--C-:B-1----:R-:W-:Y:S01]  /*ca50*/  FFMA.FTZ R2, R185, c[0x0][0x2d0], -R96.reuse ;  /* 0x0000b400b9027a23 */ /* 0x102fe20000010860 */
[----:B--2---:R-:W-:Y:S07]  /*ca60*/  F2FP.BF16.PACK_AB R81, R126, R111 ;  /* 0x0000006f7e51723e */ /* 0x004fee00000010ff */
[----:B------:R1:W-:Y:S02]  /*ca70*/  MUFU.EX2 R128, R2 ;  /* 0x0000000200807308 */ /* 0x0003e40000000800 */
[----:B-1----:R-:W-:Y:S08]  /*ca80*/  FFMA.FTZ R2, R187, c[0x0][0x2d0], -R96 ;  /* 0x0000b400bb027a23 */ /* 0x002ff00000010860 */
[----:B------:R-:W-:Y:S10]  /*ca90*/  MUFU.EX2 R187, R98 ;  /* 0x0000006200bb7308 */ /* 0x000ff40000000800 */
        /* <DEDUP_REMOVED lines=9> */
[----:B------:R1:W3:Y:S04]  /*cb30*/  MUFU.EX2 R146, R2 ;  /* 0x0000000200927308 */ /* 0x0002e80000000800 */
[--C-:B-1----:R-:W-:Y:S06]  /*cb40*/  FFMA.FTZ R2, R190, c[0x0][0x2d0], -R75.reuse ;  /* 0x0000b400be027a23 */ /* 0x102fec000001084b */
[----:B------:R1:W-:Y:S01]  /*cb50*/  MUFU.EX2 R176, R2 ;  /* 0x0000000200b07308 */ /* 0x0003e20000000800 */
[-C--:B--2---:R-:W-:Y:S08]  /*cb60*/  HMMA.16816.F32.BF16 R20, R76, R84.reuse, R20 ;  /* 0x000000544c14723c */ /* 0x084ff00000041814 */
[C---:B------:R-:W-:Y:S08]  /*cb70*/  HMMA.16816.F32.BF16 R24, R80.reuse, R84, R24 ;  /* 0x000000545018723c */ /* 0x040ff00000041818 */
[-C--:B------:R-:W-:Y:S04]  /*cb80*/  HMMA.16816.F32.BF16 R28, R80, R86.reuse, R28 ;  /* 0x00000056501c723c */ /* 0x080fe8000004181c */
[----:B-1----:R-:W-:Y:S04]  /*cb90*/  FFMA.FTZ R2, R192, c[0x0][0x2d0], -R75 ;  /* 0x0000b400c0027a23 */ /* 0x002fe8000001084b */
[C---:B------:R-:W-:Y:S01]  /*cba0*/  HMMA.16816.F32.BF16 R32, R76.reuse, R86, R32 ;  /* 0x000000564c20723c */ /* 0x040fe20000041820 */
[----:B------:R1:W2:Y:S01]  /*cbb0*/  MUFU.EX2 R251, R2 ;  /* 0x0000000200fb7308 */ /* 0x0002a20000000800 */
[----:B------:R-:W4:Y:S02]  /*cbc0*/  LDSM.16.MT88.4 R84, [R225+0x800] ;  /* 0x00080000e154783b */ /* 0x000f240000004200 */
[--C-:B-1----:R-:W-:Y:S07]  /*cbd0*/  FFMA.FTZ R2, R196, c[0x0][0x2d0], -R88.reuse ;  /* 0x0000b400c4027a23 */ /* 0x102fee0000010858 */
[----:B------:R1:W1:Y:S01]  /*cbe0*/  MUFU.EX2 R139, R2 ;  /* 0x00000002008b7308 */ /* 0x0002620000000800 */
[-C--:B----4-:R-:W-:Y:S08]  /*cbf0*/  HMMA.16816.F32.BF16 R36, R76, R84.reuse, R36 ;  /* 0x000000544c24723c */ /* 0x090ff00000041824 */
[C---:B------:R-:W-:Y:S04]  /*cc00*/  HMMA.16816.F32.BF16 R40, R80.reuse, R84, R40 ;  /* 0x000000545028723c */ /* 0x040fe80000041828 */
[----:B-1----:R-:W-:Y:S04]  /*cc10*/  FFMA.FTZ R2, R194, c[0x0][0x2d0], -R88 ;  /* 0x0000b400c2027a23 */ /* 0x002fe80000010858 */
[----:B------:R1:W4:Y:S01]  /*cc20*/  MUFU.EX2 R141, R2 ;  /* 0x00000002008d7308 */ /* 0x0003220000000800 */
[-C--:B------:R-:W-:Y:S08]  /*cc30*/  HMMA.16816.F32.BF16 R44, R80, R86.reuse, R44 ;  /* 0x00000056502c723c */ /* 0x080ff0000004182c */
[C---:B------:R-:W-:Y:S01]  /*cc40*/  HMMA.16816.F32.BF16 R48, R76.reuse, R86, R48 ;  /* 0x000000564c30723c */ /* 0x040fe20000041830 */
[----:B------:R-:W2:Y:S03]  /*cc50*/  LDSM.16.MT88.4 R84, [R227+0x800] ;  /* 0x00080000e354783b */ /* 0x000ea60000004200 */
[--C-:B-1----:R-:W-:Y:S04]  /*cc60*/  FFMA.FTZ R2, R198, c[0x0][0x2d0], -R89.reuse ;  /* 0x0000b400c6027a23 */ /* 0x102fe80000010859 */
[----:B------:R1:W-:Y:S01]  /*cc70*/  MUFU.EX2 R137, R2 ;  /* 0x0000000200897308 */ /* 0x0003e20000000800 */
[-C--:B--2---:R-:W-:Y:S03]  /*cc80*/  HMMA.16816.F32.BF16 R52, R76, R84.reuse, R52 ;  /* 0x000000544c34723c */ /* 0x084fe60000041834 */
[----:B-1----:R-:W-:Y:S06]  /*cc90*/  FFMA.FTZ R2, R199, c[0x0][0x2d0], -R89 ;  /* 0x0000b400c7027a23 */ /* 0x002fec0000010859 */
[----:B------:R1:W2:Y:S01]  /*cca0*/  MUFU.EX2 R138, R2 ;  /* 0x00000002008a7308 */ /* 0x0002a20000000800 */
[C---:B------:R-:W-:Y:S07]  /*ccb0*/  HMMA.16816.F32.BF16 R56, R80.reuse, R84, R56 ;  /* 0x000000545038723c */ /* 0x040fee0000041838 */
[----:B------:R-:W-:Y:S01]  /*ccc0*/  FFMA.FTZ R84, R212, c[0x0][0x2d0], -R75 ;  /* 0x0000b400d4547a23 */ /* 0x000fe2000001084b */
[-C--:B------:R-:W-:Y:S01]  /*ccd0*/  HMMA.16816.F32.BF16 R60, R80, R86.reuse, R60 ;  /* 0x00000056503c723c */ /* 0x080fe2000004183c */
[----:B------:R-:W2:Y:S02]  /*cce0*/  LDSM.16.MT88.4 R80, [R224+0x1000] ;  /* 0x00100000e050783b */ /* 0x000ea40000004200 */
[----:B------:R2:W-:Y:S05]  /*ccf0*/  MUFU.EX2 R212, R84 ;  /* 0x0000005400d47308 */ /* 0x0005ea0000000800 */
[----:B------:R-:W-:Y:S04]  /*cd00*/  HMMA.16816.F32.BF16 R64, R76, R86, R64 ;  /* 0x000000564c40723c */ /* 0x000fe80000041840 */
[--C-:B-1----:R-:W-:Y:S03]  /*cd10*/  FFMA.FTZ R2, R200, c[0x0][0x2d0], -R89.reuse ;  /* 0x0000b400c8027a23 */ /* 0x102fe60000010859 */
[----:B---3--:R-:W-:Y:S01]  /*cd20*/  F2FP.BF16.PACK_AB R76, R146, R145 ;  /* 0x00000091924c723e */ /* 0x008fe200000010ff */
[----:B------:R1:W-:Y:S01]  /*cd30*/  MUFU.EX2 R140, R2 ;  /* 0x00000002008c7308 */ /* 0x0003e20000000800 */
[----:B------:R-:W-:Y:S03]  /*cd40*/  F2FP.BF16.PACK_AB R78, R251, R176 ;  /* 0x000000b0fb4e723e */ /* 0x000fe600000010ff */
[----:B------:R-:W-:Y:S02]  /*cd50*/  F2FP.BF16.PACK_AB R77, R139, R136 ;  /* 0x000000888b4d723e */ /* 0x000fe400000010ff */
[----:B----4-:R-:W-:Y:S02]  /*cd60*/  F2FP.BF16.PACK_AB R79, R244, R141 ;  /* 0x0000008df44f723e */ /* 0x010fe400000010ff */
[----:B--2---:R-:W-:Y:S05]  /*cd70*/  F2FP.BF16.PACK_AB R84, R138, R137 ;  /* 0x000000898a54723e */ /* 0x004fea00000010ff */
[-C--:B------:R-:W-:Y:S03]  /*cd80*/  HMMA.16816.F32.BF16 R4, R76, R80.reuse, R4 ;  /* 0x000000504c04723c */ /* 0x080fe60000041804 */
[----:B-1----:R-:W-:Y:S04]  /*cd90*/  FFMA.FTZ R2, R201, c[0x0][0x2d0], -R89 ;  /* 0x0000b400c9027a23 */ /* 0x002fe80000010859 */
[----:B------:R1:W2:Y:S02]  /*cda0*/  MUFU.EX2 R245, R2 ;  /* 0x0000000200f57308 */ /* 0x0002a40000000800 */
[--C-:B-1----:R-:W-:Y:S03]  /*cdb0*/  FFMA.FTZ R2, R203, c[0x0][0x2d0], -R96.reuse ;  /* 0x0000b400cb027a23 */ /* 0x102fe60000010860 */
[----:B--2---:R-:W-:Y:S05]  /*cdc0*/  F2FP.BF16.PACK_AB R86, R245, R140 ;  /* 0x0000008cf556723e */ /* 0x004fea00000010ff */
[----:B------:R-:W-:Y:S10]  /*cdd0*/  MUFU.EX2 R203, R91 ;  /* 0x0000005b00cb7308 */ /* 0x000ff40000000800 */
        /* <DEDUP_REMOVED lines=16> */
[----:B------:R1:W-:Y:S04]  /*cee0*/  MUFU.EX2 R221, R2 ;  /* 0x0000000200dd7308 */ /* 0x0003e80000000800 */
[----:B-1----:R-:W-:Y:S06]  /*cef0*/  FFMA.FTZ R2, R218, c[0x0][0x2d0], -R75 ;  /* 0x0000b400da027a23 */ /* 0x002fec000001084b */
[----:B------:R1:W-:Y:S01]  /*cf00*/  MUFU.EX2 R218, R2 ;  /* 0x0000000200da7308 */ /* 0x0003e20000000800 */
[-C--:B--2---:R-:W-:Y:S08]  /*cf10*/  HMMA.16816.F32.BF16 R20, R76, R80.reuse, R20 ;  /* 0x000000504c14723c */ /* 0x084ff00000041814 */
[C---:B------:R-:W-:Y:S08]  /*cf20*/  HMMA.16816.F32.BF16 R24, R84.reuse, R80, R24 ;  /* 0x000000505418723c */ /* 0x040ff00000041818 */
[-C--:B------:R-:W-:Y:S04]  /*cf30*/  HMMA.16816.F32.BF16 R28, R84, R82.reuse, R28 ;  /* 0x00000052541c723c */ /* 0x080fe8000004181c */
[--C-:B-1----:R-:W-:Y:S04]  /*cf40*/  FFMA.FTZ R2, R248, c[0x0][0x2d0], -R88.reuse ;  /* 0x0000b400f8027a23 */ /* 0x102fe80000010858 */
[C---:B------:R-:W-:Y:S01]  /*cf50*/  HMMA.16816.F32.BF16 R32, R76.reuse, R82, R32 ;  /* 0x000000524c20723c */ /* 0x040fe20000041820 */
[----:B------:R1:W-:Y:S01]  /*cf60*/  MUFU.EX2 R154, R2 ;  /* 0x00000002009a7308 */ /* 0x0003e20000000800 */
[----:B------:R-:W2:Y:S02]  /*cf70*/  LDSM.16.MT88.4 R80, [R225+0x1000] ;  /* 0x00100000e150783b */ /* 0x000ea40000004200 */
[--C-:B-1----:R-:W-:Y:S01]  /*cf80*/  FFMA.FTZ R2, R171, c[0x0][0x2d0], -R88.reuse ;  /* 0x0000b400ab027a23 */ /* 0x102fe20000010858 */
[----:B------:R-:W-:Y:S01]  /*cf90*/  MOV R171, R170 ;  /* 0x000000aa00ab7202 */ /* 0x000fe20000000f00 */
[----:B------:R-:W-:Y:S01]  /*cfa0*/  IMAD.MOV.U32 R170, RZ, RZ, R169 ;  /* 0x000000ffffaa7224 */ /* 0x000fe200078e00a9 */
[----:B------:R-:W-:Y:S04]  /*cfb0*/  MOV R169, R168 ;  /* 0x000000a800a97202 */ /* 0x000fe80000000f00 */
[----:B------:R1:W-:Y:S01]  /*cfc0*/  MUFU.EX2 R207, R2 ;  /* 0x0000000200cf7308 */ /* 0x0003e20000000800 */
[----:B------:R-:W-:Y:S01]  /*cfd0*/  IMAD.MOV.U32 R168, RZ, RZ, R167 ;  /* 0x000000ffffa87224 */ /* 0x000fe200078e00a7 */
[----:B------:R-:W-:Y:S01]  /*cfe0*/  MOV R167, R166 ;  /* 0x000000a600a77202 */ /* 0x000fe20000000f00 */
        /* <DEDUP_REMOVED lines=10> */
[-C--:B--2---:R-:W-:Y:S01]  /*d090*/  HMMA.16816.F32.BF16 R36, R76, R80.reuse, R36 ;  /* 0x000000504c24723c */ /* 0x084fe20000041824 */
[----:B------:R2:W5:Y:S07]  /*d0a0*/  LDL.LU R233, [R1+0x7c] ;  /* 0x00007c0001e97983 */ /* 0x00056e0000300800 */
[C---:B------:R-:W-:Y:S04]  /*d0b0*/  HMMA.16816.F32.BF16 R40, R84.reuse, R80, R40 ;  /* 0x000000505428723c */ /* 0x040fe80000041828 */
[----:B-1----:R-:W-:Y:S02]  /*d0c0*/  FFMA.FTZ R2, R171, c[0x0][0x2d0], -R88 ;  /* 0x0000b400ab027a23 */ /* 0x002fe40000010858 */
[----:B------:R-:W-:Y:S01]  /*d0d0*/  IMAD.MOV.U32 R171, RZ, RZ, R170 ;  /* 0x000000ffffab7224 */ /* 0x000fe200078e00aa */
[----:B------:R-:W-:Y:S01]  /*d0e0*/  MOV R170, R169 ;  /* 0x000000a900aa7202 */ /* 0x000fe20000000f00 */
[-C--:B------:R-:W-:Y:S01]  /*d0f0*/  HMMA.16816.F32.BF16 R44, R84, R82.reuse, R44 ;  /* 0x00000052542c723c */ /* 0x080fe2000004182c */
[----:B------:R1:W-:Y:S03]  /*d100*/  MUFU.EX2 R206, R2 ;  /* 0x0000000200ce7308 */ /* 0x0003e60000000800 */
[----:B------:R-:W-:Y:S01]  /*d110*/  IMAD.MOV.U32 R169, RZ, RZ, R168 ;  /* 0x000000ffffa97224 */ /* 0x000fe200078e00a8 */
[----:B------:R-:W-:Y:S01]  /*d120*/  MOV R168, R167 ;  /* 0x000000a700a87202 */ /* 0x000fe20000000f00 */
[----:B------:R-:W-:Y:S01]  /*d130*/  IMAD.MOV.U32 R167, RZ, RZ, R166 ;  /* 0x000000ffffa77224 */ /* 0x000fe200078e00a6 */
[----:B------:R-:W-:Y:S01]  /*d140*/  MOV R166, R165 ;  /* 0x000000a500a67202 */ /* 0x000fe20000000f00 */
[C---:B------:R-:W-:Y:S04]  /*d150*/  HMMA.16816.F32.BF16 R48, R76.reuse, R82, R48 ;  /* 0x000000524c30723c */ /* 0x040fe80000041830 */
[----:B------:R-:W-:Y:S01]  /*d160*/  IMAD.MOV.U32 R165, RZ, RZ, R164 ;  /* 0x000000ffffa57224 */ /* 0x000fe200078e00a4 */
[----:B------:R-:W-:Y:S01]  /*d170*/  MOV R164, R163 ;  /* 0x000000a300a47202 */ /* 0x000fe20000000f00 */
[----:B------:R-:W-:Y:S01]  /*d180*/  IMAD.MOV.U32 R163, RZ, RZ, R162 ;  /* 0x000000ffffa37224 */ /* 0x000fe200078e00a2 */
[----:B------:R-:W-:Y:S01]  /*d190*/  MOV R162, R160 ;  /* 0x000000a000a27202 */ /* 0x000fe20000000f00 */
[----:B------:R-:W-:Y:S01]  /*d1a0*/  IMAD.MOV.U32 R160, RZ, RZ, R159 ;  /* 0x000000ffffa07224 */ /* 0x000fe200078e009f */
[----:B------:R-:W-:Y:S03]  /*d1b0*/  MOV R159, R158 ;  /* 0x0000009e009f7202 */ /* 0x000fe60000000f00 */
[----:B------:R-:W-:Y:S01]  /*d1c0*/  IMAD.MOV.U32 R158, RZ, RZ, R157 ;  /* 0x000000ffff9e7224 */ /* 0x000fe200078e009d */
[----:B------:R-:W-:Y:S01]  /*d1d0*/  MOV R157, R156 ;  /* 0x0000009c009d7202 */ /* 0x000fe20000000f00 */
[----:B------:R-:W-:Y:S01]  /*d1e0*/  IMAD.MOV.U32 R156, RZ, RZ, R153 ;  /* 0x000000ffff9c7224 */ /* 0x000fe200078e0099 */
[----:B------:R-:W-:Y:S01]  /*d1f0*/  MOV R153, R234 ;  /* 0x000000ea00997202 */ /* 0x000fe20000000f00 */
[----:B------:R-:W-:Y:S01]  /*d200*/  IMAD.MOV.U32 R172, RZ, RZ, R170 ;  /* 0x000000ffffac7224 */ /* 0x000fe200078e00aa */
[----:B------:R2:W5:Y:S01]  /*d210*/  LDL.LU R234, [R1+0x78] ;  /* 0x0000780001ea7983 */ /* 0x0005620000300800 */
[----:B-1----:R-:W-:Y:S01]  /*d220*/  FFMA.FTZ R2, R171, c[0x0][0x2d0], -R89 ;  /* 0x0000b400ab027a23 */ /* 0x002fe20000010859 */
        /* <DEDUP_REMOVED lines=13> */
[----:B------:R1:W-:Y:S01]  /*d300*/  MUFU.EX2 R153, R2 ;  /* 0x0000000200997308 */ /* 0x0003e20000000800 */
[----:B------:R-:W-:Y:S01]  /*d310*/  IMAD.MOV.U32 R159, RZ, RZ, R157 ;  /* 0x000000ffff9f7224 */ /* 0x000fe200078e009d */
[----:B------:R-:W-:Y:S01]  /*d320*/  MOV R157, R156 ;  /* 0x0000009c009d7202 */ /* 0x000fe20000000f00 */
[----:B------:R-:W-:Y:S01]  /*d330*/  FFMA.FTZ R90, R172, c[0x0][0x2d0], -R89 ;  /* 0x0000b400ac5a7a23 */ /* 0x000fe20000010859 */
        /* <DEDUP_REMOVED lines=14> */
[----:B------:R-:W3:Y:S01]  /*d420*/  MUFU.EX2 R158, R90 ;  /* 0x0000005a009e7308 */ /* 0x000ee20000000800 */
[----:B------:R-:W-:Y:S02]  /*d430*/  IMAD.MOV.U32 R129, RZ, RZ, R119 ;  /* 0x000000ffff817224 */ /* 0x000fe400078e0077 */
[----:B------:R2:W5:Y:S01]  /*d440*/  LDL.LU R119, [R1+0x74] ;  /* 0x0000740001777983 */ /* 0x0005620000300800 */
[--C-:B------:R-:W-:Y:S01]  /*d450*/  FFMA.FTZ R80, R166, c[0x0][0x2d0], -R89.reuse ;  /* 0x0000b400a6507a23 */ /* 0x100fe20000010859 */
[----:B------:R-:W-:Y:S01]  /*d460*/  MOV R166, R102 ;  /* 0x0000006600a67202 */ /* 0x000fe20000000f00 */
[--C-:B-1----:R-:W-:Y:S01]  /*d470*/  FFMA.FTZ R2, R173, c[0x0][0x2d0], -R89.reuse ;  /* 0x0000b400ad027a23 */ /* 0x102fe20000010859 */
[----:B------:R-:W-:Y:S01]  /*d480*/  MOV R173, R172 ;  /* 0x000000ac00ad7202 */ /* 0x000fe20000000f00 */
[----:B------:R-:W-:Y:S01]  /*d490*/  IMAD.MOV.U32 R172, RZ, RZ, R160 ;  /* 0x000000ffffac7224 */ /* 0x000fe200078e00a0 */
[----:B------:R-:W-:Y:S01]  /*d4a0*/  MOV R160, R159 ;  /* 0x0000009f00a07202 */ /* 0x000fe20000000f00 */
[----:B------:R2:W5:Y:S01]  /*d4b0*/  LDL.LU R230, [R1+0x70] ;  /* 0x0000700001e67983 */ /* 0x0005620000300800 */
[----:B------:R1:W-:Y:S01]  /*d4c0*/  MUFU.EX2 R159, R2 ;  /* 0x00000002009f7308 */ /* 0x0003e20000000800 */
[----:B------:R-:W-:Y:S09]  /*d4d0*/  FFMA.FTZ R102, R252, c[0x0][0x2d0], -R88 ;  /* 0x0000b400fc667a23 */ /* 0x000ff20000010858 */
[----:B------:R4:W-:Y:S10]  /*d4e0*/  MUFU.EX2 R194, R80 ;  /* 0x0000005000c27308 */ /* 0x0009f40000000800 */
[----:B------:R-:W-:Y:S01]  /*d4f0*/  MUFU.EX2 R184, R102 ;  /* 0x0000006600b87308 */ /* 0x000fe20000000800 */
[--C-:B-1----:R-:W-:Y:S02]  /*d500*/  FFMA.FTZ R2, R173, c[0x0][0x2d0], -R89.reuse ;  /* 0x0000b400ad027a23 */ /* 0x102fe40000010859 */
[----:B------:R-:W-:Y:S02]  /*d510*/  IMAD.MOV.U32 R173, RZ, RZ, R108 ;  /* 0x000000ffffad7224 */ /* 0x000fe400078e006c */
[----:B------:R-:W-:Y:S05]  /*d520*/  FFMA.FTZ R108, R210, c[0x0][0x2d0], -R89 ;  /* 0x0000b400d26c7a23 */ /* 0x000fea0000010859 */
[----:B------:R1:W1:Y:S01]  /*d530*/  MUFU.EX2 R205, R2 ;  /* 0x0000000200cd7308 */ /* 0x0002620000000800 */
[----:B----4-:R-:W4:Y:S01]  /*d540*/  LDSM.16.MT88.4 R80, [R227+0x1000] ;  /* 0x00100000e350783b */ /* 0x010f220000004200 */
[----:B-1----:R-:W-:Y:S02]  /*d550*/  FFMA.FTZ R2, R172, c[0x0][0x2d0], -R96 ;  /* 0x0000b400ac027a23 */ /* 0x002fe40000010860 */
[----:B------:R-:W-:Y:S01]  /*d560*/  IMAD.MOV.U32 R172, RZ, RZ, R160 ;  /* 0x000000ffffac7224 */ /* 0x000fe200078e00a0 */
[----:B------:R-:W-:Y:S01]  /*d570*/  MOV R160, R156 ;  /* 0x0000009c00a07202 */ /* 0x000fe20000000f00 */
[----:B------:R-:W-:Y:S04]  /*d580*/  IMAD.MOV.U32 R156, RZ, RZ, R152 ;  /* 0x000000ffff9c7224 */ /* 0x000fe800078e0098 */
[----:B------:R1:W-:Y:S01]  /*d590*/  MUFU.EX2 R152, R2 ;  /* 0x0000000200987308 */ /* 0x0003e20000000800 */
[-C--:B----4-:R-:W-:Y:S08]  /*d5a0*/  HMMA.16816.F32.BF16 R52, R76, R80.reuse, R52 ;  /* 0x000000504c34723c */ /* 0x090ff00000041834 */
[C---:B------:R-:W-:Y:S04]  /*d5b0*/  HMMA.16816.F32.BF16 R56, R84.reuse, R80, R56 ;  /* 0x000000505438723c */ /* 0x040fe80000041838 */
[----:B-1----:R-:W-:Y:S01]  /*d5c0*/  FFMA.FTZ R2, R171, c[0x0][0x2d0], -R96 ;  /* 0x0000b400ab027a23 */ /* 0x002fe20000010860 */
[----:B------:R-:W-:Y:S01]  /*d5d0*/  MOV R171, R170 ;  /* 0x000000aa00ab7202 */ /* 0x000fe20000000f00 */
[----:B------:R-:W-:Y:S01]  /*d5e0*/  IMAD.MOV.U32 R170, RZ, RZ, R169 ;  /* 0x000000ffffaa7224 */ /* 0x000fe200078e00a9 */
[----:B------:R-:W-:Y:S01]  /*d5f0*/  MOV R169, R168 ;  /* 0x000000a800a97202 */ /* 0x000fe20000000f00 */
[-C--:B------:R-:W-:Y:S01]  /*d600*/  HMMA.16816.F32.BF16 R60, R84, R82.reuse, R60 ;  /* 0x00000052543c723c */ /* 0x080fe2000004183c */
[----:B------:R-:W-:Y:S03]  /*d610*/  LDSM.16.MT88.4 R84, [R228+0x1800] ;  /* 0x00180000e454783b */ /* 0x000fe60000004200 */
[----:B------:R-:W-:Y:S01]  /*d620*/  IMAD.MOV.U32 R168, RZ, RZ, R157 ;  /* 0x000000ffffa87224 */ /* 0x000fe200078e009d */
[----:B---3--:R-:W-:Y:S01]  /*d630*/  F2FP.BF16.PACK_AB R80, R158, R153 ;  /* 0x000000999e50723e */ /* 0x008fe200000010ff */
[----:B------:R1:W3:Y:S01]  /*d640*/  MUFU.EX2 R157, R2 ;  /* 0x00000002009d7308 */ /* 0x0002e20000000800 */
[--C-:B------:R-:W-:Y:S01]  /*d650*/  FFMA.FTZ R92, R169, c[0x0][0x2d0], -R75.reuse ;  /* 0x0000b400a95c7a23 */ /* 0x100fe2000001084b */
[----:B------:R-:W-:Y:S04]  /*d660*/  HMMA.16816.F32.BF16 R64, R76, R82, R64 ;  /* 0x000000524c40723c */ /* 0x000fe80000041840 */
[----:B------:R-:W-:Y:S01]  /*d670*/  MOV R169, R168 ;  /* 0x000000a800a97202 */ /* 0x000fe20000000f00 */
[----:B------:R-:W-:Y:S02]  /*d680*/  IMAD.MOV.U32 R168, RZ, RZ, R162 ;  /* 0x000000ffffa87224 */ /* 0x000fe400078e00a2 */
[----:B------:R-:W-:Y:S01]  /*d690*/  F2FP.BF16.PACK_AB R76, R215, R212 ;  /* 0x000000d4d74c723e */ /* 0x000fe200000010ff */
[----:B------:R-:W-:Y:S01]  /*d6a0*/  MUFU.EX2 R162, R92 ;  /* 0x0000005c00a27308 */ /* 0x000fe20000000800 */
[----:B------:R-:W-:Y:S03]  /*d6b0*/  F2FP.BF16.PACK_AB R78, R218, R221 ;  /* 0x000000ddda4e723e */ /* 0x000fe600000010ff */
[----:B------:R-:W-:Y:S02]  /*d6c0*/  F2FP.BF16.PACK_AB R77, R207, R154 ;  /* 0x0000009acf4d723e */ /* 0x000fe400000010ff */
[----:B------:R-:W-:Y:S02]  /*d6d0*/  F2FP.BF16.PACK_AB R79, R206, R203 ;  /* 0x000000cbce4f723e */ /* 0x000fe400000010ff */
[----:B------:R-:W-:Y:S01]  /*d6e0*/  F2FP.BF16.PACK_AB R82, R205, R159 ;  /* 0x0000009fcd52723e */ /* 0x000fe200000010ff */
[----:B-1----:R-:W-:Y:S01]  /*d6f0*/  FFMA.FTZ R2, R172, c[0x0][0x2d0], -R96 ;  /* 0x0000b400ac027a23 */ /* 0x002fe20000010860 */
[----:B------:R-:W-:Y:S01]  /*d700*/  MOV R172, R160 ;  /* 0x000000a000ac7202 */ /* 0x000fe20000000f00 */
[----:B------:R-:W-:Y:S01]  /*d710*/  IMAD.MOV.U32 R160, RZ, RZ, R156 ;  /* 0x000000ffffa07224 */ /* 0x000fe200078e009c */
[----:B---3--:R-:W-:Y:S01]  /*d720*/  F2FP.BF16.PACK_AB R81, R157, R152 ;  /* 0x000000989d51723e */ /* 0x008fe200000010ff */
[----:B------:R1:W-:Y:S02]  /*d730*/  MUFU.EX2 R156, R2 ;  /* 0x00000002009c7308 */ /* 0x0003e40000000800 */
[----:B------:R-:W-:Y:S01]  /*d740*/  FFMA.FTZ R91, R172, c[0x0][0x2d0], -R75 ;  /* 0x0000b400ac5b7a23 */ /* 0x000fe2000001084b */
[----:B------:R-:W-:Y:S01]  /*d750*/  MOV R172, R118 ;  /* 0x0000007600ac7202 */ /* 0x000fe20000000f00 */
[----:B------:R-:W-:Y:S04]  /*d760*/  FFMA.FTZ R118, R249, c[0x0][0x2d0], -R88 ;  /* 0x0000b400f9767a23 */ /* 0x000fe80000010858 */
[----:B------:R-:W-:Y:S02]  /*d770*/  IMAD.MOV.U32 R179, RZ, RZ, R172 ;  /* 0x000000ffffb37224 */ /* 0x000fe400078e00ac */
[----:B------:R3:W-:Y:S10]  /*d780*/  MUFU.EX2 R198, R91 ;  /* 0x0000005b00c67308 */ /* 0x0007f40000000800 */
[----:B------:R4:W-:Y:S01]  /*d790*/  MUFU.EX2 R106, R118 ;  /* 0x00000076006a7308 */ /* 0x0009e20000000800 */
[--C-:B-1----:R-:W-:Y:S01]  /*d7a0*/  FFMA.FTZ R2, R171, c[0x0][0x2d0], -R96.reuse ;  /* 0x0000b400ab027a23 */ /* 0x102fe20000010860 */
[----:B------:R-:W-:Y:S01]  /*d7b0*/  MOV R171, R170 ;  /* 0x000000aa00ab7202 */ /* 0x000fe20000000f00 */
[----:B------:R-:W-:Y:S01]  /*d7c0*/  IMAD.MOV.U32 R170, RZ, RZ, R165 ;  /* 0x000000ffffaa7224 */ /* 0x000fe200078e00a5 */
[----:B------:R-:W-:Y:S01]  /*d7d0*/  MOV R165, R164 ;  /* 0x000000a400a57202 */ /* 0x000fe20000000f00 */
[----:B------:R-:W-:Y:S05]  /*d7e0*/  IMAD.MOV.U32 R164, RZ, RZ, R163 ;  /* 0x000000ffffa47224 */ /* 0x000fea00078e00a3 */
[----:B------:R1:W1:Y:S01]  /*d7f0*/  MUFU.EX2 R163, R2 ;  /* 0x0000000200a37308 */ /* 0x0002620000000800 */
[--C-:B------:R-:W-:Y:S02]  /*d800*/  FFMA.FTZ R90, R170, c[0x0][0x2d0], -R75.reuse ;  /* 0x0000b400aa5a7a23 */ /* 0x100fe4000001084b */
[--C-:B---3--:R-:W-:Y:S02]  /*d810*/  FFMA.FTZ R91, R164, c[0x0][0x2d0], -R75.reuse ;  /* 0x0000b400a45b7a23 */ /* 0x108fe4000001084b */
[----:B------:R-:W-:Y:S05]  /*d820*/  FFMA.FTZ R164, R74, c[0x0][0x2d0], -R96 ;  /* 0x0000b4004aa47a23 */ /* 0x000fea0000010860 */
[----:B------:R3:W-:Y:S01]  /*d830*/  MUFU.EX2 R201, R90 ;  /* 0x0000005a00c97308 */ /* 0x0007e20000000800 */
[----:B----4-:R-:W-:Y:S09]  /*d840*/  IMAD.MOV.U32 R118, RZ, RZ, R70 ;  /* 0x000000ffff767224 */ /* 0x010ff200078e0046 */
[----:B------:R-:W-:Y:S01]  /*d850*/  MUFU.EX2 R190, R91 ;  /* 0x0000005b00be7308 */ /* 0x000fe20000000800 */
[--C-:B-1----:R-:W-:Y:S01]  /*d860*/  FFMA.FTZ R2, R171, c[0x0][0x2d0], -R75.reuse ;  /* 0x0000b400ab027a23 */ /* 0x102fe2000001084b */
[----:B------:R-:W-:Y:S08]  /*d870*/  F2FP.BF16.PACK_AB R83, R163, R156 ;  /* 0x0000009ca353723e */ /* 0x000ff000000010ff */
[----:B------:R1:W-:Y:S01]  /*d880*/  MUFU.EX2 R199, R2 ;  /* 0x0000000200c77308 */ /* 0x0003e20000000800 */
[----:B---3--:R-:W-:Y:S02]  /*d890*/  FFMA.FTZ R90, R165, c[0x0][0x2d0], -R75 ;  /* 0x0000b400a55a7a23 */ /* 0x008fe4000001084b */
[----:B------:R-:W-:Y:S02]  /*d8a0*/  FFMA.FTZ R165, R109, c[0x0][0x2d0], -R89 ;  /* 0x0000b4006da57a23 */ /* 0x000fe40000010859 */
[----:B------:R-:W-:Y:S05]  /*d8b0*/  FFMA.FTZ R75, R150, c[0x0][0x2d0], -R75 ;  /* 0x0000b400964b7a23 */ /* 0x000fea000001084b */
[----:B------:R-:W-:Y:S01]  /*d8c0*/  MUFU.EX2 R171, R90 ;  /* 0x0000005a00ab7308 */ /* 0x000fe20000000800 */
[--C-:B------:R-:W-:Y:S02]  /*d8d0*/  FFMA.FTZ R150, R104, c[0x0][0x2d0], -R89.reuse ;  /* 0x0000b40068967a23 */ /* 0x100fe40000010859 */
[--C-:B------:R-:W-:Y:S02]  /*d8e0*/  FFMA.FTZ R104, R220, c[0x0][0x2d0], -R96.reuse ;  /* 0x0000b400dc687a23 */ /* 0x100fe40000010860 */
[----:B------:R-:W-:Y:S05]  /*d8f0*/  FFMA.FTZ R109, R217, c[0x0][0x2d0], -R96 ;  /* 0x0000b400d96d7a23 */ /* 0x000fea0000010860 */
[----:B------:R-:W-:Y:S01]  /*d900*/  MUFU.EX2 R116, R104 ;  /* 0x0000006800747308 */ /* 0x000fe20000000800 */
[--C-:B-1----:R-:W-:Y:S09]  /*d910*/  FFMA.FTZ R2, R161, c[0x0][0x2d0], -R88.reuse ;  /* 0x0000b400a1027a23 */ /* 0x102ff20000010858 */
[----:B------:R1:W-:Y:S02]  /*d920*/  MUFU.EX2 R161, R2 ;  /* 0x0000000200a17308 */ /* 0x0003e40000000800 */
[--C-:B-1----:R-:W-:Y:S08]  /*d930*/  FFMA.FTZ R2, R169, c[0x0][0x2d0], -R88.reuse ;  /* 0x0000b400a9027a23 */ /* 0x102ff00000010858 */
[----:B------:R1:W-:Y:S02]  /*d940*/  MUFU.EX2 R196, R2 ;  /* 0x0000000200c47308 */ /* 0x0003e40000000800 */
[--C-:B-1----:R-:W-:Y:S08]  /*d950*/  FFMA.FTZ R2, R168, c[0x0][0x2d0], -R88.reuse ;  /* 0x0000b400a8027a23 */ /* 0x102ff00000010858 */
[----:B------:R1:W-:Y:S02]  /*d960*/  MUFU.EX2 R197, R2 ;  /* 0x0000000200c57308 */ /* 0x0003e40000000800 */
[--C-:B-1----:R-:W-:Y:S02]  /*d970*/  FFMA.FTZ R2, R100, c[0x0][0x2d0], -R88.reuse ;  /* 0x0000b40064027a23 */ /* 0x102fe40000010858 */
[--C-:B------:R-:W-:Y:S06]  /*d980*/  FFMA.FTZ R100, R123, c[0x0][0x2d0], -R88.reuse ;  /* 0x0000b4007b647a23 */ /* 0x100fec0000010858 */
[----:B------:R1:W-:Y:S01]  /*d990*/  MUFU.EX2 R200, R2 ;  /* 0x0000000200c87308 */ /* 0x0003e20000000800 */
[----:B------:R-:W-:Y:S09]  /*d9a0*/  FFMA.FTZ R123, R247, c[0x0][0x2d0], -R88 ;  /* 0x0000b400f77b7a23 */ /* 0x000ff20000010858 */
[----:B------:R-:W-:Y:S10]  /*d9b0*/  MUFU.EX2 R185, R100 ;  /* 0x0000006400b97308 */ /* 0x000ff40000000800 */
[----:B------:R-:W-:Y:S01]  /*d9c0*/  MUFU.EX2 R104, R123 ;  /* 0x0000007b00687308 */ /* 0x000fe20000000800 */
[--C-:B-1----:R-:W-:Y:S09]  /*d9d0*/  FFMA.FTZ R2, R160, c[0x0][0x2d0], -R89.reuse ;  /* 0x0000b400a0027a23 */ /* 0x102ff20000010859 */
[----:B------:R1:W-:Y:S02]  /*d9e0*/  MUFU.EX2 R160, R2 ;  /* 0x0000000200a07308 */ /* 0x0003e40000000800 */
[----:B-1----:R-:W-:Y:S02]  /*d9f0*/  FFMA.FTZ R2, R167, c[0x0][0x2d0], -R89 ;  /* 0x0000b400a7027a23 */ /* 0x002fe40000010859 */
[----:B------:R-:W-:Y:S06]  /*da00*/  IMAD.MOV.U32 R167, RZ, RZ, R105 ;  /* 0x000000ffffa77224 */ /* 0x000fec00078e0069 */
[----:B------:R1:W-:Y:S01]  /*da10*/  MUFU.EX2 R193, R2 ;  /* 0x0000000200c17308 */ /* 0x0003e20000000800 */
[--C-:B------:R-:W-:Y:S02]  /*da20*/  FFMA.FTZ R105, R223, c[0x0][0x2d0], -R89.reuse ;  /* 0x0000b400df697a23 */ /* 0x100fe40000010859 */
[--C-:B-1----:R-:W-:Y:S02]  /*da30*/  FFMA.FTZ R2, R144, c[0x0][0x2d0], -R89.reuse ;  /* 0x0000b40090027a23 */ /* 0x102fe40000010859 */
[--C-:B------:R-:W-:Y:S05]  /*da40*/  FFMA.FTZ R144, R107, c[0x0][0x2d0], -R89.reuse ;  /* 0x0000b4006b907a23 */ /* 0x100fea0000010859 */
[----:B------:R1:W-:Y:S01]  /*da50*/  MUFU.EX2 R192, R2 ;  /* 0x0000000200c07308 */ /* 0x0003e20000000800 */
[--C-:B------:R-:W-:Y:S09]  /*da60*/  FFMA.FTZ R107, R219, c[0x0][0x2d0], -R96.reuse ;  /* 0x0000b400db6b7a23 */ /* 0x100ff20000010860 */
[----:B------:R-:W-:Y:S01]  /*da70*/  MUFU.EX2 R101, R144 ;  /* 0x0000009000657308 */ /* 0x000fe20000000800 */
[--C-:B-1----:R-:W-:Y:S02]  /*da80*/  FFMA.FTZ R2, R135, c[0x0][0x2d0], -R96.reuse ;  /* 0x0000b40087027a23 */ /* 0x102fe40000010860 */
[--C-:B------:R-:W-:Y:S07]  /*da90*/  FFMA.FTZ R135, R213, c[0x0][0x2d0], -R96.reuse ;  /* 0x0000b400d5877a23 */ /* 0x100fee0000010860 */
[----:B------:R1:W-:Y:S02]  /*daa0*/  MUFU.EX2 R168, R2 ;  /* 0x0000000200a87308 */ /* 0x0003e40000000800 */
[--C-:B-1----:R-:W-:Y:S02]  /*dab0*/  FFMA.FTZ R2, R132, c[0x0][0x2d0], -R96.reuse ;  /* 0x0000b40084027a23 */ /* 0x102fe40000010860 */
[--C-:B------:R-:W-:Y:S06]  /*dac0*/  FFMA.FTZ R132, R216, c[0x0][0x2d0], -R96.reuse ;  /* 0x0000b400d8847a23 */ /* 0x100fec0000010860 */
[----:B------:R1:W-:Y:S02]  /*dad0*/  MUFU.EX2 R169, R2 ;  /* 0x0000000200a97308 */ /* 0x0003e40000000800 */
[--C-:B-1----:R-:W-:Y:S02]  /*dae0*/  FFMA.FTZ R2, R95, c[0x0][0x2d0], -R96.reuse ;  /* 0x0000b4005f027a23 */ /* 0x102fe40000010860 */
[----:B------:R-:W3:Y:S06]  /*daf0*/  LDL.LU R95, [R1+0x10] ;  /* 0x00001000015f7983 */ /* 0x000eec0000300800 */
[----:B------:R1:W-:Y:S01]  /*db00*/  MUFU.EX2 R170, R2 ;  /* 0x0000000200aa7308 */ /* 0x0003e20000000800 */
[----:B------:R-:W4:Y:S04]  /*db10*/  LDL.LU R92, [R1+0x14] ;  /* 0x00001400015c7983 */ /* 0x000f280000300800 */
[----:B------:R-:W2:Y:S04]  /*db20*/  LDL.LU R178, [R1+0x18] ;  /* 0x0000180001b27983 */ /* 0x000ea80000300800 */
[----:B------:R-:W2:Y:S01]  /*db30*/  LDL.LU R177, [R1+0x1c] ;  /* 0x00001c0001b17983 */ /* 0x000ea20000300800 */
[----:B-1----:R-:W-:Y:S02]  /*db40*/  FFMA.FTZ R2, R97, c[0x0][0x2d0], -R96 ;  /* 0x0000b40061027a23 */ /* 0x002fe40000010860 */
[--C-:B------:R-:W-:Y:S02]  /*db50*/  FFMA.FTZ R97, R124, c[0x0][0x2d0], -R88.reuse ;  /* 0x0000b4007c617a23 */ /* 0x100fe40000010858 */
[----:B------:R1:W-:Y:S01]  /*db60*/  MUFU.EX2 R189, R2 ;  /* 0x0000000200bd7308 */ /* 0x0003e20000000800 */
[--C-:B------:R-:W-:Y:S09]  /*db70*/  FFMA.FTZ R124, R246, c[0x0][0x2d0], -R88.reuse ;  /* 0x0000b400f67c7a23 */ /* 0x100ff20000010858 */
[----:B------:R-:W-:Y:S01]  /*db80*/  MUFU.EX2 R175, R97 ;  /* 0x0000006100af7308 */ /* 0x000fe20000000800 */
[----:B-1----:R-:W-:Y:S02]  /*db90*/  FFMA.FTZ R2, R129, c[0x0][0x2d0], -R88 ;  /* 0x0000b40081027a23 */ /* 0x002fe40000010858 */
[----:B------:R-:W-:Y:S02]  /*dba0*/  FFMA.FTZ R129, R208, c[0x0][0x2d0], -R89 ;  /* 0x0000b400d0817a23 */ /* 0x000fe40000010859 */
[----:B------:R-:W1:Y:S05]  /*dbb0*/  LDSM.16.MT88.4 R88, [R224+0x1800] ;  /* 0x00180000e058783b */ /* 0x000e6a0000004200 */
[----:B------:R1:W-:Y:S10]  /*dbc0*/  MUFU.EX2 R188, R2 ;  /* 0x0000000200bc7308 */ /* 0x0003f40000000800 */
[----:B------:R-:W-:Y:S01]  /*dbd0*/  MUFU.EX2 R102, R129 ;  /* 0x0000008100667308 */ /* 0x000fe20000000800 */
[----:B-1----:R-:W-:Y:S09]  /*dbe0*/  FFMA.FTZ R2, R222, c[0x0][0x2d0], -R96 ;  /* 0x0000b400de027a23 */ /* 0x002ff20000010860 */
[----:B------:R1:W-:Y:S01]  /*dbf0*/  MUFU.EX2 R172, R2 ;  /* 0x0000000200ac7308 */ /* 0x0003e20000000800 */
[-C--:B------:R-:W-:Y:S08]  /*dc00*/  HMMA.16816.F32.BF16 R4, R76, R88.reuse, R4 ;  /* 0x000000584c04723c */ /* 0x080ff00000041804 */
[C---:B------:R-:W-:Y:S08]  /*dc10*/  HMMA.16816.F32.BF16 R8, R80.reuse, R88, R8 ;  /* 0x000000585008723c */ /* 0x040ff00000041808 */
[-C--:B------:R-:W-:Y:S08]  /*dc20*/  HMMA.16816.F32.BF16 R12, R80, R90.reuse, R12 ;  /* 0x0000005a500c723c */ /* 0x080ff0000004180c */
[C---:B------:R-:W-:Y:S01]  /*dc30*/  HMMA.16816.F32.BF16 R16, R76.reuse, R90, R16 ;  /* 0x0000005a4c10723c */ /* 0x040fe20000041810 */
[----:B------:R-:W-:Y:S07]  /*dc40*/  LDSM.16.MT88.4 R88, [R228+0x2000] ;  /* 0x00200000e458783b */ /* 0x000fee0000004200 */
[-C--:B------:R-:W-:Y:S08]  /*dc50*/  HMMA.16816.F32.BF16 R20, R76, R84.reuse, R20 ;  /* 0x000000544c14723c */ /* 0x080ff00000041814 */
[C---:B------:R-:W-:Y:S08]  /*dc60*/  HMMA.16816.F32.BF16 R24, R80.reuse, R84, R24 ;  /* 0x000000545018723c */ /* 0x040ff00000041818 */
[-C--:B------:R-:W-:Y:S08]  /*dc70*/  HMMA.16816.F32.BF16 R28, R80, R86.reuse, R28 ;  /* 0x00000056501c723c */ /* 0x080ff0000004181c */
[C---:B------:R-:W-:Y:S01]  /*dc80*/  HMMA.16816.F32.BF16 R32, R76.reuse, R86, R32 ;  /* 0x000000564c20723c */ /* 0x040fe20000041820 */
[----:B------:R-:W-:Y:S03]  /*dc90*/  LDSM.16.MT88.4 R84, [R224+0x2000] ;  /* 0x00200000e054783b */ /* 0x000fe60000004200 */
[----:B---3--:R-:W-:Y:S02]  /*dca0*/  FFMA.FTZ R69, R69, R95, R94 ;  /* 0x0000005f45457223 */ /* 0x008fe4000001005e */
[----:B----4-:R-:W-:Y:S03]  /*dcb0*/  FFMA.FTZ R3, R3, R92, R93 ;  /* 0x0000005c03037223 */ /* 0x010fe6000001005d */
[----:B------:R-:W3:Y:S03]  /*dcc0*/  LDSM.16.MT88.4 R92, [R225+0x1800] ;  /* 0x00180000e15c783b */ /* 0x000ee60000004200 */
[----:B------:R-:W-:Y:S02]  /*dcd0*/  FADD.FTZ R74, R214, R69 ;  /* 0x00000045d64a7221 */ /* 0x000fe40000010000 */
[----:B--2---:R-:W-:Y:S01]  /*dce0*/  FFMA.FTZ R68, R68, R178, R191 ;  /* 0x000000b244447223 */ /* 0x004fe200000100bf */
[----:B------:R-:W-:Y:S01]  /*dcf0*/  MOV R178, R173 ;  /* 0x000000ad00b27202 */ /* 0x000fe20000000f00 */
[----:B------:R-:W-:Y:S01]  /*dd00*/  FADD.FTZ R3, R202, R3 ;  /* 0x00000003ca037221 */ /* 0x000fe20000010000 */
[----:B------:R-:W-:Y:S01]  /*dd10*/  MUFU.EX2 R173, R105 ;  /* 0x0000006900ad7308 */ /* 0x000fe20000000800 */
[----:B------:R-:W-:Y:S01]  /*dd20*/  FFMA.FTZ R0, R0, R177, R99 ;  /* 0x000000b100007223 */ /* 0x000fe20000010063 */
[----:B------:R-:W2:Y:S01]  /*dd30*/  LDL R191, [R1] ;  /* 0x0000000001bf7983 */ /* 0x000ea20000100800 */
[----:B------:R-:W-:Y:S02]  /*dd40*/  FADD.FTZ R68, R195, R68 ;  /* 0x00000044c3447221 */ /* 0x000fe40000010000 */
[----:B------:R-:W-:Y:S01]  /*dd50*/  FADD.FTZ R69, R115, R0 ;  /* 0x0000000073457221 */ /* 0x000fe20000010000 */
[----:B------:R-:W4:Y:S01]  /*dd60*/  LDSM.16.MT88.4 R96, [R227+0x1800] ;  /* 0x00180000e360783b */ /* 0x000f220000004200 */
[----:B------:R-:W-:Y:S02]  /*dd70*/  FADD.FTZ R0, R181, R74 ;  /* 0x0000004ab5007221 */ /* 0x000fe40000010000 */
[----:B-1----:R-:W-:Y:S01]  /*dd80*/  FADD.FTZ R2, R179, R68 ;  /* 0x00000044b3027221 */ /* 0x002fe20000010000 */
[----:B------:R-:W-:Y:S01]  /*dd90*/  MUFU.EX2 R105, R75 ;  /* 0x0000004b00697308 */ /* 0x000fe20000000800 */
[----:B------:R-:W-:Y:S02]  /*dda0*/  FADD.FTZ R69, R250, R69 ;  /* 0x00000045fa457221 */ /* 0x000fe40000010000 */
[----:B------:R-:W-:Y:S02]  /*ddb0*/  FADD.FTZ R2, R167, R2 ;  /* 0x00000002a7027221 */ /* 0x000fe40000010000 */
[----:B------:R-:W-:Y:S02]  /*ddc0*/  FADD.FTZ R68, R178, R0 ;  /* 0x00000000b2447221 */ /* 0x000fe40000010000 */
[----:B------:R-:W-:Y:S02]  /*ddd0*/  FADD.FTZ R0, R166, R69 ;  /* 0x00000045a6007221 */ /* 0x000fe40000010000 */
[----:B------:R-:W-:Y:S01]  /*dde0*/  FADD.FTZ R74, R112, R2 ;  /* 0x00000002704a7221 */ /* 0x000fe20000010000 */
        /* <DEDUP_REMOVED lines=8> */
[----:B------:R-:W-:Y:S01]  /*de70*/  IMAD.MOV.U32 R177, RZ, RZ, R174 ;  /* 0x000000ffffb17224 */ /* 0x000fe200078e00ae */
[-C--:B---3--:R-:W-:Y:S03]  /*de80*/  HMMA.16816.F32.BF16 R36, R76, R92.reuse, R36 ;  /* 0x0000005c4c24723c */ /* 0x088fe60000041824 */
[----:B------:R-:W-:Y:S02]  /*de90*/  FADD.FTZ R100, R149, R2 ;  /* 0x0000000295647221 */ /* 0x000fe40000010000 */
[----:B------:R-:W-:Y:S01]  /*dea0*/  FADD.FTZ R3, R177, R3 ;  /* 0x00000003b1037221 */ /* 0x000fe20000010000 */
[----:B------:R-:W1:Y:S01]  /*deb0*/  MUFU.EX2 R74, R164 ;  /* 0x000000a4004a7308 */ /* 0x000e620000000800 */
[----:B------:R-:W-:Y:S01]  /*dec0*/  FADD.FTZ R68, R142, R68 ;  /* 0x000000448e447221 */ /* 0x000fe20000010000 */
[C---:B------:R-:W-:Y:S04]  /*ded0*/  HMMA.16816.F32.BF16 R40, R80.reuse, R92, R40 ;  /* 0x0000005c5028723c */ /* 0x040fe80000041828 */
[----:B------:R-:W-:Y:S04]  /*dee0*/  FADD.FTZ R3, R120, R3 ;  /* 0x0000000378037221 */ /* 0x000fe80000010000 */
[-C--:B------:R-:W-:Y:S01]  /*def0*/  HMMA.16816.F32.BF16 R44, R80, R94.reuse, R44 ;  /* 0x0000005e502c723c */ /* 0x080fe2000004182c */
[----:B------:R-:W3:Y:S03]  /*df00*/  MUFU.EX2 R107, R121 ;  /* 0x00000079006b7308 */ /* 0x000ee60000000800 */
[----:B------:R-:W-:Y:S02]  /*df10*/  FADD.FTZ R0, R122, R3 ;  /* 0x000000037a007221 */ /* 0x000fe40000010000 */
[----:B------:R-:W-:Y:S02]  /*df20*/  FADD.FTZ R3, R126, R69 ;  /* 0x000000457e037221 */ /* 0x000fe40000010000 */
[C---:B------:R-:W-:Y:S01]  /*df30*/  HMMA.16816.F32.BF16 R48, R76.reuse, R94, R48 ;  /* 0x0000005e4c30723c */ /* 0x040fe20000041830 */
[----:B------:R-:W3:Y:S02]  /*df40*/  LDSM.16.MT88.4 R92, [R225+0x2000] ;  /* 0x00200000e15c783b */ /* 0x000ee40000004200 */
[----:B------:R-:W-:Y:S01]  /*df50*/  MUFU.EX2 R174, R103 ;  /* 0x0000006700ae7308 */ /* 0x000fe20000000800 */
[----:B------:R-:W-:Y:S02]  /*df60*/  FADD.FTZ R3, R128, R3 ;  /* 0x0000000380037221 */ /* 0x000fe40000010000 */
[----:B------:R-:W-:Y:S01]  /*df70*/  FADD.FTZ R0, R147, R0 ;  /* 0x0000000093007221 */ /* 0x000fe20000010000 */
[----:B-1----:R-:W-:Y:S01]  /*df80*/  F2FP.BF16.PACK_AB R179, R74, R75 ;  /* 0x0000004b4ab3723e */ /* 0x002fe200000010ff */
[-C--:B----4-:R-:W-:Y:S04]  /*df90*/  HMMA.16816.F32.BF16 R52, R76, R96.reuse, R52 ;  /* 0x000000604c34723c */ /* 0x090fe80000041834 */
[----:B------:R-:W-:Y:S01]  /*dfa0*/  FADD.FTZ R2, R133, R3 ;  /* 0x0000000385027221 */ /* 0x000fe20000010000 */
[----:B------:R-:W1:Y:S01]  /*dfb0*/  MUFU.EX2 R103, R124 ;  /* 0x0000007c00677308 */ /* 0x000e620000000800 */
[----:B------:R-:W-:Y:S02]  /*dfc0*/  FADD.FTZ R69, R148, R0 ;  /* 0x0000000094457221 */ /* 0x000fe40000010000 */
[C---:B------:R-:W-:Y:S04]  /*dfd0*/  HMMA.16816.F32.BF16 R56, R80.reuse, R96, R56 ;  /* 0x000000605038723c */ /* 0x040fe80000041838 */
[----:B---3--:R-:W-:Y:S01]  /*dfe0*/  F2FP.BF16.PACK_AB R182, R105, R107 ;  /* 0x0000006b69b6723e */ /* 0x008fe200000010ff */
[----:B------:R-:W-:Y:S02]  /*dff0*/  FADD.FTZ R0, R143, R68 ;  /* 0x000000448f007221 */ /* 0x000fe40000010000 */
[----:B------:R-:W-:Y:S01]  /*e000*/  MUFU.EX2 R115, R108 ;  /* 0x0000006c00737308 */ /* 0x000fe20000000800 */
[-C--:B------:R-:W-:Y:S04]  /*e010*/  HMMA.16816.F32.BF16 R60, R80, R98.reuse, R60 ;  /* 0x00000062503c723c */ /* 0x080fe8000004183c */
[----:B------:R-:W-:Y:S02]  /*e020*/  FADD.FTZ R68, R145, R100 ;  /* 0x0000006491447221 */ /* 0x000fe40000010000 */
[----:B------:R-:W-:Y:S01]  /*e030*/  FADD.FTZ R2, R130, R2 ;  /* 0x0000000282027221 */ /* 0x000fe20000010000 */
[----:B------:R-:W-:Y:S01]  /*e040*/  F2FP.BF16.PACK_AB R80, R193, R160 ;  /* 0x000000a0c150723e */ /* 0x000fe200000010ff */
[----:B------:R-:W-:Y:S01]  /*e050*/  HMMA.16816.F32.BF16 R64, R76, R98, R64 ;  /* 0x000000624c40723c */ /* 0x000fe20000041840 */
[----:B------:R-:W3:Y:S01]  /*e060*/  LDSM.16.MT88.4 R96, [R227+0x2000] ;  /* 0x00200000e360783b */ /* 0x000ee20000004200 */
[----:B------:R-:W4:Y:S02]  /*e070*/  MUFU.EX2 R108, R113 ;  /* 0x00000071006c7308 */ /* 0x000f240000000800 */
[----:B------:R-:W-:Y:S01]  /*e080*/  F2FP.BF16.PACK_AB R82, R192, R194 ;  /* 0x000000c2c052723e */ /* 0x000fe200000010ff */
[----:B------:R-:W-:Y:S01]  /*e090*/  FADD.FTZ R68, R146, R68 ;  /* 0x0000004492447221 */ /* 0x000fe20000010000 */
[----:B------:R-:W-:Y:S01]  /*e0a0*/  F2FP.BF16.PACK_AB R81, R169, R168 ;  /* 0x000000a8a951723e */ /* 0x000fe200000010ff */
[----:B------:R-:W-:Y:S01]  /*e0b0*/  FADD.FTZ R2, R131, R2 ;  /* 0x0000000283027221 */ /* 0x000fe20000010000 */
[----:B------:R-:W-:Y:S01]  /*e0c0*/  F2FP.BF16.PACK_AB R76, R198, R162 ;  /* 0x000000a2c64c723e */ /* 0x000fe200000010ff */
[----:B------:R-:W-:Y:S03]  /*e0d0*/  FADD.FTZ R68, R176, R68 ;  /* 0x00000044b0447221 */ /* 0x000fe60000010000 */
[----:B------:R-:W-:Y:S01]  /*e0e0*/  F2FP.BF16.PACK_AB R78, R201, R199 ;  /* 0x000000c7c94e723e */ /* 0x000fe200000010ff */
[----:B------:R-:W-:Y:S01]  /*e0f0*/  MUFU.EX2 R111, R109 ;  /* 0x0000006d006f7308 */ /* 0x000fe20000000800 */
[----:B------:R-:W-:Y:S01]  /*e100*/  F2FP.BF16.PACK_AB R77, R196, R161 ;  /* 0x000000a1c44d723e */ /* 0x000fe200000010ff */
[----:B------:R-:W-:Y:S01]  /*e110*/  FADD.FTZ R2, R155, R2 ;  /* 0x000000029b027221 */ /* 0x000fe20000010000 */
[----:B------:R-:W-:Y:S01]  /*e120*/  F2FP.BF16.PACK_AB R79, R200, R197 ;  /* 0x000000c5c84f723e */ /* 0x000fe200000010ff */
[----:B------:R-:W-:Y:S01]  /*e130*/  FADD.FTZ R3, R136, R69 ;  /* 0x0000004588037221 */ /* 0x000fe20000010000 */
[----:B------:R-:W-:Y:S01]  /*e140*/  F2FP.BF16.PACK_AB R83, R189, R170 ;  /* 0x000000aabd53723e */ /* 0x000fe200000010ff */
[----:B------:R-:W-:Y:S01]  /*e150*/  FADD.FTZ R2, R211, R2 ;  /* 0x00000002d3027221 */ /* 0x000fe20000010000 */
[----:B-1----:R-:W-:Y:S01]  /*e160*/  F2FP.BF16.PACK_AB R183, R103, R104 ;  /* 0x0000006867b7723e */ /* 0x002fe200000010ff */
[----:B------:R-:W-:Y:S01]  /*e170*/  FADD.FTZ R0, R137, R0 ;  /* 0x0000000089007221 */ /* 0x000fe20000010000 */
[----:B------:R-:W-:Y:S01]  /*e180*/  F2FP.BF16.PACK_AB R176, R101, R102 ;  /* 0x0000006665b0723e */ /* 0x000fe200000010ff */
[-C--:B------:R-:W-:Y:S01]  /*e190*/  HMMA.16816.F32.BF16 R4, R76, R84.reuse, R4 ;  /* 0x000000544c04723c */ /* 0x080fe20000041804 */
[----:B------:R-:W1:Y:S02]  /*e1a0*/  MUFU.EX2 R109, R114 ;  /* 0x00000072006d7308 */ /* 0x000e640000000800 */
[----:B----4-:R-:W-:Y:S01]  /*e1b0*/  F2FP.BF16.PACK_AB R181, R106, R108 ;  /* 0x0000006c6ab5723e */ /* 0x010fe200000010ff */
[----:B------:R-:W-:Y:S02]  /*e1c0*/  FADD.FTZ R3, R139, R3 ;  /* 0x000000038b037221 */ /* 0x000fe40000010000 */
[----:B------:R-:W-:Y:S02]  /*e1d0*/  FADD.FTZ R0, R138, R0 ;  /* 0x000000008a007221 */ /* 0x000fe40000010000 */
[C---:B------:R-:W-:Y:S04]  /*e1e0*/  HMMA.16816.F32.BF16 R8, R80.reuse, R84, R8 ;  /* 0x000000545008723c */ /* 0x040fe80000041808 */
[----:B------:R-:W-:Y:S02]  /*e1f0*/  FADD.FTZ R3, R141, R3 ;  /* 0x000000038d037221 */ /* 0x000fe40000010000 */
[----:B------:R-:W-:Y:S02]  /*e200*/  FADD.FTZ R69, R140, R0 ;  /* 0x000000008c457221 */ /* 0x000fe40000010000 */
[-C--:B------:R-:W-:Y:S04]  /*e210*/  HMMA.16816.F32.BF16 R12, R80, R86.reuse, R12 ;  /* 0x00000056500c723c */ /* 0x080fe8000004180c */
[----:B------:R-:W-:Y:S04]  /*e220*/  FADD.FTZ R0, R251, R68 ;  /* 0x00000044fb007221 */ /* 0x000fe80000010000 */
[C---:B------:R-:W-:Y:S01]  /*e230*/  HMMA.16816.F32.BF16 R16, R76.reuse, R86, R16 ;  /* 0x000000564c10723c */ /* 0x040fe20000041810 */
[----:B------:R-:W4:Y:S03]  /*e240*/  LDSM.16.MT88.4 R84, [R224+0x2800] ;  /* 0x00280000e054783b */ /* 0x000f260000004200 */
[----:B-1----:R-:W-:Y:S01]  /*e250*/  F2FP.BF16.PACK_AB R180, R109, R110 ;  /* 0x0000006e6db4723e */ /* 0x002fe200000010ff */
[----:B------:R-:W-:Y:S03]  /*e260*/  FADD.FTZ R0, R212, R0 ;  /* 0x00000000d4007221 */ /* 0x000fe60000010000 */
[-C--:B------:R-:W-:Y:S08]  /*e270*/  HMMA.16816.F32.BF16 R20, R76, R88.reuse, R20 ;  /* 0x000000584c14723c */ /* 0x080ff00000041814 */
[C---:B------:R-:W-:Y:S08]  /*e280*/  HMMA.16816.F32.BF16 R24, R80.reuse, R88, R24 ;  /* 0x000000585018723c */ /* 0x040ff00000041818 */
[-C--:B------:R-:W-:Y:S08]  /*e290*/  HMMA.16816.F32.BF16 R28, R80, R90.reuse, R28 ;  /* 0x0000005a501c723c */ /* 0x080ff0000004181c */
[C---:B------:R-:W-:Y:S01]  /*e2a0*/  HMMA.16816.F32.BF16 R32, R76.reuse, R90, R32 ;  /* 0x0000005a4c20723c */ /* 0x040fe20000041820 */
[----:B------:R-:W1:Y:S07]  /*e2b0*/  LDSM.16.MT88.4 R88, [R228+0x2800] ;  /* 0x00280000e458783b */ /* 0x000e6e0000004200 */
[-C--:B------:R-:W-:Y:S08]  /*e2c0*/  HMMA.16816.F32.BF16 R36, R76, R92.reuse, R36 ;  /* 0x0000005c4c24723c */ /* 0x080ff00000041824 */
[C---:B------:R-:W-:Y:S08]  /*e2d0*/  HMMA.16816.F32.BF16 R40, R80.reuse, R92, R40 ;  /* 0x0000005c5028723c */ /* 0x040ff00000041828 */
[-C--:B------:R-:W-:Y:S08]  /*e2e0*/  HMMA.16816.F32.BF16 R44, R80, R94.reuse, R44 ;  /* 0x0000005e502c723c */ /* 0x080ff0000004182c */
[C---:B------:R-:W-:Y:S01]  /*e2f0*/  HMMA.16816.F32.BF16 R48, R76.reuse, R94, R48 ;  /* 0x0000005e4c30723c */ /* 0x040fe20000041830 */
[----:B------:R-:W1:Y:S07]  /*e300*/  LDSM.16.MT88.4 R92, [R225+0x2800] ;  /* 0x00280000e15c783b */ /* 0x000e6e0000004200 */
[-C--:B---3--:R-:W-:Y:S08]  /*e310*/  HMMA.16816.F32.BF16 R52, R76, R96.reuse, R52 ;  /* 0x000000604c34723c */ /* 0x088ff00000041834 */
[C---:B------:R-:W-:Y:S08]  /*e320*/  HMMA.16816.F32.BF16 R56, R80.reuse, R96, R56 ;  /* 0x000000605038723c */ /* 0x040ff00000041838 */
[-C--:B------:R-:W-:Y:S07]  /*e330*/  HMMA.16816.F32.BF16 R60, R80, R98.reuse, R60 ;  /* 0x00000062503c723c */ /* 0x080fee000004183c */
[----:B------:R-:W-:Y:S01]  /*e340*/  F2FP.BF16.PACK_AB R80, R173, R174 ;  /* 0x000000aead50723e */ /* 0x000fe200000010ff */
[----:B------:R-:W-:Y:S01]  /*e350*/  HMMA.16816.F32.BF16 R64, R76, R98, R64 ;  /* 0x000000624c40723c */ /* 0x000fe20000041840 */
[----:B------:R-:W3:Y:S03]  /*e360*/  LDSM.16.MT88.4 R96, [R227+0x2800] ;  /* 0x00280000e360783b */ /* 0x000ee60000004200 */
[----:B------:R-:W-:Y:S02]  /*e370*/  F2FP.BF16.PACK_AB R81, R116, R172 ;  /* 0x000000ac7451723e */ /* 0x000fe400000010ff */
[----:B------:R-:W-:Y:S02]  /*e380*/  F2FP.BF16.PACK_AB R82, R115, R117 ;  /* 0x000000757352723e */ /* 0x000fe400000010ff */
[----:B------:R-:W-:Y:S04]  /*e390*/  F2FP.BF16.PACK_AB R76, R190, R171 ;  /* 0x000000abbe4c723e */ /* 0x000fe800000010ff */
[----:B------:R-:W-:Y:S02]  /*e3a0*/  F2FP.BF16.PACK_AB R77, R175, R188 ;  /* 0x000000bcaf4d723e */ /* 0x000fe400000010ff */
[----:B------:R-:W-:Y:S02]  /*e3b0*/  F2FP.BF16.PACK_AB R78, R186, R187 ;  /* 0x000000bbba4e723e */ /* 0x000fe400000010ff */
[----:B------:R-:W-:Y:S02]  /*e3c0*/  F2FP.BF16.PACK_AB R79, R184, R185 ;  /* 0x000000b9b84f723e */ /* 0x000fe400000010ff */
[----:B------:R-:W-:Y:S05]  /*e3d0*/  F2FP.BF16.PACK_AB R83, R111, R112 ;  /* 0x000000706f53723e */ /* 0x000fea00000010ff */
[-C--:B----4-:R-:W-:Y:S08]  /*e3e0*/  HMMA.16816.F32.BF16 R4, R76, R84.reuse, R4 ;  /* 0x000000544c04723c */ /* 0x090ff00000041804 */
[C---:B------:R-:W-:Y:S01]  /*e3f0*/  HMMA.16816.F32.BF16 R8, R80.reuse, R84, R8 ;  /* 0x000000545008723c */ /* 0x040fe20000041808 */
[----:B------:R4:W-:Y:S07]  /*e400*/  MUFU.EX2 R85, R150 ;  /* 0x0000009600557308 */ /* 0x0009ee0000000800 */
[-C--:B------:R-:W-:Y:S03]  /*e410*/  HMMA.16816.F32.BF16 R12, R80, R86.reuse, R12 ;  /* 0x00000056500c723c */ /* 0x080fe6000004180c */
[----:B------:R3:W3:Y:S05]  /*e420*/  MUFU.EX2 R84, R165 ;  /* 0x000000a500547308 */ /* 0x0006ea0000000800 */
[C---:B------:R-:W-:Y:S05]  /*e430*/  HMMA.16816.F32.BF16 R16, R76.reuse, R86, R16 ;  /* 0x000000564c10723c */ /* 0x040fea0000041810 */
[----:B------:R-:W-:Y:S03]  /*e440*/  MUFU.EX2 R87, R132 ;  /* 0x0000008400577308 */ /* 0x000fe60000000800 */
[-C--:B-1----:R-:W-:Y:S01]  /*e450*/  HMMA.16816.F32.BF16 R20, R76, R88.reuse, R20 ;  /* 0x000000584c14723c */ /* 0x082fe20000041814 */
[----:B----4-:R-:W-:Y:S06]  /*e460*/  LDSM.16.MT88.4 R148, [R228+0x3000] ;  /* 0x00300000e494783b */ /* 0x010fec0000004200 */
[----:B------:R1:W4:Y:S01]  /*e470*/  MUFU.EX2 R86, R135 ;  /* 0x0000008700567308 */ /* 0x0003220000000800 */
[C---:B------:R-:W-:Y:S01]  /*e480*/  HMMA.16816.F32.BF16 R24, R80.reuse, R88, R24 ;  /* 0x000000585018723c */ /* 0x040fe20000041818 */
[----:B---3--:R-:W-:Y:S03]  /*e490*/  LDSM.16.MT88.4 R164, [R225+0x3000] ;  /* 0x00300000e1a4783b */ /* 0x008fe60000004200 */
[----:B------:R-:W-:Y:S02]  /*e4a0*/  F2FP.BF16.PACK_AB R178, R84, R85 ;  /* 0x0000005554b2723e */ /* 0x000fe400000010ff */
[----:B--2---:R-:W-:Y:S02]  /*e4b0*/  ISETP.GT.AND P0, PT, R204, R191, PT ;  /* 0x000000bfcc00720c */ /* 0x004fe40003f04270 */
[-C--:B------:R-:W-:Y:S04]  /*e4c0*/  HMMA.16816.F32.BF16 R28, R80, R90.reuse, R28 ;  /* 0x0000005a501c723c */ /* 0x080fe8000004181c */
[----:B------:R-:W-:Y:S04]  /*e4d0*/  MOV R204, R242 ;  /* 0x000000f200cc7202 */ /* 0x000fe80000000f00 */
[C---:B------:R-:W-:Y:S01]  /*e4e0*/  HMMA.16816.F32.BF16 R32, R76.reuse, R90, R32 ;  /* 0x0000005a4c20723c */ /* 0x040fe20000041820 */
[----:B-1----:R-:W1:Y:S07]  /*e4f0*/  LDSM.16.MT88.4 R132, [R224+0x3000] ;  /* 0x00300000e084783b */ /* 0x002e6e0000004200 */
[-C--:B------:R-:W-:Y:S04]  /*e500*/  HMMA.16816.F32.BF16 R36, R76, R92.reuse, R36 ;  /* 0x0000005c4c24723c */ /* 0x080fe80000041824 */
[----:B----4-:R-:W-:Y:S04]  /*e510*/  F2FP.BF16.PACK_AB R177, R86, R87 ;  /* 0x0000005756b1723e */ /* 0x010fe800000010ff */
[C---:B------:R-:W-:Y:S08]  /*e520*/  HMMA.16816.F32.BF16 R40, R80.reuse, R92, R40 ;  /* 0x0000005c5028723c */ /* 0x040ff00000041828 */
[-C--:B------:R-:W-:Y:S08]  /*e530*/  HMMA.16816.F32.BF16 R44, R80, R94.reuse, R44 ;  /* 0x0000005e502c723c */ /* 0x080ff0000004182c */
[C---:B------:R-:W-:Y:S08]  /*e540*/  HMMA.16816.F32.BF16 R48, R76.reuse, R94, R48 ;  /* 0x0000005e4c30723c */ /* 0x040ff00000041830 */
[-C--:B------:R-:W-:Y:S08]  /*e550*/  HMMA.16816.F32.BF16 R52, R76, R96.reuse, R52 ;  /* 0x000000604c34723c */ /* 0x080ff00000041834 */
[C---:B------:R-:W-:Y:S08]  /*e560*/  HMMA.16816.F32.BF16 R56, R80.reuse, R96, R56 ;  /* 0x000000605038723c */ /* 0x040ff00000041838 */
[-C--:B------:R-:W-:Y:S08]  /*e570*/  HMMA.16816.F32.BF16 R60, R80, R98.reuse, R60 ;  /* 0x00000062503c723c */ /* 0x080ff0000004183c */
[----:B------:R-:W-:Y:S08]  /*e580*/  HMMA.16816.F32.BF16 R64, R76, R98, R64 ;  /* 0x000000624c40723c */ /* 0x000ff00000041840 */
[-C--:B-1----:R-:W-:Y:S01]  /*e590*/  HMMA.16816.F32.BF16 R120, R180, R132.reuse, R4 ;  /* 0x00000084b478723c */ /* 0x082fe20000041804 */
[----:B------:R-:W1:Y:S07]  /*e5a0*/  LDSM.16.MT88.4 R4, [R227+0x3000] ;  /* 0x00300000e304783b */ /* 0x000e6e0000004200 */
[C---:B------:R-:W-:Y:S07]  /*e5b0*/  HMMA.16816.F32.BF16 R124, R176.reuse, R132, R8 ;  /* 0x00000084b07c723c */ /* 0x040fee0000041808 */
[----:B------:R-:W-:Y:S01]  /*e5c0*/  FADD.FTZ R11, R244, R3 ;  /* 0x00000003f40b7221 */ /* 0x000fe20000010000 */
[-C--:B------:R-:W-:Y:S04]  /*e5d0*/  HMMA.16816.F32.BF16 R128, R176, R134.reuse, R12 ;  /* 0x00000086b080723c */ /* 0x080fe8000004180c */
        /* <DEDUP_REMOVED lines=79> */
[----:B------:R-:W-:Y:S01]  /*ead0*/  FADD.FTZ R0, R74, R0 ;  /* 0x000000004a007221 */ /* 0x000fe20000010000 */
[----:B------:R1:W-:Y:S04]  /*eae0*/  STL [R1+0x14], R3 ;  /* 0x0000140301007387 */ /* 0x0003e80000100800 */
[----:B------:R2:W-:Y:S04]  /*eaf0*/  STL [R1+0x18], R2 ;  /* 0x0000180201007387 */ /* 0x0005e80000100800 */
[----:B------:R2:W-:Y:S01]  /*eb00*/  STL [R1+0x1c], R0 ;  /* 0x00001c0001007387 */ /* 0x0005e20000100800 */
[----:B-1----:R-:W-:Y:S01]  /*eb10*/  IMAD.MOV.U32 R3, RZ, RZ, R73 ;  /* 0x000000ffff037224 */ /* 0x002fe200078e0049 */
[----:B------:R-:W-:-:S05]  /*eb20*/  @P0 BRA `(.L_x_1141) ;  /* 0xffff9b2000000947 */ /* 0x000fca000383ffff */
.L_x_1140:
[----:B-12---:R-:W2:Y:S02]  /*eb30*/  LDL R0, [R1+0x20] ;  /* 0x0000200001007983 */ /* 0x006ea40000100800 */
[----:B--2---:R-:W-:-:S13]  /*eb40*/  ISETP.GE.AND P0, PT, R242, R0, PT ;  /* 0x00000000f200720c */ /* 0x004fda0003f06270 */
[----:B------:R-:W-:Y:S05]  /*eb50*/  @!P0 BRA `(.L_x_1142) ;  /* 0x000055b000008947 */ /* 0x000fea0003800000 */
[----:B------:R-:W-:Y:S01]  /*eb60*/  IMAD.MOV.U32 R3, RZ, RZ, R72 ;  /* 0x000000ffff037224 */ /* 0x000fe200078e0048 */
[----:B------:R-:W-:Y:S01]  /*eb70*/  MOV R117, R70 ;  /* 0x0000004600757202 */ /* 0x000fe20000000f00 */
[----:B------:R-:W-:Y:S01]  /*eb80*/  IMAD.MOV.U32 R2, RZ, RZ, R73 ;  /* 0x000000ffff027224 */ /* 0x000fe200078e0049 */
[----:B------:R-:W-:Y:S02]  /*eb90*/  MOV R116, R71 ;  /* 0x0000004700747202 */ /* 0x000fe40000000f00 */
.L_x_1143:
[----:B--2---:R-:W2:Y:S01]  /*eba0*/  LDL R76, [R1+0x3c] ;  /* 0x00003c00014c7983 */ /* 0x004ea20000100800 */
[----:B------:R-:W-:Y:S04]  /*ebb0*/  DEPBAR.LE SB0, 0x0 ;  /* 0x000080000000791a */ /* 0x000fe80000000000 */
[----:B------:R-:W3:Y:S01]  /*ebc0*/  LDL.64 R74, [R1+0x30] ;  /* 0x00003000014a7983 */ /* 0x000ee20000100a00 */
[----:B------:R-:W-:Y:S01]  /*ebd0*/  WARPSYNC 0xffffffff ;  /* 0xffffffff00007948 */ /* 0x000fe20003800000 */
[----:B------:R-:W-:Y:S01]  /*ebe0*/  SHF.R.S32.HI R0, RZ, 0x1f, R242 ;  /* 0x0000001fff007819 */ /* 0x000fe200000114f2 */
[----:B------:R-:W-:Y:S01]  /*ebf0*/  IMAD.WIDE.U32 R72, R242, c[0x0][0x208], RZ ;  /* 0x00008200f2487a25 */ /* 0x000fe200078e00ff */
[----:B------:R-:W-:Y:S02]  /*ec00*/  MOV R78, c[0x0][0x208] ;  /* 0x00008200004e7a02 */ /* 0x000fe40000000f00 */
[----:B------:R-:W-:Y:S01]  /*ec10*/  BAR.SYNC.DEFER_BLOCKING 0x0 ;  /* 0x0000000000007b1d */ /* 0x000fe20000010000 */
[----:B------:R-:W-:Y:S01]  /*ec20*/  IMAD R0, R0, c[0x0][0x208], RZ ;  /* 0x0000820000007a24 */ /* 0x000fe200078e02ff */
[----:B------:R-:W-:Y:S02]  /*ec30*/  SHF.L.U32 R104, R78, 0x5, RZ ;  /* 0x000000054e687819 */ /* 0x000fe400000006ff */
[----:B------:R-:W-:Y:S01]  /*ec40*/  MOV R246, 0x5 ;  /* 0x0000000500f67802 */ /* 0x000fe20000000f00 */
[----:B------:R-:W-:Y:S03]  /*ec50*/  IMAD R0, R242, c[0x0][0x20c], R0 ;  /* 0x00008300f2007a24 */ /* 0x000fe600078e0200 */
[----:B-----5:R-:W-:Y:S02]  /*ec60*/  STL [R1+0x70], R230 ;  /* 0x000070e601007387 */ /* 0x020fe40000100800 */
[----:B------:R-:W-:Y:S02]  /*ec70*/  IADD3 R0, R73, R0, RZ ;  /* 0x0000000049007210 */ /* 0x000fe40007ffe0ff */
[----:B------:R-:W-:Y:S03]  /*ec80*/  STL [R1+0x74], R119 ;  /* 0x0000747701007387 */ /* 0x000fe60000100800 */
[----:B------:R-:W-:Y:S01]  /*ec90*/  IMAD R0, R0, 0x70, RZ ;  /* 0x0000007000007824 */ /* 0x000fe200078e02ff */
[----:B------:R-:W-:Y:S04]  /*eca0*/  STL [R1+0x78], R234 ;  /* 0x000078ea01007387 */ /* 0x000fe80000100800 */
[----:B------:R-:W-:Y:S04]  /*ecb0*/  STL [R1+0x7c], R233 ;  /* 0x00007ce901007387 */ /* 0x000fe80000100800 */
[----:B------:R-:W-:Y:S08]  /*ecc0*/  LDSM.16.M88.4 R112, [R230] ;  /* 0x00000000e670783b */ /* 0x000ff00000000200 */
[----:B------:R-:W1:Y:S08]  /*ecd0*/  LDSM.16.M88.4 R16, [R119] ;  /* 0x000000007710783b */ /* 0x000e700000000200 */
[----:B------:R-:W4:Y:S08]  /*ece0*/  LDSM.16.M88.4 R108, [R230+0x2000] ;  /* 0x00200000e66c783b */ /* 0x000f300000000200 */
[----:B------:R-:W1:Y:S08]  /*ecf0*/  LDSM.16.M88.4 R32, [R119+0x800] ;  /* 0x000800007720783b */ /* 0x000e700000000200 */
[----:B------:R-:W1:Y:S08]  /*ed00*/  LDSM.16.M88.4 R48, [R119+0x1000] ;  /* 0x001000007730783b */ /* 0x000e700000000200 */
        /* <DEDUP_REMOVED lines=9> */
[----:B------:R-:W1:Y:S08]  /*eda0*/  LDSM.16.M88.4 R208, [R238] ;  /* 0x00000000eed0783b */ /* 0x000e700000000200 */
[----:B------:R-:W2:Y:S08]  /*edb0*/  LDSM.16.M88.4 R212, [R237] ;  /* 0x00000000edd4783b */ /* 0x000eb00000000200 */
[----:B------:R-:W2:Y:S08]  /*edc0*/  LDSM.16.M88.4 R216, [R236] ;  /* 0x00000000ecd8783b */ /* 0x000eb00000000200 */
[----:B------:R-:W2:Y:S08]  /*edd0*/  LDSM.16.M88.4 R220, [R235] ;  /* 0x00000000ebdc783b */ /* 0x000eb00000000200 */
[----:B------:R-:W-:Y:S04]  /*ede0*/  STL [R1+0x80], R240 ;  /* 0x000080f001007387 */ /* 0x000fe80000100800 */
[----:B------:R-:W-:Y:S04]  /*edf0*/  STL [R1+0x84], R239 ;  /* 0x000084ef01007387 */ /* 0x000fe80000100800 */
[----:B------:R-:W-:Y:S01]  /*ee00*/  STL [R1+0x88], R238 ;  /* 0x000088ee01007387 */ /* 0x000fe20000100800 */
[-C--:B-1----:R-:W-:Y:S08]  /*ee10*/  HMMA.16816.F32.BF16 R4, R112, R16.reuse, RZ ;  /* 0x000000107004723c */ /* 0x082ff000000418ff */
[C---:B----4-:R-:W-:Y:S08]  /*ee20*/  HMMA.16816.F32.BF16 R8, R108.reuse, R16, RZ ;  /* 0x000000106c08723c */ /* 0x050ff000000418ff */
        /* <DEDUP_REMOVED lines=11> */
[C---:B------:R-:W-:Y:S04]  /*eee0*/  HMMA.16816.F32.BF16 R56, R108.reuse, R64, RZ ;  /* 0x000000406c38723c */ /* 0x040fe800000418ff */
[----:B--2---:R-:W-:Y:S04]  /*eef0*/  MOV R77, R76 ;  /* 0x0000004c004d7202 */ /* 0x004fe80000000f00 */
[-C--:B------:R-:W-:Y:S01]  /*ef00*/  HMMA.16816.F32.BF16 R60, R108, R66.reuse, RZ ;  /* 0x000000426c3c723c */ /* 0x080fe200000418ff */
[----:B---3--:R-:W-:Y:S07]  /*ef10*/  MOV R76, R74 ;  /* 0x0000004a004c7202 */ /* 0x008fee0000000f00 */
[C---:B------:R-:W-:Y:S04]  /*ef20*/  HMMA.16816.F32.BF16 R64, R112.reuse, R66, RZ ;  /* 0x000000427040723c */ /* 0x040fe800000418ff */
[----:B------:R-:W-:Y:S04]  /*ef30*/  IMAD.WIDE.U32 R76, R72, 0x70, R76 ;  /* 0x00000070484c7825 */ /* 0x000fe800078e004c */
[-C--:B------:R-:W-:Y:S01]  /*ef40*/  HMMA.16816.F32.BF16 R68, R112, R80.reuse, RZ ;  /* 0x000000507044723c */ /* 0x080fe200000418ff */
[----:B------:R-:W-:Y:S03]  /*ef50*/  LEA R90, P0, R76, c[0x0][0x1f8], 0x1 ;  /* 0x00007e004c5a7a11 */ /* 0x000fe600078008ff */
[----:B------:R-:W-:Y:S02]  /*ef60*/  IADD3 R0, R77, R0, RZ ;  /* 0x000000004d007210 */ /* 0x000fe40007ffe0ff */
[----:B------:R-:W-:Y:S02]  /*ef70*/  IADD3 R88, P1, R90, R104, RZ ;  /* 0x000000685a587210 */ /* 0x000fe40007f3e0ff */
[----:B------:R-:W-:Y:S01]  /*ef80*/  LEA.HI.X R91, R76, c[0x0][0x1fc], R0, 0x1, P0 ;  /* 0x00007f004c5b7a11 */ /* 0x000fe200000f0c00 */
[C---:B------:R-:W-:Y:S03]  /*ef90*/  HMMA.16816.F32.BF16 R72, R108.reuse, R80, RZ ;  /* 0x000000506c48723c */ /* 0x040fe600000418ff */
[----:B------:R-:W-:Y:S01]  /*efa0*/  SHF.L.U64.HI R0, R78, R246, c[0x0][0x20c] ;  /* 0x000083004e007619 */ /* 0x000fe200000102f6 */
[----:B------:R-:W-:Y:S01]  /*efb0*/  @!PT LDS RZ, [RZ] ;  /* 0x00000000fffff984 */ /* 0x000fe20000000800 */
[----:B------:R-:W-:Y:S01]  /*efc0*/  @!PT LDS RZ, [RZ] ;  /* 0x00000000fffff984 */ /* 0x000fe20000000800 */
[----:B------:R-:W-:Y:S01]  /*efd0*/  @!PT LDS RZ, [RZ] ;  /* 0x00000000fffff984 */ /* 0x000fe20000000800 */
[----:B------:R1:W-:Y:S01]  /*efe0*/  LDGSTS.E.BYPASS.LTC128B.128 [R241+0x100], [R90.64], !P6 ;  /* 0x001000005af17fae */ /* 0x0003e2000f101d48 */
[----:B------:R-:W-:Y:S02]  /*eff0*/  IADD3 R94, P0, R88, R104, RZ ;  /* 0x00000068585e7210 */ /* 0x000fe40007f1e0ff */
[----:B------:R-:W-:Y:S01]  /*f000*/  IADD3.X R89, R91, R0, RZ, P1, !PT ;  /* 0x000000005b597210 */ /* 0x000fe20000ffe4ff */
[-C--:B------:R-:W-:Y:S01]  /*f010*/  HMMA.16816.F32.BF16 R76, R108, R82.reuse, RZ ;  /* 0x000000526c4c723c */ /* 0x080fe200000418ff */
[----:B------:R-:W-:Y:S03]  /*f020*/  IADD3 R92, P1, R94, R104, RZ ;  /* 0x000000685e5c7210 */ /* 0x000fe60007f3e0ff */
[----:B------:R1:W-:Y:S01]  /*f030*/  LDGSTS.E.BYPASS.LTC128B.128 [R241+0x900], [R88.64], !P6 ;  /* 0x0090000058f17fae */ /* 0x0003e2000f101d48 */
[----:B------:R-:W-:Y:S02]  /*f040*/  IADD3.X R95, R89, R0, RZ, P0, !PT ;  /* 0x00000000595f7210 */ /* 0x000fe400007fe4ff */
[----:B------:R-:W-:Y:S01]  /*f050*/  IADD3 R102, P0, R92, R104, RZ ;  /* 0x000000685c667210 */ /* 0x000fe20007f1e0ff */
[C---:B------:R-:W-:Y:S04]  /*f060*/  HMMA.16816.F32.BF16 R80, R112.reuse, R82, RZ ;  /* 0x000000527050723c */ /* 0x040fe800000418ff */
[----:B------:R2:W-:Y:S01]  /*f070*/  LDGSTS.E.BYPASS.LTC128B.128 [R241+0x1100], [R94.64], !P6 ;  /* 0x011000005ef17fae */ /* 0x0005e2000f101d48 */
[-C--:B------:R-:W-:Y:S03]  /*f080*/  IADD3.X R93, R95, R0.reuse, RZ, P1, !PT ;  /* 0x000000005f5d7210 */ /* 0x080fe60000ffe4ff */
[-C--:B------:R-:W-:Y:S01]  /*f090*/  HMMA.16816.F32.BF16 R84, R112, R96.reuse, RZ ;  /* 0x000000607054723c */ /* 0x080fe200000418ff */
[----:B------:R-:W-:Y:S03]  /*f0a0*/  IADD3.X R103, R93, R0, RZ, P0, !PT ;  /* 0x000000005d677210 */ /* 0x000fe600007fe4ff */
[----:B------:R2:W-:Y:S01]  /*f0b0*/  LDGSTS.E.BYPASS.LTC128B.128 [R241+0x1900], [R92.64], !P6 ;  /* 0x019000005cf17fae */ /* 0x0005e2000f101d48 */
[----:B------:R-:W-:Y:S04]  /*f0c0*/  IADD3 R100, P0, R102, R104, RZ ;  /* 0x0000006866647210 */ /* 0x000fe80007f1e0ff */
[----:B------:R-:W-:Y:S03]  /*f0d0*/  IADD3.X R101, R103, R0, RZ, P0, !PT ;  /* 0x0000000067657210 */ /* 0x000fe600007fe4ff */
[----:B------:R3:W-:Y:S01]  /*f0e0*/  LDGSTS.E.BYPASS.LTC128B.128 [R241+0x2100], [R102.64], !P6 ;  /* 0x0210000066f17fae */ /* 0x0007e2000f101d48 */
[C---:B-1----:R-:W-:Y:S07]  /*f0f0*/  HMMA.16816.F32.BF16 R88, R108.reuse, R96, RZ ;  /* 0x000000606c58723c */ /* 0x042fee00000418ff */
[----:B------:R1:W-:Y:S01]  /*f100*/  LDGSTS.E.BYPASS.LTC128B.128 [R241+0x2900], [R100.64], !P6 ;  /* 0x0290000064f17fae */ /* 0x0003e2000f101d48 */
[-C--:B--2---:R-:W-:Y:S01]  /*f110*/  HMMA.16816.F32.BF16 R92, R108, R98.reuse, RZ ;  /* 0x000000626c5c723c */ /* 0x084fe200000418ff */
[----:B---3--:R-:W-:Y:S07]  /*f120*/  IADD3 R102, P0, R100, R104, RZ ;  /* 0x0000006864667210 */ /* 0x008fee0007f1e0ff */
[C---:B------:R-:W-:Y:S04]  /*f130*/  HMMA.16816.F32.BF16 R96, R112.reuse, R98, RZ ;  /* 0x000000627060723c */ /* 0x040fe800000418ff */
[----:B------:R-:W-:Y:S05]  /*f140*/  IADD3.X R103, R101, R0, RZ, P0, !PT ;  /* 0x0000000065677210 */ /* 0x000fea00007fe4ff */
[----:B------:R1:W-:Y:S08]  /*f150*/  LDGSTS.E.BYPASS.LTC128B.128 [R241+0x3100], [R102.64], !P6 ;  /* 0x0310000066f17fae */ /* 0x0003f0000f101d48 */
[----:B------:R-:W0:Y:S01]  /*f160*/  LDGDEPBAR ;  /* 0x00000000000079af */ /* 0x000e220000000000 */
[-C--:B-1----:R-:W-:Y:S08]  /*f170*/  HMMA.16816.F32.BF16 R100, R112, R184.reuse, RZ ;  /* 0x000000b87064723c */ /* 0x082ff000000418ff */
[C---:B------:R-:W-:Y:S08]  /*f180*/  HMMA.16816.F32.BF16 R104, R108.reuse, R184, RZ ;  /* 0x000000b86c68723c */ /* 0x040ff000000418ff */
[-C--:B------:R-:W-:Y:S08]  /*f190*/  HMMA.16816.F32.BF16 R108, R108, R186.reuse, RZ ;  /* 0x000000ba6c6c723c */ /* 0x080ff000000418ff */
[----:B------:R-:W-:Y:S01]  /*f1a0*/  HMMA.16816.F32.BF16 R112, R112, R186, RZ ;  /* 0x000000ba7070723c */ /* 0x000fe200000418ff */
[----:B------:R-:W-:Y:S07]  /*f1b0*/  LDSM.16.M88.4 R184, [R231] ;  /* 0x00000000e7b8783b */ /* 0x000fee0000000200 */
[-C--:B------:R-:W-:Y:S08]  /*f1c0*/  HMMA.16816.F32.BF16 R4, R188, R192.reuse, R4 ;  /* 0x000000c0bc04723c */ /* 0x080ff00000041804 */
[C---:B------:R-:W-:Y:S08]  /*f1d0*/  HMMA.16816.F32.BF16 R8, R196.reuse, R192, R8 ;  /* 0x000000c0c408723c */ /* 0x040ff00000041808 */
[-C--:B------:R-:W-:Y:S08]  /*f1e0*/  HMMA.16816.F32.BF16 R12, R196, R194.reuse, R12 ;  /* 0x000000c2c40c723c */ /* 0x080ff0000004180c */
[C---:B------:R-:W-:Y:S01]  /*f1f0*/  HMMA.16816.F32.BF16 R16, R188.reuse, R194, R16 ;  /* 0x000000c2bc10723c */ /* 0x040fe20000041810 */
[----:B------:R-:W1:Y:S07]  /*f200*/  LDSM.16.M88.4 R192, [R229] ;  /* 0x00000000e5c0783b */ /* 0x000e6e0000000200 */
        /* <DEDUP_REMOVED lines=14> */
[----:B------:R-:W4:Y:S07]  /*f2f0*/  LDSM.16.M88.4 R208, [R229+0x1000] ;  /* 0x00100000e5d0783b */ /* 0x000f2e0000000200 */
[-C--:B------:R-:W-:Y:S08]  /*f300*/  HMMA.16816.F32.BF16 R68, R188, R212.reuse, R68 ;  /* 0x000000d4bc44723c */ /* 0x080ff00000041844 */
[C---:B------:R-:W-:Y:S08]  /*f310*/  HMMA.16816.F32.BF16 R72, R196.reuse, R212, R72 ;  /* 0x000000d4c448723c */ /* 0x040ff00000041848 */
[-C--:B------:R-:W-:Y:S08]  /*f320*/  HMMA.16816.F32.BF16 R76, R196, R214.reuse, R76 ;  /* 0x000000d6c44c723c */ /* 0x080ff0000004184c */
[C---:B------:R-:W-:Y:S01]  /*f330*/  HMMA.16816.F32.BF16 R80, R188.reuse, R214, R80 ;  /* 0x000000d6bc50723c */ /* 0x040fe20000041850 */
[----:B------:R-:W-:Y:S07]  /*f340*/  LDSM.16.M88.4 R212, [R232] ;  /* 0x00000000e8d4783b */ /* 0x000fee0000000200 */
        /* <DEDUP_REMOVED lines=24> */
[C---:B------:R-:W-:Y:S08]  /*f4d0*/  HMMA.16816.F32.BF16 R48, R184.reuse, R210, R48 ;  /* 0x000000d2b830723c */ /* 0x040ff00000041830 */
[-C--:B------:R-:W-:Y:S08]  /*f4e0*/  HMMA.16816.F32.BF16 R52, R184, R188.reuse, R52 ;  /* 0x000000bcb834723c */ /* 0x080ff00000041834 */
[C---:B------:R-:W-:Y:S08]  /*f4f0*/  HMMA.16816.F32.BF16 R56, R200.reuse, R188, R56 ;  /* 0x000000bcc838723c */ /* 0x040ff00000041838 */
[-C--:B------:R-:W-:Y:S08]  /*f500*/  HMMA.16816.F32.BF16 R60, R200, R190.reuse, R60 ;  /* 0x000000bec83c723c */ /* 0x080ff0000004183c */
[C---:B------:R-:W-:Y:S01]  /*f510*/  HMMA.16816.F32.BF16 R64, R184.reuse, R190, R64 ;  /* 0x000000beb840723c */ /* 0x040fe20000041840 */
[----:B------:R-:W3:Y:S07]  /*f520*/  LDSM.16.M88.4 R188, [R232+0x2000] ;  /* 0x00200000e8bc783b */ /* 0x000eee0000000200 */
        /* <DEDUP_REMOVED lines=11> */
[----:B------:R-:W-:Y:S08]  /*f5e0*/  HMMA.16816.F32.BF16 R112, R184, R206, R112 ;  /* 0x000000ceb870723c */ /* 0x000ff00000041870 */
[-C--:B------:R-:W-:Y:S08]  /*f5f0*/  HMMA.16816.F32.BF16 R4, R212, R216.reuse, R4 ;  /* 0x000000d8d404723c */ /* 0x080ff00000041804 */
        /* <DEDUP_REMOVED lines=23> */
[----:B------:R-:W-:Y:S09]  /*f770*/  FMUL.FTZ R19, R19, c[0x0][0x320] ;  /* 0x0000c80013137a20 */ /* 0x000ff20000410000 */
[----:B------:R1:W-:Y:S10]  /*f780*/  MUFU.TANH R185, R7 ;  /* 0x0000000700b97308 */ /* 0x0003f40000002400 */
[----:B------:R-:W-:Y:S10]  /*f790*/  MUFU.TANH R13, R13 ;  /* 0x0000000d000d7308 */ /* 0x000ff40000002400 */
[----:B------:R-:W3:Y:S01]  /*f7a0*/  MUFU.TANH R193, R8 ;  /* 0x0000000800c17308 */ /* 0x000ee20000002400 */
[----:B-1----:R-:W1:Y:S09]  /*f7b0*/  LDSM.16.M88.4 R4, [R226+0x800] ;  /* 0x00080000e204783b */ /* 0x002e720000000200 */
[----:B------:R-:W-:Y:S10]  /*f7c0*/  MUFU.TANH R14, R14 ;  /* 0x0000000e000e7308 */ /* 0x000ff40000002400 */
[----:B------:R-:W4:Y:S10]  /*f7d0*/  MUFU.TANH R192, R9 ;  /* 0x0000000900c07308 */ /* 0x000f340000002400 */
[----:B------:R-:W-:Y:S10]  /*f7e0*/  MUFU.TANH R15, R15 ;  /* 0x0000000f000f7308 */ /* 0x000ff40000002400 */
[----:B------:R-:W-:Y:S01]  /*f7f0*/  MUFU.TANH R195, R10 ;  /* 0x0000000a00c37308 */ /* 0x000fe20000002400 */
[-C--:B-1----:R-:W-:Y:S09]  /*f800*/  HMMA.16816.F32.BF16 R20, R212, R4.reuse, R20 ;  /* 0x00000004d414723c */ /* 0x082ff20000041814 */
[----:B------:R1:W-:Y:S01]  /*f810*/  MUFU.TANH R194, R11 ;  /* 0x0000000b00c27308 */ /* 0x0003e20000002400 */
[C---:B------:R-:W-:Y:S09]  /*f820*/  HMMA.16816.F32.BF16 R24, R188.reuse, R4, R24 ;  /* 0x00000004bc18723c */ /* 0x040ff20000041818 */
[----:B------:R-:W2:Y:S01]  /*f830*/  MUFU.TANH R18, R18 ;  /* 0x0000001200127308 */ /* 0x000ea20000002400 */
[-C--:B------:R-:W-:Y:S04]  /*f840*/  HMMA.16816.F32.BF16 R28, R188, R6.reuse, R28 ;  /* 0x00000006bc1c723c */ /* 0x080fe8000004181c */
[----:B------:R-:W-:Y:S04]  /*f850*/  FMUL.FTZ R22, R22, c[0x0][0x320] ;  /* 0x0000c80016167a20 */ /* 0x000fe80000410000 */
[C---:B------:R-:W-:Y:S01]  /*f860*/  HMMA.16816.F32.BF16 R32, R212.reuse, R6, R32 ;  /* 0x00000006d420723c */ /* 0x040fe20000041820 */
[----:B------:R-:W-:Y:S01]  /*f870*/  MUFU.TANH R16, R16 ;  /* 0x0000001000107308 */ /* 0x000fe20000002400 */
[----:B------:R-:W-:Y:S02]  /*f880*/  LDSM.16.M88.4 R4, [R226+0x1800] ;  /* 0x00180000e204783b */ /* 0x000fe40000000200 */
[----:B------:R-:W-:Y:S02]  /*f890*/  FMUL.FTZ R20, R20, c[0x0][0x320] ;  /* 0x0000c80014147a20 */ /* 0x000fe40000410000 */
[----:B------:R-:W-:Y:S02]  /*f8a0*/  FMUL.FTZ R23, R23, c[0x0][0x320] ;  /* 0x0000c80017177a20 */ /* 0x000fe40000410000 */
[----:B------:R-:W-:Y:S02]  /*f8b0*/  FMUL.FTZ R21, R21, c[0x0][0x320] ;  /* 0x0000c80015157a20 */ /* 0x000fe40000410000 */
[----:B-1----:R-:W1:Y:S01]  /*f8c0*/  LDSM.16.M88.4 R8, [R226+0x1000] ;  /* 0x00100000e208783b */ /* 0x002e620000000200 */
        /* <DEDUP_REMOVED lines=14> */
[----:B------:R-:W-:Y:S07]  /*f9b0*/  FMUL.FTZ R34, R34, c[0x0][0x320] ;  /* 0x0000c80022227a20 */ /* 0x000fee0000410000 */
[----:B------:R-:W-:Y:S01]  /*f9c0*/  MUFU.TANH R30, R30 ;  /* 0x0000001e001e7308 */ /* 0x000fe20000002400 */
[-C--:B-1----:R-:W-:Y:S09]  /*f9d0*/  HMMA.16816.F32.BF16 R36, R212, R8.reuse, R36 ;  /* 0x00000008d424723c */ /* 0x082ff20000041824 */
[----:B------:R-:W1:Y:S01]  /*f9e0*/  MUFU.TANH R22, R22 ;  /* 0x0000001600167308 */ /* 0x000e620000002400 */
[C---:B------:R-:W-:Y:S09]  /*f9f0*/  HMMA.16816.F32.BF16 R40, R188.reuse, R8, R40 ;  /* 0x00000008bc28723c */ /* 0x040ff20000041828 */
[----:B------:R-:W-:Y:S01]  /*fa00*/  MUFU.TANH R20, R20 ;  /* 0x0000001400147308 */ /* 0x000fe20000002400 */
[-C--:B------:R-:W-:Y:S09]  /*fa10*/  HMMA.16816.F32.BF16 R44, R188, R10.reuse, R44 ;  /* 0x0000000abc2c723c */ /* 0x080ff2000004182c */
[----:B------:R-:W1:Y:S01]  /*fa20*/  MUFU.TANH R23, R23 ;  /* 0x0000001700177308 */ /* 0x000e620000002400 */
[C---:B------:R-:W-:Y:S01]  /*fa30*/  HMMA.16816.F32.BF16 R48, R212.reuse, R10, R48 ;  /* 0x0000000ad430723c */ /* 0x040fe20000041830 */
[----:B------:R-:W1:Y:S03]  /*fa40*/  LDSM.16.M88.4 R8, [R226+0x2000] ;  /* 0x00200000e208783b */ /* 0x000e660000000200 */
[----:B------:R-:W-:Y:S02]  /*fa50*/  FMUL.FTZ R38, R38, c[0x0][0x320] ;  /* 0x0000c80026267a20 */ /* 0x000fe40000410000 */
[----:B------:R-:W-:Y:S03]  /*fa60*/  FMUL.FTZ R36, R36, c[0x0][0x320] ;  /* 0x0000c80024247a20 */ /* 0x000fe60000410000 */
[----:B------:R-:W1:Y:S01]  /*fa70*/  MUFU.TANH R24, R24 ;  /* 0x0000001800187308 */ /* 0x000e620000002400 */
[-C--:B------:R-:W-:Y:S03]  /*fa80*/  HMMA.16816.F32.BF16 R52, R212, R4.reuse, R52 ;  /* 0x00000004d434723c */ /* 0x080fe60000041834 */
[----:B------:R-:W-:Y:S02]  /*fa90*/  FMUL.FTZ R39, R39, c[0x0][0x320] ;  /* 0x0000c80027277a20 */ /* 0x000fe40000410000 */
[----:B------:R-:W-:Y:S03]  /*faa0*/  FMUL.FTZ R37, R37, c[0x0][0x320] ;  /* 0x0000c80025257a20 */ /* 0x000fe60000410000 */
[C---:B------:R-:W-:Y:S01]  /*fab0*/  HMMA.16816.F32.BF16 R56, R188.reuse, R4, R56 ;  /* 0x00000004bc38723c */ /* 0x040fe20000041838 */
[----:B------:R-:W1:Y:S03]  /*fac0*/  MUFU.TANH R21, R21 ;  /* 0x0000001500157308 */ /* 0x000e660000002400 */
[----:B------:R-:W-:Y:S02]  /*fad0*/  FMUL.FTZ R47, R47, c[0x0][0x320] ;  /* 0x0000c8002f2f7a20 */ /* 0x000fe40000410000 */
[----:B------:R-:W-:Y:S02]  /*fae0*/  FMUL.FTZ R40, R40, c[0x0][0x320] ;  /* 0x0000c80028287a20 */ /* 0x000fe40000410000 */
[-C--:B------:R-:W-:Y:S03]  /*faf0*/  HMMA.16816.F32.BF16 R60, R188, R6.reuse, R60 ;  /* 0x00000006bc3c723c */ /* 0x080fe6000004183c */
[----:B------:R-:W2:Y:S01]  /*fb00*/  MUFU.TANH R25, R25 ;  /* 0x0000001900197308 */ /* 0x000ea20000002400 */
[----:B------:R-:W-:Y:S02]  /*fb10*/  FMUL.FTZ R48, R48, c[0x0][0x320] ;  /* 0x0000c80030307a20 */ /* 0x000fe40000410000 */
[----:B------:R-:W-:Y:S02]  /*fb20*/  FMUL.FTZ R49, R49, c[0x0][0x320] ;  /* 0x0000c80031317a20 */ /* 0x000fe40000410000 */
[C---:B------:R-:W-:Y:S01]  /*fb30*/  HMMA.16816.F32.BF16 R64, R212.reuse, R6, R64 ;  /* 0x00000006d440723c */ /* 0x040fe20000041840 */
[----:B------:R-:W2:Y:S03]  /*fb40*/  LDSM.16.M88.4 R4, [R226+0x2800] ;  /* 0x00280000e204783b */ /* 0x000ea60000000200 */
[----:B------:R-:W-:Y:S01]  /*fb50*/  FMUL.FTZ R54, R54, c[0x0][0x320] ;  /* 0x0000c80036367a20 */ /* 0x000fe20000410000 */
        /* <DEDUP_REMOVED lines=11> */
[----:B------:R-:W-:Y:S01]  /*fc10*/  MUFU.TANH R28, R28 ;  /* 0x0000001c001c7308 */ /* 0x000fe20000002400 */
[-C--:B------:R-:W-:Y:S03]  /*fc20*/  HMMA.16816.F32.BF16 R76, R188, R10.reuse, R76 ;  /* 0x0000000abc4c723c */ /* 0x080fe6000004184c */
[----:B------:R-:W-:Y:S02]  /*fc30*/  FMUL.FTZ R66, R66, c[0x0][0x320] ;  /* 0x0000c80042427a20 */ /* 0x000fe40000410000 */
[----:B------:R-:W-:Y:S02]  /*fc40*/  FMUL.FTZ R64, R64, c[0x0][0x320] ;  /* 0x0000c80040407a20 */ /* 0x000fe40000410000 */
[----:B------:R-:W-:Y:S01]  /*fc50*/  FMUL.FTZ R70, R70, c[0x0][0x320] ;  /* 0x0000c80046467a20 */ /* 0x000fe20000410000 */
[C---:B------:R-:W-:Y:S01]  /*fc60*/  HMMA.16816.F32.BF16 R80, R212.reuse, R10, R80 ;  /* 0x0000000ad450723c */ /* 0x040fe20000041850 */
[----:B------:R-:W1:Y:S01]  /*fc70*/  MUFU.TANH R35, R35 ;  /* 0x0000002300237308 */ /* 0x000e620000002400 */
[----:B------:R-:W1:Y:S01]  /*fc80*/  LDSM.16.M88.4 R8, [R226+0x3000] ;  /* 0x00300000e208783b */ /* 0x000e620000000200 */
[----:B------:R-:W-:Y:S04]  /*fc90*/  DEPBAR.LE SB0, 0x0 ;  /* 0x000080000000791a */ /* 0x000fe80000000000 */
[----:B------:R-:W-:Y:S01]  /*fca0*/  FMUL.FTZ R73, R73, c[0x0][0x320] ;  /* 0x0000c80049497a20 */ /* 0x000fe20000410000 */
[-C--:B--2---:R-:W-:Y:S03]  /*fcb0*/  HMMA.16816.F32.BF16 R84, R212, R4.reuse, R84 ;  /* 0x00000004d454723c */ /* 0x084fe60000041854 */
[----:B------:R2:W-:Y:S01]  /*fcc0*/  MUFU.TANH R239, R73 ;  /* 0x0000004900ef7308 */ /* 0x0005e20000002400 */
[----:B------:R-:W-:Y:S01]  /*fcd0*/  BAR.SYNC.DEFER_BLOCKING 0x0 ;  /* 0x0000000000007b1d */ /* 0x000fe20000010000 */
[----:B------:R-:W-:Y:S02]  /*fce0*/  FMUL.FTZ R65, R65, c[0x0][0x320] ;  /* 0x0000c80041417a20 */ /* 0x000fe40000410000 */
[----:B------:R-:W-:Y:S01]  /*fcf0*/  FMUL.FTZ R71, R71, c[0x0][0x320] ;  /* 0x0000c80047477a20 */ /* 0x000fe20000410000 */
[C---:B------:R-:W-:Y:S04]  /*fd00*/  HMMA.16816.F32.BF16 R88, R188.reuse, R4, R88 ;  /* 0x00000004bc58723c */ /* 0x040fe80000041858 */
[----:B------:R-:W-:Y:S01]  /*fd10*/  FMUL.FTZ R76, R76, c[0x0][0x320] ;  /* 0x0000c8004c4c7a20 */ /* 0x000fe20000410000 */
[----:B------:R-:W1:Y:S01]  /*fd20*/  MUFU.TANH R33, R33 ;  /* 0x0000002100217308 */ /* 0x000e620000002400 */
[----:B------:R-:W-:Y:S01]  /*fd30*/  FMUL.FTZ R77, R77, c[0x0][0x320] ;  /* 0x0000c8004d4d7a20 */ /* 0x000fe20000410000 */
[----:B------:R-:W-:Y:S01]  /*fd40*/  FMNMX.FTZ R4, R186, R3, !PT ;  /* 0x00000003ba047209 */ /* 0x000fe20007810000 */
[-C--:B------:R-:W-:Y:S04]  /*fd50*/  HMMA.16816.F32.BF16 R92, R188, R6.reuse, R92 ;  /* 0x00000006bc5c723c */ /* 0x080fe8000004185c */
[----:B---3--:R-:W-:Y:S01]  /*fd60*/  FMNMX.FTZ R5, R193, R116, !PT ;  /* 0x00000074c1057209 */ /* 0x008fe20007810000 */
[----:B------:R-:W-:Y:S02]  /*fd70*/  FMUL.FTZ R80, R80, c[0x0][0x320] ;  /* 0x0000c80050507a20 */ /* 0x000fe40000410000 */
[----:B------:R-:W-:Y:S01]  /*fd80*/  MUFU.TANH R29, R29 ;  /* 0x0000001d001d7308 */ /* 0x000fe20000002400 */
[C---:B------:R-:W-:Y:S04]  /*fd90*/  HMMA.16816.F32.BF16 R96, R212.reuse, R6, R96 ;  /* 0x00000006d460723c */ /* 0x040fe80000041860 */
[----:B--2---:R-:W-:Y:S01]  /*fda0*/  FMNMX.FTZ R73, R118, R0, !PT ;  /* 0x0000000076497209 */ /* 0x004fe20007810000 */
[----:B------:R-:W-:Y:S01]  /*fdb0*/  FMUL.FTZ R81, R81, c[0x0][0x320] ;  /* 0x0000c80051517a20 */ /* 0x000fe20000410000 */
[----:B------:R-:W-:Y:S01]  /*fdc0*/  FMNMX.FTZ R0, R185, R4, !PT ;  /* 0x00000004b9007209 */ /* 0x000fe20007810000 */
[----:B------:R-:W-:Y:S01]  /*fdd0*/  FMUL.FTZ R82, R82, c[0x0][0x320] ;  /* 0x0000c80052527a20 */ /* 0x000fe20000410000 */
[----:B----4-:R-:W-:Y:S01]  /*fde0*/  FMNMX.FTZ R4, R192, R5, !PT ;  /* 0x00000005c0047209 */ /* 0x010fe20007810000 */
[----:B------:R-:W2:Y:S01]  /*fdf0*/  MUFU.TANH R38, R38 ;  /* 0x0000002600267308 */ /* 0x000ea20000002400 */
[-C--:B-1----:R-:W-:Y:S03]  /*fe00*/  HMMA.16816.F32.BF16 R100, R212, R8.reuse, R100 ;  /* 0x00000008d464723c */ /* 0x082fe60000041864 */
[----:B------:R-:W-:Y:S01]  /*fe10*/  FMNMX.FTZ R0, R18, R0, !PT ;  /* 0x0000000012007209 */ /* 0x000fe20007810000 */
[----:B------:R-:W-:Y:S01]  /*fe20*/  FMUL.FTZ R90, R90, c[0x0][0x320] ;  /* 0x0000c8005a5a7a20 */ /* 0x000fe20000410000 */
[----:B------:R-:W-:Y:S01]  /*fe30*/  FMNMX.FTZ R4, R12, R4, !PT ;  /* 0x000000040c047209 */ /* 0x000fe20007810000 */
[----:B------:R-:W-:Y:S01]  /*fe40*/  FMUL.FTZ R91, R91, c[0x0][0x320] ;  /* 0x0000c8005b5b7a20 */ /* 0x000fe20000410000 */
[----:B------:R-:W-:Y:S01]  /*fe50*/  FMNMX.FTZ R0, R19, R0, !PT ;  /* 0x0000000013007209 */ /* 0x000fe20007810000 */
[C---:B------:R-:W-:Y:S01]  /*fe60*/  HMMA.16816.F32.BF16 R104, R188.reuse, R8, R104 ;  /* 0x00000008bc68723c */ /* 0x040fe20000041868 */
[----:B------:R-:W1:Y:S03]  /*fe70*/  MUFU.TANH R36, R36 ;  /* 0x0000002400247308 */ /* 0x000e660000002400 */
[----:B------:R-:W-:Y:S01]  /*fe80*/  FMNMX.FTZ R73, R16, R73, !PT ;  /* 0x0000004910497209 */ /* 0x000fe20007810000 */
[----:B------:R-:W-:Y:S01]  /*fe90*/  FMUL.FTZ R50, R50, c[0x0][0x320] ;  /* 0x0000c80032327a20 */ /* 0x000fe20000410000 */
[----:B------:R-:W-:Y:S01]  /*fea0*/  FMNMX.FTZ R5, R22, R0, !PT ;  /* 0x0000000016057209 */ /* 0x000fe20007810000 */
[----:B------:R-:W-:Y:S01]  /*feb0*/  FMUL.FTZ R93, R93, c[0x0][0x320] ;  /* 0x0000c8005d5d7a20 */ /* 0x000fe20000410000 */
[-C--:B------:R-:W-:Y:S03]  /*fec0*/  HMMA.16816.F32.BF16 R108, R188, R10.reuse, R108 ;  /* 0x0000000abc6c723c */ /* 0x080fe6000004186c */
[----:B------:R-:W-:Y:S01]  /*fed0*/  MUFU.TANH R39, R39 ;  /* 0x0000002700277308 */ /* 0x000fe20000002400 */
[----:B------:R-:W-:Y:S01]  /*fee0*/  FMNMX.FTZ R5, R23, R5, !PT ;  /* 0x0000000517057209 */ /* 0x000fe20007810000 */
[----:B------:R-:W-:Y:S01]  /*fef0*/  FMUL.FTZ R92, R92, c[0x0][0x320] ;  /* 0x0000c8005c5c7a20 */ /* 0x000fe20000410000 */
[----:B------:R-:W-:Y:S01]  /*ff00*/  FMNMX.FTZ R4, R13, R4, !PT ;  /* 0x000000040d047209 */ /* 0x000fe20007810000 */
[----:B------:R-:W-:Y:S01]  /*ff10*/  FMUL.FTZ R83, R83, c[0x0][0x320] ;  /* 0x0000c80053537a20 */ /* 0x000fe20000410000 */
[----:B------:R-:W-:Y:S01]  /*ff20*/  HMMA.16816.F32.BF16 R112, R212, R10, R112 ;  /* 0x0000000ad470723c */ /* 0x000fe20000041870 */
[----:B------:R-:W3:Y:S03]  /*ff30*/  LDL R10, [R1+0x38] ;  /* 0x00003800010a7983 */ /* 0x000ee60000100800 */
[----:B------:R-:W-:Y:S01]  /*ff40*/  FMNMX.FTZ R73, R17, R73, !PT ;  /* 0x0000004911497209 */ /* 0x000fe20007810000 */
[----:B------:R-:W-:Y:S01]  /*ff50*/  MUFU.TANH R40, R40 ;  /* 0x0000002800287308 */ /* 0x000fe20000002400 */
[----:B------:R-:W-:Y:S01]  /*ff60*/  FMUL.FTZ R84, R84, c[0x0][0x320] ;  /* 0x0000c80054547a20 */ /* 0x000fe20000410000 */
[----:B------:R-:W-:Y:S01]  /*ff70*/  FMNMX.FTZ R0, R24, R4, !PT ;  /* 0x0000000418007209 */ /* 0x000fe20007810000 */
[----:B------:R-:W-:Y:S01]  /*ff80*/  FMUL.FTZ R86, R86, c[0x0][0x320] ;  /* 0x0000c80056567a20 */ /* 0x000fe20000410000 */
[----:B------:R-:W-:Y:S03]  /*ff90*/  FMNMX.FTZ R73, R20, R73, !PT ;  /* 0x0000004914497209 */ /* 0x000fe60007810000 */
[----:B------:R-:W-:Y:S01]  /*ffa0*/  FMUL.FTZ R87, R87, c[0x0][0x320] ;  /* 0x0000c80057577a20 */ /* 0x000fe20000410000 */
[----:B------:R-:W-:Y:S01]  /*ffb0*/  FMNMX.FTZ R73, R21, R73, !PT ;  /* 0x0000004915497209 */ /* 0x000fe20007810000 */
[----:B------:R-:W-:Y:S01]  /*ffc0*/  FMUL.FTZ R98, R98, c[0x0][0x320] ;  /* 0x0000c80062627a20 */ /* 0x000fe20000410000 */
[----:B------:R-:W4:Y:S01]  /*ffd0*/  MUFU.TANH R37, R37 ;  /* 0x0000002500257308 */ /* 0x000f220000002400 */
        /* <DEDUP_REMOVED lines=9> */
[----:B------:R-:W4:Y:S01]  /*10070*/  MUFU.TANH R50, R50 ;  /* 0x0000003200327308 */ /* 0x000f220000002400 */
[----:B------:R-:W-:Y:S01]  /*10080*/  FMNMX.FTZ R73, R33, R73, !PT ;  /* 0x0000004921497209 */ /* 0x000fe20007810000 */
[----:B------:R-:W-:Y:S01]  /*10090*/  FMUL.FTZ R96, R96, c[0x0][0x320] ;  /* 0x0000c80060607a20 */ /* 0x000fe20000410000 */
[----:B--2---:R-:W-:Y:S01]  /*100a0*/  FMNMX.FTZ R5, R38, R5, !PT ;  /* 0x0000000526057209 */ /* 0x004fe20007810000 */
[----:B------:R-:W-:Y:S01]  /*100b0*/  FMUL.FTZ R97, R97, c[0x0][0x320] ;  /* 0x0000c80061617a20 */ /* 0x000fe20000410000 */
[----:B-1----:R-:W-:Y:S01]  /*100c0*/  FMNMX.FTZ R73, R36, R73, !PT ;  /* 0x0000004924497209 */ /* 0x002fe20007810000 */
[----:B------:R-:W-:Y:S01]  /*100d0*/  FMUL.FTZ R101, R101, c[0x0][0x320] ;  /* 0x0000c80065657a20 */ /* 0x000fe20000410000 */
[----:B------:R-:W-:Y:S01]  /*100e0*/  FMNMX.FTZ R0, R28, R0, !PT ;  /* 0x000000001c007209 */ /* 0x000fe20007810000 */
[----:B------:R-:W-:Y:S02]  /*100f0*/  FMUL.FTZ R100, R100, c[0x0][0x320] ;  /* 0x0000c80064647a20 */ /* 0x000fe40000410000 */
[----:B------:R-:W1:Y:S01]  /*10100*/  MUFU.TANH R48, R48 ;  /* 0x0000003000307308 */ /* 0x000e620000002400 */
[----:B------:R-:W-:Y:S01]  /*10110*/  FMNMX.FTZ R0, R29, R0, !PT ;  /* 0x000000001d007209 */ /* 0x000fe20007810000 */
[----:B------:R-:W-:Y:S01]  /*10120*/  FMUL.FTZ R112, R112, c[0x0][0x320] ;  /* 0x0000c80070707a20 */ /* 0x000fe20000410000 */
[----:B----4-:R-:W-:Y:S01]  /*10130*/  FMNMX.FTZ R73, R37, R73, !PT ;  /* 0x0000004925497209 */ /* 0x010fe20007810000 */
[----:B------:R-:W-:Y:S01]  /*10140*/  FMUL.FTZ R95, R95, c[0x0][0x320] ;  /* 0x0000c8005f5f7a20 */ /* 0x000fe20000410000 */
[----:B------:R-:W-:Y:S01]  /*10150*/  FMNMX.FTZ R4, R40, R0, !PT ;  /* 0x0000000028047209 */ /* 0x000fe20007810000 */
[----:B------:R-:W-:Y:S01]  /*10160*/  FMUL.FTZ R94, R94, c[0x0][0x320] ;  /* 0x0000c8005e5e7a20 */ /* 0x000fe20000410000 */
[----:B------:R-:W-:Y:S01]  /*10170*/  FMNMX.FTZ R0, R39, R5, !PT ;  /* 0x0000000527007209 */ /* 0x000fe20007810000 */
[----:B------:R-:W-:Y:S02]  /*10180*/  FMUL.FTZ R106, R106, c[0x0][0x320] ;  /* 0x0000c8006a6a7a20 */ /* 0x000fe40000410000 */
[----:B------:R-:W2:Y:S01]  /*10190*/  MUFU.TANH R51, R51 ;  /* 0x0000003300337308 */ /* 0x000ea20000002400 */
[----:B------:R-:W-:Y:S01]  /*101a0*/  FMUL.FTZ R88, R88, c[0x0][0x320] ;  /* 0x0000c80058587a20 */ /* 0x000fe20000410000 */
[----:B------:R-:W-:Y:S01]  /*101b0*/  FMNMX.FTZ R5, R195, R117, !PT ;  /* 0x00000075c3057209 */ /* 0x000fe20007810000 */
[----:B------:R-:W-:Y:S01]  /*101c0*/  FMUL.FTZ R104, R104, c[0x0][0x320] ;  /* 0x0000c80068687a20 */ /* 0x000fe20000410000 */
[----:B------:R-:W-:Y:S01]  /*101d0*/  FMNMX.FTZ R0, R50, R0, !PT ;  /* 0x0000000032007209 */ /* 0x000fe20007810000 */
[----:B------:R-:W-:Y:S01]  /*101e0*/  FMUL.FTZ R105, R105, c[0x0][0x320] ;  /* 0x0000c80069697a20 */ /* 0x000fe20000410000 */
[----:B------:R-:W-:Y:S01]  /*101f0*/  FMNMX.FTZ R5, R194, R5, !PT ;  /* 0x00000005c2057209 */ /* 0x000fe20007810000 */
[----:B------:R-:W-:Y:S02]  /*10200*/  FMUL.FTZ R68, R68, c[0x0][0x320] ;  /* 0x0000c80044447a20 */ /* 0x000fe40000410000 */
[----:B------:R-:W-:Y:S01]  /*10210*/  FMUL.FTZ R69, R69, c[0x0][0x320] ;  /* 0x0000c80045457a20 */ /* 0x000fe20000410000 */
[----:B------:R-:W4:Y:S01]  /*10220*/  MUFU.TANH R49, R49 ;  /* 0x0000003100317308 */ /* 0x000f220000002400 */
[----:B------:R-:W-:Y:S01]  /*10230*/  FMNMX.FTZ R5, R14, R5, !PT ;  /* 0x000000050e057209 */ /* 0x000fe20007810000 */
[----:B------:R-:W-:Y:S01]  /*10240*/  FMUL.FTZ R114, R114, c[0x0][0x320] ;  /* 0x0000c80072727a20 */ /* 0x000fe20000410000 */
[----:B-1----:R-:W-:Y:S01]  /*10250*/  FMNMX.FTZ R73, R48, R73, !PT ;  /* 0x0000004930497209 */ /* 0x002fe20007810000 */
[----:B------:R-:W-:Y:S01]  /*10260*/  FMUL.FTZ R113, R113, c[0x0][0x320] ;  /* 0x0000c80071717a20 */ /* 0x000fe20000410000 */
[----:B------:R-:W-:Y:S01]  /*10270*/  FMNMX.FTZ R5, R15, R5, !PT ;  /* 0x000000050f057209 */ /* 0x000fe20007810000 */
[----:B------:R-:W-:Y:S02]  /*10280*/  FMUL.FTZ R59, R59, c[0x0][0x320] ;  /* 0x0000c8003b3b7a20 */ /* 0x000fe40000410000 */
[----:B------:R-:W-:Y:S02]  /*10290*/  FMUL.FTZ R62, R62, c[0x0][0x320] ;  /* 0x0000c8003e3e7a20 */ /* 0x000fe40000410000 */
[----:B------:R-:W1:Y:S01]  /*102a0*/  MUFU.TANH R202, R54 ;  /* 0x0000003600ca7308 */ /* 0x000e620000002400 */
[----:B------:R-:W-:Y:S02]  /*102b0*/  FMUL.FTZ R75, R75, c[0x0][0x320] ;  /* 0x0000c8004b4b7a20 */ /* 0x000fe40000410000 */
[----:B------:R-:W-:Y:S01]  /*102c0*/  FMUL.FTZ R107, R107, c[0x0][0x320] ;  /* 0x0000c8006b6b7a20 */ /* 0x000fe20000410000 */
[----:B--2---:R-:W-:Y:S01]  /*102d0*/  FMNMX.FTZ R0, R51, R0, !PT ;  /* 0x0000000033007209 */ /* 0x004fe20007810000 */
        /* <DEDUP_REMOVED lines=10> */
[----:B------:R-:W2:Y:S01]  /*10380*/  MUFU.TANH R47, R52 ;  /* 0x00000034002f7308 */ /* 0x000ea20000002400 */
[----:B------:R-:W-:Y:S02]  /*10390*/  FMUL.FTZ R78, R78, c[0x0][0x320] ;  /* 0x0000c8004e4e7a20 */ /* 0x000fe40000410000 */
[----:B------:R-:W-:Y:S01]  /*103a0*/  FMUL.FTZ R79, R79, c[0x0][0x320] ;  /* 0x0000c8004f4f7a20 */ /* 0x000fe20000410000 */
[----:B-1----:R-:W-:Y:S01]  /*103b0*/  FMNMX.FTZ R0, R202, R0, !PT ;  /* 0x00000000ca007209 */ /* 0x002fe20007810000 */
[----:B------:R-:W-:Y:S02]  /*103c0*/  FMUL.FTZ R41, R41, c[0x0][0x320] ;  /* 0x0000c80029297a20 */ /* 0x000fe40000410000 */
[----:B------:R-:W-:Y:S02]  /*103d0*/  FMUL.FTZ R44, R44, c[0x0][0x320] ;  /* 0x0000c8002c2c7a20 */ /* 0x000fe40000410000 */
[----:B------:R-:W-:Y:S01]  /*103e0*/  FMUL.FTZ R45, R45, c[0x0][0x320] ;  /* 0x0000c8002d2d7a20 */ /* 0x000fe20000410000 */
[----:B------:R1:W4:Y:S01]  /*103f0*/  MUFU.TANH R203, R55 ;  /* 0x0000003700cb7308 */ /* 0x0003220000002400 */
[----:B------:R-:W-:Y:S02]  /*10400*/  FMUL.FTZ R57, R57, c[0x0][0x320] ;  /* 0x0000c80039397a20 */ /* 0x000fe40000410000 */
[----:B------:R-:W-:Y:S02]  /*10410*/  FMUL.FTZ R108, R108, c[0x0][0x320] ;  /* 0x0000c8006c6c7a20 */ /* 0x000fe40000410000 */
[----:B------:R-:W-:Y:S02]  /*10420*/  FMUL.FTZ R109, R109, c[0x0][0x320] ;  /* 0x0000c8006d6d7a20 */ /* 0x000fe40000410000 */
[----:B------:R-:W-:Y:S03]  /*10430*/  FMUL.FTZ R74, R74, c[0x0][0x320] ;  /* 0x0000c8004a4a7a20 */ /* 0x000fe60000410000 */
[----:B------:R4:W4:Y:S01]  /*10440*/  MUFU.TANH R198, R53 ;  /* 0x0000003500c67308 */ /* 0x0009220000002400 */
[----:B--2---:R-:W-:Y:S09]  /*10450*/  FMNMX.FTZ R73, R47, R73, !PT ;  /* 0x000000492f497209 */ /* 0x004ff20007810000 */
[----:B------:R-:W2:Y:S01]  /*10460*/  MUFU.TANH R200, R66 ;  /* 0x0000004200c87308 */ /* 0x000ea20000002400 */
[----:B-1----:R-:W3:Y:S01]  /*10470*/  LDL.64 R54, [R1+0x28] ;  /* 0x0000280001367983 */ /* 0x002ee20000100a00 */
[----:B----4-:R-:W-:Y:S08]  /*10480*/  FMNMX.FTZ R0, R203, R0, !PT ;  /* 0x00000000cb007209 */ /* 0x010ff00007810000 */
[----:B------:R-:W-:Y:S01]  /*10490*/  MUFU.TANH R205, R56 ;  /* 0x0000003800cd7308 */ /* 0x000fe20000002400 */
[----:B------:R-:W4:Y:S01]  /*104a0*/  LDL R53, [R1+0x20] ;  /* 0x0000200001357983 */ /* 0x000f220000100800 */
[----:B------:R-:W-:Y:S08]  /*104b0*/  FMNMX.FTZ R73, R198, R73, !PT ;  /* 0x00000049c6497209 */ /* 0x000ff00007810000 */
[----:B------:R-:W1:Y:S01]  /*104c0*/  MUFU.TANH R56, R64 ;  /* 0x0000004000387308 */ /* 0x000e620000002400 */
[----:B--2---:R-:W-:Y:S09]  /*104d0*/  FMNMX.FTZ R0, R200, R0, !PT ;  /* 0x00000000c8007209 */ /* 0x004ff20007810000 */
[----:B------:R-:W2:Y:S10]  /*104e0*/  MUFU.TANH R201, R67 ;  /* 0x0000004300c97308 */ /* 0x000eb40000002400 */
[----:B------:R-:W2:Y:S01]  /*104f0*/  MUFU.TANH R197, R70 ;  /* 0x0000004600c57308 */ /* 0x000ea20000002400 */
[----:B-1----:R-:W-:Y:S09]  /*10500*/  FMNMX.FTZ R73, R56, R73, !PT ;  /* 0x0000004938497209 */ /* 0x002ff20007810000 */
[----:B------:R1:W-:Y:S01]  /*10510*/  MUFU.TANH R211, R80 ;  /* 0x0000005000d37308 */ /* 0x0003e20000002400 */
[----:B--2---:R-:W-:Y:S09]  /*10520*/  FMNMX.FTZ R0, R201, R0, !PT ;  /* 0x00000000c9007209 */ /* 0x004ff20007810000 */
[----:B------:R-:W-:Y:S10]  /*10530*/  MUFU.TANH R204, R60 ;  /* 0x0000003c00cc7308 */ /* 0x000ff40000002400 */
[----:B------:R-:W2:Y:S01]  /*10540*/  MUFU.TANH R60, R65 ;  /* 0x00000041003c7308 */ /* 0x000ea20000002400 */
[----:B-1----:R-:W-:Y:S04]  /*10550*/  MOV R80, R197 ;  /* 0x000000c500507202 */ /* 0x002fe80000000f00 */
[----:B------:R-:W-:Y:S05]  /*10560*/  FMNMX.FTZ R0, R80, R0, !PT ;  /* 0x0000000050007209 */ /* 0x000fea0007810000 */
[----:B------:R-:W1:Y:S10]  /*10570*/  MUFU.TANH R209, R71 ;  /* 0x0000004700d17308 */ /* 0x000e740000002400 */
[----:B------:R-:W-:Y:S01]  /*10580*/  MUFU.TANH R243, R90 ;  /* 0x0000005a00f37308 */ /* 0x000fe20000002400 */
[----:B--2---:R-:W-:Y:S09]  /*10590*/  FMNMX.FTZ R73, R60, R73, !PT ;  /* 0x000000493c497209 */ /* 0x004ff20007810000 */
[----:B------:R1:W-:Y:S10]  /*105a0*/  MUFU.TANH R90, R93 ;  /* 0x0000005d005a7308 */ /* 0x0003f40000002400 */
[----:B------:R-:W2:Y:S10]  /*105b0*/  MUFU.TANH R210, R68 ;  /* 0x0000004400d27308 */ /* 0x000eb40000002400 */
[----:B------:R-:W2:Y:S01]  /*105c0*/  MUFU.TANH R196, R69 ;  /* 0x0000004500c47308 */ /* 0x000ea20000002400 */
[----:B-1----:R-:W-:Y:S04]  /*105d0*/  MOV R93, R209 ;  /* 0x000000d1005d7202 */ /* 0x002fe80000000f00 */
[----:B------:R-:W-:Y:S05]  /*105e0*/  FMNMX.FTZ R0, R93, R0, !PT ;  /* 0x000000005d007209 */ /* 0x000fea0007810000 */
[----:B------:R-:W-:Y:S01]  /*105f0*/  MUFU.TANH R220, R91 ;  /* 0x0000005b00dc7308 */ /* 0x000fe20000002400 */
[----:B--2---:R-:W-:Y:S09]  /*10600*/  FMNMX.FTZ R73, R210, R73, !PT ;  /* 0x00000049d2497209 */ /* 0x004ff20007810000 */
[----:B------:R1:W-:Y:S10]  /*10610*/  MUFU.TANH R91, R92 ;  /* 0x0000005c005b7308 */ /* 0x0003f40000002400 */
[----:B------:R2:W2:Y:S10]  /*10620*/  MUFU.TANH R222, R81 ;  /* 0x0000005100de7308 */ /* 0x0004b40000002400 */
[----:B------:R-:W2:Y:S01]  /*10630*/  MUFU.TANH R238, R82 ;  /* 0x0000005200ee7308 */ /* 0x000ea20000002400 */
[----:B-1----:R-:W-:Y:S04]  /*10640*/  MOV R92, R196 ;  /* 0x000000c4005c7202 */ /* 0x002fe80000000f00 */
[----:B------:R-:W-:Y:S05]  /*10650*/  FMNMX.FTZ R73, R92, R73, !PT ;  /* 0x000000495c497209 */ /* 0x000fea0007810000 */
[----:B------:R-:W1:Y:S01]  /*10660*/  MUFU.TANH R247, R83 ;  /* 0x0000005300f77308 */ /* 0x000e620000002400 */
[----:B--2---:R-:W-:Y:S02]  /*10670*/  MOV R81, R211 ;  /* 0x000000d300517202 */ /* 0x004fe40000000f00 */
[----:B------:R-:W-:Y:S02]  /*10680*/  MOV R214, R222 ;  /* 0x000000de00d67202 */ /* 0x000fe40000000f00 */
[----:B------:R-:W-:Y:S05]  /*10690*/  FMNMX.FTZ R73, R81, R73, !PT ;  /* 0x0000004951497209 */ /* 0x000fea0007810000 */
[----:B------:R-:W2:Y:S01]  /*106a0*/  MUFU.TANH R119, R84 ;  /* 0x0000005400777308 */ /* 0x000ea20000002400 */
[----:B------:R-:W-:Y:S02]  /*106b0*/  FMNMX.FTZ R73, R214, R73, !PT ;  /* 0x00000049d6497209 */ /* 0x000fe40007810000 */
[----:B------:R-:W-:Y:S07]  /*106c0*/  FMNMX.FTZ R0, R238, R0, !PT ;  /* 0x00000000ee007209 */ /* 0x000fee0007810000 */
[----:B------:R2:W-:Y:S01]  /*106d0*/  MUFU.TANH R191, R114 ;  /* 0x0000007200bf7308 */ /* 0x0005e20000002400 */
[----:B-1----:R-:W-:Y:S09]  /*106e0*/  FMNMX.FTZ R0, R247, R0, !PT ;  /* 0x00000000f7007209 */ /* 0x002ff20007810000 */
[----:B------:R-:W1:Y:S10]  /*106f0*/  MUFU.TANH R250, R63 ;  /* 0x0000003f00fa7308 */ /* 0x000e740000002400 */
[----:B------:R1:W1:Y:S01]  /*10700*/  MUFU.TANH R63, R86 ;  /* 0x00000056003f7308 */ /* 0x0002620000002400 */
[----:B--2---:R-:W-:Y:S04]  /*10710*/  MOV R114, R119 ;  /* 0x0000007700727202 */ /* 0x004fe80000000f00 */
[----:B------:R-:W-:Y:S05]  /*10720*/  FMNMX.FTZ R73, R114, R73, !PT ;  /* 0x0000004972497209 */ /* 0x000fea0007810000 */
[----:B------:R-:W2:Y:S10]  /*10730*/  MUFU.TANH R26, R26 ;  /* 0x0000001a001a7308 */ /* 0x000eb40000002400 */
[----:B------:R-:W2:Y:S01]  /*10740*/  MUFU.TANH R249, R87 ;  /* 0x0000005700f97308 */ /* 0x000ea20000002400 */
[----:B-1----:R-:W-:Y:S02]  /*10750*/  MOV R86, R250 ;  /* 0x000000fa00567202 */ /* 0x002fe40000000f00 */
[----:B------:R-:W-:Y:S07]  /*10760*/  FMNMX.FTZ R0, R63, R0, !PT ;  /* 0x000000003f007209 */ /* 0x000fee0007810000 */
[----:B------:R-:W1:Y:S01]  /*10770*/  MUFU.TANH R187, R98 ;  /* 0x0000006200bb7308 */ /* 0x000e620000002400 */
[----:B--2---:R-:W-:Y:S04]  /*10780*/  FMNMX.FTZ R5, R26, R5, !PT ;  /* 0x000000051a057209 */ /* 0x004fe80007810000 */
[----:B------:R-:W-:Y:S05]  /*10790*/  FMNMX.FTZ R5, R27, R5, !PT ;  /* 0x000000051b057209 */ /* 0x000fea0007810000 */
[----:B------:R1:W-:Y:S01]  /*107a0*/  MUFU.TANH R217, R102 ;  /* 0x0000006600d97308 */ /* 0x0003e20000002400 */
[----:B------:R-:W-:Y:S02]  /*107b0*/  FMNMX.FTZ R5, R30, R5, !PT ;  /* 0x000000051e057209 */ /* 0x000fe40007810000 */
[----:B------:R-:W-:Y:S07]  /*107c0*/  FMNMX.FTZ R0, R249, R0, !PT ;  /* 0x00000000f9007209 */ /* 0x000fee0007810000 */
[----:B------:R-:W2:Y:S10]  /*107d0*/  MUFU.TANH R233, R85 ;  /* 0x0000005500e97308 */ /* 0x000eb40000002400 */
[----:B------:R-:W3:Y:S01]  /*107e0*/  MUFU.TANH R219, R99 ;  /* 0x0000006300db7308 */ /* 0x000ee20000002400 */
[----:B-1----:R-:W-:Y:S04]  /*107f0*/  MOV R102, R187 ;  /* 0x000000bb00667202 */ /* 0x002fe80000000f00 */
[----:B------:R-:W-:Y:S05]  /*10800*/  FMNMX.FTZ R0, R102, R0, !PT ;  /* 0x0000000066007209 */ /* 0x000fea0007810000 */
[----:B------:R3:W1:Y:S01]  /*10810*/  MUFU.TANH R234, R103 ;  /* 0x0000006700ea7308 */ /* 0x0006620000002400 */
[----:B--2---:R-:W-:Y:S09]  /*10820*/  FMNMX.FTZ R73, R233, R73, !PT ;  /* 0x00000049e9497209 */ /* 0x004ff20007810000 */
[----:B------:R-:W-:Y:S10]  /*10830*/  MUFU.TANH R85, R89 ;  /* 0x0000005900557308 */ /* 0x000ff40000002400 */
[----:B------:R-:W2:Y:S01]  /*10840*/  MUFU.TANH R89, R96 ;  /* 0x0000006000597308 */ /* 0x000ea20000002400 */
[----:B---3--:R-:W-:Y:S04]  /*10850*/  MOV R103, R219 ;  /* 0x000000db00677202 */ /* 0x008fe80000000f00 */
[----:B------:R-:W-:Y:S05]  /*10860*/  FMNMX.FTZ R0, R103, R0, !PT ;  /* 0x0000000067007209 */ /* 0x000fea0007810000 */
[----:B------:R-:W3:Y:S01]  /*10870*/  MUFU.TANH R207, R97 ;  /* 0x0000006100cf7308 */ /* 0x000ee20000002400 */
[----:B------:R-:W-:Y:S02]  /*10880*/  FMNMX.FTZ R0, R217, R0, !PT ;  /* 0x00000000d9007209 */ /* 0x000fe40007810000 */
[----:B----4-:R-:W-:Y:S02]  /*10890*/  ISETP.GT.AND P0, PT, R242, R53, PT ;  /* 0x00000035f200720c */ /* 0x010fe40003f04270 */
[----:B-1----:R-:W-:Y:S02]  /*108a0*/  FMNMX.FTZ R0, R234, R0, !PT ;  /* 0x00000000ea007209 */ /* 0x002fe40007810000 */
[----:B------:R-:W-:Y:S03]  /*108b0*/  IADD3 R242, R242, -0x1, RZ ;  /* 0xfffffffff2f27810 */ /* 0x000fe60007ffe0ff */
[----:B------:R3:W-:Y:S01]  /*108c0*/  MUFU.TANH R98, R101 ;  /* 0x0000006500627308 */ /* 0x0007e20000002400 */
[----:B------:R-:W-:Y:S02]  /*108d0*/  FMNMX.FTZ R0, R191, R0, !PT ;  /* 0x00000000bf007209 */ /* 0x000fe40007810000 */
[----:B--2---:R-:W-:Y:S07]  /*108e0*/  FMNMX.FTZ R73, R89, R73, !PT ;  /* 0x0000004959497209 */ /* 0x004fee0007810000 */
[----:B------:R-:W1:Y:S10]  /*108f0*/  MUFU.TANH R31, R31 ;  /* 0x0000001f001f7308 */ /* 0x000e740000002400 */
[----:B------:R-:W2:Y:S01]  /*10900*/  MUFU.TANH R42, R42 ;  /* 0x0000002a002a7308 */ /* 0x000ea20000002400 */
[----:B---3--:R-:W-:Y:S04]  /*10910*/  MOV R101, R207 ;  /* 0x000000cf00657202 */ /* 0x008fe80000000f00 */
[----:B------:R-:W-:Y:S05]  /*10920*/  FMNMX.FTZ R73, R101, R73, !PT ;  /* 0x0000004965497209 */ /* 0x000fea0007810000 */
[----:B------:R-:W3:Y:S01]  /*10930*/  MUFU.TANH R99, R100 ;  /* 0x0000006400637308 */ /* 0x000ee20000002400 */
[----:B-1----:R-:W-:Y:S09]  /*10940*/  FMNMX.FTZ R5, R31, R5, !PT ;  /* 0x000000051f057209 */ /* 0x002ff20007810000 */
[----:B------:R-:W1:Y:S01]  /*10950*/  MUFU.TANH R43, R43 ;  /* 0x0000002b002b7308 */ /* 0x000e620000002400 */
[----:B--2---:R-:W-:Y:S09]  /*10960*/  FMNMX.FTZ R5, R42, R5, !PT ;  /* 0x000000052a057209 */ /* 0x004ff20007810000 */
[----:B------:R-:W2:Y:S01]  /*10970*/  MUFU.TANH R46, R46 ;  /* 0x0000002e002e7308 */ /* 0x000ea20000002400 */
[----:B---3--:R-:W-:Y:S04]  /*10980*/  FMNMX.FTZ R73, R99, R73, !PT ;  /* 0x0000004963497209 */ /* 0x008fe80007810000 */
[----:B------:R-:W-:Y:S05]  /*10990*/  FMNMX.FTZ R73, R98, R73, !PT ;  /* 0x0000004962497209 */ /* 0x000fea0007810000 */
[----:B------:R-:W3:Y:S01]  /*109a0*/  MUFU.TANH R97, R112 ;  /* 0x0000007000617308 */ /* 0x000ee20000002400 */
[----:B-1----:R-:W-:Y:S09]  /*109b0*/  FMNMX.FTZ R5, R43, R5, !PT ;  /* 0x000000052b057209 */ /* 0x002ff20007810000 */
[----:B------:R-:W1:Y:S01]  /*109c0*/  MUFU.TANH R190, R115 ;  /* 0x0000007300be7308 */ /* 0x000e620000002400 */
[----:B--2---:R-:W-:Y:S04]  /*109d0*/  FMNMX.FTZ R5, R46, R5, !PT ;  /* 0x000000052e057209 */ /* 0x004fe80007810000 */
[----:B------:R-:W-:Y:S05]  /*109e0*/  FMNMX.FTZ R5, R199, R5, !PT ;  /* 0x00000005c7057209 */ /* 0x000fea0007810000 */
[----:B------:R-:W2:Y:S01]  /*109f0*/  MUFU.TANH R113, R113 ;  /* 0x0000007100717308 */ /* 0x000ea20000002400 */
[----:B---3--:R-:W-:Y:S09]  /*10a00*/  FMNMX.FTZ R73, R97, R73, !PT ;  /* 0x0000004961497209 */ /* 0x008ff20007810000 */
[----:B------:R-:W3:Y:S01]  /*10a10*/  MUFU.TANH R221, R58 ;  /* 0x0000003a00dd7308 */ /* 0x000ee20000002400 */
[----:B-1----:R-:W-:Y:S09]  /*10a20*/  FMNMX.FTZ R0, R190, R0, !PT ;  /* 0x00000000be007209 */ /* 0x002ff20007810000 */
[----:B------:R1:W-:Y:S01]  /*10a30*/  MUFU.TANH R248, R72 ;  /* 0x0000004800f87308 */ /* 0x0003e20000002400 */
[----:B--2---:R-:W-:Y:S05]  /*10a40*/  FMNMX.FTZ R73, R113, R73, !PT ;  /* 0x0000004971497209 */ /* 0x004fea0007810000 */
[----:B------:R-:W2:Y:S04]  /*10a50*/  SHFL.BFLY PT, R6, R73, 0x2, 0x1f ;  /* 0x0c401f0049067f89 */ /* 0x000ea800000e0000 */
[----:B------:R-:W4:Y:S01]  /*10a60*/  MUFU.TANH R216, R59 ;  /* 0x0000003b00d87308 */ /* 0x000f220000002400 */
[----:B---3--:R-:W-:Y:S09]  /*10a70*/  FMNMX.FTZ R5, R221, R5, !PT ;  /* 0x00000005dd057209 */ /* 0x008ff20007810000 */
[----:B------:R-:W3:Y:S01]  /*10a80*/  MUFU.TANH R251, R62 ;  /* 0x0000003e00fb7308 */ /* 0x000ee20000002400 */
[----:B-1----:R-:W1:Y:S09]  /*10a90*/  SHFL.BFLY PT, R72, R0, 0x2, 0x1f ;  /* 0x0c401f0000487f89 */ /* 0x002e7200000e0000 */
[----:B------:R-:W1:Y:S01]  /*10aa0*/  MUFU.TANH R245, R74 ;  /* 0x0000004a00f57308 */ /* 0x000e620000002400 */
[----:B--2---:R-:W-:Y:S02]  /*10ab0*/  FMNMX.FTZ R73, R73, R6, !PT ;  /* 0x0000000649497209 */ /* 0x004fe40007810000 */
[----:B----4-:R-:W-:Y:S03]  /*10ac0*/  FMNMX.FTZ R5, R216, R5, !PT ;  /* 0x00000005d8057209 */ /* 0x010fe60007810000 */
[----:B------:R-:W2:Y:S04]  /*10ad0*/  SHFL.BFLY PT, R8, R73, 0x1, 0x1f ;  /* 0x0c201f0049087f89 */ /* 0x000ea800000e0000 */
[----:B------:R4:W4:Y:S01]  /*10ae0*/  MUFU.TANH R244, R75 ;  /* 0x0000004b00f47308 */ /* 0x0009220000002400 */
[----:B---3--:R-:W-:Y:S04]  /*10af0*/  MOV R84, R251 ;  /* 0x000000fb00547202 */ /* 0x008fe80000000f00 */
[----:B------:R-:W-:Y:S05]  /*10b00*/  FMNMX.FTZ R5, R84, R5, !PT ;  /* 0x0000000554057209 */ /* 0x000fea0007810000 */
[----:B------:R3:W-:Y:S01]  /*10b10*/  MUFU.TANH R82, R95 ;  /* 0x0000005f00527308 */ /* 0x0007e20000002400 */
[----:B-1----:R-:W-:Y:S02]  /*10b20*/  FMNMX.FTZ R72, R0, R72, !PT ;  /* 0x0000004800487209 */ /* 0x002fe40007810000 */
[----:B------:R-:W-:Y:S02]  /*10b30*/  FMNMX.FTZ R5, R86, R5, !PT ;  /* 0x0000000556057209 */ /* 0x000fe40007810000 */
[----:B------:R-:W-:Y:S01]  /*10b40*/  MOV R215, R245 ;  /* 0x000000f500d77202 */ /* 0x000fe20000000f00 */
[----:B------:R-:W1:Y:S03]  /*10b50*/  SHFL.BFLY PT, R6, R72, 0x1, 0x1f ;  /* 0x0c201f0048067f89 */ /* 0x000e6600000e0000 */
[----:B------:R-:W-:Y:S01]  /*10b60*/  FMNMX.FTZ R5, R215, R5, !PT ;  /* 0x00000005d7057209 */ /* 0x000fe20007810000 */
[----:B------:R-:W1:Y:S01]  /*10b70*/  MUFU.TANH R252, R78 ;  /* 0x0000004e00fc7308 */ /* 0x000e620000002400 */
[----:B--2---:R-:W-:Y:S01]  /*10b80*/  FMNMX.FTZ R73, R73, R8, !PT ;  /* 0x0000000849497209 */ /* 0x004fe20007810000 */
[----:B----4-:R-:W-:Y:S01]  /*10b90*/  FMUL.FTZ R75, R110, c[0x0][0x320] ;  /* 0x0000c8006e4b7a20 */ /* 0x010fe20000410000 */
[----:B------:R-:W-:Y:S03]  /*10ba0*/  MOV R110, R243 ;  /* 0x000000f3006e7202 */ /* 0x000fe60000000f00 */
[----:B------:R-:W-:Y:S04]  /*10bb0*/  FMUL.FTZ R96, R73, c[0x0][0x2d0] ;  /* 0x0000b40049607a20 */ /* 0x000fe80000410000 */
[----:B------:R-:W2:Y:S01]  /*10bc0*/  MUFU.TANH R223, R79 ;  /* 0x0000004f00df7308 */ /* 0x000ea20000002400 */
[--C-:B------:R-:W-:Y:S02]  /*10bd0*/  FFMA.FTZ R8, R20, c[0x0][0x2d0], -R96.reuse ;  /* 0x0000b40014087a23 */ /* 0x100fe40000010860 */
[--C-:B------:R-:W-:Y:S01]  /*10be0*/  FFMA.FTZ R101, R101, c[0x0][0x2d0], -R96.reuse ;  /* 0x0000b40065657a23 */ /* 0x100fe20000010860 */
[----:B---3--:R-:W-:Y:S04]  /*10bf0*/  MOV R95, R244 ;  /* 0x000000f4005f7202 */ /* 0x008fe80000000f00 */
[----:B------:R-:W-:Y:S02]  /*10c00*/  FMNMX.FTZ R5, R95, R5, !PT ;  /* 0x000000055f057209 */ /* 0x000fe40007810000 */
[----:B------:R3:W-:Y:S01]  /*10c10*/  MUFU.EX2 R244, R8 ;  /* 0x0000000800f47308 */ /* 0x0007e20000000800 */
[----:B-1----:R-:W-:Y:S01]  /*10c20*/  FMNMX.FTZ R72, R72, R6, !PT ;  /* 0x0000000648487209 */ /* 0x002fe20007810000 */
[----:B------:R-:W-:Y:S01]  /*10c30*/  FFMA.FTZ R6, R32, c[0x0][0x2d0], -R96 ;  /* 0x0000b40020067a23 */ /* 0x000fe20000010860 */
[----:B------:R-:W-:Y:S04]  /*10c40*/  MOV R115, R252 ;  /* 0x000000fc00737202 */ /* 0x000fe80000000f00 */
[----:B------:R-:W-:Y:S03]  /*10c50*/  FMNMX.FTZ R0, R115, R5, !PT ;  /* 0x0000000573007209 */ /* 0x000fe60007810000 */
[----:B------:R-:W1:Y:S01]  /*10c60*/  MUFU.TANH R119, R94 ;  /* 0x0000005e00777308 */ /* 0x000e620000002400 */
[----:B--2---:R-:W-:Y:S04]  /*10c70*/  MOV R112, R223 ;  /* 0x000000df00707202 */ /* 0x004fe80000000f00 */
[----:B------:R-:W-:Y:S05]  /*10c80*/  FMNMX.FTZ R0, R112, R0, !PT ;  /* 0x0000000070007209 */ /* 0x000fea0007810000 */
[----:B------:R-:W2:Y:S01]  /*10c90*/  MUFU.TANH R83, R106 ;  /* 0x0000006a00537308 */ /* 0x000ea20000002400 */
[----:B------:R-:W-:Y:S01]  /*10ca0*/  FMNMX.FTZ R5, R110, R0, !PT ;  /* 0x000000006e057209 */ /* 0x000fe20007810000 */
[----:B------:R-:W-:Y:S01]  /*10cb0*/  FMUL.FTZ R0, R111, c[0x0][0x320] ;  /* 0x0000c8006f007a20 */ /* 0x000fe20000410000 */
[----:B---3--:R-:W-:Y:S02]  /*10cc0*/  @P0 MOV R8, c[0x0][0x1e0] ;  /* 0x0000780000080a02 */ /* 0x008fe40000000f00 */
[----:B------:R-:W-:Y:S05]  /*10cd0*/  FMNMX.FTZ R5, R220, R5, !PT ;  /* 0x00000005dc057209 */ /* 0x000fea0007810000 */
[----:B------:R3:W-:Y:S01]  /*10ce0*/  MUFU.TANH R74, R0 ;  /* 0x00000000004a7308 */ /* 0x0007e20000002400 */
[----:B-1----:R-:W-:Y:S02]  /*10cf0*/  FMNMX.FTZ R5, R119, R5, !PT ;  /* 0x0000000577057209 */ /* 0x002fe40007810000 */
[----:B------:R-:W-:Y:S02]  /*10d00*/  MOV R94, R249 ;  /* 0x000000f9005e7202 */ /* 0x000fe40000000f00 */
[----:B------:R-:W-:Y:S05]  /*10d10*/  FMNMX.FTZ R5, R82, R5, !PT ;  /* 0x0000000552057209 */ /* 0x000fea0007810000 */
[----:B------:R-:W1:Y:S01]  /*10d20*/  MUFU.TANH R212, R107 ;  /* 0x0000006b00d47308 */ /* 0x000e620000002400 */
[----:B--2---:R-:W-:Y:S02]  /*10d30*/  FMNMX.FTZ R5, R83, R5, !PT ;  /* 0x0000000553057209 */ /* 0x004fe40007810000 */
[----:B------:R-:W-:Y:S07]  /*10d40*/  MOV R106, R248 ;  /* 0x000000f8006a7202 */ /* 0x000fee0000000f00 */
[----:B------:R-:W2:Y:S01]  /*10d50*/  MUFU.TANH R75, R75 ;  /* 0x0000004b004b7308 */ /* 0x000ea20000002400 */
[----:B---3--:R-:W-:Y:S04]  /*10d60*/  FADD.FTZ R0, -R73, R2 ;  /* 0x0000000249007221 */ /* 0x008fe80000010100 */
[----:B------:R-:W-:Y:S05]  /*10d70*/  FMUL.FTZ R2, R0, c[0x0][0x2d0] ;  /* 0x0000b40000027a20 */ /* 0x000fea0000410000 */
[----:B------:R-:W3:Y:S01]  /*10d80*/  MUFU.TANH R41, R41 ;  /* 0x0000002900297308 */ /* 0x000ee20000002400 */
[----:B-1----:R-:W-:Y:S01]  /*10d90*/  FMNMX.FTZ R0, R212, R5, !PT ;  /* 0x00000005d4007209 */ /* 0x002fe20007810000 */
[--C-:B------:R-:W-:Y:S01]  /*10da0*/  FFMA.FTZ R5, R33, c[0x0][0x2d0], -R96.reuse ;  /* 0x0000b40021057a23 */ /* 0x100fe20000010860 */
[----:B------:R-:W-:Y:S07]  /*10db0*/  MOV R107, R247 ;  /* 0x000000f7006b7202 */ /* 0x000fee0000000f00 */
[----:B------:R1:W-:Y:S01]  /*10dc0*/  MUFU.EX2 R9, R5 ;  /* 0x0000000500097308 */ /* 0x0003e20000000800 */
[----:B--2---:R-:W-:Y:S04]  /*10dd0*/  FMNMX.FTZ R0, R75, R0, !PT ;  /* 0x000000004b007209 */ /* 0x004fe80007810000 */
[----:B------:R-:W-:Y:S05]  /*10de0*/  FMNMX.FTZ R0, R74, R0, !PT ;  /* 0x000000004a007209 */ /* 0x000fea0007810000 */
[----:B------:R-:W2:Y:S01]  /*10df0*/  MUFU.TANH R44, R44 ;  /* 0x0000002c002c7308 */ /* 0x000ea20000002400 */
[----:B---3--:R-:W-:Y:S09]  /*10e00*/  FMNMX.FTZ R4, R41, R4, !PT ;  /* 0x0000000429047209 */ /* 0x008ff20007810000 */
[----:B------:R3:W-:Y:S01]  /*10e10*/  MUFU.EX2 R70, R2 ;  /* 0x0000000200467308 */ /* 0x0007e20000000800 */
[----:B-1----:R-:W-:Y:S09]  /*10e20*/  @P0 MOV R5, R10 ;  /* 0x0000000a00050202 */ /* 0x002ff20000000f00 */
[----:B------:R-:W1:Y:S01]  /*10e30*/  MUFU.TANH R45, R45 ;  /* 0x0000002d002d7308 */ /* 0x000e620000002400 */
[----:B--2---:R-:W-:Y:S09]  /*10e40*/  FMNMX.FTZ R4, R44, R4, !PT ;  /* 0x000000042c047209 */ /* 0x004ff20007810000 */
[----:B------:R-:W2:Y:S01]  /*10e50*/  MUFU.TANH R208, R57 ;  /* 0x0000003900d07308 */ /* 0x000ea20000002400 */
[----:B---3--:R-:W-:Y:S02]  /*10e60*/  FADD.FTZ R2, -R72, R3 ;  /* 0x0000000348027221 */ /* 0x008fe40000010100 */
[----:B------:R-:W3:Y:S02]  /*10e70*/  SHFL.BFLY PT, R3, R0, 0x2, 0x1f ;  /* 0x0c401f0000037f89 */ /* 0x000ee400000e0000 */
[----:B------:R-:W-:Y:S05]  /*10e80*/  FMUL.FTZ R2, R2, c[0x0][0x2d0] ;  /* 0x0000b40002027a20 */ /* 0x000fea0000410000 */
[----:B------:R-:W4:Y:S01]  /*10e90*/  MUFU.TANH R206, R61 ;  /* 0x0000003d00ce7308 */ /* 0x000f220000002400 */
[----:B-1----:R-:W-:Y:S04]  /*10ea0*/  FMNMX.FTZ R4, R45, R4, !PT ;  /* 0x000000042d047209 */ /* 0x002fe80007810000 */
[----:B------:R-:W-:Y:S05]  /*10eb0*/  FMNMX.FTZ R4, R205, R4, !PT ;  /* 0x00000004cd047209 */ /* 0x000fea0007810000 */
[----:B------:R-:W1:Y:S01]  /*10ec0*/  MUFU.TANH R240, R76 ;  /* 0x0000004c00f07308 */ /* 0x000e620000002400 */
[----:B--2---:R-:W-:Y:S04]  /*10ed0*/  FMNMX.FTZ R4, R208, R4, !PT ;  /* 0x00000004d0047209 */ /* 0x004fe80007810000 */
[----:B------:R-:W-:Y:S05]  /*10ee0*/  FMNMX.FTZ R4, R204, R4, !PT ;  /* 0x00000004cc047209 */ /* 0x000fea0007810000 */
[----:B------:R-:W2:Y:S01]  /*10ef0*/  MUFU.TANH R230, R77 ;  /* 0x0000004d00e67308 */ /* 0x000ea20000002400 */
[----:B---3--:R-:W-:Y:S01]  /*10f00*/  FMNMX.FTZ R0, R0, R3, !PT ;  /* 0x0000000300007209 */ /* 0x008fe20007810000 */
[----:B------:R-:W-:Y:S02]  /*10f10*/  FFMA.FTZ R3, R17, c[0x0][0x2d0], -R96 ;  /* 0x0000b40011037a23 */ /* 0x000fe40000010860 */
[----:B------:R-:W-:Y:S01]  /*10f20*/  FMUL.FTZ R17, R70, R133 ;  /* 0x0000008546117220 */ /* 0x000fe20000410000 */
[----:B----4-:R-:W-:Y:S04]  /*10f30*/  FMNMX.FTZ R4, R206, R4, !PT ;  /* 0x00000004ce047209 */ /* 0x010fe80007810000 */
[----:B------:R-:W-:Y:S01]  /*10f40*/  FMNMX.FTZ R4, R248, R4, !PT ;  /* 0x00000004f8047209 */ /* 0x000fe20007810000 */
[----:B------:R-:W3:Y:S03]  /*10f50*/  MUFU.TANH R218, R88 ;  /* 0x0000005800da7308 */ /* 0x000ee60000002400 */
[----:B------:R-:W-:Y:S04]  /*10f60*/  FMNMX.FTZ R4, R239, R4, !PT ;  /* 0x00000004ef047209 */ /* 0x000fe80007810000 */
[----:B-1----:R-:W-:Y:S03]  /*10f70*/  FMNMX.FTZ R4, R240, R4, !PT ;  /* 0x00000004f0047209 */ /* 0x002fe60007810000 */
[----:B------:R1:W4:Y:S01]  /*10f80*/  MUFU.TANH R88, R104 ;  /* 0x0000006800587308 */ /* 0x0003220000002400 */
[----:B--2---:R-:W-:Y:S09]  /*10f90*/  FMNMX.FTZ R4, R230, R4, !PT ;  /* 0x00000004e6047209 */ /* 0x004ff20007810000 */
[----:B------:R2:W-:Y:S01]  /*10fa0*/  MUFU.EX2 R245, R3 ;  /* 0x0000000300f57308 */ /* 0x0005e20000000800 */
[----:B---3--:R-:W-:Y:S02]  /*10fb0*/  FMNMX.FTZ R4, R218, R4, !PT ;  /* 0x00000004da047209 */ /* 0x008fe40007810000 */
[----:B------:R-:W-:Y:S02]  /*10fc0*/  MOV R133, R218 ;  /* 0x000000da00857202 */ /* 0x000fe40000000f00 */
[----:B------:R-:W-:Y:S05]  /*10fd0*/  FMNMX.FTZ R4, R85, R4, !PT ;  /* 0x0000000455047209 */ /* 0x000fea0007810000 */
[----:B------:R-:W3:Y:S01]  /*10fe0*/  MUFU.TANH R87, R105 ;  /* 0x0000006900577308 */ /* 0x000ee20000002400 */
[----:B------:R-:W-:Y:S01]  /*10ff0*/  FMNMX.FTZ R4, R91, R4, !PT ;  /* 0x000000045b047209 */ /* 0x000fe20007810000 */
[----:B-1----:R-:W-:Y:S03]  /*11000*/  FMUL.FTZ R104, R72, c[0x0][0x2d0] ;  /* 0x0000b40048687a20 */ /* 0x002fe60000410000 */
[----:B------:R-:W-:Y:S01]  /*11010*/  FMNMX.FTZ R4, R90, R4, !PT ;  /* 0x000000045a047209 */ /* 0x000fe20007810000 */
[--C-:B------:R-:W-:Y:S04]  /*11020*/  FFMA.FTZ R102, R102, c[0x0][0x2d0], -R104.reuse ;  /* 0x0000b40066667a23 */ /* 0x100fe80000010868 */
[----:B------:R-:W1:Y:S01]  /*11030*/  MUFU.TANH R108, R108 ;  /* 0x0000006c006c7308 */ /* 0x000e620000002400 */
[----:B----4-:R-:W-:Y:S01]  /*11040*/  FMNMX.FTZ R4, R88, R4, !PT ;  /* 0x0000000458047209 */ /* 0x010fe20007810000 */
[--C-:B------:R-:W-:Y:S02]  /*11050*/  FFMA.FTZ R103, R103, c[0x0][0x2d0], -R104.reuse ;  /* 0x0000b40067677a23 */ /* 0x100fe40000010868 */
[--C-:B--2---:R-:W-:Y:S06]  /*11060*/  FFMA.FTZ R3, R186, c[0x0][0x2d0], -R104.reuse ;  /* 0x0000b400ba037a23 */ /* 0x104fec0000010868 */
[----:B------:R-:W2:Y:S01]  /*11070*/  MUFU.TANH R109, R109 ;  /* 0x0000006d006d7308 */ /* 0x000ea20000002400 */
[----:B---3--:R-:W-:Y:S09]  /*11080*/  FMNMX.FTZ R4, R87, R4, !PT ;  /* 0x0000000457047209 */ /* 0x008ff20007810000 */
[----:B------:R3:W-:Y:S01]  /*11090*/  MUFU.EX2 R187, R3 ;  /* 0x0000000300bb7308 */ /* 0x0007e20000000800 */
[----:B-1----:R-:W-:Y:S09]  /*110a0*/  FMNMX.FTZ R4, R108, R4, !PT ;  /* 0x000000046c047209 */ /* 0x002ff20007810000 */
[----:B------:R-:W-:Y:S01]  /*110b0*/  MUFU.EX2 R69, R2 ;  /* 0x0000000200457308 */ /* 0x000fe20000000800 */
[----:B--2---:R-:W-:Y:S05]  /*110c0*/  FMNMX.FTZ R4, R109, R4, !PT ;  /* 0x000000046d047209 */ /* 0x004fea0007810000 */
[----:B------:R-:W1:Y:S04]  /*110d0*/  SHFL.BFLY PT, R7, R4, 0x2, 0x1f ;  /* 0x0c401f0004077f89 */ /* 0x000e6800000e0000 */
[----:B------:R-:W-:Y:S01]  /*110e0*/  MUFU.EX2 R32, R6 ;  /* 0x0000000600207308 */ /* 0x000fe20000000800 */
[----:B---3--:R-:W-:Y:S09]  /*110f0*/  FFMA.FTZ R3, R185, c[0x0][0x2d0], -R104 ;  /* 0x0000b400b9037a23 */ /* 0x008ff20000010868 */
[----:B------:R2:W3:Y:S01]  /*11100*/  MUFU.EX2 R209, R3 ;  /* 0x0000000300d17308 */ /* 0x0004e20000000800 */
[----:B-1----:R-:W-:Y:S01]  /*11110*/  FMNMX.FTZ R4, R4, R7, !PT ;  /* 0x0000000704047209 */ /* 0x002fe20007810000 */
[----:B------:R-:W-:Y:S04]  /*11120*/  FFMA.FTZ R7, R21, c[0x0][0x2d0], -R96 ;  /* 0x0000b40015077a23 */ /* 0x000fe80000010860 */
[----:B------:R-:W1:Y:S01]  /*11130*/  SHFL.BFLY PT, R71, R4, 0x1, 0x1f ;  /* 0x0c201f0004477f89 */ /* 0x000e6200000e0000 */
[----:B--2---:R-:W-:Y:S01]  /*11140*/  FFMA.FTZ R3, R18, c[0x0][0x2d0], -R104 ;  /* 0x0000b40012037a23 */ /* 0x004fe20000010868 */
[----:B---3--:R-:W-:Y:S01]  /*11150*/  F2FP.BF16.PACK_AB R77, R209, R187 ;  /* 0x000000bbd14d723e */ /* 0x008fe200000010ff */
[----:B------:R-:W-:Y:S01]  /*11160*/  FMUL.FTZ R18, R69, R134 ;  /* 0x0000008645127220 */ /* 0x000fe20000410000 */
[----:B------:R-:W-:Y:S01]  /*11170*/  MOV R134, R63 ;  /* 0x0000003f00867202 */ /* 0x000fe20000000f00 */
[----:B------:R2:W-:Y:S01]  /*11180*/  MUFU.EX2 R222, R3 ;  /* 0x0000000300de7308 */ /* 0x0005e20000000800 */
[----:B-1----:R-:W-:Y:S01]  /*11190*/  FMNMX.FTZ R71, R4, R71, !PT ;  /* 0x0000004704477209 */ /* 0x002fe20007810000 */
[----:B------:R-:W-:Y:S08]  /*111a0*/  FFMA.FTZ R4, R184, c[0x0][0x2d0], -R96 ;  /* 0x0000b400b8047a23 */ /* 0x000ff00000010860 */
[----:B------:R1:W-:Y:S01]  /*111b0*/  MUFU.EX2 R207, R4 ;  /* 0x0000000400cf7308 */ /* 0x0003e20000000800 */
[C---:B------:R-:W-:Y:S02]  /*111c0*/  FADD.FTZ R2, -R71.reuse, R116 ;  /* 0x0000007447027221 */ /* 0x040fe40000010100 */
[----:B------:R-:W-:Y:S02]  /*111d0*/  FMUL.FTZ R105, R71, c[0x0][0x2d0] ;  /* 0x0000b40047697a20 */ /* 0x000fe40000410000 */
[----:B------:R-:W-:Y:S02]  /*111e0*/  FMUL.FTZ R2, R2, c[0x0][0x2d0] ;  /* 0x0000b40002027a20 */ /* 0x000fe40000410000 */
[--C-:B--2---:R-:W-:Y:S03]  /*111f0*/  FFMA.FTZ R3, R193, c[0x0][0x2d0], -R105.reuse ;  /* 0x0000b400c1037a23 */ /* 0x104fe60000010869 */
[----:B------:R2:W3:Y:S10]  /*11200*/  MUFU.EX2 R68, R2 ;  /* 0x0000000200447308 */ /* 0x0004f40000000800 */
[----:B------:R4:W-:Y:S01]  /*11210*/  MUFU.EX2 R185, R3 ;  /* 0x0000000300b97308 */ /* 0x0009e20000000800 */
[----:B-1----:R-:W-:Y:S09]  /*11220*/  FFMA.FTZ R4, R22, c[0x0][0x2d0], -R104 ;  /* 0x0000b40016047a23 */ /* 0x002ff20000010868 */
[----:B------:R1:W-:Y:S01]  /*11230*/  MUFU.EX2 R111, R4 ;  /* 0x00000004006f7308 */ /* 0x0003e20000000800 */
[--C-:B--2---:R-:W-:Y:S09]  /*11240*/  FFMA.FTZ R2, R118, c[0x0][0x2d0], -R96.reuse ;  /* 0x0000b40076027a23 */ /* 0x104ff20000010860 */
[----:B------:R2:W2:Y:S01]  /*11250*/  MUFU.EX2 R211, R2 ;  /* 0x0000000200d37308 */ /* 0x0004a20000000800 */
[--C-:B----4-:R-:W-:Y:S09]  /*11260*/  FFMA.FTZ R3, R192, c[0x0][0x2d0], -R105.reuse ;  /* 0x0000b400c0037a23 */ /* 0x110ff20000010869 */
[----:B------:R4:W4:Y:S01]  /*11270*/  MUFU.EX2 R186, R3 ;  /* 0x0000000300ba7308 */ /* 0x0009220000000800 */
[--C-:B-1----:R-:W-:Y:S02]  /*11280*/  FFMA.FTZ R4, R29, c[0x0][0x2d0], -R105.reuse ;  /* 0x0000b4001d047a23 */ /* 0x102fe40000010869 */
[----:B---3--:R-:W-:Y:S02]  /*11290*/  FMUL.FTZ R29, R68, R145 ;  /* 0x00000091441d7220 */ /* 0x008fe40000410000 */
[----:B--2---:R-:W-:Y:S01]  /*112a0*/  FFMA.FTZ R2, R16, c[0x0][0x2d0], -R96 ;  /* 0x0000b40010027a23 */ /* 0x004fe20000010860 */
[----:B------:R-:W-:Y:S04]  /*112b0*/  F2FP.BF16.PACK_AB R76, R211, R207 ;  /* 0x000000cfd34c723e */ /* 0x000fe800000010ff */
[----:B------:R-:W-:Y:S01]  /*112c0*/  MUFU.EX2 R16, R4 ;  /* 0x0000000400107308 */ /* 0x000fe20000000800 */
[--C-:B----4-:R-:W-:Y:S01]  /*112d0*/  FFMA.FTZ R3, R12, c[0x0][0x2d0], -R105.reuse ;  /* 0x0000b4000c037a23 */ /* 0x110fe20000010869 */
[----:B------:R-:W-:Y:S08]  /*112e0*/  F2FP.BF16.PACK_AB R64, R186, R185 ;  /* 0x000000b9ba40723e */ /* 0x000ff000000010ff */
[----:B------:R1:W2:Y:S10]  /*112f0*/  MUFU.EX2 R213, R2 ;  /* 0x0000000200d57308 */ /* 0x0002b40000000800 */
[----:B------:R3:W-:Y:S01]  /*11300*/  MUFU.EX2 R219, R3 ;  /* 0x0000000300db7308 */ /* 0x0007e20000000800 */
[----:B-1----:R-:W1:Y:S01]  /*11310*/  SHFL.BFLY PT, R2, R0, 0x1, 0x1f ;  /* 0x0c201f0000027f89 */ /* 0x002e6200000e0000 */
[----:B--2---:R-:W-:Y:S01]  /*11320*/  F2FP.BF16.PACK_AB R78, R245, R213 ;  /* 0x000000d5f54e723e */ /* 0x004fe200000010ff */
[----:B---3--:R-:W-:Y:S07]  /*11330*/  FFMA.FTZ R3, R13, c[0x0][0x2d0], -R105 ;  /* 0x0000b4000d037a23 */ /* 0x008fee0000010869 */
[----:B------:R2:W3:Y:S01]  /*11340*/  MUFU.EX2 R223, R3 ;  /* 0x0000000300df7308 */ /* 0x0004e20000000800 */
[----:B-1----:R-:W-:Y:S01]  /*11350*/  FMNMX.FTZ R2, R0, R2, !PT ;  /* 0x0000000200027209 */ /* 0x002fe20007810000 */
[----:B------:R-:W-:Y:S02]  /*11360*/  FFMA.FTZ R0, R19, c[0x0][0x2d0], -R104 ;  /* 0x0000b40013007a23 */ /* 0x000fe40000010868 */
[----:B------:R-:W-:Y:S01]  /*11370*/  FMUL.FTZ R19, R69, R135 ;  /* 0x0000008745137220 */ /* 0x000fe20000410000 */
[----:B------:R-:W-:Y:S05]  /*11380*/  MOV R135, R95 ;  /* 0x0000005f00877202 */ /* 0x000fea0000000f00 */
[----:B------:R1:W4:Y:S01]  /*11390*/  MUFU.EX2 R243, R0 ;  /* 0x0000000000f37308 */ /* 0x0003220000000800 */
[----:B------:R-:W-:Y:S04]  /*113a0*/  FMUL.FTZ R100, R2, c[0x0][0x2d0] ;  /* 0x0000b40002647a20 */ /* 0x000fe80000410000 */
[--C-:B------:R-:W-:Y:S02]  /*113b0*/  FFMA.FTZ R4, R26, c[0x0][0x2d0], -R100.reuse ;  /* 0x0000b4001a047a23 */ /* 0x100fe40000010864 */
[--C-:B--2---:R-:W-:Y:S01]  /*113c0*/  FFMA.FTZ R3, R195, c[0x0][0x2d0], -R100.reuse ;  /* 0x0000b400c3037a23 */ /* 0x104fe20000010864 */
[----:B---3--:R-:W-:Y:S03]  /*113d0*/  F2FP.BF16.PACK_AB R66, R223, R219 ;  /* 0x000000dbdf42723e */ /* 0x008fe600000010ff */
[----:B------:R2:W-:Y:S01]  /*113e0*/  MUFU.EX2 R118, R3 ;  /* 0x0000000300767308 */ /* 0x0005e20000000800 */
[----:B-1----:R-:W-:Y:S01]  /*113f0*/  FADD.FTZ R0, -R2, R117 ;  /* 0x0000007502007221 */ /* 0x002fe20000010100 */
[----:B----4-:R-:W-:Y:S08]  /*11400*/  F2FP.BF16.PACK_AB R79, R243, R222 ;  /* 0x000000def34f723e */ /* 0x010ff000000010ff */
[----:B------:R1:W-:Y:S01]  /*11410*/  MUFU.EX2 R117, R7 ;  /* 0x0000000700757308 */ /* 0x0003e20000000800 */
[----:B------:R-:W-:Y:S09]  /*11420*/  FMUL.FTZ R0, R0, c[0x0][0x2d0] ;  /* 0x0000b40000007a20 */ /* 0x000ff20000410000 */
[----:B------:R-:W3:Y:S01]  /*11430*/  MUFU.EX2 R0, R0 ;  /* 0x0000000000007308 */ /* 0x000ee20000000800 */
[--C-:B--2---:R-:W-:Y:S09]  /*11440*/  FFMA.FTZ R3, R194, c[0x0][0x2d0], -R100.reuse ;  /* 0x0000b400c2037a23 */ /* 0x104ff20000010864 */
[----:B------:R2:W4:Y:S01]  /*11450*/  MUFU.EX2 R184, R3 ;  /* 0x0000000300b87308 */ /* 0x0005220000000800 */
[----:B-1----:R-:W-:Y:S09]  /*11460*/  @P0 IMAD.WIDE.U32 R6, R242, c[0x0][0x1e0], RZ ;  /* 0x00007800f2060a25 */ /* 0x002ff200078e00ff */
[----:B------:R1:W-:Y:S01]  /*11470*/  MUFU.EX2 R194, R4 ;  /* 0x0000000400c27308 */ /* 0x0003e20000000800 */
[C---:B---3--:R-:W-:Y:S02]  /*11480*/  FMUL.FTZ R26, R0.reuse, R142 ;  /* 0x0000008e001a7220 */ /* 0x048fe40000410000 */
[----:B------:R-:W-:Y:S02]  /*11490*/  FMUL.FTZ R63, R0, R179 ;  /* 0x000000b3003f7220 */ /* 0x000fe40000410000 */
[----:B--2---:R-:W-:Y:S01]  /*114a0*/  FFMA.FTZ R3, R14, c[0x0][0x2d0], -R100 ;  /* 0x0000b4000e037a23 */ /* 0x004fe20000010864 */
[----:B----4-:R-:W-:Y:S04]  /*114b0*/  F2FP.BF16.PACK_AB R65, R184, R118 ;  /* 0x00000076b841723e */ /* 0x010fe800000010ff */
[----:B------:R2:W-:Y:S01]  /*114c0*/  MUFU.EX2 R188, R3 ;  /* 0x0000000300bc7308 */ /* 0x0005e20000000800 */
[----:B-1----:R-:W-:Y:S05]  /*114d0*/  @P0 MOV R4, R54 ;  /* 0x0000003600040202 */ /* 0x002fea0000000f00 */
[----:B------:R-:W-:Y:S04]  /*114e0*/  @P0 IMAD.WIDE.U32 R4, R6, 0x70, R4 ;  /* 0x0000007006040825 */ /* 0x000fe800078e0004 */
[--C-:B------:R-:W-:Y:S02]  /*114f0*/  FFMA.FTZ R6, R27, c[0x0][0x2d0], -R100.reuse ;  /* 0x0000b4001b067a23 */ /* 0x100fe40000010864 */
[----:B------:R-:W-:Y:S01]  /*11500*/  FMUL.FTZ R27, R0, R143 ;  /* 0x0000008f001b7220 */ /* 0x000fe20000410000 */
[----:B------:R-:W-:Y:S01]  /*11510*/  MOV R143, R111 ;  /* 0x0000006f008f7202 */ /* 0x000fe20000000f00 */
[----:B------:R1:W-:Y:S01]  /*11520*/  MUFU.EX2 R195, R6 ;  /* 0x0000000600c37308 */ /* 0x0003e20000000800 */
[----:B------:R-:W-:Y:S01]  /*11530*/  MOV R111, R215 ;  /* 0x000000d7006f7202 */ /* 0x000fe20000000f00 */
[----:B--2---:R-:W-:Y:S08]  /*11540*/  FFMA.FTZ R3, R15, c[0x0][0x2d0], -R100 ;  /* 0x0000b4000f037a23 */ /* 0x004ff00000010864 */
[----:B------:R2:W3:Y:S01]  /*11550*/  MUFU.EX2 R189, R3 ;  /* 0x0000000300bd7308 */ /* 0x0004e20000000800 */
[----:B-1----:R-:W-:Y:S01]  /*11560*/  @P0 LEA R6, P2, R4, c[0x0][0x1c8], 0x1 ;  /* 0x0000720004060a11 */ /* 0x002fe200078408ff */
[--C-:B--2---:R-:W-:Y:S01]  /*11570*/  FFMA.FTZ R3, R23, c[0x0][0x2d0], -R104.reuse ;  /* 0x0000b40017037a23 */ /* 0x104fe20000010868 */
[----:B---3--:R-:W-:Y:S07]  /*11580*/  F2FP.BF16.PACK_AB R67, R189, R188 ;  /* 0x000000bcbd43723e */ /* 0x008fee00000010ff */
[----:B------:R1:W-:Y:S02]  /*11590*/  MUFU.EX2 R193, R3 ;  /* 0x0000000300c17308 */ /* 0x0003e40000000800 */
[--C-:B-1----:R-:W-:Y:S08]  /*115a0*/  FFMA.FTZ R3, R34, c[0x0][0x2d0], -R104.reuse ;  /* 0x0000b40022037a23 */ /* 0x102ff00000010868 */
[----:B------:R1:W-:Y:S02]  /*115b0*/  MUFU.EX2 R33, R3 ;  /* 0x0000000300217308 */ /* 0x0003e40000000800 */
[----:B-1----:R-:W-:Y:S01]  /*115c0*/  FFMA.FTZ R3, R35, c[0x0][0x2d0], -R104 ;  /* 0x0000b40023037a23 */ /* 0x002fe20000010868 */
[----:B------:R-:W-:Y:S01]  /*115d0*/  MOV R35, R9 ;  /* 0x0000000900237202 */ /* 0x000fe20000000f00 */
[----:B------:R-:W-:Y:S06]  /*115e0*/  FFMA.FTZ R9, R30, c[0x0][0x2d0], -R100 ;  /* 0x0000b4001e097a23 */ /* 0x000fec0000010864 */
[----:B------:R1:W-:Y:S01]  /*115f0*/  MUFU.EX2 R52, R3 ;  /* 0x0000000300347308 */ /* 0x0003e20000000800 */
[----:B------:R-:W-:Y:S09]  /*11600*/  FMUL.FTZ R30, R0, R146 ;  /* 0x00000092001e7220 */ /* 0x000ff20000410000 */
[----:B------:R-:W-:Y:S01]  /*11610*/  MUFU.EX2 R197, R9 ;  /* 0x0000000900c57308 */ /* 0x000fe20000000800 */
[--C-:B-1----:R-:W-:Y:S02]  /*11620*/  FFMA.FTZ R3, R24, c[0x0][0x2d0], -R105.reuse ;  /* 0x0000b40018037a23 */ /* 0x102fe40000010869 */
[C---:B------:R-:W-:Y:S07]  /*11630*/  FMUL.FTZ R24, R68.reuse, R140 ;  /* 0x0000008c44187220 */ /* 0x040fee0000410000 */
[----:B------:R1:W-:Y:S02]  /*11640*/  MUFU.EX2 R116, R3 ;  /* 0x0000000300747308 */ /* 0x0003e40000000800 */
[--C-:B-1----:R-:W-:Y:S02]  /*11650*/  FFMA.FTZ R3, R25, c[0x0][0x2d0], -R105.reuse ;  /* 0x0000b40019037a23 */ /* 0x102fe40000010869 */
[----:B------:R-:W-:Y:S01]  /*11660*/  FMUL.FTZ R25, R68, R141 ;  /* 0x0000008d44197220 */ /* 0x000fe20000410000 */
[----:B------:R-:W-:Y:S05]  /*11670*/  MOV R141, R35 ;  /* 0x00000023008d7202 */ /* 0x000fea0000000f00 */
[----:B------:R1:W-:Y:S01]  /*11680*/  MUFU.EX2 R192, R3 ;  /* 0x0000000300c07308 */ /* 0x0003e20000000800 */
[C---:B------:R-:W-:Y:S01]  /*11690*/  FMUL.FTZ R35, R69.reuse, R151 ;  /* 0x0000009745237220 */ /* 0x040fe20000410000 */
[----:B------:R-:W-:Y:S01]  /*116a0*/  MOV R151, R80 ;  /* 0x0000005000977202 */ /* 0x000fe20000000f00 */
[----:B-1----:R-:W-:Y:S02]  /*116b0*/  FFMA.FTZ R3, R28, c[0x0][0x2d0], -R105 ;  /* 0x0000b4001c037a23 */ /* 0x002fe40000010869 */
[----:B------:R-:W-:Y:S05]  /*116c0*/  FMUL.FTZ R28, R68, R144 ;  /* 0x00000090441c7220 */ /* 0x000fea0000410000 */
[----:B------:R1:W2:Y:S02]  /*116d0*/  MUFU.EX2 R34, R3 ;  /* 0x0000000300227308 */ /* 0x0002a40000000800 */
[----:B-1----:R-:W-:Y:S02]  /*116e0*/  @P0 SHF.R.S32.HI R3, RZ, 0x1f, R242 ;  /* 0x0000001fff030819 */ /* 0x002fe400000114f2 */
[----:B--2---:R-:W-:Y:S01]  /*116f0*/  MOV R142, R34 ;  /* 0x00000022008e7202 */ /* 0x004fe20000000f00 */
[----:B------:R-:W-:Y:S01]  /*11700*/  FMUL.FTZ R34, R69, R150 ;  /* 0x0000009645227220 */ /* 0x000fe20000410000 */
[----:B------:R-:W-:Y:S01]  /*11710*/  MOV R150, R81 ;  /* 0x0000005100967202 */ /* 0x000fe20000000f00 */
[----:B------:R-:W-:Y:S04]  /*11720*/  @P0 IMAD R3, R3, c[0x0][0x1e0], RZ ;  /* 0x0000780003030a24 */ /* 0x000fe800078e02ff */
[----:B------:R-:W-:Y:S05]  /*11730*/  @P0 IMAD R3, R242, c[0x0][0x1e4], R3 ;  /* 0x00007900f2030a24 */ /* 0x000fea00078e0203 */
[----:B------:R-:W-:Y:S05]  /*11740*/  @P0 IADD3 R3, R7, R3, RZ ;  /* 0x0000000307030210 */ /* 0x000fea0007ffe0ff */
[----:B------:R-:W-:Y:S01]  /*11750*/  @P0 IMAD R7, R3, 0x70, RZ ;  /* 0x0000007003070824 */ /* 0x000fe200078e02ff */
[----:B------:R-:W-:Y:S04]  /*11760*/  @P0 SHF.L.U32 R3, R8, 0x5, RZ ;  /* 0x0000000508030819 */ /* 0x000fe800000006ff */
[----:B------:R-:W-:Y:S01]  /*11770*/  @P0 IADD3 R7, R5, R7, RZ ;  /* 0x0000000705070210 */ /* 0x000fe20007ffe0ff */
[----:B------:R-:W-:Y:S01]  /*11780*/  FFMA.FTZ R5, R31, c[0x0][0x2d0], -R100 ;  /* 0x0000b4001f057a23 */ /* 0x000fe20000010864 */
[----:B------:R-:W-:Y:S01]  /*11790*/  @P0 IADD3 R10, P1, R6, R3, RZ ;  /* 0x00000003060a0210 */ /* 0x000fe20007f3e0ff */
[----:B------:R-:W-:Y:S01]  /*117a0*/  FMUL.FTZ R31, R0, R147 ;  /* 0x00000093001f7220 */ /* 0x000fe20000410000 */
[----:B------:R-:W-:Y:S01]  /*117b0*/  @P0 LEA.HI.X R7, R4, c[0x0][0x1cc], R7, 0x1, P2 ;  /* 0x0000730004070a11 */ /* 0x000fe200010f0c07 */
[----:B------:R1:W-:Y:S01]  /*117c0*/  MUFU.EX2 R196, R5 ;  /* 0x0000000500c47308 */ /* 0x0003e20000000800 */
[----:B------:R-:W-:Y:S02]  /*117d0*/  @P0 SHF.L.U64.HI R4, R8, R246, c[0x0][0x1e4] ;  /* 0x0000790008040619 */ /* 0x000fe400000102f6 */
[-C--:B------:R-:W-:Y:S01]  /*117e0*/  @P0 IADD3 R14, P3, R10, R3.reuse, RZ ;  /* 0x000000030a0e0210 */ /* 0x080fe20007f7e0ff */
[----:B------:R2:W-:Y:S01]  /*117f0*/  @P0 LDGSTS.E.BYPASS.LTC128B.128 [R241+0x3900], [R6.64], !P6 ;  /* 0x0390000006f10fae */ /* 0x0005e2000f101d48 */
[-C--:B------:R-:W-:Y:S02]  /*11800*/  @P0 IADD3.X R11, R7, R4.reuse, RZ, P1, !PT ;  /* 0x00000004070b0210 */ /* 0x080fe40000ffe4ff */
[-C--:B------:R-:W-:Y:S02]  /*11810*/  @P0 IADD3 R12, P2, R14, R3.reuse, RZ ;  /* 0x000000030e0c0210 */ /* 0x080fe40007f5e0ff */
[-C--:B------:R-:W-:Y:S02]  /*11820*/  @P0 IADD3.X R15, R11, R4.reuse, RZ, P3, !PT ;  /* 0x000000040b0f0210 */ /* 0x080fe40001ffe4ff */
[-C--:B------:R-:W-:Y:S01]  /*11830*/  @P0 IADD3 R8, P1, R12, R3.reuse, RZ ;  /* 0x000000030c080210 */ /* 0x080fe20007f3e0ff */
[----:B------:R3:W-:Y:S01]  /*11840*/  @P0 LDGSTS.E.BYPASS.LTC128B.128 [R241+0x4100], [R10.64], !P6 ;  /* 0x041000000af10fae */ /* 0x0007e2000f101d48 */
[-C--:B------:R-:W-:Y:S04]  /*11850*/  @P0 IADD3.X R13, R15, R4.reuse, RZ, P2, !PT ;  /* 0x000000040f0d0210 */ /* 0x080fe800017fe4ff */
[-C--:B------:R-:W-:Y:S03]  /*11860*/  @P0 IADD3.X R9, R13, R4.reuse, RZ, P1, !PT ;  /* 0x000000040d090210 */ /* 0x080fe60000ffe4ff */
[----:B------:R4:W-:Y:S01]  /*11870*/  @P0 LDGSTS.E.BYPASS.LTC128B.128 [R241+0x4900], [R14.64], !P6 ;  /* 0x049000000ef10fae */ /* 0x0009e2000f101d48 */
[--C-:B-1----:R-:W-:Y:S07]  /*11880*/  FFMA.FTZ R5, R36, c[0x0][0x2d0], -R96.reuse ;  /* 0x0000b40024057a23 */ /* 0x102fee0000010860 */
[----:B------:R1:W-:Y:S01]  /*11890*/  @P0 LDGSTS.E.BYPASS.LTC128B.128 [R241+0x5100], [R12.64], !P6 ;  /* 0x051000000cf10fae */ /* 0x0003e2000f101d48 */
[----:B------:R1:W1:Y:S01]  /*118a0*/  MUFU.EX2 R58, R5 ;  /* 0x00000005003a7308 */ /* 0x0002620000000800 */
[-C--:B--2---:R-:W-:Y:S04]  /*118b0*/  @P0 IADD3 R6, P2, R8, R3.reuse, RZ ;  /* 0x0000000308060210 */ /* 0x084fe80007f5e0ff */
[----:B------:R-:W-:Y:S02]  /*118c0*/  @P0 IADD3.X R7, R9, R4, RZ, P2, !PT ;  /* 0x0000000409070210 */ /* 0x000fe400017fe4ff */
[----:B------:R2:W-:Y:S01]  /*118d0*/  @P0 LDGSTS.E.BYPASS.LTC128B.128 [R241+0x5900], [R8.64], !P6 ;  /* 0x0590000008f10fae */ /* 0x0005e2000f101d48 */
[----:B---3--:R-:W-:Y:S01]  /*118e0*/  @P0 IADD3 R10, P1, R6, R3, RZ ;  /* 0x00000003060a0210 */ /* 0x008fe20007f3e0ff */
[--C-:B------:R-:W-:Y:S01]  /*118f0*/  FFMA.FTZ R3, R48, c[0x0][0x2d0], -R96.reuse ;  /* 0x0000b40030037a23 */ /* 0x100fe20000010860 */
[----:B------:R-:W-:Y:S02]  /*11900*/  MOV R48, R52 ;  /* 0x0000003400307202 */ /* 0x000fe40000000f00 */
[----:B------:R-:W-:Y:S01]  /*11910*/  @P0 IADD3.X R11, R7, R4, RZ, P1, !PT ;  /* 0x00000004070b0210 */ /* 0x000fe20000ffe4ff */
[----:B------:R3:W3:Y:S02]  /*11920*/  MUFU.EX2 R61, R3 ;  /* 0x00000003003d7308 */ /* 0x0006e40000000800 */
[----:B------:R3:W-:Y:S01]  /*11930*/  @P0 LDGSTS.E.BYPASS.LTC128B.128 [R241+0x6100], [R6.64], !P6 ;  /* 0x0610000006f10fae */ /* 0x0007e2000f101d48 */
[----:B------:R-:W-:Y:S01]  /*11940*/  FMUL.FTZ R4, R70, R120 ;  /* 0x0000007846047220 */ /* 0x000fe20000410000 */
[----:B------:R-:W-:Y:S01]  /*11950*/  MOV R120, R82 ;  /* 0x0000005200787202 */ /* 0x000fe20000000f00 */
[C---:B----4-:R-:W-:Y:S01]  /*11960*/  FMUL.FTZ R14, R0.reuse, R130 ;  /* 0x00000082000e7220 */ /* 0x050fe20000410000 */
[----:B------:R-:W-:Y:S01]  /*11970*/  MOV R130, R32 ;  /* 0x0000002000827202 */ /* 0x000fe20000000f00 */
[----:B------:R-:W-:Y:S01]  /*11980*/  FMUL.FTZ R15, R0, R131 ;  /* 0x00000083000f7220 */ /* 0x000fe20000410000 */
[----:B------:R-:W-:Y:S01]  /*11990*/  MOV R140, R48 ;  /* 0x00000030008c7202 */ /* 0x000fe20000000f00 */
[----:B------:R-:W-:Y:S01]  /*119a0*/  FMUL.FTZ R32, R70, R148 ;  /* 0x0000009446207220 */ /* 0x000fe20000410000 */
[----:B------:R4:W-:Y:S01]  /*119b0*/  @P0 LDGSTS.E.BYPASS.LTC128B.128 [R241+0x6900], [R10.64], !P6 ;  /* 0x069000000af10fae */ /* 0x0009e2000f101d48 */
[--C-:B-1----:R-:W-:Y:S01]  /*119c0*/  FFMA.FTZ R5, R37, c[0x0][0x2d0], -R96.reuse ;  /* 0x0000b40025057a23 */ /* 0x102fe20000010860 */
[----:B------:R-:W-:Y:S01]  /*119d0*/  MOV R148, R214 ;  /* 0x000000d600947202 */ /* 0x000fe20000000f00 */
[C---:B------:R-:W-:Y:S01]  /*119e0*/  FMUL.FTZ R12, R68.reuse, R128 ;  /* 0x00000080440c7220 */ /* 0x040fe20000410000 */
[----:B------:R-:W-:Y:S01]  /*119f0*/  MOV R146, R58 ;  /* 0x0000003a00927202 */ /* 0x000fe20000000f00 */
[----:B------:R1:W1:Y:S01]  /*11a00*/  MUFU.EX2 R57, R5 ;  /* 0x0000000500397308 */ /* 0x0002620000000800 */
[----:B------:R-:W-:Y:S01]  /*11a10*/  FMUL.FTZ R13, R68, R129 ;  /* 0x00000081440d7220 */ /* 0x000fe20000410000 */
[----:B------:R-:W-:Y:S01]  /*11a20*/  MOV R129, R33 ;  /* 0x0000002100817202 */ /* 0x000fe20000000f00 */
[----:B------:R-:W1:Y:S01]  /*11a30*/  LDSM.16.MT88.4 R20, [R224] ;  /* 0x00000000e014783b */ /* 0x000e620000004200 */
[----:B------:R-:W-:Y:S01]  /*11a40*/  FMUL.FTZ R33, R70, R149 ;  /* 0x0000009546217220 */ /* 0x000fe20000410000 */
[----:B------:R-:W-:Y:S01]  /*11a50*/  MOV R149, R93 ;  /* 0x0000005d00957202 */ /* 0x000fe20000000f00 */
[C---:B--2---:R-:W-:Y:S01]  /*11a60*/  FMUL.FTZ R8, R68.reuse, R124 ;  /* 0x0000007c44087220 */ /* 0x044fe20000410000 */
[----:B------:R-:W-:Y:S01]  /*11a70*/  MOV R124, R88 ;  /* 0x00000058007c7202 */ /* 0x000fe20000000f00 */
[----:B------:R-:W-:Y:S01]  /*11a80*/  FMUL.FTZ R9, R68, R125 ;  /* 0x0000007d44097220 */ /* 0x000fe20000410000 */
[----:B------:R-:W-:Y:S01]  /*11a90*/  MOV R125, R87 ;  /* 0x00000057007d7202 */ /* 0x000fe20000000f00 */
[----:B---3--:R-:W-:Y:S01]  /*11aa0*/  FFMA.FTZ R3, R49, c[0x0][0x2d0], -R96 ;  /* 0x0000b40031037a23 */ /* 0x008fe20000010860 */
[----:B------:R-:W-:Y:S01]  /*11ab0*/  MOV R49, R16 ;  /* 0x0000001000317202 */ /* 0x000fe20000000f00 */
[C---:B------:R-:W-:Y:S01]  /*11ac0*/  FMUL.FTZ R16, R70.reuse, R132 ;  /* 0x0000008446107220 */ /* 0x040fe20000410000 */
[----:B------:R-:W-:Y:S01]  /*11ad0*/  LDSM.16.MT88.4 R52, [R225] ;  /* 0x00000000e134783b */ /* 0x000fe20000004200 */
[----:B------:R-:W2:Y:S01]  /*11ae0*/  MUFU.EX2 R59, R3 ;  /* 0x00000003003b7308 */ /* 0x000ea20000000800 */
[C---:B------:R-:W-:Y:S01]  /*11af0*/  FMUL.FTZ R6, R69.reuse, R122 ;  /* 0x0000007a45067220 */ /* 0x040fe20000410000 */
[----:B------:R-:W-:Y:S01]  /*11b00*/  MOV R122, R83 ;  /* 0x00000053007a7202 */ /* 0x000fe20000000f00 */
[----:B------:R-:W-:Y:S01]  /*11b10*/  FMUL.FTZ R7, R69, R123 ;  /* 0x0000007b45077220 */ /* 0x000fe20000410000 */
[----:B------:R-:W-:Y:S01]  /*11b20*/  MOV R147, R49 ;  /* 0x0000003100937202 */ /* 0x000fe20000000f00 */
[----:B------:R-:W-:Y:S01]  /*11b30*/  FMUL.FTZ R48, R70, R164 ;  /* 0x000000a446307220 */ /* 0x000fe20000410000 */
[----:B------:R-:W-:Y:S01]  /*11b40*/  MOV R132, R85 ;  /* 0x0000005500847202 */ /* 0x000fe20000000f00 */
[----:B------:R-:W-:Y:S01]  /*11b50*/  LDSM.16.MT88.4 R80, [R227] ;  /* 0x00000000e350783b */ /* 0x000fe20000004200 */
[----:B----4-:R-:W-:Y:S01]  /*11b60*/  FMUL.FTZ R10, R0, R126 ;  /* 0x0000007e000a7220 */ /* 0x010fe20000410000 */
[----:B------:R-:W-:Y:S01]  /*11b70*/  MOV R131, R61 ;  /* 0x0000003d00837202 */ /* 0x000fe20000000f00 */
[----:B-1----:R-:W-:Y:S01]  /*11b80*/  FMUL.FTZ R5, R70, R121 ;  /* 0x0000007946057220 */ /* 0x002fe20000410000 */
[----:B------:R-:W-:Y:S01]  /*11b90*/  MOV R126, R89 ;  /* 0x00000059007e7202 */ /* 0x000fe20000000f00 */
[----:B------:R-:W-:Y:S01]  /*11ba0*/  FMUL.FTZ R11, R0, R127 ;  /* 0x0000007f000b7220 */ /* 0x000fe20000410000 */
[----:B------:R-:W-:Y:S01]  /*11bb0*/  MOV R123, R94 ;  /* 0x0000005e007b7202 */ /* 0x000fe20000000f00 */
[----:B------:R-:W-:Y:S01]  /*11bc0*/  FMUL.FTZ R49, R70, R165 ;  /* 0x000000a546317220 */ /* 0x000fe20000410000 */
[----:B------:R-:W0:Y:S01]  /*11bd0*/  LDGDEPBAR ;  /* 0x00000000000079af */ /* 0x000e220000000000 */
[----:B------:R-:W-:Y:S01]  /*11be0*/  MOV R145, R57 ;  /* 0x0000003900917202 */ /* 0x000fe20000000f00 */
[----:B------:R-:W-:Y:S01]  /*11bf0*/  FMUL.FTZ R57, R68, R173 ;  /* 0x000000ad44397220 */ /* 0x000fe20000410000 */
[----:B------:R-:W-:Y:S01]  /*11c00*/  MOV R121, R106 ;  /* 0x0000006a00797202 */ /* 0x000fe20000000f00 */
[----:B------:R-:W-:Y:S01]  /*11c10*/  FMUL.FTZ R58, R0, R174 ;  /* 0x000000ae003a7220 */ /* 0x000fe20000410000 */
[----:B------:R-:W-:Y:S01]  /*11c20*/  MOV R106, R91 ;  /* 0x0000005b006a7202 */ /* 0x000fe20000000f00 */
[----:B------:R-:W-:Y:S02]  /*11c30*/  FMUL.FTZ R61, R68, R177 ;  /* 0x000000b1443d7220 */ /* 0x000fe40000410000 */
[--C-:B------:R-:W-:Y:S01]  /*11c40*/  FFMA.FTZ R124, R124, c[0x0][0x2d0], -R105.reuse ;  /* 0x0000b4007c7c7a23 */ /* 0x100fe20000010869 */
[----:B--2---:R-:W-:Y:S01]  /*11c50*/  MOV R127, R59 ;  /* 0x0000003b007f7202 */ /* 0x004fe20000000f00 */
[--C-:B------:R-:W-:Y:S02]  /*11c60*/  FFMA.FTZ R3, R38, c[0x0][0x2d0], -R104.reuse ;  /* 0x0000b40026037a23 */ /* 0x100fe40000010868 */
[----:B------:R-:W-:Y:S01]  /*11c70*/  FMUL.FTZ R59, R0, R175 ;  /* 0x000000af003b7220 */ /* 0x000fe20000410000 */
[-C--:B------:R-:W-:Y:S01]  /*11c80*/  HMMA.16816.F32.BF16 R4, R76, R20.reuse, R4 ;  /* 0x000000144c04723c */ /* 0x080fe20000041804 */
[----:B------:R1:W-:Y:S04]  /*11c90*/  MUFU.EX2 R250, R3 ;  /* 0x0000000300fa7308 */ /* 0x0003e80000000800 */
[--C-:B------:R-:W-:Y:S02]  /*11ca0*/  FFMA.FTZ R125, R125, c[0x0][0x2d0], -R105.reuse ;  /* 0x0000b4007d7d7a23 */ /* 0x100fe40000010869 */
[--C-:B------:R-:W-:Y:S01]  /*11cb0*/  FFMA.FTZ R106, R106, c[0x0][0x2d0], -R105.reuse ;  /* 0x0000b4006a6a7a23 */ /* 0x100fe20000010869 */
[C---:B------:R-:W-:Y:S07]  /*11cc0*/  HMMA.16816.F32.BF16 R8, R64.reuse, R20, R8 ;  /* 0x000000144008723c */ /* 0x040fee0000041808 */
[C---:B------:R-:W-:Y:S01]  /*11cd0*/  FMUL.FTZ R20, R70.reuse, R136 ;  /* 0x0000008846147220 */ /* 0x040fe20000410000 */
[-C--:B------:R-:W-:Y:S04]  /*11ce0*/  HMMA.16816.F32.BF16 R12, R64, R22.reuse, R12 ;  /* 0x00000016400c723c */ /* 0x080fe8000004180c */
[----:B------:R-:W-:Y:S01]  /*11cf0*/  FMUL.FTZ R21, R70, R137 ;  /* 0x0000008946157220 */ /* 0x000fe20000410000 */
[----:B------:R-:W-:Y:S02]  /*11d00*/  MOV R136, R192 ;  /* 0x000000c000887202 */ /* 0x000fe40000000f00 */
[----:B------:R-:W-:Y:S01]  /*11d10*/  MOV R137, R193 ;  /* 0x000000c100897202 */ /* 0x000fe20000000f00 */
[C---:B------:R-:W-:Y:S04]  /*11d20*/  HMMA.16816.F32.BF16 R16, R76.reuse, R22, R16 ;  /* 0x000000164c10723c */ /* 0x040fe80000041810 */
[--C-:B-1----:R-:W-:Y:S01]  /*11d30*/  FFMA.FTZ R3, R39, c[0x0][0x2d0], -R104.reuse ;  /* 0x0000b40027037a23 */ /* 0x102fe20000010868 */
[----:B------:R-:W-:Y:S01]  /*11d40*/  MOV R193, R217 ;  /* 0x000000d900c17202 */ /* 0x000fe20000000f00 */
[----:B------:R-:W1:Y:S01]  /*11d50*/  LDSM.16.MT88.4 R36, [R228] ;  /* 0x00000000e424783b */ /* 0x000e620000004200 */
[C---:B------:R-:W-:Y:S01]  /*11d60*/  FMUL.FTZ R22, R69.reuse, R138 ;  /* 0x0000008a45167220 */ /* 0x040fe20000410000 */
[----:B------:R2:W-:Y:S01]  /*11d70*/  MUFU.EX2 R251, R3 ;  /* 0x0000000300fb7308 */ /* 0x0005e20000000800 */
[----:B------:R-:W-:Y:S03]  /*11d80*/  FMUL.FTZ R23, R69, R139 ;  /* 0x0000008b45177220 */ /* 0x000fe60000410000 */
[----:B------:R-:W-:Y:S02]  /*11d90*/  MOV R139, R116 ;  /* 0x00000074008b7202 */ /* 0x000fe40000000f00 */
[----:B------:R-:W-:Y:S02]  /*11da0*/  MOV R116, R220 ;  /* 0x000000dc00747202 */ /* 0x000fe40000000f00 */
[----:B------:R-:W-:Y:S02]  /*11db0*/  MOV R138, R117 ;  /* 0x00000075008a7202 */ /* 0x000fe40000000f00 */
[----:B------:R-:W-:Y:S02]  /*11dc0*/  MOV R117, R107 ;  /* 0x0000006b00757202 */ /* 0x000fe40000000f00 */
[----:B------:R-:W-:Y:S02]  /*11dd0*/  MOV R107, R90 ;  /* 0x0000005a006b7202 */ /* 0x000fe40000000f00 */
[----:B------:R-:W-:Y:S03]  /*11de0*/  LDSM.16.MT88.4 R88, [R228+0x800] ;  /* 0x00080000e458783b */ /* 0x000fe60000004200 */
[--C-:B------:R-:W-:Y:S02]  /*11df0*/  FFMA.FTZ R107, R107, c[0x0][0x2d0], -R105.reuse ;  /* 0x0000b4006b6b7a23 */ /* 0x100fe40000010869 */
[--C-:B--2---:R-:W-:Y:S02]  /*11e00*/  FFMA.FTZ R3, R50, c[0x0][0x2d0], -R104.reuse ;  /* 0x0000b40032037a23 */ /* 0x104fe40000010868 */
[----:B------:R-:W-:Y:S02]  /*11e10*/  FMUL.FTZ R50, R69, R166 ;  /* 0x000000a645327220 */ /* 0x000fe40000410000 */
[----:B------:R2:W-:Y:S01]  /*11e20*/  MUFU.EX2 R252, R3 ;  /* 0x0000000300fc7308 */ /* 0x0005e20000000800 */
[-C--:B-1----:R-:W-:Y:S08]  /*11e30*/  HMMA.16816.F32.BF16 R20, R76, R36.reuse, R20 ;  /* 0x000000244c14723c */ /* 0x082ff00000041814 */
[C---:B------:R-:W-:Y:S04]  /*11e40*/  HMMA.16816.F32.BF16 R24, R64.reuse, R36, R24 ;  /* 0x000000244018723c */ /* 0x040fe80000041818 */
[----:B--2---:R-:W-:Y:S04]  /*11e50*/  FFMA.FTZ R3, R51, c[0x0][0x2d0], -R104 ;  /* 0x0000b40033037a23 */ /* 0x004fe80000010868 */
[-C--:B------:R-:W-:Y:S01]  /*11e60*/  HMMA.16816.F32.BF16 R28, R64, R38.reuse, R28 ;  /* 0x00000026401c723c */ /* 0x080fe2000004181c */
[----:B------:R1:W2:Y:S03]  /*11e70*/  MUFU.EX2 R62, R3 ;  /* 0x00000003003e7308 */ /* 0x0002a60000000800 */
[C---:B------:R-:W-:Y:S02]  /*11e80*/  FMUL.FTZ R36, R70.reuse, R152 ;  /* 0x0000009846247220 */ /* 0x040fe40000410000 */
[----:B------:R-:W-:Y:S02]  /*11e90*/  FMUL.FTZ R37, R70, R153 ;  /* 0x0000009946257220 */ /* 0x000fe40000410000 */
[C---:B------:R-:W-:Y:S04]  /*11ea0*/  HMMA.16816.F32.BF16 R32, R76.reuse, R38, R32 ;  /* 0x000000264c20723c */ /* 0x040fe80000041820 */
[C---:B------:R-:W-:Y:S03]  /*11eb0*/  FMUL.FTZ R51, R69.reuse, R167 ;  /* 0x000000a745337220 */ /* 0x040fe60000410000 */
[C---:B------:R-:W-:Y:S02]  /*11ec0*/  FMUL.FTZ R39, R69.reuse, R155 ;  /* 0x0000009b45277220 */ /* 0x040fe40000410000 */
[----:B------:R-:W-:Y:S07]  /*11ed0*/  FMUL.FTZ R38, R69, R154 ;  /* 0x0000009a45267220 */ /* 0x000fee0000410000 */
[-C--:B------:R-:W-:Y:S03]  /*11ee0*/  HMMA.16816.F32.BF16 R36, R76, R52.reuse, R36 ;  /* 0x000000344c24723c */ /* 0x080fe60000041824 */
[--C-:B-1----:R-:W-:Y:S01]  /*11ef0*/  FFMA.FTZ R3, R40, c[0x0][0x2d0], -R105.reuse ;  /* 0x0000b40028037a23 */ /* 0x102fe20000010869 */
[----:B--2---:R-:W-:Y:S01]  /*11f00*/  MOV R128, R62 ;  /* 0x0000003e00807202 */ /* 0x004fe20000000f00 */
[----:B------:R-:W-:Y:S01]  /*11f10*/  FMUL.FTZ R40, R68, R156 ;  /* 0x0000009c44287220 */ /* 0x000fe20000410000 */
[----:B------:R-:W-:Y:S01]  /*11f20*/  MOV R156, R92 ;  /* 0x0000005c009c7202 */ /* 0x000fe20000000f00 */
[----:B------:R1:W-:Y:S01]  /*11f30*/  MUFU.EX2 R249, R3 ;  /* 0x0000000300f97308 */ /* 0x0003e20000000800 */
[----:B------:R-:W-:Y:S01]  /*11f40*/  FMUL.FTZ R62, R0, R178 ;  /* 0x000000b2003e7220 */ /* 0x000fe20000410000 */
[----:B------:R-:W-:Y:S03]  /*11f50*/  LDSM.16.MT88.4 R92, [R225+0x800] ;  /* 0x00080000e15c783b */ /* 0x000fe60000004200 */
[----:B------:R-:W-:Y:S02]  /*11f60*/  MOV R164, R156 ;  /* 0x0000009c00a47202 */ /* 0x000fe40000000f00 */
[----:B------:R-:W-:Y:S02]  /*11f70*/  MOV R156, R121 ;  /* 0x00000079009c7202 */ /* 0x000fe40000000f00 */
[----:B------:R-:W-:Y:S01]  /*11f80*/  MOV R121, R233 ;  /* 0x000000e900797202 */ /* 0x000fe20000000f00 */
[--C-:B-1----:R-:W-:Y:S02]  /*11f90*/  FFMA.FTZ R3, R41, c[0x0][0x2d0], -R105.reuse ;  /* 0x0000b40029037a23 */ /* 0x102fe40000010869 */
[----:B------:R-:W-:Y:S01]  /*11fa0*/  FMUL.FTZ R41, R68, R157 ;  /* 0x0000009d44297220 */ /* 0x000fe20000410000 */
[----:B------:R-:W-:Y:S01]  /*11fb0*/  MOV R157, R86 ;  /* 0x00000056009d7202 */ /* 0x000fe20000000f00 */
[----:B------:R1:W2:Y:S03]  /*11fc0*/  MUFU.EX2 R248, R3 ;  /* 0x0000000300f87308 */ /* 0x0002a60000000800 */
[----:B------:R-:W-:Y:S01]  /*11fd0*/  MOV R165, R157 ;  /* 0x0000009d00a57202 */ /* 0x000fe20000000f00 */
[--C-:B-1----:R-:W-:Y:S02]  /*11fe0*/  FFMA.FTZ R3, R44, c[0x0][0x2d0], -R105.reuse ;  /* 0x0000b4002c037a23 */ /* 0x102fe40000010869 */
[C---:B------:R-:W-:Y:S01]  /*11ff0*/  FMUL.FTZ R44, R68.reuse, R160 ;  /* 0x000000a0442c7220 */ /* 0x040fe20000410000 */
[----:B------:R-:W-:Y:S03]  /*12000*/  MOV R160, R216 ;  /* 0x000000d800a07202 */ /* 0x000fe60000000f00 */
[----:B------:R1:W-:Y:S01]  /*12010*/  MUFU.EX2 R246, R3 ;  /* 0x0000000300f67308 */ /* 0x0003e20000000800 */
[----:B------:R-:W-:Y:S02]  /*12020*/  MOV R167, R160 ;  /* 0x000000a000a77202 */ /* 0x000fe40000000f00 */
[----:B------:R-:W-:Y:S02]  /*12030*/  MOV R160, R149 ;  /* 0x0000009500a07202 */ /* 0x000fe40000000f00 */
[----:B------:R-:W-:Y:S02]  /*12040*/  MOV R149, R135 ;  /* 0x0000008700957202 */ /* 0x000fe40000000f00 */
[----:B------:R-:W-:Y:S01]  /*12050*/  MOV R135, R240 ;  /* 0x000000f000877202 */ /* 0x000fe20000000f00 */
[--C-:B-1----:R-:W-:Y:S02]  /*12060*/  FFMA.FTZ R3, R45, c[0x0][0x2d0], -R105.reuse ;  /* 0x0000b4002d037a23 */ /* 0x102fe40000010869 */
[----:B------:R-:W-:Y:S01]  /*12070*/  FMUL.FTZ R45, R68, R161 ;  /* 0x000000a1442d7220 */ /* 0x000fe20000410000 */
[----:B------:R-:W-:Y:S01]  /*12080*/  MOV R161, R221 ;  /* 0x000000dd00a17202 */ /* 0x000fe20000000f00 */
[----:B------:R1:W3:Y:S02]  /*12090*/  MUFU.EX2 R247, R3 ;  /* 0x0000000300f77308 */ /* 0x0002e40000000800 */
[--C-:B-1----:R-:W-:Y:S02]  /*120a0*/  FFMA.FTZ R3, R42, c[0x0][0x2d0], -R100.reuse ;  /* 0x0000b4002a037a23 */ /* 0x102fe40000010864 */
[C---:B------:R-:W-:Y:S06]  /*120b0*/  FMUL.FTZ R42, R0.reuse, R158 ;  /* 0x0000009e002a7220 */ /* 0x040fec0000410000 */
[----:B------:R1:W-:Y:S02]  /*120c0*/  MUFU.EX2 R144, R3 ;  /* 0x0000000300907308 */ /* 0x0003e40000000800 */
[--C-:B-1----:R-:W-:Y:S02]  /*120d0*/  FFMA.FTZ R3, R43, c[0x0][0x2d0], -R100.reuse ;  /* 0x0000b4002b037a23 */ /* 0x102fe40000010864 */
[----:B------:R-:W-:Y:S06]  /*120e0*/  FMUL.FTZ R43, R0, R159 ;  /* 0x0000009f002b7220 */ /* 0x000fec0000410000 */
[----:B------:R1:W4:Y:S01]  /*120f0*/  MUFU.EX2 R192, R3 ;  /* 0x0000000300c07308 */ /* 0x0003220000000800 */
[C---:B------:R-:W-:Y:S07]  /*12100*/  HMMA.16816.F32.BF16 R40, R64.reuse, R52, R40 ;  /* 0x000000344028723c */ /* 0x040fee0000041828 */
[C---:B------:R-:W-:Y:S02]  /*12110*/  FMUL.FTZ R52, R70.reuse, R168 ;  /* 0x000000a846347220 */ /* 0x040fe40000410000 */
[----:B------:R-:W-:Y:S03]  /*12120*/  FMUL.FTZ R53, R70, R169 ;  /* 0x000000a946357220 */ /* 0x000fe60000410000 */
[----:B-1----:R-:W-:Y:S02]  /*12130*/  FFMA.FTZ R3, R46, c[0x0][0x2d0], -R100 ;  /* 0x0000b4002e037a23 */ /* 0x002fe40000010864 */
[C---:B------:R-:W-:Y:S01]  /*12140*/  FMUL.FTZ R46, R0.reuse, R162 ;  /* 0x000000a2002e7220 */ /* 0x040fe20000410000 */
[----:B------:R-:W-:Y:S01]  /*12150*/  MOV R162, R151 ;  /* 0x0000009700a27202 */ /* 0x000fe20000000f00 */
[----:B------:R1:W-:Y:S01]  /*12160*/  MUFU.EX2 R152, R3 ;  /* 0x0000000300987308 */ /* 0x0003e20000000800 */
[----:B------:R-:W-:Y:S02]  /*12170*/  MOV R151, R117 ;  /* 0x0000007500977202 */ /* 0x000fe40000000f00 */
[----:B------:R-:W-:Y:S05]  /*12180*/  MOV R117, R234 ;  /* 0x000000ea00757202 */ /* 0x000fea0000000f00 */
[----:B------:R-:W-:Y:S02]  /*12190*/  FFMA.FTZ R117, R117, c[0x0][0x2d0], -R104 ;  /* 0x0000b40075757a23 */ /* 0x000fe40000010868 */
[----:B-1----:R-:W-:Y:S01]  /*121a0*/  FFMA.FTZ R3, R199, c[0x0][0x2d0], -R100 ;  /* 0x0000b400c7037a23 */ /* 0x002fe20000010864 */
[----:B------:R-:W-:Y:S02]  /*121b0*/  MOV R199, R84 ;  /* 0x0000005400c77202 */ /* 0x000fe40000000f00 */
[----:B------:R-:W1:Y:S01]  /*121c0*/  LDSM.16.MT88.4 R84, [R224+0x800] ;  /* 0x00080000e054783b */ /* 0x000e620000004200 */
[----:B------:R2:W1:Y:S01]  /*121d0*/  MUFU.EX2 R153, R3 ;  /* 0x0000000300997308 */ /* 0x0004620000000800 */
[----:B------:R-:W-:Y:S02]  /*121e0*/  MOV R166, R199 ;  /* 0x000000c700a67202 */ /* 0x000fe40000000f00 */
[----:B------:R-:W-:Y:S02]  /*121f0*/  MOV R199, R148 ;  /* 0x0000009400c77202 */ /* 0x000fe40000000f00 */
[----:B------:R-:W-:Y:S02]  /*12200*/  MOV R168, R166 ;  /* 0x000000a600a87202 */ /* 0x000fe40000000f00 */
[----:B------:R-:W-:Y:S02]  /*12210*/  MOV R166, R162 ;  /* 0x000000a200a67202 */ /* 0x000fe40000000f00 */
[----:B------:R-:W-:Y:S02]  /*12220*/  MOV R162, R199 ;  /* 0x000000c700a27202 */ /* 0x000fe40000000f00 */
[----:B------:R-:W-:Y:S01]  /*12230*/  MOV R148, R239 ;  /* 0x000000ef00947202 */ /* 0x000fe20000000f00 */
[--C-:B--2---:R-:W-:Y:S02]  /*12240*/  FFMA.FTZ R3, R47, c[0x0][0x2d0], -R96.reuse ;  /* 0x0000b4002f037a23 */ /* 0x104fe40000010860 */
[----:B------:R-:W-:Y:S02]  /*12250*/  FMUL.FTZ R47, R0, R163 ;  /* 0x000000a3002f7220 */ /* 0x000fe40000410000 */
[----:B------:R2:W-:Y:S05]  /*12260*/  MUFU.EX2 R221, R3 ;  /* 0x0000000300dd7308 */ /* 0x0005ea0000000800 */
[-C--:B------:R-:W-:Y:S08]  /*12270*/  HMMA.16816.F32.BF16 R44, R64, R54.reuse, R44 ;  /* 0x00000036402c723c */ /* 0x080ff0000004182c */
[C---:B------:R-:W-:Y:S07]  /*12280*/  HMMA.16816.F32.BF16 R48, R76.reuse, R54, R48 ;  /* 0x000000364c30723c */ /* 0x040fee0000041830 */
[C---:B------:R-:W-:Y:S02]  /*12290*/  FMUL.FTZ R54, R69.reuse, R170 ;  /* 0x000000aa45367220 */ /* 0x040fe40000410000 */
[----:B------:R-:W-:Y:S03]  /*122a0*/  FMUL.FTZ R55, R69, R171 ;  /* 0x000000ab45377220 */ /* 0x000fe60000410000 */
[--C-:B--2---:R-:W-:Y:S01]  /*122b0*/  FFMA.FTZ R3, R198, c[0x0][0x2d0], -R96.reuse ;  /* 0x0000b400c6037a23 */ /* 0x104fe20000010860 */
[----:B------:R-:W-:Y:S03]  /*122c0*/  MOV R198, R165 ;  /* 0x000000a500c67202 */ /* 0x000fe60000000f00 */
[-C--:B------:R-:W-:Y:S01]  /*122d0*/  HMMA.16816.F32.BF16 R52, R76, R80.reuse, R52 ;  /* 0x000000504c34723c */ /* 0x080fe20000041834 */
[----:B------:R2:W-:Y:S02]  /*122e0*/  MUFU.EX2 R220, R3 ;  /* 0x0000000300dc7308 */ /* 0x0005e40000000800 */
[--C-:B--2---:R-:W-:Y:S02]  /*122f0*/  FFMA.FTZ R3, R56, c[0x0][0x2d0], -R96.reuse ;  /* 0x0000b40038037a23 */ /* 0x104fe40000010860 */
[----:B------:R-:W-:Y:S06]  /*12300*/  FMUL.FTZ R56, R68, R172 ;  /* 0x000000ac44387220 */ /* 0x000fec0000410000 */
[----:B------:R2:W-:Y:S01]  /*12310*/  MUFU.EX2 R218, R3 ;  /* 0x0000000300da7308 */ /* 0x0005e20000000800 */
[C---:B------:R-:W-:Y:S07]  /*12320*/  HMMA.16816.F32.BF16 R56, R64.reuse, R80, R56 ;  /* 0x000000504038723c */ /* 0x040fee0000041838 */
[----:B------:R-:W-:Y:S02]  /*12330*/  F2FP.BF16.PACK_AB R80, R136, R139 ;  /* 0x0000008b8850723e */ /* 0x000fe400000010ff */
[----:B------:R-:W-:Y:S03]  /*12340*/  F2FP.BF16.PACK_AB R81, R195, R194 ;  /* 0x000000c2c351723e */ /* 0x000fe600000010ff */
[----:B--2---:R-:W-:Y:S02]  /*12350*/  FFMA.FTZ R3, R60, c[0x0][0x2d0], -R96 ;  /* 0x0000b4003c037a23 */ /* 0x004fe40000010860 */
[----:B------:R-:W-:Y:S02]  /*12360*/  FMUL.FTZ R60, R68, R176 ;  /* 0x000000b0443c7220 */ /* 0x000fe40000410000 */
[----:B------:R2:W-:Y:S05]  /*12370*/  MUFU.EX2 R217, R3 ;  /* 0x0000000300d97308 */ /* 0x0005ea0000000800 */
[-C--:B------:R-:W-:Y:S07]  /*12380*/  HMMA.16816.F32.BF16 R60, R64, R82.reuse, R60 ;  /* 0x00000052403c723c */ /* 0x080fee000004183c */
[C---:B------:R-:W-:Y:S02]  /*12390*/  FMUL.FTZ R64, R70.reuse, R180 ;  /* 0x000000b446407220 */ /* 0x040fe40000410000 */
[----:B------:R-:W-:Y:S03]  /*123a0*/  FMUL.FTZ R65, R70, R181 ;  /* 0x000000b546417220 */ /* 0x000fe60000410000 */
[C---:B------:R-:W-:Y:S02]  /*123b0*/  FMUL.FTZ R66, R69.reuse, R182 ;  /* 0x000000b645427220 */ /* 0x040fe40000410000 */
[----:B------:R-:W-:Y:S02]  /*123c0*/  FMUL.FTZ R67, R69, R183 ;  /* 0x000000b745437220 */ /* 0x000fe40000410000 */
[--C-:B--2---:R-:W-:Y:S05]  /*123d0*/  FFMA.FTZ R3, R202, c[0x0][0x2d0], -R104.reuse ;  /* 0x0000b400ca037a23 */ /* 0x104fea0000010868 */
[----:B------:R-:W-:Y:S01]  /*123e0*/  HMMA.16816.F32.BF16 R64, R76, R82, R64 ;  /* 0x000000524c40723c */ /* 0x000fe20000041840 */
[----:B------:R2:W-:Y:S06]  /*123f0*/  MUFU.EX2 R155, R3 ;  /* 0x00000003009b7308 */ /* 0x0005ec0000000800 */
[----:B------:R-:W-:Y:S02]  /*12400*/  F2FP.BF16.PACK_AB R76, R138, R244 ;  /* 0x000000f48a4c723e */ /* 0x000fe400000010ff */
[----:B------:R-:W-:Y:S03]  /*12410*/  F2FP.BF16.PACK_AB R78, R141, R130 ;  /* 0x000000828d4e723e */ /* 0x000fe600000010ff */
[----:B------:R-:W-:Y:S02]  /*12420*/  F2FP.BF16.PACK_AB R77, R137, R143 ;  /* 0x0000008f894d723e */ /* 0x000fe400000010ff */
[----:B------:R-:W-:Y:S02]  /*12430*/  F2FP.BF16.PACK_AB R79, R140, R129 ;  /* 0x000000818c4f723e */ /* 0x000fe400000010ff */
[----:B------:R-:W-:Y:S02]  /*12440*/  F2FP.BF16.PACK_AB R82, R147, R142 ;  /* 0x0000008e9352723e */ /* 0x000fe400000010ff */
[----:B------:R-:W-:Y:S03]  /*12450*/  F2FP.BF16.PACK_AB R83, R196, R197 ;  /* 0x000000c5c453723e */ /* 0x000fe600000010ff */
[-C--:B-1----:R-:W-:Y:S03]  /*12460*/  HMMA.16816.F32.BF16 R4, R76, R84.reuse, R4 ;  /* 0x000000544c04723c */ /* 0x082fe60000041804 */
[--C-:B--2---:R-:W-:Y:S05]  /*12470*/  FFMA.FTZ R3, R203, c[0x0][0x2d0], -R104.reuse ;  /* 0x0000b400cb037a23 */ /* 0x104fea0000010868 */
[C---:B------:R-:W-:Y:S01]  /*12480*/  HMMA.16816.F32.BF16 R8, R80.reuse, R84, R8 ;  /* 0x000000545008723c */ /* 0x040fe20000041808 */
[----:B------:R1:W-:Y:S07]  /*12490*/  MUFU.EX2 R216, R3 ;  /* 0x0000000300d87308 */ /* 0x0003ee0000000800 */
[-C--:B------:R-:W-:Y:S08]  /*124a0*/  HMMA.16816.F32.BF16 R12, R80, R86.reuse, R12 ;  /* 0x00000056500c723c */ /* 0x080ff0000004180c */
[C---:B------:R-:W-:Y:S01]  /*124b0*/  HMMA.16816.F32.BF16 R16, R76.reuse, R86, R16 ;  /* 0x000000564c10723c */ /* 0x040fe20000041810 */
[----:B------:R-:W2:Y:S07]  /*124c0*/  LDSM.16.MT88.4 R84, [R227+0x800] ;  /* 0x00080000e354783b */ /* 0x000eae0000004200 */
[-C--:B------:R-:W-:Y:S04]  /*124d0*/  HMMA.16816.F32.BF16 R20, R76, R88.reuse, R20 ;  /* 0x000000584c14723c */ /* 0x080fe80000041814 */
[--C-:B-1----:R-:W-:Y:S04]  /*124e0*/  FFMA.FTZ R3, R200, c[0x0][0x2d0], -R104.reuse ;  /* 0x0000b400c8037a23 */ /* 0x102fe80000010868 */
[C---:B------:R-:W-:Y:S01]  /*124f0*/  HMMA.16816.F32.BF16 R24, R80.reuse, R88, R24 ;  /* 0x000000585018723c */ /* 0x040fe20000041818 */
[----:B------:R1:W-:Y:S07]  /*12500*/  MUFU.EX2 R159, R3 ;  /* 0x00000003009f7308 */ /* 0x0003ee0000000800 */
[-C--:B------:R-:W-:Y:S08]  /*12510*/  HMMA.16816.F32.BF16 R28, R80, R90.reuse, R28 ;  /* 0x0000005a501c723c */ /* 0x080ff0000004181c */
[C---:B------:R-:W-:Y:S01]  /*12520*/  HMMA.16816.F32.BF16 R32, R76.reuse, R90, R32 ;  /* 0x0000005a4c20723c */ /* 0x040fe20000041820 */
[----:B------:R-:W3:Y:S07]  /*12530*/  LDSM.16.MT88.4 R88, [R224+0x1000] ;  /* 0x00100000e058783b */ /* 0x000eee0000004200 */
[-C--:B------:R-:W-:Y:S04]  /*12540*/  HMMA.16816.F32.BF16 R36, R76, R92.reuse, R36 ;  /* 0x0000005c4c24723c */ /* 0x080fe80000041824 */
[----:B-1----:R-:W-:Y:S02]  /*12550*/  FFMA.FTZ R3, R201, c[0x0][0x2d0], -R104 ;  /* 0x0000b400c9037a23 */ /* 0x002fe40000010868 */
[----:B------:R-:W-:Y:S02]  /*12560*/  MUFU.EX2 R201, R101 ;  /* 0x0000006500c97308 */ /* 0x000fe40000000800 */
[C---:B------:R-:W-:Y:S07]  /*12570*/  HMMA.16816.F32.BF16 R40, R80.reuse, R92, R40 ;  /* 0x0000005c5028723c */ /* 0x040fee0000041828 */
[----:B------:R-:W-:Y:S01]  /*12580*/  FFMA.FTZ R92, R210, c[0x0][0x2d0], -R96 ;  /* 0x0000b400d25c7a23 */ /* 0x000fe20000010860 */
[-C--:B------:R-:W-:Y:S01]  /*12590*/  HMMA.16816.F32.BF16 R44, R80, R94.reuse, R44 ;  /* 0x0000005e502c723c */ /* 0x080fe2000004182c */
[----:B------:R1:W-:Y:S07]  /*125a0*/  MUFU.EX2 R215, R3 ;  /* 0x0000000300d77308 */ /* 0x0003ee0000000800 */
[C---:B------:R-:W-:Y:S08]  /*125b0*/  HMMA.16816.F32.BF16 R48, R76.reuse, R94, R48 ;  /* 0x0000005e4c30723c */ /* 0x040ff00000041830 */
[-C--:B--2---:R-:W-:Y:S08]  /*125c0*/  HMMA.16816.F32.BF16 R52, R76, R84.reuse, R52 ;  /* 0x000000544c34723c */ /* 0x084ff00000041834 */
[C---:B------:R-:W-:Y:S04]  /*125d0*/  HMMA.16816.F32.BF16 R56, R80.reuse, R84, R56 ;  /* 0x000000545038723c */ /* 0x040fe80000041838 */
[--C-:B-1----:R-:W-:Y:S04]  /*125e0*/  FFMA.FTZ R3, R205, c[0x0][0x2d0], -R105.reuse ;  /* 0x0000b400cd037a23 */ /* 0x102fe80000010869 */
[-C--:B------:R-:W-:Y:S01]  /*125f0*/  HMMA.16816.F32.BF16 R60, R80, R86.reuse, R60 ;  /* 0x00000056503c723c */ /* 0x080fe2000004183c */
[----:B------:R1:W-:Y:S06]  /*12600*/  MUFU.EX2 R154, R3 ;  /* 0x00000003009a7308 */ /* 0x0003ec0000000800 */
[----:B------:R-:W-:Y:S01]  /*12610*/  F2FP.BF16.PACK_AB R80, R248, R249 ;  /* 0x000000f9f850723e */ /* 0x000fe200000010ff */
[----:B------:R-:W-:Y:S01]  /*12620*/  HMMA.16816.F32.BF16 R64, R76, R86, R64 ;  /* 0x000000564c40723c */ /* 0x000fe20000041840 */
[----:B------:R-:W-:Y:S03]  /*12630*/  LDSM.16.MT88.4 R84, [R225+0x1000] ;  /* 0x00100000e154783b */ /* 0x000fe60000004200 */
[----:B---3--:R-:W-:Y:S02]  /*12640*/  F2FP.BF16.PACK_AB R82, R247, R246 ;  /* 0x000000f6f752723e */ /* 0x008fe400000010ff */
[----:B----4-:R-:W-:Y:S02]  /*12650*/  F2FP.BF16.PACK_AB R81, R192, R144 ;  /* 0x00000090c051723e */ /* 0x010fe400000010ff */
[----:B------:R-:W-:Y:S04]  /*12660*/  F2FP.BF16.PACK_AB R76, R145, R146 ;  /* 0x00000092914c723e */ /* 0x000fe800000010ff */
[----:B------:R-:W-:Y:S02]  /*12670*/  F2FP.BF16.PACK_AB R78, R127, R131 ;  /* 0x000000837f4e723e */ /* 0x000fe400000010ff */
[----:B------:R-:W-:Y:S02]  /*12680*/  F2FP.BF16.PACK_AB R77, R251, R250 ;  /* 0x000000fafb4d723e */ /* 0x000fe400000010ff */
[----:B------:R-:W-:Y:S01]  /*12690*/  F2FP.BF16.PACK_AB R79, R128, R252 ;  /* 0x000000fc804f723e */ /* 0x000fe200000010ff */
[--C-:B-1----:R-:W-:Y:S01]  /*126a0*/  FFMA.FTZ R3, R208, c[0x0][0x2d0], -R105.reuse ;  /* 0x0000b400d0037a23 */ /* 0x102fe20000010869 */
[----:B------:R-:W-:Y:S03]  /*126b0*/  F2FP.BF16.PACK_AB R83, R153, R152 ;  /* 0x000000989953723e */ /* 0x000fe600000010ff */
[----:B------:R1:W2:Y:S02]  /*126c0*/  MUFU.EX2 R158, R3 ;  /* 0x00000003009e7308 */ /* 0x0002a40000000800 */
[-C--:B------:R-:W-:Y:S08]  /*126d0*/  HMMA.16816.F32.BF16 R4, R76, R88.reuse, R4 ;  /* 0x000000584c04723c */ /* 0x080ff00000041804 */
[C---:B------:R-:W-:Y:S08]  /*126e0*/  HMMA.16816.F32.BF16 R8, R80.reuse, R88, R8 ;  /* 0x000000585008723c */ /* 0x040ff00000041808 */
[-C--:B------:R-:W-:Y:S04]  /*126f0*/  HMMA.16816.F32.BF16 R12, R80, R90.reuse, R12 ;  /* 0x0000005a500c723c */ /* 0x080fe8000004180c */
[--C-:B-1----:R-:W-:Y:S04]  /*12700*/  FFMA.FTZ R3, R204, c[0x0][0x2d0], -R105.reuse ;  /* 0x0000b400cc037a23 */ /* 0x102fe80000010869 */
[C---:B------:R-:W-:Y:S01]  /*12710*/  HMMA.16816.F32.BF16 R16, R76.reuse, R90, R16 ;  /* 0x0000005a4c10723c */ /* 0x040fe20000041810 */
[----:B------:R-:W-:Y:S01]  /*12720*/  LDSM.16.MT88.4 R88, [R227+0x1000] ;  /* 0x00100000e358783b */ /* 0x000fe20000004200 */
[----:B------:R1:W-:Y:S02]  /*12730*/  MUFU.EX2 R214, R3 ;  /* 0x0000000300d67308 */ /* 0x0003e40000000800 */
[--C-:B-1----:R-:W-:Y:S08]  /*12740*/  FFMA.FTZ R3, R206, c[0x0][0x2d0], -R105.reuse ;  /* 0x0000b400ce037a23 */ /* 0x102ff00000010869 */
[----:B------:R1:W3:Y:S02]  /*12750*/  MUFU.EX2 R163, R3 ;  /* 0x0000000300a37308 */ /* 0x0002e40000000800 */
[--C-:B-1----:R-:W-:Y:S01]  /*12760*/  FFMA.FTZ R3, R161, c[0x0][0x2d0], -R100.reuse ;  /* 0x0000b400a1037a23 */ /* 0x102fe20000010864 */
[----:B------:R-:W-:Y:S02]  /*12770*/  MOV R161, R150 ;  /* 0x0000009600a17202 */ /* 0x000fe40000000f00 */
[----:B------:R-:W-:Y:S05]  /*12780*/  MOV R150, R238 ;  /* 0x000000ee00967202 */ /* 0x000fea0000000f00 */
[----:B------:R1:W-:Y:S01]  /*12790*/  MUFU.EX2 R157, R3 ;  /* 0x00000003009d7308 */ /* 0x0003e20000000800 */
[----:B------:R-:W-:Y:S01]  /*127a0*/  MOV R165, R161 ;  /* 0x000000a100a57202 */ /* 0x000fe20000000f00 */
[----:B------:R4:W5:Y:S01]  /*127b0*/  LDL.LU R238, [R1+0x88] ;  /* 0x0000880001ee7983 */ /* 0x0009620000300800 */
[----:B------:R-:W-:Y:S02]  /*127c0*/  MOV R161, R156 ;  /* 0x0000009c00a17202 */ /* 0x000fe40000000f00 */
[----:B------:R-:W-:Y:S01]  /*127d0*/  MOV R199, R150 ;  /* 0x0000009600c77202 */ /* 0x000fe20000000f00 */
[----:B------:R4:W5:Y:S01]  /*127e0*/  LDL.LU R239, [R1+0x84] ;  /* 0x0000840001ef7983 */ /* 0x0009620000300800 */
[----:B------:R-:W-:Y:S02]  /*127f0*/  MOV R150, R135 ;  /* 0x0000008700967202 */ /* 0x000fe40000000f00 */
[----:B------:R-:W-:Y:S01]  /*12800*/  MOV R135, R230 ;  /* 0x000000e600877202 */ /* 0x000fe20000000f00 */
[----:B------:R4:W5:Y:S04]  /*12810*/  LDL.LU R240, [R1+0x80] ;  /* 0x0000800001f07983 */ /* 0x0009680000300800 */
[----:B------:R4:W5:Y:S04]  /*12820*/  LDL.LU R233, [R1+0x7c] ;  /* 0x00007c0001e97983 */ /* 0x0009680000300800 */
[----:B------:R4:W5:Y:S01]  /*12830*/  LDL.LU R234, [R1+0x78] ;  /* 0x0000780001ea7983 */ /* 0x0009620000300800 */
[--C-:B-1----:R-:W-:Y:S01]  /*12840*/  FFMA.FTZ R3, R167, c[0x0][0x2d0], -R100.reuse ;  /* 0x0000b400a7037a23 */ /* 0x102fe20000010864 */
[----:B------:R-:W-:Y:S02]  /*12850*/  MOV R167, R164 ;  /* 0x000000a400a77202 */ /* 0x000fe40000000f00 */
[----:B------:R-:W-:Y:S01]  /*12860*/  MOV R164, R160 ;  /* 0x000000a000a47202 */ /* 0x000fe20000000f00 */
[----:B------:R1:W1:Y:S01]  /*12870*/  MUFU.EX2 R156, R3 ;  /* 0x00000003009c7308 */ /* 0x0002620000000800 */
[----:B------:R-:W-:Y:S02]  /*12880*/  MOV R160, R151 ;  /* 0x0000009700a07202 */ /* 0x000fe40000000f00 */
[----:B------:R-:W-:Y:S02]  /*12890*/  MOV R151, R148 ;  /* 0x0000009400977202 */ /* 0x000fe40000000f00 */
[----:B------:R-:W-:Y:S02]  /*128a0*/  MOV R148, R121 ;  /* 0x0000007900947202 */ /* 0x000fe40000000f00 */
[----:B------:R-:W-:Y:S02]  /*128b0*/  MOV R121, R193 ;  /* 0x000000c100797202 */ /* 0x000fe40000000f00 */
[----:B------:R-:W-:Y:S02]  /*128c0*/  MOV R193, R119 ;  /* 0x0000007700c17202 */ /* 0x000fe40000000f00 */
[----:B------:R4:W5:Y:S04]  /*128d0*/  LDL.LU R119, [R1+0x74] ;  /* 0x0000740001777983 */ /* 0x0009680000300800 */
[----:B------:R4:W5:Y:S01]  /*128e0*/  LDL.LU R230, [R1+0x70] ;  /* 0x0000700001e67983 */ /* 0x0009620000300800 */
[--C-:B-1----:R-:W-:Y:S01]  /*128f0*/  FFMA.FTZ R3, R168, c[0x0][0x2d0], -R100.reuse ;  /* 0x0000b400a8037a23 */ /* 0x102fe20000010864 */
[----:B------:R-:W-:Y:S02]  /*12900*/  MOV R168, R198 ;  /* 0x000000c600a87202 */ /* 0x000fe40000000f00 */
[----:B------:R-:W-:Y:S02]  /*12910*/  MOV R198, R167 ;  /* 0x000000a700c67202 */ /* 0x000fe40000000f00 */
[----:B------:R-:W-:Y:S02]  /*12920*/  MOV R167, R166 ;  /* 0x000000a600a77202 */ /* 0x000fe40000000f00 */
[----:B------:R-:W-:Y:S02]  /*12930*/  MOV R166, R165 ;  /* 0x000000a500a67202 */ /* 0x000fe40000000f00 */
[----:B------:R-:W-:Y:S02]  /*12940*/  MOV R165, R164 ;  /* 0x000000a400a57202 */ /* 0x000fe40000000f00 */
[----:B------:R-:W-:Y:S02]  /*12950*/  MOV R164, R162 ;  /* 0x000000a200a47202 */ /* 0x000fe40000000f00 */
[----:B------:R-:W-:Y:S02]  /*12960*/  MOV R162, R161 ;  /* 0x000000a100a27202 */ /* 0x000fe40000000f00 */
[----:B------:R1:W-:Y:S01]  /*12970*/  MUFU.EX2 R161, R3 ;  /* 0x0000000300a17308 */ /* 0x0003e20000000800 */
[----:B------:R-:W-:Y:S02]  /*12980*/  MOV R169, R198 ;  /* 0x000000c600a97202 */ /* 0x000fe40000000f00 */
[----:B------:R-:W-:Y:S02]  /*12990*/  MOV R198, R166 ;  /* 0x000000a600c67202 */ /* 0x000fe40000000f00 */
[----:B------:R-:W-:Y:S02]  /*129a0*/  MOV R166, R164 ;  /* 0x000000a400a67202 */ /* 0x000fe40000000f00 */
[----:B------:R-:W-:Y:S03]  /*129b0*/  MOV R164, R162 ;  /* 0x000000a200a47202 */ /* 0x000fe60000000f00 */
[----:B------:R2:W-:Y:S01]  /*129c0*/  MUFU.EX2 R162, R92 ;  /* 0x0000005c00a27308 */ /* 0x0005e20000000800 */
[----:B-1----:R-:W-:Y:S01]  /*129d0*/  FFMA.FTZ R3, R168, c[0x0][0x2d0], -R100 ;  /* 0x0000b400a8037a23 */ /* 0x002fe20000010864 */
[----:B------:R-:W-:Y:S02]  /*129e0*/  MOV R168, R167 ;  /* 0x000000a700a87202 */ /* 0x000fe40000000f00 */
[----:B------:R-:W-:Y:S02]  /*129f0*/  MOV R167, R165 ;  /* 0x000000a500a77202 */ /* 0x000fe40000000f00 */
[----:B------:R-:W-:Y:S04]  /*12a00*/  MOV R165, R160 ;  /* 0x000000a000a57202 */ /* 0x000fe80000000f00 */
[----:B------:R1:W1:Y:S01]  /*12a10*/  MUFU.EX2 R160, R3 ;  /* 0x0000000300a07308 */ /* 0x0002620000000800 */
[----:B--2---:R-:W2:Y:S01]  /*12a20*/  LDSM.16.MT88.4 R92, [R228+0x1000] ;  /* 0x00100000e45c783b */ /* 0x004ea20000004200 */
[----:B-1----:R-:W-:Y:S01]  /*12a30*/  FFMA.FTZ R3, R169, c[0x0][0x2d0], -R96 ;  /* 0x0000b400a9037a23 */ /* 0x002fe20000010860 */
        /* <DEDUP_REMOVED lines=8> */
[----:B------:R-:W-:Y:S01]  /*12ac0*/  MOV R134, R133 ;  /* 0x0000008500867202 */ /* 0x000fe20000000f00 */
[-C--:B--2---:R-:W-:Y:S03]  /*12ad0*/  HMMA.16816.F32.BF16 R20, R76, R92.reuse, R20 ;  /* 0x0000005c4c14723c */ /* 0x084fe60000041814 */
[----:B------:R-:W-:Y:S02]  /*12ae0*/  MOV R133, R132 ;  /* 0x0000008400857202 */ /* 0x000fe40000000f00 */
[----:B------:R-:W-:Y:S02]  /*12af0*/  MOV R132, R126 ;  /* 0x0000007e00847202 */ /* 0x000fe40000000f00 */
[----:B------:R-:W-:Y:S01]  /*12b00*/  MOV R126, R212 ;  /* 0x000000d4007e7202 */ /* 0x000fe20000000f00 */
[C---:B------:R-:W-:Y:S01]  /*12b10*/  HMMA.16816.F32.BF16 R24, R80.reuse, R92, R24 ;  /* 0x0000005c5018723c */ /* 0x040fe20000041818 */
[----:B------:R1:W-:Y:S06]  /*12b20*/  MUFU.EX2 R212, R3 ;  /* 0x0000000300d47308 */ /* 0x0003ec0000000800 */
[--C-:B------:R-:W-:Y:S01]  /*12b30*/  FFMA.FTZ R92, R151, c[0x0][0x2d0], -R105.reuse ;  /* 0x0000b400975c7a23 */ /* 0x100fe20000010869 */
[-C--:B------:R-:W-:Y:S08]  /*12b40*/  HMMA.16816.F32.BF16 R28, R80, R94.reuse, R28 ;  /* 0x0000005e501c723c */ /* 0x080ff0000004181c */
[C---:B------:R-:W-:Y:S08]  /*12b50*/  HMMA.16816.F32.BF16 R32, R76.reuse, R94, R32 ;  /* 0x0000005e4c20723c */ /* 0x040ff00000041820 */
[-C--:B------:R-:W-:Y:S04]  /*12b60*/  HMMA.16816.F32.BF16 R36, R76, R84.reuse, R36 ;  /* 0x000000544c24723c */ /* 0x080fe80000041824 */
[--C-:B-1----:R-:W-:Y:S02]  /*12b70*/  FFMA.FTZ R3, R169, c[0x0][0x2d0], -R104.reuse ;  /* 0x0000b400a9037a23 */ /* 0x102fe40000010868 */
[----:B------:R1:W-:Y:S02]  /*12b80*/  MUFU.EX2 R169, R92 ;  /* 0x0000005c00a97308 */ /* 0x0003e40000000800 */
[C---:B------:R-:W-:Y:S08]  /*12b90*/  HMMA.16816.F32.BF16 R40, R80.reuse, R84, R40 ;  /* 0x000000545028723c */ /* 0x040ff00000041828 */
[-C--:B------:R-:W-:Y:S01]  /*12ba0*/  HMMA.16816.F32.BF16 R44, R80, R86.reuse, R44 ;  /* 0x00000056502c723c */ /* 0x080fe2000004182c */
[----:B------:R2:W-:Y:S07]  /*12bb0*/  MUFU.EX2 R210, R3 ;  /* 0x0000000300d27308 */ /* 0x0005ee0000000800 */
[C---:B------:R-:W-:Y:S01]  /*12bc0*/  HMMA.16816.F32.BF16 R48, R76.reuse, R86, R48 ;  /* 0x000000564c30723c */ /* 0x040fe20000041830 */
[----:B------:R-:W4:Y:S07]  /*12bd0*/  LDSM.16.MT88.4 R84, [R224+0x1800] ;  /* 0x00180000e054783b */ /* 0x000f2e0000004200 */
[-C--:B------:R-:W-:Y:S01]  /*12be0*/  HMMA.16816.F32.BF16 R52, R76, R88.reuse, R52 ;  /* 0x000000584c34723c */ /* 0x080fe20000041834 */
[----:B-1----:R-:W1:Y:S07]  /*12bf0*/  LDSM.16.MT88.4 R92, [R228+0x1800] ;  /* 0x00180000e45c783b */ /* 0x002e6e0000004200 */
[C---:B------:R-:W-:Y:S04]  /*12c00*/  HMMA.16816.F32.BF16 R56, R80.reuse, R88, R56 ;  /* 0x000000585038723c */ /* 0x040fe80000041838 */
[----:B--2---:R-:W-:Y:S03]  /*12c10*/  FFMA.FTZ R3, R168, c[0x0][0x2d0], -R104 ;  /* 0x0000b400a8037a23 */ /* 0x004fe60000010868 */
[--C-:B------:R-:W-:Y:S01]  /*12c20*/  FFMA.FTZ R88, R132, c[0x0][0x2d0], -R96.reuse ;  /* 0x0000b40084587a23 */ /* 0x100fe20000010860 */
[-C--:B------:R-:W-:Y:S01]  /*12c30*/  HMMA.16816.F32.BF16 R60, R80, R90.reuse, R60 ;  /* 0x0000005a503c723c */ /* 0x080fe2000004183c */
[----:B------:R2:W-:Y:S03]  /*12c40*/  MUFU.EX2 R208, R3 ;  /* 0x0000000300d07308 */ /* 0x0005e60000000800 */
[----:B------:R-:W-:Y:S02]  /*12c50*/  MOV R132, R193 ;  /* 0x000000c100847202 */ /* 0x000fe40000000f00 */
[----:B------:R-:W-:Y:S01]  /*12c60*/  MOV R193, R110 ;  /* 0x0000006e00c17202 */ /* 0x000fe20000000f00 */
[--C-:B------:R-:W-:Y:S01]  /*12c70*/  FFMA.FTZ R110, R99, c[0x0][0x2d0], -R96.reuse ;  /* 0x0000b400636e7a23 */ /* 0x100fe20000010860 */
[----:B------:R-:W-:Y:S03]  /*12c80*/  HMMA.16816.F32.BF16 R64, R76, R90, R64 ;  /* 0x0000005a4c40723c */ /* 0x000fe60000041840 */
[----:B------:R1:W-:Y:S01]  /*12c90*/  MUFU.EX2 R200, R88 ;  /* 0x0000005800c87308 */ /* 0x0003e20000000800 */
[----:B------:R-:W-:Y:S02]  /*12ca0*/  F2FP.BF16.PACK_AB R80, R158, R154 ;  /* 0x0000009a9e50723e */ /* 0x000fe400000010ff */
[----:B---3--:R-:W-:Y:S02]  /*12cb0*/  F2FP.BF16.PACK_AB R82, R163, R214 ;  /* 0x000000d6a352723e */ /* 0x008fe400000010ff */
[----:B------:R-:W-:Y:S04]  /*12cc0*/  F2FP.BF16.PACK_AB R76, R220, R221 ;  /* 0x000000dddc4c723e */ /* 0x000fe800000010ff */
[----:B------:R-:W-:Y:S02]  /*12cd0*/  F2FP.BF16.PACK_AB R78, R217, R218 ;  /* 0x000000dad94e723e */ /* 0x000fe400000010ff */
[----:B------:R-:W-:Y:S02]  /*12ce0*/  F2FP.BF16.PACK_AB R77, R216, R155 ;  /* 0x0000009bd84d723e */ /* 0x000fe400000010ff */
[----:B------:R-:W-:Y:S01]  /*12cf0*/  F2FP.BF16.PACK_AB R79, R215, R159 ;  /* 0x0000009fd74f723e */ /* 0x000fe200000010ff */
[--C-:B--2---:R-:W-:Y:S01]  /*12d00*/  FFMA.FTZ R3, R198, c[0x0][0x2d0], -R96.reuse ;  /* 0x0000b400c6037a23 */ /* 0x104fe20000010860 */
[----:B------:R-:W-:Y:S01]  /*12d10*/  MOV R151, R132 ;  /* 0x0000008400977202 */ /* 0x000fe20000000f00 */
[----:B------:R-:W-:Y:S01]  /*12d20*/  MUFU.EX2 R198, R103 ;  /* 0x0000006700c67308 */ /* 0x000fe20000000800 */
[----:B------:R-:W-:Y:S02]  /*12d30*/  F2FP.BF16.PACK_AB R81, R156, R157 ;  /* 0x0000009d9c51723e */ /* 0x000fe400000010ff */
[----:B------:R-:W-:Y:S01]  /*12d40*/  F2FP.BF16.PACK_AB R83, R160, R161 ;  /* 0x000000a1a053723e */ /* 0x000fe200000010ff */
[-C--:B----4-:R-:W-:Y:S01]  /*12d50*/  HMMA.16816.F32.BF16 R4, R76, R84.reuse, R4 ;  /* 0x000000544c04723c */ /* 0x090fe20000041804 */
[----:B-1----:R-:W-:Y:S05]  /*12d60*/  LDSM.16.MT88.4 R88, [R227+0x1800] ;  /* 0x00180000e358783b */ /* 0x002fea0000004200 */
[----:B------:R1:W-:Y:S02]  /*12d70*/  MUFU.EX2 R206, R3 ;  /* 0x0000000300ce7308 */ /* 0x0003e40000000800 */
[C---:B------:R-:W-:Y:S08]  /*12d80*/  HMMA.16816.F32.BF16 R8, R80.reuse, R84, R8 ;  /* 0x000000545008723c */ /* 0x040ff00000041808 */
[-C--:B------:R-:W-:Y:S08]  /*12d90*/  HMMA.16816.F32.BF16 R12, R80, R86.reuse, R12 ;  /* 0x00000056500c723c */ /* 0x080ff0000004180c */
[C---:B------:R-:W-:Y:S01]  /*12da0*/  HMMA.16816.F32.BF16 R16, R76.reuse, R86, R16 ;  /* 0x000000564c10723c */ /* 0x040fe20000041810 */
[----:B------:R-:W-:Y:S03]  /*12db0*/  LDSM.16.MT88.4 R84, [R224+0x2000] ;  /* 0x00200000e054783b */ /* 0x000fe60000004200 */
[----:B-1----:R-:W-:Y:S04]  /*12dc0*/  FFMA.FTZ R3, R167, c[0x0][0x2d0], -R96 ;  /* 0x0000b400a7037a23 */ /* 0x002fe80000010860 */
[-C--:B------:R-:W-:Y:S01]  /*12dd0*/  HMMA.16816.F32.BF16 R20, R76, R92.reuse, R20 ;  /* 0x0000005c4c14723c */ /* 0x080fe20000041814 */
[----:B------:R1:W-:Y:S07]  /*12de0*/  MUFU.EX2 R205, R3 ;  /* 0x0000000300cd7308 */ /* 0x0003ee0000000800 */
[C---:B------:R-:W-:Y:S08]  /*12df0*/  HMMA.16816.F32.BF16 R24, R80.reuse, R92, R24 ;  /* 0x0000005c5018723c */ /* 0x040ff00000041818 */
[-C--:B------:R-:W-:Y:S08]  /*12e00*/  HMMA.16816.F32.BF16 R28, R80, R94.reuse, R28 ;  /* 0x0000005e501c723c */ /* 0x080ff0000004181c */
[C---:B------:R-:W-:Y:S01]  /*12e10*/  HMMA.16816.F32.BF16 R32, R76.reuse, R94, R32 ;  /* 0x0000005e4c20723c */ /* 0x040fe20000041820 */
[----:B------:R-:W-:Y:S03]  /*12e20*/  LDSM.16.MT88.4 R92, [R228+0x2000] ;  /* 0x00200000e45c783b */ /* 0x000fe60000004200 */
[--C-:B-1----:R-:W-:Y:S04]  /*12e30*/  FFMA.FTZ R3, R166, c[0x0][0x2d0], -R104.reuse ;  /* 0x0000b400a6037a23 */ /* 0x102fe80000010868 */
[----:B------:R1:W-:Y:S04]  /*12e40*/  MUFU.EX2 R204, R3 ;  /* 0x0000000300cc7308 */ /* 0x0003e80000000800 */
[----:B-1----:R-:W-:Y:S01]  /*12e50*/  FFMA.FTZ R3, R165, c[0x0][0x2d0], -R104 ;  /* 0x0000b400a5037a23 */ /* 0x002fe20000010868 */
[----:B------:R-:W-:Y:S05]  /*12e60*/  MOV R165, R193 ;  /* 0x000000c100a57202 */ /* 0x000fea0000000f00 */
[----:B------:R1:W-:Y:S02]  /*12e70*/  MUFU.EX2 R203, R3 ;  /* 0x0000000300cb7308 */ /* 0x0003e40000000800 */
[--C-:B-1----:R-:W-:Y:S08]  /*12e80*/  FFMA.FTZ R3, R164, c[0x0][0x2d0], -R105.reuse ;  /* 0x0000b400a4037a23 */ /* 0x102ff00000010869 */
[----:B------:R1:W-:Y:S02]  /*12e90*/  MUFU.EX2 R171, R3 ;  /* 0x0000000300ab7308 */ /* 0x0003e40000000800 */
[--C-:B-1----:R-:W-:Y:S08]  /*12ea0*/  FFMA.FTZ R3, R199, c[0x0][0x2d0], -R105.reuse ;  /* 0x0000b400c7037a23 */ /* 0x102ff00000010869 */
[----:B------:R-:W-:Y:S10]  /*12eb0*/  MUFU.EX2 R199, R102 ;  /* 0x0000006600c77308 */ /* 0x000ff40000000800 */
[----:B------:R1:W2:Y:S02]  /*12ec0*/  MUFU.EX2 R170, R3 ;  /* 0x0000000300aa7308 */ /* 0x0002a40000000800 */
[--C-:B-1----:R-:W-:Y:S01]  /*12ed0*/  FFMA.FTZ R3, R111, c[0x0][0x2d0], -R100.reuse ;  /* 0x0000b4006f037a23 */ /* 0x102fe20000010864 */
[----:B------:R-:W-:Y:S07]  /*12ee0*/  MOV R111, R115 ;  /* 0x00000073006f7202 */ /* 0x000fee0000000f00 */
[----:B------:R1:W-:Y:S02]  /*12ef0*/  MUFU.EX2 R115, R3 ;  /* 0x0000000300737308 */ /* 0x0003e40000000800 */
[--C-:B-1----:R-:W-:Y:S01]  /*12f00*/  FFMA.FTZ R3, R149, c[0x0][0x2d0], -R100.reuse ;  /* 0x0000b40095037a23 */ /* 0x102fe20000010864 */
[----:B------:R-:W-:Y:S07]  /*12f10*/  MOV R149, R114 ;  /* 0x0000007200957202 */ /* 0x000fee0000000f00 */
[----:B------:R1:W3:Y:S02]  /*12f20*/  MUFU.EX2 R114, R3 ;  /* 0x0000000300727308 */ /* 0x0002e40000000800 */
[--C-:B-1----:R-:W-:Y:S08]  /*12f30*/  FFMA.FTZ R3, R150, c[0x0][0x2d0], -R105.reuse ;  /* 0x0000b40096037a23 */ /* 0x102ff00000010869 */
[----:B------:R1:W2:Y:S02]  /*12f40*/  MUFU.EX2 R168, R3 ;  /* 0x0000000300a87308 */ /* 0x0002a40000000800 */
[--C-:B-1----:R-:W-:Y:S08]  /*12f50*/  FFMA.FTZ R3, R111, c[0x0][0x2d0], -R100.reuse ;  /* 0x0000b4006f037a23 */ /* 0x102ff00000010864 */
[----:B------:R1:W-:Y:S02]  /*12f60*/  MUFU.EX2 R111, R3 ;  /* 0x00000003006f7308 */ /* 0x0003e40000000800 */
[----:B-1----:R-:W-:Y:S08]  /*12f70*/  FFMA.FTZ R3, R112, c[0x0][0x2d0], -R100 ;  /* 0x0000b40070037a23 */ /* 0x002ff00000010864 */
[----:B------:R1:W1:Y:S02]  /*12f80*/  MUFU.EX2 R112, R3 ;  /* 0x0000000300707308 */ /* 0x0002640000000800 */
[--C-:B-1----:R-:W-:Y:S01]  /*12f90*/  FFMA.FTZ R3, R149, c[0x0][0x2d0], -R96.reuse ;  /* 0x0000b40095037a23 */ /* 0x102fe20000010860 */
[----:B------:R-:W-:Y:S02]  /*12fa0*/  MOV R149, R134 ;  /* 0x0000008600957202 */ /* 0x000fe40000000f00 */
[----:B------:R-:W-:Y:S05]  /*12fb0*/  MOV R134, R122 ;  /* 0x0000007a00867202 */ /* 0x000fea0000000f00 */
[----:B------:R1:W-:Y:S01]  /*12fc0*/  MUFU.EX2 R202, R3 ;  /* 0x0000000300ca7308 */ /* 0x0003e20000000800 */
[----:B------:R-:W-:Y:S02]  /*12fd0*/  FFMA.FTZ R122, R113, c[0x0][0x2d0], -R96 ;  /* 0x0000b400717a7a23 */ /* 0x000fe40000010860 */
[--C-:B------:R-:W-:Y:S02]  /*12fe0*/  FFMA.FTZ R113, R121, c[0x0][0x2d0], -R104.reuse ;  /* 0x0000b40079717a23 */ /* 0x100fe40000010868 */
[----:B------:R-:W-:Y:S05]  /*12ff0*/  FFMA.FTZ R121, R191, c[0x0][0x2d0], -R104 ;  /* 0x0000b400bf797a23 */ /* 0x000fea0000010868 */
[----:B------:R2:W-:Y:S01]  /*13000*/  MUFU.EX2 R191, R106 ;  /* 0x0000006a00bf7308 */ /* 0x0005e20000000800 */
[--C-:B-1----:R-:W-:Y:S01]  /*13010*/  FFMA.FTZ R3, R148, c[0x0][0x2d0], -R96.reuse ;  /* 0x0000b40094037a23 */ /* 0x102fe20000010860 */
[----:B------:R-:W-:Y:S02]  /*13020*/  MOV R148, R133 ;  /* 0x0000008500947202 */ /* 0x000fe40000000f00 */
[----:B------:R-:W-:Y:S06]  /*13030*/  MOV R133, R120 ;  /* 0x0000007800857202 */ /* 0x000fec0000000f00 */
[----:B------:R1:W-:Y:S01]  /*13040*/  MUFU.EX2 R175, R3 ;  /* 0x0000000300af7308 */ /* 0x0003e20000000800 */
[----:B------:R-:W-:Y:S01]  /*13050*/  FFMA.FTZ R120, R97, c[0x0][0x2d0], -R96 ;  /* 0x0000b40061787a23 */ /* 0x000fe20000010860 */
[----:B------:R-:W-:Y:S01]  /*13060*/  MOV R150, R133 ;  /* 0x0000008500967202 */ /* 0x000fe20000000f00 */
[--C-:B--2---:R-:W-:Y:S04]  /*13070*/  FFMA.FTZ R106, R75, c[0x0][0x2d0], -R100.reuse ;  /* 0x0000b4004b6a7a23 */ /* 0x104fe80000010864 */
[----:B------:R-:W-:Y:S06]  /*13080*/  FFMA.FTZ R101, R150, c[0x0][0x2d0], -R100 ;  /* 0x0000b40096657a23 */ /* 0x000fec0000010864 */
[----:B------:R-:W-:Y:S01]  /*13090*/  MUFU.EX2 R101, R101 ;  /* 0x0000006500657308 */ /* 0x000fe20000000800 */
[----:B-1----:R-:W-:Y:S01]  /*130a0*/  FFMA.FTZ R3, R135, c[0x0][0x2d0], -R104 ;  /* 0x0000b40087037a23 */ /* 0x002fe20000010868 */
[----:B------:R-:W-:Y:S02]  /*130b0*/  MOV R135, R126 ;  /* 0x0000007e00877202 */ /* 0x000fe40000000f00 */
[----:B------:R-:W-:Y:S06]  /*130c0*/  MOV R126, R116 ;  /* 0x00000074007e7202 */ /* 0x000fec0000000f00 */
[----:B------:R1:W-:Y:S01]  /*130d0*/  MUFU.EX2 R174, R3 ;  /* 0x0000000300ae7308 */ /* 0x0003e20000000800 */
[----:B------:R-:W-:Y:S02]  /*130e0*/  FFMA.FTZ R116, R98, c[0x0][0x2d0], -R96 ;  /* 0x0000b40062747a23 */ /* 0x000fe40000010860 */
[----:B------:R-:W2:Y:S01]  /*130f0*/  LDSM.16.MT88.4 R96, [R225+0x1800] ;  /* 0x00180000e160783b */ /* 0x000ea20000004200 */
[----:B------:R-:W-:Y:S01]  /*13100*/  MOV R164, R126 ;  /* 0x0000007e00a47202 */ /* 0x000fe20000000f00 */
[--C-:B------:R-:W-:Y:S02]  /*13110*/  FFMA.FTZ R126, R108, c[0x0][0x2d0], -R105.reuse ;  /* 0x0000b4006c7e7a23 */ /* 0x100fe40000010869 */
[--C-:B-1----:R-:W-:Y:S02]  /*13120*/  FFMA.FTZ R3, R123, c[0x0][0x2d0], -R104.reuse ;  /* 0x0000b4007b037a23 */ /* 0x102fe40000010868 */
[----:B------:R-:W-:Y:S02]  /*13130*/  FFMA.FTZ R123, R190, c[0x0][0x2d0], -R104 ;  /* 0x0000b400be7b7a23 */ /* 0x000fe40000010868 */
[----:B------:R1:W-:Y:S01]  /*13140*/  MUFU.EX2 R173, R3 ;  /* 0x0000000300ad7308 */ /* 0x0003e20000000800 */
[--C-:B------:R-:W-:Y:S01]  /*13150*/  FFMA.FTZ R104, R148, c[0x0][0x2d0], -R105.reuse ;  /* 0x0000b40094687a23 */ /* 0x100fe20000010869 */
[----:B------:R-:W-:Y:S02]  /*13160*/  MOV R148, R135 ;  /* 0x0000008700947202 */ /* 0x000fe40000000f00 */
[----:B------:R-:W4:Y:S03]  /*13170*/  LDL.LU R135, [R1+0x10] ;  /* 0x0000100001877983 */ /* 0x000f260000300800 */
[--C-:B------:R-:W-:Y:S03]  /*13180*/  FFMA.FTZ R103, R148, c[0x0][0x2d0], -R100.reuse ;  /* 0x0000b40094677a23 */ /* 0x100fe60000010864 */
[----:B------:R-:W-:Y:S01]  /*13190*/  MUFU.EX2 R193, R104 ;  /* 0x0000006800c17308 */ /* 0x000fe20000000800 */
[-C--:B--2---:R-:W-:Y:S09]  /*131a0*/  HMMA.16816.F32.BF16 R36, R76, R96.reuse, R36 ;  /* 0x000000604c24723c */ /* 0x084ff20000041824 */
[----:B------:R-:W-:Y:S01]  /*131b0*/  MUFU.EX2 R190, R107 ;  /* 0x0000006b00be7308 */ /* 0x000fe20000000800 */
[C---:B------:R-:W-:Y:S04]  /*131c0*/  HMMA.16816.F32.BF16 R40, R80.reuse, R96, R40 ;  /* 0x000000605028723c */ /* 0x040fe80000041828 */
[--C-:B-1----:R-:W-:Y:S01]  /*131d0*/  FFMA.FTZ R3, R149, c[0x0][0x2d0], -R105.reuse ;  /* 0x0000b40095037a23 */ /* 0x102fe20000010869 */
[----:B------:R-:W-:Y:S01]  /*131e0*/  MOV R149, R134 ;  /* 0x0000008600957202 */ /* 0x000fe20000000f00 */
[----:B------:R-:W-:Y:S01]  /*131f0*/  FFMA.FTZ R105, R109, c[0x0][0x2d0], -R105 ;  /* 0x0000b4006d697a23 */ /* 0x000fe20000010869 */
[----:B------:R-:W2:Y:S01]  /*13200*/  LDL.LU R134, [R1+0x14] ;  /* 0x0000140001867983 */ /* 0x000ea20000300800 */
[-C--:B------:R-:W-:Y:S01]  /*13210*/  HMMA.16816.F32.BF16 R44, R80, R98.reuse, R44 ;  /* 0x00000062502c723c */ /* 0x080fe2000004182c */
[----:B------:R1:W1:Y:S02]  /*13220*/  MUFU.EX2 R172, R3 ;  /* 0x0000000300ac7308 */ /* 0x0002640000000800 */
[----:B------:R-:W2:Y:S01]  /*13230*/  LDL.LU R133, [R1+0x18] ;  /* 0x0000180001857983 */ /* 0x000ea20000300800 */
[--C-:B------:R-:W-:Y:S03]  /*13240*/  FFMA.FTZ R102, R149, c[0x0][0x2d0], -R100.reuse ;  /* 0x0000b40095667a23 */ /* 0x100fe60000010864 */
[----:B------:R-:W2:Y:S01]  /*13250*/  LDL.LU R132, [R1+0x1c] ;  /* 0x00001c0001847983 */ /* 0x000ea20000300800 */
[C---:B------:R-:W-:Y:S03]  /*13260*/  HMMA.16816.F32.BF16 R48, R76.reuse, R98, R48 ;  /* 0x000000624c30723c */ /* 0x040fe60000041830 */
[----:B------:R-:W3:Y:S01]  /*13270*/  LDSM.16.MT88.4 R96, [R225+0x2000] ;  /* 0x00200000e160783b */ /* 0x000ee20000004200 */
[----:B------:R-:W-:Y:S04]  /*13280*/  MUFU.EX2 R105, R105 ;  /* 0x0000006900697308 */ /* 0x000fe80000000800 */
[-C--:B------:R-:W-:Y:S06]  /*13290*/  HMMA.16816.F32.BF16 R52, R76, R88.reuse, R52 ;  /* 0x000000584c34723c */ /* 0x080fec0000041834 */
[----:B------:R-:W-:Y:S02]  /*132a0*/  MUFU.EX2 R107, R125 ;  /* 0x0000007d006b7308 */ /* 0x000fe40000000800 */
[C---:B------:R-:W-:Y:S04]  /*132b0*/  HMMA.16816.F32.BF16 R56, R80.reuse, R88, R56 ;  /* 0x000000585038723c */ /* 0x040fe80000041838 */
[--C-:B-1----:R-:W-:Y:S04]  /*132c0*/  FFMA.FTZ R3, R165, c[0x0][0x2d0], -R100.reuse ;  /* 0x0000b400a5037a23 */ /* 0x102fe80000010864 */
[-C--:B------:R-:W-:Y:S01]  /*132d0*/  HMMA.16816.F32.BF16 R60, R80, R90.reuse, R60 ;  /* 0x0000005a503c723c */ /* 0x080fe2000004183c */
[----:B------:R1:W-:Y:S06]  /*132e0*/  MUFU.EX2 R108, R3 ;  /* 0x00000003006c7308 */ /* 0x0003ec0000000800 */
[----:B------:R-:W-:Y:S01]  /*132f0*/  F2FP.BF16.PACK_AB R80, R170, R171 ;  /* 0x000000abaa50723e */ /* 0x000fe200000010ff */
[----:B------:R-:W-:Y:S01]  /*13300*/  HMMA.16816.F32.BF16 R64, R76, R90, R64 ;  /* 0x0000005a4c40723c */ /* 0x000fe20000041840 */
[----:B------:R-:W1:Y:S03]  /*13310*/  LDSM.16.MT88.4 R88, [R227+0x2000] ;  /* 0x00200000e358783b */ /* 0x000e660000004200 */
[----:B---3--:R-:W-:Y:S02]  /*13320*/  F2FP.BF16.PACK_AB R81, R114, R115 ;  /* 0x000000737251723e */ /* 0x008fe400000010ff */
[----:B------:R-:W-:Y:S02]  /*13330*/  F2FP.BF16.PACK_AB R82, R168, R169 ;  /* 0x000000a9a852723e */ /* 0x000fe400000010ff */
[----:B------:R-:W-:Y:S04]  /*13340*/  F2FP.BF16.PACK_AB R76, R212, R162 ;  /* 0x000000a2d44c723e */ /* 0x000fe800000010ff */
[----:B------:R-:W-:Y:S02]  /*13350*/  F2FP.BF16.PACK_AB R77, R208, R210 ;  /* 0x000000d2d04d723e */ /* 0x000fe400000010ff */
[----:B------:R-:W-:Y:S02]  /*13360*/  F2FP.BF16.PACK_AB R78, R205, R206 ;  /* 0x000000cecd4e723e */ /* 0x000fe400000010ff */
[----:B------:R-:W-:Y:S01]  /*13370*/  F2FP.BF16.PACK_AB R79, R203, R204 ;  /* 0x000000cccb4f723e */ /* 0x000fe200000010ff */
[--C-:B-1----:R-:W-:Y:S01]  /*13380*/  FFMA.FTZ R3, R164, c[0x0][0x2d0], -R100.reuse ;  /* 0x0000b400a4037a23 */ /* 0x102fe20000010864 */
[----:B------:R-:W-:Y:S01]  /*13390*/  F2FP.BF16.PACK_AB R83, R112, R111 ;  /* 0x0000006f7053723e */ /* 0x000fe200000010ff */
[----:B------:R-:W-:Y:S02]  /*133a0*/  LDSM.16.MT88.4 R164, [R225+0x3000] ;  /* 0x00300000e1a4783b */ /* 0x000fe40000004200 */
[----:B------:R1:W3:Y:S02]  /*133b0*/  MUFU.EX2 R109, R3 ;  /* 0x00000003006d7308 */ /* 0x0002e40000000800 */
[-C--:B------:R-:W-:Y:S08]  /*133c0*/  HMMA.16816.F32.BF16 R4, R76, R84.reuse, R4 ;  /* 0x000000544c04723c */ /* 0x080ff00000041804 */
[C---:B------:R-:W-:Y:S08]  /*133d0*/  HMMA.16816.F32.BF16 R8, R80.reuse, R84, R8 ;  /* 0x000000545008723c */ /* 0x040ff00000041808 */
[-C--:B------:R-:W-:Y:S04]  /*133e0*/  HMMA.16816.F32.BF16 R12, R80, R86.reuse, R12 ;  /* 0x00000056500c723c */ /* 0x080fe8000004180c */
[--C-:B-1----:R-:W-:Y:S04]  /*133f0*/  FFMA.FTZ R3, R151, c[0x0][0x2d0], -R100.reuse ;  /* 0x0000b40097037a23 */ /* 0x102fe80000010864 */
[C---:B------:R-:W-:Y:S01]  /*13400*/  HMMA.16816.F32.BF16 R16, R76.reuse, R86, R16 ;  /* 0x000000564c10723c */ /* 0x040fe20000041810 */
[----:B------:R-:W1:Y:S01]  /*13410*/  LDSM.16.MT88.4 R84, [R224+0x2800] ;  /* 0x00280000e054783b */ /* 0x000e620000004200 */
[----:B------:R-:W1:Y:S02]  /*13420*/  MUFU.EX2 R104, R3 ;  /* 0x0000000300687308 */ /* 0x000e640000000800 */
[----:B------:R-:W-:Y:S04]  /*13430*/  FFMA.FTZ R100, R74, c[0x0][0x2d0], -R100 ;  /* 0x0000b4004a647a23 */ /* 0x000fe80000010864 */
[-C--:B------:R-:W-:Y:S01]  /*13440*/  HMMA.16816.F32.BF16 R20, R76, R92.reuse, R20 ;  /* 0x0000005c4c14723c */ /* 0x080fe20000041814 */
[----:B------:R-:W-:Y:S03]  /*13450*/  LDSM.16.MT88.4 R148, [R228+0x3000] ;  /* 0x00300000e494783b */ /* 0x000fe60000004200 */
[----:B------:R-:W-:Y:S04]  /*13460*/  MUFU.EX2 R100, R100 ;  /* 0x0000006400647308 */ /* 0x000fe80000000800 */
        /* <DEDUP_REMOVED lines=9> */
[-C--:B------:R-:W-:Y:S08]  /*13500*/  HMMA.16816.F32.BF16 R52, R76, R88.reuse, R52 ;  /* 0x000000584c34723c */ /* 0x080ff00000041834 */
[C---:B------:R-:W-:Y:S08]  /*13510*/  HMMA.16816.F32.BF16 R56, R80.reuse, R88, R56 ;  /* 0x000000585038723c */ /* 0x040ff00000041838 */
[-C--:B------:R-:W-:Y:S07]  /*13520*/  HMMA.16816.F32.BF16 R60, R80, R90.reuse, R60 ;  /* 0x0000005a503c723c */ /* 0x080fee000004183c */
[----:B------:R-:W-:Y:S01]  /*13530*/  F2FP.BF16.PACK_AB R80, R193, R172 ;  /* 0x000000acc150723e */ /* 0x000fe200000010ff */
[----:B------:R-:W-:Y:S01]  /*13540*/  HMMA.16816.F32.BF16 R64, R76, R90, R64 ;  /* 0x0000005a4c40723c */ /* 0x000fe20000041840 */
[----:B------:R-:W2:Y:S03]  /*13550*/  LDSM.16.MT88.4 R88, [R227+0x2800] ;  /* 0x00280000e358783b */ /* 0x000ea60000004200 */
[----:B---3--:R-:W-:Y:S02]  /*13560*/  F2FP.BF16.PACK_AB R81, R109, R108 ;  /* 0x0000006c6d51723e */ /* 0x008fe400000010ff */
[----:B------:R-:W-:Y:S02]  /*13570*/  F2FP.BF16.PACK_AB R82, R190, R191 ;  /* 0x000000bfbe52723e */ /* 0x000fe400000010ff */
[----:B------:R-:W-:Y:S04]  /*13580*/  F2FP.BF16.PACK_AB R76, R175, R202 ;  /* 0x000000caaf4c723e */ /* 0x000fe800000010ff */
[----:B------:R-:W-:Y:S02]  /*13590*/  F2FP.BF16.PACK_AB R77, R173, R174 ;  /* 0x000000aead4d723e */ /* 0x000fe400000010ff */
[----:B------:R-:W-:Y:S02]  /*135a0*/  F2FP.BF16.PACK_AB R78, R201, R200 ;  /* 0x000000c8c94e723e */ /* 0x000fe400000010ff */
[----:B------:R-:W-:Y:S02]  /*135b0*/  F2FP.BF16.PACK_AB R79, R198, R199 ;  /* 0x000000c7c64f723e */ /* 0x000fe400000010ff */
[----:B-1----:R-:W-:Y:S05]  /*135c0*/  F2FP.BF16.PACK_AB R83, R101, R104 ;  /* 0x000000686553723e */ /* 0x002fea00000010ff */
[-C--:B------:R-:W-:Y:S08]  /*135d0*/  HMMA.16816.F32.BF16 R4, R76, R84.reuse, R4 ;  /* 0x000000544c04723c */ /* 0x080ff00000041804 */
[C---:B------:R-:W-:Y:S01]  /*135e0*/  HMMA.16816.F32.BF16 R8, R80.reuse, R84, R8 ;  /* 0x000000545008723c */ /* 0x040fe20000041808 */
[----:B------:R-:W1:Y:S07]  /*135f0*/  MUFU.EX2 R85, R126 ;  /* 0x0000007e00557308 */ /* 0x000e6e0000000800 */
[-C--:B------:R-:W-:Y:S03]  /*13600*/  HMMA.16816.F32.BF16 R12, R80, R86.reuse, R12 ;  /* 0x00000056500c723c */ /* 0x080fe6000004180c */
[----:B------:R-:W-:Y:S05]  /*13610*/  MUFU.EX2 R84, R102 ;  /* 0x0000006600547308 */ /* 0x000fea0000000800 */
[C---:B------:R-:W-:Y:S08]  /*13620*/  HMMA.16816.F32.BF16 R16, R76.reuse, R86, R16 ;  /* 0x000000564c10723c */ /* 0x040ff00000041810 */
[-C--:B------:R-:W-:Y:S04]  /*13630*/  HMMA.16816.F32.BF16 R20, R76, R92.reuse, R20 ;  /* 0x0000005c4c14723c */ /* 0x080fe80000041814 */
[----:B-1----:R-:W-:Y:S04]  /*13640*/  F2FP.BF16.PACK_AB R178, R105, R85 ;  /* 0x0000005569b2723e */ /* 0x002fe800000010ff */
[C---:B------:R-:W-:Y:S08]  /*13650*/  HMMA.16816.F32.BF16 R24, R80.reuse, R92, R24 ;  /* 0x0000005c5018723c */ /* 0x040ff00000041818 */
[-C--:B------:R-:W-:Y:S08]  /*13660*/  HMMA.16816.F32.BF16 R28, R80, R94.reuse, R28 ;  /* 0x0000005e501c723c */ /* 0x080ff0000004181c */
[C---:B------:R-:W-:Y:S08]  /*13670*/  HMMA.16816.F32.BF16 R32, R76.reuse, R94, R32 ;  /* 0x0000005e4c20723c */ /* 0x040ff00000041820 */
[-C--:B------:R-:W-:Y:S04]  /*13680*/  HMMA.16816.F32.BF16 R36, R76, R96.reuse, R36 ;  /* 0x000000604c24723c */ /* 0x080fe80000041824 */
[----:B----4-:R-:W-:Y:S01]  /*13690*/  FFMA.FTZ R70, R70, R135, R207 ;  /* 0x0000008746467223 */ /* 0x010fe200000100cf */
[----:B------:R-:W-:Y:S03]  /*136a0*/  MOV R207, R128 ;  /* 0x0000008000cf7202 */ /* 0x000fe60000000f00 */
[----:B------:R-:W-:Y:S01]  /*136b0*/  FADD.FTZ R70, R211, R70 ;  /* 0x00000046d3467221 */ /* 0x000fe20000010000 */
[C---:B------:R-:W-:Y:S04]  /*136c0*/  HMMA.16816.F32.BF16 R40, R80.reuse, R96, R40 ;  /* 0x000000605028723c */ /* 0x040fe80000041828 */
[----:B------:R-:W-:Y:S04]  /*136d0*/  MOV R211, R127 ;  /* 0x0000007f00d37202 */ /* 0x000fe80000000f00 */
[-C--:B------:R-:W-:Y:S08]  /*136e0*/  HMMA.16816.F32.BF16 R44, R80, R98.reuse, R44 ;  /* 0x00000062502c723c */ /* 0x080ff0000004182c */
[C---:B------:R-:W-:Y:S04]  /*136f0*/  HMMA.16816.F32.BF16 R48, R76.reuse, R98, R48 ;  /* 0x000000624c30723c */ /* 0x040fe80000041830 */
[----:B--2---:R-:W-:Y:S02]  /*13700*/  FFMA.FTZ R69, R69, R134, R187 ;  /* 0x0000008645457223 */ /* 0x004fe400000100bb */
[----:B------:R-:W-:Y:S01]  /*13710*/  MUFU.EX2 R187, R110 ;  /* 0x0000006e00bb7308 */ /* 0x000fe20000000800 */
[----:B------:R-:W-:Y:S01]  /*13720*/  FFMA.FTZ R68, R68, R133, R185 ;  /* 0x0000008544447223 */ /* 0x000fe200000100b9 */
[-C--:B------:R-:W-:Y:S04]  /*13730*/  HMMA.16816.F32.BF16 R52, R76, R88.reuse, R52 ;  /* 0x000000584c34723c */ /* 0x080fe80000041834 */
[----:B------:R-:W-:Y:S02]  /*13740*/  FFMA.FTZ R0, R0, R132, R118 ;  /* 0x0000008400007223 */ /* 0x000fe40000010076 */
[----:B------:R-:W-:Y:S01]  /*13750*/  FADD.FTZ R74, R209, R69 ;  /* 0x00000045d14a7221 */ /* 0x000fe20000010000 */
[----:B------:R-:W1:Y:S01]  /*13760*/  LDSM.16.MT88.4 R132, [R224+0x3000] ;  /* 0x00300000e084783b */ /* 0x000e620000004200 */
[----:B------:R-:W-:Y:S01]  /*13770*/  FADD.FTZ R75, R186, R68 ;  /* 0x00000044ba4b7221 */ /* 0x000fe20000010000 */
[----:B------:R-:W-:Y:S03]  /*13780*/  MOV R209, R131 ;  /* 0x0000008300d17202 */ /* 0x000fe60000000f00 */
[----:B------:R-:W-:Y:S01]  /*13790*/  FADD.FTZ R69, R184, R0 ;  /* 0x00000000b8457221 */ /* 0x000fe20000010000 */
[----:B------:R-:W-:Y:S01]  /*137a0*/  MUFU.EX2 R185, R113 ;  /* 0x0000007100b97308 */ /* 0x000fe20000000800 */
[C---:B------:R-:W-:Y:S04]  /*137b0*/  HMMA.16816.F32.BF16 R56, R80.reuse, R88, R56 ;  /* 0x000000585038723c */ /* 0x040fe80000041838 */
[----:B------:R-:W-:Y:S02]  /*137c0*/  FADD.FTZ R3, R222, R74 ;  /* 0x0000004ade037221 */ /* 0x000fe40000010000 */
[----:B------:R-:W-:Y:S02]  /*137d0*/  FADD.FTZ R0, R219, R75 ;  /* 0x0000004bdb007221 */ /* 0x000fe40000010000 */
[----:B------:R-:W-:Y:S01]  /*137e0*/  FADD.FTZ R68, R213, R70 ;  /* 0x00000046d5447221 */ /* 0x000fe20000010000 */
[----:B------:R-:W-:Y:S01]  /*137f0*/  MUFU.EX2 R113, R123 ;  /* 0x0000007b00717308 */ /* 0x000fe20000000800 */
[-C--:B------:R-:W-:Y:S03]  /*13800*/  HMMA.16816.F32.BF16 R60, R80, R90.reuse, R60 ;  /* 0x0000005a503c723c */ /* 0x080fe6000004183c */
[----:B------:R-:W-:Y:S02]  /*13810*/  FADD.FTZ R68, R245, R68 ;  /* 0x00000044f5447221 */ /* 0x000fe40000010000 */
[----:B------:R-:W-:Y:S02]  /*13820*/  FADD.FTZ R3, R243, R3 ;  /* 0x00000003f3037221 */ /* 0x000fe40000010000 */
[----:B------:R-:W-:Y:S01]  /*13830*/  FADD.FTZ R0, R223, R0 ;  /* 0x00000000df007221 */ /* 0x000fe20000010000 */
[----:B------:R-:W-:Y:S01]  /*13840*/  HMMA.16816.F32.BF16 R64, R76, R90, R64 ;  /* 0x0000005a4c40723c */ /* 0x000fe20000041840 */
[----:B------:R-:W2:Y:S03]  /*13850*/  MUFU.EX2 R184, R117 ;  /* 0x0000007500b87308 */ /* 0x000ea60000000800 */
[----:B------:R-:W-:Y:S02]  /*13860*/  FADD.FTZ R68, R244, R68 ;  /* 0x00000044f4447221 */ /* 0x000fe40000010000 */
[----:B------:R-:W-:Y:S02]  /*13870*/  FADD.FTZ R3, R143, R3 ;  /* 0x000000038f037221 */ /* 0x000fe40000010000 */
[----:B------:R-:W-:Y:S03]  /*13880*/  FADD.FTZ R0, R139, R0 ;  /* 0x000000008b007221 */ /* 0x000fe60000010000 */
[----:B------:R-:W-:Y:S01]  /*13890*/  MUFU.EX2 R117, R122 ;  /* 0x0000007a00757308 */ /* 0x000fe20000000800 */
[----:B------:R-:W-:Y:S02]  /*138a0*/  FADD.FTZ R68, R138, R68 ;  /* 0x000000448a447221 */ /* 0x000fe40000010000 */
[----:B------:R-:W-:Y:S02]  /*138b0*/  FADD.FTZ R3, R137, R3 ;  /* 0x0000000389037221 */ /* 0x000fe40000010000 */
[----:B------:R-:W-:Y:S02]  /*138c0*/  FADD.FTZ R70, R136, R0 ;  /* 0x0000000088467221 */ /* 0x000fe40000010000 */
[----:B------:R-:W-:Y:S02]  /*138d0*/  FADD.FTZ R0, R130, R68 ;  /* 0x0000004482007221 */ /* 0x000fe40000010000 */
[----:B------:R-:W-:Y:S01]  /*138e0*/  FADD.FTZ R68, R129, R3 ;  /* 0x0000000381447221 */ /* 0x000fe20000010000 */
[----:B------:R-:W3:Y:S01]  /*138f0*/  MUFU.EX2 R118, R120 ;  /* 0x0000007800767308 */ /* 0x000ee20000000800 */
[----:B------:R-:W-:Y:S02]  /*13900*/  FADD.FTZ R69, R188, R69 ;  /* 0x00000045bc457221 */ /* 0x000fe40000010000 */
[----:B------:R-:W-:Y:S01]  /*13910*/  FADD.FTZ R0, R141, R0 ;  /* 0x000000008d007221 */ /* 0x000fe20000010000 */
[----:B--2---:R-:W-:Y:S01]  /*13920*/  F2FP.BF16.PACK_AB R181, R184, R185 ;  /* 0x000000b9b8b5723e */ /* 0x004fe200000010ff */
[----:B------:R-:W-:Y:S02]  /*13930*/  FADD.FTZ R69, R189, R69 ;  /* 0x00000045bd457221 */ /* 0x000fe40000010000 */
[----:B------:R-:W-:Y:S02]  /*13940*/  FADD.FTZ R0, R146, R0 ;  /* 0x0000000092007221 */ /* 0x000fe40000010000 */
[----:B------:R-:W-:Y:S01]  /*13950*/  FADD.FTZ R69, R194, R69 ;  /* 0x00000045c2457221 */ /* 0x000fe20000010000 */
[----:B------:R-:W2:Y:S03]  /*13960*/  MUFU.EX2 R186, R116 ;  /* 0x0000007400ba7308 */ /* 0x000ea60000000800 */
[----:B------:R-:W-:Y:S04]  /*13970*/  FADD.FTZ R69, R195, R69 ;  /* 0x00000045c3457221 */ /* 0x000fe80000010000 */
[----:B------:R-:W-:Y:S03]  /*13980*/  FADD.FTZ R3, R197, R69 ;  /* 0x00000045c5037221 */ /* 0x000fe60000010000 */
[----:B------:R-:W4:Y:S01]  /*13990*/  MUFU.EX2 R116, R121 ;  /* 0x0000007900747308 */ /* 0x000f220000000800 */
[----:B------:R-:W-:Y:S01]  /*139a0*/  FADD.FTZ R3, R196, R3 ;  /* 0x00000003c4037221 */ /* 0x000fe20000010000 */
[----:B---3--:R-:W-:Y:S08]  /*139b0*/  F2FP.BF16.PACK_AB R182, R117, R118 ;  /* 0x0000007675b6723e */ /* 0x008ff000000010ff */
[----:B------:R-:W3:Y:S01]  /*139c0*/  MUFU.EX2 R110, R124 ;  /* 0x0000007c006e7308 */ /* 0x000ee20000000800 */
[----:B--2---:R-:W-:Y:S09]  /*139d0*/  F2FP.BF16.PACK_AB R180, R186, R187 ;  /* 0x000000bbbab4723e */ /* 0x004ff200000010ff */
[----:B------:R-:W2:Y:S01]  /*139e0*/  MUFU.EX2 R74, R106 ;  /* 0x0000006a004a7308 */ /* 0x000ea20000000800 */
[----:B----4-:R-:W-:Y:S09]  /*139f0*/  F2FP.BF16.PACK_AB R183, R113, R116 ;  /* 0x0000007471b7723e */ /* 0x010ff200000010ff */
[----:B------:R-:W4:Y:S01]  /*13a00*/  MUFU.EX2 R75, R103 ;  /* 0x00000067004b7308 */ /* 0x000f220000000800 */
[-C--:B-1----:R-:W-:Y:S05]  /*13a10*/  HMMA.16816.F32.BF16 R120, R180, R132.reuse, R4 ;  /* 0x00000084b478723c */ /* 0x082fea0000041804 */
[----:B---3--:R-:W-:Y:S02]  /*13a20*/  F2FP.BF16.PACK_AB R176, R107, R110 ;  /* 0x0000006e6bb0723e */ /* 0x008fe400000010ff */
[----:B------:R-:W-:Y:S01]  /*13a30*/  FADD.FTZ R4, R142, R70 ;  /* 0x000000468e047221 */ /* 0x000fe20000010000 */
[----:B------:R-:W-:Y:S01]  /*13a40*/  MOV R70, R2 ;  /* 0x0000000200467202 */ /* 0x000fe20000000f00 */
[----:B------:R-:W-:Y:S03]  /*13a50*/  FADD.FTZ R6, R144, R3 ;  /* 0x0000000390067221 */ /* 0x000fe60000010000 */
[----:B------:R-:W-:Y:S01]  /*13a60*/  FADD.FTZ R4, R147, R4 ;  /* 0x0000000493047221 */ /* 0x000fe20000010000 */
[----:B--2---:R-:W-:Y:S01]  /*13a70*/  F2FP.BF16.PACK_AB R179, R100, R74 ;  /* 0x0000004a64b3723e */ /* 0x004fe200000010ff */
[----:B------:R-:W-:Y:S02]  /*13a80*/  FADD.FTZ R5, R145, R0 ;  /* 0x0000000091057221 */ /* 0x000fe40000010000 */
[----:B------:R-:W-:Y:S02]  /*13a90*/  FADD.FTZ R7, R249, R4 ;  /* 0x00000004f9077221 */ /* 0x000fe40000010000 */
[----:B------:R-:W-:Y:S02]  /*13aa0*/  FADD.FTZ R0, R192, R6 ;  /* 0x00000006c0007221 */ /* 0x000fe40000010000 */
[----:B------:R-:W-:Y:S01]  /*13ab0*/  FADD.FTZ R3, R248, R7 ;  /* 0x00000007f8037221 */ /* 0x000fe20000010000 */
[----:B----4-:R-:W-:Y:S07]  /*13ac0*/  F2FP.BF16.PACK_AB R177, R75, R84 ;  /* 0x000000544bb1723e */ /* 0x010fee00000010ff */
        /* <DEDUP_REMOVED lines=85> */
[----:B------:R-:W-:Y:S01]  /*14020*/  MOV R117, R2 ;  /* 0x0000000200757202 */ /* 0x000fe20000000f00 */
[----:B------:R-:W-:Y:S01]  /*14030*/  FADD.FTZ R7, R75, R4 ;  /* 0x000000044b077221 */ /* 0x000fe20000010000 */
[----:B------:R-:W-:Y:S01]  /*14040*/  MOV R2, R73 ;  /* 0x0000004900027202 */ /* 0x000fe20000000f00 */
[----:B------:R-:W-:Y:S01]  /*14050*/  FADD.FTZ R4, R116, R0 ;  /* 0x0000000074047221 */ /* 0x000fe20000010000 */
[----:B------:R-:W-:Y:S01]  /*14060*/  STL [R1+0x10], R5 ;  /* 0x0000100501007387 */ /* 0x000fe20000100800 */
[----:B------:R-:W-:Y:S01]  /*14070*/  FADD.FTZ R3, R105, R3 ;  /* 0x0000000369037221 */ /* 0x000fe20000010000 */
[----:B------:R-:W-:Y:S01]  /*14080*/  MOV R116, R71 ;  /* 0x0000004700747202 */ /* 0x000fe20000000f00 */
        /* <DEDUP_REMOVED lines=8> */
.L_x_1142:
[----:B------:R-:W-:Y:S02]  /*14110*/  MOV R10, 0x1f ;  /* 0x0000001f000a7802 */ /* 0x000fe40000000f00 */
[----:B------:R-:W-:Y:S01]  /*14120*/  MOV R7, 0xffffffff ;  /* 0xffffffff00077802 */ /* 0x000fe20000000f00 */
[----:B------:R-:W-:Y:S05]  /*14130*/  BRA.DIV ~URZ, `(.L_x_1144) ;  /* 0x000025527f007947 */ /* 0x000fea000b800000 */
[----:B--2---:R-:W2:Y:S04]  /*14140*/  LDL R0, [R1+0x10] ;  /* 0x0000100001007983 */ /* 0x004ea80000100800 */
[----:B--2---:R1:W2:Y:S02]  /*14150*/  SHFL.BFLY PT, R2, R0, 0x2, 0x1f ;  /* 0x0c401f0000027f89 */ /* 0x0042a400000e0000 */
.L_x_1174:
[----:B-1----:R-:W3:Y:S02]  /*14160*/  LDL.LU R0, [R1+0x10] ;  /* 0x0000100001007983 */ /* 0x002ee40000300800 */
[----:B--23--:R-:W-:Y:S01]  /*14170*/  FADD.FTZ R2, R2, R0 ;  /* 0x0000000002027221 */ /* 0x00cfe20000010000 */
[----:B------:R-:W-:Y:S05]  /*14180*/  BRA.DIV ~URZ, `(.L_x_1145) ;  /* 0x000025627f007947 */ /* 0x000fea000b800000 */
[----:B------:R-:W2:Y:S04]  /*14190*/  LDL.LU R3, [R1+0x14] ;  /* 0x0000140001037983 */ /* 0x000ea80000300800 */
[----:B------:R-:W3:Y:S04]  /*141a0*/  LDL.LU R0, [R1+0x18] ;  /* 0x0000180001007983 */ /* 0x000ee80000300800 */
        /* <DEDUP_REMOVED lines=14> */
.L_x_1175:
[----:B------:R-:W-:Y:S01]  /*14290*/  FSETP.NE.FTZ.AND P3, PT, R2, RZ, PT ;  /* 0x000000ff0200720b */ /* 0x000fe20003f75000 */
[----:B----4-:R-:W-:Y:S01]  /*142a0*/  FADD.FTZ R6, R8, R6 ;  /* 0x0000000608067221 */ /* 0x010fe20000010000 */
[----:B------:R-:W-:Y:S02]  /*142b0*/  MOV R0, RZ ;  /* 0x000000ff00007202 */ /* 0x000fe40000000f00 */
[----:B------:R-:W-:Y:S02]  /*142c0*/  FSETP.NE.FTZ.AND P1, PT, R5, RZ, PT ;  /* 0x000000ff0500720b */ /* 0x000fe40003f35000 */
[----:B------:R-:W-:Y:S02]  /*142d0*/  FSETP.NE.FTZ.AND P2, PT, R4, RZ, PT ;  /* 0x000000ff0400720b */ /* 0x000fe40003f55000 */
[----:B------:R-:W-:Y:S02]  /*142e0*/  FSETP.NE.FTZ.AND P0, PT, R6, RZ, PT ;  /* 0x000000ff0600720b */ /* 0x000fe40003f15000 */
[----:B------:R-:W-:-:S02]  /*142f0*/  MOV R22, 0xff800000 ;  /* 0xff80000000167802 */ /* 0x000fc40000000f00 */
[----:B------:R-:W-:Y:S01]  /*14300*/  MOV R21, 0xff800000 ;  /* 0xff80000000157802 */ /* 0x000fe20000000f00 */
[----:B------:R-:W1:Y:S01]  /*14310*/  @P3 MUFU.RCP R0, R2 ;  /* 0x0000000200003308 */ /* 0x000e620000001000 */
[----:B------:R-:W-:Y:S02]  /*14320*/  @P3 MOV R7, 0x3f317218 ;  /* 0x3f31721800073802 */ /* 0x000fe40000000f00 */
[----:B------:R-:W-:Y:S02]  /*14330*/  MOV R20, 0xff800000 ;  /* 0xff80000000147802 */ /* 0x000fe40000000f00 */
[----:B------:R-:W-:Y:S01]  /*14340*/  MOV R19, 0xff800000 ;  /* 0xff80000000137802 */ /* 0x000fe20000000f00 */
[----:B------:R-:W-:Y:S02]  /*14350*/  @P3 FMUL.FTZ R7, R7, c[0x0][0x2d0] ;  /* 0x0000b40007073a20 */ /* 0x000fe40000410000 */
[----:B------:R2:W-:Y:S08]  /*14360*/  @P3 MUFU.LG2 R9, R2 ;  /* 0x0000000200093308 */ /* 0x0005f00000000c00 */
[----:B------:R-:W-:Y:S01]  /*14370*/  @P2 MUFU.LG2 R8, R4 ;  /* 0x0000000400082308 */ /* 0x000fe20000000c00 */
[----:B-1----:R-:W-:-:S02]  /*14380*/  FMUL.FTZ R120, R0, R120 ;  /* 0x0000007800787220 */ /* 0x002fc40000410000 */
[C---:B------:R-:W-:Y:S02]  /*14390*/  FMUL.FTZ R121, R0.reuse, R121 ;  /* 0x0000007900797220 */ /* 0x040fe40000410000 */
[C---:B------:R-:W-:Y:S02]  /*143a0*/  FMUL.FTZ R132, R0.reuse, R132 ;  /* 0x0000008400847220 */ /* 0x040fe40000410000 */
[C---:B------:R-:W-:Y:S01]  /*143b0*/  FMUL.FTZ R133, R0.reuse, R133 ;  /* 0x0000008500857220 */ /* 0x040fe20000410000 */
[----:B--2---:R-:W-:Y:S01]  /*143c0*/  CS2R R2, SRZ ;  /* 0x0000000000027805 */ /* 0x004fe2000001ff00 */
[C---:B------:R-:W-:Y:S02]  /*143d0*/  FMUL.FTZ R136, R0.reuse, R136 ;  /* 0x0000008800887220 */ /* 0x040fe40000410000 */
[C---:B------:R-:W-:Y:S02]  /*143e0*/  FMUL.FTZ R137, R0.reuse, R137 ;  /* 0x0000008900897220 */ /* 0x040fe40000410000 */
[C---:B------:R-:W-:Y:S01]  /*143f0*/  FMUL.FTZ R148, R0.reuse, R148 ;  /* 0x0000009400947220 */ /* 0x040fe20000410000 */
[----:B------:R-:W1:Y:S01]  /*14400*/  @P1 MUFU.RCP R2, R5 ;  /* 0x0000000500021308 */ /* 0x000e620000001000 */
[----:B------:R-:W-:-:S02]  /*14410*/  FMUL.FTZ R149, R0, R149 ;  /* 0x0000009500957220 */ /* 0x000fc40000410000 */
[C---:B------:R-:W-:Y:S02]  /*14420*/  FMUL.FTZ R152, R0.reuse, R152 ;  /* 0x0000009800987220 */ /* 0x040fe40000410000 */
[C---:B------:R-:W-:Y:S02]  /*14430*/  FMUL.FTZ R153, R0.reuse, R153 ;  /* 0x0000009900997220 */ /* 0x040fe40000410000 */
[C---:B------:R-:W-:Y:S01]  /*14440*/  FMUL.FTZ R164, R0.reuse, R164 ;  /* 0x000000a400a47220 */ /* 0x040fe20000410000 */
[----:B------:R2:W3:Y:S01]  /*14450*/  @P2 MUFU.RCP R3, R4 ;  /* 0x0000000400032308 */ /* 0x0004e20000001000 */
[C---:B------:R-:W-:Y:S02]  /*14460*/  FMUL.FTZ R165, R0.reuse, R165 ;  /* 0x000000a500a57220 */ /* 0x040fe40000410000 */
[C---:B------:R-:W-:Y:S02]  /*14470*/  FMUL.FTZ R168, R0.reuse, R168 ;  /* 0x000000a800a87220 */ /* 0x040fe40000410000 */
[----:B------:R-:W-:-:S02]  /*14480*/  FMUL.FTZ R169, R0, R169 ;  /* 0x000000a900a97220 */ /* 0x000fc40000410000 */
[C---:B------:R-:W-:Y:S01]  /*14490*/  FMUL.FTZ R180, R0.reuse, R180 ;  /* 0x000000b400b47220 */ /* 0x040fe20000410000 */
[----:B------:R-:W4:Y:S01]  /*144a0*/  @P1 MUFU.LG2 R5, R5 ;  /* 0x0000000500051308 */ /* 0x000f220000000c00 */
[----:B------:R-:W-:Y:S01]  /*144b0*/  FMUL.FTZ R181, R0, R181 ;  /* 0x000000b500b57220 */ /* 0x000fe20000410000 */
[----:B------:R-:W-:Y:S01]  /*144c0*/  MOV R0, RZ ;  /* 0x000000ff00007202 */ /* 0x000fe20000000f00 */
[C---:B-1----:R-:W-:Y:S02]  /*144d0*/  FMUL.FTZ R124, R2.reuse, R124 ;  /* 0x0000007c027c7220 */ /* 0x042fe40000410000 */
[C---:B------:R-:W-:Y:S02]  /*144e0*/  FMUL.FTZ R125, R2.reuse, R125 ;  /* 0x0000007d027d7220 */ /* 0x040fe40000410000 */
[C---:B------:R-:W-:Y:S01]  /*144f0*/  FMUL.FTZ R128, R2.reuse, R128 ;  /* 0x0000008002807220 */ /* 0x040fe20000410000 */
[----:B------:R-:W-:Y:S01]  /*14500*/  @P0 MUFU.RCP R0, R6 ;  /* 0x0000000600000308 */ /* 0x000fe20000001000 */
[C---:B------:R-:W-:Y:S01]  /*14510*/  FMUL.FTZ R129, R2.reuse, R129 ;  /* 0x0000008102817220 */ /* 0x040fe20000410000 */
[----:B--2---:R-:W-:Y:S01]  /*14520*/  @P2 MOV R4, 0x3f317218 ;  /* 0x3f31721800042802 */ /* 0x004fe20000000f00 */
        /* <DEDUP_REMOVED lines=12> */
[C---:B---3--:R-:W-:Y:S01]  /*145f0*/  FMUL.FTZ R122, R3.reuse, R122 ;  /* 0x0000007a037a7220 */ /* 0x048fe20000410000 */
        /* <DEDUP_REMOVED lines=17> */
[----:B----4-:R-:W-:Y:S02]  /*14710*/  @P1 FMUL.FTZ R5, R5, 0.69314718246459960938 ;  /* 0x3f31721805051820 */ /* 0x010fe40000410000 */
[----:B------:R-:W-:Y:S02]  /*14720*/  @P2 FMUL.FTZ R8, R8, 0.69314718246459960938 ;  /* 0x3f31721808082820 */ /* 0x000fe40000410000 */
[----:B------:R-:W-:Y:S02]  /*14730*/  @P1 FMUL.FTZ R3, R3, c[0x0][0x2d0] ;  /* 0x0000b40003031a20 */ /* 0x000fe40000410000 */
[----:B------:R-:W-:-:S02]  /*14740*/  @P2 FMUL.FTZ R4, R4, c[0x0][0x2d0] ;  /* 0x0000b40004042a20 */ /* 0x000fc40000410000 */
[----:B------:R-:W-:Y:S01]  /*14750*/  @P1 FFMA.FTZ R22, R3, R71, R5 ;  /* 0x0000004703161223 */ /* 0x000fe20000010005 */
[----:B------:R-:W-:Y:S01]  /*14760*/  @P0 MOV R3, 0x3f317218 ;  /* 0x3f31721800030802 */ /* 0x000fe20000000f00 */
[----:B------:R-:W-:Y:S01]  /*14770*/  @P2 FFMA.FTZ R21, R4, R72, R8 ;  /* 0x0000004804152223 */ /* 0x000fe20000010008 */
[----:B------:R-:W-:Y:S01]  /*14780*/  MOV R4, 0x1 ;  /* 0x0000000100047802 */ /* 0x000fe20000000f00 */
[----:B------:R-:W-:Y:S02]  /*14790*/  @P3 FMUL.FTZ R9, R9, 0.69314718246459960938 ;  /* 0x3f31721809093820 */ /* 0x000fe40000410000 */
[----:B-1----:R-:W-:Y:S02]  /*147a0*/  @P0 FMUL.FTZ R2, R2, 0.69314718246459960938 ;  /* 0x3f31721802020820 */ /* 0x002fe40000410000 */
[----:B------:R-:W-:Y:S02]  /*147b0*/  @P0 FMUL.FTZ R3, R3, c[0x0][0x2d0] ;  /* 0x0000b40003030a20 */ /* 0x000fe40000410000 */
        /* <DEDUP_REMOVED lines=16> */
[----:B------:R-:W-:Y:S01]  /*148c0*/  PRMT R0, R4, 0x7610, R0 ;  /* 0x0000761004007816 */ /* 0x000fe20000000000 */
[----:B------:R-:W-:Y:S02]  /*148d0*/  @P3 FFMA.FTZ R20, R7, R73, R9 ;  /* 0x0000004907143223 */ /* 0x000fe40000010009 */
[----:B------:R-:W-:Y:S02]  /*148e0*/  @P0 FFMA.FTZ R19, R3, R70, R2 ;  /* 0x0000004603130223 */ /* 0x000fe40000010002 */
.L_x_1111:
[----:B------:R3:W5:Y:S01]  /*148f0*/  LDL R7, [R1+0x5c] ;  /* 0x00005c0001077983 */ /* 0x0007620000100800 */
[----:B------:R-:W-:Y:S03]  /*14900*/  BSSY B0, `(.L_x_1146) ;  /* 0x0000012000007945 */ /* 0x000fe60003800000 */
[----:B------:R-:W4:Y:S02]  /*14910*/  S2R R6, SR_TID.X ;  /* 0x0000000000067919 */ /* 0x000f240000002100 */
[----:B----4-:R-:W-:-:S13]  /*14920*/  LOP3.LUT P0, RZ, R6, 0x7f, RZ, 0xc0, !PT ;  /* 0x0000007f06ff7812 */ /* 0x010fda000780c0ff */
[----:B------:R-:W-:Y:S05]  /*14930*/  @P0 BRA `(.L_x_1147) ;  /* 0x000000e000000947 */ /* 0x000fea0003800000 */
[----:B---3--:R-:W3:Y:S01]  /*14940*/  S2R R4, SR_LANEID ;  /* 0x0000000000047919 */ /* 0x008ee20000000000 */
[----:B------:R-:W-:Y:S01]  /*14950*/  VOTEU.ANY UR4, UPT, PT ;  /* 0x0000000000047886 */ /* 0x000fe200038e0100 */
[----:B------:R-:W-:Y:S01]  /*14960*/  IMAD.MOV.U32 R5, RZ, RZ, c[0x0][0x584] ;  /* 0x00016100ff057624 */ /* 0x000fe200078e00ff */
[----:B--2---:R-:W3:Y:S08]  /*14970*/  FLO.U32 R3, UR4 ;  /* 0x0000000400037d00 */ /* 0x004ef000080e0000 */
[----:B------:R-:W2:Y:S01]  /*14980*/  POPC R2, UR4 ;  /* 0x0000000400027d09 */ /* 0x000ea20008000000 */
[----:B---3--:R-:W-:Y:S01]  /*14990*/  ISETP.EQ.U32.AND P0, PT, R3, R4, PT ;  /* 0x000000040300720c */ /* 0x008fe20003f02070 */
[----:B------:R-:W-:-:S12]  /*149a0*/  IMAD.MOV.U32 R4, RZ, RZ, c[0x0][0x580] ;  /* 0x00016000ff047624 */ /* 0x000fd800078e00ff */
[----:B--2---:R2:W3:Y:S04]  /*149b0*/  @P0 ATOMG.E.ADD.STRONG.GPU PT, R2, [R4.64], R2 ;  /* 0x00000002040209a8 */ /* 0x0044e800081ee1c8 */
[----:B--2---:R-:W2:Y:S04]  /*149c0*/  S2R R4, SR_LTMASK ;  /* 0x0000000000047919 */ /* 0x004ea80000003900 */
[----:B---3--:R2:W3:Y:S02]  /*149d0*/  SHFL.IDX PT, R3, R2, R3, 0x1f ;  /* 0x00001f0302037589 */ /* 0x0084e400000e0000 */
[----:B--2---:R-:W-:-:S06]  /*149e0*/  LOP3.LUT R2, R4, UR4, RZ, 0xc0, !PT ;  /* 0x0000000404027c12 */ /* 0x004fcc000f8ec0ff */
[----:B------:R-:W3:Y:S02]  /*149f0*/  POPC R2, R2 ;  /* 0x0000000200027309 */ /* 0x000ee40000000000 */
[----:B---3-5:R-:W-:-:S05]  /*14a00*/  IADD3 R7, R3, c[0x0][0xc], R2 ;  /* 0x0000030003077a10 */ /* 0x028fca0007ffe002 */
[----:B------:R2:W-:Y:S02]  /*14a10*/  STL [R1+0x5c], R7 ;  /* 0x00005c0701007387 */ /* 0x0005e40000100800 */
.L_x_1147:
[----:B---3--:R-:W-:Y:S05]  /*14a20*/  BSYNC B0 ;  /* 0x0000000000007941 */ /* 0x008fea0003800000 */
.L_x_1146:
[----:B------:R-:W-:Y:S01]  /*14a30*/  PRMT R0, R0, 0x9910, RZ ;  /* 0x0000991000007816 */ /* 0x000fe200000000ff */
[----:B------:R-:W-:Y:S01]  /*14a40*/  BSSY B1, `(.L_x_1148) ;  /* 0x0000142000017945 */ /* 0x000fe20003800000 */
[----:B-----5:R-:W-:Y:S02]  /*14a50*/  IMAD.MOV.U32 R26, RZ, RZ, R7 ;  /* 0x000000ffff1a7224 */ /* 0x020fe400078e0007 */
[----:B------:R-:W-:-:S13]  /*14a60*/  ISETP.NE.AND P0, PT, R0, RZ, PT ;  /* 0x000000ff0000720c */ /* 0x000fda0003f05270 */
[----:B------:R-:W-:Y:S05]  /*14a70*/  @!P0 BRA `(.L_x_1149) ;  /* 0x0000112000008947 */ /* 0x000fea0003800000 */
[----:B------:R-:W-:Y:S01]  /*14a80*/  WARPSYNC 0xffffffff ;  /* 0xffffffff00007948 */ /* 0x000fe20003800000 */
[----:B------:R-:W-:Y:S06]  /*14a90*/  BAR.SYNC.DEFER_BLOCKING 0x1, 0x80 ;  /* 0x0042000000007b1d */ /* 0x000fec0000010000 */
[----:B------:R-:W-:Y:S05]  /*14aa0*/  BRA.CONV ~URZ, `(.L_x_1150) ;  /* 0x000000737f007947 */ /* 0x000fea000b800000 */
[----:B------:R-:W-:Y:S01]  /*14ab0*/  SHF.R.S32.HI R10, RZ, 0x1f, R6 ;  /* 0x0000001fff0a7819 */ /* 0x000fe20000011406 */
[----:B------:R-:W-:Y:S01]  /*14ac0*/  IMAD.MOV.U32 R8, RZ, RZ, RZ ;  /* 0x000000ffff087224 */ /* 0x000fe200078e00ff */
[----:B------:R-:W-:Y:S01]  /*14ad0*/  MOV R9, 0x14b20 ;  /* 0x00014b2000097802 */ /* 0x000fe20000000f00 */
[----:B--2---:R-:W-:Y:S01]  /*14ae0*/  IMAD.MOV.U32 R7, RZ, RZ, 0x1f ;  /* 0x0000001fff077424 */ /* 0x004fe200078e00ff */
[----:B------:R-:W-:-:S04]  /*14af0*/  LEA.HI R10, R10, R6, RZ, 0x7 ;  /* 0x000000060a0a7211 */ /* 0x000fc800078f38ff */
[----:B------:R-:W-:Y:S02]  /*14b00*/  SHF.R.S32.HI R10, RZ, 0x7, R10 ;  /* 0x00000007ff0a7819 */ /* 0x000fe4000001140a */
[----:B-1----:R-:W-:Y:S05]  /*14b10*/  CALL.REL.NOINC `($__internal_17_$__cuda_sm70_shflsync_idx_p) ;  /* 0x00001ef000007944 */ /* 0x002fea0003c00000 */
.L_x_1150:
[----:B--2---:R-:W2:Y:S04]  /*14b20*/  LDL R3, [R1+0x60] ;  /* 0x0000600001037983 */ /* 0x004ea80000100800 */
[----:B------:R-:W3:Y:S04]  /*14b30*/  LDL.LU R5, [R1+0x44] ;  /* 0x0000440001057983 */ /* 0x000ee80000300800 */
[----:B------:R-:W4:Y:S04]  /*14b40*/  LDL.LU R12, [R1+0x50] ;  /* 0x00005000010c7983 */ /* 0x000f280000300800 */
[----:B------:R-:W5:Y:S04]  /*14b50*/  LDL.LU R14, [R1+0x54] ;  /* 0x00005400010e7983 */ /* 0x000f680000300800 */
[----:B------:R-:W2:Y:S01]  /*14b60*/  LDL.LU R17, [R1+0x58] ;  /* 0x0000580001117983 */ /* 0x000ea20000300800 */
[----:B------:R-:W-:-:S03]  /*14b70*/  IMAD.MOV.U32 R0, RZ, RZ, 0x1 ;  /* 0x00000001ff007424 */ /* 0x000fc600078e00ff */
[----:B-1----:R-:W5:Y:S02]  /*14b80*/  LDL R16, [R1+0x68] ;  /* 0x0000680001107983 */ /* 0x002f640000100800 */
[----:B------:R-:W-:Y:S02]  /*14b90*/  ISETP.NE.AND P0, PT, R0, c[0x0][0x4e8], PT ;  /* 0x00013a0000007a0c */ /* 0x000fe40003f05270 */
[----:B------:R-:W5:Y:S04]  /*14ba0*/  LDL R27, [R1+0x40] ;  /* 0x00004000011b7983 */ /* 0x000f680000100800 */
[----:B------:R-:W1:Y:S01]  /*14bb0*/  S2R R18, SR_TID.X ;  /* 0x0000000000127919 */ /* 0x000e620000002100 */
[----:B------:R-:W-:Y:S02]  /*14bc0*/  ULDC UR5, c[0x0][0x4e8] ;  /* 0x00013a0000057ab9 */ /* 0x000fe40000000800 */
[----:B------:R-:W-:-:S02]  /*14bd0*/  ULDC UR4, c[0x0][0x388] ;  /* 0x0000e20000047ab9 */ /* 0x000fc40000000800 */
[----:B------:R-:W-:Y:S01]  /*14be0*/  UIMAD UR4, UR5, UR4, URZ ;  /* 0x00000004050472a4 */ /* 0x000fe2000f8e023f */
[----:B-1----:R-:W-:-:S04]  /*14bf0*/  SHF.R.S32.HI R15, RZ, 0x1f, R18 ;  /* 0x0000001fff0f7819 */ /* 0x002fc80000011412 */
[----:B------:R-:W-:-:S04]  /*14c00*/  LEA.HI R15, R15, R18, RZ, 0x5 ;  /* 0x000000120f0f7211 */ /* 0x000fc800078f28ff */
[----:B------:R-:W-:-:S05]  /*14c10*/  LOP3.LUT R15, R15, 0xffffffe0, RZ, 0xc0, !PT ;  /* 0xffffffe00f0f7812 */ /* 0x000fca00078ec0ff */
[----:B------:R-:W-:-:S05]  /*14c20*/  IMAD.IADD R15, R18, 0x1, -R15 ;  /* 0x00000001120f7824 */ /* 0x000fca00078e0a0f */
[----:B------:R-:W-:Y:S01]  /*14c30*/  LOP3.LUT P1, RZ, R15, 0x3, RZ, 0xc0, !PT ;  /* 0x000000030fff7812 */ /* 0x000fe2000782c0ff */
[----:B------:R-:W-:Y:S01]  /*14c40*/  BSSY B0, `(.L_x_1151) ;  /* 0x0000086000007945 */ /* 0x000fe20003800000 */
[----:B---3--:R-:W-:Y:S01]  /*14c50*/  SHF.R.S32.HI R2, RZ, 0x1f, R5 ;  /* 0x0000001fff027819 */ /* 0x008fe20000011405 */
[----:B------:R-:W-:-:S04]  /*14c60*/  IMAD.WIDE.U32 R6, R5, c[0x0][0x4d0], RZ ;  /* 0x0001340005067a25 */ /* 0x000fc800078e00ff */
[----:B------:R-:W-:-:S04]  /*14c70*/  IMAD R4, R2, c[0x0][0x4d0], RZ ;  /* 0x0001340002047a24 */ /* 0x000fc800078e02ff */
[----:B------:R-:W-:Y:S02]  /*14c80*/  IMAD R8, R5, c[0x0][0x4d4], R4 ;  /* 0x0001350005087a24 */ /* 0x000fe400078e0204 */
[----:B--2---:R-:W-:Y:S02]  /*14c90*/  IMAD.IADD R0, R3, 0x1, R17 ;  /* 0x0000000103007824 */ /* 0x004fe400078e0211 */
[----:B------:R-:W-:Y:S01]  /*14ca0*/  IMAD R3, R2, c[0x0][0x438], RZ ;  /* 0x00010e0002037a24 */ /* 0x000fe200078e02ff */
[----:B----4-:R-:W-:Y:S01]  /*14cb0*/  SHF.R.S32.HI R2, RZ, 0x1f, R12 ;  /* 0x0000001fff027819 */ /* 0x010fe2000001140c */
[----:B------:R-:W-:-:S04]  /*14cc0*/  @P0 IMAD.HI.U32 R10, R0, c[0x0][0x4ec], RZ ;  /* 0x00013b00000a0a27 */ /* 0x000fc800078e00ff */
[----:B------:R-:W-:Y:S02]  /*14cd0*/  IMAD R9, R5, c[0x0][0x43c], R3 ;  /* 0x00010f0005097a24 */ /* 0x000fe400078e0203 */
[----:B------:R-:W-:Y:S02]  /*14ce0*/  IMAD.IADD R7, R7, 0x1, R8 ;  /* 0x0000000107077824 */ /* 0x000fe400078e0208 */
[----:B------:R-:W-:-:S04]  /*14cf0*/  IMAD.WIDE.U32 R4, R5, c[0x0][0x438], RZ ;  /* 0x00010e0005047a25 */ /* 0x000fc800078e00ff */
[C---:B------:R-:W-:Y:S02]  /*14d00*/  IMAD R8, R2.reuse, c[0x0][0x4d8], RZ ;  /* 0x0001360002087a24 */ /* 0x040fe400078e02ff */
[----:B------:R-:W-:Y:S01]  /*14d10*/  IMAD.MOV.U32 R3, RZ, RZ, R0 ;  /* 0x000000ffff037224 */ /* 0x000fe200078e0000 */
[----:B------:R-:W-:Y:S01]  /*14d20*/  @P0 SHF.R.U32.HI R3, RZ, c[0x0][0x4f0], R10 ;  /* 0x00013c00ff030a19 */ /* 0x000fe2000001160a */
[----:B------:R-:W-:Y:S02]  /*14d30*/  IMAD.IADD R5, R5, 0x1, R9 ;  /* 0x0000000105057824 */ /* 0x000fe400078e0209 */
[----:B------:R-:W-:Y:S02]  /*14d40*/  IMAD R2, R2, c[0x0][0x440], RZ ;  /* 0x0001100002027a24 */ /* 0x000fe400078e02ff */
[C---:B------:R-:W-:Y:S02]  /*14d50*/  IMAD R8, R12.reuse, c[0x0][0x4dc], R8 ;  /* 0x000137000c087a24 */ /* 0x040fe400078e0208 */
[----:B------:R-:W-:Y:S01]  /*14d60*/  IMAD.WIDE.U32 R6, R12, c[0x0][0x4d8], R6 ;  /* 0x000136000c067a25 */ /* 0x000fe200078e0006 */
[----:B-----5:R-:W-:-:S03]  /*14d70*/  SHF.R.S32.HI R9, RZ, 0x1f, R14 ;  /* 0x0000001fff097819 */ /* 0x020fc6000001140e */
[C---:B------:R-:W-:Y:S02]  /*14d80*/  IMAD R11, R12.reuse, c[0x0][0x444], R2 ;  /* 0x000111000c0b7a24 */ /* 0x040fe400078e0202 */
[----:B------:R-:W-:-:S04]  /*14d90*/  IMAD.WIDE.U32 R4, R12, c[0x0][0x440], R4 ;  /* 0x000110000c047a25 */ /* 0x000fc800078e0004 */
[----:B------:R-:W-:Y:S02]  /*14da0*/  IMAD.IADD R7, R7, 0x1, R8 ;  /* 0x0000000107077824 */ /* 0x000fe400078e0208 */
[----:B------:R-:W-:Y:S02]  /*14db0*/  IMAD.MOV R8, RZ, RZ, -R3 ;  /* 0x000000ffff087224 */ /* 0x000fe400078e0a03 */
[----:B------:R-:W-:Y:S02]  /*14dc0*/  IMAD.IADD R5, R5, 0x1, R11 ;  /* 0x0000000105057824 */ /* 0x000fe400078e020b */
[----:B------:R-:W-:Y:S02]  /*14dd0*/  IMAD R11, R9, c[0x0][0x4e0], RZ ;  /* 0x00013800090b7a24 */ /* 0x000fe400078e02ff */
[----:B------:R-:W-:Y:S02]  /*14de0*/  IMAD R8, R8, c[0x0][0x4e8], R0 ;  /* 0x00013a0008087a24 */ /* 0x000fe400078e0200 */
[----:B------:R-:W-:Y:S01]  /*14df0*/  IMAD.WIDE.U32 R6, R14, c[0x0][0x4e0], R6 ;  /* 0x000138000e067a25 */ /* 0x000fe200078e0006 */
[----:B------:R-:W-:-:S03]  /*14e00*/  SHF.R.S32.HI R12, RZ, 0x1f, R3 ;  /* 0x0000001fff0c7819 */ /* 0x000fc60000011403 */
[----:B------:R-:W-:Y:S01]  /*14e10*/  IMAD.MOV.U32 R2, RZ, RZ, R0 ;  /* 0x000000ffff027224 */ /* 0x000fe200078e0000 */
[----:B------:R-:W-:Y:S01]  /*14e20*/  @P0 SHF.R.U32.HI R2, RZ, c[0x0][0x4f0], R10 ;  /* 0x00013c00ff020a19 */ /* 0x000fe2000001160a */
[----:B------:R-:W-:Y:S01]  /*14e30*/  IMAD R11, R14, c[0x0][0x4e4], R11 ;  /* 0x000139000e0b7a24 */ /* 0x000fe200078e020b */
[----:B------:R-:W-:Y:S02]  /*14e40*/  SHF.R.S32.HI R10, RZ, 0x1f, R8 ;  /* 0x0000001fff0a7819 */ /* 0x000fe40000011408 */
[----:B------:R-:W-:Y:S01]  /*14e50*/  IADD3 R6, P0, R3, R6, RZ ;  /* 0x0000000603067210 */ /* 0x000fe20007f1e0ff */
[----:B------:R-:W-:Y:S02]  /*14e60*/  IMAD R9, R9, c[0x0][0x448], RZ ;  /* 0x0001120009097a24 */ /* 0x000fe400078e02ff */
[----:B------:R-:W-:Y:S01]  /*14e70*/  IMAD R3, R10, c[0x0][0x4c8], RZ ;  /* 0x000132000a037a24 */ /* 0x000fe200078e02ff */
[----:B------:R-:W-:Y:S01]  /*14e80*/  IADD3.X R7, R12, R7, R11, P0, !PT ;  /* 0x000000070c077210 */ /* 0x000fe200007fe40b */
[C---:B------:R-:W-:Y:S01]  /*14e90*/  IMAD R13, R14.reuse, c[0x0][0x44c], R9 ;  /* 0x000113000e0d7a24 */ /* 0x040fe200078e0209 */
[----:B------:R-:W-:Y:S01]  /*14ea0*/  SHF.R.S32.HI R9, RZ, 0x1f, R2 ;  /* 0x0000001fff097819 */ /* 0x000fe20000011402 */
[----:B------:R-:W-:-:S04]  /*14eb0*/  IMAD.WIDE.U32 R4, R14, c[0x0][0x448], R4 ;  /* 0x000112000e047a25 */ /* 0x000fc800078e0004 */
[----:B------:R-:W-:Y:S02]  /*14ec0*/  IMAD.MOV R14, RZ, RZ, -R2 ;  /* 0x000000ffff0e7224 */ /* 0x000fe400078e0a02 */
[C---:B------:R-:W-:Y:S02]  /*14ed0*/  IMAD R3, R8.reuse, c[0x0][0x4cc], R3 ;  /* 0x0001330008037a24 */ /* 0x040fe400078e0203 */
[----:B------:R-:W-:-:S04]  /*14ee0*/  IMAD.WIDE.U32 R6, R8, c[0x0][0x4c8], R6 ;  /* 0x0001320008067a25 */ /* 0x000fc800078e0006 */
[----:B------:R-:W-:Y:S02]  /*14ef0*/  IMAD R14, R14, c[0x0][0x4e8], R0 ;  /* 0x00013a000e0e7a24 */ /* 0x000fe400078e0200 */
[----:B------:R-:W-:Y:S02]  /*14f00*/  IMAD.IADD R5, R5, 0x1, R13 ;  /* 0x0000000105057824 */ /* 0x000fe400078e020d */
[----:B------:R-:W-:Y:S02]  /*14f10*/  IMAD R0, R9, c[0x0][0x430], RZ ;  /* 0x00010c0009007a24 */ /* 0x000fe400078e02ff */
[----:B------:R-:W-:Y:S01]  /*14f20*/  IMAD.IADD R7, R7, 0x1, R3 ;  /* 0x0000000107077824 */ /* 0x000fe200078e0203 */
[----:B------:R-:W-:Y:S01]  /*14f30*/  LEA R3, P0, R6, c[0x0][0x4a8], 0x2 ;  /* 0x00012a0006037a11 */ /* 0x000fe200078010ff */
[C---:B------:R-:W-:Y:S02]  /*14f40*/  IMAD R8, R2.reuse, c[0x0][0x434], R0 ;  /* 0x00010d0002087a24 */ /* 0x040fe400078e0200 */
[----:B------:R-:W-:Y:S01]  /*14f50*/  IMAD.WIDE.U32 R4, R2, c[0x0][0x430], R4 ;  /* 0x00010c0002047a25 */ /* 0x000fe200078e0004 */
[----:B------:R-:W-:Y:S01]  /*14f60*/  LEA.HI.X R2, R6, c[0x0][0x4ac], R7, 0x2, P0 ;  /* 0x00012b0006027a11 */ /* 0x000fe200000f1407 */
[----:B------:R-:W-:Y:S04]  /*14f70*/  SHFL.IDX PT, R12, R3, RZ, 0x1c1f ;  /* 0x001c1fff030c7589 */ /* 0x000fe800000e0000 */
[----:B------:R-:W1:Y:S01]  /*14f80*/  SHFL.IDX PT, R13, R2, RZ, 0x1c1f ;  /* 0x001c1fff020d7589 */ /* 0x000e6200000e0000 */
[----:B------:R-:W-:-:S02]  /*14f90*/  IMAD.IADD R0, R16, 0x1, R17 ;  /* 0x0000000110007824 */ /* 0x000fc400078e0211 */
[----:B------:R-:W-:Y:S01]  /*14fa0*/  IMAD.IADD R5, R5, 0x1, R8 ;  /* 0x0000000105057824 */ /* 0x000fe200078e0208 */
[----:B------:R-:W-:Y:S01]  /*14fb0*/  SHFL.IDX PT, R10, R3, 0x1, 0x1c1f ;  /* 0x003c1f00030a7f89 */ /* 0x000fe200000e0000 */
[----:B------:R-:W-:-:S03]  /*14fc0*/  SHF.R.S32.HI R16, RZ, 0x1f, R14 ;  /* 0x0000001fff107819 */ /* 0x000fc6000001140e */
[----:B------:R-:W2:Y:S01]  /*14fd0*/  SHFL.IDX PT, R11, R2, 0x1, 0x1c1f ;  /* 0x003c1f00020b7f89 */ /* 0x000ea200000e0000 */
[----:B------:R-:W-:-:S03]  /*14fe0*/  ISETP.GE.OR P3, PT, R0, UR4, P1 ;  /* 0x0000000400007c0c */ /* 0x000fc60008f66670 */
[----:B------:R-:W-:Y:S04]  /*14ff0*/  SHFL.IDX PT, R8, R3, 0x2, 0x1c1f ;  /* 0x005c1f0003087f89 */ /* 0x000fe800000e0000 */
[----:B------:R-:W3:Y:S04]  /*15000*/  SHFL.IDX PT, R9, R2, 0x2, 0x1c1f ;  /* 0x005c1f0002097f89 */ /* 0x000ee800000e0000 */
[----:B------:R-:W-:Y:S04]  /*15010*/  SHFL.IDX PT, R6, R3, 0x3, 0x1c1f ;  /* 0x007c1f0003067f89 */ /* 0x000fe800000e0000 */
[----:B------:R4:W5:Y:S01]  /*15020*/  SHFL.IDX PT, R7, R2, 0x3, 0x1c1f ;  /* 0x007c1f0002077f89 */ /* 0x00096200000e0000 */
[----:B------:R-:W-:-:S02]  /*15030*/  IADD3 R15, R0, 0x8, RZ ;  /* 0x00000008000f7810 */ /* 0x000fc40007ffe0ff */
[C---:B------:R-:W-:Y:S02]  /*15040*/  IADD3 R17, R0.reuse, 0x40, RZ ;  /* 0x0000004000117810 */ /* 0x040fe40007ffe0ff */
[----:B------:R-:W-:Y:S02]  /*15050*/  ISETP.GE.OR P5, PT, R15, UR4, P1 ;  /* 0x000000040f007c0c */ /* 0x000fe40008fa6670 */
[----:B------:R-:W-:Y:S01]  /*15060*/  ISETP.GE.OR P4, PT, R17, UR4, P1 ;  /* 0x0000000411007c0c */ /* 0x000fe20008f86670 */
[----:B-1----:R-:W-:Y:S01]  /*15070*/  @!P3 ST.E [R12.64], R20 ;  /* 0x000000140c00b985 */ /* 0x002fe2000c101908 */
[----:B------:R-:W-:Y:S01]  /*15080*/  ISETP.GE.AND P3, PT, R0, UR4, PT ;  /* 0x0000000400007c0c */ /* 0x000fe2000bf66270 */
[----:B----4-:R-:W-:Y:S01]  /*15090*/  IMAD R2, R16, c[0x0][0x428], RZ ;  /* 0x00010a0010027a24 */ /* 0x010fe200078e02ff */
[----:B------:R-:W-:-:S03]  /*150a0*/  IADD3 R16, R0, 0x48, RZ ;  /* 0x0000004800107810 */ /* 0x000fc60007ffe0ff */
[----:B------:R-:W-:Y:S01]  /*150b0*/  IMAD R18, R14, c[0x0][0x42c], R2 ;  /* 0x00010b000e127a24 */ /* 0x000fe200078e0202 */
[----:B------:R-:W-:Y:S01]  /*150c0*/  ISETP.GE.OR P1, PT, R16, UR4, P1 ;  /* 0x0000000410007c0c */ /* 0x000fe20008f26670 */
[----:B------:R-:W-:-:S04]  /*150d0*/  IMAD.WIDE.U32 R2, R14, c[0x0][0x428], R4 ;  /* 0x00010a000e027a25 */ /* 0x000fc800078e0004 */
[----:B------:R-:W-:Y:S01]  /*150e0*/  IMAD.IADD R3, R3, 0x1, R18 ;  /* 0x0000000103037824 */ /* 0x000fe200078e0212 */
[C---:B------:R-:W-:Y:S01]  /*150f0*/  LEA R23, P0, R2.reuse, c[0x0][0x400], 0x2 ;  /* 0x0001000002177a11 */ /* 0x040fe200078010ff */
[----:B--2---:R1:W-:Y:S03]  /*15100*/  @!P5 ST.E [R10.64], R21 ;  /* 0x000000150a00d985 */ /* 0x0043e6000c101908 */
[----:B------:R-:W-:Y:S01]  /*15110*/  LEA.HI.X R18, R2, c[0x0][0x404], R3, 0x2, P0 ;  /* 0x0001010002127a11 */ /* 0x000fe200000f1403 */
[----:B---3--:R2:W-:Y:S01]  /*15120*/  @!P4 ST.E [R8.64], R22 ;  /* 0x000000160800c985 */ /* 0x0085e2000c101908 */
[C---:B------:R-:W-:Y:S02]  /*15130*/  IADD3 R5, R27.reuse, 0x18, RZ ;  /* 0x000000181b057810 */ /* 0x040fe40007ffe0ff */
[C---:B------:R-:W-:Y:S01]  /*15140*/  IADD3 R0, R27.reuse, 0x20, RZ ;  /* 0x000000201b007810 */ /* 0x040fe20007ffe0ff */
[----:B-----5:R3:W-:Y:S01]  /*15150*/  @!P1 ST.E [R6.64], R19 ;  /* 0x0000001306009985 */ /* 0x0207e2000c101908 */
[----:B------:R-:W-:-:S02]  /*15160*/  IADD3 R4, R27, 0x28, RZ ;  /* 0x000000281b047810 */ /* 0x000fc40007ffe0ff */
[C---:B------:R-:W-:Y:S01]  /*15170*/  IADD3 R3, R27.reuse, 0x30, RZ ;  /* 0x000000301b037810 */ /* 0x040fe20007ffe0ff */
[----:B------:R4:W4:Y:S01]  /*15180*/  SHFL.IDX PT, R8, R23, RZ, 0x1c1f ;  /* 0x001c1fff17087589 */ /* 0x00092200000e0000 */
[----:B------:R-:W-:Y:S02]  /*15190*/  IADD3 R2, R27, 0x38, RZ ;  /* 0x000000381b027810 */ /* 0x000fe40007ffe0ff */
[----:B------:R-:W-:Y:S01]  /*151a0*/  ISETP.GE.AND P2, PT, R15, UR4, PT ;  /* 0x000000040f007c0c */ /* 0x000fe2000bf46270 */
[----:B------:R4:W4:Y:S01]  /*151b0*/  SHFL.IDX PT, R9, R18, RZ, 0x1c1f ;  /* 0x001c1fff12097589 */ /* 0x00092200000e0000 */
[----:B------:R-:W-:Y:S02]  /*151c0*/  ISETP.GE.AND P1, PT, R17, UR4, PT ;  /* 0x0000000411007c0c */ /* 0x000fe4000bf26270 */
[----:B------:R-:W-:Y:S02]  /*151d0*/  ISETP.GE.AND P0, PT, R16, UR4, PT ;  /* 0x0000000410007c0c */ /* 0x000fe4000bf06270 */
[----:B------:R-:W-:-:S02]  /*151e0*/  SHF.R.S32.HI R17, RZ, 0x1f, R27 ;  /* 0x0000001fff117819 */ /* 0x000fc4000001141b */
[----:B------:R-:W-:Y:S02]  /*151f0*/  SHF.R.S32.HI R24, RZ, 0x1f, R3 ;  /* 0x0000001fff187819 */ /* 0x000fe40000011403 */
[----:B------:R-:W-:Y:S02]  /*15200*/  SHF.R.S32.HI R25, RZ, 0x1f, R2 ;  /* 0x0000001fff197819 */ /* 0x000fe40000011402 */
[----:B-1----:R-:W-:Y:S02]  /*15210*/  SHF.R.S32.HI R21, RZ, 0x1f, R0 ;  /* 0x0000001fff157819 */ /* 0x002fe40000011400 */
[----:B--2---:R-:W-:Y:S02]  /*15220*/  SHF.R.S32.HI R22, RZ, 0x1f, R4 ;  /* 0x0000001fff167819 */ /* 0x004fe40000011404 */
[C---:B---3--:R-:W-:Y:S02]  /*15230*/  IADD3 R7, R27.reuse, 0x8, RZ ;  /* 0x000000081b077810 */ /* 0x048fe40007ffe0ff */
[----:B------:R-:W-:-:S02]  /*15240*/  IADD3 R6, R27, 0x10, RZ ;  /* 0x000000101b067810 */ /* 0x000fc40007ffe0ff */
[----:B------:R-:W-:Y:S02]  /*15250*/  SHF.R.S32.HI R16, RZ, 0x1f, R7 ;  /* 0x0000001fff107819 */ /* 0x000fe40000011407 */
[----:B------:R-:W-:Y:S02]  /*15260*/  SHF.R.S32.HI R20, RZ, 0x1f, R6 ;  /* 0x0000001fff147819 */ /* 0x000fe40000011406 */
[----:B------:R-:W-:Y:S01]  /*15270*/  SHF.R.S32.HI R19, RZ, 0x1f, R5 ;  /* 0x0000001fff137819 */ /* 0x000fe20000011405 */
[----:B------:R-:W-:Y:S05]  /*15280*/  @P3 BRA `(.L_x_1152) ;  /* 0x0000021000003947 */ /* 0x000fea0003800000 */
[----:B----4-:R-:W-:Y:S02]  /*15290*/  ISETP.GE.AND P3, PT, R27, c[0x0][0x3c8], PT ;  /* 0x0000f2001b007a0c */ /* 0x010fe40003f66270 */
[----:B------:R-:W-:Y:S02]  /*152a0*/  ISETP.GE.AND P5, PT, R7, c[0x0][0x3c8], PT ;  /* 0x0000f20007007a0c */ /* 0x000fe40003fa6270 */
[----:B------:R-:W-:-:S09]  /*152b0*/  ISETP.GE.AND P6, PT, R4, c[0x0][0x3c8], PT ;  /* 0x0000f20004007a0c */ /* 0x000fd20003fc6270 */
[----:B------:R-:W-:-:S04]  /*152c0*/  @!P3 LEA R10, P4, R27, R8, 0x2 ;  /* 0x000000081b0ab211 */ /* 0x000fc800078810ff */
[----:B------:R-:W-:Y:S02]  /*152d0*/  @!P3 LEA.HI.X R11, R27, R9, R17, 0x2, P4 ;  /* 0x000000091b0bb211 */ /* 0x000fe400020f1411 */
[----:B------:R-:W-:-:S03]  /*152e0*/  ISETP.GE.AND P4, PT, R6, c[0x0][0x3c8], PT ;  /* 0x0000f20006007a0c */ /* 0x000fc60003f86270 */
[----:B------:R1:W-:Y:S02]  /*152f0*/  @!P3 ST.E.64 [R10.64], R120 ;  /* 0x000000780a00b985 */ /* 0x0003e4000c101b08 */
[----:B-1----:R-:W-:-:S04]  /*15300*/  @!P5 LEA R10, P3, R7, R8, 0x2 ;  /* 0x00000008070ad211 */ /* 0x002fc800078610ff */
        /* <DEDUP_REMOVED lines=10> */
[----:B------:R1:W-:Y:S01]  /*153b0*/  @!P3 ST.E.64 [R10.64], R148 ;  /* 0x000000940a00b985 */ /* 0x0003e2000c101b08 */
[----:B------:R-:W-:-:S04]  /*153c0*/  @!P5 LEA R14, P3, R0, R8, 0x2 ;  /* 0x00000008000ed211 */ /* 0x000fc800078610ff */
[----:B------:R-:W-:Y:S02]  /*153d0*/  @!P5 LEA.HI.X R15, R0, R9, R21, 0x2, P3 ;  /* 0x00000009000fd211 */ /* 0x000fe400018f1415 */
[----:B------:R-:W-:Y:S02]  /*153e0*/  ISETP.GE.AND P5, PT, R3, c[0x0][0x3c8], PT ;  /* 0x0000f20003007a0c */ /* 0x000fe40003fa6270 */
[----:B------:R-:W-:-:S04]  /*153f0*/  @!P6 LEA R12, P3, R4, R8, 0x2 ;  /* 0x00000008040ce211 */ /* 0x000fc800078610ff */
[----:B------:R-:W-:-:S07]  /*15400*/  @!P6 LEA.HI.X R13, R4, R9, R22, 0x2, P3 ;  /* 0x00000009040de211 */ /* 0x000fce00018f1416 */
[----:B-1----:R-:W-:-:S04]  /*15410*/  @!P5 LEA R10, P3, R3, R8, 0x2 ;  /* 0x00000008030ad211 */ /* 0x002fc800078610ff */
[----:B------:R-:W-:Y:S02]  /*15420*/  @!P5 LEA.HI.X R11, R3, R9, R24, 0x2, P3 ;  /* 0x00000009030bd211 */ /* 0x000fe400018f1418 */
[----:B------:R-:W-:-:S04]  /*15430*/  @!P4 LEA R8, P3, R2, R8, 0x2 ;  /* 0x000000080208c211 */ /* 0x000fc800078610ff */
[----:B------:R-:W-:Y:S02]  /*15440*/  @!P4 LEA.HI.X R9, R2, R9, R25, 0x2, P3 ;  /* 0x000000090209c211 */ /* 0x000fe400018f1419 */
[----:B------:R-:W-:-:S13]  /*15450*/  ISETP.GE.AND P3, PT, R0, c[0x0][0x3c8], PT ;  /* 0x0000f20000007a0c */ /* 0x000fda0003f66270 */
[----:B------:R1:W-:Y:S04]  /*15460*/  @!P3 ST.E.64 [R14.64], R152 ;  /* 0x000000980e00b985 */ /* 0x0003e8000c101b08 */
[----:B------:R1:W-:Y:S04]  /*15470*/  @!P6 ST.E.64 [R12.64], R164 ;  /* 0x000000a40c00e985 */ /* 0x0003e8000c101b08 */
[----:B------:R1:W-:Y:S04]  /*15480*/  @!P5 ST.E.64 [R10.64], R168 ;  /* 0x000000a80a00d985 */ /* 0x0003e8000c101b08 */
[----:B------:R1:W-:Y:S02]  /*15490*/  @!P4 ST.E.64 [R8.64], R180 ;  /* 0x000000b40800c985 */ /* 0x0003e4000c101b08 */
.L_x_1152:
[----:B----4-:R-:W-:Y:S05]  /*154a0*/  BSYNC B0 ;  /* 0x0000000000007941 */ /* 0x010fea0003800000 */
.L_x_1151:
[----:B-1----:R1:W2:Y:S01]  /*154b0*/  SHFL.IDX PT, R9, R18, 0x1, 0x1c1f ;  /* 0x003c1f0012097f89 */ /* 0x0022a200000e0000 */
[----:B------:R-:W-:Y:S03]  /*154c0*/  BSSY B0, `(.L_x_1153) ;  /* 0x0000023000007945 */ /* 0x000fe60003800000 */
[----:B------:R1:W3:Y:S01]  /*154d0*/  SHFL.IDX PT, R8, R23, 0x1, 0x1c1f ;  /* 0x003c1f0017087f89 */ /* 0x0002e200000e0000 */
[----:B------:R-:W-:Y:S05]  /*154e0*/  @P2 BRA `(.L_x_1154) ;  /* 0x0000020000002947 */ /* 0x000fea0003800000 */
[----:B------:R-:W-:Y:S02]  /*154f0*/  ISETP.GE.AND P3, PT, R27, c[0x0][0x3c8], PT ;  /* 0x0000f2001b007a0c */ /* 0x000fe40003f66270 */
[----:B------:R-:W-:-:S02]  /*15500*/  ISETP.GE.AND P5, PT, R7, c[0x0][0x3c8], PT ;  /* 0x0000f20007007a0c */ /* 0x000fc40003fa6270 */
[----:B------:R-:W-:-:S09]  /*15510*/  ISETP.GE.AND P2, PT, R6, c[0x0][0x3c8], PT ;  /* 0x0000f20006007a0c */ /* 0x000fd20003f46270 */
[----:B---3--:R-:W-:-:S04]  /*15520*/  @!P3 LEA R10, P4, R27, R8, 0x2 ;  /* 0x000000081b0ab211 */ /* 0x008fc800078810ff */
        /* <DEDUP_REMOVED lines=9> */
[----:B---3--:R-:W-:-:S03]  /*155c0*/  @!P3 LEA R12, P4, R5, R8, 0x2 ;  /* 0x00000008050cb211 */ /* 0x008fc600078810ff */
[----:B------:R2:W-:Y:S01]  /*155d0*/  @!P2 ST.E.64 [R10.64], R138 ;  /* 0x0000008a0a00a985 */ /* 0x0005e2000c101b08 */
[----:B------:R-:W-:Y:S02]  /*155e0*/  @!P3 LEA.HI.X R13, R5, R9, R19, 0x2, P4 ;  /* 0x00000009050db211 */ /* 0x000fe400020f1413 */
[----:B------:R-:W-:-:S03]  /*155f0*/  ISETP.GE.AND P4, PT, R4, c[0x0][0x3c8], PT ;  /* 0x0000f20004007a0c */ /* 0x000fc60003f86270 */
[----:B------:R3:W-:Y:S01]  /*15600*/  @!P3 ST.E.64 [R12.64], R150 ;  /* 0x000000960c00b985 */ /* 0x0007e2000c101b08 */
[----:B------:R-:W-:Y:S02]  /*15610*/  ISETP.GE.AND P3, PT, R3, c[0x0][0x3c8], PT ;  /* 0x0000f20003007a0c */ /* 0x000fe40003f66270 */
[----:B--2---:R-:W-:-:S04]  /*15620*/  @!P5 LEA R10, P2, R0, R8, 0x2 ;  /* 0x00000008000ad211 */ /* 0x004fc800078410ff */
[----:B------:R-:W-:Y:S02]  /*15630*/  @!P5 LEA.HI.X R11, R0, R9, R21, 0x2, P2 ;  /* 0x00000009000bd211 */ /* 0x000fe400010f1415 */
[----:B------:R-:W-:-:S03]  /*15640*/  ISETP.GE.AND P2, PT, R2, c[0x0][0x3c8], PT ;  /* 0x0000f20002007a0c */ /* 0x000fc60003f46270 */
[----:B------:R2:W-:Y:S01]  /*15650*/  @!P5 ST.E.64 [R10.64], R154 ;  /* 0x0000009a0a00d985 */ /* 0x0005e2000c101b08 */
[----:B---3--:R-:W-:-:S04]  /*15660*/  @!P4 LEA R12, P5, R4, R8, 0x2 ;  /* 0x00000008040cc211 */ /* 0x008fc800078a10ff */
        /* <DEDUP_REMOVED lines=8> */
.L_x_1154:
[----:B------:R-:W-:Y:S05]  /*156f0*/  BSYNC B0 ;  /* 0x0000000000007941 */ /* 0x000fea0003800000 */
.L_x_1153:
[----:B--23--:R2:W3:Y:S01]  /*15700*/  SHFL.IDX PT, R9, R18, 0x2, 0x1c1f ;  /* 0x005c1f0012097f89 */ /* 0x00c4e200000e0000 */
[----:B------:R-:W-:Y:S03]  /*15710*/  BSSY B0, `(.L_x_1155) ;  /* 0x0000023000007945 */ /* 0x000fe60003800000 */
[----:B------:R2:W4:Y:S01]  /*15720*/  SHFL.IDX PT, R8, R23, 0x2, 0x1c1f ;  /* 0x005c1f0017087f89 */ /* 0x00052200000e0000 */
[----:B------:R-:W-:Y:S05]  /*15730*/  @P1 BRA `(.L_x_1156) ;  /* 0x0000020000001947 */ /* 0x000fea0003800000 */
[----:B------:R-:W-:Y:S02]  /*15740*/  ISETP.GE.AND P3, PT, R27, c[0x0][0x3c8], PT ;  /* 0x0000f2001b007a0c */ /* 0x000fe40003f66270 */
[----:B------:R-:W-:Y:S02]  /*15750*/  ISETP.GE.AND P5, PT, R7, c[0x0][0x3c8], PT ;  /* 0x0000f20007007a0c */ /* 0x000fe40003fa6270 */
[----:B------:R-:W-:Y:S02]  /*15760*/  ISETP.GE.AND P2, PT, R6, c[0x0][0x3c8], PT ;  /* 0x0000f20006007a0c */ /* 0x000fe40003f46270 */
[----:B------:R-:W-:-:S07]  /*15770*/  ISETP.GE.AND P1, PT, R5, c[0x0][0x3c8], PT ;  /* 0x0000f20005007a0c */ /* 0x000fce0003f26270 */
[----:B----4-:R-:W-:-:S04]  /*15780*/  @!P3 LEA R10, P4, R27, R8, 0x2 ;  /* 0x000000081b0ab211 */ /* 0x010fc800078810ff */
[----:B---3--:R-:W-:Y:S02]  /*15790*/  @!P3 LEA.HI.X R11, R27, R9, R17, 0x2, P4 ;  /* 0x000000091b0bb211 */ /* 0x008fe400020f1411 */
[----:B------:R-:W-:-:S03]  /*157a0*/  @!P5 LEA R14, P4, R7, R8, 0x2 ;  /* 0x00000008070ed211 */ /* 0x000fc600078810ff */
[----:B------:R3:W-:Y:S01]  /*157b0*/  @!P3 ST.E.64 [R10.64], R124 ;  /* 0x0000007c0a00b985 */ /* 0x0007e2000c101b08 */
[-C--:B------:R-:W-:Y:S02]  /*157c0*/  @!P5 LEA.HI.X R15, R7, R9.reuse, R16, 0x2, P4 ;  /* 0x00000009070fd211 */ /* 0x080fe400020f1410 */
[----:B------:R-:W-:Y:S02]  /*157d0*/  ISETP.GE.AND P4, PT, R0, c[0x0][0x3c8], PT ;  /* 0x0000f20000007a0c */ /* 0x000fe40003f86270 */
[C---:B------:R-:W-:Y:S01]  /*157e0*/  @!P2 LEA R12, P3, R6.reuse, R8, 0x2 ;  /* 0x00000008060ca211 */ /* 0x040fe200078610ff */
[----:B------:R4:W-:Y:S03]  /*157f0*/  @!P5 ST.E.64 [R14.64], R128 ;  /* 0x000000800e00d985 */ /* 0x0009e6000c101b08 */
[----:B------:R-:W-:Y:S02]  /*15800*/  @!P2 LEA.HI.X R13, R6, R9, R20, 0x2, P3 ;  /* 0x00000009060da211 */ /* 0x000fe400018f1414 */
[----:B------:R-:W-:-:S03]  /*15810*/  ISETP.GE.AND P3, PT, R4, c[0x0][0x3c8], PT ;  /* 0x0000f20004007a0c */ /* 0x000fc60003f66270 */
[----:B------:R5:W-:Y:S01]  /*15820*/  @!P2 ST.E.64 [R12.64], R140 ;  /* 0x0000008c0c00a985 */ /* 0x000be2000c101b08 */
[----:B------:R-:W-:Y:S02]  /*15830*/  ISETP.GE.AND P2, PT, R3, c[0x0][0x3c8], PT ;  /* 0x0000f20003007a0c */ /* 0x000fe40003f46270 */
[----:B---3--:R-:W-:-:S04]  /*15840*/  @!P1 LEA R10, P5, R5, R8, 0x2 ;  /* 0x00000008050a9211 */ /* 0x008fc800078a10ff */
[----:B------:R-:W-:Y:S02]  /*15850*/  @!P1 LEA.HI.X R11, R5, R9, R19, 0x2, P5 ;  /* 0x00000009050b9211 */ /* 0x000fe400028f1413 */
[----:B----4-:R-:W-:-:S03]  /*15860*/  @!P4 LEA R14, P5, R0, R8, 0x2 ;  /* 0x00000008000ec211 */ /* 0x010fc600078a10ff */
[----:B------:R3:W-:Y:S01]  /*15870*/  @!P1 ST.E.64 [R10.64], R144 ;  /* 0x000000900a009985 */ /* 0x0007e2000c101b08 */
[----:B------:R-:W-:Y:S02]  /*15880*/  ISETP.GE.AND P1, PT, R2, c[0x0][0x3c8], PT ;  /* 0x0000f20002007a0c */ /* 0x000fe40003f26270 */
[----:B------:R-:W-:Y:S02]  /*15890*/  @!P4 LEA.HI.X R15, R0, R9, R21, 0x2, P5 ;  /* 0x00000009000fc211 */ /* 0x000fe400028f1415 */
[----:B-----5:R-:W-:-:S03]  /*158a0*/  @!P3 LEA R12, P5, R4, R8, 0x2 ;  /* 0x00000008040cb211 */ /* 0x020fc600078a10ff */
[----:B------:R4:W-:Y:S01]  /*158b0*/  @!P4 ST.E.64 [R14.64], R156 ;  /* 0x0000009c0e00c985 */ /* 0x0009e2000c101b08 */
[----:B------:R-:W-:-:S05]  /*158c0*/  @!P3 LEA.HI.X R13, R4, R9, R22, 0x2, P5 ;  /* 0x00000009040db211 */ /* 0x000fca00028f1416 */
[----:B------:R4:W-:Y:S01]  /*158d0*/  @!P3 ST.E.64 [R12.64], R160 ;  /* 0x000000a00c00b985 */ /* 0x0009e2000c101b08 */
[----:B---3--:R-:W-:-:S04]  /*158e0*/  @!P2 LEA R10, P5, R3, R8, 0x2 ;  /* 0x00000008030aa211 */ /* 0x008fc800078a10ff */
[----:B------:R-:W-:Y:S02]  /*158f0*/  @!P2 LEA.HI.X R11, R3, R9, R24, 0x2, P5 ;  /* 0x00000009030ba211 */ /* 0x000fe400028f1418 */
[----:B------:R-:W-:-:S03]  /*15900*/  @!P1 LEA R8, P5, R2, R8, 0x2 ;  /* 0x0000000802089211 */ /* 0x000fc600078a10ff */
[----:B------:R4:W-:Y:S01]  /*15910*/  @!P2 ST.E.64 [R10.64], R172 ;  /* 0x000000ac0a00a985 */ /* 0x0009e2000c101b08 */
[----:B------:R-:W-:-:S05]  /*15920*/  @!P1 LEA.HI.X R9, R2, R9, R25, 0x2, P5 ;  /* 0x0000000902099211 */ /* 0x000fca00028f1419 */
[----:B------:R4:W-:Y:S04]  /*15930*/  @!P1 ST.E.64 [R8.64], R176 ;  /* 0x000000b008009985 */ /* 0x0009e8000c101b08 */
.L_x_1156:
[----:B------:R-:W-:Y:S05]  /*15940*/  BSYNC B0 ;  /* 0x0000000000007941 */ /* 0x000fea0003800000 */
.L_x_1155:
[----:B---34-:R3:W4:Y:S04]  /*15950*/  SHFL.IDX PT, R9, R18, 0x3, 0x1c1f ;  /* 0x007c1f0012097f89 */ /* 0x01872800000e0000 */
[----:B------:R3:W1:Y:S01]  /*15960*/  SHFL.IDX PT, R8, R23, 0x3, 0x1c1f ;  /* 0x007c1f0017087f89 */ /* 0x00066200000e0000 */
[----:B------:R-:W-:Y:S05]  /*15970*/  @P0 BRA `(.L_x_1157) ;  /* 0x000004e000000947 */ /* 0x000fea0003800000 */
[----:B------:R-:W-:Y:S02]  /*15980*/  ISETP.GE.AND P0, PT, R27, c[0x0][0x3c8], PT ;  /* 0x0000f2001b007a0c */ /* 0x000fe40003f06270 */
[----:B------:R-:W-:Y:S02]  /*15990*/  ISETP.GE.AND P5, PT, R7, c[0x0][0x3c8], PT ;  /* 0x0000f20007007a0c */ /* 0x000fe40003fa6270 */
[----:B------:R-:W-:Y:S02]  /*159a0*/  ISETP.GE.AND P4, PT, R6, c[0x0][0x3c8], PT ;  /* 0x0000f20006007a0c */ /* 0x000fe40003f86270 */
[----:B------:R-:W-:-:S07]  /*159b0*/  ISETP.GE.AND P3, PT, R5, c[0x0][0x3c8], PT ;  /* 0x0000f20005007a0c */ /* 0x000fce0003f66270 */
[-C--:B-1----:R-:W-:Y:S02]  /*159c0*/  @!P0 LEA R12, P2, R27, R8.reuse, 0x2 ;  /* 0x000000081b0c8211 */ /* 0x082fe400078410ff */
[----:B------:R-:W-:Y:S02]  /*159d0*/  @!P5 LEA R10, P1, R7, R8, 0x2 ;  /* 0x00000008070ad211 */ /* 0x000fe400078210ff */
[-C--:B----4-:R-:W-:Y:S02]  /*159e0*/  @!P0 LEA.HI.X R13, R27, R9.reuse, R17, 0x2, P2 ;  /* 0x000000091b0d8211 */ /* 0x090fe400010f1411 */
[----:B------:R-:W-:Y:S02]  /*159f0*/  ISETP.GE.AND P2, PT, R0, c[0x0][0x3c8], PT ;  /* 0x0000f20000007a0c */ /* 0x000fe40003f46270 */
[----:B------:R-:W-:Y:S01]  /*15a00*/  @!P5 LEA.HI.X R11, R7, R9, R16, 0x2, P1 ;  /* 0x00000009070bd211 */ /* 0x000fe200008f1410 */
[----:B------:R1:W-:Y:S01]  /*15a10*/  @!P0 ST.E.64 [R12.64], R126 ;  /* 0x0000007e0c008985 */ /* 0x0003e2000c101b08 */
[----:B------:R-:W-:-:S02]  /*15a20*/  ISETP.GE.AND P1, PT, R4, c[0x0][0x3c8], PT ;  /* 0x0000f20004007a0c */ /* 0x000fc40003f26270 */
[C---:B------:R-:W-:Y:S01]  /*15a30*/  @!P4 LEA R14, P0, R6.reuse, R8, 0x2 ;  /* 0x00000008060ec211 */ /* 0x040fe200078010ff */
[----:B------:R4:W-:Y:S03]  /*15a40*/  @!P5 ST.E.64 [R10.64], R130 ;  /* 0x000000820a00d985 */ /* 0x0009e6000c101b08 */
[----:B------:R-:W-:Y:S02]  /*15a50*/  @!P4 LEA.HI.X R15, R6, R9, R20, 0x2, P0 ;  /* 0x00000009060fc211 */ /* 0x000fe400000f1414 */
[----:B------:R-:W-:-:S03]  /*15a60*/  ISETP.GE.AND P0, PT, R3, c[0x0][0x3c8], PT ;  /* 0x0000f20003007a0c */ /* 0x000fc60003f06270 */
        /* <DEDUP_REMOVED lines=19> */
.L_x_1149:
[----:B------:R-:W3:Y:S02]  /*15ba0*/  S2R R4, SR_TID.X ;  /* 0x0000000000047919 */ /* 0x000ee40000002100 */
[----:B---3--:R-:W-:-:S13]  /*15bb0*/  ISETP.GT.AND P0, PT, R4, 0x7f, PT ;  /* 0x0000007f0400780c */ /* 0x008fda0003f04270 */
[----:B------:R-:W-:Y:S05]  /*15bc0*/  @P0 BRA `(.L_x_1157) ;  /* 0x0000029000000947 */ /* 0x000fea0003800000 */
[----:B--2---:R-:W2:Y:S01]  /*15bd0*/  LDL.LU R3, [R1+0x58] ;  /* 0x0000580001037983 */ /* 0x004ea20000300800 */
[----:B------:R-:W-:-:S05]  /*15be0*/  MOV R2, c[0x0][0x4e8] ;  /* 0x00013a0000027a02 */ /* 0x000fca0000000f00 */
[----:B------:R-:W-:Y:S01]  /*15bf0*/  IMAD R0, R2, c[0x0][0x388], RZ ;  /* 0x0000e20002007a24 */ /* 0x000fe200078e02ff */
[----:B--2---:R-:W-:-:S04]  /*15c00*/  IADD3 R4, R3, R4, RZ ;  /* 0x0000000403047210 */ /* 0x004fc80007ffe0ff */
[----:B------:R-:W-:-:S13]  /*15c10*/  ISETP.GE.AND P0, PT, R4, R0, PT ;  /* 0x000000000400720c */ /* 0x000fda0003f06270 */
[----:B------:R-:W-:Y:S05]  /*15c20*/  @P0 BRA `(.L_x_1157) ;  /* 0x0000023000000947 */ /* 0x000fea0003800000 */
[----:B------:R-:W2:Y:S04]  /*15c30*/  LDL.LU R3, [R1+0x44] ;  /* 0x0000440001037983 */ /* 0x000ea80000300800 */
[----:B------:R-:W3:Y:S04]  /*15c40*/  LDL.LU R9, [R1+0x50] ;  /* 0x0000500001097983 */ /* 0x000ee80000300800 */
[----:B------:R-:W4:Y:S01]  /*15c50*/  LDL.LU R8, [R1+0x54] ;  /* 0x0000540001087983 */ /* 0x000f220000300800 */
[----:B------:R-:W-:-:S13]  /*15c60*/  ISETP.NE.AND P0, PT, R2, 0x1, PT ;  /* 0x000000010200780c */ /* 0x000fda0003f05270 */
[----:B------:R-:W-:Y:S01]  /*15c70*/  @P0 IMAD.HI.U32 R7, R4, c[0x0][0x4ec], RZ ;  /* 0x00013b0004070a27 */ /* 0x000fe200078e00ff */
[----:B--2---:R-:W-:Y:S02]  /*15c80*/  SHF.R.S32.HI R0, RZ, 0x1f, R3 ;  /* 0x0000001fff007819 */ /* 0x004fe40000011403 */
[----:B---3--:R-:W-:-:S03]  /*15c90*/  SHF.R.S32.HI R6, RZ, 0x1f, R9 ;  /* 0x0000001fff067819 */ /* 0x008fc60000011409 */
[----:B------:R-:W-:-:S04]  /*15ca0*/  IMAD R0, R0, c[0x0][0x4d0], RZ ;  /* 0x0001340000007a24 */ /* 0x000fc800078e02ff */
[C---:B------:R-:W-:Y:S01]  /*15cb0*/  IMAD R5, R3.reuse, c[0x0][0x4d4], R0 ;  /* 0x0001350003057a24 */ /* 0x040fe200078e0200 */
[----:B------:R-:W-:Y:S01]  /*15cc0*/  MOV R0, R4 ;  /* 0x0000000400007202 */ /* 0x000fe20000000f00 */
[----:B------:R-:W-:Y:S01]  /*15cd0*/  IMAD.WIDE.U32 R2, R3, c[0x0][0x4d0], RZ ;  /* 0x0001340003027a25 */ /* 0x000fe200078e00ff */
[----:B------:R-:W-:-:S03]  /*15ce0*/  @P0 SHF.R.U32.HI R0, RZ, c[0x0][0x4f0], R7 ;  /* 0x00013c00ff000a19 */ /* 0x000fc60000011607 */
[----:B------:R-:W-:Y:S01]  /*15cf0*/  IMAD R6, R6, c[0x0][0x4d8], RZ ;  /* 0x0001360006067a24 */ /* 0x000fe200078e02ff */
[----:B------:R-:W-:Y:S02]  /*15d00*/  IADD3 R3, R3, R5, RZ ;  /* 0x0000000503037210 */ /* 0x000fe40007ffe0ff */
[----:B----4-:R-:W-:Y:S01]  /*15d10*/  SHF.R.S32.HI R5, RZ, 0x1f, R8 ;  /* 0x0000001fff057819 */ /* 0x010fe20000011408 */
[C---:B------:R-:W-:Y:S01]  /*15d20*/  IMAD R7, R9.reuse, c[0x0][0x4dc], R6 ;  /* 0x0001370009077a24 */ /* 0x040fe200078e0206 */
[----:B------:R-:W-:Y:S01]  /*15d30*/  IADD3 R6, -R0, RZ, RZ ;  /* 0x000000ff00067210 */ /* 0x000fe20007ffe1ff */
[----:B------:R-:W-:-:S04]  /*15d40*/  IMAD.WIDE.U32 R2, R9, c[0x0][0x4d8], R2 ;  /* 0x0001360009027a25 */ /* 0x000fc800078e0002 */
[----:B------:R-:W-:Y:S01]  /*15d50*/  IMAD R5, R5, c[0x0][0x4e0], RZ ;  /* 0x0001380005057a24 */ /* 0x000fe200078e02ff */
[----:B------:R-:W-:Y:S01]  /*15d60*/  IADD3 R3, R3, R7, RZ ;  /* 0x0000000703037210 */ /* 0x000fe20007ffe0ff */
[----:B------:R-:W-:Y:S01]  /*15d70*/  IMAD R4, R6, c[0x0][0x4e8], R4 ;  /* 0x00013a0006047a24 */ /* 0x000fe200078e0204 */
[----:B------:R-:W-:Y:S01]  /*15d80*/  SHF.R.S32.HI R7, RZ, 0x1f, R0 ;  /* 0x0000001fff077819 */ /* 0x000fe20000011400 */
[C---:B------:R-:W-:Y:S02]  /*15d90*/  IMAD R6, R8.reuse, c[0x0][0x4e4], R5 ;  /* 0x0001390008067a24 */ /* 0x040fe400078e0205 */
[----:B------:R-:W-:Y:S01]  /*15da0*/  IMAD.WIDE.U32 R2, R8, c[0x0][0x4e0], R2 ;  /* 0x0001380008027a25 */ /* 0x000fe200078e0002 */
[----:B------:R-:W-:-:S04]  /*15db0*/  SHF.R.S32.HI R5, RZ, 0x1f, R4 ;  /* 0x0000001fff057819 */ /* 0x000fc80000011404 */
[----:B------:R-:W-:Y:S01]  /*15dc0*/  IADD3 R2, P0, R0, R2, RZ ;  /* 0x0000000200027210 */ /* 0x000fe20007f1e0ff */
[----:B------:R-:W-:-:S03]  /*15dd0*/  IMAD R0, R5, c[0x0][0x4c8], RZ ;  /* 0x0001320005007a24 */ /* 0x000fc600078e02ff */
[----:B------:R-:W-:Y:S01]  /*15de0*/  IADD3.X R3, R7, R3, R6, P0, !PT ;  /* 0x0000000307037210 */ /* 0x000fe200007fe406 */
[----:B------:R-:W-:-:S04]  /*15df0*/  IMAD R0, R4, c[0x0][0x4cc], R0 ;  /* 0x0001330004007a24 */ /* 0x000fc800078e0200 */
[----:B------:R-:W-:-:S05]  /*15e00*/  IMAD.WIDE.U32 R2, R4, c[0x0][0x4c8], R2 ;  /* 0x0001320004027a25 */ /* 0x000fca00078e0002 */
[----:B------:R-:W-:Y:S02]  /*15e10*/  IADD3 R0, R3, R0, RZ ;  /* 0x0000000003007210 */ /* 0x000fe40007ffe0ff */
[----:B------:R-:W-:-:S04]  /*15e20*/  LEA R4, P0, R2, c[0x0][0x4a8], 0x2 ;  /* 0x00012a0002047a11 */ /* 0x000fc800078010ff */
[----:B------:R-:W-:Y:S02]  /*15e30*/  LEA.HI.X R5, R2, c[0x0][0x4ac], R0, 0x2, P0 ;  /* 0x00012b0002057a11 */ /* 0x000fe400000f1400 */
[----:B------:R-:W-:-:S05]  /*15e40*/  MOV R0, 0xff800000 ;  /* 0xff80000000007802 */ /* 0x000fca0000000f00 */
[----:B------:R2:W-:Y:S02]  /*15e50*/  STG.E [R4.64], R0 ;  /* 0x0000000004007986 */ /* 0x0005e4000c101908 */
.L_x_1157:
[----:B------:R-:W-:Y:S05]  /*15e60*/  BSYNC B1 ;  /* 0x0000000000017941 */ /* 0x000fea0003800000 */
.L_x_1148:
[----:B--2---:R-:W2:Y:S02]  /*15e70*/  LDL R0, [R1+0x64] ;  /* 0x0000640001007983 */ /* 0x004ea40000100800 */
[----:B--2---:R-:W-:-:S13]  /*15e80*/  ISETP.NE.AND P0, PT, R0, RZ, PT ;  /* 0x000000ff0000720c */ /* 0x004fda0003f05270 */
[----:B------:R-:W-:Y:S01]  /*15e90*/  @P0 WARPSYNC 0xffffffff ;  /* 0xffffffff00000948 */ /* 0x000fe20003800000 */
[----:B------:R-:W-:Y:S06]  /*15ea0*/  @P0 BAR.SYNC.DEFER_BLOCKING 0x5, 0x80 ;  /* 0x0142000000000b1d */ /* 0x000fec0000010000 */
[----:B------:R-:W2:Y:S04]  /*15eb0*/  @P0 LDS R0, [0xb100] ;  /* 0x00b10000ff000984 */ /* 0x000ea80000000800 */
[----:B--2---:R2:W-:Y:S04]  /*15ec0*/  @P0 STL [R1+0x5c], R0 ;  /* 0x00005c0001000387 */ /* 0x0045e80000100800 */
[----:B------:R-:W-:Y:S06]  /*15ed0*/  @P0 BAR.ARV 0x4, 0x80 ;  /* 0x0102000000000b1d */ /* 0x000fec0000002000 */
[----:B------:R-:W-:Y:S05]  /*15ee0*/  @P0 BRA `(.L_x_1158) ;  /* 0x0000009000000947 */ /* 0x000fea0003800000 */
[----:B------:R-:W-:Y:S05]  /*15ef0*/  BRA.DIV ~URZ, `(.L_x_1159) ;  /* 0x00000a627f007947 */ /* 0x000fea000b800000 */
[----:B--2---:R2:W3:Y:S02]  /*15f00*/  SHFL.IDX PT, R0, R26, RZ, 0x1f ;  /* 0x00001fff1a007589 */ /* 0x0044e400000e0000 */
.L_x_1176:
[----:B------:R-:W5:Y:S01]  /*15f10*/  S2R R2, SR_TID.X ;  /* 0x0000000000027919 */ /* 0x000f620000002100 */
[----:B------:R-:W-:Y:S03]  /*15f20*/  WARPSYNC 0xffffffff ;  /* 0xffffffff00007948 */ /* 0x000fe60003800000 */
[----:B------:R-:W-:Y:S06]  /*15f30*/  BAR.SYNC.DEFER_BLOCKING 0x4, 0x80 ;  /* 0x0102000000007b1d */ /* 0x000fec0000010000 */
[----:B---3--:R3:W-:Y:S01]  /*15f40*/  STL [R1+0x5c], R0 ;  /* 0x00005c0001007387 */ /* 0x0087e20000100800 */
[----:B-----5:R-:W-:-:S13]  /*15f50*/  LOP3.LUT P0, RZ, R2, 0x7f, RZ, 0xc0, !PT ;  /* 0x0000007f02ff7812 */ /* 0x020fda000780c0ff */
[----:B------:R3:W-:Y:S04]  /*15f60*/  @!P0 STS [0xb100], R26 ;  /* 0x00b1001aff008388 */ /* 0x0007e80000000800 */
[----:B------:R-:W-:Y:S06]  /*15f70*/  BAR.ARV 0x5, 0x80 ;  /* 0x0142000000007b1d */ /* 0x000fec0000002000 */
.L_x_1158:
[----:B--23--:R-:W2:Y:S02]  /*15f80*/  LDL R0, [R1+0x5c] ;  /* 0x00005c0001007983 */ /* 0x00cea40000100800 */
[----:B--2---:R-:W-:-:S13]  /*15f90*/  ISETP.GE.AND P0, PT, R0, c[0x0][0x538], PT ;  /* 0x00014e0000007a0c */ /* 0x004fda0003f06270 */
[----:B-1--4-:R-:W-:Y:S01]  /*15fa0*/  @P0 CALL.REL.NOINC `(.L_x_1160) ;  /* 0x0000001000000944 */ /* 0x012fe20003c00000 */
[----:B------:R-:W-:Y:S05]  /*15fb0*/  BRA `(.L_x_1161) ;  /* 0xfffea76000007947 */ /* 0x000fea000383ffff */
.L_x_1160:
[----:B------:R-:W-:Y:S05]  /*15fc0*/  EXIT ;  /* 0x000000000000794d */ /* 0x000fea0003800000 */
.L_x_1112:
[----:B------:R-:W-:Y:S01]  /*15fd0*/  IMAD.MOV.U32 R10, RZ, RZ, R2 ;  /* 0x000000ffff0a7224 */ /* 0x000fe200078e0002 */
[----:B-1----:R-:W-:Y:S01]  /*15fe0*/  MOV R8, RZ ;  /* 0x000000ff00087202 */ /* 0x002fe20000000f00 */
[----:B------:R-:W-:Y:S01]  /*15ff0*/  IMAD.MOV.U32 R7, RZ, RZ, 0x181f ;  /* 0x0000181fff077424 */ /* 0x000fe200078e00ff */
[----:B------:R-:W-:Y:S02]  /*16000*/  MOV R9, 0x16020 ;  /* 0x0001602000097802 */ /* 0x000fe40000000f00 */
[----:B------:R-:W-:Y:S05]  /*16010*/  CALL.REL.NOINC `($__internal_17_$__cuda_sm70_shflsync_idx_p) ;  /* 0x000009f000007944 */ /* 0x000fea0003c00000 */
[----:B------:R-:W-:Y:S01]  /*16020*/  MOV R5, R7 ;  /* 0x0000000700057202 */ /* 0x000fe20000000f00 */
[----:B------:R-:W-:Y:S05]  /*16030*/  BRA `(.L_x_1162) ;  /* 0xfffeb54000007947 */ /* 0x000fea000383ffff */
.L_x_1113:
[----:B------:R-:W-:Y:S01]  /*16040*/  IMAD.MOV.U32 R10, RZ, RZ, R3 ;  /* 0x000000ffff0a7224 */ /* 0x000fe200078e0003 */
[----:B-1----:R-:W-:Y:S01]  /*16050*/  MOV R8, RZ ;  /* 0x000000ff00087202 */ /* 0x002fe20000000f00 */
[----:B------:R-:W-:Y:S01]  /*16060*/  IMAD.MOV.U32 R7, RZ, RZ, 0x181f ;  /* 0x0000181fff077424 */ /* 0x000fe200078e00ff */
[----:B------:R-:W-:Y:S02]  /*16070*/  MOV R9, 0x16090 ;  /* 0x0001609000097802 */ /* 0x000fe40000000f00 */
[----:B--23--:R-:W-:Y:S05]  /*16080*/  CALL.REL.NOINC `($__internal_17_$__cuda_sm70_shflsync_idx_p) ;  /* 0x0000098000007944 */ /* 0x00cfea0003c00000 */
[----:B------:R-:W-:Y:S01]  /*16090*/  MOV R4, R7 ;  /* 0x0000000700047202 */ /* 0x000fe20000000f00 */
[----:B------:R-:W-:Y:S05]  /*160a0*/  BRA `(.L_x_1163) ;  /* 0xfffeb4f000007947 */ /* 0x000fea000383ffff */
.L_x_1116:
[----:B------:R-:W-:Y:S01]  /*160b0*/  IMAD.MOV.U32 R10, RZ, RZ, R2 ;  /* 0x000000ffff0a7224 */ /* 0x000fe200078e0002 */
[----:B------:R-:W-:Y:S01]  /*160c0*/  MOV R8, 0x1 ;  /* 0x0000000100087802 */ /* 0x000fe20000000f00 */
[----:B------:R-:W-:Y:S01]  /*160d0*/  IMAD.MOV.U32 R7, RZ, RZ, 0x181f ;  /* 0x0000181fff077424 */ /* 0x000fe200078e00ff */
[----:B------:R-:W-:-:S02]  /*160e0*/  MOV R9, 0x16100 ;  /* 0x0001610000097802 */ /* 0x000fc40000000f00 */
[----:B-1234-:R-:W-:Y:S05]  /*160f0*/  CALL.REL.NOINC `($__internal_17_$__cuda_sm70_shflsync_idx_p) ;  /* 0x0000091000007944 */ /* 0x01efea0003c00000 */
[----:B------:R-:W-:Y:S01]  /*16100*/  IMAD.MOV.U32 R6, RZ, RZ, R7 ;  /* 0x000000ffff067224 */ /* 0x000fe200078e0007 */
[----:B------:R-:W-:Y:S01]  /*16110*/  MOV R8, 0x1 ;  /* 0x0000000100087802 */ /* 0x000fe20000000f00 */
[----:B------:R-:W-:Y:S01]  /*16120*/  IMAD.MOV.U32 R10, RZ, RZ, R3 ;  /* 0x000000ffff0a7224 */ /* 0x000fe200078e0003 */
[----:B------:R-:W-:-:S02]  /*16130*/  MOV R7, 0x181f ;  /* 0x0000181f00077802 */ /* 0x000fc40000000f00 */
[----:B------:R-:W-:Y:S02]  /*16140*/  MOV R9, 0x16160 ;  /* 0x0001616000097802 */ /* 0x000fe40000000f00 */
[----:B------:R-:W-:Y:S05]  /*16150*/  CALL.REL.NOINC `($__internal_17_$__cuda_sm70_shflsync_idx_p) ;  /* 0x000008b000007944 */ /* 0x000fea0003c00000 */
[----:B------:R-:W-:Y:S01]  /*16160*/  MOV R4, R7 ;  /* 0x0000000700047202 */ /* 0x000fe20000000f00 */
[----:B------:R-:W-:Y:S05]  /*16170*/  BRA `(.L_x_1164) ;  /* 0xfffeb52000007947 */ /* 0x000fea000383ffff */
.L_x_1119:
[----:B------:R-:W-:Y:S01]  /*16180*/  IMAD.MOV.U32 R10, RZ, RZ, R2 ;  /* 0x000000ffff0a7224 */ /* 0x000fe200078e0002 */
[----:B------:R-:W-:Y:S01]  /*16190*/  MOV R8, 0x2 ;  /* 0x0000000200087802 */ /* 0x000fe20000000f00 */
[----:B------:R-:W-:Y:S01]  /*161a0*/  IMAD.MOV.U32 R7, RZ, RZ, 0x181f ;  /* 0x0000181fff077424 */ /* 0x000fe200078e00ff */
[----:B------:R-:W-:Y:S02]  /*161b0*/  MOV R9, 0x161d0 ;  /* 0x000161d000097802 */ /* 0x000fe40000000f00 */
[----:B-123--:R-:W-:Y:S05]  /*161c0*/  CALL.REL.NOINC `($__internal_17_$__cuda_sm70_shflsync_idx_p) ;  /* 0x0000084000007944 */ /* 0x00efea0003c00000 */
[----:B------:R-:W-:Y:S01]  /*161d0*/  MOV R6, R7 ;  /* 0x0000000700067202 */ /* 0x000fe20000000f00 */
[----:B------:R-:W-:Y:S05]  /*161e0*/  BRA `(.L_x_1165) ;  /* 0xfffeb59000007947 */ /* 0x000fea000383ffff */
.L_x_1120:
[----:B------:R-:W-:Y:S01]  /*161f0*/  IMAD.MOV.U32 R10, RZ, RZ, R3 ;  /* 0x000000ffff0a7224 */ /* 0x000fe200078e0003 */
[----:B------:R-:W-:Y:S01]  /*16200*/  MOV R8, 0x2 ;  /* 0x0000000200087802 */ /* 0x000fe20000000f00 */
[----:B------:R-:W-:Y:S01]  /*16210*/  IMAD.MOV.U32 R7, RZ, RZ, 0x181f ;  /* 0x0000181fff077424 */ /* 0x000fe200078e00ff */
[----:B------:R-:W-:Y:S02]  /*16220*/  MOV R9, 0x16240 ;  /* 0x0001624000097802 */ /* 0x000fe40000000f00 */
[----:B-1234-:R-:W-:Y:S05]  /*16230*/  CALL.REL.NOINC `($__internal_17_$__cuda_sm70_shflsync_idx_p) ;  /* 0x000007d000007944 */ /* 0x01efea0003c00000 */
[----:B------:R-:W-:Y:S01]  /*16240*/  MOV R4, R7 ;  /* 0x0000000700047202 */ /* 0x000fe20000000f00 */
[----:B------:R-:W-:Y:S05]  /*16250*/  BRA `(.L_x_1166) ;  /* 0xfffeb54000007947 */ /* 0x000fea000383ffff */
.L_x_1123:
        /* <DEDUP_REMOVED lines=13> */
.L_x_1126:
[----:B------:R-:W-:Y:S01]  /*16330*/  IMAD.MOV.U32 R10, RZ, RZ, R2 ;  /* 0x000000ffff0a7224 */ /* 0x000fe200078e0002 */
[----:B------:R-:W-:Y:S01]  /*16340*/  MOV R8, 0x4 ;  /* 0x0000000400087802 */ /* 0x000fe20000000f00 */
[----:B------:R-:W-:Y:S01]  /*16350*/  IMAD.MOV.U32 R7, RZ, RZ, 0x181f ;  /* 0x0000181fff077424 */ /* 0x000fe200078e00ff */
[----:B------:R-:W-:Y:S02]  /*16360*/  MOV R9, 0x16380 ;  /* 0x0001638000097802 */ /* 0x000fe40000000f00 */
[----:B-1234-:R-:W-:Y:S05]  /*16370*/  CALL.REL.NOINC `($__internal_17_$__cuda_sm70_shflsync_idx_p) ;  /* 0x0000069000007944 */ /* 0x01efea0003c00000 */
[----:B------:R-:W-:Y:S01]  /*16380*/  MOV R6, R7 ;  /* 0x0000000700067202 */ /* 0x000fe20000000f00 */
[----:B------:R-:W-:Y:S05]  /*16390*/  BRA `(.L_x_1168) ;  /* 0xfffeb5d000007947 */ /* 0x000fea000383ffff */
.L_x_1127:
[----:B------:R-:W-:Y:S01]  /*163a0*/  IMAD.MOV.U32 R10, RZ, RZ, R3 ;  /* 0x000000ffff0a7224 */ /* 0x000fe200078e0003 */
[----:B------:R-:W-:Y:S01]  /*163b0*/  MOV R8, 0x4 ;  /* 0x0000000400087802 */ /* 0x000fe20000000f00 */
[----:B------:R-:W-:Y:S01]  /*163c0*/  IMAD.MOV.U32 R7, RZ, RZ, 0x181f ;  /* 0x0000181fff077424 */ /* 0x000fe200078e00ff */
[----:B------:R-:W-:Y:S02]  /*163d0*/  MOV R9, 0x163f0 ;  /* 0x000163f000097802 */ /* 0x000fe40000000f00 */
[----:B-1234-:R-:W-:Y:S05]  /*163e0*/  CALL.REL.NOINC `($__internal_17_$__cuda_sm70_shflsync_idx_p) ;  /* 0x0000062000007944 */ /* 0x01efea0003c00000 */
[----:B------:R-:W-:Y:S01]  /*163f0*/  MOV R4, R7 ;  /* 0x0000000700047202 */ /* 0x000fe20000000f00 */
[----:B------:R-:W-:Y:S05]  /*16400*/  BRA `(.L_x_1169) ;  /* 0xfffeb58000007947 */ /* 0x000fea000383ffff */
.L_x_1130:
        /* <DEDUP_REMOVED lines=13> */
.L_x_1133:
[----:B------:R-:W-:Y:S01]  /*164e0*/  IMAD.MOV.U32 R10, RZ, RZ, R2 ;  /* 0x000000ffff0a7224 */ /* 0x000fe200078e0002 */
[----:B------:R-:W-:Y:S01]  /*164f0*/  MOV R8, 0x6 ;  /* 0x0000000600087802 */ /* 0x000fe20000000f00 */
[----:B------:R-:W-:Y:S01]  /*16500*/  IMAD.MOV.U32 R7, RZ, RZ, 0x181f ;  /* 0x0000181fff077424 */ /* 0x000fe200078e00ff */
[----:B------:R-:W-:Y:S02]  /*16510*/  MOV R9, 0x16530 ;  /* 0x0001653000097802 */ /* 0x000fe40000000f00 */
[----:B-1234-:R-:W-:Y:S05]  /*16520*/  CALL.REL.NOINC `($__internal_17_$__cuda_sm70_shflsync_idx_p) ;  /* 0x000004e000007944 */ /* 0x01efea0003c00000 */
[----:B------:R-:W-:Y:S01]  /*16530*/  MOV R6, R7 ;  /* 0x0000000700067202 */ /* 0x000fe20000000f00 */
[----:B------:R-:W-:Y:S05]  /*16540*/  BRA `(.L_x_1171) ;  /* 0xfffeb61000007947 */ /* 0x000fea000383ffff */
.L_x_1134:
[----:B------:R-:W-:Y:S01]  /*16550*/  IMAD.MOV.U32 R10, RZ, RZ, R3 ;  /* 0x000000ffff0a7224 */ /* 0x000fe200078e0003 */
[----:B------:R-:W-:Y:S01]  /*16560*/  MOV R8, 0x6 ;  /* 0x0000000600087802 */ /* 0x000fe20000000f00 */
[----:B------:R-:W-:Y:S01]  /*16570*/  IMAD.MOV.U32 R7, RZ, RZ, 0x181f ;  /* 0x0000181fff077424 */ /* 0x000fe200078e00ff */
[----:B------:R-:W-:Y:S02]  /*16580*/  MOV R9, 0x165a0 ;  /* 0x000165a000097802 */ /* 0x000fe40000000f00 */
[----:B-1234-:R-:W-:Y:S05]  /*16590*/  CALL.REL.NOINC `($__internal_17_$__cuda_sm70_shflsync_idx_p) ;  /* 0x0000047000007944 */ /* 0x01efea0003c00000 */
[----:B------:R-:W-:Y:S01]  /*165a0*/  MOV R4, R7 ;  /* 0x0000000700047202 */ /* 0x000fe20000000f00 */
[----:B------:R-:W-:Y:S05]  /*165b0*/  BRA `(.L_x_1172) ;  /* 0xfffeb5c000007947 */ /* 0x000fea000383ffff */
.L_x_1137:
        /* <DEDUP_REMOVED lines=13> */
.L_x_1144:
[----:B--2---:R1:W5:Y:S01]  /*16690*/  LDL R0, [R1+0x10] ;  /* 0x0000100001007983 */ /* 0x0043620000100800 */
[----:B------:R-:W-:Y:S02]  /*166a0*/  MOV R3, 0x2 ;  /* 0x0000000200037802 */ /* 0x000fe40000000f00 */
[----:B------:R-:W-:Y:S02]  /*166b0*/  MOV R8, 0x166d0 ;  /* 0x000166d000087802 */ /* 0x000fe40000000f00 */
[----:B-1---5:R-:W-:Y:S05]  /*166c0*/  CALL.REL.NOINC `($__internal_16_$__cuda_sm70_shflsync_bfly_p) ;  /* 0x0000030000007944 */ /* 0x022fea0003c00000 */
[----:B--2---:R-:W-:Y:S01]  /*166d0*/  MOV R2, R3 ;  /* 0x0000000300027202 */ /* 0x004fe20000000f00 */
[----:B-1----:R-:W-:Y:S05]  /*166e0*/  BRA `(.L_x_1174) ;  /* 0xffffda7000007947 */ /* 0x002fea000383ffff */
.L_x_1145:
[----:B------:R-:W-:Y:S01]  /*166f0*/  IMAD.MOV.U32 R0, RZ, RZ, R2 ;  /* 0x000000ffff007224 */ /* 0x000fe200078e0002 */
[----:B------:R-:W-:Y:S02]  /*16700*/  MOV R3, 0x1 ;  /* 0x0000000100037802 */ /* 0x000fe40000000f00 */
[----:B------:R-:W-:Y:S02]  /*16710*/  MOV R8, 0x16730 ;  /* 0x0001673000087802 */ /* 0x000fe40000000f00 */
[----:B-----5:R-:W-:Y:S05]  /*16720*/  CALL.REL.NOINC `($__internal_16_$__cuda_sm70_shflsync_bfly_p) ;  /* 0x000002a000007944 */ /* 0x020fea0003c00000 */
[----:B-1----:R1:W5:Y:S01]  /*16730*/  LDL R0, [R1+0x14] ;  /* 0x0000140001007983 */ /* 0x0023620000100800 */
[----:B--2---:R-:W-:Y:S01]  /*16740*/  FADD.FTZ R2, R2, R3 ;  /* 0x0000000302027221 */ /* 0x004fe20000010000 */
[----:B------:R-:W-:-:S02]  /*16750*/  MOV R3, 0x2 ;  /* 0x0000000200037802 */ /* 0x000fc40000000f00 */
[----:B------:R-:W-:Y:S02]  /*16760*/  MOV R8, 0x16780 ;  /* 0x0001678000087802 */ /* 0x000fe40000000f00 */
[----:B-1---5:R-:W-:Y:S05]  /*16770*/  CALL.REL.NOINC `($__internal_16_$__cuda_sm70_shflsync_bfly_p) ;  /* 0x0000025000007944 */ /* 0x022fea0003c00000 */
[----:B-1----:R-:W3:Y:S01]  /*16780*/  LDL.LU R0, [R1+0x14] ;  /* 0x0000140001007983 */ /* 0x002ee20000300800 */
[----:B------:R-:W-:Y:S01]  /*16790*/  MOV R8, 0x167e0 ;  /* 0x000167e000087802 */ /* 0x000fe20000000f00 */
[----:B--23--:R-:W-:Y:S01]  /*167a0*/  FADD.FTZ R4, R0, R3 ;  /* 0x0000000300047221 */ /* 0x00cfe20000010000 */
[----:B------:R-:W-:-:S04]  /*167b0*/  MOV R3, 0x1 ;  /* 0x0000000100037802 */ /* 0x000fc80000000f00 */
[----:B------:R-:W-:Y:S02]  /*167c0*/  MOV R0, R4 ;  /* 0x0000000400007202 */ /* 0x000fe40000000f00 */
[----:B------:R-:W-:Y:S05]  /*167d0*/  CALL.REL.NOINC `($__internal_16_$__cuda_sm70_shflsync_bfly_p) ;  /* 0x000001f000007944 */ /* 0x000fea0003c00000 */
[----:B-1----:R1:W5:Y:S01]  /*167e0*/  LDL R0, [R1+0x18] ;  /* 0x0000180001007983 */ /* 0x0023620000100800 */
[----:B--2---:R-:W-:Y:S01]  /*167f0*/  FADD.FTZ R4, R4, R3 ;  /* 0x0000000304047221 */ /* 0x004fe20000010000 */
[----:B------:R-:W-:Y:S02]  /*16800*/  MOV R3, 0x2 ;  /* 0x0000000200037802 */ /* 0x000fe40000000f00 */
        /* <DEDUP_REMOVED lines=19> */
[----:B--2---:R-:W-:Y:S01]  /*16940*/  MOV R8, R3 ;  /* 0x0000000300087202 */ /* 0x004fe20000000f00 */
[----:B-1----:R-:W-:Y:S05]  /*16950*/  BRA `(.L_x_1175) ;  /* 0xffffd93000007947 */ /* 0x002fea000383ffff */
.L_x_1159:
[----:B------:R-:W-:Y:S01]  /*16960*/  IMAD.MOV.U32 R10, RZ, RZ, R26 ;  /* 0x000000ffff0a7224 */ /* 0x000fe200078e001a */
[----:B-1----:R-:W-:Y:S01]  /*16970*/  MOV R8, RZ ;  /* 0x000000ff00087202 */ /* 0x002fe20000000f00 */
[----:B------:R-:W-:Y:S01]  /*16980*/  IMAD.MOV.U32 R7, RZ, RZ, 0x1f ;  /* 0x0000001fff077424 */ /* 0x000fe200078e00ff */
[----:B----4-:R-:W-:Y:S02]  /*16990*/  MOV R9, 0x169b0 ;  /* 0x000169b000097802 */ /* 0x010fe40000000f00 */
[----:B--23--:R-:W-:Y:S05]  /*169a0*/  CALL.REL.NOINC `($__internal_17_$__cuda_sm70_shflsync_idx_p) ;  /* 0x0000006000007944 */ /* 0x00cfea0003c00000 */
[----:B------:R-:W-:Y:S01]  /*169b0*/  MOV R0, R7 ;  /* 0x0000000700007202 */ /* 0x000fe20000000f00 */
[----:B------:R-:W-:Y:S05]  /*169c0*/  BRA `(.L_x_1176) ;  /* 0xfffff54000007947 */ /* 0x000fea000383ffff */
        .weak           $__internal_16_$__cuda_sm70_shflsync_bfly_p
        .type           $__internal_16_$__cuda_sm70_shflsync_bfly_p,@function
        .size           $__internal_16_$__cuda_sm70_shflsync_bfly_p,($__internal_17_$__cuda_sm70_shflsync_idx_p - $__internal_16_$__cuda_sm70_shflsync_bfly_p)
$__internal_16_$__cuda_sm70_shflsync_bfly_p:
[----:B------:R-:W-:Y:S01]  /*169d0*/  MOV R9, 0x0 ;  /* 0x0000000000097802 */ /* 0x000fe20000000f00 */
[----:B------:R-:W-:Y:S04]  /*169e0*/  WARPSYNC R7 ;  /* 0x0000000700007348 */ /* 0x000fe80003800000 */
[----:B------:R1:W2:Y:S01]  /*169f0*/  SHFL.BFLY PT, R3, R0, R3, R10 ;  /* 0x0c00000300037389 */ /* 0x0002a200000e000a */
[----:B------:R-:W-:Y:S05]  /*16a00*/  RET.REL.NODEC R8 `(_ZN7cutlass13device_kernelIN5flash19enable_sm80_to_sm89INS1_16FlashAttnFwdSm80INS1_25CollectiveMainloopFwdSm80ILi4ELi1ELb0EN4cute5tupleIJNS5_1CILi128EEENS7_ILi112EEENS7_ILi64EEEEEELi64ENS_10bfloat16_tEfNS_4arch4Sm80ELb1ELb0ELb1ELb0ELb0ELb0ELb1ELb1EEENS1_21CollectiveEpilogueFwdINS6_IJS8_SA_S9_EEENS6_IJNS7_ILi1EEESI_SI_EEESC_SE_Li128ELb0ELb1ELb1ELb0EEENS1_30DynamicPersistentTileSchedulerILi128ELi128ELb1ELb1ELb0EEEEEEEEEvNT_6ParamsE) ;  /* 0xfffe95f008007950 */ /* 0x000fea0003c3ffff */
        .weak           $__internal_17_$__cuda_sm70_shflsync_idx_p
        .type           $__internal_17_$__cuda_sm70_shflsync_idx_p,@function
        .size           $__internal_17_$__cuda_sm70_shflsync_idx_p,(.L_x_3250 - $__internal_17_$__cuda_sm70_shflsync_idx_p)
$__internal_17_$__cuda_sm70_shflsync_idx_p:
[----:B------:R-:W-:-:S04]  /*16a10*/  MOV R12, 0xffffffff ;  /* 0xffffffff000c7802 */ /* 0x000fc80000000f00 */
[----:B------:R-:W-:Y:S04]  /*16a20*/  WARPSYNC R12 ;  /* 0x0000000c00007348 */ /* 0x000fe80003800000 */
[----:B------:R1:W2:Y:S02]  /*16a30*/  SHFL.IDX PT, R7, R10, R8, R7 ;  /* 0x000000080a077389 */ /* 0x0002a400000e0007 */
[----:B-1----:R-:W-:Y:S02]  /*16a40*/  MOV R8, R9 ;  /* 0x0000000900087202 */ /* 0x002fe40000000f00 */
[----:B------:R-:W-:-:S04]  /*16a50*/  MOV R9, 0x0 ;  /* 0x0000000000097802 */ /* 0x000fc80000000f00 */
[----:B--2---:R-:W-:Y:S05]  /*16a60*/  RET.REL.NODEC R8 `(_ZN7cutlass13device_kernelIN5flash19enable_sm80_to_sm89INS1_16FlashAttnFwdSm80INS1_25CollectiveMainloopFwdSm80ILi4ELi1ELb0EN4cute5tupleIJNS5_1CILi128EEENS7_ILi112EEENS7_ILi64EEEEEELi64ENS_10bfloat16_tEfNS_4arch4Sm80ELb1ELb0ELb1ELb0ELb0ELb0ELb1ELb1EEENS1_21CollectiveEpilogueFwdINS6_IJS8_SA_S9_EEENS6_IJNS7_ILi1EEESI_SI_EEESC_SE_Li128ELb0ELb1ELb1ELb0EEENS1_30DynamicPersistentTileSchedulerILi128ELi128ELb1ELb1ELb0EEEEEEEEEvNT_6ParamsE) ;  /* 0xfffe959008007950 */ /* 0x004fea0003c3ffff */
.L_x_1177:
        /* <DEDUP_REMOVED lines=9> */
.L_x_3250:


//--------------------- .text._ZN7cutlass13device_kernelIN5flash19enable_sm80_to_sm89INS1_16FlashAttnFwdSm80INS1_25CollectiveMainloopFwdSm80ILi4ELi1ELb0EN4cute5tupleIJNS5_1CILi128EEENS7_ILi80EEENS7_ILi64EEEEEELi64ENS_10bfloat16_tEfNS_4arch4Sm80ELb1ELb0ELb1ELb1ELb0ELb0ELb1ELb1EEENS1_21CollectiveEpilogueFwdINS6_IJS8_SA_S9_EEENS6_IJNS7_ILi1EEESI_SI_EEESC_SE_Li128ELb1ELb1ELb1ELb0EEENS1_36VarlenDynamicPersistentTileSchedulerILi128ELi80ELi128ELi128ELb1ELb1ELb0ELb1ELb1ELb1EEEEEEEEEvNT_6ParamsE --------------------------
	.section	.text._ZN7cutlass13device_kernelIN5flash19enable_sm80_to_sm89INS1_16FlashAttnFwdSm80INS1_25CollectiveMainloopFwdSm80ILi4ELi1ELb0EN4cute5tupleIJNS5_1CILi128EEENS7_ILi80EEENS7_ILi64EEEEEELi64ENS_10bfloat16_tEfNS_4arch4Sm80ELb1ELb0ELb1ELb1ELb0ELb0ELb1ELb1EEENS1_21CollectiveEpilogueFwdINS6_IJS8_SA_S9_EEENS6_IJNS7_ILi1EEESI_SI_EEESC_SE_Li128ELb1ELb1ELb1ELb0EEENS1_36VarlenDynamicPersistentTileSchedulerILi128ELi80ELi128ELi128ELb1ELb1ELb0ELb1ELb1ELb1EEEEEEEEEvNT_6ParamsE,"ax",@progbits
	.sectioninfo	@"SHI_REGISTERS=255"
	.align	128
.text._ZN7cutlass13device_kernelIN5flash19enable_sm80_to_sm89INS1_16FlashAttnFwdSm80INS1_25CollectiveMainloopFwdSm80ILi4ELi1ELb0EN4cute5tupleIJNS5_1CILi128EEENS7_ILi80EEENS7_ILi64EEEEEELi64ENS_10bfloat16_tEfNS_4arch4Sm80ELb1ELb0ELb1ELb1ELb0ELb0ELb1ELb1EEENS1_21CollectiveEpilogueFwdINS6_IJS8_SA_S9_EEENS6_IJNS7_ILi1EEESI_SI_EEESC_SE_Li128ELb1ELb1ELb1ELb0EEENS1_36VarlenDynamicPersistentTileSchedulerILi128ELi80ELi128ELi128ELb1ELb1ELb0ELb1ELb1ELb1EEEEEEEEEvNT_6ParamsE:
        .type           _ZN7cutlass13device_kernelIN5flash19enable_sm80_to_sm89INS1_16FlashAttnFwdSm80INS1_25CollectiveMainloopFwdSm80ILi4ELi1ELb0EN4cute5tupleIJNS5_1CILi128EEENS7_ILi80EEENS7_ILi64EEEEEELi64ENS_10bfloat16_tEfNS_4arch4Sm80ELb1ELb0ELb1ELb1ELb0ELb0ELb1ELb1EEENS1_21CollectiveEpilogueFwdINS6_IJS8_SA_S9_EEENS6_IJNS7_ILi1EEESI_SI_EEESC_SE_Li128ELb1ELb1ELb1ELb0EEENS1_36VarlenDynamicPersistentTileSchedulerILi128ELi80ELi128ELi128ELb1ELb1ELb0ELb1ELb1ELb1EEEEEEEEEvNT_6ParamsE,@function
        .size           _ZN7cutlass13device_kernelIN5flash19enable_sm80_to_sm89INS1_16FlashAttnFwdSm80INS1_25CollectiveMainloopFwdSm80ILi4ELi1ELb0EN4cute5tupleIJNS5_1CILi128EEENS7_ILi80EEENS7_ILi64EEEEEELi64ENS_10bfloat16_tEfNS_4arch4Sm80ELb1ELb0ELb1ELb1ELb0ELb0ELb1ELb1EEENS1_21CollectiveEpilogueFwdINS6_IJS8_SA_S9_EEENS6_IJNS7_ILi1EEESI_SI_EEESC_SE_Li128ELb1ELb1ELb1ELb0EEENS1_36VarlenDynamicPersistentTileSchedulerILi128ELi80ELi128ELi128ELb1ELb1ELb0ELb1ELb1ELb1EEEEEEEEEvNT_6ParamsE,(.L_x_3253 - _ZN7cutlass13device_kernelIN5flash19enable_sm80_to_sm89INS1_16FlashAttnFwdSm80INS1_25CollectiveMainloopFwdSm80ILi4ELi1ELb0EN4cute5tupleIJNS5_1CILi128EEENS7_ILi80EEENS7_ILi64EEEEEELi64ENS_10bfloat16_tEfNS_4arch4Sm80ELb1ELb0ELb1ELb1ELb0ELb0ELb1ELb1EEENS1_21CollectiveEpilogueFwdINS6_IJS8_SA_S9_EEENS6_IJNS7_ILi1EEESI_SI_EEESC_SE_Li128ELb1ELb1ELb1ELb0EEENS1_36VarlenDynamicPersistentTileSchedulerILi128ELi80ELi128ELi128ELb1ELb1ELb0ELb1ELb1ELb1EEEEEEEEEvNT_6ParamsE)
        .other          _ZN7cutlass13device_kernelIN5flash19enable_sm80_to_sm89INS1_16FlashAttnFwdSm80INS1_25CollectiveMainloopFwdSm80ILi4ELi1ELb0EN4cute5tupleIJNS5_1CILi128EEENS7_ILi80EEENS7_ILi64EEEEEELi64ENS_10bfloat16_tEfNS_4arch4Sm80ELb1ELb0ELb1ELb1ELb0ELb0ELb1ELb1EEENS1_21CollectiveEpilogueFwdINS6_IJS8_SA_S9_EEENS6_IJNS7_ILi1EEESI_SI_EEESC_SE_Li128ELb1ELb1ELb1ELb0EEENS1_36VarlenDynamicPersistentTileSchedulerILi128ELi80ELi128ELi128ELb1ELb1ELb0ELb1ELb1ELb1EEEEEEEEEvNT_6ParamsE,@"STO_CUDA_ENTRY STV_DEFAULT"
_ZN7cutlass13device_kernelIN5flash19enable_sm80_to_sm89INS1_16FlashAttnFwdSm80INS1_25CollectiveMainloopFwdSm80ILi4ELi1ELb0EN4cute5tupleIJNS5_1CILi128EEENS7_ILi80EEENS7_ILi64EEEEEELi64ENS_10bfloat16_tEfNS_4arch4Sm80ELb1ELb0ELb1ELb1ELb0ELb0ELb1ELb1EEENS1_21CollectiveEpilogueFwdINS6_IJS8_SA_S9_EEENS6_IJNS7_ILi1EEESI_SI_EEESC_SE_Li128ELb1ELb1ELb1ELb0EEENS1_36VarlenDynamicPersistentTileSchedulerILi128ELi80ELi128ELi128ELb1ELb1ELb0ELb1ELb1ELb1EEEEEEEEEvNT_6ParamsE:
        /* <DEDUP_REMOVED lines=55> */
.L_x_1183:
        /* <DEDUP_REMOVED lines=17> */
.L_x_1301:
        /* <DEDUP_REMOVED lines=16> */
.L_x_1302:
[----:B--2---:R-:W-:-:S05]  /*0580*/  IMAD R0, R0, c[0x0][0x538], RZ ;  /* 0x00014e0000007a24 */ /* 0x004fca00078e02ff */
[----:B------:R-:W-:-:S04]  /*0590*/  IADD3 R6, R0, R6, RZ ;  /* 0x0000000600067210 */ /* 0x000fc80007ffe0ff */
[----:B------:R-:W-:-:S13]  /*05a0*/  ISETP.GT.AND P0, PT, R6, UR4, PT ;  /* 0x0000000406007c0c */ /* 0x000fda000bf04270 */
[----:B-1----:R-:W-:Y:S05]  /*05b0*/  @!P0 BRA `(.L_x_1183) ;  /* 0xfffffdb000008947 */ /* 0x002fea000383ffff */
.L_x_1179:
[----:B------:R-:W-:-:S05]  /*05c0*/  IADD3 R12, -R0, R6, RZ ;  /* 0x00000006000c7210 */ /* 0x000fca0007ffe1ff */
[----:B------:R-:W-:-:S05]  /*05d0*/  IMAD R0, R4, c[0x0][0x538], R12 ;  /* 0x00014e0004007a24 */ /* 0x000fca00078e020c */
[----:B------:R-:W-:Y:S01]  /*05e0*/  ISETP.GT.AND P0, PT, R0, UR4, PT ;  /* 0x0000000400007c0c */ /* 0x000fe2000bf04270 */
[----:B------:R-:W-:-:S12]  /*05f0*/  BRA.DIV ~URZ, `(.L_x_1184) ;  /* 0x000138f27f007947 */ /* 0x000fd8000b800000 */
[----:B------:R-:W-:-:S04]  /*0600*/  VOTE.ANY R11, PT, !P0 ;  /* 0x00000000000b7806 */ /* 0x000fc800040e0100 */
.L_x_1303:
[----:B------:R-:W1:Y:S02]  /*0610*/  POPC R0, R11 ;  /* 0x0000000b00007309 */ /* 0x000e640000000000 */
[----:B-1----:R-:W-:-:S05]  /*0620*/  IADD3 R2, R0, R7, RZ ;  /* 0x0000000700027210 */ /* 0x002fca0007ffe0ff */
[----:B------:R1:W-:Y:S01]  /*0630*/  STL [R1+0x64], R2 ;  /* 0x0000640201007387 */ /* 0x0003e20000100800 */
[----:B------:R-:W-:Y:S05]  /*0640*/  BRA.DIV ~URZ, `(.L_x_1185) ;  /* 0x000138f27f007947 */ /* 0x000fea000b800000 */
[----:B------:R2:W3:Y:S01]  /*0650*/  SHFL.IDX PT, R13, R10, R0, 0x1f ;  /* 0x00001f000a0d7589 */ /* 0x0004e200000e0000 */
[----:B------:R-:W-:-:S03]  /*0660*/  MOV R6, RZ ;  /* 0x000000ff00067202 */ /* 0x000fc60000000f00 */
[----:B------:R2:W4:Y:S04]  /*0670*/  SHFL.IDX PT, R10, R8, R0, 0x1f ;  /* 0x00001f00080a7589 */ /* 0x00052800000e0000 */
.L_x_1304:
[----:B------:R-:W-:Y:S01]  /*0680*/  ISETP.NE.AND P0, PT, R11, RZ, PT ;  /* 0x000000ff0b00720c */ /* 0x000fe20003f05270 */
[----:B------:R-:W-:-:S12]  /*0690*/  BSSY B0, `(.L_x_1186) ;  /* 0x0000005000007945 */ /* 0x000fd80003800000 */
[----:B------:R-:W-:Y:S05]  /*06a0*/  @!P0 BRA `(.L_x_1187) ;  /* 0x0000003000008947 */ /* 0x000fea0003800000 */
[----:B------:R-:W-:Y:S01]  /*06b0*/  IADD3 R5, R0, -0x1, RZ ;  /* 0xffffffff00057810 */ /* 0x000fe20007ffe0ff */
[----:B------:R-:W-:Y:S05]  /*06c0*/  BRA.DIV ~URZ, `(.L_x_1188) ;  /* 0x000139527f007947 */ /* 0x000fea000b800000 */
[----:B------:R1:W2:Y:S02]  /*06d0*/  SHFL.IDX PT, R6, R4, R5, 0x1f ;  /* 0x00001f0504067589 */ /* 0x0002a400000e0000 */
.L_x_1187:
[----:B------:R-:W-:Y:S05]  /*06e0*/  BSYNC B0 ;  /* 0x0000000000007941 */ /* 0x000fea0003800000 */
.L_x_1186:
        /* <DEDUP_REMOVED lines=69> */
.L_x_1190:
        /* <DEDUP_REMOVED lines=70> */
.L_x_1191:
[----:B------:R-:W-:Y:S05]  /*0fa0*/  BSYNC B0 ;  /* 0x0000000000007941 */ /* 0x000fea0003800000 */
.L_x_1189:
[----:B------:R-:W-:-:S04]  /*0fb0*/  LOP3.LUT R0, RZ, R0, RZ, 0x33, !PT ;  /* 0x00000000ff007212 */ /* 0x000fc800078e33ff */
[----:B------:R-:W-:-:S05]  /*0fc0*/  IADD3 R0, R0, R13, RZ ;  /* 0x0000000d00007210 */ /* 0x000fca0007ffe0ff */
[----:B------:R2:W-:Y:S01]  /*0fd0*/  STL [R1+0x5c], R0 ;  /* 0x00005c0001007387 */ /* 0x0005e20000100800 */
[----:B------:R-:W-:Y:S05]  /*0fe0*/  BRA `(.L_x_1192) ;  /* 0x0000006000007947 */ /* 0x000fea0003800000 */
.L_x_1180:
[----:B------:R-:W-:Y:S01]  /*0ff0*/  MOV R0, UR4 ;  /* 0x0000000400007c02 */ /* 0x000fe20008000f00 */
[----:B------:R-:W-:Y:S04]  /*1000*/  STL [R1+0x5c], RZ ;  /* 0x00005cff01007387 */ /* 0x000fe80000100800 */
[----:B------:R-:W-:Y:S04]  /*1010*/  STL [R1+0x60], RZ ;  /* 0x000060ff01007387 */ /* 0x000fe80000100800 */
[----:B------:R1:W-:Y:S02]  /*1020*/  STL [R1+0x58], R0 ;  /* 0x0000580001007387 */ /* 0x0003e40000100800 */
[----:B-1----:R-:W-:-:S05]  /*1030*/  MOV R0, c[0x0][0x53c] ;  /* 0x00014f0000007a02 */ /* 0x002fca0000000f00 */
[----:B------:R1:W-:Y:S02]  /*1040*/  STL [R1+0x64], R0 ;  /* 0x0000640001007387 */ /* 0x0003e40000100800 */
.L_x_1192:
        /* <DEDUP_REMOVED lines=8> */
.L_x_1178:
        /* <DEDUP_REMOVED lines=13> */
[----:B---3--:R-:W-:Y:S01]  /*11a0*/  IMAD.SHL.U32 R4, R18, 0x40, RZ ;  /* 0x0000004012047824 */ /* 0x008fe200078e00ff */
[----:B------:R-:W-:Y:S01]  /*11b0*/  SHF.R.S32.HI R7, RZ, 0x2, R13 ;  /* 0x00000002ff077819 */ /* 0x000fe2000001140d */
[----:B------:R-:W-:Y:S01]  /*11c0*/  IMAD.IADD R14, R3, 0x1, -R0 ;  /* 0x00000001030e7824 */ /* 0x000fe200078e0a00 */
[----:B------:R-:W-:Y:S01]  /*11d0*/  LOP3.LUT R0, R2, 0xfffffff0, RZ, 0xc0, !PT ;  /* 0xfffffff002007812 */ /* 0x000fe200078ec0ff */
[----:B------:R-:W-:Y:S01]  /*11e0*/  IMAD.IADD R9, R16, 0x1, -R9 ;  /* 0x0000000110097824 */ /* 0x000fe200078e0a09 */
[----:B------:R-:W-:-:S03]  /*11f0*/  SHF.R.S32.HI R3, RZ, 0x1f, R13 ;  /* 0x0000001fff037819 */ /* 0x000fc6000001140d */
[----:B------:R-:W-:Y:S01]  /*1200*/  IMAD.IADD R2, R16, 0x1, -R0 ;  /* 0x0000000110027824 */ /* 0x000fe200078e0a00 */
[----:B------:R-:W-:Y:S01]  /*1210*/  LEA.HI R3, R3, R7, RZ, 0x3 ;  /* 0x0000000703037211 */ /* 0x000fe200078f18ff */
[C---:B------:R-:W-:Y:S01]  /*1220*/  IMAD.SHL.U32 R20, R9.reuse, 0x8, RZ ;  /* 0x0000000809147824 */ /* 0x040fe200078e00ff */
        /* <DEDUP_REMOVED lines=86> */
[----:B------:R3:W-:Y:S01]  /*1790*/  STL [R1+0x4c], R3 ;  /* 0x00004c0301007387 */ /* 0x0007e20000100800 */
        /* <DEDUP_REMOVED lines=30> */
.L_x_1300:
        /* <DEDUP_REMOVED lines=11> */
[----:B------:R-:W-:Y:S01]  /*1a30*/  ISETP.NE.AND.EX P1, PT, RZ, c[0x0][0x34c], PT, P1 ;  /* 0x0000d300ff007a0c */ /* 0x000fe20003f25310 */
[----:B------:R-:W-:Y:S01]  /*1a40*/  IMAD.MOV.U32 R11, RZ, RZ, RZ ;  /* 0x000000ffff0b7224 */ /* 0x000fe200078e00ff */
[----:B--2---:R-:W-:Y:S01]  /*1a50*/  SHF.R.S32.HI R13, RZ, 0x1f, R23 ;  /* 0x0000001fff0d7819 */ /* 0x004fe20000011417 */
[----:B------:R1:W-:Y:S01]  /*1a60*/  STL [R1+0x50], R23 ;  /* 0x0000501701007387 */ /* 0x0003e20000100800 */
[----:B------:R-:W-:-:S04]  /*1a70*/  @P2 LEA R2, P0, R23, c[0x0][0x370], 0x2 ;  /* 0x0000dc0017022a11 */ /* 0x000fc800078010ff */
[----:B------:R-:W-:Y:S02]  /*1a80*/  @P2 LEA.HI.X R3, R23, c[0x0][0x374], R13, 0x2, P0 ;  /* 0x0000dd0017032a11 */ /* 0x000fe400000f140d */
[----:B------:R-:W-:-:S03]  /*1a90*/  ISETP.NE.U32.AND P0, PT, RZ, c[0x0][0x350], PT ;  /* 0x0000d400ff007a0c */ /* 0x000fc60003f05070 */
[----:B------:R2:W5:Y:S01]  /*1aa0*/  @P2 LDG.E R8, [R2.64] ;  /* 0x0000000802082981 */ /* 0x000562000c1e1900 */
[C---:B------:R-:W-:Y:S02]  /*1ab0*/  @P5 LEA R6, P2, R23.reuse, c[0x0][0x360], 0x2 ;  /* 0x0000d80017065a11 */ /* 0x040fe400078410ff */
[----:B------:R-:W-:Y:S02]  /*1ac0*/  ISETP.NE.AND.EX P0, PT, RZ, c[0x0][0x354], PT, P0 ;  /* 0x0000d500ff007a0c */ /* 0x000fe40003f05300 */
[C---:B------:R-:W-:Y:S02]  /*1ad0*/  @P5 LEA.HI.X R7, R23.reuse, c[0x0][0x364], R13, 0x2, P2 ;  /* 0x0000d90017075a11 */ /* 0x040fe400010f140d */
[----:B------:R-:W-:-:S03]  /*1ae0*/  LEA R4, P4, R23, c[0x0][0x348], 0x2 ;  /* 0x0000d20017047a11 */ /* 0x000fc600078810ff */
[----:B------:R-:W3:Y:S01]  /*1af0*/  @P5 LDG.E R0, [R6.64] ;  /* 0x0000000806005981 */ /* 0x000ee2000c1e1900 */
[----:B------:R-:W-:-:S05]  /*1b00*/  LEA.HI.X R5, R23, c[0x0][0x34c], R13, 0x2, P4 ;  /* 0x0000d30017057a11 */ /* 0x000fca00020f140d */
[----:B------:R1:W5:Y:S01]  /*1b10*/  @P1 LDG.E R11, [R4.64] ;  /* 0x00000008040b1981 */ /* 0x000362000c1e1900 */
[----:B--2---:R-:W-:-:S04]  /*1b20*/  LEA R2, P3, R23, c[0x0][0x350], 0x2 ;  /* 0x0000d40017027a11 */ /* 0x004fc800078610ff */
[----:B------:R-:W-:-:S05]  /*1b30*/  LEA.HI.X R3, R23, c[0x0][0x354], R13, 0x2, P3 ;  /* 0x0000d50017037a11 */ /* 0x000fca00018f140d */
[----:B------:R1:W5:Y:S01]  /*1b40*/  @P0 LDG.E R9, [R2.64] ;  /* 0x0000000802090981 */ /* 0x000362000c1e1900 */
[----:B----4-:R-:W-:-:S05]  /*1b50*/  LOP3.LUT R22, R10, 0xffff, RZ, 0xc0, !PT ;  /* 0x0000ffff0a167812 */ /* 0x010fca00078ec0ff */
[----:B------:R1:W-:Y:S01]  /*1b60*/  STL [R1+0x54], R22 ;  /* 0x0000541601007387 */ /* 0x0003e20000100800 */
[----:B------:R-:W-:Y:S03]  /*1b70*/  YIELD ;  /* 0x0000000000007946 */ /* 0x000fe60003800000 */
[----:B---3--:R1:W-:Y:S01]  /*1b80*/  @P5 STL [R1+0xc], R0 ;  /* 0x00000c0001005387 */ /* 0x0083e20000100800 */
        /* <DEDUP_REMOVED lines=8> */
.L_x_1193:
[----:B------:R-:W-:-:S04]  /*1c10*/  ISETP.NE.U32.AND P2, PT, RZ, c[0x0][0x368], PT ;  /* 0x0000da00ff007a0c */ /* 0x000fc80003f45070 */
[----:B------:R-:W-:-:S13]  /*1c20*/  ISETP.NE.AND.EX P2, PT, RZ, c[0x0][0x36c], PT, P2 ;  /* 0x0000db00ff007a0c */ /* 0x000fda0003f45320 */
[----:B------:R-:W-:Y:S05]  /*1c30*/  @!P2 BRA `(.L_x_1194) ;  /* 0x000000400000a947 */ /* 0x000fea0003800000 */
[----:B-1----:R-:W-:-:S04]  /*1c40*/  LEA R2, P2, R23, c[0x0][0x368], 0x2 ;  /* 0x0000da0017027a11 */ /* 0x002fc800078410ff */
[----:B------:R-:W-:-:S05]  /*1c50*/  LEA.HI.X R3, R23, c[0x0][0x36c], R13, 0x2, P2 ;  /* 0x0000db0017037a11 */ /* 0x000fca00010f140d */
[----:B------:R1:W5:Y:S01]  /*1c60*/  LDG.E R0, [R2.64] ;  /* 0x0000000802007981 */ /* 0x000362000c1e1900 */
[----:B------:R-:W-:Y:S05]  /*1c70*/  BRA `(.L_x_1195) ;  /* 0x0000005000007947 */ /* 0x000fea0003800000 */
.L_x_1194:
[----:B-1----:R-:W-:Y:S01]  /*1c80*/  MOV R0, c[0x0][0x1d0] ;  /* 0x0000740000007a02 */ /* 0x002fe20000000f00 */
[----:B------:R-:W-:Y:S05]  /*1c90*/  @!P0 BRA `(.L_x_1195) ;  /* 0x0000003000008947 */ /* 0x000fea0003800000 */
[----:B------:R-:W2:Y:S04]  /*1ca0*/  LDG.E R4, [R2.64] ;  /* 0x0000000802047981 */ /* 0x000ea8000c1e1900 */
[----:B------:R-:W2:Y:S02]  /*1cb0*/  LDG.E R0, [R2.64+0x4] ;  /* 0x0000040802007981 */ /* 0x000ea4000c1e1900 */
[----:B--2---:R-:W-:Y:S02]  /*1cc0*/  IADD3 R0, -R4, R0, RZ ;  /* 0x0000000004007210 */ /* 0x004fe40007ffe1ff */
.L_x_1195:
[----:B-1----:R-:W2:Y:S04]  /*1cd0*/  LDL R2, [R1+0xc] ;  /* 0x00000c0001027983 */ /* 0x002ea80000100800 */
[----:B------:R-:W3:Y:S01]  /*1ce0*/  LDL.LU R3, [R1+0x5c] ;  /* 0x00005c0001037983 */ /* 0x000ee20000300800 */
[--C-:B-----5:R-:W-:Y:S01]  /*1cf0*/  IMAD.IADD R4, R0, 0x1, -R8.reuse ;  /* 0x0000000100047824 */ /* 0x120fe200078e0a08 */
[----:B------:R-:W-:Y:S01]  /*1d00*/  BSSY B0, `(.L_x_1196) ;  /* 0x000003f000007945 */ /* 0x000fe20003800000 */
[----:B------:R-:W-:-:S02]  /*1d10*/  IMAD.IADD R14, R9, 0x1, R8 ;  /* 0x00000001090e7824 */ /* 0x000fc400078e0208 */
[----:B--2---:R-:W-:Y:S02]  /*1d20*/  IMAD.MOV.U32 R5, RZ, RZ, R2 ;  /* 0x000000ffff057224 */ /* 0x004fe400078e0002 */
[----:B------:R-:W-:Y:S02]  /*1d30*/  IMAD.MOV.U32 R2, RZ, RZ, c[0x0][0x2c4] ;  /* 0x0000b100ff027624 */ /* 0x000fe400078e00ff */
[----:B---3--:R-:W-:-:S03]  /*1d40*/  IMAD.SHL.U32 R18, R3, 0x80, RZ ;  /* 0x0000008003127824 */ /* 0x008fc600078e00ff */
[----:B------:R-:W-:Y:S02]  /*1d50*/  ISETP.NE.AND P4, PT, R2, 0x1, PT ;  /* 0x000000010200780c */ /* 0x000fe40003f85270 */
[----:B------:R-:W-:Y:S01]  /*1d60*/  IADD3 R2, R18, 0x7f, RZ ;  /* 0x0000007f12027810 */ /* 0x000fe20007ffe0ff */
[----:B------:R-:W-:Y:S04]  /*1d70*/  STL [R1+0x5c], R18 ;  /* 0x00005c1201007387 */ /* 0x000fe80000100800 */
[----:B------:R-:W-:Y:S01]  /*1d80*/  IMAD.MOV.U32 R0, RZ, RZ, R2 ;  /* 0x000000ffff007224 */ /* 0x000fe200078e0002 */
[----:B------:R1:W-:Y:S05]  /*1d90*/  STL [R1+0x10], R4 ;  /* 0x0000100401007387 */ /* 0x0003ea0000100800 */
[----:B------:R-:W-:Y:S01]  /*1da0*/  @P4 IMAD.HI.U32 R3, R2, c[0x0][0x2c8], RZ ;  /* 0x0000b20002034a27 */ /* 0x000fe200078e00ff */
[----:B------:R-:W-:-:S04]  /*1db0*/  IADD3 R2, R4, 0x50, -R5 ;  /* 0x0000005004027810 */ /* 0x000fc80007ffe805 */
[----:B------:R-:W-:Y:S02]  /*1dc0*/  @P4 SHF.R.U32.HI R0, RZ, c[0x0][0x2cc], R3 ;  /* 0x0000b300ff004a19 */ /* 0x000fe40000011603 */
[----:B------:R-:W-:-:S03]  /*1dd0*/  IADD3 R3, R4, 0x4f, RZ ;  /* 0x0000004f04037810 */ /* 0x000fc60007ffe0ff */
[----:B------:R-:W-:Y:S02]  /*1de0*/  IMAD.IADD R0, R2, 0x1, R0 ;  /* 0x0000000102007824 */ /* 0x000fe400078e0200 */
[----:B------:R-:W-:-:S04]  /*1df0*/  IMAD.HI R2, R3, 0x66666667, RZ ;  /* 0x6666666703027827 */ /* 0x000fc800078e02ff */
[----:B------:R-:W-:Y:S01]  /*1e00*/  IMAD.HI R0, R0, 0x66666667, RZ ;  /* 0x6666666700007827 */ /* 0x000fe200078e02ff */
[----:B-1----:R-:W-:-:S04]  /*1e10*/  SHF.R.U32.HI R4, RZ, 0x1f, R2 ;  /* 0x0000001fff047819 */ /* 0x002fc80000011602 */
[----:B------:R-:W-:Y:S02]  /*1e20*/  SHF.R.U32.HI R3, RZ, 0x1f, R0 ;  /* 0x0000001fff037819 */ /* 0x000fe40000011600 */
[----:B------:R-:W-:Y:S02]  /*1e30*/  LEA.HI.SX32 R4, R2, R4, 0x1b ;  /* 0x0000000402047211 */ /* 0x000fe400078fdaff */
[----:B------:R-:W-:Y:S02]  /*1e40*/  LOP3.LUT R2, R10, 0xff000000, RZ, 0xc0, !PT ;  /* 0xff0000000a027812 */ /* 0x000fe400078ec0ff */
[----:B------:R-:W-:Y:S02]  /*1e50*/  LEA.HI.SX32 R0, R0, R3, 0x1b ;  /* 0x0000000300007211 */ /* 0x000fe400078fdaff */
[----:B------:R-:W-:Y:S02]  /*1e60*/  LOP3.LUT R3, R10, 0xff0000, RZ, 0xc0, !PT ;  /* 0x00ff00000a037812 */ /* 0x000fe400078ec0ff */
[----:B------:R-:W-:-:S02]  /*1e70*/  SHF.R.U32.HI R2, RZ, 0x8, R2 ;  /* 0x00000008ff027819 */ /* 0x000fc40000011602 */
[----:B------:R-:W-:Y:S02]  /*1e80*/  IMNMX R6, R4, R0, PT ;  /* 0x0000000004067217 */ /* 0x000fe40003800200 */
[----:B------:R-:W-:Y:S01]  /*1e90*/  LEA.HI R3, R3, R2, RZ, 0x10 ;  /* 0x0000000203037211 */ /* 0x000fe200078f80ff */
[----:B------:R-:W-:Y:S01]  /*1ea0*/  IMAD.MOV.U32 R2, RZ, RZ, RZ ;  /* 0x000000ffff027224 */ /* 0x000fe200078e00ff */
[----:B------:R-:W-:Y:S02]  /*1eb0*/  ISETP.GE.AND P2, PT, R6, 0x1, PT ;  /* 0x000000010600780c */ /* 0x000fe40003f46270 */
        /* <DEDUP_REMOVED lines=35> */
.L_x_1197:
[----:B------:R-:W-:Y:S05]  /*20f0*/  BSYNC B0 ;  /* 0x0000000000007941 */ /* 0x000fea0003800000 */
.L_x_1196:
        /* <DEDUP_REMOVED lines=43> */
[----:B------:R-:W3:Y:S04]  /*23b0*/  LDL.64 R8, [R1+0x30] ;  /* 0x0000300001087983 */ /* 0x000ee80000100a00 */
[----:B------:R4:W3:Y:S01]  /*23c0*/  LDL.64 R20, [R1+0x30] ;  /* 0x0000300001147983 */ /* 0x0008e20000100a00 */
[----:B------:R-:W-:-:S04]  /*23d0*/  ISETP.NE.U32.AND P3, PT, RZ, c[0x0][0x340], PT ;  /* 0x0000d000ff007a0c */ /* 0x000fc80003f65070 */
[----:B------:R-:W-:-:S13]  /*23e0*/  ISETP.NE.AND.EX P3, PT, RZ, c[0x0][0x344], PT, P3 ;  /* 0x0000d100ff007a0c */ /* 0x000fda0003f65330 */
[----:B------:R-:W-:-:S05]  /*23f0*/  @P3 IMAD.WIDE R2, R23, R12, c[0x0][0x340] ;  /* 0x0000d00017023625 */ /* 0x000fca00078e020c */
[----:B-1----:R1:W5:Y:S01]  /*2400*/  @P3 LDG.E R15, [R2.64] ;  /* 0x00000008020f3981 */ /* 0x002362000c1e1900 */
[----:B------:R-:W-:Y:S02]  /*2410*/  SHF.R.S32.HI R0, RZ, 0x1f, R11 ;  /* 0x0000001fff007819 */ /* 0x000fe4000001140b */
[----:B------:R-:W-:Y:S02]  /*2420*/  SHF.R.S32.HI R7, RZ, 0x1f, R14 ;  /* 0x0000001fff077819 */ /* 0x000fe4000001140e */
[----:B------:R-:W-:Y:S01]  /*2430*/  IADD3 R84, R246, -0x1, RZ ;  /* 0xfffffffff6547810 */ /* 0x000fe20007ffe0ff */
[----:B------:R-:W-:-:S04]  /*2440*/  IMAD R0, R0, c[0x0][0x178], RZ ;  /* 0x00005e0000007a24 */ /* 0x000fc800078e02ff */
[C---:B------:R-:W-:Y:S02]  /*2450*/  IMAD R0, R11.reuse, c[0x0][0x17c], R0 ;  /* 0x00005f000b007a24 */ /* 0x040fe400078e0200 */
[----:B-1----:R-:W-:-:S05]  /*2460*/  IMAD.WIDE.U32 R2, R11, c[0x0][0x178], RZ ;  /* 0x00005e000b027a25 */ /* 0x002fca00078e00ff */
[----:B------:R-:W-:Y:S02]  /*2470*/  IADD3 R3, R3, R0, RZ ;  /* 0x0000000003037210 */ /* 0x000fe40007ffe0ff */
[----:B--2---:R-:W-:Y:S02]  /*2480*/  IADD3 R12, R4, R18, RZ ;  /* 0x00000012040c7210 */ /* 0x004fe40007ffe0ff */
[----:B------:R-:W1:Y:S02]  /*2490*/  S2R R4, SR_TID.X ;  /* 0x0000000000047919 */ /* 0x000e640000002100 */
[----:B------:R-:W-:Y:S01]  /*24a0*/  MOV R0, R12 ;  /* 0x0000000c00007202 */ /* 0x000fe20000000f00 */
[----:B------:R-:W-:Y:S01]  /*24b0*/  @P4 IMAD.HI.U32 R6, R12, c[0x0][0x2c8], RZ ;  /* 0x0000b2000c064a27 */ /* 0x000fe200078e00ff */
[----:B---3--:R-:W-:-:S04]  /*24c0*/  MOV R20, R8 ;  /* 0x0000000800147202 */ /* 0x008fc80000000f00 */
[----:B------:R-:W-:Y:S02]  /*24d0*/  @P4 SHF.R.U32.HI R0, RZ, c[0x0][0x2cc], R6 ;  /* 0x0000b300ff004a19 */ /* 0x000fe40000011606 */
[----:B------:R-:W-:Y:S02]  /*24e0*/  SEL R6, R13, RZ, !P1 ;  /* 0x000000ff0d067207 */ /* 0x000fe40004800000 */
[----:B------:R-:W-:-:S05]  /*24f0*/  SHF.R.S32.HI R21, RZ, 0x1f, R20 ;  /* 0x0000001fff157819 */ /* 0x000fca0000011414 */
[----:B------:R4:W-:Y:S01]  /*2500*/  STL [R1+0x34], R21 ;  /* 0x0000341501007387 */ /* 0x0009e20000100800 */
[----:B-1----:R-:W-:-:S04]  /*2510*/  SHF.R.S32.HI R17, RZ, 0x1f, R4 ;  /* 0x0000001fff117819 */ /* 0x002fc80000011404 */
[----:B------:R-:W-:Y:S01]  /*2520*/  LEA.HI R17, R17, R4, RZ, 0x3 ;  /* 0x0000000411117211 */ /* 0x000fe200078f18ff */
[C---:B------:R-:W-:Y:S01]  /*2530*/  IMAD.WIDE.U32 R4, R22.reuse, c[0x0][0x1b8], R2 ;  /* 0x00006e0016047a25 */ /* 0x040fe200078e0002 */
[----:B------:R-:W-:Y:S02]  /*2540*/  SEL R3, R23, RZ, !P1 ;  /* 0x000000ff17037207 */ /* 0x000fe40004800000 */
[----:B------:R-:W-:Y:S01]  /*2550*/  SHF.R.S32.HI R17, RZ, 0x3, R17 ;  /* 0x00000003ff117819 */ /* 0x000fe20000011411 */
[----:B------:R-:W-:-:S03]  /*2560*/  IMAD R5, R22, c[0x0][0x1bc], R5 ;  /* 0x00006f0016057a24 */ /* 0x000fc600078e0205 */
[----:B------:R-:W-:-:S04]  /*2570*/  IADD3 R2, P2, R17, R14, RZ ;  /* 0x0000000e11027210 */ /* 0x000fc80007f5e0ff */
[----:B------:R-:W-:Y:S01]  /*2580*/  LEA.HI.X.SX32 R10, R17, R7, 0x1, P2 ;  /* 0x00000007110a7211 */ /* 0x000fe200010f0eff */
[----:B------:R-:W-:Y:S01]  /*2590*/  IMAD R7, R6, c[0x0][0x1c0], RZ ;  /* 0x0000700006077a24 */ /* 0x000fe200078e02ff */
[----:B------:R-:W-:Y:S01]  /*25a0*/  ISETP.GE.AND P2, PT, R20, c[0x0][0x198], PT ;  /* 0x0000660014007a0c */ /* 0x000fe20003f46270 */
[----:B------:R-:W-:-:S04]  /*25b0*/  IMAD.WIDE.U32 R8, R2, c[0x0][0x1e0], R20 ;  /* 0x0000780002087a25 */ /* 0x000fc800078e0014 */
[----:B------:R-:W-:Y:S02]  /*25c0*/  IMAD R6, R10, c[0x0][0x1e0], RZ ;  /* 0x000078000a067a24 */ /* 0x000fe400078e02ff */
[C---:B------:R-:W-:Y:S02]  /*25d0*/  IMAD R11, R3.reuse, c[0x0][0x1c4], R7 ;  /* 0x00007100030b7a24 */ /* 0x040fe400078e0207 */
[----:B------:R-:W-:Y:S02]  /*25e0*/  IMAD R14, R2, c[0x0][0x1e4], R6 ;  /* 0x00007900020e7a24 */ /* 0x000fe400078e0206 */
[----:B------:R-:W-:Y:S01]  /*25f0*/  IMAD.WIDE.U32 R6, R3, c[0x0][0x1c0], R4 ;  /* 0x0000700003067a25 */ /* 0x000fe200078e0004 */
[----:B------:R-:W-:-:S03]  /*2600*/  SHF.R.S32.HI R4, RZ, 0x1f, R0 ;  /* 0x0000001fff047819 */ /* 0x000fc60000011400 */
[----:B------:R-:W-:Y:S01]  /*2610*/  IMAD R16, R10, c[0x0][0x208], RZ ;  /* 0x000082000a107a24 */ /* 0x000fe200078e02ff */
[----:B------:R-:W-:Y:S01]  /*2620*/  IADD3 R3, R7, R11, RZ ;  /* 0x0000000b07037210 */ /* 0x000fe20007ffe0ff */
[----:B------:R-:W-:Y:S02]  /*2630*/  IMAD.IADD R5, R9, 0x1, R14 ;  /* 0x0000000109057824 */ /* 0x000fe400078e020e */
[----:B------:R-:W-:-:S04]  /*2640*/  IMAD.WIDE.U32 R10, R2, c[0x0][0x208], R20 ;  /* 0x00008200020a7a25 */ /* 0x000fc800078e0014 */
[----:B------:R-:W-:Y:S01]  /*2650*/  IMAD R9, R2, c[0x0][0x20c], R16 ;  /* 0x0000830002097a24 */ /* 0x000fe200078e0210 */
[----:B------:R-:W-:Y:S01]  /*2660*/  MOV R2, R6 ;  /* 0x0000000600027202 */ /* 0x000fe20000000f00 */
[----:B------:R-:W-:Y:S01]  /*2670*/  IMAD R7, R4, c[0x0][0x1b0], RZ ;  /* 0x00006c0004077a24 */ /* 0x000fe200078e02ff */
[----:B------:R-:W-:Y:S01]  /*2680*/  MOV R4, R8 ;  /* 0x0000000800047202 */ /* 0x000fe20000000f00 */
[----:B------:R-:W-:Y:S02]  /*2690*/  IMAD.MOV R8, RZ, RZ, -R0 ;  /* 0x000000ffff087224 */ /* 0x000fe400078e0a00 */
[C---:B------:R-:W-:Y:S02]  /*26a0*/  IMAD R14, R0.reuse, c[0x0][0x1b4], R7 ;  /* 0x00006d00000e7a24 */ /* 0x040fe400078e0207 */
[----:B------:R-:W-:-:S04]  /*26b0*/  IMAD.WIDE.U32 R6, R0, c[0x0][0x1b0], R2 ;  /* 0x00006c0000067a25 */ /* 0x000fc800078e0002 */
[----:B------:R-:W-:Y:S01]  /*26c0*/  IMAD.WIDE.U32 R2, R22, c[0x0][0x1e8], R4 ;  /* 0x00007a0016027a25 */ /* 0x000fe200078e0004 */
[----:B------:R-:W-:Y:S02]  /*26d0*/  IADD3 R5, R11, R9, RZ ;  /* 0x000000090b057210 */ /* 0x000fe40007ffe0ff */
[----:B------:R-:W-:Y:S01]  /*26e0*/  MOV R4, R10 ;  /* 0x0000000a00047202 */ /* 0x000fe20000000f00 */
[----:B------:R-:W-:Y:S02]  /*26f0*/  IMAD R0, R8, c[0x0][0x2c4], R12 ;  /* 0x0000b10008007a24 */ /* 0x000fe400078e020c */
[C---:B------:R-:W-:Y:S01]  /*2700*/  IMAD R9, R22.reuse, c[0x0][0x1ec], R3 ;  /* 0x00007b0016097a24 */ /* 0x040fe200078e0203 */
[----:B------:R-:W-:Y:S01]  /*2710*/  IADD3 R3, R7, R14, RZ ;  /* 0x0000000e07037210 */ /* 0x000fe20007ffe0ff */
[----:B------:R-:W-:Y:S01]  /*2720*/  IMAD.MOV.U32 R8, RZ, RZ, R2 ;  /* 0x000000ffff087224 */ /* 0x000fe200078e0002 */
[----:B-----5:R-:W-:Y:S01]  /*2730*/  @P3 SHF.R.S32.HI R7, RZ, 0x1f, R15 ;  /* 0x0000001fff073819 */ /* 0x020fe2000001140f */
[----:B------:R-:W-:Y:S01]  /*2740*/  IMAD.WIDE.U32 R4, R22, c[0x0][0x210], R4 ;  /* 0x0000840016047a25 */ /* 0x000fe200078e0004 */
[----:B------:R-:W-:-:S02]  /*2750*/  SHF.R.S32.HI R10, RZ, 0x1f, R0 ;  /* 0x0000001fff0a7819 */ /* 0x000fc40000011400 */
[----:B------:R-:W-:Y:S01]  /*2760*/  @!P3 MOV R7, R13 ;  /* 0x0000000d0007b202 */ /* 0x000fe20000000f00 */
[----:B------:R-:W-:Y:S01]  /*2770*/  IMAD R5, R22, c[0x0][0x214], R5 ;  /* 0x0000850016057a24 */ /* 0x000fe200078e0205 */
[----:B------:R-:W-:Y:S01]  /*2780*/  MOV R2, R6 ;  /* 0x0000000600027202 */ /* 0x000fe20000000f00 */
[----:B------:R-:W-:Y:S01]  /*2790*/  IMAD R10, R10, c[0x0][0x1a8], RZ ;  /* 0x00006a000a0a7a24 */ /* 0x000fe200078e02ff */
[----:B------:R-:W-:Y:S02]  /*27a0*/  SEL R6, R7, RZ, !P0 ;  /* 0x000000ff07067207 */ /* 0x000fe40004000000 */
[----:B------:R-:W-:Y:S01]  /*27b0*/  @!P3 MOV R15, R23 ;  /* 0x00000017000fb202 */ /* 0x000fe20000000f00 */
[C---:B------:R-:W-:Y:S02]  /*27c0*/  IMAD R7, R0.reuse, c[0x0][0x1ac], R10 ;  /* 0x00006b0000077a24 */ /* 0x040fe400078e020a */
[----:B------:R-:W-:Y:S01]  /*27d0*/  IMAD.WIDE.U32 R2, R0, c[0x0][0x1a8], R2 ;  /* 0x00006a0000027a25 */ /* 0x000fe200078e0002 */
[----:B------:R-:W-:-:S03]  /*27e0*/  SEL R0, R15, RZ, !P0 ;  /* 0x000000ff0f007207 */ /* 0x000fc60004000000 */
[C---:B------:R-:W-:Y:S02]  /*27f0*/  IMAD R11, R6.reuse, c[0x0][0x1f0], RZ ;  /* 0x00007c00060b7a24 */ /* 0x040fe400078e02ff */
[----:B------:R-:W-:Y:S02]  /*2800*/  IMAD R6, R6, c[0x0][0x218], RZ ;  /* 0x0000860006067a24 */ /* 0x000fe400078e02ff */
[----:B------:R-:W-:Y:S01]  /*2810*/  IMAD.IADD R3, R3, 0x1, R7 ;  /* 0x0000000103037824 */ /* 0x000fe200078e0207 */
[----:B------:R-:W-:Y:S01]  /*2820*/  LEA R7, P0, R2, c[0x0][0x160], 0x1 ;  /* 0x0000580002077a11 */ /* 0x000fe200078008ff */
[C---:B------:R-:W-:Y:S02]  /*2830*/  IMAD R10, R0.reuse, c[0x0][0x21c], R6 ;  /* 0x00008700000a7a24 */ /* 0x040fe400078e0206 */
[----:B------:R-:W-:Y:S01]  /*2840*/  IMAD.WIDE.U32 R4, R0, c[0x0][0x218], R4 ;  /* 0x0000860000047a25 */ /* 0x000fe200078e0004 */
[----:B------:R-:W-:-:S03]  /*2850*/  LEA.HI.X R6, R2, c[0x0][0x164], R3, 0x1, P0 ;  /* 0x0000590002067a11 */ /* 0x000fc600000f0c03 */
[C---:B------:R-:W-:Y:S01]  /*2860*/  IMAD R11, R0.reuse, c[0x0][0x1f4], R11 ;  /* 0x00007d00000b7a24 */ /* 0x040fe200078e020b */
[----:B------:R-:W-:Y:S01]  /*2870*/  IADD3 R2, R5, R10, RZ ;  /* 0x0000000a05027210 */ /* 0x000fe20007ffe0ff */
[----:B------:R-:W-:Y:S01]  /*2880*/  IMAD.WIDE.U32 R8, R0, c[0x0][0x1f0], R8 ;  /* 0x00007c0000087a25 */ /* 0x000fe200078e0008 */
[----:B------:R-:W-:-:S04]  /*2890*/  IADD3 R0, R17, R18, RZ ;  /* 0x0000001211007210 */ /* 0x000fc80007ffe0ff */
[----:B------:R-:W-:Y:S01]  /*28a0*/  IADD3 R3, R9, R11, RZ ;  /* 0x0000000b09037210 */ /* 0x000fe20007ffe0ff */
[----:B------:R4:W-:Y:S04]  /*28b0*/  STL.64 [R1+0x38], R8 ;  /* 0x0000380801007387 */ /* 0x0009e80000100a00 */
[----:B------:R4:W-:Y:S04]  /*28c0*/  STL.64 [R1+0x40], R4 ;  /* 0x0000400401007387 */ /* 0x0009e80000100a00 */
[----:B------:R4:W-:Y:S04]  /*28d0*/  STL [R1+0x48], R2 ;  /* 0x0000480201007387 */ /* 0x0009e80000100800 */
[----:B------:R4:W-:Y:S01]  /*28e0*/  STL [R1+0x28], R3 ;  /* 0x0000280301007387 */ /* 0x0009e20000100800 */
[----:B------:R-:W-:Y:S05]  /*28f0*/  BRA.DIV ~URZ, `(.L_x_1199) ;  /* 0x000117827f007947 */ /* 0x000fea000b800000 */
[----:B----4-:R1:W2:Y:S02]  /*2900*/  SHFL.IDX PT, R8, R6, RZ, 0x181f ;  /* 0x00181fff06087589 */ /* 0x0102a400000e0000 */
.L_x_1305:
[----:B------:R-:W-:Y:S05]  /*2910*/  BRA.DIV ~URZ, `(.L_x_1200) ;  /* 0x000117d27f007947 */ /* 0x000fea000b800000 */
[----:B------:R3:W4:Y:S02]  /*2920*/  SHFL.IDX PT, R2, R7, RZ, 0x181f ;  /* 0x00181fff07027589 */ /* 0x00072400000e0000 */
.L_x_1306:
[----:B------:R-:W5:Y:S01]  /*2930*/  LDL R3, [R1+0xc] ;  /* 0x00000c0001037983 */ /* 0x000f620000100800 */
[----:B------:R-:W-:Y:S01]  /*2940*/  BSSY B0, `(.L_x_1201) ;  /* 0x000000b000007945 */ /* 0x000fe20003800000 */
[----:B-----5:R-:W-:-:S05]  /*2950*/  IMAD R4, R3, c[0x0][0x2c4], RZ ;  /* 0x0000b10003047a24 */ /* 0x020fca00078e02ff */
        /* <DEDUP_REMOVED lines=9> */
.L_x_1202:
[----:B------:R-:W-:Y:S05]  /*29f0*/  BSYNC B0 ;  /* 0x0000000000007941 */ /* 0x000fea0003800000 */
.L_x_1201:
[----:B------:R-:W-:Y:S05]  /*2a00*/  BRA.DIV ~URZ, `(.L_x_1203) ;  /* 0x000117527f007947 */ /* 0x000fea000b800000 */
[----:B--2---:R2:W1:Y:S04]  /*2a10*/  SHFL.IDX PT, R8, R6, 0x1, 0x181f ;  /* 0x00381f0006087f89 */ /* 0x00446800000e0000 */
[----:B----4-:R2:W4:Y:S02]  /*2a20*/  SHFL.IDX PT, R2, R7, 0x1, 0x181f ;  /* 0x00381f0007027f89 */ /* 0x01052400000e0000 */
.L_x_1307:
        /* <DEDUP_REMOVED lines=11> */
.L_x_1205:
[----:B------:R-:W-:Y:S05]  /*2ae0*/  BSYNC B0 ;  /* 0x0000000000007941 */ /* 0x000fea0003800000 */
.L_x_1204:
[----:B------:R-:W-:Y:S05]  /*2af0*/  BRA.DIV ~URZ, `(.L_x_1206) ;  /* 0x000117327f007947 */ /* 0x000fea000b800000 */
[----:B-1----:R1:W2:Y:S02]  /*2b00*/  SHFL.IDX PT, R8, R6, 0x2, 0x181f ;  /* 0x00581f0006087f89 */ /* 0x0022a400000e0000 */
.L_x_1308:
[----:B------:R-:W-:Y:S05]  /*2b10*/  BRA.DIV ~URZ, `(.L_x_1207) ;  /* 0x000117827f007947 */ /* 0x000fea000b800000 */
[----:B----4-:R4:W1:Y:S02]  /*2b20*/  SHFL.IDX PT, R2, R7, 0x2, 0x181f ;  /* 0x00581f0007027f89 */ /* 0x01086400000e0000 */
.L_x_1309:
        /* <DEDUP_REMOVED lines=11> */
.L_x_1209:
[----:B------:R-:W-:Y:S05]  /*2be0*/  BSYNC B0 ;  /* 0x0000000000007941 */ /* 0x000fea0003800000 */
.L_x_1208:
[----:B------:R-:W-:Y:S05]  /*2bf0*/  BRA.DIV ~URZ, `(.L_x_1210) ;  /* 0x000117127f007947 */ /* 0x000fea000b800000 */
[----:B--2---:R2:W3:Y:S04]  /*2c00*/  SHFL.IDX PT, R8, R6, 0x3, 0x181f ;  /* 0x00781f0006087f89 */ /* 0x0044e800000e0000 */
[----:B-1----:R2:W1:Y:S02]  /*2c10*/  SHFL.IDX PT, R2, R7, 0x3, 0x181f ;  /* 0x00781f0007027f89 */ /* 0x00246400000e0000 */
.L_x_1310:
        /* <DEDUP_REMOVED lines=11> */
.L_x_1212:
[----:B------:R-:W-:Y:S05]  /*2cd0*/  BSYNC B0 ;  /* 0x0000000000007941 */ /* 0x000fea0003800000 */
.L_x_1211:
[----:B------:R-:W-:Y:S05]  /*2ce0*/  BRA.DIV ~URZ, `(.L_x_1213) ;  /* 0x000116f27f007947 */ /* 0x000fea000b800000 */
[----:B---3--:R3:W2:Y:S02]  /*2cf0*/  SHFL.IDX PT, R8, R6, 0x4, 0x181f ;  /* 0x00981f0006087f89 */ /* 0x0086a400000e0000 */
.L_x_1311:
[----:B------:R-:W-:Y:S05]  /*2d00*/  BRA.DIV ~URZ, `(.L_x_1214) ;  /* 0x000117427f007947 */ /* 0x000fea000b800000 */
[----:B-1----:R1:W3:Y:S02]  /*2d10*/  SHFL.IDX PT, R2, R7, 0x4, 0x181f ;  /* 0x00981f0007027f89 */ /* 0x0022e400000e0000 */
.L_x_1312:
        /* <DEDUP_REMOVED lines=11> */
.L_x_1216:
[----:B------:R-:W-:Y:S05]  /*2dd0*/  BSYNC B0 ;  /* 0x0000000000007941 */ /* 0x000fea0003800000 */
.L_x_1215:
[----:B------:R-:W-:Y:S05]  /*2de0*/  BRA.DIV ~URZ, `(.L_x_1217) ;  /* 0x000116d27f007947 */ /* 0x000fea000b800000 */
[----:B--2---:R2:W1:Y:S04]  /*2df0*/  SHFL.IDX PT, R8, R6, 0x5, 0x181f ;  /* 0x00b81f0006087f89 */ /* 0x00446800000e0000 */
[----:B---3--:R2:W3:Y:S02]  /*2e00*/  SHFL.IDX PT, R2, R7, 0x5, 0x181f ;  /* 0x00b81f0007027f89 */ /* 0x0084e400000e0000 */
.L_x_1313:
        /* <DEDUP_REMOVED lines=11> */
.L_x_1219:
[----:B------:R-:W-:Y:S05]  /*2ec0*/  BSYNC B0 ;  /* 0x0000000000007941 */ /* 0x000fea0003800000 */
.L_x_1218:
[----:B------:R-:W-:Y:S05]  /*2ed0*/  BRA.DIV ~URZ, `(.L_x_1220) ;  /* 0x000116b27f007947 */ /* 0x000fea000b800000 */
[----:B-1----:R1:W2:Y:S02]  /*2ee0*/  SHFL.IDX PT, R8, R6, 0x6, 0x181f ;  /* 0x00d81f0006087f89 */ /* 0x0022a400000e0000 */
.L_x_1314:
[----:B------:R-:W-:Y:S05]  /*2ef0*/  BRA.DIV ~URZ, `(.L_x_1221) ;  /* 0x000117027f007947 */ /* 0x000fea000b800000 */
[----:B---3--:R3:W1:Y:S02]  /*2f00*/  SHFL.IDX PT, R2, R7, 0x6, 0x181f ;  /* 0x00d81f0007027f89 */ /* 0x00866400000e0000 */
.L_x_1315:
        /* <DEDUP_REMOVED lines=11> */
.L_x_1223:
[----:B------:R-:W-:Y:S05]  /*2fc0*/  BSYNC B0 ;  /* 0x0000000000007941 */ /* 0x000fea0003800000 */
.L_x_1222:
[----:B------:R-:W-:Y:S05]  /*2fd0*/  BRA.DIV ~URZ, `(.L_x_1224) ;  /* 0x000116927f007947 */ /* 0x000fea000b800000 */
[----:B-12---:R-:W1:Y:S04]  /*2fe0*/  SHFL.IDX PT, R6, R6, 0x7, 0x181f ;  /* 0x00f81f0006067f89 */ /* 0x006e6800000e0000 */
[----:B------:R2:W3:Y:S02]  /*2ff0*/  SHFL.IDX PT, R2, R7, 0x7, 0x181f ;  /* 0x00f81f0007027f89 */ /* 0x0004e400000e0000 */
.L_x_1316:
        /* <DEDUP_REMOVED lines=13> */
[----:B------:R-:W5:Y:S04]  /*30d0*/  LDL R5, [R1+0x28] ;  /* 0x0000280001057983 */ /* 0x000f680000100800 */
[----:B--2---:R-:W2:Y:S04]  /*30e0*/  LDL.64 R8, [R1+0x38] ;  /* 0x0000380001087983 */ /* 0x004ea80000100a00 */
[----:B----4-:R-:W4:Y:S04]  /*30f0*/  LDL R18, [R1+0x48] ;  /* 0x0000480001127983 */ /* 0x010f280000100800 */
[----:B------:R-:W4:Y:S04]  /*3100*/  LDL.64 R16, [R1+0x40] ;  /* 0x0000400001107983 */ /* 0x000f280000100a00 */
        /* <DEDUP_REMOVED lines=10> */
[----:B------:R-:W4:Y:S01]  /*31b0*/  LDL R249, [R1+0x24] ;  /* 0x0000240001f97983 */ /* 0x000f220000100800 */
[----:B------:R-:W-:-:S04]  /*31c0*/  SHF.R.S32.HI R7, RZ, 0x1f, R10 ;  /* 0x0000001fff077819 */ /* 0x000fc8000001140a */
[----:B------:R-:W-:-:S04]  /*31d0*/  LEA.HI R7, R7, R10, RZ, 0x3 ;  /* 0x0000000a07077211 */ /* 0x000fc800078f18ff */
[----:B------:R-:W-:Y:S01]  /*31e0*/  SHF.R.S32.HI R7, RZ, 0x3, R7 ;  /* 0x00000003ff077819 */ /* 0x000fe20000011407 */
[----:B------:R-:W-:-:S05]  /*31f0*/  IMAD R0, R84, c[0x0][0x1e4], R0 ;  /* 0x0000790054007a24 */ /* 0x000fca00078e0200 */
[----:B------:R-:W-:-:S05]  /*3200*/  IADD3 R0, R3, R0, RZ ;  /* 0x0000000003007210 */ /* 0x000fca0007ffe0ff */
[----:B------:R-:W-:Y:S01]  /*3210*/  IMAD R0, R0, 0x50, RZ ;  /* 0x0000005000007824 */ /* 0x000fe200078e02ff */
[----:B------:R-:W-:Y:S02]  /*3220*/  USHF.L.U32 UR7, UR4, 0x5, URZ ;  /* 0x0000000504077899 */ /* 0x000fe4000800063f */
[----:B------:R-:W-:Y:S01]  /*3230*/  USHF.L.U64.HI UR5, UR4, UR6, UR5 ;  /* 0x0000000604057299 */ /* 0x000fe20008010205 */
[----:B------:R-:W-:Y:S01]  /*3240*/  BAR.SYNC.DEFER_BLOCKING 0x0 ;  /* 0x0000000000007b1d */ /* 0x000fe20000010000 */
[----:B---3--:R-:W-:-:S04]  /*3250*/  IADD3 R12, R85, R250, -R7 ;  /* 0x000000fa550c7210 */ /* 0x008fc80007ffe807 */
[C---:B------:R-:W-:Y:S02]  /*3260*/  ISETP.GE.AND P5, PT, R12.reuse, 0x11, PT ;  /* 0x000000110c00780c */ /* 0x040fe40003fa6270 */
[----:B-----5:R-:W-:Y:S02]  /*3270*/  MOV R87, R5 ;  /* 0x0000000500577202 */ /* 0x020fe40000000f00 */
[----:B--2---:R-:W-:Y:S02]  /*3280*/  MOV R86, R8 ;  /* 0x0000000800567202 */ /* 0x004fe40000000f00 */
[----:B------:R-:W-:-:S03]  /*3290*/  ISETP.GE.AND P1, PT, R12, 0x1, PT ;  /* 0x000000010c00780c */ /* 0x000fc60003f26270 */
[----:B------:R-:W-:Y:S01]  /*32a0*/  IMAD.WIDE.U32 R2, R2, 0x50, R86 ;  /* 0x0000005002027825 */ /* 0x000fe200078e0056 */
[----:B------:R-:W-:-:S04]  /*32b0*/  ISETP.GE.AND P3, PT, R12, 0x21, PT ;  /* 0x000000210c00780c */ /* 0x000fc80003f66270 */
[----:B------:R-:W-:Y:S02]  /*32c0*/  IADD3 R3, R3, R0, RZ ;  /* 0x0000000003037210 */ /* 0x000fe40007ffe0ff */
[----:B------:R-:W-:-:S03]  /*32d0*/  @P5 LEA R0, P2, R142, R2, 0x4 ;  /* 0x000000028e005211 */ /* 0x000fc600078420ff */
[----:B------:R-:W-:Y:S02]  /*32e0*/  @P1 LEA R4, P0, R2, c[0x0][0x1c8], 0x1 ;  /* 0x0000720002041a11 */ /* 0x000fe400078008ff */
[----:B------:R-:W-:Y:S02]  /*32f0*/  @P5 LEA.HI.X R6, R142, R3, R148, 0x4, P2 ;  /* 0x000000038e065211 */ /* 0x000fe400010f2494 */
[----:B------:R-:W-:Y:S01]  /*3300*/  ISETP.GE.AND P2, PT, R12, 0x31, PT ;  /* 0x000000310c00780c */ /* 0x000fe20003f46270 */
[----:B------:R-:W-:Y:S01]  /*3310*/  IMAD.WIDE.U32 R8, R142, 0x20, RZ ;  /* 0x000000208e087825 */ /* 0x000fe200078e00ff */
[----:B------:R-:W-:Y:S02]  /*3320*/  @P1 LEA.HI.X R5, R2, c[0x0][0x1cc], R3, 0x1, P0 ;  /* 0x0000730002051a11 */ /* 0x000fe400000f0c03 */
[----:B------:R-:W-:-:S03]  /*3330*/  @P5 LEA R10, P0, R0, c[0x0][0x1c8], 0x1 ;  /* 0x00007200000a5a11 */ /* 0x000fc600078008ff */
[----:B------:R-:W-:Y:S01]  /*3340*/  @!PT LDS RZ, [RZ] ;  /* 0x00000000fffff984 */ /* 0x000fe20000000800 */
[----:B------:R-:W-:Y:S01]  /*3350*/  @!PT LDS RZ, [RZ] ;  /* 0x00000000fffff984 */ /* 0x000fe20000000800 */
[----:B------:R-:W-:Y:S01]  /*3360*/  @!PT LDS RZ, [RZ] ;  /* 0x00000000fffff984 */ /* 0x000fe20000000800 */
[----:B------:R1:W-:Y:S01]  /*3370*/  @P1 LDGSTS.E.BYPASS.LTC128B.128 [R213+0x2900], [R4.64], !P6 ;  /* 0x0290000004d51fae */ /* 0x0003e2000f101d48 */
[----:B------:R-:W-:Y:S02]  /*3380*/  @P5 LEA.HI.X R11, R0, c[0x0][0x1cc], R6, 0x1, P0 ;  /* 0x00007300000b5a11 */ /* 0x000fe400000f0c06 */
[----:B------:R-:W-:Y:S02]  /*3390*/  SHF.L.U32 R6, R148, 0x5, RZ ;  /* 0x0000000594067819 */ /* 0x000fe400000006ff */
[----:B------:R-:W-:Y:S01]  /*33a0*/  @P3 IADD3 R0, P0, R2, R8, RZ ;  /* 0x0000000802003210 */ /* 0x000fe20007f1e0ff */
[----:B------:R-:W-:Y:S01]  /*33b0*/  @P2 IMAD R7, R148, 0x30, RZ ;  /* 0x0000003094072824 */ /* 0x000fe200078e02ff */
[----:B------:R-:W-:Y:S01]  /*33c0*/  ISETP.GE.AND P1, PT, R12, 0x41, PT ;  /* 0x000000410c00780c */ /* 0x000fe20003f26270 */
[----:B------:R2:W-:Y:S01]  /*33d0*/  @P5 LDGSTS.E.BYPASS.LTC128B.128 [R213+0x3100], [R10.64], !P6 ;  /* 0x031000000ad55fae */ /* 0x0005e2000f101d48 */
        /* <DEDUP_REMOVED lines=15> */
[----:B------:R-:W-:Y:S01]  /*34d0*/  IMAD R0, R13, c[0x0][0x208], RZ ;  /* 0x000082000d007a24 */ /* 0x000fe200078e02ff */
[----:B------:R-:W-:-:S04]  /*34e0*/  DEPBAR.LE SB0, 0x1 ;  /* 0x000080400000791a */ /* 0x000fc80000000000 */
[----:B------:R-:W-:-:S04]  /*34f0*/  DEPBAR.LE SB0, 0x0 ;  /* 0x000080000000791a */ /* 0x000fc80000000000 */
[----:B------:R-:W-:Y:S01]  /*3500*/  BAR.SYNC.DEFER_BLOCKING 0x0 ;  /* 0x0000000000007b1d */ /* 0x000fe20000010000 */
[----:B-----5:R-:W-:-:S04]  /*3510*/  IMAD.WIDE.U32 R2, R84, c[0x0][0x208], RZ ;  /* 0x0000820054027a25 */ /* 0x020fc800078e00ff */
[----:B------:R-:W-:Y:S01]  /*3520*/  IMAD R0, R84, c[0x0][0x20c], R0 ;  /* 0x0000830054007a24 */ /* 0x000fe200078e0200 */
[----:B----4-:R-:W-:Y:S02]  /*3530*/  MOV R4, R16 ;  /* 0x0000001000047202 */ /* 0x010fe40000000f00 */
[----:B------:R-:W-:Y:S02]  /*3540*/  MOV R5, R18 ;  /* 0x0000001200057202 */ /* 0x000fe40000000f00 */
[----:B------:R-:W-:-:S03]  /*3550*/  IADD3 R0, R3, R0, RZ ;  /* 0x0000000003007210 */ /* 0x000fc60007ffe0ff */
[----:B------:R-:W-:Y:S01]  /*3560*/  IMAD.WIDE.U32 R2, R2, 0x50, R4 ;  /* 0x0000005002027825 */ /* 0x000fe200078e0004 */
[----:B------:R-:W-:Y:S04]  /*3570*/  LDSM.16.M88.4 R32, [R203] ;  /* 0x00000000cb20783b */ /* 0x000fe80000000200 */
[----:B------:R-:W4:Y:S01]  /*3580*/  LDSM.16.M88.4 R44, [R196] ;  /* 0x00000000c42c783b */ /* 0x000f220000000200 */
[----:B------:R-:W-:Y:S01]  /*3590*/  IMAD R0, R0, 0x50, RZ ;  /* 0x0000005000007824 */ /* 0x000fe200078e02ff */
[----:B---3--:R-:W-:Y:S02]  /*35a0*/  LEA R8, P0, R2, c[0x0][0x1f8], 0x1 ;  /* 0x00007e0002087a11 */ /* 0x008fe400078008ff */
[----:B------:R-:W3:Y:S02]  /*35b0*/  LDSM.16.M88.4 R28, [R203+0x2000] ;  /* 0x00200000cb1c783b */ /* 0x000ee40000000200 */
[----:B------:R-:W-:-:S02]  /*35c0*/  IADD3 R0, R3, R0, RZ ;  /* 0x0000000003007210 */ /* 0x000fc40007ffe0ff */
[----:B-1----:R-:W-:Y:S01]  /*35d0*/  IADD3 R6, P1, R8, UR7, RZ ;  /* 0x0000000708067c10 */ /* 0x002fe2000ff3e0ff */
[----:B------:R-:W-:Y:S01]  /*35e0*/  LDSM.16.M88.4 R24, [R206] ;  /* 0x00000000ce18783b */ /* 0x000fe20000000200 */
[----:B------:R-:W-:Y:S02]  /*35f0*/  LEA.HI.X R9, R2, c[0x0][0x1fc], R0, 0x1, P0 ;  /* 0x00007f0002097a11 */ /* 0x000fe400000f0c00 */
[----:B------:R-:W-:Y:S01]  /*3600*/  IADD3 R4, P0, R6, UR7, RZ ;  /* 0x0000000706047c10 */ /* 0x000fe2000ff1e0ff */
[----:B------:R-:W1:Y:S01]  /*3610*/  LDSM.16.M88.4 R48, [R207] ;  /* 0x00000000cf30783b */ /* 0x000e620000000200 */
        /* <DEDUP_REMOVED lines=9> */
[C---:B------:R-:W-:Y:S02]  /*36b0*/  ISETP.LT.OR P3, PT, R12.reuse, 0x21, P1 ;  /* 0x000000210c00780c */ /* 0x040fe40000f61670 */
[----:B------:R-:W-:Y:S01]  /*36c0*/  IADD3.X R3, R5, UR5, RZ, P2, !PT ;  /* 0x0000000505037c10 */ /* 0x000fe200097fe4ff */
[----:B------:R-:W-:Y:S01]  /*36d0*/  LDSM.16.M88.4 R104, [R196+0x2000] ;  /* 0x00200000c468783b */ /* 0x000fe20000000200 */
[----:B------:R-:W-:-:S02]  /*36e0*/  ISETP.LT.OR P2, PT, R12, 0x31, P1 ;  /* 0x000000310c00780c */ /* 0x000fc40000f41670 */
[----:B------:R-:W-:Y:S01]  /*36f0*/  ISETP.LT.OR P1, PT, R12, 0x41, P1 ;  /* 0x000000410c00780c */ /* 0x000fe20000f21670 */
[----:B------:R-:W5:Y:S04]  /*3700*/  LDSM.16.M88.4 R20, [R206+0x2000] ;  /* 0x00200000ce14783b */ /* 0x000f680000000200 */
[----:B------:R-:W-:Y:S04]  /*3710*/  LDSM.16.M88.4 R80, [R211] ;  /* 0x00000000d350783b */ /* 0x000fe80000000200 */
[----:B------:R-:W-:Y:S01]  /*3720*/  LDSM.16.M88.4 R92, [R210] ;  /* 0x00000000d25c783b */ /* 0x000fe20000000200 */
[----:B----4-:R-:W-:Y:S03]  /*3730*/  HMMA.16816.F32.BF16 R12, R32, R44, RZ ;  /* 0x0000002c200c723c */ /* 0x010fe600000418ff */
        /* <DEDUP_REMOVED lines=9> */
[----:B----4-:R-:W-:-:S04]  /*37d0*/  IADD3 R8, P0, R2, UR7, RZ ;  /* 0x0000000702087c10 */ /* 0x010fc8000ff1e0ff */
[----:B------:R-:W-:-:S05]  /*37e0*/  IADD3.X R9, R3, UR5, RZ, P0, !PT ;  /* 0x0000000503097c10 */ /* 0x000fca00087fe4ff */
[----:B------:R2:W-:Y:S04]  /*37f0*/  LDGSTS.E.BYPASS.LTC128B.128 [R213+0x2100], [R8.64], !P1 ;  /* 0x0210000008d57fae */ /* 0x0005e8000c901d48 */
[----:B------:R-:W-:Y:S04]  /*3800*/  LDSM.16.M88.4 R36, [R202] ;  /* 0x00000000ca24783b */ /* 0x000fe80000000200 */
[----:B------:R-:W4:Y:S01]  /*3810*/  LDSM.16.M88.4 R16, [R204] ;  /* 0x00000000cc10783b */ /* 0x000f220000000200 */
[----:B---3--:R-:W-:Y:S03]  /*3820*/  HMMA.16816.F32.BF16 R52, R28, R44, RZ ;  /* 0x0000002c1c34723c */ /* 0x008fe600000418ff */
[----:B------:R-:W-:Y:S04]  /*3830*/  LDSM.16.M88.4 R40, [R199] ;  /* 0x00000000c728783b */ /* 0x000fe80000000200 */
[----:B-1----:R-:W-:Y:S01]  /*3840*/  LDSM.16.M88.4 R4, [R205+0x2000] ;  /* 0x00200000cd04783b */ /* 0x002fe20000000200 */
[----:B------:R-:W-:Y:S03]  /*3850*/  HMMA.16816.F32.BF16 R56, R24, R48, R12 ;  /* 0x000000301838723c */ /* 0x000fe6000004180c */
[----:B------:R-:W1:Y:S04]  /*3860*/  LDSM.16.M88.4 R12, [R204+0x2000] ;  /* 0x00200000cc0c783b */ /* 0x000e680000000200 */
[----:B------:R-:W0:Y:S04]  /*3870*/  LDGDEPBAR ;  /* 0x00000000000079af */ /* 0x000e280000000000 */
[----:B--2---:R-:W2:Y:S01]  /*3880*/  LDSM.16.M88.4 R8, [R205] ;  /* 0x00000000cd08783b */ /* 0x004ea20000000200 */
[----:B------:R-:W-:Y:S08]  /*3890*/  HMMA.16816.F32.BF16 R64, R32, R46, RZ ;  /* 0x0000002e2040723c */ /* 0x000ff000000418ff */
[----:B-----5:R-:W-:Y:S08]  /*38a0*/  HMMA.16816.F32.BF16 R52, R20, R48, R52 ;  /* 0x000000301434723c */ /* 0x020ff00000041834 */
[----:B----4-:R-:W-:Y:S08]  /*38b0*/  HMMA.16816.F32.BF16 R60, R16, R36, R56 ;  /* 0x00000024103c723c */ /* 0x010ff00000041838 */
        /* <DEDUP_REMOVED lines=276> */
.L_x_1226:
[----:B--234-:R-:W-:Y:S05]  /*4a00*/  BSYNC B0 ;  /* 0x0000000000007941 */ /* 0x01cfea0003800000 */
.L_x_1225:
[----:B------:R-:W2:Y:S04]  /*4a10*/  LDL R248, [R1+0x5c] ;  /* 0x00005c0001f87983 */ /* 0x000ea80000100800 */
[----:B------:R-:W2:Y:S04]  /*4a20*/  LDL R247, [R1+0x88] ;  /* 0x0000880001f77983 */ /* 0x000ea80000100800 */
[----:B-1----:R-:W3:Y:S04]  /*4a30*/  LDL R5, [R1+0x4c] ;  /* 0x00004c0001057983 */ /* 0x002ee80000100800 */
[----:B------:R-:W4:Y:S04]  /*4a40*/  LDL R251, [R1+0xc] ;  /* 0x00000c0001fb7983 */ /* 0x000f280000100800 */
[----:B------:R-:W0:Y:S01]  /*4a50*/  LDGDEPBAR ;  /* 0x00000000000079af */ /* 0x000e220000000000 */
[----:B--2---:R-:W-:-:S04]  /*4a60*/  IMAD.IADD R0, R247, 0x1, R248 ;  /* 0x00000001f7007824 */ /* 0x004fc800078e02f8 */
[----:B------:R-:W-:-:S05]  /*4a70*/  @P4 IMAD.HI.U32 R2, R0, c[0x0][0x2c8], RZ ;  /* 0x0000b20000024a27 */ /* 0x000fca00078e00ff */
[----:B------:R-:W-:-:S05]  /*4a80*/  @P4 SHF.R.U32.HI R0, RZ, c[0x0][0x2cc], R2 ;  /* 0x0000b300ff004a19 */ /* 0x000fca0000011602 */
[----:B------:R-:W1:Y:S04]  /*4a90*/  SHFL.IDX PT, R3, R0, RZ, 0x1c1f ;  /* 0x001c1fff00037589 */ /* 0x000e6800000e0000 */
[----:B------:R-:W2:Y:S01]  /*4aa0*/  SHFL.IDX PT, R4, R0, 0x1, 0x1c1f ;  /* 0x003c1f0000047f89 */ /* 0x000ea200000e0000 */
[----:B------:R-:W-:-:S03]  /*4ab0*/  IMAD.IADD R2, R250, 0x1, R85 ;  /* 0x00000001fa027824 */ /* 0x000fc600078e0255 */
[----:B------:R-:W5:Y:S04]  /*4ac0*/  SHFL.IDX PT, R6, R0, 0x2, 0x1c1f ;  /* 0x005c1f0000067f89 */ /* 0x000f6800000e0000 */
[----:B------:R3:W1:Y:S02]  /*4ad0*/  SHFL.IDX PT, R7, R0, 0x3, 0x1c1f ;  /* 0x007c1f0000077f89 */ /* 0x00066400000e0000 */
[----:B---3--:R-:W-:Y:S01]  /*4ae0*/  IADD3 R0, -R5, 0x1, R2 ;  /* 0x0000000105007810 */ /* 0x008fe20007ffe102 */
[----:B------:R-:W-:-:S04]  /*4af0*/  IMAD.IADD R5, R2, 0x1, -R5 ;  /* 0x0000000102057824 */ /* 0x000fc800078e0a05 */
[----:B----4-:R-:W-:-:S04]  /*4b00*/  IMAD.IADD R0, R0, 0x1, -R251 ;  /* 0x0000000100007824 */ /* 0x010fc800078e0afb */
[C---:B-1----:R-:W-:Y:S02]  /*4b10*/  IMAD.IADD R2, R0.reuse, 0x1, R3 ;  /* 0x0000000100027824 */ /* 0x042fe400078e0203 */
[----:B--2---:R-:W-:-:S03]  /*4b20*/  IMAD.IADD R3, R0, 0x1, R4 ;  /* 0x0000000100037824 */ /* 0x004fc600078e0204 */
[----:B------:R-:W-:-:S04]  /*4b30*/  IMNMX R4, R5, R2, PT ;  /* 0x0000000205047217 */ /* 0x000fc80003800200 */
[C---:B------:R-:W-:Y:S02]  /*4b40*/  ISETP.GT.AND P3, PT, R4.reuse, RZ, PT ;  /* 0x000000ff0400720c */ /* 0x040fe40003f64270 */
[----:B------:R-:W-:Y:S02]  /*4b50*/  ISETP.GT.AND P2, PT, R4, 0x8, PT ;  /* 0x000000080400780c */ /* 0x000fe40003f44270 */
[----:B------:R-:W-:Y:S02]  /*4b60*/  FSEL R14, R134, -INF , P3 ;  /* 0xff800000860e7808 */ /* 0x000fe40001800000 */
[C---:B------:R-:W-:Y:S02]  /*4b70*/  ISETP.GT.AND P5, PT, R4.reuse, 0x1, PT ;  /* 0x000000010400780c */ /* 0x040fe40003fa4270 */
[C---:B------:R-:W-:Y:S02]  /*4b80*/  ISETP.GT.AND P1, PT, R4.reuse, 0x9, PT ;  /* 0x000000090400780c */ /* 0x040fe40003f24270 */
[----:B------:R-:W-:-:S02]  /*4b90*/  ISETP.GT.AND P0, PT, R4, 0x10, PT ;  /* 0x000000100400780c */ /* 0x000fc40003f04270 */
[----:B------:R-:W-:Y:S02]  /*4ba0*/  ISETP.GT.AND P3, PT, R4, 0x11, PT ;  /* 0x000000110400780c */ /* 0x000fe40003f64270 */
[----:B------:R-:W-:Y:S02]  /*4bb0*/  FSEL R25, R120, -INF , P2 ;  /* 0xff80000078197808 */ /* 0x000fe40001000000 */
[----:B------:R-:W-:Y:S02]  /*4bc0*/  FSEL R24, R133, -INF , P5 ;  /* 0xff80000085187808 */ /* 0x000fe40002800000 */
[----:B------:R-:W-:Y:S02]  /*4bd0*/  ISETP.GT.AND P2, PT, R4, 0x19, PT ;  /* 0x000000190400780c */ /* 0x000fe40003f44270 */
[----:B------:R-:W-:Y:S02]  /*4be0*/  FSEL R32, R119, -INF , P1 ;  /* 0xff80000077207808 */ /* 0x000fe40000800000 */
[----:B------:R-:W-:-:S02]  /*4bf0*/  FSEL R96, R113, -INF , P0 ;  /* 0xff80000071607808 */ /* 0x000fc40000000000 */
[----:B------:R-:W-:Y:S02]  /*4c00*/  FSEL R97, R112, -INF , P3 ;  /* 0xff80000070617808 */ /* 0x000fe40001800000 */
[C---:B------:R-:W-:Y:S02]  /*4c10*/  ISETP.GT.AND P5, PT, R4.reuse, 0x18, PT ;  /* 0x000000180400780c */ /* 0x040fe40003fa4270 */
[C---:B------:R-:W-:Y:S02]  /*4c20*/  ISETP.GT.AND P1, PT, R4.reuse, 0x20, PT ;  /* 0x000000200400780c */ /* 0x040fe40003f24270 */
[C---:B------:R-:W-:Y:S02]  /*4c30*/  ISETP.GT.AND P0, PT, R4.reuse, 0x21, PT ;  /* 0x000000210400780c */ /* 0x040fe40003f04270 */
[----:B------:R-:W-:Y:S02]  /*4c40*/  ISETP.GT.AND P3, PT, R4, 0x28, PT ;  /* 0x000000280400780c */ /* 0x000fe40003f64270 */
[----:B------:R-:W-:-:S02]  /*4c50*/  FSEL R100, R80, -INF , P2 ;  /* 0xff80000050647808 */ /* 0x000fc40001000000 */
[----:B------:R-:W-:Y:S02]  /*4c60*/  FSEL R98, R81, -INF , P5 ;  /* 0xff80000051627808 */ /* 0x000fe40002800000 */
[----:B------:R-:W-:Y:S02]  /*4c70*/  ISETP.GT.AND P2, PT, R4, 0x30, PT ;  /* 0x000000300400780c */ /* 0x000fe40003f44270 */
[----:B------:R-:W-:Y:S02]  /*4c80*/  FSEL R130, R130, -INF , P1 ;  /* 0xff80000082827808 */ /* 0x000fe40000800000 */
[----:B------:R-:W-:Y:S02]  /*4c90*/  FSEL R139, R139, -INF , P0 ;  /* 0xff8000008b8b7808 */ /* 0x000fe40000000000 */
[----:B------:R-:W-:Y:S02]  /*4ca0*/  FSEL R140, R140, -INF , P3 ;  /* 0xff8000008c8c7808 */ /* 0x000fe40001800000 */
[----:B------:R-:W-:-:S02]  /*4cb0*/  ISETP.GT.AND P5, PT, R4, 0x29, PT ;  /* 0x000000290400780c */ /* 0x000fc40003fa4270 */
[C---:B------:R-:W-:Y:S02]  /*4cc0*/  ISETP.GT.AND P1, PT, R4.reuse, 0x31, PT ;  /* 0x000000310400780c */ /* 0x040fe40003f24270 */
[C---:B------:R-:W-:Y:S02]  /*4cd0*/  ISETP.GT.AND P0, PT, R4.reuse, 0x38, PT ;  /* 0x000000380400780c */ /* 0x040fe40003f04270 */
[----:B------:R-:W-:Y:S02]  /*4ce0*/  ISETP.GT.AND P3, PT, R4, 0x39, PT ;  /* 0x000000390400780c */ /* 0x000fe40003f64270 */
[----:B------:R-:W-:Y:S02]  /*4cf0*/  IMNMX R3, R5, R3, PT ;  /* 0x0000000305037217 */ /* 0x000fe40003800200 */
[----:B------:R-:W-:Y:S02]  /*4d00*/  FSEL R142, R71, -INF , P2 ;  /* 0xff800000478e7808 */ /* 0x000fe40001000000 */
[----:B------:R-:W-:-:S02]  /*4d10*/  FSEL R141, R141, -INF , P5 ;  /* 0xff8000008d8d7808 */ /* 0x000fc40002800000 */
[----:B------:R-:W-:Y:S02]  /*4d20*/  ISETP.GT.AND P2, PT, R4, 0x41, PT ;  /* 0x000000410400780c */ /* 0x000fe40003f44270 */
[----:B------:R-:W-:Y:S02]  /*4d30*/  FSEL R148, R70, -INF , P1 ;  /* 0xff80000046947808 */ /* 0x000fe40000800000 */
[----:B------:R-:W-:Y:S02]  /*4d40*/  FSEL R149, R57, -INF , P0 ;  /* 0xff80000039957808 */ /* 0x000fe40000000000 */
[----:B------:R-:W-:Y:S01]  /*4d50*/  FSEL R182, R56, -INF , P3 ;  /* 0xff80000038b67808 */ /* 0x000fe20001800000 */
[----:B-----5:R-:W-:Y:S01]  /*4d60*/  IMAD.IADD R6, R0, 0x1, R6 ;  /* 0x0000000100067824 */ /* 0x020fe200078e0206 */
[C---:B------:R-:W-:Y:S02]  /*4d70*/  ISETP.GT.AND P5, PT, R4.reuse, 0x40, PT ;  /* 0x000000400400780c */ /* 0x040fe40003fa4270 */
[----:B------:R-:W-:-:S02]  /*4d80*/  ISETP.GT.AND P1, PT, R4, 0x48, PT ;  /* 0x000000480400780c */ /* 0x000fc40003f24270 */
[----:B------:R-:W-:Y:S02]  /*4d90*/  ISETP.GT.AND P0, PT, R4, 0x49, PT ;  /* 0x000000490400780c */ /* 0x000fe40003f04270 */
[----:B------:R-:W-:Y:S02]  /*4da0*/  ISETP.GT.AND P3, PT, R3, RZ, PT ;  /* 0x000000ff0300720c */ /* 0x000fe40003f64270 */
        /* <DEDUP_REMOVED lines=10> */
[----:B------:R-:W-:Y:S02]  /*4e50*/  IMNMX R2, R5, R6, PT ;  /* 0x0000000605027217 */ /* 0x000fe40003800200 */
[----:B------:R-:W-:Y:S02]  /*4e60*/  FSEL R27, R143, -INF , P5 ;  /* 0xff8000008f1b7808 */ /* 0x000fe40002800000 */
[----:B------:R-:W-:Y:S02]  /*4e70*/  FSEL R33, R123, -INF , P2 ;  /* 0xff8000007b217808 */ /* 0x000fe40001000000 */
[----:B------:R-:W-:Y:S02]  /*4e80*/  FSEL R37, R122, -INF , P1 ;  /* 0xff8000007a257808 */ /* 0x000fe40000800000 */
[----:B------:R-:W-:Y:S02]  /*4e90*/  FSEL R99, R116, -INF , P0 ;  /* 0xff80000074637808 */ /* 0x000fe40000000000 */
[----:B------:R-:W-:-:S02]  /*4ea0*/  FSEL R110, R115, -INF , P3 ;  /* 0xff800000736e7808 */ /* 0x000fc40001800000 */
[C---:B------:R-:W-:Y:S02]  /*4eb0*/  ISETP.GT.AND P5, PT, R2.reuse, RZ, PT ;  /* 0x000000ff0200720c */ /* 0x040fe40003fa4270 */
[C---:B------:R-:W-:Y:S02]  /*4ec0*/  ISETP.GT.AND P2, PT, R2.reuse, 0x1, PT ;  /* 0x000000010200780c */ /* 0x040fe40003f44270 */
[C---:B------:R-:W-:Y:S02]  /*4ed0*/  ISETP.GT.AND P1, PT, R2.reuse, 0x8, PT ;  /* 0x000000080200780c */ /* 0x040fe40003f24270 */
[C---:B------:R-:W-:Y:S02]  /*4ee0*/  ISETP.GT.AND P0, PT, R2.reuse, 0x9, PT ;  /* 0x000000090200780c */ /* 0x040fe40003f04270 */
[----:B------:R-:W-:Y:S01]  /*4ef0*/  ISETP.GT.AND P3, PT, R2, 0x10, PT ;  /* 0x000000100200780c */ /* 0x000fe20003f64270 */
[----:B------:R-:W-:Y:S01]  /*4f00*/  IMAD.IADD R0, R0, 0x1, R7 ;  /* 0x0000000100007824 */ /* 0x000fe200078e0207 */
[----:B------:R-:W-:-:S02]  /*4f10*/  FSEL R12, R135, -INF , P5 ;  /* 0xff800000870c7808 */ /* 0x000fc40002800000 */
[----:B------:R-:W-:Y:S02]  /*4f20*/  FSEL R13, R127, -INF , P2 ;  /* 0xff8000007f0d7808 */ /* 0x000fe40001000000 */
[----:B------:R-:W-:Y:S02]  /*4f30*/  FSEL R17, R121, -INF , P1 ;  /* 0xff80000079117808 */ /* 0x000fe40000800000 */
[----:B------:R-:W-:Y:S02]  /*4f40*/  FSEL R18, R118, -INF , P0 ;  /* 0xff80000076127808 */ /* 0x000fe40000000000 */
[----:B------:R-:W-:Y:S02]  /*4f50*/  FSEL R38, R114, -INF , P3 ;  /* 0xff80000072267808 */ /* 0x000fe40001800000 */
[----:B------:R-:W-:Y:S02]  /*4f60*/  FMNMX.FTZ R4, R14, R24, !PT ;  /* 0x000000180e047209 */ /* 0x000fe40007810000 */
[----:B------:R-:W-:-:S02]  /*4f70*/  ISETP.GT.AND P5, PT, R2, 0x11, PT ;  /* 0x000000110200780c */ /* 0x000fc40003fa4270 */
[C---:B------:R-:W-:Y:S02]  /*4f80*/  ISETP.GT.AND P2, PT, R2.reuse, 0x18, PT ;  /* 0x000000180200780c */ /* 0x040fe40003f44270 */
[C---:B------:R-:W-:Y:S02]  /*4f90*/  ISETP.GT.AND P1, PT, R2.reuse, 0x19, PT ;  /* 0x000000190200780c */ /* 0x040fe40003f24270 */
[C---:B------:R-:W-:Y:S02]  /*4fa0*/  ISETP.GT.AND P0, PT, R2.reuse, 0x20, PT ;  /* 0x000000200200780c */ /* 0x040fe40003f04270 */
[----:B------:R-:W-:Y:S02]  /*4fb0*/  ISETP.GT.AND P3, PT, R2, 0x21, PT ;  /* 0x000000210200780c */ /* 0x000fe40003f64270 */
[----:B------:R-:W-:Y:S02]  /*4fc0*/  IMNMX R0, R5, R0, PT ;  /* 0x0000000005007217 */ /* 0x000fe40003800200 */
[----:B------:R-:W-:-:S02]  /*4fd0*/  FMNMX.FTZ R5, R12, R13, !PT ;  /* 0x0000000d0c057209 */ /* 0x000fc40007810000 */
[----:B------:R-:W-:Y:S02]  /*4fe0*/  FMNMX.FTZ R4, R25, R4, !PT ;  /* 0x0000000419047209 */ /* 0x000fe40007810000 */
[----:B------:R-:W-:Y:S02]  /*4ff0*/  FSEL R39, R92, -INF , P5 ;  /* 0xff8000005c277808 */ /* 0x000fe40002800000 */
[----:B------:R-:W-:Y:S02]  /*5000*/  FSEL R75, R82, -INF , P2 ;  /* 0xff800000524b7808 */ /* 0x000fe40001000000 */
[----:B------:R-:W-:Y:S02]  /*5010*/  FSEL R76, R76, -INF , P1 ;  /* 0xff8000004c4c7808 */ /* 0x000fe40000800000 */
[----:B------:R-:W-:Y:S02]  /*5020*/  FSEL R129, R129, -INF , P0 ;  /* 0xff80000081817808 */ /* 0x000fe40000000000 */
[----:B------:R-:W-:-:S02]  /*5030*/  FSEL R132, R132, -INF , P3 ;  /* 0xff80000084847808 */ /* 0x000fc40001800000 */
[C---:B------:R-:W-:Y:S02]  /*5040*/  ISETP.GT.AND P5, PT, R2.reuse, 0x28, PT ;  /* 0x000000280200780c */ /* 0x040fe40003fa4270 */
[C---:B------:R-:W-:Y:S02]  /*5050*/  ISETP.GT.AND P2, PT, R2.reuse, 0x29, PT ;  /* 0x000000290200780c */ /* 0x040fe40003f44270 */
[C---:B------:R-:W-:Y:S02]  /*5060*/  ISETP.GT.AND P1, PT, R2.reuse, 0x30, PT ;  /* 0x000000300200780c */ /* 0x040fe40003f24270 */
[C---:B------:R-:W-:Y:S02]  /*5070*/  ISETP.GT.AND P0, PT, R2.reuse, 0x31, PT ;  /* 0x000000310200780c */ /* 0x040fe40003f04270 */
[----:B------:R-:W-:Y:S02]  /*5080*/  ISETP.GT.AND P3, PT, R2, 0x38, PT ;  /* 0x000000380200780c */ /* 0x000fe40003f64270 */
        /* <DEDUP_REMOVED lines=31> */
[----:B------:R-:W-:Y:S02]  /*5280*/  FSEL R222, R19, -INF , P1 ;  /* 0xff80000013de7808 */ /* 0x000fe40000800000 */
[C---:B------:R-:W-:Y:S02]  /*5290*/  ISETP.GT.AND P2, PT, R0.reuse, RZ, PT ;  /* 0x000000ff0000720c */ /* 0x040fe40003f44270 */
[----:B------:R-:W-:Y:S02]  /*52a0*/  ISETP.GT.AND P1, PT, R0, 0x1, PT ;  /* 0x000000010000780c */ /* 0x000fe40003f24270 */
[----:B------:R-:W-:Y:S02]  /*52b0*/  FMNMX.FTZ R2, R150, R2, !PT ;  /* 0x0000000296027209 */ /* 0x000fe40007810000 */
[----:B------:R-:W-:Y:S02]  /*52c0*/  FMNMX.FTZ R4, R148, R4, !PT ;  /* 0x0000000494047209 */ /* 0x000fe40007810000 */
[----:B------:R-:W-:-:S02]  /*52d0*/  FSEL R223, R16, -INF , P0 ;  /* 0xff80000010df7808 */ /* 0x000fc40000000000 */
[----:B------:R-:W-:Y:S02]  /*52e0*/  ISETP.GT.AND P0, PT, R0, 0x8, PT ;  /* 0x000000080000780c */ /* 0x000fe40003f04270 */
[----:B------:R-:W-:Y:S02]  /*52f0*/  FSEL R10, R147, -INF , P2 ;  /* 0xff800000930a7808 */ /* 0x000fe40001000000 */
[----:B------:R-:W-:Y:S02]  /*5300*/  FSEL R9, R155, -INF , P1 ;  /* 0xff8000009b097808 */ /* 0x000fe40000800000 */
[----:B------:R-:W-:Y:S02]  /*5310*/  FMNMX.FTZ R2, R152, R2, !PT ;  /* 0x0000000298027209 */ /* 0x000fe40007810000 */
[----:B------:R-:W-:Y:S02]  /*5320*/  FMNMX.FTZ R4, R149, R4, !PT ;  /* 0x0000000495047209 */ /* 0x000fe40007810000 */
[----:B------:R-:W-:-:S02]  /*5330*/  FSEL R228, R15, -INF , P3 ;  /* 0xff8000000fe47808 */ /* 0x000fc40001800000 */
[----:B------:R-:W-:Y:S02]  /*5340*/  FSEL R154, R40, -INF , P5 ;  /* 0xff800000289a7808 */ /* 0x000fe40002800000 */
[----:B------:R-:W-:Y:S01]  /*5350*/  ISETP.GT.AND P3, PT, R0, 0x9, PT ;  /* 0x000000090000780c */ /* 0x000fe20003f64270 */
[----:B------:R-:W-:Y:S01]  /*5360*/  LDSM.16.MT88.4 R40, [R200] ;  /* 0x00000000c828783b */ /* 0x000fe20000004200 */
        /* <DEDUP_REMOVED lines=25> */
[----:B------:R-:W-:Y:S01]  /*5500*/  FSEL R69, R90, -INF , P3 ;  /* 0xff8000005a457808 */ /* 0x000fe20001800000 */
[----:B------:R-:W1:Y:S01]  /*5510*/  SHFL.BFLY PT, R7, R4, 0x2, 0x1f ;  /* 0x0c401f0004077f89 */ /* 0x000e6200000e0000 */
[----:B------:R-:W-:Y:S02]  /*5520*/  FMNMX.FTZ R5, R35, R5, !PT ;  /* 0x0000000523057209 */ /* 0x000fe40007810000 */
[----:B------:R-:W-:-:S02]  /*5530*/  FMNMX.FTZ R2, R228, R2, !PT ;  /* 0x00000002e4027209 */ /* 0x000fc40007810000 */
[C---:B------:R-:W-:Y:S02]  /*5540*/  ISETP.GT.AND P1, PT, R0.reuse, 0x21, PT ;  /* 0x000000210000780c */ /* 0x040fe40003f24270 */
[----:B------:R-:W-:Y:S01]  /*5550*/  FSEL R109, R83, -INF , P2 ;  /* 0xff800000536d7808 */ /* 0x000fe20001000000 */
[----:B------:R-:W2:Y:S01]  /*5560*/  SHFL.BFLY PT, R8, R2, 0x2, 0x1f ;  /* 0x0c401f0002087f89 */ /* 0x000ea200000e0000 */
[----:B------:R-:W-:Y:S02]  /*5570*/  FMNMX.FTZ R5, R69, R5, !PT ;  /* 0x0000000545057209 */ /* 0x000fe40007810000 */
[----:B------:R-:W-:Y:S02]  /*5580*/  ISETP.GT.AND P0, PT, R0, 0x28, PT ;  /* 0x000000280000780c */ /* 0x000fe40003f04270 */
[----:B------:R-:W-:Y:S02]  /*5590*/  FSEL R108, R88, -INF , P1 ;  /* 0xff800000586c7808 */ /* 0x000fe40000800000 */
[----:B------:R-:W-:-:S02]  /*55a0*/  FMNMX.FTZ R5, R109, R5, !PT ;  /* 0x000000056d057209 */ /* 0x000fc40007810000 */
[----:B------:R-:W-:Y:S02]  /*55b0*/  ISETP.GT.AND P3, PT, R0, 0x29, PT ;  /* 0x000000290000780c */ /* 0x000fe40003f64270 */
[----:B------:R-:W-:Y:S02]  /*55c0*/  FSEL R111, R79, -INF , P0 ;  /* 0xff8000004f6f7808 */ /* 0x000fe40000000000 */
        /* <DEDUP_REMOVED lines=8> */
[----:B------:R-:W-:Y:S02]  /*5650*/  ISETP.GT.AND P0, PT, R0, 0x38, PT ;  /* 0x000000380000780c */ /* 0x000fe40003f04270 */
[----:B------:R-:W-:-:S02]  /*5660*/  FMNMX.FTZ R6, R26, R27, !PT ;  /* 0x0000001b1a067209 */ /* 0x000fc40007810000 */
[----:B------:R-:W-:Y:S02]  /*5670*/  FSEL R146, R146, -INF , P1 ;  /* 0xff80000092927808 */ /* 0x000fe40000800000 */
[----:B------:R-:W-:Y:S02]  /*5680*/  FMNMX.FTZ R5, R144, R5, !PT ;  /* 0x0000000590057209 */ /* 0x000fe40007810000 */
[----:B-1----:R-:W-:Y:S02]  /*5690*/  FMNMX.FTZ R7, R4, R7, !PT ;  /* 0x0000000704077209 */ /* 0x002fe40007810000 */
[----:B------:R-:W-:Y:S02]  /*56a0*/  FSEL R74, R91, -INF , P5 ;  /* 0xff8000005b4a7808 */ /* 0x000fe40002800000 */
[----:B------:R-:W-:Y:S02]  /*56b0*/  FSEL R145, R49, -INF , P0 ;  /* 0xff80000031917808 */ /* 0x000fe40000000000 */
[----:B------:R-:W-:-:S02]  /*56c0*/  FMNMX.FTZ R4, R33, R6, !PT ;  /* 0x0000000621047209 */ /* 0x000fc40007810000 */
[C---:B------:R-:W-:Y:S02]  /*56d0*/  ISETP.GT.AND P5, PT, R0.reuse, 0x39, PT ;  /* 0x000000390000780c */ /* 0x040fe40003fa4270 */
[C---:B------:R-:W-:Y:S02]  /*56e0*/  ISETP.GT.AND P3, PT, R0.reuse, 0x40, PT ;  /* 0x000000400000780c */ /* 0x040fe40003f64270 */
[C---:B------:R-:W-:Y:S02]  /*56f0*/  ISETP.GT.AND P2, PT, R0.reuse, 0x41, PT ;  /* 0x000000410000780c */ /* 0x040fe40003f44270 */
[C---:B------:R-:W-:Y:S02]  /*5700*/  ISETP.GT.AND P1, PT, R0.reuse, 0x48, PT ;  /* 0x000000480000780c */ /* 0x040fe40003f24270 */
[----:B------:R-:W-:Y:S02]  /*5710*/  ISETP.GT.AND P0, PT, R0, 0x49, PT ;  /* 0x000000490000780c */ /* 0x000fe40003f04270 */
[----:B------:R-:W-:-:S02]  /*5720*/  FMNMX.FTZ R0, R146, R5, !PT ;  /* 0x0000000592007209 */ /* 0x000fc40007810000 */
[----:B--2---:R-:W-:Y:S02]  /*5730*/  FMNMX.FTZ R5, R2, R8, !PT ;  /* 0x0000000802057209 */ /* 0x004fe40007810000 */
[----:B------:R-:W-:Y:S02]  /*5740*/  FMNMX.FTZ R2, R37, R4, !PT ;  /* 0x0000000425027209 */ /* 0x000fe40007810000 */
[----:B------:R-:W-:Y:S02]  /*5750*/  FSEL R147, R48, -INF , P5 ;  /* 0xff80000030937808 */ /* 0x000fe40002800000 */
[----:B------:R-:W-:Y:S02]  /*5760*/  FMNMX.FTZ R2, R99, R2, !PT ;  /* 0x0000000263027209 */ /* 0x000fe40007810000 */
[----:B------:R-:W-:Y:S02]  /*5770*/  FMNMX.FTZ R0, R145, R0, !PT ;  /* 0x0000000091007209 */ /* 0x000fe40007810000 */
[----:B------:R-:W-:-:S02]  /*5780*/  FSEL R188, R28, -INF , P3 ;  /* 0xff8000001cbc7808 */ /* 0x000fc40001800000 */
[----:B------:R-:W-:Y:S02]  /*5790*/  ISETP.GT.AND P3, PT, R3, 0x19, PT ;  /* 0x000000190300780c */ /* 0x000fe40003f64270 */
[----:B------:R-:W-:Y:S02]  /*57a0*/  FMNMX.FTZ R2, R110, R2, !PT ;  /* 0x000000026e027209 */ /* 0x000fe40007810000 */
[----:B------:R-:W-:Y:S02]  /*57b0*/  FMNMX.FTZ R0, R147, R0, !PT ;  /* 0x0000000093007209 */ /* 0x000fe40007810000 */
[----:B------:R-:W-:Y:S02]  /*57c0*/  FSEL R189, R23, -INF , P2 ;  /* 0xff80000017bd7808 */ /* 0x000fe40001000000 */
[----:B------:R-:W-:Y:S02]  /*57d0*/  ISETP.GT.AND P2, PT, R3, 0x20, PT ;  /* 0x000000200300780c */ /* 0x000fe40003f44270 */
[----:B------:R-:W-:-:S02]  /*57e0*/  FSEL R68, R124, -INF , P3 ;  /* 0xff8000007c447808 */ /* 0x000fc40001800000 */
[----:B------:R-:W-:Y:S02]  /*57f0*/  FMNMX.FTZ R2, R74, R2, !PT ;  /* 0x000000024a027209 */ /* 0x000fe40007810000 */
[----:B------:R-:W-:Y:S02]  /*5800*/  FMNMX.FTZ R0, R188, R0, !PT ;  /* 0x00000000bc007209 */ /* 0x000fe40007810000 */
[----:B------:R-:W-:Y:S02]  /*5810*/  FSEL R195, R22, -INF , P0 ;  /* 0xff80000016c37808 */ /* 0x000fe40000000000 */
[----:B------:R-:W-:Y:S02]  /*5820*/  ISETP.GT.AND P0, PT, R3, 0x21, PT ;  /* 0x000000210300780c */ /* 0x000fe40003f04270 */
[----:B------:R-:W-:Y:S02]  /*5830*/  FSEL R131, R131, -INF , P2 ;  /* 0xff80000083837808 */ /* 0x000fe40001000000 */
[----:B------:R-:W-:-:S02]  /*5840*/  FMNMX.FTZ R2, R68, R2, !PT ;  /* 0x0000000244027209 */ /* 0x000fc40007810000 */
[----:B------:R-:W-:Y:S02]  /*5850*/  FSEL R191, R21, -INF , P1 ;  /* 0xff80000015bf7808 */ /* 0x000fe40000800000 */
[----:B------:R-:W-:Y:S01]  /*5860*/  FMNMX.FTZ R0, R189, R0, !PT ;  /* 0x00000000bd007209 */ /* 0x000fe20007810000 */
[----:B------:R-:W-:Y:S01]  /*5870*/  SHFL.BFLY PT, R6, R7, 0x1, 0x1f ;  /* 0x0c201f0007067f89 */ /* 0x000fe200000e0000 */
[----:B------:R-:W-:Y:S02]  /*5880*/  ISETP.GT.AND P2, PT, R3, 0x28, PT ;  /* 0x000000280300780c */ /* 0x000fe40003f44270 */
[----:B------:R-:W-:Y:S01]  /*5890*/  FSEL R136, R136, -INF , P0 ;  /* 0xff80000088887808 */ /* 0x000fe20000000000 */
[----:B------:R-:W-:Y:S01]  /*58a0*/  SHFL.BFLY PT, R8, R5, 0x1, 0x1f ;  /* 0x0c201f0005087f89 */ /* 0x000fe200000e0000 */
[----:B------:R-:W-:Y:S02]  /*58b0*/  FMNMX.FTZ R2, R131, R2, !PT ;  /* 0x0000000283027209 */ /* 0x000fe40007810000 */
[----:B------:R-:W-:Y:S01]  /*58c0*/  FMNMX.FTZ R0, R191, R0, !PT ;  /* 0x00000000bf007209 */ /* 0x000fe20007810000 */
[----:B------:R-:W-:Y:S01]  /*58d0*/  LDSM.16.MT88.4 R20, [R201] ;  /* 0x00000000c914783b */ /* 0x000fe20000004200 */
[----:B------:R-:W-:-:S02]  /*58e0*/  ISETP.GT.AND P1, PT, R3, 0x29, PT ;  /* 0x000000290300780c */ /* 0x000fc40003f24270 */
[----:B------:R-:W-:Y:S02]  /*58f0*/  FSEL R137, R137, -INF , P2 ;  /* 0xff80000089897808 */ /* 0x000fe40001000000 */
[----:B------:R-:W-:Y:S02]  /*5900*/  FMNMX.FTZ R2, R136, R2, !PT ;  /* 0x0000000288027209 */ /* 0x000fe40007810000 */
[----:B------:R-:W-:Y:S02]  /*5910*/  FMNMX.FTZ R0, R195, R0, !PT ;  /* 0x00000000c3007209 */ /* 0x000fe40007810000 */
[----:B------:R-:W-:Y:S02]  /*5920*/  ISETP.GT.AND P0, PT, R3, 0x30, PT ;  /* 0x000000300300780c */ /* 0x000fe40003f04270 */
[----:B------:R-:W-:Y:S02]  /*5930*/  FSEL R138, R138, -INF , P1 ;  /* 0xff8000008a8a7808 */ /* 0x000fe40000800000 */
[----:B------:R-:W-:Y:S01]  /*5940*/  FMNMX.FTZ R2, R137, R2, !PT ;  /* 0x0000000289027209 */ /* 0x000fe20007810000 */
[----:B------:R-:W1:Y:S01]  /*5950*/  SHFL.BFLY PT, R4, R0, 0x2, 0x1f ;  /* 0x0c401f0000047f89 */ /* 0x000e6200000e0000 */
        /* <DEDUP_REMOVED lines=18> */
[----:B-1----:R-:W-:-:S02]  /*5a80*/  FMNMX.FTZ R0, R0, R4, !PT ;  /* 0x0000000400007209 */ /* 0x002fc40007810000 */
[----:B------:R-:W-:Y:S02]  /*5a90*/  ISETP.GT.AND P0, PT, R3, 0x49, PT ;  /* 0x000000490300780c */ /* 0x000fe40003f04270 */
[----:B------:R-:W-:Y:S02]  /*5aa0*/  FSEL R216, R29, -INF , P1 ;  /* 0xff8000001dd87808 */ /* 0x000fe40000800000 */
[----:B------:R-:W-:Y:S02]  /*5ab0*/  FMNMX.FTZ R4, R192, R2, !PT ;  /* 0x00000002c0047209 */ /* 0x000fe40007810000 */
[----:B------:R-:W-:Y:S02]  /*5ac0*/  FSEL R218, R30, -INF , P0 ;  /* 0xff8000001eda7808 */ /* 0x000fe40000000000 */
[----:B------:R-:W-:Y:S01]  /*5ad0*/  FMNMX.FTZ R4, R216, R4, !PT ;  /* 0x00000004d8047209 */ /* 0x000fe20007810000 */
[----:B------:R-:W-:Y:S01]  /*5ae0*/  LDSM.16.MT88.4 R28, [R198] ;  /* 0x00000000c61c783b */ /* 0x000fe20000004200 */
[----:B------:R-:W-:-:S02]  /*5af0*/  FMNMX.FTZ R73, R7, R6, !PT ;  /* 0x0000000607497209 */ /* 0x000fc40007810000 */
[----:B------:R-:W-:Y:S01]  /*5b00*/  FMNMX.FTZ R4, R218, R4, !PT ;  /* 0x00000004da047209 */ /* 0x000fe20007810000 */
[----:B------:R-:W1:Y:S01]  /*5b10*/  SHFL.BFLY PT, R7, R0, 0x1, 0x1f ;  /* 0x0c201f0000077f89 */ /* 0x000e6200000e0000 */
[----:B------:R-:W-:Y:S01]  /*5b20*/  FMNMX.FTZ R71, R5, R8, !PT ;  /* 0x0000000805477209 */ /* 0x000fe20007810000 */
[C---:B------:R-:W-:Y:S01]  /*5b30*/  FMUL.FTZ R3, R73.reuse, c[0x0][0x2d0] ;  /* 0x0000b40049037a20 */ /* 0x040fe20000410000 */
[----:B------:R-:W-:Y:S01]  /*5b40*/  FSETP.NEU.FTZ.AND P2, PT, R73, -INF , PT ;  /* 0xff8000004900780b */ /* 0x000fe20003f5d000 */
[----:B------:R-:W2:Y:S01]  /*5b50*/  SHFL.BFLY PT, R6, R4, 0x2, 0x1f ;  /* 0x0c401f0004067f89 */ /* 0x000ea200000e0000 */
[C---:B------:R-:W-:Y:S01]  /*5b60*/  FSETP.NEU.FTZ.AND P1, PT, R71.reuse, -INF , PT ;  /* 0xff8000004700780b */ /* 0x040fe20003f3d000 */
[----:B------:R-:W-:Y:S01]  /*5b70*/  FMUL.FTZ R2, R71, c[0x0][0x2d0] ;  /* 0x0000b40047027a20 */ /* 0x000fe20000410000 */
[----:B------:R-:W-:-:S04]  /*5b80*/  FSEL R3, R3, RZ, P2 ;  /* 0x000000ff03037208 */ /* 0x000fc80001000000 */
[----:B------:R-:W-:Y:S01]  /*5b90*/  FSEL R2, R2, RZ, P1 ;  /* 0x000000ff02027208 */ /* 0x000fe20000800000 */
[----:B------:R-:W-:-:S04]  /*5ba0*/  FFMA.FTZ R5, R14, c[0x0][0x2d0], -R3 ;  /* 0x0000b4000e057a23 */ /* 0x000fc80000010803 */
[----:B------:R3:W-:Y:S01]  /*5bb0*/  MUFU.EX2 R243, R5 ;  /* 0x0000000500f37308 */ /* 0x0007e20000000800 */
[----:B-1----:R-:W-:Y:S01]  /*5bc0*/  FMNMX.FTZ R70, R0, R7, !PT ;  /* 0x0000000700467209 */ /* 0x002fe20007810000 */
[----:B---3--:R-:W-:-:S06]  /*5bd0*/  FFMA.FTZ R5, R12, c[0x0][0x2d0], -R2 ;  /* 0x0000b4000c057a23 */ /* 0x008fcc0000010802 */
[----:B------:R1:W-:Y:S01]  /*5be0*/  MUFU.EX2 R242, R5 ;  /* 0x0000000500f27308 */ /* 0x0003e20000000800 */
[C---:B------:R-:W-:Y:S01]  /*5bf0*/  FMUL.FTZ R0, R70.reuse, c[0x0][0x2d0] ;  /* 0x0000b40046007a20 */ /* 0x040fe20000410000 */
[----:B------:R-:W-:Y:S02]  /*5c00*/  FSETP.NEU.FTZ.AND P0, PT, R70, -INF , PT ;  /* 0xff8000004600780b */ /* 0x000fe40003f1d000 */
[----:B--2---:R-:W-:Y:S02]  /*5c10*/  FMNMX.FTZ R4, R4, R6, !PT ;  /* 0x0000000604047209 */ /* 0x004fe40007810000 */
[----:B------:R-:W-:Y:S01]  /*5c20*/  FSEL R0, R0, RZ, P0 ;  /* 0x000000ff00007208 */ /* 0x000fe20000000000 */
[----:B-1----:R-:W-:-:S04]  /*5c30*/  FFMA.FTZ R5, R13, c[0x0][0x2d0], -R2 ;  /* 0x0000b4000d057a23 */ /* 0x002fc80000010802 */
[----:B------:R1:W2:Y:S01]  /*5c40*/  MUFU.EX2 R241, R5 ;  /* 0x0000000500f17308 */ /* 0x0002a20000000800 */
[----:B------:R-:W3:Y:S01]  /*5c50*/  SHFL.BFLY PT, R6, R4, 0x1, 0x1f ;  /* 0x0c201f0004067f89 */ /* 0x000ee200000e0000 */
[----:B-1----:R-:W-:-:S06]  /*5c60*/  FFMA.FTZ R5, R17, c[0x0][0x2d0], -R2 ;  /* 0x0000b40011057a23 */ /* 0x002fcc0000010802 */
[----:B------:R1:W-:Y:S02]  /*5c70*/  MUFU.EX2 R244, R5 ;  /* 0x0000000500f47308 */ /* 0x0003e40000000800 */
[----:B-1----:R-:W-:Y:S01]  /*5c80*/  FFMA.FTZ R5, R18, c[0x0][0x2d0], -R2 ;  /* 0x0000b40012057a23 */ /* 0x002fe20000010802 */
[----:B---3--:R-:W-:Y:S01]  /*5c90*/  FMNMX.FTZ R72, R4, R6, !PT ;  /* 0x0000000604487209 */ /* 0x008fe20007810000 */
[----:B------:R-:W1:Y:S04]  /*5ca0*/  LDSM.16.MT88.4 R16, [R197] ;  /* 0x00000000c510783b */ /* 0x000e680000004200 */
[----:B------:R3:W4:Y:S02]  /*5cb0*/  MUFU.EX2 R245, R5 ;  /* 0x0000000500f57308 */ /* 0x0007240000000800 */
[----:B---3--:R-:W-:-:S06]  /*5cc0*/  FFMA.FTZ R5, R10, c[0x0][0x2d0], -R0 ;  /* 0x0000b4000a057a23 */ /* 0x008fcc0000010800 */
[----:B------:R3:W-:Y:S02]  /*5cd0*/  MUFU.EX2 R238, R5 ;  /* 0x0000000500ee7308 */ /* 0x0007e40000000800 */
[----:B---3--:R-:W-:-:S06]  /*5ce0*/  FFMA.FTZ R5, R9, c[0x0][0x2d0], -R0 ;  /* 0x0000b40009057a23 */ /* 0x008fcc0000010800 */
[----:B------:R3:W5:Y:S01]  /*5cf0*/  MUFU.EX2 R237, R5 ;  /* 0x0000000500ed7308 */ /* 0x0007620000000800 */
[----:B------:R-:W-:Y:S02]  /*5d00*/  FFMA.FTZ R4, R25, c[0x0][0x2d0], -R3 ;  /* 0x0000b40019047a23 */ /* 0x000fe40000010803 */
[----:B---3--:R-:W-:-:S05]  /*5d10*/  FFMA.FTZ R5, R11, c[0x0][0x2d0], -R0 ;  /* 0x0000b4000b057a23 */ /* 0x008fca0000010800 */
[----:B------:R3:W-:Y:S01]  /*5d20*/  MUFU.EX2 R239, R5 ;  /* 0x0000000500ef7308 */ /* 0x0007e20000000800 */
[----:B------:R-:W-:Y:S01]  /*5d30*/  FSETP.NEU.FTZ.AND P0, PT, R72, -INF , PT ;  /* 0xff8000004800780b */ /* 0x000fe20003f1d000 */
[----:B---3--:R-:W-:-:S06]  /*5d40*/  FFMA.FTZ R5, R15, c[0x0][0x2d0], -R0 ;  /* 0x0000b4000f057a23 */ /* 0x008fcc0000010800 */
[----:B------:R3:W1:Y:S02]  /*5d50*/  MUFU.EX2 R240, R5 ;  /* 0x0000000500f07308 */ /* 0x0006640000000800 */
[----:B---3--:R-:W-:-:S06]  /*5d60*/  FFMA.FTZ R5, R24, c[0x0][0x2d0], -R3 ;  /* 0x0000b40018057a23 */ /* 0x008fcc0000010803 */
[----:B------:R3:W1:Y:S08]  /*5d70*/  MUFU.EX2 R231, R5 ;  /* 0x0000000500e77308 */ /* 0x0006700000000800 */
[----:B------:R1:W-:Y:S01]  /*5d80*/  MUFU.EX2 R230, R4 ;  /* 0x0000000400e67308 */ /* 0x0003e20000000800 */
[----:B---3--:R-:W-:-:S05]  /*5d90*/  FMUL.FTZ R5, R72, c[0x0][0x2d0] ;  /* 0x0000b40048057a20 */ /* 0x008fca0000410000 */
[----:B-1----:R-:W-:Y:S01]  /*5da0*/  FSEL R4, R5, RZ, P0 ;  /* 0x000000ff05047208 */ /* 0x002fe20000000000 */
[----:B------:R-:W-:-:S04]  /*5db0*/  FFMA.FTZ R5, R32, c[0x0][0x2d0], -R3 ;  /* 0x0000b40020057a23 */ /* 0x000fc80000010803 */
[----:B------:R1:W3:Y:S02]  /*5dc0*/  MUFU.EX2 R233, R5 ;  /* 0x0000000500e97308 */ /* 0x0002e40000000800 */
[----:B-1----:R-:W-:-:S06]  /*5dd0*/  FFMA.FTZ R5, R26, c[0x0][0x2d0], -R4 ;  /* 0x0000b4001a057a23 */ /* 0x002fcc0000010804 */
[----:B------:R1:W-:Y:S02]  /*5de0*/  MUFU.EX2 R227, R5 ;  /* 0x0000000500e37308 */ /* 0x0003e40000000800 */
[--C-:B-1----:R-:W-:Y:S01]  /*5df0*/  FFMA.FTZ R5, R27, c[0x0][0x2d0], -R4.reuse ;  /* 0x0000b4001b057a23 */ /* 0x102fe20000010804 */
[----:B--2---:R-:W-:Y:S01]  /*5e00*/  F2FP.BF16.PACK_AB R8, R241, R242 ;  /* 0x000000f2f108723e */ /* 0x004fe200000010ff */
[----:B------:R-:W1:Y:S04]  /*5e10*/  LDSM.16.MT88.4 R24, [R197+0x800] ;  /* 0x00080000c518783b */ /* 0x000e680000004200 */
[----:B------:R2:W1:Y:S02]  /*5e20*/  MUFU.EX2 R6, R5 ;  /* 0x0000000500067308 */ /* 0x0004640000000800 */
[----:B--2---:R-:W-:-:S06]  /*5e30*/  FFMA.FTZ R5, R33, c[0x0][0x2d0], -R4 ;  /* 0x0000b40021057a23 */ /* 0x004fcc0000010804 */
[----:B------:R2:W-:Y:S02]  /*5e40*/  MUFU.EX2 R7, R5 ;  /* 0x0000000500077308 */ /* 0x0005e40000000800 */
[----:B--2---:R-:W-:-:S06]  /*5e50*/  FFMA.FTZ R5, R37, c[0x0][0x2d0], -R4 ;  /* 0x0000b40025057a23 */ /* 0x004fcc0000010804 */
        /* <DEDUP_REMOVED lines=8> */
[----:B------:R2:W-:Y:S02]  /*5ee0*/  MUFU.EX2 R234, R5 ;  /* 0x0000000500ea7308 */ /* 0x0005e40000000800 */
[--C-:B--2---:R-:W-:Y:S01]  /*5ef0*/  FFMA.FTZ R5, R36, c[0x0][0x2d0], -R0.reuse ;  /* 0x0000b40024057a23 */ /* 0x104fe20000010800 */
[----:B----4-:R-:W-:Y:S01]  /*5f00*/  F2FP.BF16.PACK_AB R10, R245, R244 ;  /* 0x000000f4f50a723e */ /* 0x010fe200000010ff */
[----:B------:R-:W2:Y:S04]  /*5f10*/  LDSM.16.MT88.4 R36, [R201+0x800] ;  /* 0x00080000c924783b */ /* 0x000ea80000004200 */
[----:B------:R4:W-:Y:S02]  /*5f20*/  MUFU.EX2 R221, R5 ;  /* 0x0000000500dd7308 */ /* 0x0009e40000000800 */
[----:B----4-:R-:W-:-:S06]  /*5f30*/  FFMA.FTZ R5, R34, c[0x0][0x2d0], -R0 ;  /* 0x0000b40022057a23 */ /* 0x010fcc0000010800 */
[----:B------:R4:W1:Y:S02]  /*5f40*/  MUFU.EX2 R220, R5 ;  /* 0x0000000500dc7308 */ /* 0x0008640000000800 */
[--C-:B----4-:R-:W-:Y:S01]  /*5f50*/  FFMA.FTZ R5, R35, c[0x0][0x2d0], -R0.reuse ;  /* 0x0000b40023057a23 */ /* 0x110fe20000010800 */
[----:B-----5:R-:W-:Y:S01]  /*5f60*/  F2FP.BF16.PACK_AB R9, R237, R238 ;  /* 0x000000eeed09723e */ /* 0x020fe200000010ff */
[----:B------:R-:W-:Y:S04]  /*5f70*/  LDSM.16.MT88.4 R32, [R200+0x800] ;  /* 0x00080000c820783b */ /* 0x000fe80000004200 */
[----:B------:R4:W-:Y:S02]  /*5f80*/  MUFU.EX2 R226, R5 ;  /* 0x0000000500e27308 */ /* 0x0009e40000000800 */
[----:B----4-:R-:W-:-:S06]  /*5f90*/  FFMA.FTZ R5, R69, c[0x0][0x2d0], -R0 ;  /* 0x0000b40045057a23 */ /* 0x010fcc0000010800 */
[----:B------:R4:W5:Y:S02]  /*5fa0*/  MUFU.EX2 R225, R5 ;  /* 0x0000000500e17308 */ /* 0x0009640000000800 */
[----:B----4-:R-:W-:-:S06]  /*5fb0*/  FFMA.FTZ R5, R96, c[0x0][0x2d0], -R3 ;  /* 0x0000b40060057a23 */ /* 0x010fcc0000010803 */
[----:B------:R4:W-:Y:S02]  /*5fc0*/  MUFU.EX2 R215, R5 ;  /* 0x0000000500d77308 */ /* 0x0009e40000000800 */
[----:B----4-:R-:W-:-:S06]  /*5fd0*/  FFMA.FTZ R5, R97, c[0x0][0x2d0], -R3 ;  /* 0x0000b40061057a23 */ /* 0x010fcc0000010803 */
[----:B------:R4:W1:Y:S02]  /*5fe0*/  MUFU.EX2 R214, R5 ;  /* 0x0000000500d67308 */ /* 0x0008640000000800 */
[----:B----4-:R-:W-:-:S06]  /*5ff0*/  FFMA.FTZ R5, R98, c[0x0][0x2d0], -R3 ;  /* 0x0000b40062057a23 */ /* 0x010fcc0000010803 */
[----:B------:R4:W-:Y:S02]  /*6000*/  MUFU.EX2 R217, R5 ;  /* 0x0000000500d97308 */ /* 0x0009e40000000800 */
[----:B----4-:R-:W-:-:S06]  /*6010*/  FFMA.FTZ R5, R100, c[0x0][0x2d0], -R3 ;  /* 0x0000b40064057a23 */ /* 0x010fcc0000010803 */
[----:B------:R4:W-:Y:S02]  /*6020*/  MUFU.EX2 R212, R5 ;  /* 0x0000000500d47308 */ /* 0x0009e40000000800 */
[----:B----4-:R-:W-:-:S06]  /*6030*/  FFMA.FTZ R5, R99, c[0x0][0x2d0], -R4 ;  /* 0x0000b40063057a23 */ /* 0x010fcc0000010804 */
[----:B------:R4:W-:Y:S02]  /*6040*/  MUFU.EX2 R187, R5 ;  /* 0x0000000500bb7308 */ /* 0x0009e40000000800 */
[----:B----4-:R-:W-:-:S06]  /*6050*/  FFMA.FTZ R5, R110, c[0x0][0x2d0], -R4 ;  /* 0x0000b4006e057a23 */ /* 0x010fcc0000010804 */
[----:B------:R4:W1:Y:S02]  /*6060*/  MUFU.EX2 R185, R5 ;  /* 0x0000000500b97308 */ /* 0x0008640000000800 */
        /* <DEDUP_REMOVED lines=9> */
[----:B------:R4:W1:Y:S01]  /*6100*/  MUFU.EX2 R180, R5 ;  /* 0x0000000500b47308 */ /* 0x0008620000000800 */
[----:B------:R-:W-:Y:S02]  /*6110*/  F2FP.BF16.PACK_AB R11, R240, R239 ;  /* 0x000000eff00b723e */ /* 0x000fe400000010ff */
[----:B------:R-:W-:Y:S01]  /*6120*/  F2FP.BF16.PACK_AB R12, R231, R243 ;  /* 0x000000f3e70c723e */ /* 0x000fe200000010ff */
[----:B----4-:R-:W-:-:S04]  /*6130*/  FFMA.FTZ R5, R133, c[0x0][0x2d0], -R2 ;  /* 0x0000b40085057a23 */ /* 0x010fc80000010802 */
[----:B------:R4:W-:Y:S01]  /*6140*/  MUFU.EX2 R178, R5 ;  /* 0x0000000500b27308 */ /* 0x0009e20000000800 */
[----:B---3--:R-:W-:Y:S02]  /*6150*/  F2FP.BF16.PACK_AB R14, R233, R230 ;  /* 0x000000e6e90e723e */ /* 0x008fe400000010ff */
[----:B-1----:R-:W-:Y:S02]  /*6160*/  F2FP.BF16.PACK_AB R13, R6, R227 ;  /* 0x000000e3060d723e */ /* 0x002fe400000010ff */
[----:B------:R-:W-:Y:S01]  /*6170*/  F2FP.BF16.PACK_AB R15, R229, R7 ;  /* 0x00000007e50f723e */ /* 0x000fe200000010ff */
[----:B----4-:R-:W-:-:S04]  /*6180*/  FFMA.FTZ R5, R134, c[0x0][0x2d0], -R2 ;  /* 0x0000b40086057a23 */ /* 0x010fc80000010802 */
[----:B------:R1:W-:Y:S01]  /*6190*/  MUFU.EX2 R177, R5 ;  /* 0x0000000500b17308 */ /* 0x0003e20000000800 */
[----:B------:R-:W-:Y:S01]  /*61a0*/  HMMA.16816.F32.BF16 R84, R8, R16, RZ ;  /* 0x000000100854723c */ /* 0x000fe200000418ff */
[----:B-1----:R-:W-:-:S06]  /*61b0*/  FFMA.FTZ R5, R109, c[0x0][0x2d0], -R0 ;  /* 0x0000b4006d057a23 */ /* 0x002fcc0000010800 */
[----:B------:R1:W-:Y:S01]  /*61c0*/  MUFU.EX2 R176, R5 ;  /* 0x0000000500b07308 */ /* 0x0003e20000000800 */
[----:B------:R-:W-:Y:S08]  /*61d0*/  HMMA.16816.F32.BF16 R64, R8, R18, RZ ;  /* 0x000000120840723c */ /* 0x000ff000000418ff */
[----:B------:R-:W-:Y:S01]  /*61e0*/  HMMA.16816.F32.BF16 R92, R12, R16, RZ ;  /* 0x000000100c5c723c */ /* 0x000fe200000418ff */
[----:B-1----:R-:W-:-:S07]  /*61f0*/  FFMA.FTZ R5, R108, c[0x0][0x2d0], -R0 ;  /* 0x0000b4006c057a23 */ /* 0x002fce0000010800 */
[----:B------:R-:W-:Y:S01]  /*6200*/  HMMA.16816.F32.BF16 R112, R12, R18, RZ ;  /* 0x000000120c70723c */ /* 0x000fe200000418ff */
[----:B------:R-:W1:Y:S01]  /*6210*/  LDSM.16.MT88.4 R16, [R198+0x800] ;  /* 0x00080000c610783b */ /* 0x000e620000004200 */
[----:B------:R3:W4:Y:S02]  /*6220*/  MUFU.EX2 R175, R5 ;  /* 0x0000000500af7308 */ /* 0x0007240000000800 */
[----:B---3--:R-:W-:-:S06]  /*6230*/  FFMA.FTZ R5, R111, c[0x0][0x2d0], -R0 ;  /* 0x0000b4006f057a23 */ /* 0x008fcc0000010800 */
[----:B------:R3:W-:Y:S01]  /*6240*/  MUFU.EX2 R174, R5 ;  /* 0x0000000500ae7308 */ /* 0x0007e20000000800 */
[----:B------:R-:W-:Y:S01]  /*6250*/  HMMA.16816.F32.BF16 R80, R8, R20, RZ ;  /* 0x000000140850723c */ /* 0x000fe200000418ff */
[----:B---3--:R-:W-:-:S06]  /*6260*/  FFMA.FTZ R5, R128, c[0x0][0x2d0], -R0 ;  /* 0x0000b40080057a23 */ /* 0x008fcc0000010800 */
[----:B------:R3:W1:Y:S01]  /*6270*/  MUFU.EX2 R173, R5 ;  /* 0x0000000500ad7308 */ /* 0x0006620000000800 */
[C---:B------:R-:W-:Y:S08]  /*6280*/  HMMA.16816.F32.BF16 R56, R8.reuse, R28, RZ ;  /* 0x0000001c0838723c */ /* 0x040ff000000418ff */
[----:B------:R-:W-:Y:S01]  /*6290*/  HMMA.16816.F32.BF16 R48, R8, R40, RZ ;  /* 0x000000280830723c */ /* 0x000fe200000418ff */
[----:B---3--:R-:W-:-:S07]  /*62a0*/  FFMA.FTZ R5, R139, c[0x0][0x2d0], -R3 ;  /* 0x0000b4008b057a23 */ /* 0x008fce0000010803 */
[C---:B------:R-:W-:Y:S01]  /*62b0*/  HMMA.16816.F32.BF16 R60, R8.reuse, R22, RZ ;  /* 0x00000016083c723c */ /* 0x040fe200000418ff */
[----:B------:R3:W1:Y:S07]  /*62c0*/  MUFU.EX2 R169, R5 ;  /* 0x0000000500a97308 */ /* 0x00066e0000000800 */
[C---:B------:R-:W-:Y:S08]  /*62d0*/  HMMA.16816.F32.BF16 R52, R8.reuse, R30, RZ ;  /* 0x0000001e0834723c */ /* 0x040ff000000418ff */
[----:B------:R-:W-:Y:S01]  /*62e0*/  HMMA.16816.F32.BF16 R44, R8, R42, RZ ;  /* 0x0000002a082c723c */ /* 0x000fe200000418ff */
[----:B---3--:R-:W-:-:S04]  /*62f0*/  FFMA.FTZ R5, R140, c[0x0][0x2d0], -R3 ;  /* 0x0000b4008c057a23 */ /* 0x008fc80000010803 */
[----:B------:R3:W-:Y:S03]  /*6300*/  MUFU.EX2 R168, R5 ;  /* 0x0000000500a87308 */ /* 0x0007e60000000800 */
[----:B------:R-:W-:Y:S01]  /*6310*/  HMMA.16816.F32.BF16 R88, R12, R20, RZ ;  /* 0x000000140c58723c */ /* 0x000fe200000418ff */
[----:B------:R-:W-:-:S07]  /*6320*/  F2FP.BF16.PACK_AB R8, R236, R232 ;  /* 0x000000e8ec08723e */ /* 0x000fce00000010ff */
[----:B------:R-:W-:Y:S01]  /*6330*/  HMMA.16816.F32.BF16 R120, R12, R22, RZ ;  /* 0x000000160c78723c */ /* 0x000fe200000418ff */
[----:B---3--:R-:W-:-:S07]  /*6340*/  FFMA.FTZ R5, R141, c[0x0][0x2d0], -R3 ;  /* 0x0000b4008d057a23 */ /* 0x008fce0000010803 */
[----:B------:R-:W-:Y:S01]  /*6350*/  HMMA.16816.F32.BF16 R20, R12, R40, RZ ;  /* 0x000000280c14723c */ /* 0x000fe200000418ff */
[----:B------:R3:W-:Y:S01]  /*6360*/  MUFU.EX2 R167, R5 ;  /* 0x0000000500a77308 */ /* 0x0007e20000000800 */
[----:B------:R-:W-:Y:S02]  /*6370*/  F2FP.BF16.PACK_AB R9, R220, R221 ;  /* 0x000000dddc09723e */ /* 0x000fe400000010ff */
[----:B------:R-:W-:Y:S02]  /*6380*/  F2FP.BF16.PACK_AB R10, R234, R235 ;  /* 0x000000ebea0a723e */ /* 0x000fe400000010ff */
[----:B-----5:R-:W-:Y:S01]  /*6390*/  F2FP.BF16.PACK_AB R11, R225, R226 ;  /* 0x000000e2e10b723e */ /* 0x020fe200000010ff */
[----:B---3--:R-:W-:-:S04]  /*63a0*/  FFMA.FTZ R5, R142, c[0x0][0x2d0], -R3 ;  /* 0x0000b4008e057a23 */ /* 0x008fc80000010803 */
[----:B------:R3:W-:Y:S02]  /*63b0*/  MUFU.EX2 R166, R5 ;  /* 0x0000000500a67308 */ /* 0x0007e40000000800 */
[----:B------:R-:W-:Y:S01]  /*63c0*/  HMMA.16816.F32.BF16 R116, R8, R24, R84 ;  /* 0x000000180874723c */ /* 0x000fe20000041854 */
[----:B---3--:R-:W-:-:S05]  /*63d0*/  FFMA.FTZ R5, R131, c[0x0][0x2d0], -R4 ;  /* 0x0000b40083057a23 */ /* 0x008fca0000010804 */
[----:B------:R3:W-:Y:S02]  /*63e0*/  MUFU.EX2 R165, R5 ;  /* 0x0000000500a57308 */ /* 0x0007e40000000800 */
[C---:B--2---:R-:W-:Y:S08]  /*63f0*/  HMMA.16816.F32.BF16 R100, R8.reuse, R36, R80 ;  /* 0x000000240864723c */ /* 0x044ff00000041850 */
[----:B-1----:R-:W-:Y:S01]  /*6400*/  HMMA.16816.F32.BF16 R96, R8, R16, R56 ;  /* 0x000000100860723c */ /* 0x002fe20000041838 */
[----:B---3--:R-:W-:-:S07]  /*6410*/  FFMA.FTZ R5, R136, c[0x0][0x2d0], -R4 ;  /* 0x0000b40088057a23 */ /* 0x008fce0000010804 */
[C---:B------:R-:W-:Y:S01]  /*6420*/  HMMA.16816.F32.BF16 R84, R8.reuse, R32, R48 ;  /* 0x000000200854723c */ /* 0x040fe20000041830 */
[----:B------:R1:W2:Y:S07]  /*6430*/  MUFU.EX2 R164, R5 ;  /* 0x0000000500a47308 */ /* 0x0002ae0000000800 */
[C---:B------:R-:W-:Y:S08]  /*6440*/  HMMA.16816.F32.BF16 R80, R8.reuse, R26, R64 ;  /* 0x0000001a0850723c */ /* 0x040ff00000041840 */
[----:B------:R-:W-:Y:S01]  /*6450*/  HMMA.16816.F32.BF16 R60, R8, R38, R60 ;  /* 0x00000026083c723c */ /* 0x000fe2000004183c */
[----:B-1----:R-:W-:-:S07]  /*6460*/  FFMA.FTZ R5, R137, c[0x0][0x2d0], -R4 ;  /* 0x0000b40089057a23 */ /* 0x002fce0000010804 */
[C---:B------:R-:W-:Y:S01]  /*6470*/  HMMA.16816.F32.BF16 R56, R8.reuse, R18, R52 ;  /* 0x000000120838723c */ /* 0x040fe20000041834 */
[----:B------:R1:W-:Y:S07]  /*6480*/  MUFU.EX2 R162, R5 ;  /* 0x0000000500a27308 */ /* 0x0003ee0000000800 */
[----:B------:R-:W-:Y:S07]  /*6490*/  HMMA.16816.F32.BF16 R44, R8, R34, R44 ;  /* 0x00000022082c723c */ /* 0x000fee000004182c */
[----:B------:R-:W-:-:S02]  /*64a0*/  F2FP.BF16.PACK_AB R8, R214, R215 ;  /* 0x000000d7d608723e */ /* 0x000fc400000010ff */
[----:B------:R-:W-:Y:S02]  /*64b0*/  F2FP.BF16.PACK_AB R9, R185, R187 ;  /* 0x000000bbb909723e */ /* 0x000fe400000010ff */
[----:B------:R-:W-:Y:S02]  /*64c0*/  F2FP.BF16.PACK_AB R10, R212, R217 ;  /* 0x000000d9d40a723e */ /* 0x000fe400000010ff */
[----:B------:R-:W-:Y:S01]  /*64d0*/  F2FP.BF16.PACK_AB R11, R184, R186 ;  /* 0x000000bab80b723e */ /* 0x000fe200000010ff */
[----:B-1----:R-:W-:Y:S01]  /*64e0*/  FFMA.FTZ R5, R138, c[0x0][0x2d0], -R4 ;  /* 0x0000b4008a057a23 */ /* 0x002fe20000010804 */
[----:B------:R-:W-:Y:S03]  /*64f0*/  HMMA.16816.F32.BF16 R104, R12, R42, RZ ;  /* 0x0000002a0c68723c */ /* 0x000fe600000418ff */
[----:B------:R1:W3:Y:S05]  /*6500*/  MUFU.EX2 R161, R5 ;  /* 0x0000000500a17308 */ /* 0x0002ea0000000800 */
[C---:B------:R-:W-:Y:S08]  /*6510*/  HMMA.16816.F32.BF16 R52, R8.reuse, R24, R92 ;  /* 0x000000180834723c */ /* 0x040ff0000004185c */
[----:B------:R-:W-:Y:S01]  /*6520*/  HMMA.16816.F32.BF16 R40, R8, R26, R112 ;  /* 0x0000001a0828723c */ /* 0x000fe20000041870 */
[----:B-1----:R-:W-:-:S07]  /*6530*/  FFMA.FTZ R5, R148, c[0x0][0x2d0], -R3 ;  /* 0x0000b40094057a23 */ /* 0x002fce0000010803 */
[C---:B------:R-:W-:Y:S01]  /*6540*/  HMMA.16816.F32.BF16 R48, R8.reuse, R36, R88 ;  /* 0x000000240830723c */ /* 0x040fe20000041858 */
[----:B------:R1:W-:Y:S07]  /*6550*/  MUFU.EX2 R163, R5 ;  /* 0x0000000500a37308 */ /* 0x0003ee0000000800 */
[----:B------:R-:W-:Y:S01]  /*6560*/  HMMA.16816.F32.BF16 R24, R8, R38, R120 ;  /* 0x000000260818723c */ /* 0x000fe20000041878 */
[----:B------:R-:W5:Y:S07]  /*6570*/  LDSM.16.MT88.4 R36, [R200+0x1000] ;  /* 0x00100000c824783b */ /* 0x000f6e0000004200 */
[----:B------:R-:W-:Y:S01]  /*6580*/  HMMA.16816.F32.BF16 R76, R12, R28, RZ ;  /* 0x0000001c0c4c723c */ /* 0x000fe200000418ff */
[----:B-1----:R-:W-:-:S07]  /*6590*/  FFMA.FTZ R5, R149, c[0x0][0x2d0], -R3 ;  /* 0x0000b40095057a23 */ /* 0x002fce0000010803 */
[----:B------:R-:W-:Y:S01]  /*65a0*/  HMMA.16816.F32.BF16 R124, R12, R30, RZ ;  /* 0x0000001e0c7c723c */ /* 0x000fe200000418ff */
[----:B------:R-:W1:Y:S04]  /*65b0*/  LDSM.16.MT88.4 R12, [R197+0x1000] ;  /* 0x00100000c50c783b */ /* 0x000e680000004200 */
[----:B------:R-:W-:Y:S03]  /*65c0*/  LDSM.16.MT88.4 R28, [R198+0x1000] ;  /* 0x00100000c61c783b */ /* 0x000fe60000004200 */
[----:B------:R-:W-:Y:S01]  /*65d0*/  HMMA.16816.F32.BF16 R132, R8, R32, R20 ;  /* 0x000000200884723c */ /* 0x000fe20000041814 */
[----:B------:R-:W1:Y:S01]  /*65e0*/  LDSM.16.MT88.4 R20, [R201+0x1000] ;  /* 0x00100000c914783b */ /* 0x000e620000004200 */
[----:B------:R2:W-:Y:S02]  /*65f0*/  MUFU.EX2 R160, R5 ;  /* 0x0000000500a07308 */ /* 0x0005e40000000800 */
[----:B--2---:R-:W-:-:S06]  /*6600*/  FFMA.FTZ R5, R150, c[0x0][0x2d0], -R2 ;  /* 0x0000b40096057a23 */ /* 0x004fcc0000010802 */
[----:B------:R2:W-:Y:S01]  /*6610*/  MUFU.EX2 R159, R5 ;  /* 0x00000005009f7308 */ /* 0x0005e20000000800 */
[----:B------:R-:W-:Y:S01]  /*6620*/  HMMA.16816.F32.BF16 R76, R8, R16, R76 ;  /* 0x00000010084c723c */ /* 0x000fe2000004184c */
[----:B--2---:R-:W-:-:S06]  /*6630*/  FFMA.FTZ R5, R152, c[0x0][0x2d0], -R2 ;  /* 0x0000b40098057a23 */ /* 0x004fcc0000010802 */
[----:B------:R2:W1:Y:S01]  /*6640*/  MUFU.EX2 R158, R5 ;  /* 0x00000005009e7308 */ /* 0x0004620000000800 */
[----:B------:R-:W-:Y:S01]  /*6650*/  HMMA.16816.F32.BF16 R16, R8, R18, R124 ;  /* 0x000000120810723c */ /* 0x000fe2000004187c */
[----:B--2---:R-:W-:-:S06]  /*6660*/  FFMA.FTZ R5, R153, c[0x0][0x2d0], -R2 ;  /* 0x0000b40099057a23 */ /* 0x004fcc0000010802 */
[----:B------:R2:W-:Y:S01]  /*6670*/  MUFU.EX2 R157, R5 ;  /* 0x00000005009d7308 */ /* 0x0005e20000000800 */
[----:B------:R-:W-:Y:S01]  /*6680*/  HMMA.16816.F32.BF16 R64, R8, R34, R104 ;  /* 0x000000220840723c */ /* 0x000fe20000041868 */
[----:B--2---:R-:W-:-:S06]  /*6690*/  FFMA.FTZ R5, R154, c[0x0][0x2d0], -R2 ;  /* 0x0000b4009a057a23 */ /* 0x004fcc0000010802 */
[----:B------:R2:W-:Y:S01]  /*66a0*/  MUFU.EX2 R156, R5 ;  /* 0x00000005009c7308 */ /* 0x0005e20000000800 */
[----:B------:R-:W-:Y:S02]  /*66b0*/  F2FP.BF16.PACK_AB R8, R180, R179 ;  /* 0x000000b3b408723e */ /* 0x000fe400000010ff */
[----:B----4-:R-:W-:Y:S02]  /*66c0*/  F2FP.BF16.PACK_AB R9, R175, R176 ;  /* 0x000000b0af09723e */ /* 0x010fe400000010ff */
[----:B------:R-:W-:Y:S02]  /*66d0*/  F2FP.BF16.PACK_AB R10, R177, R178 ;  /* 0x000000b2b10a723e */ /* 0x000fe400000010ff */
[----:B------:R-:W-:Y:S01]  /*66e0*/  F2FP.BF16.PACK_AB R11, R173, R174 ;  /* 0x000000aead0b723e */ /* 0x000fe200000010ff */
[----:B--2---:R-:W-:-:S04]  /*66f0*/  FFMA.FTZ R5, R144, c[0x0][0x2d0], -R0 ;  /* 0x0000b40090057a23 */ /* 0x004fc80000010800 */
[----:B------:R2:W-:Y:S02]  /*6700*/  MUFU.EX2 R155, R5 ;  /* 0x00000005009b7308 */ /* 0x0005e40000000800 */
[C---:B-----5:R-:W-:Y:S08]  /*6710*/  HMMA.16816.F32.BF16 R140, R8.reuse, R36, R84 ;  /* 0x00000024088c723c */ /* 0x060ff00000041854 */
[----:B-1----:R-:W-:Y:S01]  /*6720*/  HMMA.16816.F32.BF16 R88, R8, R14, R80 ;  /* 0x0000000e0858723c */ /* 0x002fe20000041850 */
[----:B--2---:R-:W-:-:S07]  /*6730*/  FFMA.FTZ R5, R146, c[0x0][0x2d0], -R0 ;  /* 0x0000b40092057a23 */ /* 0x004fce0000010800 */
[C---:B------:R-:W-:Y:S01]  /*6740*/  HMMA.16816.F32.BF16 R84, R8.reuse, R22, R60 ;  /* 0x000000160854723c */ /* 0x040fe2000004183c */
[----:B------:R1:W2:Y:S07]  /*6750*/  MUFU.EX2 R154, R5 ;  /* 0x00000005009a7308 */ /* 0x0002ae0000000800 */
[C---:B------:R-:W-:Y:S01]  /*6760*/  HMMA.16816.F32.BF16 R92, R8.reuse, R12, R116 ;  /* 0x0000000c085c723c */ /* 0x040fe20000041874 */
[----:B------:R-:W-:Y:S07]  /*6770*/  LDSM.16.MT88.4 R116, [R201+0x2000] ;  /* 0x00200000c974783b */ /* 0x000fee0000004200 */
[----:B------:R-:W-:Y:S01]  /*6780*/  HMMA.16816.F32.BF16 R100, R8, R20, R100 ;  /* 0x000000140864723c */ /* 0x000fe20000041864 */
[----:B-1----:R-:W-:-:S04]  /*6790*/  FFMA.FTZ R5, R145, c[0x0][0x2d0], -R0 ;  /* 0x0000b40091057a23 */ /* 0x002fc80000010800 */
[----:B------:R1:W-:Y:S03]  /*67a0*/  MUFU.EX2 R152, R5 ;  /* 0x0000000500987308 */ /* 0x0003e60000000800 */
[C---:B------:R-:W-:Y:S08]  /*67b0*/  HMMA.16816.F32.BF16 R96, R8.reuse, R28, R96 ;  /* 0x0000001c0860723c */ /* 0x040ff00000041860 */
[C---:B------:R-:W-:Y:S08]  /*67c0*/  HMMA.16816.F32.BF16 R80, R8.reuse, R30, R56 ;  /* 0x0000001e0850723c */ /* 0x040ff00000041838 */
[----:B------:R-:W-:Y:S01]  /*67d0*/  HMMA.16816.F32.BF16 R60, R8, R38, R44 ;  /* 0x00000026083c723c */ /* 0x000fe2000004182c */
[----:B-1----:R-:W-:-:S06]  /*67e0*/  FFMA.FTZ R5, R147, c[0x0][0x2d0], -R0 ;  /* 0x0000b40093057a23 */ /* 0x002fcc0000010800 */
[----:B------:R-:W-:Y:S02]  /*67f0*/  F2FP.BF16.PACK_AB R8, R169, R181 ;  /* 0x000000b5a908723e */ /* 0x000fe400000010ff */
[----:B------:R-:W-:Y:S02]  /*6800*/  F2FP.BF16.PACK_AB R9, R164, R165 ;  /* 0x000000a5a409723e */ /* 0x000fe400000010ff */
[----:B------:R-:W-:Y:S02]  /*6810*/  F2FP.BF16.PACK_AB R10, R167, R168 ;  /* 0x000000a8a70a723e */ /* 0x000fe400000010ff */
[----:B---3--:R-:W-:Y:S01]  /*6820*/  F2FP.BF16.PACK_AB R11, R161, R162 ;  /* 0x000000a2a10b723e */ /* 0x008fe200000010ff */
[----:B------:R1:W3:Y:S06]  /*6830*/  MUFU.EX2 R153, R5 ;  /* 0x0000000500997308 */ /* 0x0002ec0000000800 */
[C---:B------:R-:W-:Y:S08]  /*6840*/  HMMA.16816.F32.BF16 R56, R8.reuse, R12, R52 ;  /* 0x0000000c0838723c */ /* 0x040ff00000041834 */
[----:B------:R-:W-:Y:S01]  /*6850*/  HMMA.16816.F32.BF16 R52, R8, R14, R40 ;  /* 0x0000000e0834723c */ /* 0x000fe20000041828 */
[----:B------:R-:W-:Y:S01]  /*6860*/  LDSM.16.MT88.4 R12, [R200+0x1800] ;  /* 0x00180000c80c783b */ /* 0x000fe20000004200 */
[----:B-1----:R-:W-:-:S06]  /*6870*/  FFMA.FTZ R5, R182, c[0x0][0x2d0], -R3 ;  /* 0x0000b400b6057a23 */ /* 0x002fcc0000010803 */
[C---:B------:R-:W-:Y:S01]  /*6880*/  HMMA.16816.F32.BF16 R40, R8.reuse, R28, R76 ;  /* 0x0000001c0828723c */ /* 0x040fe2000004184c */
[----:B------:R1:W-:Y:S07]  /*6890*/  MUFU.EX2 R79, R5 ;  /* 0x00000005004f7308 */ /* 0x0003ee0000000800 */
[----:B------:R-:W-:Y:S01]  /*68a0*/  HMMA.16816.F32.BF16 R48, R8, R20, R48 ;  /* 0x000000140830723c */ /* 0x000fe20000041830 */
[----:B-1----:R-:W-:-:S04]  /*68b0*/  FFMA.FTZ R5, R183, c[0x0][0x2d0], -R3 ;  /* 0x0000b400b7057a23 */ /* 0x002fc80000010803 */
[----:B------:R1:W-:Y:S03]  /*68c0*/  MUFU.EX2 R78, R5 ;  /* 0x00000005004e7308 */ /* 0x0003e60000000800 */
[C---:B------:R-:W-:Y:S01]  /*68d0*/  HMMA.16816.F32.BF16 R32, R8.reuse, R22, R24 ;  /* 0x000000160820723c */ /* 0x040fe20000041818 */
[----:B------:R-:W4:Y:S04]  /*68e0*/  LDSM.16.MT88.4 R24, [R197+0x1800] ;  /* 0x00180000c518783b */ /* 0x000f280000004200 */
[----:B------:R-:W5:Y:S03]  /*68f0*/  LDSM.16.MT88.4 R20, [R201+0x1800] ;  /* 0x00180000c914783b */ /* 0x000f660000004200 */
[----:B------:R-:W-:Y:S01]  /*6900*/  HMMA.16816.F32.BF16 R28, R8, R30, R16 ;  /* 0x0000001e081c723c */ /* 0x000fe20000041810 */
[----:B------:R-:W2:Y:S01]  /*6910*/  LDSM.16.MT88.4 R16, [R198+0x1800] ;  /* 0x00180000c610783b */ /* 0x000ea20000004200 */
[----:B-1----:R-:W-:-:S04]  /*6920*/  FFMA.FTZ R5, R190, c[0x0][0x2d0], -R3 ;  /* 0x0000b400be057a23 */ /* 0x002fc80000010803 */
[----:B------:R1:W-:Y:S02]  /*6930*/  MUFU.EX2 R76, R5 ;  /* 0x00000005004c7308 */ /* 0x0003e40000000800 */
[----:B-1----:R-:W-:-:S06]  /*6940*/  FFMA.FTZ R5, R194, c[0x0][0x2d0], -R3 ;  /* 0x0000b400c2057a23 */ /* 0x002fcc0000010803 */
[----:B------:R1:W-:Y:S02]  /*6950*/  MUFU.EX2 R77, R5 ;  /* 0x00000005004d7308 */ /* 0x0003e40000000800 */
[----:B-1----:R-:W-:-:S06]  /*6960*/  FFMA.FTZ R5, R151, c[0x0][0x2d0], -R4 ;  /* 0x0000b40097057a23 */ /* 0x002fcc0000010804 */
[----:B------:R1:W-:Y:S01]  /*6970*/  MUFU.EX2 R74, R5 ;  /* 0x00000005004a7308 */ /* 0x0003e20000000800 */
[----:B------:R-:W-:Y:S01]  /*6980*/  HMMA.16816.F32.BF16 R44, R8, R36, R132 ;  /* 0x00000024082c723c */ /* 0x000fe20000041884 */
[----:B------:R-:W-:Y:S01]  /*6990*/  FFMA.FTZ R3, R224, c[0x0][0x2d0], -R3 ;  /* 0x0000b400e0037a23 */ /* 0x000fe20000010803 */
[----:B------:R-:W-:Y:S01]  /*69a0*/  LDSM.16.MT88.4 R132, [R198+0x2000] ;  /* 0x00200000c684783b */ /* 0x000fe20000004200 */
[----:B-1----:R-:W-:-:S04]  /*69b0*/  FFMA.FTZ R5, R170, c[0x0][0x2d0], -R4 ;  /* 0x0000b400aa057a23 */ /* 0x002fc80000010804 */
[----:B------:R1:W1:Y:S01]  /*69c0*/  MUFU.EX2 R69, R5 ;  /* 0x0000000500457308 */ /* 0x0002620000000800 */
[----:B------:R-:W-:Y:S01]  /*69d0*/  HMMA.16816.F32.BF16 R36, R8, R38, R64 ;  /* 0x000000260824723c */ /* 0x000fe20000041840 */
[----:B-1----:R-:W-:-:S06]  /*69e0*/  FFMA.FTZ R5, R171, c[0x0][0x2d0], -R4 ;  /* 0x0000b400ab057a23 */ /* 0x002fcc0000010804 */
[----:B------:R1:W-:Y:S01]  /*69f0*/  MUFU.EX2 R68, R5 ;  /* 0x0000000500447308 */ /* 0x0003e20000000800 */
[----:B------:R-:W-:Y:S02]  /*6a00*/  F2FP.BF16.PACK_AB R8, R158, R159 ;  /* 0x0000009f9e08723e */ /* 0x000fe400000010ff */
[----:B--2---:R-:W-:Y:S01]  /*6a10*/  F2FP.BF16.PACK_AB R9, R154, R155 ;  /* 0x0000009b9a09723e */ /* 0x004fe200000010ff */
[----:B-1----:R-:W-:-:S04]  /*6a20*/  FFMA.FTZ R5, R172, c[0x0][0x2d0], -R4 ;  /* 0x0000b400ac057a23 */ /* 0x002fc80000010804 */
[----:B------:R-:W1:Y:S01]  /*6a30*/  MUFU.EX2 R67, R5 ;  /* 0x0000000500437308 */ /* 0x000e620000000800 */
[----:B------:R-:W-:Y:S02]  /*6a40*/  F2FP.BF16.PACK_AB R10, R156, R157 ;  /* 0x0000009d9c0a723e */ /* 0x000fe400000010ff */
[----:B---3--:R-:W-:-:S05]  /*6a50*/  F2FP.BF16.PACK_AB R11, R153, R152 ;  /* 0x00000098990b723e */ /* 0x008fca00000010ff */
[----:B------:R2:W-:Y:S02]  /*6a60*/  MUFU.EX2 R75, R3 ;  /* 0x00000003004b7308 */ /* 0x0005e40000000800 */
[C---:B----4-:R-:W-:Y:S08]  /*6a70*/  HMMA.16816.F32.BF16 R92, R8.reuse, R24, R92 ;  /* 0x00000018085c723c */ /* 0x050ff0000004185c */
[----:B------:R-:W-:Y:S01]  /*6a80*/  HMMA.16816.F32.BF16 R88, R8, R26, R88 ;  /* 0x0000001a0858723c */ /* 0x000fe20000041858 */
[----:B--2---:R-:W-:-:S07]  /*6a90*/  FFMA.FTZ R3, R219, c[0x0][0x2d0], -R2 ;  /* 0x0000b400db037a23 */ /* 0x004fce0000010802 */
[C---:B-----5:R-:W-:Y:S01]  /*6aa0*/  HMMA.16816.F32.BF16 R108, R8.reuse, R20, R100 ;  /* 0x00000014086c723c */ /* 0x060fe20000041864 */
[----:B------:R-:W2:Y:S01]  /*6ab0*/  LDSM.16.MT88.4 R100, [R197+0x2000] ;  /* 0x00200000c564783b */ /* 0x000ea20000004200 */
[----:B------:R3:W-:Y:S06]  /*6ac0*/  MUFU.EX2 R64, R3 ;  /* 0x0000000300407308 */ /* 0x0007ec0000000800 */
[C---:B------:R-:W-:Y:S08]  /*6ad0*/  HMMA.16816.F32.BF16 R84, R8.reuse, R22, R84 ;  /* 0x000000160854723c */ /* 0x040ff00000041854 */
[----:B------:R-:W-:Y:S01]  /*6ae0*/  HMMA.16816.F32.BF16 R124, R8, R16, R96 ;  /* 0x00000010087c723c */ /* 0x000fe20000041860 */
[----:B---3--:R-:W-:-:S07]  /*6af0*/  FFMA.FTZ R3, R222, c[0x0][0x2d0], -R2 ;  /* 0x0000b400de037a23 */ /* 0x008fce0000010802 */
[C---:B------:R-:W-:Y:S01]  /*6b00*/  HMMA.16816.F32.BF16 R80, R8.reuse, R18, R80 ;  /* 0x000000120850723c */ /* 0x040fe20000041850 */
[----:B------:R3:W-:Y:S07]  /*6b10*/  MUFU.EX2 R66, R3 ;  /* 0x0000000300427308 */ /* 0x0007ee0000000800 */
[C---:B------:R-:W-:Y:S08]  /*6b20*/  HMMA.16816.F32.BF16 R140, R8.reuse, R12, R140 ;  /* 0x0000000c088c723c */ /* 0x040ff0000004188c */
[----:B------:R-:W-:Y:S01]  /*6b30*/  HMMA.16816.F32.BF16 R60, R8, R14, R60 ;  /* 0x0000000e083c723c */ /* 0x000fe2000004183c */
[----:B---3--:R-:W-:-:S02]  /*6b40*/  FFMA.FTZ R3, R223, c[0x0][0x2d0], -R2 ;  /* 0x0000b400df037a23 */ /* 0x008fc40000010802 */
[----:B------:R-:W-:-:S04]  /*6b50*/  FFMA.FTZ R2, R228, c[0x0][0x2d0], -R2 ;  /* 0x0000b400e4027a23 */ /* 0x000fc80000010802 */
[----:B------:R-:W-:Y:S02]  /*6b60*/  F2FP.BF16.PACK_AB R8, R163, R166 ;  /* 0x000000a6a308723e */ /* 0x000fe400000010ff */
[----:B------:R-:W-:Y:S02]  /*6b70*/  F2FP.BF16.PACK_AB R9, R69, R74 ;  /* 0x0000004a4509723e */ /* 0x000fe400000010ff */
[----:B------:R-:W-:Y:S02]  /*6b80*/  F2FP.BF16.PACK_AB R10, R79, R160 ;  /* 0x000000a04f0a723e */ /* 0x000fe400000010ff */
[----:B-1----:R-:W-:-:S07]  /*6b90*/  F2FP.BF16.PACK_AB R11, R67, R68 ;  /* 0x00000044430b723e */ /* 0x002fce00000010ff */
[C---:B------:R-:W-:Y:S01]  /*6ba0*/  HMMA.16816.F32.BF16 R56, R8.reuse, R24, R56 ;  /* 0x000000180838723c */ /* 0x040fe20000041838 */
[----:B------:R1:W-:Y:S07]  /*6bb0*/  MUFU.EX2 R25, R2 ;  /* 0x0000000200197308 */ /* 0x0003ee0000000800 */
[----:B------:R-:W-:Y:S01]  /*6bc0*/  HMMA.16816.F32.BF16 R32, R8, R22, R32 ;  /* 0x000000160820723c */ /* 0x000fe20000041820 */
[----:B-1----:R-:W-:-:S04]  /*6bd0*/  FFMA.FTZ R2, R188, c[0x0][0x2d0], -R0 ;  /* 0x0000b400bc027a23 */ /* 0x002fc80000010800 */
[----:B------:R1:W-:Y:S03]  /*6be0*/  MUFU.EX2 R24, R2 ;  /* 0x0000000200187308 */ /* 0x0003e60000000800 */
[----:B------:R-:W-:Y:S01]  /*6bf0*/  HMMA.16816.F32.BF16 R48, R8, R20, R48 ;  /* 0x000000140830723c */ /* 0x000fe20000041830 */
[----:B-1----:R-:W-:-:S04]  /*6c00*/  FFMA.FTZ R2, R189, c[0x0][0x2d0], -R0 ;  /* 0x0000b400bd027a23 */ /* 0x002fc80000010800 */
[----:B------:R1:W-:Y:S03]  /*6c10*/  MUFU.EX2 R22, R2 ;  /* 0x0000000200167308 */ /* 0x0003e60000000800 */
[----:B------:R-:W-:Y:S01]  /*6c20*/  HMMA.16816.F32.BF16 R44, R8, R12, R44 ;  /* 0x0000000c082c723c */ /* 0x000fe2000004182c */
[--C-:B-1----:R-:W-:Y:S02]  /*6c30*/  FFMA.FTZ R2, R191, c[0x0][0x2d0], -R0.reuse ;  /* 0x0000b400bf027a23 */ /* 0x102fe40000010800 */
[----:B------:R-:W-:-:S04]  /*6c40*/  FFMA.FTZ R0, R195, c[0x0][0x2d0], -R0 ;  /* 0x0000b400c3007a23 */ /* 0x000fc80000010800 */
[----:B------:R1:W-:Y:S01]  /*6c50*/  MUFU.EX2 R20, R0 ;  /* 0x0000000000147308 */ /* 0x0003e20000000800 */
[----:B------:R-:W-:Y:S01]  /*6c60*/  HMMA.16816.F32.BF16 R52, R8, R26, R52 ;  /* 0x0000001a0834723c */ /* 0x000fe20000041834 */
[----:B-1----:R-:W-:-:S06]  /*6c70*/  FFMA.FTZ R0, R193, c[0x0][0x2d0], -R4 ;  /* 0x0000b400c1007a23 */ /* 0x002fcc0000010804 */
[----:B------:R1:W3:Y:S01]  /*6c80*/  MUFU.EX2 R12, R0 ;  /* 0x00000000000c7308 */ /* 0x0002e20000000800 */
[C---:B------:R-:W-:Y:S08]  /*6c90*/  HMMA.16816.F32.BF16 R40, R8.reuse, R16, R40 ;  /* 0x000000100828723c */ /* 0x040ff00000041828 */
[----:B------:R-:W-:Y:S01]  /*6ca0*/  HMMA.16816.F32.BF16 R28, R8, R18, R28 ;  /* 0x00000012081c723c */ /* 0x000fe2000004181c */
[----:B------:R4:W-:Y:S01]  /*6cb0*/  MUFU.EX2 R21, R2 ;  /* 0x0000000200157308 */ /* 0x0009e20000000800 */
[----:B------:R-:W5:Y:S01]  /*6cc0*/  LDSM.16.MT88.4 R16, [R200+0x2000] ;  /* 0x00200000c810783b */ /* 0x000f620000004200 */
[----:B-1----:R-:W-:-:S05]  /*6cd0*/  FFMA.FTZ R0, R192, c[0x0][0x2d0], -R4 ;  /* 0x0000b400c0007a23 */ /* 0x002fca0000010804 */
[----:B------:R-:W-:Y:S01]  /*6ce0*/  HMMA.16816.F32.BF16 R36, R8, R14, R36 ;  /* 0x0000000e0824723c */ /* 0x000fe20000041824 */
[----:B------:R1:W1:Y:S01]  /*6cf0*/  MUFU.EX2 R8, R0 ;  /* 0x0000000000087308 */ /* 0x0002620000000800 */
[----:B----4-:R-:W-:-:S04]  /*6d00*/  @P4 IMAD.HI.U32 R2, R248, c[0x0][0x2c8], RZ ;  /* 0x0000b200f8024a27 */ /* 0x010fc800078e00ff */
[----:B-1----:R-:W-:-:S04]  /*6d10*/  FFMA.FTZ R0, R216, c[0x0][0x2d0], -R4 ;  /* 0x0000b400d8007a23 */ /* 0x002fc80000010804 */
[----:B------:R1:W4:Y:S02]  /*6d20*/  MUFU.EX2 R9, R0 ;  /* 0x0000000000097308 */ /* 0x0003240000000800 */
[----:B-1----:R-:W-:-:S06]  /*6d30*/  FFMA.FTZ R0, R218, c[0x0][0x2d0], -R4 ;  /* 0x0000b400da007a23 */ /* 0x002fcc0000010804 */
[----:B------:R1:W-:Y:S02]  /*6d40*/  MUFU.EX2 R10, R0 ;  /* 0x00000000000a7308 */ /* 0x0003e40000000800 */
[----:B-1----:R-:W-:Y:S01]  /*6d50*/  IMAD.MOV.U32 R0, RZ, RZ, R248 ;  /* 0x000000ffff007224 */ /* 0x002fe200078e00f8 */
[----:B------:R-:W-:-:S04]  /*6d60*/  @P4 SHF.R.U32.HI R0, RZ, c[0x0][0x2cc], R2 ;  /* 0x0000b300ff004a19 */ /* 0x000fc80000011602 */
[----:B------:R-:W-:-:S05]  /*6d70*/  IADD3 R0, R0, R250, -R251 ;  /* 0x000000fa00007210 */ /* 0x000fca0007ffe8fb */
[----:B------:R-:W-:-:S05]  /*6d80*/  IMAD.HI R0, R0, 0x66666667, RZ ;  /* 0x6666666700007827 */ /* 0x000fca00078e02ff */
[----:B------:R-:W-:Y:S01]  /*6d90*/  SHF.R.U32.HI R2, RZ, 0x1f, R0 ;  /* 0x0000001fff027819 */ /* 0x000fe20000011600 */
[----:B------:R1:W1:Y:S03]  /*6da0*/  MUFU.EX2 R65, R3 ;  /* 0x0000000300417308 */ /* 0x0002660000000800 */
[----:B------:R-:W-:Y:S01]  /*6db0*/  LEA.HI.SX32 R11, R0, R2, 0x1b ;  /* 0x00000002000b7211 */ /* 0x000fe200078fdaff */
[----:B------:R-:W-:Y:S02]  /*6dc0*/  FADD.FTZ R2, R243, R231 ;  /* 0x000000e7f3027221 */ /* 0x000fe40000010000 */
[----:B------:R-:W-:Y:S02]  /*6dd0*/  FADD.FTZ R0, R227, R6 ;  /* 0x00000006e3007221 */ /* 0x000fe40000010000 */
[----:B------:R-:W-:Y:S02]  /*6de0*/  FADD.FTZ R6, R238, R237 ;  /* 0x000000edee067221 */ /* 0x000fe40000010000 */
[----:B------:R-:W-:-:S02]  /*6df0*/  FADD.FTZ R5, R230, R2 ;  /* 0x00000002e6057221 */ /* 0x000fc40000010000 */
[----:B------:R-:W-:Y:S02]  /*6e00*/  FADD.FTZ R4, R7, R0 ;  /* 0x0000000007047221 */ /* 0x000fe40000010000 */
[----:B-1----:R-:W-:Y:S02]  /*6e10*/  FADD.FTZ R3, R242, R241 ;  /* 0x000000f1f2037221 */ /* 0x002fe40000010000 */
        /* <DEDUP_REMOVED lines=55> */
[----:B---3--:R-:W-:Y:S02]  /*7190*/  FADD.FTZ R2, R12, R0 ;  /* 0x000000000c027221 */ /* 0x008fe40000010000 */
[----:B------:R-:W-:Y:S02]  /*71a0*/  FADD.FTZ R0, R64, R4 ;  /* 0x0000000440007221 */ /* 0x000fe40000010000 */
[----:B------:R-:W-:-:S02]  /*71b0*/  FADD.FTZ R4, R24, R5 ;  /* 0x0000000518047221 */ /* 0x000fc40000010000 */
[----:B------:R-:W-:Y:S02]  /*71c0*/  FADD.FTZ R3, R76, R3 ;  /* 0x000000034c037221 */ /* 0x000fe40000010000 */
[----:B------:R-:W-:Y:S02]  /*71d0*/  FADD.FTZ R2, R8, R2 ;  /* 0x0000000208027221 */ /* 0x000fe40000010000 */
[----:B------:R-:W-:Y:S02]  /*71e0*/  FADD.FTZ R0, R66, R0 ;  /* 0x0000000042007221 */ /* 0x000fe40000010000 */
[----:B------:R-:W-:Y:S02]  /*71f0*/  FADD.FTZ R4, R22, R4 ;  /* 0x0000000416047221 */ /* 0x000fe40000010000 */
[----:B------:R-:W-:Y:S02]  /*7200*/  FADD.FTZ R3, R77, R3 ;  /* 0x000000034d037221 */ /* 0x000fe40000010000 */
[----:B----4-:R-:W-:-:S02]  /*7210*/  FADD.FTZ R2, R9, R2 ;  /* 0x0000000209027221 */ /* 0x010fc40000010000 */
[----:B------:R-:W-:Y:S01]  /*7220*/  FADD.FTZ R0, R65, R0 ;  /* 0x0000000041007221 */ /* 0x000fe20000010000 */
[----:B------:R-:W-:Y:S01]  /*7230*/  IMNMX R13, R249, R11, !PT ;  /* 0x0000000bf90d7217 */ /* 0x000fe20007800200 */
[----:B------:R-:W-:Y:S02]  /*7240*/  FADD.FTZ R4, R21, R4 ;  /* 0x0000000415047221 */ /* 0x000fe40000010000 */
[----:B------:R-:W-:Y:S02]  /*7250*/  FADD.FTZ R5, R75, R3 ;  /* 0x000000034b057221 */ /* 0x000fe40000010000 */
[----:B------:R-:W-:Y:S02]  /*7260*/  FADD.FTZ R3, R10, R2 ;  /* 0x000000020a037221 */ /* 0x000fe40000010000 */
[----:B------:R-:W-:Y:S02]  /*7270*/  FADD.FTZ R2, R25, R0 ;  /* 0x0000000019027221 */ /* 0x000fe40000010000 */
[----:B------:R-:W-:Y:S01]  /*7280*/  FADD.FTZ R0, R20, R4 ;  /* 0x0000000414007221 */ /* 0x000fe20000010000 */
[----:B------:R1:W-:Y:S04]  /*7290*/  STL [R1+0x4], R13 ;  /* 0x0000040d01007387 */ /* 0x0003e80000100800 */
[----:B------:R1:W-:Y:S01]  /*72a0*/  STL [R1+0x14], R5 ;  /* 0x0000140501007387 */ /* 0x0003e20000100800 */
[----:B------:R-:W-:-:S03]  /*72b0*/  IADD3 R212, R246, -0x2, RZ ;  /* 0xfffffffef6d47810 */ /* 0x000fc60007ffe0ff */
[----:B------:R1:W-:Y:S04]  /*72c0*/  STL [R1+0x18], R3 ;  /* 0x0000180301007387 */ /* 0x0003e80000100800 */
[----:B------:R1:W-:Y:S04]  /*72d0*/  STL [R1+0x20], R0 ;  /* 0x0000200001007387 */ /* 0x0003e80000100800 */
[----:B------:R1:W-:Y:S01]  /*72e0*/  STL [R1+0x1c], R2 ;  /* 0x00001c0201007387 */ /* 0x0003e20000100800 */
[----:B------:R-:W-:Y:S02]  /*72f0*/  ISETP.GE.AND P0, PT, R212, R13, PT ;  /* 0x0000000dd400720c */ /* 0x000fe40003f06270 */
[----:B------:R-:W-:-:S02]  /*7300*/  F2FP.BF16.PACK_AB R144, R66, R64 ;  /* 0x000000404290723e */ /* 0x000fc400000010ff */
[----:B------:R-:W-:Y:S02]  /*7310*/  F2FP.BF16.PACK_AB R145, R22, R24 ;  /* 0x000000181691723e */ /* 0x000fe400000010ff */
[----:B------:R-:W-:Y:S02]  /*7320*/  F2FP.BF16.PACK_AB R146, R25, R65 ;  /* 0x000000411992723e */ /* 0x000fe400000010ff */
[----:B------:R-:W-:Y:S02]  /*7330*/  F2FP.BF16.PACK_AB R147, R20, R21 ;  /* 0x000000151493723e */ /* 0x000fe400000010ff */
[----:B------:R-:W-:Y:S02]  /*7340*/  F2FP.BF16.PACK_AB R148, R76, R78 ;  /* 0x0000004e4c94723e */ /* 0x000fe400000010ff */
[----:B------:R-:W-:Y:S02]  /*7350*/  F2FP.BF16.PACK_AB R149, R8, R12 ;  /* 0x0000000c0895723e */ /* 0x000fe400000010ff */
[----:B------:R-:W-:-:S02]  /*7360*/  F2FP.BF16.PACK_AB R150, R75, R77 ;  /* 0x0000004d4b96723e */ /* 0x000fc400000010ff */
[----:B------:R-:W-:Y:S01]  /*7370*/  F2FP.BF16.PACK_AB R151, R10, R9 ;  /* 0x000000090a97723e */ /* 0x000fe200000010ff */
[C---:B--2---:R-:W-:Y:S08]  /*7380*/  HMMA.16816.F32.BF16 R96, R144.reuse, R102, R88 ;  /* 0x000000669060723c */ /* 0x044ff00000041858 */
        /* <DEDUP_REMOVED lines=8> */
[----:B-----5:R-:W-:Y:S08]  /*7410*/  HMMA.16816.F32.BF16 R140, R144, R16, R140 ;  /* 0x00000010908c723c */ /* 0x020ff0000004188c */
[C---:B------:R-:W-:Y:S08]  /*7420*/  HMMA.16816.F32.BF16 R100, R148.reuse, R102, R52 ;  /* 0x000000669464723c */ /* 0x040ff00000041834 */
[C---:B------:R-:W-:Y:S08]  /*7430*/  HMMA.16816.F32.BF16 R116, R148.reuse, R118, R32 ;  /* 0x000000769474723c */ /* 0x040ff00000041820 */
[C---:B------:R-:W-:Y:S08]  /*7440*/  HMMA.16816.F32.BF16 R132, R148.reuse, R134, R28 ;  /* 0x000000869484723c */ /* 0x040ff0000004181c */
[----:B------:R-:W-:Y:S08]  /*7450*/  HMMA.16816.F32.BF16 R136, R148, R16, R44 ;  /* 0x000000109488723c */ /* 0x000ff0000004182c */
[-C--:B------:R-:W-:Y:S08]  /*7460*/  HMMA.16816.F32.BF16 R144, R144, R18.reuse, R60 ;  /* 0x000000129090723c */ /* 0x080ff0000004183c */
[----:B------:R-:W-:Y:S01]  /*7470*/  HMMA.16816.F32.BF16 R148, R148, R18, R36 ;  /* 0x000000129494723c */ /* 0x000fe20000041824 */
[----:B------:R-:W-:Y:S07]  /*7480*/  @!P0 BRA `(.L_x_1227) ;  /* 0x0000463000008947 */ /* 0x000fee0003800000 */
[----:B-1----:R-:W-:Y:S01]  /*7490*/  IMAD.IADD R0, R247, 0x1, R248 ;  /* 0x00000001f7007824 */ /* 0x002fe200078e02f8 */
[----:B------:R-:W-:Y:S01]  /*74a0*/  MOV R3, R73 ;  /* 0x0000004900037202 */ /* 0x000fe20000000f00 */
[----:B------:R-:W-:Y:S01]  /*74b0*/  IMAD.MOV.U32 R84, RZ, RZ, R72 ;  /* 0x000000ffff547224 */ /* 0x000fe200078e0048 */
[----:B------:R-:W-:Y:S01]  /*74c0*/  MOV R85, R71 ;  /* 0x0000004700557202 */ /* 0x000fe20000000f00 */
[----:B------:R-:W-:Y:S01]  /*74d0*/  IMAD.MOV.U32 R86, RZ, RZ, R70 ;  /* 0x000000ffff567224 */ /* 0x000fe200078e0046 */
[----:B------:R1:W-:Y:S01]  /*74e0*/  STL [R1], R0 ;  /* 0x0000000001007387 */ /* 0x0003e20000100800 */
[----:B------:R-:W-:Y:S01]  /*74f0*/  MOV R188, R212 ;  /* 0x000000d400bc7202 */ /* 0x000fe20000000f00 */
[----:B-1----:R-:W-:-:S05]  /*7500*/  @P4 IMAD.HI.U32 R0, R0, c[0x0][0x2c8], RZ ;  /* 0x0000b20000004a27 */ /* 0x002fca00078e00ff */
[----:B------:R-:W-:-:S05]  /*7510*/  @P4 SHF.R.U32.HI R0, RZ, c[0x0][0x2cc], R0 ;  /* 0x0000b300ff004a19 */ /* 0x000fca0000011600 */
[----:B------:R1:W-:Y:S02]  /*7520*/  @P4 STL [R1+0x8], R0 ;  /* 0x0000080001004387 */ /* 0x0003e40000100800 */
.L_x_1228:
[----:B--2---:R-:W2:Y:S01]  /*7530*/  LDL R218, [R1+0x24] ;  /* 0x0000240001da7983 */ /* 0x004ea20000100800 */
[----:B------:R-:W-:Y:S04]  /*7540*/  DEPBAR.LE SB0, 0x0 ;  /* 0x000080000000791a */ /* 0x000fe80000000000 */
[----:B------:R-:W3:Y:S01]  /*7550*/  LDL R2, [R1+0x48] ;  /* 0x0000480001027983 */ /* 0x000ee20000100800 */
[----:B------:R-:W-:Y:S03]  /*7560*/  WARPSYNC 0xffffffff ;  /* 0xffffffff00007948 */ /* 0x000fe60003800000 */
[----:B------:R-:W4:Y:S06]  /*7570*/  LDL.64 R178, [R1+0x40] ;  /* 0x0000400001b27983 */ /* 0x000f2c0000100a00 */
[----:B------:R-:W-:Y:S08]  /*7580*/  BAR.SYNC.DEFER_BLOCKING 0x0 ;  /* 0x0000000000007b1d */ /* 0x000ff00000010000 */
[----:B------:R-:W-:Y:S08]  /*7590*/  LDSM.16.M88.4 R80, [R203] ;  /* 0x00000000cb50783b */ /* 0x000ff00000000200 */
[----:B------:R-:W5:Y:S08]  /*75a0*/  LDSM.16.M88.4 R16, [R196] ;  /* 0x00000000c410783b */ /* 0x000f700000000200 */
        /* <DEDUP_REMOVED lines=8> */
[----:B------:R-:W2:Y:S08]  /*7630*/  LDSM.16.M88.4 R168, [R211] ;  /* 0x00000000d3a8783b */ /* 0x000eb00000000200 */
[----:B------:R-:W2:Y:S08]  /*7640*/  LDSM.16.M88.4 R172, [R210] ;  /* 0x00000000d2ac783b */ /* 0x000eb00000000200 */
[----:B------:R-:W4:Y:S04]  /*7650*/  LDL R217, [R1+0x8] ;  /* 0x0000080001d97983 */ /* 0x000f280000100800 */
[----:B------:R-:W4:Y:S04]  /*7660*/  LDL R216, [R1+0x4c] ;  /* 0x00004c0001d87983 */ /* 0x000f280000100800 */
[----:B------:R-:W4:Y:S04]  /*7670*/  LDL R215, [R1+0x10] ;  /* 0x0000100001d77983 */ /* 0x000f280000100800 */
[----:B------:R-:W4:Y:S01]  /*7680*/  LDL R195, [R1+0xc] ;  /* 0x00000c0001c37983 */ /* 0x000f220000100800 */
[-C--:B-----5:R-:W-:Y:S08]  /*7690*/  HMMA.16816.F32.BF16 R4, R80, R16.reuse, RZ ;  /* 0x000000105004723c */ /* 0x0a0ff000000418ff */
[C---:B-1----:R-:W-:Y:S08]  /*76a0*/  HMMA.16816.F32.BF16 R8, R76.reuse, R16, RZ ;  /* 0x000000104c08723c */ /* 0x042ff000000418ff */
        /* <DEDUP_REMOVED lines=20> */
[-C--:B------:R-:W-:Y:S07]  /*77f0*/  HMMA.16816.F32.BF16 R4, R156, R160.reuse, R4 ;  /* 0x000000a09c04723c */ /* 0x080fee0000041804 */
[----:B------:R-:W-:Y:S01]  /*7800*/  @!P2 SHF.R.S32.HI R0, RZ, 0x1f, R188 ;  /* 0x0000001fff00a819 */ /* 0x000fe200000114bc */
[C---:B------:R-:W-:Y:S04]  /*7810*/  HMMA.16816.F32.BF16 R8, R164.reuse, R160, R8 ;  /* 0x000000a0a408723c */ /* 0x040fe80000041808 */
[----:B------:R-:W-:Y:S03]  /*7820*/  @!P2 IMAD R0, R0, c[0x0][0x208], RZ ;  /* 0x000082000000aa24 */ /* 0x000fe600078e02ff */
[C---:B------:R-:W-:Y:S01]  /*7830*/  @!P2 IMAD.WIDE.U32 R160, R188.reuse, c[0x0][0x208], RZ ;  /* 0x00008200bca0aa25 */ /* 0x040fe200078e00ff */
[-C--:B------:R-:W-:Y:S04]  /*7840*/  HMMA.16816.F32.BF16 R12, R164, R162.reuse, R12 ;  /* 0x000000a2a40c723c */ /* 0x080fe8000004180c */
[----:B------:R-:W-:Y:S04]  /*7850*/  @!P2 IMAD R0, R188, c[0x0][0x20c], R0 ;  /* 0x00008300bc00aa24 */ /* 0x000fe800078e0200 */
[C---:B------:R-:W-:Y:S04]  /*7860*/  HMMA.16816.F32.BF16 R16, R156.reuse, R162, R16 ;  /* 0x000000a29c10723c */ /* 0x040fe80000041810 */
[----:B------:R-:W-:Y:S04]  /*7870*/  @!P2 IADD3 R0, R161, R0, RZ ;  /* 0x00000000a100a210 */ /* 0x000fe80007ffe0ff */
[-C--:B------:R-:W-:Y:S04]  /*7880*/  HMMA.16816.F32.BF16 R20, R156, R168.reuse, R20 ;  /* 0x000000a89c14723c */ /* 0x080fe80000041814 */
[----:B------:R-:W-:Y:S04]  /*7890*/  @!P2 IMAD R0, R0, 0x50, RZ ;  /* 0x000000500000a824 */ /* 0x000fe800078e02ff */
[C---:B------:R-:W-:Y:S07]  /*78a0*/  HMMA.16816.F32.BF16 R24, R164.reuse, R168, R24 ;  /* 0x000000a8a418723c */ /* 0x040fee0000041818 */
[----:B------:R-:W-:Y:S01]  /*78b0*/  @!P2 IMAD.MOV.U32 R169, RZ, RZ, c[0x0][0x208] ;  /* 0x00008200ffa9a624 */ /* 0x000fe200078e00ff */
[-C--:B------:R-:W-:Y:S08]  /*78c0*/  HMMA.16816.F32.BF16 R28, R164, R170.reuse, R28 ;  /* 0x000000aaa41c723c */ /* 0x080ff0000004181c */
[C---:B------:R-:W-:Y:S07]  /*78d0*/  HMMA.16816.F32.BF16 R32, R156.reuse, R170, R32 ;  /* 0x000000aa9c20723c */ /* 0x040fee0000041820 */
[----:B---3--:R-:W-:Y:S01]  /*78e0*/  @!P2 MOV R171, R2 ;  /* 0x0000000200aba202 */ /* 0x008fe20000000f00 */
[-C--:B------:R-:W-:Y:S04]  /*78f0*/  HMMA.16816.F32.BF16 R36, R156, R172.reuse, R36 ;  /* 0x000000ac9c24723c */ /* 0x080fe80000041824 */
[----:B----4-:R-:W-:Y:S01]  /*7900*/  @!P2 IMAD.MOV.U32 R170, RZ, RZ, R178 ;  /* 0x000000ffffaaa224 */ /* 0x010fe200078e00b2 */
[----:B------:R-:W-:Y:S03]  /*7910*/  @!P2 SHF.L.U32 R2, R169, 0x5, RZ ;  /* 0x00000005a902a819 */ /* 0x000fe600000006ff */
[C---:B------:R-:W-:Y:S04]  /*7920*/  HMMA.16816.F32.BF16 R40, R164.reuse, R172, R40 ;  /* 0x000000aca428723c */ /* 0x040fe80000041828 */
[----:B------:R-:W-:Y:S02]  /*7930*/  @!P2 IMAD.WIDE.U32 R170, R160, 0x50, R170 ;  /* 0x00000050a0aaa825 */ /* 0x000fe400078e00aa */
[----:B------:R-:W2:Y:S02]  /*7940*/  LDSM.16.M88.4 R160, [R208] ;  /* 0x00000000d0a0783b */ /* 0x000ea40000000200 */
[----:B------:R-:W-:Y:S01]  /*7950*/  @!P2 IMAD.MOV.U32 R172, RZ, RZ, 0x5 ;  /* 0x00000005ffaca424 */ /* 0x000fe200078e00ff */
[C---:B------:R-:W-:Y:S01]  /*7960*/  @!P2 LEA R168, P0, R170.reuse, c[0x0][0x1f8], 0x1 ;  /* 0x00007e00aaa8aa11 */ /* 0x040fe200078008ff */
[-C--:B------:R-:W-:Y:S03]  /*7970*/  HMMA.16816.F32.BF16 R44, R164, R174.reuse, R44 ;  /* 0x000000aea42c723c */ /* 0x080fe6000004182c */
[----:B------:R-:W-:Y:S02]  /*7980*/  @!P2 IADD3 R87, R171, R0, RZ ;  /* 0x00000000ab57a210 */ /* 0x000fe40007ffe0ff */
[----:B------:R-:W-:Y:S02]  /*7990*/  @!P2 SHF.L.U64.HI R0, R169, R172, c[0x0][0x20c] ;  /* 0x00008300a900a619 */ /* 0x000fe400000102ac */
[----:B------:R-:W-:Y:S01]  /*79a0*/  @!P2 LEA.HI.X R169, R170, c[0x0][0x1fc], R87, 0x1, P0 ;  /* 0x00007f00aaa9aa11 */ /* 0x000fe200000f0c57 */
[C---:B------:R-:W-:Y:S04]  /*79b0*/  HMMA.16816.F32.BF16 R48, R156.reuse, R174, R48 ;  /* 0x000000ae9c30723c */ /* 0x040fe80000041830 */
[----:B------:R-:W-:Y:S01]  /*79c0*/  @!PT LDS RZ, [RZ] ;  /* 0x00000000fffff984 */ /* 0x000fe20000000800 */
[----:B------:R-:W-:Y:S01]  /*79d0*/  @!PT LDS RZ, [RZ] ;  /* 0x00000000fffff984 */ /* 0x000fe20000000800 */
[----:B------:R-:W-:Y:S01]  /*79e0*/  @!PT LDS RZ, [RZ] ;  /* 0x00000000fffff984 */ /* 0x000fe20000000800 */
[----:B------:R3:W-:Y:S01]  /*79f0*/  @!P2 LDGSTS.E.BYPASS.LTC128B.128 [R213+0x100], [R168.64], !P6 ;  /* 0x00100000a8d5afae */ /* 0x0007e2000f101d48 */
[-C--:B------:R-:W-:Y:S03]  /*7a00*/  @!P2 IADD3 R176, P1, R168, R2.reuse, RZ ;  /* 0x00000002a8b0a210 */ /* 0x080fe60007f3e0ff */
[-C--:B-1----:R-:W-:Y:S04]  /*7a10*/  HMMA.16816.F32.BF16 R52, R156, R152.reuse, R52 ;  /* 0x000000989c34723c */ /* 0x082fe80000041834 */
[--C-:B------:R-:W-:Y:S01]  /*7a20*/  @!P2 IMAD.X R177, R169, 0x1, R0.reuse, P1 ;  /* 0x00000001a9b1a824 */ /* 0x100fe200008e0600 */
[----:B------:R-:W-:Y:S03]  /*7a30*/  @!P2 IADD3 R172, P0, R176, R2, RZ ;  /* 0x00000002b0aca210 */ /* 0x000fe60007f1e0ff */
[C---:B------:R-:W-:Y:S01]  /*7a40*/  HMMA.16816.F32.BF16 R56, R164.reuse, R152, R56 ;  /* 0x00000098a438723c */ /* 0x040fe20000041838 */
[----:B------:R1:W-:Y:S03]  /*7a50*/  @!P2 LDGSTS.E.BYPASS.LTC128B.128 [R213+0x900], [R176.64], !P6 ;  /* 0x00900000b0d5afae */ /* 0x0003e6000f101d48 */
[----:B------:R-:W-:Y:S02]  /*7a60*/  @!P2 IADD3.X R173, R177, R0, RZ, P0, !PT ;  /* 0x00000000b1ada210 */ /* 0x000fe400007fe4ff */
[-C--:B------:R-:W-:Y:S02]  /*7a70*/  @!P2 IADD3 R170, P1, R172, R2.reuse, RZ ;  /* 0x00000002acaaa210 */ /* 0x080fe40007f3e0ff */
[-C--:B------:R-:W-:Y:S01]  /*7a80*/  HMMA.16816.F32.BF16 R60, R164, R154.reuse, R60 ;  /* 0x0000009aa43c723c */ /* 0x080fe2000004183c */
[----:B------:R4:W-:Y:S03]  /*7a90*/  @!P2 LDGSTS.E.BYPASS.LTC128B.128 [R213+0x1100], [R172.64], !P6 ;  /* 0x01100000acd5afae */ /* 0x0009e6000f101d48 */
[----:B------:R-:W-:Y:S01]  /*7aa0*/  @!P2 IMAD.X R171, R173, 0x1, R0, P1 ;  /* 0x00000001adaba824 */ /* 0x000fe200008e0600 */
[----:B---3--:R-:W-:Y:S03]  /*7ab0*/  @!P2 IADD3 R168, P0, R170, R2, RZ ;  /* 0x00000002aaa8a210 */ /* 0x008fe60007f1e0ff */
[C---:B------:R-:W-:Y:S01]  /*7ac0*/  HMMA.16816.F32.BF16 R64, R156.reuse, R154, R64 ;  /* 0x0000009a9c40723c */ /* 0x040fe20000041840 */
[----:B------:R3:W-:Y:S03]  /*7ad0*/  @!P2 LDGSTS.E.BYPASS.LTC128B.128 [R213+0x1900], [R170.64], !P6 ;  /* 0x01900000aad5afae */ /* 0x0007e6000f101d48 */
[----:B------:R-:W-:Y:S04]  /*7ae0*/  @!P2 IADD3.X R169, R171, R0, RZ, P0, !PT ;  /* 0x00000000aba9a210 */ /* 0x000fe800007fe4ff */
[-C--:B--2---:R-:W-:Y:S01]  /*7af0*/  HMMA.16816.F32.BF16 R68, R156, R160.reuse, R68 ;  /* 0x000000a09c44723c */ /* 0x084fe20000041844 */
[----:B------:R3:W-:Y:S07]  /*7b00*/  @!P2 LDGSTS.E.BYPASS.LTC128B.128 [R213+0x2100], [R168.64], !P6 ;  /* 0x02100000a8d5afae */ /* 0x0007ee000f101d48 */
[C---:B------:R-:W-:Y:S01]  /*7b10*/  HMMA.16816.F32.BF16 R72, R164.reuse, R160, R72 ;  /* 0x000000a0a448723c */ /* 0x040fe20000041848 */
[----:B-1----:R-:W-:Y:S07]  /*7b20*/  LDSM.16.M88.4 R176, [R204+0x2000] ;  /* 0x00200000ccb0783b */ /* 0x002fee0000000200 */
[-C--:B------:R-:W-:Y:S01]  /*7b30*/  HMMA.16816.F32.BF16 R76, R164, R162.reuse, R76 ;  /* 0x000000a2a44c723c */ /* 0x080fe2000004184c */
[----:B----4-:R-:W-:Y:S07]  /*7b40*/  LDSM.16.M88.4 R172, [R202] ;  /* 0x00000000caac783b */ /* 0x010fee0000000200 */
[----:B------:R-:W-:Y:S01]  /*7b50*/  HMMA.16816.F32.BF16 R80, R156, R162, R80 ;  /* 0x000000a29c50723c */ /* 0x000fe20000041850 */
[----:B------:R-:W-:Y:S08]  /*7b60*/  LDSM.16.M88.4 R180, [R202+0x800] ;  /* 0x00080000cab4783b */ /* 0x000ff00000000200 */
[----:B---3--:R-:W1:Y:S08]  /*7b70*/  LDSM.16.M88.4 R168, [R204] ;  /* 0x00000000cca8783b */ /* 0x008e700000000200 */
[----:B------:R-:W2:Y:S08]  /*7b80*/  LDSM.16.M88.4 R152, [R202+0x1000] ;  /* 0x00100000ca98783b */ /* 0x000eb00000000200 */
[----:B------:R-:W3:Y:S08]  /*7b90*/  LDSM.16.M88.4 R164, [R202+0x1800] ;  /* 0x00180000caa4783b */ /* 0x000ef00000000200 */
        /* <DEDUP_REMOVED lines=8> */
[----:B------:R-:W5:Y:S07]  /*7c20*/  LDSM.16.M88.4 R172, [R205+0x2000] ;  /* 0x00200000cdac783b */ /* 0x000f6e0000000200 */
        /* <DEDUP_REMOVED lines=27> */
[----:B------:R1:W2:Y:S02]  /*7de0*/  MUFU.TANH R193, R0 ;  /* 0x0000000000c17308 */ /* 0x0002a40000002400 */
[----:B-1----:R-:W-:Y:S08]  /*7df0*/  FMUL.FTZ R0, R6, c[0x0][0x320] ;  /* 0x0000c80006007a20 */ /* 0x002ff00000410000 */
[----:B------:R1:W-:Y:S02]  /*7e00*/  MUFU.TANH R192, R0 ;  /* 0x0000000000c07308 */ /* 0x0003e40000002400 */
        /* <DEDUP_REMOVED lines=16> */
[----:B------:R3:W5:Y:S10]  /*7f10*/  MUFU.TANH R185, R0 ;  /* 0x0000000000b97308 */ /* 0x0007740000002400 */
[----:B------:R2:W-:Y:S01]  /*7f20*/  MUFU.TANH R166, R4 ;  /* 0x0000000400a67308 */ /* 0x0005e20000002400 */
[-C--:B-1----:R-:W-:Y:S08]  /*7f30*/  HMMA.16816.F32.BF16 R36, R156, R8.reuse, R36 ;  /* 0x000000089c24723c */ /* 0x082ff00000041824 */
[C---:B------:R-:W-:Y:S04]  /*7f40*/  HMMA.16816.F32.BF16 R40, R172.reuse, R8, R40 ;  /* 0x00000008ac28723c */ /* 0x040fe80000041828 */
[----:B---3--:R-:W-:Y:S04]  /*7f50*/  FMUL.FTZ R0, R13, c[0x0][0x320] ;  /* 0x0000c8000d007a20 */ /* 0x008fe80000410000 */
[-C--:B------:R-:W-:Y:S01]  /*7f60*/  HMMA.16816.F32.BF16 R44, R172, R10.reuse, R44 ;  /* 0x0000000aac2c723c */ /* 0x080fe2000004182c */
[----:B------:R1:W-:Y:S01]  /*7f70*/  MUFU.TANH R184, R0 ;  /* 0x0000000000b87308 */ /* 0x0003e20000002400 */
[----:B--2---:R-:W2:Y:S06]  /*7f80*/  LDSM.16.M88.4 R4, [R199+0x1800] ;  /* 0x00180000c704783b */ /* 0x004eac0000000200 */
[C---:B------:R-:W-:Y:S02]  /*7f90*/  HMMA.16816.F32.BF16 R48, R156.reuse, R10, R48 ;  /* 0x0000000a9c30723c */ /* 0x040fe40000041830 */
[----:B------:R-:W3:Y:S06]  /*7fa0*/  LDSM.16.M88.4 R8, [R199+0x2000] ;  /* 0x00200000c708783b */ /* 0x000eec0000000200 */
[----:B------:R-:W-:Y:S01]  /*7fb0*/  FMUL.FTZ R12, R43, c[0x0][0x320] ;  /* 0x0000c8002b0c7a20 */ /* 0x000fe20000410000 */
[----:B------:R-:W-:Y:S04]  /*7fc0*/  DEPBAR.LE SB0, 0x0 ;  /* 0x000080000000791a */ /* 0x000fe80000000000 */
[----:B------:R4:W-:Y:S01]  /*7fd0*/  MUFU.TANH R180, R12 ;  /* 0x0000000c00b47308 */ /* 0x0009e20000002400 */
[----:B------:R-:W-:Y:S02]  /*7fe0*/  BAR.SYNC.DEFER_BLOCKING 0x0 ;  /* 0x0000000000007b1d */ /* 0x000fe40000010000 */
[----:B------:R-:W-:Y:S02]  /*7ff0*/  FMUL.FTZ R2, R44, c[0x0][0x320] ;  /* 0x0000c8002c027a20 */ /* 0x000fe40000410000 */
[----:B-1----:R-:W-:Y:S05]  /*8000*/  FMUL.FTZ R0, R14, c[0x0][0x320] ;  /* 0x0000c8000e007a20 */ /* 0x002fea0000410000 */
[----:B------:R1:W-:Y:S10]  /*8010*/  MUFU.TANH R183, R0 ;  /* 0x0000000000b77308 */ /* 0x0003f40000002400 */
[----:B------:R3:W-:Y:S01]  /*8020*/  MUFU.TANH R182, R2 ;  /* 0x0000000200b67308 */ /* 0x0007e20000002400 */
[----:B----4-:R-:W-:Y:S01]  /*8030*/  FMUL.FTZ R12, R48, c[0x0][0x320] ;  /* 0x0000c800300c7a20 */ /* 0x010fe20000410000 */
[-C--:B--2---:R-:W-:Y:S05]  /*8040*/  HMMA.16816.F32.BF16 R52, R156, R4.reuse, R52 ;  /* 0x000000049c34723c */ /* 0x084fea0000041834 */
[----:B-1----:R-:W-:Y:S03]  /*8050*/  FMUL.FTZ R0, R15, c[0x0][0x320] ;  /* 0x0000c8000f007a20 */ /* 0x002fe60000410000 */
[C---:B------:R-:W-:Y:S01]  /*8060*/  HMMA.16816.F32.BF16 R56, R172.reuse, R4, R56 ;  /* 0x00000004ac38723c */ /* 0x040fe20000041838 */
[----:B------:R1:W2:Y:S07]  /*8070*/  MUFU.TANH R181, R0 ;  /* 0x0000000000b57308 */ /* 0x0002ae0000002400 */
[-C--:B------:R-:W-:Y:S04]  /*8080*/  HMMA.16816.F32.BF16 R60, R172, R6.reuse, R60 ;  /* 0x00000006ac3c723c */ /* 0x080fe8000004183c */
[----:B---3--:R-:W-:Y:S04]  /*8090*/  FMUL.FTZ R2, R51, c[0x0][0x320] ;  /* 0x0000c80033027a20 */ /* 0x008fe80000410000 */
[----:B------:R-:W-:Y:S01]  /*80a0*/  FMUL.FTZ R4, R53, c[0x0][0x320] ;  /* 0x0000c80035047a20 */ /* 0x000fe20000410000 */
[----:B------:R-:W-:Y:S01]  /*80b0*/  MUFU.TANH R155, R2 ;  /* 0x00000002009b7308 */ /* 0x000fe20000002400 */
[C---:B------:R-:W-:Y:S08]  /*80c0*/  HMMA.16816.F32.BF16 R64, R156.reuse, R6, R64 ;  /* 0x000000069c40723c */ /* 0x040ff00000041840 */
[-C--:B------:R-:W-:Y:S04]  /*80d0*/  HMMA.16816.F32.BF16 R68, R156, R8.reuse, R68 ;  /* 0x000000089c44723c */ /* 0x080fe80000041844 */
[----:B-1----:R-:W-:Y:S04]  /*80e0*/  FMUL.FTZ R0, R16, c[0x0][0x320] ;  /* 0x0000c80010007a20 */ /* 0x002fe80000410000 */
[----:B------:R1:W-:Y:S01]  /*80f0*/  MUFU.TANH R178, R0 ;  /* 0x0000000000b27308 */ /* 0x0003e20000002400 */
[C---:B------:R-:W-:Y:S07]  /*8100*/  HMMA.16816.F32.BF16 R72, R172.reuse, R8, R72 ;  /* 0x00000008ac48723c */ /* 0x040fee0000041848 */
[----:B------:R-:W-:Y:S01]  /*8110*/  FMUL.FTZ R8, R55, c[0x0][0x320] ;  /* 0x0000c80037087a20 */ /* 0x000fe20000410000 */
[-C--:B------:R-:W-:Y:S03]  /*8120*/  HMMA.16816.F32.BF16 R76, R172, R10.reuse, R76 ;  /* 0x0000000aac4c723c */ /* 0x080fe6000004184c */
[----:B------:R3:W-:Y:S01]  /*8130*/  MUFU.TANH R51, R8 ;  /* 0x0000000800337308 */ /* 0x0007e20000002400 */
[----:B------:R-:W-:Y:S04]  /*8140*/  FMUL.FTZ R9, R59, c[0x0][0x320] ;  /* 0x0000c8003b097a20 */ /* 0x000fe80000410000 */
[----:B------:R-:W-:Y:S04]  /*8150*/  HMMA.16816.F32.BF16 R80, R156, R10, R80 ;  /* 0x0000000a9c50723c */ /* 0x000fe80000041850 */
[----:B-1----:R-:W-:Y:S04]  /*8160*/  FMUL.FTZ R0, R17, c[0x0][0x320] ;  /* 0x0000c80011007a20 */ /* 0x002fe80000410000 */
[----:B------:R1:W4:Y:S01]  /*8170*/  MUFU.TANH R13, R0 ;  /* 0x00000000000d7308 */ /* 0x0003220000002400 */
[----:B---3--:R-:W-:Y:S09]  /*8180*/  FMUL.FTZ R8, R58, c[0x0][0x320] ;  /* 0x0000c8003a087a20 */ /* 0x008ff20000410000 */
[----:B------:R-:W-:Y:S06]  /*8190*/  MUFU.TANH R59, R8 ;  /* 0x00000008003b7308 */ /* 0x000fec0000002400 */
[----:B------:R-:W-:Y:S02]  /*81a0*/  FMUL.FTZ R43, R83, c[0x0][0x320] ;  /* 0x0000c800532b7a20 */ /* 0x000fe40000410000 */
[----:B-1----:R-:W-:Y:S04]  /*81b0*/  FMUL.FTZ R0, R18, c[0x0][0x320] ;  /* 0x0000c80012007a20 */ /* 0x002fe80000410000 */
        /* <DEDUP_REMOVED lines=9> */
[----:B-1----:R-:W-:Y:S08]  /*8250*/  FMUL.FTZ R0, R23, c[0x0][0x320] ;  /* 0x0000c80017007a20 */ /* 0x002ff00000410000 */
[----:B------:R1:W-:Y:S02]  /*8260*/  MUFU.TANH R169, R0 ;  /* 0x0000000000a97308 */ /* 0x0003e40000002400 */
[----:B-1----:R-:W-:Y:S08]  /*8270*/  FMUL.FTZ R0, R24, c[0x0][0x320] ;  /* 0x0000c80018007a20 */ /* 0x002ff00000410000 */
[----:B------:R1:W-:Y:S02]  /*8280*/  MUFU.TANH R167, R0 ;  /* 0x0000000000a77308 */ /* 0x0003e40000002400 */
        /* <DEDUP_REMOVED lines=11> */
[----:B------:R1:W1:Y:S02]  /*8340*/  MUFU.TANH R26, R0 ;  /* 0x00000000001a7308 */ /* 0x0002640000002400 */
[----:B-1----:R-:W-:Y:S08]  /*8350*/  FMUL.FTZ R0, R33, c[0x0][0x320] ;  /* 0x0000c80021007a20 */ /* 0x002ff00000410000 */
[----:B------:R1:W-:Y:S10]  /*8360*/  MUFU.TANH R33, R4 ;  /* 0x0000000400217308 */ /* 0x0003f40000002400 */
[----:B------:R2:W-:Y:S01]  /*8370*/  MUFU.TANH R25, R0 ;  /* 0x0000000000197308 */ /* 0x0005e20000002400 */
[----:B-1----:R-:W-:Y:S02]  /*8380*/  FMUL.FTZ R4, R54, c[0x0][0x320] ;  /* 0x0000c80036047a20 */ /* 0x002fe40000410000 */
[----:B--2---:R-:W-:Y:S07]  /*8390*/  FMUL.FTZ R0, R34, c[0x0][0x320] ;  /* 0x0000c80022007a20 */ /* 0x004fee0000410000 */
        /* <DEDUP_REMOVED lines=12> */
[----:B------:R-:W-:Y:S10]  /*8460*/  MUFU.TANH R40, R12 ;  /* 0x0000000c00287308 */ /* 0x000ff40000002400 */
[----:B------:R1:W1:Y:S02]  /*8470*/  MUFU.TANH R32, R0 ;  /* 0x0000000000207308 */ /* 0x0002640000002400 */
        /* <DEDUP_REMOVED lines=14> */
[----:B-1----:R1:W2:Y:S02]  /*8560*/  LDL R0, [R1] ;  /* 0x0000000001007983 */ /* 0x0022a40000100800 */
[----:B--2---:R-:W-:Y:S05]  /*8570*/  @P4 IMAD.MOV.U32 R0, RZ, RZ, R217 ;  /* 0x000000ffff004224 */ /* 0x004fea00078e00d9 */
[----:B------:R-:W2:Y:S08]  /*8580*/  SHFL.IDX PT, R2, R0, RZ, 0x1c1f ;  /* 0x001c1fff00027589 */ /* 0x000eb000000e0000 */
[----:B------:R-:W1:Y:S08]  /*8590*/  SHFL.IDX PT, R6, R0, 0x1, 0x1c1f ;  /* 0x003c1f0000067f89 */ /* 0x000e7000000e0000 */
[----:B------:R-:W1:Y:S08]  /*85a0*/  SHFL.IDX PT, R12, R0, 0x2, 0x1c1f ;  /* 0x005c1f00000c7f89 */ /* 0x000e7000000e0000 */
[----:B------:R1:W2:Y:S02]  /*85b0*/  SHFL.IDX PT, R7, R0, 0x3, 0x1c1f ;  /* 0x007c1f0000077f89 */ /* 0x0002a400000e0000 */
[----:B-1----:R-:W-:Y:S02]  /*85c0*/  FMUL.FTZ R0, R52, c[0x0][0x320] ;  /* 0x0000c80034007a20 */ /* 0x002fe40000410000 */
[----:B------:R-:W-:Y:S10]  /*85d0*/  MUFU.TANH R52, R4 ;  /* 0x0000000400347308 */ /* 0x000ff40000002400 */
[----:B------:R1:W1:Y:S02]  /*85e0*/  MUFU.TANH R38, R0 ;  /* 0x0000000000267308 */ /* 0x0002640000002400 */
[----:B-1----:R-:W-:Y:S05]  /*85f0*/  IMAD R0, R188, -0x50, RZ ;  /* 0xffffffb0bc007824 */ /* 0x002fea00078e02ff */
[----:B------:R-:W-:Y:S02]  /*8600*/  IADD3 R0, -R216, 0x1, R0 ;  /* 0x00000001d8007810 */ /* 0x000fe40007ffe100 */
[----:B------:R-:W3:Y:S02]  /*8610*/  LDL.64 R216, [R1+0x38] ;  /* 0x0000380001d87983 */ /* 0x000ee40000100a00 */
[----:B------:R-:W-:Y:S04]  /*8620*/  IADD3 R5, -R195, R0, R215 ;  /* 0x00000000c3057210 */ /* 0x000fe80007ffe1d7 */
[C---:B--2---:R-:W-:Y:S01]  /*8630*/  IADD3 R4, R5.reuse, R2, RZ ;  /* 0x0000000205047210 */ /* 0x044fe20007ffe0ff */
[C---:B------:R-:W-:Y:S01]  /*8640*/  IMAD.IADD R2, R5.reuse, 0x1, R6 ;  /* 0x0000000105027824 */ /* 0x040fe200078e0206 */
[C---:B------:R-:W-:Y:S01]  /*8650*/  IADD3 R0, R5.reuse, R12, RZ ;  /* 0x0000000c05007210 */ /* 0x040fe20007ffe0ff */
[----:B------:R-:W-:Y:S01]  /*8660*/  IMAD.IADD R5, R5, 0x1, R7 ;  /* 0x0000000105057824 */ /* 0x000fe200078e0207 */
[----:B------:R-:W-:Y:S01]  /*8670*/  ISETP.GT.AND P5, PT, R4, 0x1, PT ;  /* 0x000000010400780c */ /* 0x000fe20003fa4270 */
[----:B------:R-:W-:Y:S01]  /*8680*/  FMUL.FTZ R7, R57, c[0x0][0x320] ;  /* 0x0000c80039077a20 */ /* 0x000fe20000410000 */
[----:B------:R-:W2:Y:S01]  /*8690*/  LDL R215, [R1+0x28] ;  /* 0x0000280001d77983 */ /* 0x000ea20000100800 */
[----:B------:R-:W-:Y:S01]  /*86a0*/  FMUL.FTZ R6, R56, c[0x0][0x320] ;  /* 0x0000c80038067a20 */ /* 0x000fe20000410000 */
[----:B------:R-:W-:Y:S01]  /*86b0*/  FSEL R11, R193, -INF , P5 ;  /* 0xff800000c10b7808 */ /* 0x000fe20002800000 */
[----:B------:R1:W-:Y:S01]  /*86c0*/  MUFU.TANH R55, R7 ;  /* 0x0000000700377308 */ /* 0x0003e20000002400 */
[----:B------:R-:W-:Y:S02]  /*86d0*/  ISETP.GT.AND P5, PT, R5, RZ, PT ;  /* 0x000000ff0500720c */ /* 0x000fe40003fa4270 */
[----:B------:R-:W-:Y:S02]  /*86e0*/  ISETP.GT.AND P2, PT, R2, 0x1, PT ;  /* 0x000000010200780c */ /* 0x000fe40003f44270 */
[----:B------:R-:W-:Y:S02]  /*86f0*/  FSEL R22, R187, -INF , P5 ;  /* 0xff800000bb167808 */ /* 0x000fe40002800000 */
[----:B------:R-:W-:Y:S02]  /*8700*/  FSEL R15, R191, -INF , P2 ;  /* 0xff800000bf0f7808 */ /* 0x000fe40001000000 */
[----:B------:R-:W-:Y:S01]  /*8710*/  ISETP.GT.AND P2, PT, R0, 0x8, PT ;  /* 0x000000080000780c */ /* 0x000fe20003f44270 */
[----:B------:R1:W-:Y:S01]  /*8720*/  MUFU.TANH R53, R6 ;  /* 0x0000000600357308 */ /* 0x0003e20000002400 */
[----:B------:R-:W-:Y:S02]  /*8730*/  ISETP.GT.AND P5, PT, R5, 0x9, PT ;  /* 0x000000090500780c */ /* 0x000fe40003fa4270 */
[----:B-----5:R-:W-:Y:S02]  /*8740*/  FSEL R20, R185, -INF , P2 ;  /* 0xff800000b9147808 */ /* 0x020fe40001000000 */
[----:B------:R-:W-:Y:S02]  /*8750*/  ISETP.GT.AND P2, PT, R4, 0x9, PT ;  /* 0x000000090400780c */ /* 0x000fe40003f44270 */
[----:B------:R-:W-:Y:S02]  /*8760*/  FSEL R27, R181, -INF , P5 ;  /* 0xff800000b51b7808 */ /* 0x000fe40002800000 */
[----:B----4-:R-:W-:Y:S01]  /*8770*/  FSEL R13, R13, -INF , P2 ;  /* 0xff8000000d0d7808 */ /* 0x010fe20001000000 */
[----:B------:R-:W-:Y:S01]  /*8780*/  MUFU.TANH R181, R9 ;  /* 0x0000000900b57308 */ /* 0x000fe20000002400 */
[----:B------:R-:W-:Y:S02]  /*8790*/  ISETP.GT.AND P2, PT, R2, 0x10, PT ;  /* 0x000000100200780c */ /* 0x000fe40003f44270 */
[C---:B------:R-:W-:Y:S01]  /*87a0*/  ISETP.GT.AND P5, PT, R4.reuse, 0x10, PT ;  /* 0x000000100400780c */ /* 0x040fe20003fa4270 */
[----:B-1----:R-:W-:Y:S01]  /*87b0*/  FMUL.FTZ R7, R65, c[0x0][0x320] ;  /* 0x0000c80041077a20 */ /* 0x002fe20000410000 */
[----:B------:R-:W-:Y:S02]  /*87c0*/  ISETP.GT.AND P0, PT, R4, RZ, PT ;  /* 0x000000ff0400720c */ /* 0x000fe40003f04270 */
[----:B------:R-:W-:Y:S02]  /*87d0*/  ISETP.GT.AND P3, PT, R2, RZ, PT ;  /* 0x000000ff0200720c */ /* 0x000fe40003f64270 */
[----:B------:R-:W-:Y:S01]  /*87e0*/  ISETP.GT.AND P1, PT, R0, RZ, PT ;  /* 0x000000ff0000720c */ /* 0x000fe20003f24270 */
[----:B------:R1:W-:Y:S01]  /*87f0*/  MUFU.TANH R37, R7 ;  /* 0x0000000700257308 */ /* 0x0003e20000002400 */
[----:B------:R-:W-:Y:S02]  /*8800*/  FSEL R30, R170, -INF , P2 ;  /* 0xff800000aa1e7808 */ /* 0x000fe40001000000 */
[C---:B------:R-:W-:Y:S01]  /*8810*/  ISETP.GT.AND P2, PT, R5.reuse, 0x11, PT ;  /* 0x000000110500780c */ /* 0x040fe20003f44270 */
[----:B------:R-:W-:Y:S01]  /*8820*/  FMUL.FTZ R6, R60, c[0x0][0x320] ;  /* 0x0000c8003c067a20 */ /* 0x000fe20000410000 */
[----:B------:R-:W-:Y:S02]  /*8830*/  FSEL R14, R192, -INF , P3 ;  /* 0xff800000c00e7808 */ /* 0x000fe40001800000 */
[C---:B------:R-:W-:Y:S02]  /*8840*/  ISETP.GT.AND P3, PT, R5.reuse, 0x1, PT ;  /* 0x000000010500780c */ /* 0x040fe40003f64270 */
[----:B------:R-:W-:Y:S01]  /*8850*/  FSEL R18, R190, -INF , P1 ;  /* 0xff800000be127808 */ /* 0x000fe20000800000 */
[----:B------:R4:W-:Y:S01]  /*8860*/  MUFU.TANH R54, R6 ;  /* 0x0000000600367308 */ /* 0x0009e20000002400 */
[----:B------:R-:W-:Y:S02]  /*8870*/  FSEL R47, R164, -INF , P2 ;  /* 0xff800000a42f7808 */ /* 0x000fe40001000000 */
[----:B------:R-:W-:Y:S02]  /*8880*/  ISETP.GT.AND P2, PT, R4, 0x18, PT ;  /* 0x000000180400780c */ /* 0x000fe40003f44270 */
[----:B------:R-:W-:Y:S02]  /*8890*/  FSEL R29, R176, -INF , P5 ;  /* 0xff800000b01d7808 */ /* 0x000fe40002800000 */
[----:B------:R-:W-:Y:S02]  /*88a0*/  FSEL R26, R26, -INF , P2 ;  /* 0xff8000001a1a7808 */ /* 0x000fe40001000000 */
[----:B------:R-:W-:Y:S02]  /*88b0*/  ISETP.GT.AND P2, PT, R4, 0x21, PT ;  /* 0x000000210400780c */ /* 0x000fe40003f44270 */
[----:B------:R-:W-:Y:S02]  /*88c0*/  ISETP.GT.AND P5, PT, R0, 0x11, PT ;  /* 0x000000110000780c */ /* 0x000fe40003fa4270 */
[----:B------:R-:W-:Y:S01]  /*88d0*/  FSEL R57, R36, -INF , P2 ;  /* 0xff80000024397808 */ /* 0x000fe20001000000 */
[----:B-1----:R-:W-:Y:S01]  /*88e0*/  FMUL.FTZ R7, R66, c[0x0][0x320] ;  /* 0x0000c80042077a20 */ /* 0x002fe20000410000 */
[----:B------:R-:W-:Y:S02]  /*88f0*/  FSEL R23, R186, -INF , P3 ;  /* 0xff800000ba177808 */ /* 0x000fe40001800000 */
[----:B------:R-:W-:Y:S01]  /*8900*/  ISETP.GT.AND P1, PT, R0, 0x9, PT ;  /* 0x000000090000780c */ /* 0x000fe20003f24270 */
[----:B------:R1:W-:Y:S01]  /*8910*/  MUFU.TANH R50, R7 ;  /* 0x0000000700327308 */ /* 0x0003e20000002400 */
[----:B------:R-:W-:Y:S02]  /*8920*/  FSEL R42, R166, -INF , P5 ;  /* 0xff800000a62a7808 */ /* 0x000fe40002800000 */
[----:B------:R-:W-:Y:S02]  /*8930*/  ISETP.GT.AND P5, PT, R5, 0x18, PT ;  /* 0x000000180500780c */ /* 0x000fe40003fa4270 */
[----:B------:R-:W-:Y:S01]  /*8940*/  FSEL R10, R194, -INF , P0 ;  /* 0xff800000c20a7808 */ /* 0x000fe20000000000 */
[----:B----4-:R-:W-:Y:S01]  /*8950*/  FMUL.FTZ R6, R61, c[0x0][0x320] ;  /* 0x0000c8003d067a20 */ /* 0x010fe20000410000 */
[----:B------:R-:W-:Y:S02]  /*8960*/  FSEL R21, R184, -INF , P1 ;  /* 0xff800000b8157808 */ /* 0x000fe40000800000 */
[----:B------:R-:W-:Y:S01]  /*8970*/  FSEL R48, R161, -INF , P5 ;  /* 0xff800000a1307808 */ /* 0x000fe20002800000 */
[----:B------:R4:W-:Y:S01]  /*8980*/  MUFU.TANH R58, R6 ;  /* 0x00000006003a7308 */ /* 0x0009e20000002400 */
[----:B------:R-:W-:Y:S02]  /*8990*/  ISETP.GT.AND P5, PT, R2, 0x19, PT ;  /* 0x000000190200780c */ /* 0x000fe40003fa4270 */
[----:B------:R-:W-:Y:S02]  /*89a0*/  ISETP.GT.AND P3, PT, R4, 0x8, PT ;  /* 0x000000080400780c */ /* 0x000fe40003f64270 */
[----:B------:R-:W-:Y:S02]  /*89b0*/  FSEL R35, R35, -INF , P5 ;  /* 0xff80000023237808 */ /* 0x000fe40002800000 */
[----:B------:R-:W-:Y:S02]  /*89c0*/  ISETP.GT.AND P5, PT, R0, 0x20, PT ;  /* 0x000000200000780c */ /* 0x000fe40003fa4270 */
[----:B------:R-:W-:Y:S02]  /*89d0*/  FSEL R12, R178, -INF , P3 ;  /* 0xff800000b20c7808 */ /* 0x000fe40001800000 */
[----:B------:R-:W-:Y:S02]  /*89e0*/  FSEL R166, R32, -INF , P5 ;  /* 0xff80000020a67808 */ /* 0x000fe40002800000 */
[----:B------:R-:W-:Y:S01]  /*89f0*/  ISETP.GT.AND P1, PT, R2, 0x8, PT ;  /* 0x000000080200780c */ /* 0x000fe20003f24270 */
[----:B-1----:R-:W-:Y:S01]  /*8a00*/  FMUL.FTZ R7, R68, c[0x0][0x320] ;  /* 0x0000c80044077a20 */ /* 0x002fe20000410000 */
[----:B------:R-:W-:Y:S02]  /*8a10*/  ISETP.GT.AND P0, PT, R0, 0x1, PT ;  /* 0x000000010000780c */ /* 0x000fe40003f04270 */
[----:B------:R-:W-:Y:S01]  /*8a20*/  FSEL R16, R16, -INF , P1 ;  /* 0xff80000010107808 */ /* 0x000fe20000800000 */
[----:B------:R1:W-:Y:S01]  /*8a30*/  MUFU.TANH R36, R7 ;  /* 0x0000000700247308 */ /* 0x0003e20000002400 */
[----:B------:R-:W-:Y:S02]  /*8a40*/  ISETP.GT.AND P3, PT, R4, 0x11, PT ;  /* 0x000000110400780c */ /* 0x000fe40003f64270 */
[----:B------:R-:W-:Y:S02]  /*8a50*/  ISETP.GT.AND P1, PT, R2, 0x11, PT ;  /* 0x000000110200780c */ /* 0x000fe40003f24270 */
[----:B------:R-:W-:Y:S01]  /*8a60*/  FSEL R19, R189, -INF , P0 ;  /* 0xff800000bd137808 */ /* 0x000fe20000000000 */
[----:B----4-:R-:W-:Y:S01]  /*8a70*/  FMUL.FTZ R6, R64, c[0x0][0x320] ;  /* 0x0000c80040067a20 */ /* 0x010fe20000410000 */
[----:B------:R-:W-:Y:S02]  /*8a80*/  FSEL R28, R171, -INF , P3 ;  /* 0xff800000ab1c7808 */ /* 0x000fe40001800000 */
[----:B------:R-:W-:Y:S01]  /*8a90*/  ISETP.GT.AND P2, PT, R4, 0x28, PT ;  /* 0x000000280400780c */ /* 0x000fe20003f44270 */
[----:B------:R4:W5:Y:S01]  /*8aa0*/  MUFU.TANH R8, R6 ;  /* 0x0000000600087308 */ /* 0x0009620000002400 */
[----:B------:R-:W-:Y:S02]  /*8ab0*/  FSEL R31, R169, -INF , P1 ;  /* 0xff800000a91f7808 */ /* 0x000fe40000800000 */
[C---:B------:R-:W-:Y:S02]  /*8ac0*/  ISETP.GT.AND P0, PT, R5.reuse, 0x8, PT ;  /* 0x000000080500780c */ /* 0x040fe40003f04270 */
[----:B------:R-:W-:Y:S02]  /*8ad0*/  ISETP.GT.AND P3, PT, R5, 0x10, PT ;  /* 0x000000100500780c */ /* 0x000fe40003f64270 */
[----:B------:R-:W-:Y:S02]  /*8ae0*/  ISETP.GT.AND P1, PT, R0, 0x18, PT ;  /* 0x000000180000780c */ /* 0x000fe40003f24270 */
[----:B------:R-:W-:Y:S02]  /*8af0*/  FSEL R46, R165, -INF , P3 ;  /* 0xff800000a52e7808 */ /* 0x000fe40001800000 */
[----:B------:R-:W-:Y:S02]  /*8b00*/  ISETP.GT.AND P3, PT, R5, 0x19, PT ;  /* 0x000000190500780c */ /* 0x000fe40003f64270 */
[----:B------:R-:W-:Y:S01]  /*8b10*/  FSEL R44, R163, -INF , P1 ;  /* 0xff800000a32c7808 */ /* 0x000fe20000800000 */
[----:B-1----:R-:W-:Y:S01]  /*8b20*/  FMUL.FTZ R7, R69, c[0x0][0x320] ;  /* 0x0000c80045077a20 */ /* 0x002fe20000410000 */
[----:B------:R-:W-:Y:S02]  /*8b30*/  FSEL R49, R160, -INF , P3 ;  /* 0xff800000a0317808 */ /* 0x000fe40001800000 */
[----:B------:R-:W-:Y:S01]  /*8b40*/  FSEL R60, R40, -INF , P2 ;  /* 0xff800000283c7808 */ /* 0x000fe20001000000 */
[----:B------:R1:W1:Y:S01]  /*8b50*/  MUFU.TANH R32, R7 ;  /* 0x0000000700207308 */ /* 0x0002620000002400 */
[----:B------:R-:W-:Y:S01]  /*8b60*/  ISETP.GT.AND P1, PT, R4, 0x19, PT ;  /* 0x000000190400780c */ /* 0x000fe20003f24270 */
[----:B------:R-:W-:Y:S01]  /*8b70*/  FMUL.FTZ R40, R82, c[0x0][0x320] ;  /* 0x0000c80052287a20 */ /* 0x000fe20000410000 */
[----:B------:R-:W-:Y:S02]  /*8b80*/  FSEL R24, R183, -INF , P0 ;  /* 0xff800000b7187808 */ /* 0x000fe40000000000 */
[----:B------:R-:W-:Y:S02]  /*8b90*/  ISETP.GT.AND P0, PT, R2, 0x9, PT ;  /* 0x000000090200780c */ /* 0x000fe40003f04270 */
[----:B----4-:R-:W-:Y:S02]  /*8ba0*/  FMNMX.FTZ R6, R10, R3, !PT ;  /* 0x000000030a067209 */ /* 0x010fe40007810000 */
[----:B------:R-:W-:Y:S02]  /*8bb0*/  FSEL R17, R17, -INF , P0 ;  /* 0xff80000011117808 */ /* 0x000fe40000000000 */
[----:B------:R-:W-:Y:S02]  /*8bc0*/  FMNMX.FTZ R6, R11, R6, !PT ;  /* 0x000000060b067209 */ /* 0x000fe40007810000 */
[----:B------:R-:W-:Y:S02]  /*8bd0*/  ISETP.GT.AND P0, PT, R0, 0x10, PT ;  /* 0x000000100000780c */ /* 0x000fe40003f04270 */
[----:B------:R-:W-:Y:S02]  /*8be0*/  FMNMX.FTZ R6, R12, R6, !PT ;  /* 0x000000060c067209 */ /* 0x000fe40007810000 */
[----:B------:R-:W-:Y:S02]  /*8bf0*/  ISETP.GT.AND P3, PT, R4, 0x20, PT ;  /* 0x000000200400780c */ /* 0x000fe40003f64270 */
[----:B------:R-:W-:Y:S02]  /*8c00*/  FMNMX.FTZ R6, R13, R6, !PT ;  /* 0x000000060d067209 */ /* 0x000fe40007810000 */
[----:B------:R-:W-:Y:S02]  /*8c10*/  FSEL R25, R25, -INF , P1 ;  /* 0xff80000019197808 */ /* 0x000fe40000800000 */
[----:B------:R-:W-:Y:S01]  /*8c20*/  FMNMX.FTZ R6, R29, R6, !PT ;  /* 0x000000061d067209 */ /* 0x000fe20007810000 */
[----:B-1----:R-:W-:Y:S01]  /*8c30*/  FMUL.FTZ R7, R80, c[0x0][0x320] ;  /* 0x0000c80050077a20 */ /* 0x002fe20000410000 */
[----:B------:R-:W-:Y:S02]  /*8c40*/  FSEL R41, R167, -INF , P0 ;  /* 0xff800000a7297808 */ /* 0x000fe40000000000 */
[----:B------:R-:W-:Y:S01]  /*8c50*/  FSEL R56, R153, -INF , P3 ;  /* 0xff80000099387808 */ /* 0x000fe20001800000 */
[----:B------:R1:W4:Y:S01]  /*8c60*/  MUFU.TANH R9, R7 ;  /* 0x0000000700097308 */ /* 0x0003220000002400 */
[----:B------:R-:W-:Y:S02]  /*8c70*/  FMNMX.FTZ R6, R28, R6, !PT ;  /* 0x000000061c067209 */ /* 0x000fe40007810000 */
[----:B------:R-:W-:Y:S02]  /*8c80*/  ISETP.GT.AND P0, PT, R0, 0x19, PT ;  /* 0x000000190000780c */ /* 0x000fe40003f04270 */
[----:B------:R-:W-:Y:S02]  /*8c90*/  FMNMX.FTZ R6, R26, R6, !PT ;  /* 0x000000061a067209 */ /* 0x000fe40007810000 */
[----:B------:R-:W-:Y:S02]  /*8ca0*/  ISETP.GT.AND P1, PT, R2, 0x20, PT ;  /* 0x000000200200780c */ /* 0x000fe40003f24270 */
[----:B------:R-:W-:Y:S02]  /*8cb0*/  FMNMX.FTZ R6, R25, R6, !PT ;  /* 0x0000000619067209 */ /* 0x000fe40007810000 */
[----:B------:R-:W-:Y:S02]  /*8cc0*/  FSEL R45, R162, -INF , P0 ;  /* 0xff800000a22d7808 */ /* 0x000fe40000000000 */
[----:B------:R-:W-:Y:S02]  /*8cd0*/  ISETP.GT.AND P0, PT, R2, 0x18, PT ;  /* 0x000000180200780c */ /* 0x000fe40003f04270 */
[----:B------:R-:W-:Y:S02]  /*8ce0*/  FMNMX.FTZ R6, R56, R6, !PT ;  /* 0x0000000638067209 */ /* 0x000fe40007810000 */
[----:B------:R-:W-:Y:S02]  /*8cf0*/  FSEL R34, R34, -INF , P0 ;  /* 0xff80000022227808 */ /* 0x000fe40000000000 */
[----:B------:R-:W-:Y:S02]  /*8d00*/  ISETP.GT.AND P3, PT, R0, 0x21, PT ;  /* 0x000000210000780c */ /* 0x000fe40003f64270 */
[----:B------:R-:W-:Y:S02]  /*8d10*/  FSEL R160, R152, -INF , P1 ;  /* 0xff80000098a07808 */ /* 0x000fe40000800000 */
[----:B------:R-:W-:Y:S01]  /*8d20*/  ISETP.GT.AND P0, PT, R2, 0x21, PT ;  /* 0x000000210200780c */ /* 0x000fe20003f04270 */
[----:B-1----:R-:W-:Y:S01]  /*8d30*/  FMUL.FTZ R7, R81, c[0x0][0x320] ;  /* 0x0000c80051077a20 */ /* 0x002fe20000410000 */
[----:B------:R-:W-:Y:S02]  /*8d40*/  ISETP.GT.AND P1, PT, R4, 0x29, PT ;  /* 0x000000290400780c */ /* 0x000fe40003f24270 */
[----:B------:R-:W-:Y:S02]  /*8d50*/  FMNMX.FTZ R6, R57, R6, !PT ;  /* 0x0000000639067209 */ /* 0x000fe40007810000 */
[----:B------:R-:W-:Y:S01]  /*8d60*/  FSEL R167, R87, -INF , P3 ;  /* 0xff80000057a77808 */ /* 0x000fe20001800000 */
[----:B------:R-:W1:Y:S01]  /*8d70*/  MUFU.TANH R7, R7 ;  /* 0x0000000700077308 */ /* 0x000e620000002400 */
[----:B------:R-:W-:Y:S02]  /*8d80*/  FMNMX.FTZ R6, R60, R6, !PT ;  /* 0x000000063c067209 */ /* 0x000fe40007810000 */
[----:B------:R-:W-:Y:S02]  /*8d90*/  FSEL R162, R154, -INF , P0 ;  /* 0xff8000009aa27808 */ /* 0x000fe40000000000 */
[C---:B------:R-:W-:Y:S02]  /*8da0*/  ISETP.GT.AND P0, PT, R4.reuse, 0x30, PT ;  /* 0x000000300400780c */ /* 0x040fe40003f04270 */
[C---:B------:R-:W-:Y:S02]  /*8db0*/  ISETP.GT.AND P5, PT, R4.reuse, 0x31, PT ;  /* 0x000000310400780c */ /* 0x040fe40003fa4270 */
[C---:B------:R-:W-:Y:S02]  /*8dc0*/  ISETP.GT.AND P3, PT, R4.reuse, 0x38, PT ;  /* 0x000000380400780c */ /* 0x040fe40003f64270 */
[----:B------:R-:W-:Y:S02]  /*8dd0*/  FSEL R158, R39, -INF , P1 ;  /* 0xff800000279e7808 */ /* 0x000fe40000800000 */
[C---:B------:R-:W-:Y:S02]  /*8de0*/  ISETP.GT.AND P2, PT, R4.reuse, 0x39, PT ;  /* 0x000000390400780c */ /* 0x040fe40003f44270 */
[----:B------:R-:W-:Y:S02]  /*8df0*/  ISETP.GT.AND P1, PT, R4, 0x40, PT ;  /* 0x000000400400780c */ /* 0x000fe40003f24270 */
[----:B------:R-:W-:Y:S01]  /*8e00*/  FSEL R174, R38, -INF , P0 ;  /* 0xff80000026ae7808 */ /* 0x000fe20000000000 */
[----:B------:R-:W-:Y:S01]  /*8e10*/  FMUL.FTZ R38, R71, c[0x0][0x320] ;  /* 0x0000c80047267a20 */ /* 0x000fe20000410000 */
[----:B------:R-:W-:Y:S02]  /*8e20*/  ISETP.GT.AND P0, PT, R4, 0x41, PT ;  /* 0x000000410400780c */ /* 0x000fe40003f04270 */
[----:B------:R-:W-:Y:S01]  /*8e30*/  FSEL R176, R33, -INF , P5 ;  /* 0xff80000021b07808 */ /* 0x000fe20002800000 */
[----:B------:R-:W-:Y:S01]  /*8e40*/  FMUL.FTZ R33, R70, c[0x0][0x320] ;  /* 0x0000c80046217a20 */ /* 0x000fe20000410000 */
[----:B------:R-:W-:Y:S02]  /*8e50*/  ISETP.GT.AND P5, PT, R4, 0x48, PT ;  /* 0x000000480400780c */ /* 0x000fe40003fa4270 */
[----:B-----5:R-:W-:Y:S01]  /*8e60*/  FSEL R178, R8, -INF , P3 ;  /* 0xff80000008b27808 */ /* 0x020fe20001800000 */
[----:B------:R-:W-:Y:S01]  /*8e70*/  FMUL.FTZ R8, R67, c[0x0][0x320] ;  /* 0x0000c80043087a20 */ /* 0x000fe20000410000 */
[----:B------:R-:W-:Y:S02]  /*8e80*/  ISETP.GT.AND P3, PT, R4, 0x49, PT ;  /* 0x000000490400780c */ /* 0x000fe40003f64270 */
[----:B------:R-:W-:Y:S01]  /*8e90*/  FMNMX.FTZ R4, R158, R6, !PT ;  /* 0x000000069e047209 */ /* 0x000fe20007810000 */
[----:B------:R5:W2:Y:S01]  /*8ea0*/  MUFU.TANH R39, R8 ;  /* 0x0000000800277308 */ /* 0x000aa20000002400 */
[----:B------:R-:W-:Y:S02]  /*8eb0*/  FSEL R175, R37, -INF , P2 ;  /* 0xff80000025af7808 */ /* 0x000fe40001000000 */
[----:B------:R-:W-:Y:S02]  /*8ec0*/  FMNMX.FTZ R4, R174, R4, !PT ;  /* 0x00000004ae047209 */ /* 0x000fe40007810000 */
[----:B------:R-:W-:Y:S02]  /*8ed0*/  FSEL R247, R36, -INF , P1 ;  /* 0xff80000024f77808 */ /* 0x000fe40000800000 */
[----:B------:R-:W-:Y:S02]  /*8ee0*/  FMNMX.FTZ R4, R176, R4, !PT ;  /* 0x00000004b0047209 */ /* 0x000fe40007810000 */
[----:B------:R-:W-:Y:S01]  /*8ef0*/  FSEL R248, R32, -INF , P0 ;  /* 0xff80000020f87808 */ /* 0x000fe20000000000 */
[----:B------:R-:W2:Y:S01]  /*8f00*/  MUFU.TANH R37, R33 ;  /* 0x0000002100257308 */ /* 0x000ea20000002400 */
[----:B------:R-:W-:Y:S02]  /*8f10*/  FMNMX.FTZ R4, R178, R4, !PT ;  /* 0x00000004b2047209 */ /* 0x000fe40007810000 */
[----:B----4-:R-:W-:Y:S01]  /*8f20*/  FSEL R251, R9, -INF , P5 ;  /* 0xff80000009fb7808 */ /* 0x010fe20002800000 */
[----:B------:R-:W-:Y:S01]  /*8f30*/  FMUL.FTZ R9, R63, c[0x0][0x320] ;  /* 0x0000c8003f097a20 */ /* 0x000fe20000410000 */
[----:B------:R-:W-:Y:S02]  /*8f40*/  FMNMX.FTZ R4, R175, R4, !PT ;  /* 0x00000004af047209 */ /* 0x000fe40007810000 */
[----:B-1----:R-:W-:Y:S02]  /*8f50*/  FSEL R249, R7, -INF , P3 ;  /* 0xff80000007f97808 */ /* 0x002fe40001800000 */
[----:B------:R-:W-:Y:S01]  /*8f60*/  FMNMX.FTZ R4, R247, R4, !PT ;  /* 0x00000004f7047209 */ /* 0x000fe20007810000 */
[----:B------:R-:W-:Y:S01]  /*8f70*/  MUFU.TANH R33, R43 ;  /* 0x0000002b00217308 */ /* 0x000fe20000002400 */
[----:B------:R-:W-:Y:S02]  /*8f80*/  FMNMX.FTZ R6, R14, R84, !PT ;  /* 0x000000540e067209 */ /* 0x000fe40007810000 */
[----:B------:R-:W-:Y:S01]  /*8f90*/  FMNMX.FTZ R4, R248, R4, !PT ;  /* 0x00000004f8047209 */ /* 0x000fe20007810000 */
[----:B-----5:R-:W-:Y:S01]  /*8fa0*/  FMUL.FTZ R8, R62, c[0x0][0x320] ;  /* 0x0000c8003e087a20 */ /* 0x020fe20000410000 */
[----:B------:R-:W-:Y:S02]  /*8fb0*/  FMNMX.FTZ R6, R15, R6, !PT ;  /* 0x000000060f067209 */ /* 0x000fe40007810000 */
[----:B------:R-:W-:Y:S02]  /*8fc0*/  FMNMX.FTZ R4, R251, R4, !PT ;  /* 0x00000004fb047209 */ /* 0x000fe40007810000 */
[----:B------:R-:W-:Y:S01]  /*8fd0*/  FMNMX.FTZ R6, R16, R6, !PT ;  /* 0x0000000610067209 */ /* 0x000fe20007810000 */
[----:B------:R-:W-:Y:S01]  /*8fe0*/  MUFU.TANH R32, R38 ;  /* 0x0000002600207308 */ /* 0x000fe20000002400 */
[----:B------:R-:W-:Y:S02]  /*8ff0*/  FMNMX.FTZ R4, R249, R4, !PT ;  /* 0x00000004f9047209 */ /* 0x000fe40007810000 */
[----:B------:R-:W-:Y:S02]  /*9000*/  FMNMX.FTZ R6, R17, R6, !PT ;  /* 0x0000000611067209 */ /* 0x000fe40007810000 */
[----:B------:R-:W-:Y:S01]  /*9010*/  ISETP.GT.AND P3, PT, R2, 0x28, PT ;  /* 0x000000280200780c */ /* 0x000fe20003f64270 */
[----:B------:R-:W1:Y:S01]  /*9020*/  SHFL.BFLY PT, R7, R4, 0x2, 0x1f ;  /* 0x0c401f0004077f89 */ /* 0x000e6200000e0000 */
[----:B------:R-:W-:Y:S02]  /*9030*/  FMNMX.FTZ R6, R30, R6, !PT ;  /* 0x000000061e067209 */ /* 0x000fe40007810000 */
[----:B------:R-:W-:Y:S01]  /*9040*/  ISETP.GT.AND P2, PT, R5, 0x20, PT ;  /* 0x000000200500780c */ /* 0x000fe20003f44270 */
[----:B------:R4:W5:Y:S01]  /*9050*/  MUFU.TANH R36, R40 ;  /* 0x0000002800247308 */ /* 0x0009620000002400 */
[----:B------:R-:W-:Y:S02]  /*9060*/  FMNMX.FTZ R6, R31, R6, !PT ;  /* 0x000000061f067209 */ /* 0x000fe40007810000 */
[----:B------:R-:W-:Y:S02]  /*9070*/  ISETP.GT.AND P1, PT, R5, 0x21, PT ;  /* 0x000000210500780c */ /* 0x000fe40003f24270 */
[----:B------:R-:W-:Y:S02]  /*9080*/  FMNMX.FTZ R6, R34, R6, !PT ;  /* 0x0000000622067209 */ /* 0x000fe40007810000 */
[----:B------:R-:W-:Y:S02]  /*9090*/  ISETP.GT.AND P5, PT, R0, 0x29, PT ;  /* 0x000000290000780c */ /* 0x000fe40003fa4270 */
[----:B------:R-:W-:Y:S02]  /*90a0*/  FMNMX.FTZ R6, R35, R6, !PT ;  /* 0x0000000623067209 */ /* 0x000fe40007810000 */
[----:B------:R-:W-:Y:S02]  /*90b0*/  FSEL R164, R179, -INF , P2 ;  /* 0xff800000b3a47808 */ /* 0x000fe40001000000 */
[----:B------:R-:W-:Y:S02]  /*90c0*/  FMNMX.FTZ R6, R160, R6, !PT ;  /* 0x00000006a0067209 */ /* 0x000fe40007810000 */
[----:B------:R-:W-:Y:S02]  /*90d0*/  ISETP.GT.AND P2, PT, R2, 0x29, PT ;  /* 0x000000290200780c */ /* 0x000fe40003f44270 */
[----:B------:R-:W-:Y:S02]  /*90e0*/  FSEL R156, R168, -INF , P3 ;  /* 0xff800000a89c7808 */ /* 0x000fe40001800000 */
[----:B------:R-:W-:Y:S02]  /*90f0*/  FMNMX.FTZ R6, R162, R6, !PT ;  /* 0x00000006a2067209 */ /* 0x000fe40007810000 */
[----:B-1----:R-:W-:Y:S01]  /*9100*/  FMNMX.FTZ R4, R4, R7, !PT ;  /* 0x0000000704047209 */ /* 0x002fe20007810000 */
[----:B------:R-:W-:Y:S01]  /*9110*/  FMUL.FTZ R7, R72, c[0x0][0x320] ;  /* 0x0000c80048077a20 */ /* 0x000fe20000410000 */
[----:B------:R-:W-:Y:S01]  /*9120*/  FSEL R165, R180, -INF , P1 ;  /* 0xff800000b4a57808 */ /* 0x000fe20000800000 */
[----:B----4-:R-:W-:Y:S01]  /*9130*/  FMUL.FTZ R40, R79, c[0x0][0x320] ;  /* 0x0000c8004f287a20 */ /* 0x010fe20000410000 */
[----:B------:R-:W-:Y:S01]  /*9140*/  ISETP.GT.AND P1, PT, R2, 0x30, PT ;  /* 0x000000300200780c */ /* 0x000fe20003f24270 */
[----:B------:R1:W4:Y:S01]  /*9150*/  MUFU.TANH R43, R7 ;  /* 0x00000007002b7308 */ /* 0x0003220000002400 */
[----:B------:R-:W-:Y:S02]  /*9160*/  ISETP.GT.AND P0, PT, R0, 0x28, PT ;  /* 0x000000280000780c */ /* 0x000fe40003f04270 */
[----:B------:R-:W-:Y:S02]  /*9170*/  FSEL R163, R177, -INF , P5 ;  /* 0xff800000b1a37808 */ /* 0x000fe40002800000 */
[----:B------:R-:W-:Y:S02]  /*9180*/  FMNMX.FTZ R6, R156, R6, !PT ;  /* 0x000000069c067209 */ /* 0x000fe40007810000 */
[----:B------:R-:W-:Y:S02]  /*9190*/  FSEL R157, R155, -INF , P2 ;  /* 0xff8000009b9d7808 */ /* 0x000fe40001000000 */
[----:B------:R-:W-:Y:S02]  /*91a0*/  ISETP.GT.AND P5, PT, R2, 0x38, PT ;  /* 0x000000380200780c */ /* 0x000fe40003fa4270 */
[----:B------:R-:W-:Y:S02]  /*91b0*/  FSEL R161, R182, -INF , P0 ;  /* 0xff800000b6a17808 */ /* 0x000fe40000000000 */
[----:B------:R-:W-:Y:S02]  /*91c0*/  ISETP.GT.AND P0, PT, R2, 0x31, PT ;  /* 0x000000310200780c */ /* 0x000fe40003f04270 */
[----:B------:R-:W-:Y:S02]  /*91d0*/  FSEL R172, R52, -INF , P1 ;  /* 0xff80000034ac7808 */ /* 0x000fe40000800000 */
[C---:B------:R-:W-:Y:S02]  /*91e0*/  ISETP.GT.AND P3, PT, R2.reuse, 0x39, PT ;  /* 0x000000390200780c */ /* 0x040fe40003f64270 */
[C---:B------:R-:W-:Y:S02]  /*91f0*/  ISETP.GT.AND P2, PT, R2.reuse, 0x40, PT ;  /* 0x000000400200780c */ /* 0x040fe40003f44270 */
[C---:B------:R-:W-:Y:S02]  /*9200*/  ISETP.GT.AND P1, PT, R2.reuse, 0x41, PT ;  /* 0x000000410200780c */ /* 0x040fe40003f24270 */
[----:B------:R-:W-:Y:S01]  /*9210*/  FSEL R173, R51, -INF , P0 ;  /* 0xff80000033ad7808 */ /* 0x000fe20000000000 */
[----:B-1----:R-:W-:Y:S01]  /*9220*/  FMUL.FTZ R7, R73, c[0x0][0x320] ;  /* 0x0000c80049077a20 */ /* 0x002fe20000410000 */
[----:B------:R-:W-:Y:S01]  /*9230*/  MUFU.TANH R51, R8 ;  /* 0x0000000800337308 */ /* 0x000fe20000002400 */
[----:B------:R-:W-:Y:S02]  /*9240*/  ISETP.GT.AND P0, PT, R2, 0x48, PT ;  /* 0x000000480200780c */ /* 0x000fe40003f04270 */
[----:B------:R-:W-:Y:S02]  /*9250*/  FSEL R194, R50, -INF , P5 ;  /* 0xff80000032c27808 */ /* 0x000fe40002800000 */
[----:B------:R-:W-:Y:S02]  /*9260*/  ISETP.GT.AND P5, PT, R2, 0x49, PT ;  /* 0x000000490200780c */ /* 0x000fe40003fa4270 */
[----:B------:R-:W-:Y:S02]  /*9270*/  FMNMX.FTZ R2, R157, R6, !PT ;  /* 0x000000069d027209 */ /* 0x000fe40007810000 */
[----:B------:R-:W-:Y:S01]  /*9280*/  FMNMX.FTZ R6, R18, R85, !PT ;  /* 0x0000005512067209 */ /* 0x000fe20007810000 */
[----:B------:R1:W-:Y:S01]  /*9290*/  MUFU.TANH R50, R9 ;  /* 0x0000000900327308 */ /* 0x0003e20000002400 */
[----:B--2---:R-:W-:Y:S02]  /*92a0*/  FSEL R195, R39, -INF , P3 ;  /* 0xff80000027c37808 */ /* 0x004fe40001800000 */
[----:B------:R-:W-:Y:S02]  /*92b0*/  FMNMX.FTZ R6, R19, R6, !PT ;  /* 0x0000000613067209 */ /* 0x000fe40007810000 */
[----:B------:R-:W-:Y:S02]  /*92c0*/  FSEL R245, R37, -INF , P2 ;  /* 0xff80000025f57808 */ /* 0x000fe40001000000 */
[----:B------:R-:W-:Y:S02]  /*92d0*/  FMNMX.FTZ R6, R20, R6, !PT ;  /* 0x0000000614067209 */ /* 0x000fe40007810000 */
[----:B-----5:R-:W-:Y:S01]  /*92e0*/  FSEL R250, R36, -INF , P0 ;  /* 0xff80000024fa7808 */ /* 0x020fe20000000000 */
[----:B------:R2:W5:Y:S01]  /*92f0*/  MUFU.TANH R39, R7 ;  /* 0x0000000700277308 */ /* 0x0005620000002400 */
[----:B------:R-:W-:Y:S02]  /*9300*/  FMNMX.FTZ R6, R21, R6, !PT ;  /* 0x0000000615067209 */ /* 0x000fe40007810000 */
[----:B------:R-:W-:Y:S02]  /*9310*/  FMNMX.FTZ R2, R172, R2, !PT ;  /* 0x00000002ac027209 */ /* 0x000fe40007810000 */
[----:B------:R-:W-:Y:S01]  /*9320*/  FSEL R246, R32, -INF , P1 ;  /* 0xff80000020f67808 */ /* 0x000fe20000800000 */
[----:B------:R-:W-:Y:S01]  /*9330*/  FMUL.FTZ R32, R76, c[0x0][0x320] ;  /* 0x0000c8004c207a20 */ /* 0x000fe20000410000 */
[----:B------:R-:W-:Y:S02]  /*9340*/  FMNMX.FTZ R6, R41, R6, !PT ;  /* 0x0000000629067209 */ /* 0x000fe40007810000 */
[----:B------:R-:W-:Y:S01]  /*9350*/  FMNMX.FTZ R2, R173, R2, !PT ;  /* 0x00000002ad027209 */ /* 0x000fe20007810000 */
[----:B------:R3:W3:Y:S01]  /*9360*/  MUFU.TANH R38, R32 ;  /* 0x0000002000267308 */ /* 0x0006e20000002400 */
[----:B------:R-:W-:Y:S02]  /*9370*/  FMNMX.FTZ R6, R42, R6, !PT ;  /* 0x000000062a067209 */ /* 0x000fe40007810000 */
[----:B------:R-:W-:Y:S01]  /*9380*/  FMNMX.FTZ R2, R194, R2, !PT ;  /* 0x00000002c2027209 */ /* 0x000fe20007810000 */
[----:B-1----:R-:W1:Y:S01]  /*9390*/  SHFL.BFLY PT, R9, R4, 0x1, 0x1f ;  /* 0x0c201f0004097f89 */ /* 0x002e6200000e0000 */
[----:B------:R-:W-:Y:S02]  /*93a0*/  FMNMX.FTZ R6, R44, R6, !PT ;  /* 0x000000062c067209 */ /* 0x000fe40007810000 */
[----:B------:R-:W-:Y:S02]  /*93b0*/  FMNMX.FTZ R2, R195, R2, !PT ;  /* 0x00000002c3027209 */ /* 0x000fe40007810000 */
[----:B------:R-:W-:Y:S02]  /*93c0*/  FMNMX.FTZ R6, R45, R6, !PT ;  /* 0x000000062d067209 */ /* 0x000fe40007810000 */
[----:B------:R-:W-:Y:S02]  /*93d0*/  FMNMX.FTZ R2, R245, R2, !PT ;  /* 0x00000002f5027209 */ /* 0x000fe40007810000 */
[----:B------:R-:W-:Y:S02]  /*93e0*/  FMNMX.FTZ R6, R166, R6, !PT ;  /* 0x00000006a6067209 */ /* 0x000fe40007810000 */
[----:B--2---:R-:W-:Y:S02]  /*93f0*/  FMNMX.FTZ R7, R22, R86, !PT ;  /* 0x0000005616077209 */ /* 0x004fe40007810000 */
[----:B------:R-:W-:Y:S02]  /*9400*/  FMNMX.FTZ R2, R246, R2, !PT ;  /* 0x00000002f6027209 */ /* 0x000fe40007810000 */
[----:B------:R-:W-:Y:S02]  /*9410*/  FMNMX.FTZ R7, R23, R7, !PT ;  /* 0x0000000717077209 */ /* 0x000fe40007810000 */
[C---:B------:R-:W-:Y:S02]  /*9420*/  ISETP.GT.AND P2, PT, R0.reuse, 0x30, PT ;  /* 0x000000300000780c */ /* 0x040fe40003f44270 */
[C---:B------:R-:W-:Y:S01]  /*9430*/  ISETP.GT.AND P1, PT, R0.reuse, 0x31, PT ;  /* 0x000000310000780c */ /* 0x040fe20003f24270 */
[----:B---3--:R-:W-:Y:S01]  /*9440*/  FMUL.FTZ R32, R77, c[0x0][0x320] ;  /* 0x0000c8004d207a20 */ /* 0x008fe20000410000 */
[----:B------:R-:W-:Y:S02]  /*9450*/  ISETP.GT.AND P0, PT, R0, 0x38, PT ;  /* 0x000000380000780c */ /* 0x000fe40003f04270 */
[----:B------:R-:W-:Y:S01]  /*9460*/  FMNMX.FTZ R6, R167, R6, !PT ;  /* 0x00000006a7067209 */ /* 0x000fe20007810000 */
[----:B------:R2:W3:Y:S01]  /*9470*/  MUFU.TANH R36, R32 ;  /* 0x0000002000247308 */ /* 0x0004e20000002400 */
[----:B------:R-:W-:Y:S02]  /*9480*/  ISETP.GT.AND P3, PT, R5, 0x28, PT ;  /* 0x000000280500780c */ /* 0x000fe40003f64270 */
[----:B------:R-:W-:Y:S01]  /*9490*/  FSEL R252, R33, -INF , P5 ;  /* 0xff80000021fc7808 */ /* 0x000fe20002800000 */
[----:B------:R-:W-:Y:S01]  /*94a0*/  FMUL.FTZ R33, R75, c[0x0][0x320] ;  /* 0x0000c8004b217a20 */ /* 0x000fe20000410000 */
[----:B------:R-:W-:Y:S02]  /*94b0*/  FMNMX.FTZ R2, R250, R2, !PT ;  /* 0x00000002fa027209 */ /* 0x000fe40007810000 */
[----:B------:R-:W-:Y:S02]  /*94c0*/  FSEL R171, R53, -INF , P2 ;  /* 0xff80000035ab7808 */ /* 0x000fe40001000000 */
[----:B------:R-:W-:Y:S01]  /*94d0*/  FSEL R192, R55, -INF , P1 ;  /* 0xff80000037c07808 */ /* 0x000fe20000800000 */
[----:B------:R-:W-:Y:S01]  /*94e0*/  MUFU.TANH R33, R33 ;  /* 0x0000002100217308 */ /* 0x000fe20000002400 */
[----:B------:R-:W-:Y:S02]  /*94f0*/  FSEL R193, R54, -INF , P0 ;  /* 0xff80000036c17808 */ /* 0x000fe40000000000 */
[C---:B------:R-:W-:Y:S02]  /*9500*/  ISETP.GT.AND P2, PT, R0.reuse, 0x41, PT ;  /* 0x000000410000780c */ /* 0x040fe40003f44270 */
[C---:B------:R-:W-:Y:S02]  /*9510*/  ISETP.GT.AND P1, PT, R0.reuse, 0x48, PT ;  /* 0x000000480000780c */ /* 0x040fe40003f24270 */
[C---:B------:R-:W-:Y:S02]  /*9520*/  ISETP.GT.AND P0, PT, R0.reuse, 0x49, PT ;  /* 0x000000490000780c */ /* 0x040fe40003f04270 */
[----:B------:R-:W-:Y:S02]  /*9530*/  ISETP.GT.AND P5, PT, R0, 0x39, PT ;  /* 0x000000390000780c */ /* 0x000fe40003fa4270 */
[----:B------:R-:W-:Y:S02]  /*9540*/  FMNMX.FTZ R6, R161, R6, !PT ;  /* 0x00000006a1067209 */ /* 0x000fe40007810000 */
[----:B------:R-:W-:Y:S01]  /*9550*/  FSEL R159, R212, -INF , P3 ;  /* 0xff800000d49f7808 */ /* 0x000fe20001800000 */
[----:B--2---:R-:W-:Y:S01]  /*9560*/  FMUL.FTZ R32, R78, c[0x0][0x320] ;  /* 0x0000c8004e207a20 */ /* 0x004fe20000410000 */
[----:B------:R-:W-:Y:S02]  /*9570*/  ISETP.GT.AND P3, PT, R0, 0x40, PT ;  /* 0x000000400000780c */ /* 0x000fe40003f64270 */
[----:B------:R-:W-:Y:S01]  /*9580*/  FMNMX.FTZ R0, R24, R7, !PT ;  /* 0x0000000718007209 */ /* 0x000fe20007810000 */
[----:B------:R-:W-:Y:S01]  /*9590*/  FMUL.FTZ R7, R74, c[0x0][0x320] ;  /* 0x0000c8004a077a20 */ /* 0x000fe20000410000 */
[----:B------:R-:W-:Y:S01]  /*95a0*/  FMNMX.FTZ R2, R252, R2, !PT ;  /* 0x00000002fc027209 */ /* 0x000fe20007810000 */
[----:B------:R-:W-:Y:S01]  /*95b0*/  MUFU.TANH R32, R32 ;  /* 0x0000002000207308 */ /* 0x000fe20000002400 */
[----:B------:R-:W-:Y:S02]  /*95c0*/  FMNMX.FTZ R6, R163, R6, !PT ;  /* 0x00000006a3067209 */ /* 0x000fe40007810000 */
[----:B------:R-:W-:Y:S01]  /*95d0*/  FMNMX.FTZ R0, R27, R0, !PT ;  /* 0x000000001b007209 */ /* 0x000fe20007810000 */
[----:B------:R-:W2:Y:S01]  /*95e0*/  SHFL.BFLY PT, R8, R2, 0x2, 0x1f ;  /* 0x0c401f0002087f89 */ /* 0x000ea200000e0000 */
[----:B------:R-:W-:Y:S02]  /*95f0*/  FMNMX.FTZ R6, R171, R6, !PT ;  /* 0x00000006ab067209 */ /* 0x000fe40007810000 */
[----:B------:R-:W-:Y:S02]  /*9600*/  FMNMX.FTZ R0, R46, R0, !PT ;  /* 0x000000002e007209 */ /* 0x000fe40007810000 */
[----:B-1----:R-:W-:Y:S01]  /*9610*/  FMNMX.FTZ R73, R4, R9, !PT ;  /* 0x0000000904497209 */ /* 0x002fe20007810000 */
[----:B------:R1:W1:Y:S01]  /*9620*/  MUFU.TANH R37, R7 ;  /* 0x0000000700257308 */ /* 0x0002620000002400 */
[----:B------:R-:W-:Y:S02]  /*9630*/  FMNMX.FTZ R4, R47, R0, !PT ;  /* 0x000000002f047209 */ /* 0x000fe40007810000 */
[----:B------:R-:W-:Y:S02]  /*9640*/  FMNMX.FTZ R0, R192, R6, !PT ;  /* 0x00000006c0007209 */ /* 0x000fe40007810000 */
[----:B------:R-:W-:Y:S02]  /*9650*/  FSEL R170, R58, -INF , P5 ;  /* 0xff8000003aaa7808 */ /* 0x000fe40002800000 */
[----:B------:R-:W-:Y:S02]  /*9660*/  FMNMX.FTZ R0, R193, R0, !PT ;  /* 0x00000000c1007209 */ /* 0x000fe40007810000 */
[----:B------:R-:W-:Y:S01]  /*9670*/  FMNMX.FTZ R4, R48, R4, !PT ;  /* 0x0000000430047209 */ /* 0x000fe20007810000 */
[----:B------:R-:W1:Y:S01]  /*9680*/  MUFU.TANH R9, R40 ;  /* 0x0000002800097308 */ /* 0x000e620000002400 */
[----:B----4-:R-:W-:Y:S02]  /*9690*/  FSEL R225, R43, -INF , P3 ;  /* 0xff8000002be17808 */ /* 0x010fe40001800000 */
[----:B------:R-:W-:Y:S02]  /*96a0*/  FMNMX.FTZ R0, R170, R0, !PT ;  /* 0x00000000aa007209 */ /* 0x000fe40007810000 */
[----:B------:R-:W-:Y:S02]  /*96b0*/  FMNMX.FTZ R4, R49, R4, !PT ;  /* 0x0000000431047209 */ /* 0x000fe40007810000 */
[----:B-----5:R-:W-:Y:S02]  /*96c0*/  FSEL R230, R39, -INF , P2 ;  /* 0xff80000027e67808 */ /* 0x020fe40001000000 */
[----:B------:R-:W-:Y:S02]  /*96d0*/  FMNMX.FTZ R0, R225, R0, !PT ;  /* 0x00000000e1007209 */ /* 0x000fe40007810000 */
[----:B------:R-:W-:Y:S02]  /*96e0*/  FMNMX.FTZ R4, R164, R4, !PT ;  /* 0x00000004a4047209 */ /* 0x000fe40007810000 */
[----:B------:R-:W-:Y:S02]  /*96f0*/  FSEL R232, R38, -INF , P1 ;  /* 0xff80000026e87808 */ /* 0x000fe40000800000 */
[----:B------:R-:W-:Y:S02]  /*9700*/  FMNMX.FTZ R0, R230, R0, !PT ;  /* 0x00000000e6007209 */ /* 0x000fe40007810000 */
[----:B------:R-:W-:Y:S02]  /*9710*/  ISETP.GT.AND P5, PT, R5, 0x29, PT ;  /* 0x000000290500780c */ /* 0x000fe40003fa4270 */
[----:B------:R-:W-:Y:S02]  /*9720*/  FMNMX.FTZ R4, R165, R4, !PT ;  /* 0x00000004a5047209 */ /* 0x000fe40007810000 */
[----:B--2---:R-:W-:Y:S02]  /*9730*/  FMNMX.FTZ R2, R2, R8, !PT ;  /* 0x0000000802027209 */ /* 0x004fe40007810000 */
[----:B---3--:R-:W-:Y:S02]  /*9740*/  FSEL R234, R36, -INF , P0 ;  /* 0xff80000024ea7808 */ /* 0x008fe40000000000 */
[----:B------:R-:W-:Y:S01]  /*9750*/  FMNMX.FTZ R0, R232, R0, !PT ;  /* 0x00000000e8007209 */ /* 0x000fe20007810000 */
[----:B------:R-:W2:Y:S01]  /*9760*/  SHFL.BFLY PT, R8, R2, 0x1, 0x1f ;  /* 0x0c201f0002087f89 */ /* 0x000ea200000e0000 */
[----:B------:R-:W-:Y:S02]  /*9770*/  FSEL R155, R214, -INF , P5 ;  /* 0xff800000d69b7808 */ /* 0x000fe40002800000 */
[----:B------:R-:W-:Y:S02]  /*9780*/  ISETP.GT.AND P3, PT, R5, 0x30, PT ;  /* 0x000000300500780c */ /* 0x000fe40003f64270 */
[----:B------:R-:W-:Y:S01]  /*9790*/  FMNMX.FTZ R6, R159, R4, !PT ;  /* 0x000000049f067209 */ /* 0x000fe20007810000 */
[----:B------:R-:W-:Y:S01]  /*97a0*/  FMUL.FTZ R4, R73, c[0x0][0x2d0] ;  /* 0x0000b40049047a20 */ /* 0x000fe20000410000 */
[----:B------:R-:W-:Y:S02]  /*97b0*/  FMNMX.FTZ R0, R234, R0, !PT ;  /* 0x00000000ea007209 */ /* 0x000fe40007810000 */
[----:B------:R-:W-:Y:S02]  /*97c0*/  ISETP.GT.AND P2, PT, R5, 0x31, PT ;  /* 0x000000310500780c */ /* 0x000fe40003f44270 */
[----:B------:R-:W-:Y:S01]  /*97d0*/  FSEL R168, R59, -INF , P3 ;  /* 0xff8000003ba87808 */ /* 0x000fe20001800000 */
[----:B-1----:R-:W1:Y:S01]  /*97e0*/  SHFL.BFLY PT, R7, R0, 0x2, 0x1f ;  /* 0x0c401f0000077f89 */ /* 0x002e6200000e0000 */
[----:B------:R-:W-:Y:S02]  /*97f0*/  FSETP.NEU.FTZ.AND P3, PT, R73, -INF , PT ;  /* 0xff8000004900780b */ /* 0x000fe40003f7d000 */
[----:B------:R-:W-:Y:S02]  /*9800*/  FMNMX.FTZ R6, R155, R6, !PT ;  /* 0x000000069b067209 */ /* 0x000fe40007810000 */
[----:B------:R-:W-:Y:S02]  /*9810*/  FSEL R75, R4, RZ, P3 ;  /* 0x000000ff044b7208 */ /* 0x000fe40001800000 */
[----:B------:R-:W-:Y:S02]  /*9820*/  ISETP.GT.AND P1, PT, R5, 0x38, PT ;  /* 0x000000380500780c */ /* 0x000fe40003f24270 */
[----:B------:R-:W-:Y:S02]  /*9830*/  FSEL R169, R181, -INF , P2 ;  /* 0xff800000b5a97808 */ /* 0x000fe40001000000 */
[----:B------:R-:W-:Y:S01]  /*9840*/  FMNMX.FTZ R4, R168, R6, !PT ;  /* 0x00000006a8047209 */ /* 0x000fe20007810000 */
[--C-:B------:R-:W-:Y:S01]  /*9850*/  FFMA.FTZ R6, R10, c[0x0][0x2d0], -R75.reuse ;  /* 0x0000b4000a067a23 */ /* 0x100fe2000001084b */
[----:B------:R-:W-:Y:S02]  /*9860*/  FSEL R189, R51, -INF , P1 ;  /* 0xff80000033bd7808 */ /* 0x000fe40000800000 */
[----:B------:R-:W-:Y:S01]  /*9870*/  ISETP.GT.AND P0, PT, R5, 0x39, PT ;  /* 0x000000390500780c */ /* 0x000fe20003f04270 */
[----:B------:R3:W-:Y:S01]  /*9880*/  MUFU.EX2 R190, R6 ;  /* 0x0000000600be7308 */ /* 0x0007e20000000800 */
[----:B------:R-:W-:Y:S02]  /*9890*/  FMNMX.FTZ R4, R169, R4, !PT ;  /* 0x00000004a9047209 */ /* 0x000fe40007810000 */
[----:B------:R-:W-:Y:S02]  /*98a0*/  ISETP.GT.AND P1, PT, R5, 0x40, PT ;  /* 0x000000400500780c */ /* 0x000fe40003f24270 */
[----:B------:R-:W-:Y:S02]  /*98b0*/  FSEL R191, R50, -INF , P0 ;  /* 0xff80000032bf7808 */ /* 0x000fe40000000000 */
[----:B------:R-:W-:Y:S02]  /*98c0*/  FMNMX.FTZ R4, R189, R4, !PT ;  /* 0x00000004bd047209 */ /* 0x000fe40007810000 */
[----:B------:R-:W-:Y:S02]  /*98d0*/  FSEL R226, R37, -INF , P1 ;  /* 0xff80000025e27808 */ /* 0x000fe40000800000 */
[----:B------:R-:W-:Y:S02]  /*98e0*/  ISETP.GT.AND P0, PT, R5, 0x41, PT ;  /* 0x000000410500780c */ /* 0x000fe40003f04270 */
[----:B------:R-:W-:Y:S02]  /*98f0*/  FMNMX.FTZ R4, R191, R4, !PT ;  /* 0x00000004bf047209 */ /* 0x000fe40007810000 */
[----:B------:R-:W-:Y:S02]  /*9900*/  FSEL R229, R33, -INF , P0 ;  /* 0xff80000021e57808 */ /* 0x000fe40000000000 */
[----:B------:R-:W-:Y:S02]  /*9910*/  ISETP.GT.AND P1, PT, R5, 0x48, PT ;  /* 0x000000480500780c */ /* 0x000fe40003f24270 */
[----:B------:R-:W-:Y:S02]  /*9920*/  FMNMX.FTZ R4, R226, R4, !PT ;  /* 0x00000004e2047209 */ /* 0x000fe40007810000 */
[----:B--2---:R-:W-:Y:S02]  /*9930*/  FMNMX.FTZ R72, R2, R8, !PT ;  /* 0x0000000802487209 */ /* 0x004fe40007810000 */
[----:B------:R-:W-:Y:S01]  /*9940*/  FSEL R240, R32, -INF , P1 ;  /* 0xff80000020f07808 */ /* 0x000fe20000800000 */
[--C-:B---3--:R-:W-:Y:S01]  /*9950*/  FFMA.FTZ R6, R11, c[0x0][0x2d0], -R75.reuse ;  /* 0x0000b4000b067a23 */ /* 0x108fe2000001084b */
[----:B------:R-:W-:Y:S02]  /*9960*/  ISETP.GT.AND P0, PT, R5, 0x49, PT ;  /* 0x000000490500780c */ /* 0x000fe40003f04270 */
[----:B------:R-:W-:Y:S01]  /*9970*/  FMNMX.FTZ R5, R229, R4, !PT ;  /* 0x00000004e5057209 */ /* 0x000fe20007810000 */
[----:B------:R2:W3:Y:S01]  /*9980*/  MUFU.EX2 R186, R6 ;  /* 0x0000000600ba7308 */ /* 0x0004e20000000800 */
[----:B-1----:R-:W-:Y:S02]  /*9990*/  FMNMX.FTZ R4, R0, R7, !PT ;  /* 0x0000000700047209 */ /* 0x002fe40007810000 */
[----:B------:R-:W-:Y:S01]  /*99a0*/  FMNMX.FTZ R0, R240, R5, !PT ;  /* 0x00000005f0007209 */ /* 0x000fe20007810000 */
[C---:B------:R-:W-:Y:S01]  /*99b0*/  FMUL.FTZ R5, R72.reuse, c[0x0][0x2d0] ;  /* 0x0000b40048057a20 */ /* 0x040fe20000410000 */
[----:B------:R-:W-:Y:S01]  /*99c0*/  FSETP.NEU.FTZ.AND P2, PT, R72, -INF , PT ;  /* 0xff8000004800780b */ /* 0x000fe20003f5d000 */
[----:B------:R-:W1:Y:S01]  /*99d0*/  SHFL.BFLY PT, R7, R4, 0x1, 0x1f ;  /* 0x0c201f0004077f89 */ /* 0x000e6200000e0000 */
[----:B------:R-:W-:Y:S02]  /*99e0*/  FSEL R74, R9, -INF , P0 ;  /* 0xff800000094a7808 */ /* 0x000fe40000000000 */
[----:B------:R-:W-:Y:S02]  /*99f0*/  FSEL R152, R5, RZ, P2 ;  /* 0x000000ff05987208 */ /* 0x000fe40001000000 */
[----:B------:R-:W-:Y:S02]  /*9a00*/  FMNMX.FTZ R0, R74, R0, !PT ;  /* 0x000000004a007209 */ /* 0x000fe40007810000 */
[----:B------:R-:W-:Y:S01]  /*9a10*/  ISETP.GT.AND P5, PT, R188, R218, PT ;  /* 0x000000dabc00720c */ /* 0x000fe20003fa4270 */
[----:B------:R-:W-:Y:S01]  /*9a20*/  FFMA.FTZ R5, R14, c[0x0][0x2d0], -R152 ;  /* 0x0000b4000e057a23 */ /* 0x000fe20000010898 */
[----:B------:R-:W-:Y:S01]  /*9a30*/  IADD3 R212, R188, -0x1, RZ ;  /* 0xffffffffbcd47810 */ /* 0x000fe20007ffe0ff */
[----:B------:R-:W4:Y:S02]  /*9a40*/  SHFL.BFLY PT, R2, R0, 0x2, 0x1f ;  /* 0x0c401f0000027f89 */ /* 0x000f2400000e0000 */
[----:B------:R5:W-:Y:S01]  /*9a50*/  MUFU.EX2 R243, R5 ;  /* 0x0000000500f37308 */ /* 0x000be20000000800 */
[--C-:B--2---:R-:W-:Y:S01]  /*9a60*/  FFMA.FTZ R6, R12, c[0x0][0x2d0], -R75.reuse ;  /* 0x0000b4000c067a23 */ /* 0x104fe2000001084b */
[----:B---3--:R-:W-:Y:S06]  /*9a70*/  F2FP.BF16.PACK_AB R76, R186, R190 ;  /* 0x000000beba4c723e */ /* 0x008fec00000010ff */
[----:B------:R-:W-:Y:S01]  /*9a80*/  @P5 IMAD.MOV.U32 R11, RZ, RZ, c[0x0][0x1e0] ;  /* 0x00007800ff0b5624 */ /* 0x000fe200078e00ff */
[----:B------:R-:W-:Y:S01]  /*9a90*/  @P5 MOV R10, c[0x0][0x1e4] ;  /* 0x00007900000a5a02 */ /* 0x000fe20000000f00 */
[----:B------:R2:W-:Y:S01]  /*9aa0*/  MUFU.EX2 R185, R6 ;  /* 0x0000000600b97308 */ /* 0x0005e20000000800 */
[----:B------:R-:W-:Y:S01]  /*9ab0*/  FFMA.FTZ R12, R29, c[0x0][0x2d0], -R75 ;  /* 0x0000b4001d0c7a23 */ /* 0x000fe2000001084b */
[----:B-1----:R-:W-:Y:S02]  /*9ac0*/  FMNMX.FTZ R71, R4, R7, !PT ;  /* 0x0000000704477209 */ /* 0x002fe40007810000 */
[----:B------:R-:W-:Y:S02]  /*9ad0*/  @P5 SHF.L.U64.HI R10, R11, 0x5, R10 ;  /* 0x000000050b0a5819 */ /* 0x000fe4000001020a */
[C---:B------:R-:W-:Y:S01]  /*9ae0*/  FSETP.NEU.FTZ.AND P1, PT, R71.reuse, -INF , PT ;  /* 0xff8000004700780b */ /* 0x040fe20003f3d000 */
[----:B------:R-:W-:Y:S01]  /*9af0*/  FMUL.FTZ R4, R71, c[0x0][0x2d0] ;  /* 0x0000b40047047a20 */ /* 0x000fe20000410000 */
[----:B------:R-:W-:Y:S02]  /*9b00*/  @P5 SHF.L.U32 R11, R11, 0x5, RZ ;  /* 0x000000050b0b5819 */ /* 0x000fe400000006ff */
[----:B------:R-:W-:Y:S01]  /*9b10*/  MUFU.EX2 R233, R12 ;  /* 0x0000000c00e97308 */ /* 0x000fe20000000800 */
[----:B----4-:R-:W-:Y:S01]  /*9b20*/  FMNMX.FTZ R0, R0, R2, !PT ;  /* 0x0000000200007209 */ /* 0x010fe20007810000 */
[--C-:B-----5:R-:W-:Y:S01]  /*9b30*/  FFMA.FTZ R5, R15, c[0x0][0x2d0], -R152.reuse ;  /* 0x0000b4000f057a23 */ /* 0x120fe20000010898 */
[----:B------:R-:W-:Y:S03]  /*9b40*/  FSEL R153, R4, RZ, P1 ;  /* 0x000000ff04997208 */ /* 0x000fe60000800000 */
[----:B------:R-:W1:Y:S04]  /*9b50*/  SHFL.BFLY PT, R2, R0, 0x1, 0x1f ;  /* 0x0c201f0000027f89 */ /* 0x000e6800000e0000 */
[----:B------:R3:W4:Y:S01]  /*9b60*/  MUFU.EX2 R244, R5 ;  /* 0x0000000500f47308 */ /* 0x0007220000000800 */
[--C-:B------:R-:W-:Y:S02]  /*9b70*/  FFMA.FTZ R7, R18, c[0x0][0x2d0], -R153.reuse ;  /* 0x0000b40012077a23 */ /* 0x100fe40000010899 */
[----:B------:R-:W-:Y:S02]  /*9b80*/  FFMA.FTZ R8, R19, c[0x0][0x2d0], -R153 ;  /* 0x0000b40013087a23 */ /* 0x000fe40000010899 */
[----:B--2---:R-:W-:Y:S05]  /*9b90*/  FFMA.FTZ R6, R13, c[0x0][0x2d0], -R75 ;  /* 0x0000b4000d067a23 */ /* 0x004fea000001084b */
[----:B------:R2:W-:Y:S10]  /*9ba0*/  MUFU.EX2 R231, R7 ;  /* 0x0000000700e77308 */ /* 0x0005f40000000800 */
[----:B------:R5:W5:Y:S01]  /*9bb0*/  MUFU.EX2 R187, R6 ;  /* 0x0000000600bb7308 */ /* 0x000b620000000800 */
[----:B-1----:R-:W-:Y:S01]  /*9bc0*/  FMNMX.FTZ R70, R0, R2, !PT ;  /* 0x0000000200467209 */ /* 0x002fe20007810000 */
[--C-:B------:R-:W-:Y:S02]  /*9bd0*/  FFMA.FTZ R0, R20, c[0x0][0x2d0], -R153.reuse ;  /* 0x0000b40014007a23 */ /* 0x100fe40000010899 */
[----:B---3--:R-:W-:Y:S01]  /*9be0*/  FFMA.FTZ R5, R16, c[0x0][0x2d0], -R152 ;  /* 0x0000b40010057a23 */ /* 0x008fe20000010898 */
[----:B----4-:R-:W-:Y:S01]  /*9bf0*/  F2FP.BF16.PACK_AB R77, R244, R243 ;  /* 0x000000f3f44d723e */ /* 0x010fe200000010ff */
[----:B------:R-:W-:Y:S04]  /*9c00*/  FFMA.FTZ R2, R21, c[0x0][0x2d0], -R153 ;  /* 0x0000b40015027a23 */ /* 0x000fe80000010899 */
[----:B------:R-:W1:Y:S01]  /*9c10*/  MUFU.EX2 R238, R8 ;  /* 0x0000000800ee7308 */ /* 0x000e620000000800 */
[----:B--2---:R-:W-:Y:S09]  /*9c20*/  @P5 MOV R7, R215 ;  /* 0x000000d700075202 */ /* 0x004ff20000000f00 */
[----:B------:R2:W-:Y:S01]  /*9c30*/  MUFU.EX2 R43, R5 ;  /* 0x00000005002b7308 */ /* 0x0005e20000000800 */
[----:B-----5:R-:W-:Y:S02]  /*9c40*/  @P5 SHF.R.S32.HI R6, RZ, 0x1f, R212 ;  /* 0x0000001fff065819 */ /* 0x020fe400000114d4 */
[----:B------:R-:W-:Y:S03]  /*9c50*/  F2FP.BF16.PACK_AB R78, R187, R185 ;  /* 0x000000b9bb4e723e */ /* 0x000fe600000010ff */
[----:B------:R-:W-:Y:S04]  /*9c60*/  @P5 IMAD R6, R6, c[0x0][0x1e0], RZ ;  /* 0x0000780006065a24 */ /* 0x000fe800078e02ff */
[----:B------:R3:W-:Y:S01]  /*9c70*/  MUFU.EX2 R237, R0 ;  /* 0x0000000000ed7308 */ /* 0x0007e20000000800 */
[----:B------:R-:W-:Y:S01]  /*9c80*/  @P5 IMAD R6, R212, c[0x0][0x1e4], R6 ;  /* 0x00007900d4065a24 */ /* 0x000fe200078e0206 */
[----:B-1----:R-:W-:Y:S08]  /*9c90*/  F2FP.BF16.PACK_AB R64, R238, R231 ;  /* 0x000000e7ee40723e */ /* 0x002ff000000010ff */
[----:B------:R1:W4:Y:S01]  /*9ca0*/  MUFU.EX2 R242, R2 ;  /* 0x0000000200f27308 */ /* 0x0003220000000800 */
[----:B--2---:R-:W-:Y:S09]  /*9cb0*/  FFMA.FTZ R5, R17, c[0x0][0x2d0], -R152 ;  /* 0x0000b40011057a23 */ /* 0x004ff20000010898 */
[----:B------:R2:W5:Y:S01]  /*9cc0*/  MUFU.EX2 R40, R5 ;  /* 0x0000000500287308 */ /* 0x0005620000000800 */
[----:B---3--:R-:W-:Y:S02]  /*9cd0*/  FMUL.FTZ R0, R70, c[0x0][0x2d0] ;  /* 0x0000b40046007a20 */ /* 0x008fe40000410000 */
[----:B-1----:R-:W-:Y:S01]  /*9ce0*/  FFMA.FTZ R2, R28, c[0x0][0x2d0], -R75 ;  /* 0x0000b4001c027a23 */ /* 0x002fe2000001084b */
[----:B----4-:R-:W-:Y:S06]  /*9cf0*/  F2FP.BF16.PACK_AB R66, R242, R237 ;  /* 0x000000edf242723e */ /* 0x010fec00000010ff */
[----:B------:R1:W-:Y:S01]  /*9d00*/  MUFU.EX2 R236, R2 ;  /* 0x0000000200ec7308 */ /* 0x0003e20000000800 */
[----:B--2---:R-:W-:Y:S01]  /*9d10*/  @P5 IMAD.WIDE.U32 R4, R212, c[0x0][0x1e0], RZ ;  /* 0x00007800d4045a25 */ /* 0x004fe200078e00ff */
[----:B-----5:R-:W-:Y:S04]  /*9d20*/  F2FP.BF16.PACK_AB R79, R40, R43 ;  /* 0x0000002b284f723e */ /* 0x020fe800000010ff */
[----:B------:R-:W-:Y:S01]  /*9d30*/  @P5 IADD3 R5, R5, R6, RZ ;  /* 0x0000000605055210 */ /* 0x000fe20007ffe0ff */
[----:B------:R-:W-:Y:S04]  /*9d40*/  @P5 IMAD.MOV.U32 R6, RZ, RZ, R216 ;  /* 0x000000ffff065224 */ /* 0x000fe800078e00d8 */
[----:B------:R-:W-:Y:S04]  /*9d50*/  @P5 IMAD.WIDE.U32 R6, R4, 0x50, R6 ;  /* 0x0000005004065825 */ /* 0x000fe800078e0006 */
[----:B------:R-:W-:Y:S01]  /*9d60*/  @P5 IMAD R5, R5, 0x50, RZ ;  /* 0x0000005005055824 */ /* 0x000fe200078e02ff */
[----:B------:R-:W-:Y:S03]  /*9d70*/  @P5 LEA R4, P0, R6, c[0x0][0x1c8], 0x1 ;  /* 0x0000720006045a11 */ /* 0x000fe600078008ff */
[----:B------:R-:W-:Y:S02]  /*9d80*/  @P5 IMAD.IADD R5, R7, 0x1, R5 ;  /* 0x0000000107055824 */ /* 0x000fe400078e0205 */
[----:B-1----:R-:W-:Y:S03]  /*9d90*/  FFMA.FTZ R2, R30, c[0x0][0x2d0], -R152 ;  /* 0x0000b4001e027a23 */ /* 0x002fe60000010898 */
[----:B------:R-:W-:Y:S01]  /*9da0*/  @P5 LEA.HI.X R5, R6, c[0x0][0x1cc], R5, 0x1, P0 ;  /* 0x0000730006055a11 */ /* 0x000fe200000f0c05 */
[----:B------:R-:W-:Y:S01]  /*9db0*/  MUFU.EX2 R227, R2 ;  /* 0x0000000200e37308 */ /* 0x000fe20000000800 */
[----:B------:R-:W-:Y:S03]  /*9dc0*/  @P5 IADD3 R6, P0, R4, R11, RZ ;  /* 0x0000000b04065210 */ /* 0x000fe60007f1e0ff */
[----:B------:R1:W-:Y:S02]  /*9dd0*/  @P5 LDGSTS.E.BYPASS.LTC128B.128 [R213+0x2900], [R4.64], !P6 ;  /* 0x0290000004d55fae */ /* 0x0003e4000f101d48 */
[----:B------:R-:W-:Y:S01]  /*9de0*/  @P5 IMAD.X R7, R5, 0x1, R10, P0 ;  /* 0x0000000105075824 */ /* 0x000fe200000e060a */
[----:B------:R-:W-:Y:S04]  /*9df0*/  FSETP.NEU.FTZ.AND P0, PT, R70, -INF , PT ;  /* 0xff8000004600780b */ /* 0x000fe80003f1d000 */
[----:B------:R-:W-:Y:S01]  /*9e00*/  FSEL R154, R0, RZ, P0 ;  /* 0x000000ff009a7208 */ /* 0x000fe20000000000 */
[----:B------:R2:W-:Y:S04]  /*9e10*/  @P5 LDGSTS.E.BYPASS.LTC128B.128 [R213+0x3100], [R6.64], !P6 ;  /* 0x0310000006d55fae */ /* 0x0005e8000f101d48 */
[--C-:B------:R-:W-:Y:S04]  /*9e20*/  FFMA.FTZ R0, R22, c[0x0][0x2d0], -R154.reuse ;  /* 0x0000b40016007a23 */ /* 0x100fe8000001089a */
[----:B------:R3:W-:Y:S02]  /*9e30*/  MUFU.EX2 R223, R0 ;  /* 0x0000000000df7308 */ /* 0x0007e40000000800 */
[--C-:B---3--:R-:W-:Y:S08]  /*9e40*/  FFMA.FTZ R0, R23, c[0x0][0x2d0], -R154.reuse ;  /* 0x0000b40017007a23 */ /* 0x108ff0000001089a */
        /* <DEDUP_REMOVED lines=8> */
[----:B------:R3:W-:Y:S02]  /*9ed0*/  MUFU.EX2 R239, R0 ;  /* 0x0000000000ef7308 */ /* 0x0007e40000000800 */
[----:B---3--:R-:W-:Y:S08]  /*9ee0*/  FFMA.FTZ R0, R25, c[0x0][0x2d0], -R75 ;  /* 0x0000b40019007a23 */ /* 0x008ff0000001084b */
[----:B------:R3:W-:Y:S02]  /*9ef0*/  MUFU.EX2 R241, R0 ;  /* 0x0000000000f17308 */ /* 0x0007e40000000800 */
[----:B---3--:R-:W-:Y:S02]  /*9f00*/  FSEL R0, R73, RZ, P3 ;  /* 0x000000ff49007208 */ /* 0x008fe40001800000 */
[-C--:B------:R-:W-:Y:S03]  /*9f10*/  @P5 IADD3 R8, P3, R6, R11.reuse, RZ ;  /* 0x0000000b06085210 */ /* 0x080fe60007f7e0ff */
[----:B------:R-:W-:Y:S01]  /*9f20*/  FADD.FTZ R2, -R0, R3 ;  /* 0x0000000300027221 */ /* 0x000fe20000010100 */
[----:B------:R-:W-:Y:S02]  /*9f30*/  FSEL R0, R72, RZ, P2 ;  /* 0x000000ff48007208 */ /* 0x000fe40001000000 */
[-C--:B------:R-:W-:Y:S01]  /*9f40*/  @P5 IADD3.X R9, R7, R10.reuse, RZ, P3, !PT ;  /* 0x0000000a07095210 */ /* 0x080fe20001ffe4ff */
[----:B------:R-:W-:Y:S01]  /*9f50*/  FMUL.FTZ R2, R2, c[0x0][0x2d0] ;  /* 0x0000b40002027a20 */ /* 0x000fe20000410000 */
[-C--:B-1----:R-:W-:Y:S01]  /*9f60*/  @P5 IADD3 R4, P2, R8, R11.reuse, RZ ;  /* 0x0000000b08045210 */ /* 0x082fe20007f5e0ff */
[----:B------:R-:W-:Y:S02]  /*9f70*/  FADD.FTZ R0, -R0, R84 ;  /* 0x0000005400007221 */ /* 0x000fe40000010100 */
[----:B------:R1:W3:Y:S01]  /*9f80*/  MUFU.EX2 R69, R2 ;  /* 0x0000000200457308 */ /* 0x0002e20000000800 */
[----:B------:R4:W-:Y:S01]  /*9f90*/  @P5 LDGSTS.E.BYPASS.LTC128B.128 [R213+0x3900], [R8.64], !P6 ;  /* 0x0390000008d55fae */ /* 0x0009e2000f101d48 */
[----:B------:R-:W-:Y:S01]  /*9fa0*/  FMUL.FTZ R0, R0, c[0x0][0x2d0] ;  /* 0x0000b40000007a20 */ /* 0x000fe20000410000 */
[----:B--2---:R-:W-:Y:S01]  /*9fb0*/  @P5 IADD3 R6, P3, R4, R11, RZ ;  /* 0x0000000b04065210 */ /* 0x004fe20007f7e0ff */
[----:B------:R-:W-:Y:S05]  /*9fc0*/  @P5 IMAD.X R5, R9, 0x1, R10, P2 ;  /* 0x0000000109055824 */ /* 0x000fea00010e060a */
[----:B------:R2:W-:Y:S01]  /*9fd0*/  @P5 LDGSTS.E.BYPASS.LTC128B.128 [R213+0x4100], [R4.64], !P6 ;  /* 0x0410000004d55fae */ /* 0x0005e2000f101d48 */
[----:B------:R5:W2:Y:S01]  /*9fe0*/  MUFU.EX2 R68, R0 ;  /* 0x0000000000447308 */ /* 0x000aa20000000800 */
[----:B------:R-:W-:Y:S06]  /*9ff0*/  @P5 IADD3.X R7, R5, R10, RZ, P3, !PT ;  /* 0x0000000a05075210 */ /* 0x000fec0001ffe4ff */
[----:B------:R4:W-:Y:S01]  /*a000*/  @P5 LDGSTS.E.BYPASS.LTC128B.128 [R213+0x4900], [R6.64], !P6 ;  /* 0x0490000006d55fae */ /* 0x0009e2000f101d48 */
[----:B-1----:R-:W-:Y:S07]  /*a010*/  FSEL R2, R71, RZ, P1 ;  /* 0x000000ff47027208 */ /* 0x002fee0000800000 */
[----:B------:R-:W1:Y:S01]  /*a020*/  LDSM.16.MT88.4 R20, [R197] ;  /* 0x00000000c514783b */ /* 0x000e620000004200 */
[C---:B---3--:R-:W-:Y:S02]  /*a030*/  FMUL.FTZ R16, R69.reuse, R100 ;  /* 0x0000006445107220 */ /* 0x048fe40000410000 */
[C---:B------:R-:W-:Y:S02]  /*a040*/  FMUL.FTZ R17, R69.reuse, R101 ;  /* 0x0000006545117220 */ /* 0x040fe40000410000 */
[C---:B------:R-:W-:Y:S02]  /*a050*/  FMUL.FTZ R32, R69.reuse, R116 ;  /* 0x0000007445207220 */ /* 0x040fe40000410000 */
[C---:B------:R-:W-:Y:S01]  /*a060*/  FMUL.FTZ R33, R69.reuse, R117 ;  /* 0x0000007545217220 */ /* 0x040fe20000410000 */
[----:B------:R-:W3:Y:S01]  /*a070*/  LDSM.16.MT88.4 R36, [R201] ;  /* 0x00000000c924783b */ /* 0x000ee20000004200 */
[----:B-----5:R-:W-:Y:S01]  /*a080*/  FADD.FTZ R0, -R2, R85 ;  /* 0x0000005502007221 */ /* 0x020fe20000010100 */
[----:B------:R-:W-:Y:S01]  /*a090*/  FSEL R2, R70, RZ, P0 ;  /* 0x000000ff46027208 */ /* 0x000fe20000000000 */
[C---:B--2---:R-:W-:Y:S02]  /*a0a0*/  FMUL.FTZ R4, R69.reuse, R88 ;  /* 0x0000005845047220 */ /* 0x044fe40000410000 */
[----:B------:R-:W-:Y:S02]  /*a0b0*/  FMUL.FTZ R0, R0, c[0x0][0x2d0] ;  /* 0x0000b40000007a20 */ /* 0x000fe40000410000 */
[----:B------:R-:W-:Y:S01]  /*a0c0*/  FMUL.FTZ R5, R69, R89 ;  /* 0x0000005945057220 */ /* 0x000fe20000410000 */
[----:B------:R-:W2:Y:S01]  /*a0d0*/  LDSM.16.MT88.4 R52, [R198] ;  /* 0x00000000c634783b */ /* 0x000ea20000004200 */
[----:B------:R5:W3:Y:S01]  /*a0e0*/  MUFU.EX2 R3, R0 ;  /* 0x0000000000037308 */ /* 0x000ae20000000800 */
[C---:B------:R-:W-:Y:S02]  /*a0f0*/  FMUL.FTZ R18, R68.reuse, R102 ;  /* 0x0000006644127220 */ /* 0x040fe40000410000 */
[C---:B----4-:R-:W-:Y:S02]  /*a100*/  FMUL.FTZ R6, R68.reuse, R90 ;  /* 0x0000005a44067220 */ /* 0x050fe40000410000 */
[C---:B------:R-:W-:Y:S02]  /*a110*/  FMUL.FTZ R7, R68.reuse, R91 ;  /* 0x0000005b44077220 */ /* 0x040fe40000410000 */
[----:B------:R-:W4:Y:S01]  /*a120*/  LDSM.16.MT88.4 R80, [R200] ;  /* 0x00000000c850783b */ /* 0x000f220000004200 */
[C---:B------:R-:W-:Y:S02]  /*a130*/  FMUL.FTZ R19, R68.reuse, R103 ;  /* 0x0000006744137220 */ /* 0x040fe40000410000 */
[C---:B------:R-:W-:Y:S02]  /*a140*/  FMUL.FTZ R50, R68.reuse, R134 ;  /* 0x0000008644327220 */ /* 0x040fe40000410000 */
[----:B------:R-:W-:Y:S03]  /*a150*/  FMUL.FTZ R51, R68, R135 ;  /* 0x0000008744337220 */ /* 0x000fe60000410000 */
[----:B------:R-:W-:Y:S01]  /*a160*/  LDSM.16.MT88.4 R88, [R201+0x800] ;  /* 0x00080000c958783b */ /* 0x000fe20000004200 */
[-C--:B-1----:R-:W-:Y:S07]  /*a170*/  HMMA.16816.F32.BF16 R4, R76, R20.reuse, R4 ;  /* 0x000000144c04723c */ /* 0x082fee0000041804 */
[----:B------:R-:W-:Y:S01]  /*a180*/  LDSM.16.MT88.4 R100, [R197+0x2000] ;  /* 0x00200000c564783b */ /* 0x000fe20000004200 */
[----:B-----5:R-:W-:Y:S04]  /*a190*/  FADD.FTZ R0, -R2, R86 ;  /* 0x0000005602007221 */ /* 0x020fe80000010100 */
[--C-:B------:R-:W-:Y:S02]  /*a1a0*/  FFMA.FTZ R2, R31, c[0x0][0x2d0], -R152.reuse ;  /* 0x0000b4001f027a23 */ /* 0x100fe40000010898 */
[----:B------:R-:W-:Y:S01]  /*a1b0*/  FMUL.FTZ R0, R0, c[0x0][0x2d0] ;  /* 0x0000b40000007a20 */ /* 0x000fe20000410000 */
[----:B------:R-:W1:Y:S01]  /*a1c0*/  LDSM.16.MT88.4 R84, [R197+0x800] ;  /* 0x00080000c554783b */ /* 0x000e620000004200 */
[----:B------:R5:W-:Y:S01]  /*a1d0*/  MUFU.EX2 R222, R2 ;  /* 0x0000000200de7308 */ /* 0x000be20000000800 */
[C---:B---3--:R-:W-:Y:S02]  /*a1e0*/  FMUL.FTZ R8, R3.reuse, R92 ;  /* 0x0000005c03087220 */ /* 0x048fe40000410000 */
[C---:B------:R-:W-:Y:S02]  /*a1f0*/  FMUL.FTZ R9, R3.reuse, R93 ;  /* 0x0000005d03097220 */ /* 0x040fe40000410000 */
[C---:B------:R-:W-:Y:S01]  /*a200*/  FMUL.FTZ R24, R3.reuse, R108 ;  /* 0x0000006c03187220 */ /* 0x040fe20000410000 */
[----:B------:R-:W-:Y:S01]  /*a210*/  MOV R108, R190 ;  /* 0x000000be006c7202 */ /* 0x000fe20000000f00 */
[C---:B------:R-:W-:Y:S01]  /*a220*/  FMUL.FTZ R12, R3.reuse, R96 ;  /* 0x00000060030c7220 */ /* 0x040fe20000410000 */
[----:B------:R-:W0:Y:S01]  /*a230*/  LDGDEPBAR ;  /* 0x00000000000079af */ /* 0x000e220000000000 */
[C---:B------:R-:W-:Y:S01]  /*a240*/  FMUL.FTZ R13, R3.reuse, R97 ;  /* 0x00000061030d7220 */ /* 0x040fe20000410000 */
[----:B------:R-:W3:Y:S01]  /*a250*/  MUFU.EX2 R0, R0 ;  /* 0x0000000000007308 */ /* 0x000ee20000000800 */
[----:B------:R-:W-:Y:S01]  /*a260*/  MOV R97, R186 ;  /* 0x000000ba00617202 */ /* 0x000fe20000000f00 */
[----:B------:R-:W-:Y:S02]  /*a270*/  IMAD.MOV.U32 R96, RZ, RZ, R185 ;  /* 0x000000ffff607224 */ /* 0x000fe400078e00b9 */
[C---:B------:R-:W-:Y:S02]  /*a280*/  FMUL.FTZ R25, R3.reuse, R109 ;  /* 0x0000006d03197220 */ /* 0x040fe40000410000 */
[C---:B------:R-:W-:Y:S02]  /*a290*/  FMUL.FTZ R28, R3.reuse, R112 ;  /* 0x00000070031c7220 */ /* 0x040fe40000410000 */
[C---:B------:R-:W-:Y:S02]  /*a2a0*/  FMUL.FTZ R29, R3.reuse, R113 ;  /* 0x00000071031d7220 */ /* 0x040fe40000410000 */
[----:B------:R-:W-:Y:S02]  /*a2b0*/  FMUL.FTZ R61, R3, R145 ;  /* 0x00000091033d7220 */ /* 0x000fe40000410000 */
[--C-:B-----5:R-:W-:Y:S02]  /*a2c0*/  FFMA.FTZ R2, R34, c[0x0][0x2d0], -R152.reuse ;  /* 0x0000b40022027a23 */ /* 0x120fe40000010898 */
[----:B------:R-:W-:Y:S02]  /*a2d0*/  FMUL.FTZ R34, R68, R118 ;  /* 0x0000007644227220 */ /* 0x000fe40000410000 */
[----:B------:R5:W-:Y:S01]  /*a2e0*/  MUFU.EX2 R221, R2 ;  /* 0x0000000200dd7308 */ /* 0x000be20000000800 */
[C---:B---3--:R-:W-:Y:S02]  /*a2f0*/  FMUL.FTZ R10, R0.reuse, R94 ;  /* 0x0000005e000a7220 */ /* 0x048fe40000410000 */
[C---:B------:R-:W-:Y:S02]  /*a300*/  FMUL.FTZ R11, R0.reuse, R95 ;  /* 0x0000005f000b7220 */ /* 0x040fe40000410000 */
[----:B------:R-:W3:Y:S01]  /*a310*/  LDSM.16.MT88.4 R92, [R198+0x800] ;  /* 0x00080000c65c783b */ /* 0x000ee20000004200 */
[C---:B------:R-:W-:Y:S02]  /*a320*/  FMUL.FTZ R14, R0.reuse, R98 ;  /* 0x00000062000e7220 */ /* 0x040fe40000410000 */
[C---:B------:R-:W-:Y:S02]  /*a330*/  FMUL.FTZ R15, R0.reuse, R99 ;  /* 0x00000063000f7220 */ /* 0x040fe40000410000 */
[C---:B------:R-:W-:Y:S04]  /*a340*/  HMMA.16816.F32.BF16 R8, R64.reuse, R20, R8 ;  /* 0x000000144008723c */ /* 0x040fe80000041808 */
[C---:B------:R-:W-:Y:S02]  /*a350*/  FMUL.FTZ R26, R0.reuse, R110 ;  /* 0x0000006e001a7220 */ /* 0x040fe40000410000 */
[----:B------:R-:W-:Y:S02]  /*a360*/  FMUL.FTZ R27, R0, R111 ;  /* 0x0000006f001b7220 */ /* 0x000fe40000410000 */
[-C--:B------:R-:W-:Y:S04]  /*a370*/  HMMA.16816.F32.BF16 R12, R64, R22.reuse, R12 ;  /* 0x00000016400c723c */ /* 0x080fe8000004180c */
[----:B-----5:R-:W-:Y:S02]  /*a380*/  FFMA.FTZ R2, R35, c[0x0][0x2d0], -R152 ;  /* 0x0000b40023027a23 */ /* 0x020fe40000010898 */
[----:B------:R-:W-:Y:S01]  /*a390*/  FMUL.FTZ R21, R69, R105 ;  /* 0x0000006945157220 */ /* 0x000fe20000410000 */
[----:B------:R-:W-:Y:S01]  /*a3a0*/  MOV R105, R40 ;  /* 0x0000002800697202 */ /* 0x000fe20000000f00 */
[C---:B------:R-:W-:Y:S01]  /*a3b0*/  HMMA.16816.F32.BF16 R16, R76.reuse, R22, R16 ;  /* 0x000000164c10723c */ /* 0x040fe20000041810 */
[----:B------:R5:W-:Y:S03]  /*a3c0*/  MUFU.EX2 R220, R2 ;  /* 0x0000000200dc7308 */ /* 0x000be60000000800 */
[----:B------:R-:W-:Y:S02]  /*a3d0*/  FMUL.FTZ R40, R3, R124 ;  /* 0x0000007c03287220 */ /* 0x000fe40000410000 */
[----:B------:R-:W-:Y:S02]  /*a3e0*/  FMUL.FTZ R20, R69, R104 ;  /* 0x0000006845147220 */ /* 0x000fe40000410000 */
[C---:B------:R-:W-:Y:S04]  /*a3f0*/  FMUL.FTZ R22, R68.reuse, R106 ;  /* 0x0000006a44167220 */ /* 0x040fe80000410000 */
[----:B------:R-:W-:Y:S02]  /*a400*/  IMAD.MOV.U32 R106, RZ, RZ, R187 ;  /* 0x000000ffff6a7224 */ /* 0x000fe400078e00bb */
[C---:B------:R-:W-:Y:S02]  /*a410*/  FMUL.FTZ R23, R68.reuse, R107 ;  /* 0x0000006b44177220 */ /* 0x040fe40000410000 */
[----:B------:R-:W3:Y:S01]  /*a420*/  LDL.LU R107, [R1+0x14] ;  /* 0x00001400016b7983 */ /* 0x000ee20000300800 */
[----:B------:R-:W-:Y:S02]  /*a430*/  FMUL.FTZ R35, R68, R119 ;  /* 0x0000007744237220 */ /* 0x000fe40000410000 */
[C---:B------:R-:W-:Y:S01]  /*a440*/  FMUL.FTZ R30, R0.reuse, R114 ;  /* 0x00000072001e7220 */ /* 0x040fe20000410000 */
[----:B------:R-:W-:Y:S01]  /*a450*/  LDSM.16.MT88.4 R116, [R201+0x2000] ;  /* 0x00200000c974783b */ /* 0x000fe20000004200 */
[-C--:B------:R-:W-:Y:S03]  /*a460*/  HMMA.16816.F32.BF16 R20, R76, R36.reuse, R20 ;  /* 0x000000244c14723c */ /* 0x080fe60000041814 */
[C---:B------:R-:W-:Y:S02]  /*a470*/  FMUL.FTZ R31, R0.reuse, R115 ;  /* 0x00000073001f7220 */ /* 0x040fe40000410000 */
[--C-:B-----5:R-:W-:Y:S02]  /*a480*/  FFMA.FTZ R2, R41, c[0x0][0x2d0], -R153.reuse ;  /* 0x0000b40029027a23 */ /* 0x120fe40000010899 */
[----:B------:R-:W5:Y:S01]  /*a490*/  LDL.LU R104, [R1+0x18] ;  /* 0x0000180001687983 */ /* 0x000f620000300800 */
[C---:B------:R-:W-:Y:S01]  /*a4a0*/  HMMA.16816.F32.BF16 R24, R64.reuse, R36, R24 ;  /* 0x000000244018723c */ /* 0x040fe20000041818 */
[----:B------:R1:W-:Y:S02]  /*a4b0*/  MUFU.EX2 R219, R2 ;  /* 0x0000000200db7308 */ /* 0x0003e40000000800 */
[----:B------:R-:W3:Y:S01]  /*a4c0*/  LDL.LU R99, [R1+0x1c] ;  /* 0x00001c0001637983 */ /* 0x000ee20000300800 */
[----:B------:R-:W-:Y:S02]  /*a4d0*/  FMUL.FTZ R41, R3, R125 ;  /* 0x0000007d03297220 */ /* 0x000fe40000410000 */
[C---:B------:R-:W-:Y:S01]  /*a4e0*/  FMUL.FTZ R59, R0.reuse, R143 ;  /* 0x0000008f003b7220 */ /* 0x040fe20000410000 */
[----:B------:R-:W5:Y:S01]  /*a4f0*/  LDL.LU R98, [R1+0x20] ;  /* 0x0000200001627983 */ /* 0x000f620000300800 */
[-C--:B------:R-:W-:Y:S04]  /*a500*/  HMMA.16816.F32.BF16 R28, R64, R38.reuse, R28 ;  /* 0x00000026401c723c */ /* 0x080fe8000004181c */
[C---:B------:R-:W-:Y:S02]  /*a510*/  FMUL.FTZ R36, R69.reuse, R120 ;  /* 0x0000007845247220 */ /* 0x040fe40000410000 */
[C---:B------:R-:W-:Y:S01]  /*a520*/  FMUL.FTZ R37, R69.reuse, R121 ;  /* 0x0000007945257220 */ /* 0x040fe20000410000 */
[----:B------:R-:W-:Y:S01]  /*a530*/  MOV R121, R106 ;  /* 0x0000006a00797202 */ /* 0x000fe20000000f00 */
[C---:B------:R-:W-:Y:S04]  /*a540*/  HMMA.16816.F32.BF16 R32, R76.reuse, R38, R32 ;  /* 0x000000264c20723c */ /* 0x040fe80000041820 */
[C---:B------:R-:W-:Y:S02]  /*a550*/  FMUL.FTZ R58, R0.reuse, R142 ;  /* 0x0000008e003a7220 */ /* 0x040fe40000410000 */
[----:B------:R-:W-:Y:S02]  /*a560*/  FMUL.FTZ R62, R0, R146 ;  /* 0x00000092003e7220 */ /* 0x000fe40000410000 */
[----:B------:R-:W-:Y:S02]  /*a570*/  FMUL.FTZ R39, R68, R123 ;  /* 0x0000007b44277220 */ /* 0x000fe40000410000 */
[----:B------:R-:W5:Y:S02]  /*a580*/  LDL R123, [R1+0x4] ;  /* 0x00000400017b7983 */ /* 0x000f640000100800 */
[----:B-1----:R-:W-:Y:S02]  /*a590*/  FFMA.FTZ R2, R42, c[0x0][0x2d0], -R153 ;  /* 0x0000b4002a027a23 */ /* 0x002fe40000010899 */
[----:B------:R-:W-:Y:S01]  /*a5a0*/  FMUL.FTZ R38, R68, R122 ;  /* 0x0000007a44267220 */ /* 0x000fe20000410000 */
[----:B------:R-:W-:Y:S01]  /*a5b0*/  MOV R122, R43 ;  /* 0x0000002b007a7202 */ /* 0x000fe20000000f00 */
[----:B------:R1:W1:Y:S01]  /*a5c0*/  MUFU.EX2 R218, R2 ;  /* 0x0000000200da7308 */ /* 0x0002620000000800 */
[C---:B------:R-:W-:Y:S02]  /*a5d0*/  FMUL.FTZ R42, R0.reuse, R126 ;  /* 0x0000007e002a7220 */ /* 0x040fe40000410000 */
[C---:B------:R-:W-:Y:S02]  /*a5e0*/  FMUL.FTZ R43, R0.reuse, R127 ;  /* 0x0000007f002b7220 */ /* 0x040fe40000410000 */
[-C--:B--2---:R-:W-:Y:S03]  /*a5f0*/  HMMA.16816.F32.BF16 R36, R76, R52.reuse, R36 ;  /* 0x000000344c24723c */ /* 0x084fe60000041824 */
[----:B------:R-:W-:Y:S02]  /*a600*/  FMUL.FTZ R63, R0, R147 ;  /* 0x00000093003f7220 */ /* 0x000fe40000410000 */
[----:B------:R-:W-:Y:S03]  /*a610*/  IMAD.MOV.U32 R120, RZ, RZ, R105 ;  /* 0x000000ffff787224 */ /* 0x000fe600078e0069 */
[C---:B------:R-:W-:Y:S07]  /*a620*/  HMMA.16816.F32.BF16 R40, R64.reuse, R52, R40 ;  /* 0x000000344028723c */ /* 0x040fee0000041828 */
[C---:B------:R-:W-:Y:S02]  /*a630*/  FMUL.FTZ R53, R69.reuse, R137 ;  /* 0x0000008945357220 */ /* 0x040fe40000410000 */
[----:B------:R-:W-:Y:S03]  /*a640*/  FMUL.FTZ R52, R69, R136 ;  /* 0x0000008845347220 */ /* 0x000fe60000410000 */
[--C-:B-1----:R-:W-:Y:S02]  /*a650*/  FFMA.FTZ R2, R44, c[0x0][0x2d0], -R153.reuse ;  /* 0x0000b4002c027a23 */ /* 0x102fe40000010899 */
[----:B------:R-:W-:Y:S02]  /*a660*/  FMUL.FTZ R44, R3, R128 ;  /* 0x00000080032c7220 */ /* 0x000fe40000410000 */
[----:B------:R1:W-:Y:S02]  /*a670*/  MUFU.EX2 R217, R2 ;  /* 0x0000000200d97308 */ /* 0x0003e40000000800 */
[----:B-1----:R-:W-:Y:S02]  /*a680*/  FFMA.FTZ R2, R45, c[0x0][0x2d0], -R153 ;  /* 0x0000b4002d027a23 */ /* 0x002fe40000010899 */
[----:B------:R-:W-:Y:S06]  /*a690*/  FMUL.FTZ R45, R3, R129 ;  /* 0x00000081032d7220 */ /* 0x000fec0000410000 */
[----:B------:R1:W-:Y:S02]  /*a6a0*/  MUFU.EX2 R216, R2 ;  /* 0x0000000200d87308 */ /* 0x0003e40000000800 */
[--C-:B-1----:R-:W-:Y:S02]  /*a6b0*/  FFMA.FTZ R2, R46, c[0x0][0x2d0], -R154.reuse ;  /* 0x0000b4002e027a23 */ /* 0x102fe4000001089a */
[C---:B------:R-:W-:Y:S06]  /*a6c0*/  FMUL.FTZ R46, R0.reuse, R130 ;  /* 0x00000082002e7220 */ /* 0x040fec0000410000 */
[----:B------:R1:W-:Y:S02]  /*a6d0*/  MUFU.EX2 R215, R2 ;  /* 0x0000000200d77308 */ /* 0x0003e40000000800 */
[--C-:B-1----:R-:W-:Y:S02]  /*a6e0*/  FFMA.FTZ R2, R47, c[0x0][0x2d0], -R154.reuse ;  /* 0x0000b4002f027a23 */ /* 0x102fe4000001089a */
[----:B------:R-:W-:Y:S06]  /*a6f0*/  FMUL.FTZ R47, R0, R131 ;  /* 0x00000083002f7220 */ /* 0x000fec0000410000 */
[----:B------:R1:W2:Y:S01]  /*a700*/  MUFU.EX2 R214, R2 ;  /* 0x0000000200d67308 */ /* 0x0002a20000000800 */
[-C--:B------:R-:W-:Y:S03]  /*a710*/  HMMA.16816.F32.BF16 R44, R64, R54.reuse, R44 ;  /* 0x00000036402c723c */ /* 0x080fe6000004182c */
[--C-:B-1----:R-:W-:Y:S02]  /*a720*/  FFMA.FTZ R2, R48, c[0x0][0x2d0], -R154.reuse ;  /* 0x0000b40030027a23 */ /* 0x102fe4000001089a */
[----:B------:R-:W-:Y:S04]  /*a730*/  FMUL.FTZ R48, R69, R132 ;  /* 0x0000008445307220 */ /* 0x000fe80000410000 */
[----:B------:R1:W-:Y:S03]  /*a740*/  MUFU.EX2 R124, R2 ;  /* 0x00000002007c7308 */ /* 0x0003e60000000800 */
[----:B-1----:R-:W-:Y:S02]  /*a750*/  FFMA.FTZ R2, R49, c[0x0][0x2d0], -R154 ;  /* 0x0000b40031027a23 */ /* 0x002fe4000001089a */
[----:B------:R-:W-:Y:S05]  /*a760*/  FMUL.FTZ R49, R69, R133 ;  /* 0x0000008545317220 */ /* 0x000fea0000410000 */
[----:B------:R1:W1:Y:S01]  /*a770*/  MUFU.EX2 R131, R2 ;  /* 0x0000000200837308 */ /* 0x0002620000000800 */
[----:B------:R-:W-:Y:S01]  /*a780*/  LDSM.16.MT88.4 R132, [R198+0x2000] ;  /* 0x00200000c684783b */ /* 0x000fe20000004200 */
[C---:B------:R-:W-:Y:S07]  /*a790*/  HMMA.16816.F32.BF16 R48, R76.reuse, R54, R48 ;  /* 0x000000364c30723c */ /* 0x040fee0000041830 */
[C---:B------:R-:W-:Y:S02]  /*a7a0*/  FMUL.FTZ R54, R68.reuse, R138 ;  /* 0x0000008a44367220 */ /* 0x040fe40000410000 */
[----:B------:R-:W-:Y:S07]  /*a7b0*/  FMUL.FTZ R55, R68, R139 ;  /* 0x0000008b44377220 */ /* 0x000fee0000410000 */
[-C--:B----4-:R-:W-:Y:S03]  /*a7c0*/  HMMA.16816.F32.BF16 R52, R76, R80.reuse, R52 ;  /* 0x000000504c34723c */ /* 0x090fe60000041834 */
[--C-:B-1----:R-:W-:Y:S02]  /*a7d0*/  FFMA.FTZ R2, R56, c[0x0][0x2d0], -R75.reuse ;  /* 0x0000b40038027a23 */ /* 0x102fe4000001084b */
[----:B------:R-:W-:Y:S02]  /*a7e0*/  FMUL.FTZ R56, R3, R140 ;  /* 0x0000008c03387220 */ /* 0x000fe40000410000 */
[----:B------:R1:W-:Y:S02]  /*a7f0*/  MUFU.EX2 R130, R2 ;  /* 0x0000000200827308 */ /* 0x0003e40000000800 */
[--C-:B-1----:R-:W-:Y:S03]  /*a800*/  FFMA.FTZ R2, R57, c[0x0][0x2d0], -R75.reuse ;  /* 0x0000b40039027a23 */ /* 0x102fe6000001084b */
[C---:B------:R-:W-:Y:S05]  /*a810*/  FMUL.FTZ R57, R3.reuse, R141 ;  /* 0x0000008d03397220 */ /* 0x040fea0000410000 */
[----:B------:R1:W4:Y:S02]  /*a820*/  MUFU.EX2 R190, R2 ;  /* 0x0000000200be7308 */ /* 0x0003240000000800 */
[C---:B------:R-:W-:Y:S07]  /*a830*/  HMMA.16816.F32.BF16 R56, R64.reuse, R80, R56 ;  /* 0x000000504038723c */ /* 0x040fee0000041838 */
[----:B------:R-:W-:Y:S02]  /*a840*/  F2FP.BF16.PACK_AB R80, R218, R219 ;  /* 0x000000dbda50723e */ /* 0x000fe400000010ff */
[----:B--2---:R-:W-:Y:S03]  /*a850*/  F2FP.BF16.PACK_AB R81, R214, R215 ;  /* 0x000000d7d651723e */ /* 0x004fe600000010ff */
[--C-:B-1----:R-:W-:Y:S02]  /*a860*/  FFMA.FTZ R2, R60, c[0x0][0x2d0], -R75.reuse ;  /* 0x0000b4003c027a23 */ /* 0x102fe4000001084b */
[----:B------:R-:W-:Y:S02]  /*a870*/  FMUL.FTZ R60, R3, R144 ;  /* 0x00000090033c7220 */ /* 0x000fe40000410000 */
[----:B------:R1:W-:Y:S05]  /*a880*/  MUFU.EX2 R187, R2 ;  /* 0x0000000200bb7308 */ /* 0x0003ea0000000800 */
[-C--:B------:R-:W-:Y:S07]  /*a890*/  HMMA.16816.F32.BF16 R60, R64, R82.reuse, R60 ;  /* 0x00000052403c723c */ /* 0x080fee000004183c */
[C---:B------:R-:W-:Y:S02]  /*a8a0*/  FMUL.FTZ R64, R69.reuse, R148 ;  /* 0x0000009445407220 */ /* 0x040fe40000410000 */
[C---:B------:R-:W-:Y:S03]  /*a8b0*/  FMUL.FTZ R65, R69.reuse, R149 ;  /* 0x0000009545417220 */ /* 0x040fe60000410000 */
[C---:B------:R-:W-:Y:S02]  /*a8c0*/  FMUL.FTZ R66, R68.reuse, R150 ;  /* 0x0000009644427220 */ /* 0x040fe40000410000 */
[----:B------:R-:W-:Y:S02]  /*a8d0*/  FMUL.FTZ R67, R68, R151 ;  /* 0x0000009744437220 */ /* 0x000fe40000410000 */
[----:B---3--:R-:W-:Y:S02]  /*a8e0*/  FFMA.FTZ R69, R69, R107, R108 ;  /* 0x0000006b45457223 */ /* 0x008fe4000001006c */
[----:B-1----:R-:W-:Y:S03]  /*a8f0*/  FFMA.FTZ R2, R158, c[0x0][0x2d0], -R75 ;  /* 0x0000b4009e027a23 */ /* 0x002fe6000001084b */
[----:B------:R-:W-:Y:S01]  /*a900*/  HMMA.16816.F32.BF16 R64, R76, R82, R64 ;  /* 0x000000524c40723c */ /* 0x000fe20000041840 */
[----:B------:R1:W2:Y:S06]  /*a910*/  MUFU.EX2 R186, R2 ;  /* 0x0000000200ba7308 */ /* 0x0002ac0000000800 */
[----:B------:R-:W-:Y:S02]  /*a920*/  F2FP.BF16.PACK_AB R76, R236, R233 ;  /* 0x000000e9ec4c723e */ /* 0x000fe400000010ff */
[----:B------:R-:W-:Y:S03]  /*a930*/  F2FP.BF16.PACK_AB R78, R241, R239 ;  /* 0x000000eff14e723e */ /* 0x000fe600000010ff */
[----:B------:R-:W-:Y:S02]  /*a940*/  F2FP.BF16.PACK_AB R77, R222, R227 ;  /* 0x000000e3de4d723e */ /* 0x000fe400000010ff */
[----:B------:R-:W-:Y:S02]  /*a950*/  F2FP.BF16.PACK_AB R79, R220, R221 ;  /* 0x000000dddc4f723e */ /* 0x000fe400000010ff */
[----:B------:R-:W-:Y:S02]  /*a960*/  F2FP.BF16.PACK_AB R82, R216, R217 ;  /* 0x000000d9d852723e */ /* 0x000fe400000010ff */
[----:B------:R-:W-:Y:S02]  /*a970*/  F2FP.BF16.PACK_AB R83, R131, R124 ;  /* 0x0000007c8353723e */ /* 0x000fe400000010ff */
[----:B-----5:R-:W-:Y:S01]  /*a980*/  ISETP.GT.AND P0, PT, R188, R123, PT ;  /* 0x0000007bbc00720c */ /* 0x020fe20003f04270 */
[-C--:B------:R-:W-:Y:S03]  /*a990*/  HMMA.16816.F32.BF16 R4, R76, R84.reuse, R4 ;  /* 0x000000544c04723c */ /* 0x080fe60000041804 */
[----:B------:R-:W-:Y:S01]  /*a9a0*/  MOV R188, R212 ;  /* 0x000000d400bc7202 */ /* 0x000fe20000000f00 */
[--C-:B-1----:R-:W-:Y:S04]  /*a9b0*/  FFMA.FTZ R2, R160, c[0x0][0x2d0], -R152.reuse ;  /* 0x0000b400a0027a23 */ /* 0x102fe80000010898 */
[C---:B------:R-:W-:Y:S01]  /*a9c0*/  HMMA.16816.F32.BF16 R8, R80.reuse, R84, R8 ;  /* 0x000000545008723c */ /* 0x040fe20000041808 */
[----:B------:R1:W-:Y:S07]  /*a9d0*/  MUFU.EX2 R129, R2 ;  /* 0x0000000200817308 */ /* 0x0003ee0000000800 */
[-C--:B------:R-:W-:Y:S08]  /*a9e0*/  HMMA.16816.F32.BF16 R12, R80, R86.reuse, R12 ;  /* 0x00000056500c723c */ /* 0x080ff0000004180c */
[C---:B------:R-:W-:Y:S01]  /*a9f0*/  HMMA.16816.F32.BF16 R16, R76.reuse, R86, R16 ;  /* 0x000000564c10723c */ /* 0x040fe20000041810 */
[----:B------:R-:W3:Y:S07]  /*aa00*/  LDSM.16.MT88.4 R84, [R200+0x800] ;  /* 0x00080000c854783b */ /* 0x000eee0000004200 */
[-C--:B------:R-:W-:Y:S04]  /*aa10*/  HMMA.16816.F32.BF16 R20, R76, R88.reuse, R20 ;  /* 0x000000584c14723c */ /* 0x080fe80000041814 */
[--C-:B-1----:R-:W-:Y:S04]  /*aa20*/  FFMA.FTZ R2, R162, c[0x0][0x2d0], -R152.reuse ;  /* 0x0000b400a2027a23 */ /* 0x102fe80000010898 */
[C---:B------:R-:W-:Y:S01]  /*aa30*/  HMMA.16816.F32.BF16 R24, R80.reuse, R88, R24 ;  /* 0x000000585018723c */ /* 0x040fe20000041818 */
[----:B------:R1:W5:Y:S06]  /*aa40*/  MUFU.EX2 R185, R2 ;  /* 0x0000000200b97308 */ /* 0x00036c0000000800 */
[--C-:B------:R-:W-:Y:S01]  /*aa50*/  FFMA.FTZ R88, R163, c[0x0][0x2d0], -R153.reuse ;  /* 0x0000b400a3587a23 */ /* 0x100fe20000010899 */
[-C--:B------:R-:W-:Y:S03]  /*aa60*/  HMMA.16816.F32.BF16 R28, R80, R90.reuse, R28 ;  /* 0x0000005a501c723c */ /* 0x080fe6000004181c */
[----:B------:R2:W-:Y:S05]  /*aa70*/  MUFU.EX2 R180, R88 ;  /* 0x0000005800b47308 */ /* 0x0005ea0000000800 */
[C---:B------:R-:W-:Y:S08]  /*aa80*/  HMMA.16816.F32.BF16 R32, R76.reuse, R90, R32 ;  /* 0x0000005a4c20723c */ /* 0x040ff00000041820 */
[-C--:B------:R-:W-:Y:S04]  /*aa90*/  HMMA.16816.F32.BF16 R36, R76, R92.reuse, R36 ;  /* 0x0000005c4c24723c */ /* 0x080fe80000041824 */
[--C-:B-1----:R-:W-:Y:S04]  /*aaa0*/  FFMA.FTZ R2, R156, c[0x0][0x2d0], -R152.reuse ;  /* 0x0000b4009c027a23 */ /* 0x102fe80000010898 */
[C---:B------:R-:W-:Y:S01]  /*aab0*/  HMMA.16816.F32.BF16 R40, R80.reuse, R92, R40 ;  /* 0x0000005c5028723c */ /* 0x040fe20000041828 */
[----:B------:R1:W-:Y:S01]  /*aac0*/  MUFU.EX2 R184, R2 ;  /* 0x0000000200b87308 */ /* 0x0003e20000000800 */
[----:B--2---:R-:W2:Y:S06]  /*aad0*/  LDSM.16.MT88.4 R88, [R197+0x1000] ;  /* 0x00100000c558783b */ /* 0x004eac0000004200 */
[-C--:B------:R-:W-:Y:S08]  /*aae0*/  HMMA.16816.F32.BF16 R44, R80, R94.reuse, R44 ;  /* 0x0000005e502c723c */ /* 0x080ff0000004182c */
[C---:B------:R-:W-:Y:S01]  /*aaf0*/  HMMA.16816.F32.BF16 R48, R76.reuse, R94, R48 ;  /* 0x0000005e4c30723c */ /* 0x040fe20000041830 */
[----:B------:R-:W-:Y:S07]  /*ab00*/  LDSM.16.MT88.4 R92, [R198+0x1000] ;  /* 0x00100000c65c783b */ /* 0x000fee0000004200 */
[-C--:B---3--:R-:W-:Y:S04]  /*ab10*/  HMMA.16816.F32.BF16 R52, R76, R84.reuse, R52 ;  /* 0x000000544c34723c */ /* 0x088fe80000041834 */
[----:B-1----:R-:W-:Y:S04]  /*ab20*/  FFMA.FTZ R2, R157, c[0x0][0x2d0], -R152 ;  /* 0x0000b4009d027a23 */ /* 0x002fe80000010898 */
[C---:B------:R-:W-:Y:S01]  /*ab30*/  HMMA.16816.F32.BF16 R56, R80.reuse, R84, R56 ;  /* 0x000000545038723c */ /* 0x040fe20000041838 */
[----:B------:R1:W3:Y:S07]  /*ab40*/  MUFU.EX2 R183, R2 ;  /* 0x0000000200b77308 */ /* 0x0002ee0000000800 */
[-C--:B------:R-:W-:Y:S08]  /*ab50*/  HMMA.16816.F32.BF16 R60, R80, R86.reuse, R60 ;  /* 0x00000056503c723c */ /* 0x080ff0000004183c */
[----:B------:R-:W-:Y:S01]  /*ab60*/  HMMA.16816.F32.BF16 R64, R76, R86, R64 ;  /* 0x000000564c40723c */ /* 0x000fe20000041840 */
[----:B------:R-:W2:Y:S06]  /*ab70*/  LDSM.16.MT88.4 R84, [R201+0x1000] ;  /* 0x00100000c954783b */ /* 0x000eac0000004200 */
[----:B----4-:R-:W-:Y:S01]  /*ab80*/  F2FP.BF16.PACK_AB R76, R190, R130 ;  /* 0x00000082be4c723e */ /* 0x010fe200000010ff */
[--C-:B-1----:R-:W-:Y:S01]  /*ab90*/  FFMA.FTZ R2, R166, c[0x0][0x2d0], -R153.reuse ;  /* 0x0000b400a6027a23 */ /* 0x102fe20000010899 */
[----:B------:R-:W-:Y:S03]  /*aba0*/  F2FP.BF16.PACK_AB R78, R186, R187 ;  /* 0x000000bbba4e723e */ /* 0x000fe600000010ff */
[----:B------:R1:W-:Y:S01]  /*abb0*/  MUFU.EX2 R128, R2 ;  /* 0x0000000200807308 */ /* 0x0003e20000000800 */
[----:B-----5:R-:W-:Y:S02]  /*abc0*/  F2FP.BF16.PACK_AB R77, R185, R129 ;  /* 0x00000081b94d723e */ /* 0x020fe400000010ff */
[----:B---3--:R-:W-:Y:S07]  /*abd0*/  F2FP.BF16.PACK_AB R79, R183, R184 ;  /* 0x000000b8b74f723e */ /* 0x008fee00000010ff */
[-C--:B--2---:R-:W-:Y:S03]  /*abe0*/  HMMA.16816.F32.BF16 R4, R76, R88.reuse, R4 ;  /* 0x000000584c04723c */ /* 0x084fe60000041804 */
[--C-:B-1----:R-:W-:Y:S04]  /*abf0*/  FFMA.FTZ R2, R167, c[0x0][0x2d0], -R153.reuse ;  /* 0x0000b400a7027a23 */ /* 0x102fe80000010899 */
[----:B------:R1:W2:Y:S02]  /*ac00*/  MUFU.EX2 R181, R2 ;  /* 0x0000000200b57308 */ /* 0x0002a40000000800 */
[----:B-1----:R-:W-:Y:S03]  /*ac10*/  FFMA.FTZ R2, R161, c[0x0][0x2d0], -R153 ;  /* 0x0000b400a1027a23 */ /* 0x002fe60000010899 */
[----:B--2---:R-:W-:Y:S05]  /*ac20*/  F2FP.BF16.PACK_AB R80, R181, R128 ;  /* 0x00000080b550723e */ /* 0x004fea00000010ff */
        /* <DEDUP_REMOVED lines=19> */
[-C--:B------:R-:W-:Y:S01]  /*ad60*/  HMMA.16816.F32.BF16 R20, R76, R84.reuse, R20 ;  /* 0x000000544c14723c */ /* 0x080fe20000041814 */
[----:B------:R1:W3:Y:S07]  /*ad70*/  MUFU.EX2 R177, R2 ;  /* 0x0000000200b17308 */ /* 0x0002ee0000000800 */
[C---:B------:R-:W-:Y:S07]  /*ad80*/  HMMA.16816.F32.BF16 R24, R80.reuse, R84, R24 ;  /* 0x000000545018723c */ /* 0x040fee0000041818 */
[----:B------:R-:W-:Y:S01]  /*ad90*/  FFMA.FTZ R84, R193, c[0x0][0x2d0], -R153 ;  /* 0x0000b400c1547a23 */ /* 0x000fe20000010899 */
[-C--:B------:R-:W-:Y:S08]  /*ada0*/  HMMA.16816.F32.BF16 R28, R80, R86.reuse, R28 ;  /* 0x00000056501c723c */ /* 0x080ff0000004181c */
[C---:B------:R-:W-:Y:S04]  /*adb0*/  HMMA.16816.F32.BF16 R32, R76.reuse, R86, R32 ;  /* 0x000000564c20723c */ /* 0x040fe80000041820 */
[--C-:B-1----:R-:W-:Y:S04]  /*adc0*/  FFMA.FTZ R2, R178, c[0x0][0x2d0], -R75.reuse ;  /* 0x0000b400b2027a23 */ /* 0x102fe8000001084b */
[-C--:B------:R-:W-:Y:S01]  /*add0*/  HMMA.16816.F32.BF16 R36, R76, R92.reuse, R36 ;  /* 0x0000005c4c24723c */ /* 0x080fe20000041824 */
[----:B------:R1:W-:Y:S07]  /*ade0*/  MUFU.EX2 R178, R2 ;  /* 0x0000000200b27308 */ /* 0x0003ee0000000800 */
[C---:B------:R-:W-:Y:S08]  /*adf0*/  HMMA.16816.F32.BF16 R40, R80.reuse, R92, R40 ;  /* 0x0000005c5028723c */ /* 0x040ff00000041828 */
[-C--:B------:R-:W-:Y:S08]  /*ae00*/  HMMA.16816.F32.BF16 R44, R80, R94.reuse, R44 ;  /* 0x0000005e502c723c */ /* 0x080ff0000004182c */
[C---:B------:R-:W-:Y:S01]  /*ae10*/  HMMA.16816.F32.BF16 R48, R76.reuse, R94, R48 ;  /* 0x0000005e4c30723c */ /* 0x040fe20000041830 */
[----:B------:R-:W-:Y:S03]  /*ae20*/  LDSM.16.MT88.4 R92, [R198+0x1800] ;  /* 0x00180000c65c783b */ /* 0x000fe60000004200 */
[----:B-1----:R-:W-:Y:S04]  /*ae30*/  FFMA.FTZ R2, R175, c[0x0][0x2d0], -R75 ;  /* 0x0000b400af027a23 */ /* 0x002fe8000001084b */
[----:B------:R1:W4:Y:S01]  /*ae40*/  MUFU.EX2 R176, R2 ;  /* 0x0000000200b07308 */ /* 0x0003220000000800 */
[-C--:B--2---:R-:W-:Y:S08]  /*ae50*/  HMMA.16816.F32.BF16 R52, R76, R88.reuse, R52 ;  /* 0x000000584c34723c */ /* 0x084ff00000041834 */
[C---:B------:R-:W-:Y:S08]  /*ae60*/  HMMA.16816.F32.BF16 R56, R80.reuse, R88, R56 ;  /* 0x000000585038723c */ /* 0x040ff00000041838 */
[-C--:B------:R-:W-:Y:S04]  /*ae70*/  HMMA.16816.F32.BF16 R60, R80, R90.reuse, R60 ;  /* 0x0000005a503c723c */ /* 0x080fe8000004183c */
[--C-:B-1----:R-:W-:Y:S04]  /*ae80*/  FFMA.FTZ R2, R172, c[0x0][0x2d0], -R152.reuse ;  /* 0x0000b400ac027a23 */ /* 0x102fe80000010898 */
[----:B------:R-:W-:Y:S01]  /*ae90*/  HMMA.16816.F32.BF16 R64, R76, R90, R64 ;  /* 0x0000005a4c40723c */ /* 0x000fe20000041840 */
[----:B------:R-:W-:Y:S01]  /*aea0*/  LDSM.16.MT88.4 R88, [R201+0x1800] ;  /* 0x00180000c958783b */ /* 0x000fe20000004200 */
[----:B------:R1:W-:Y:S05]  /*aeb0*/  MUFU.EX2 R175, R2 ;  /* 0x0000000200af7308 */ /* 0x0003ea0000000800 */
[----:B---3--:R-:W-:Y:S02]  /*aec0*/  F2FP.BF16.PACK_AB R76, R177, R136 ;  /* 0x00000088b14c723e */ /* 0x008fe400000010ff */
[----:B----4-:R-:W-:Y:S03]  /*aed0*/  F2FP.BF16.PACK_AB R78, R176, R178 ;  /* 0x000000b2b04e723e */ /* 0x010fe600000010ff */
[--C-:B-1----:R-:W-:Y:S04]  /*aee0*/  FFMA.FTZ R2, R173, c[0x0][0x2d0], -R152.reuse ;  /* 0x0000b400ad027a23 */ /* 0x102fe80000010898 */
        /* <DEDUP_REMOVED lines=8> */
[----:B------:R1:W-:Y:S10]  /*af70*/  MUFU.EX2 R171, R84 ;  /* 0x0000005400ab7308 */ /* 0x0003f40000000800 */
[----:B------:R2:W-:Y:S01]  /*af80*/  MUFU.EX2 R143, R2 ;  /* 0x00000002008f7308 */ /* 0x0005e20000000800 */
[----:B-1----:R-:W1:Y:S01]  /*af90*/  LDSM.16.MT88.4 R84, [R197+0x1800] ;  /* 0x00180000c554783b */ /* 0x002e620000004200 */
[--C-:B--2---:R-:W-:Y:S08]  /*afa0*/  FFMA.FTZ R2, R192, c[0x0][0x2d0], -R153.reuse ;  /* 0x0000b400c0027a23 */ /* 0x104ff00000010899 */
[----:B------:R2:W3:Y:S02]  /*afb0*/  MUFU.EX2 R142, R2 ;  /* 0x00000002008e7308 */ /* 0x0004e40000000800 */
[----:B--2---:R-:W-:Y:S01]  /*afc0*/  FFMA.FTZ R2, R170, c[0x0][0x2d0], -R153 ;  /* 0x0000b400aa027a23 */ /* 0x004fe20000010899 */
[----:B---3--:R-:W-:Y:S01]  /*afd0*/  F2FP.BF16.PACK_AB R80, R142, R143 ;  /* 0x0000008f8e50723e */ /* 0x008fe200000010ff */
[-C--:B-1----:R-:W-:Y:S06]  /*afe0*/  HMMA.16816.F32.BF16 R4, R76, R84.reuse, R4 ;  /* 0x000000544c04723c */ /* 0x082fec0000041804 */
        /* <DEDUP_REMOVED lines=19> */
[-C--:B------:R-:W-:Y:S01]  /*b120*/  HMMA.16816.F32.BF16 R20, R76, R88.reuse, R20 ;  /* 0x000000584c14723c */ /* 0x080fe20000041814 */
        /* <DEDUP_REMOVED lines=13> */
[----:B-1----:R-:W-:Y:S04]  /*b200*/  FFMA.FTZ R2, R245, c[0x0][0x2d0], -R152 ;  /* 0x0000b400f5027a23 */ /* 0x002fe80000010898 */
[----:B------:R1:W-:Y:S01]  /*b210*/  MUFU.EX2 R163, R2 ;  /* 0x0000000200a37308 */ /* 0x0003e20000000800 */
[-C--:B--2---:R-:W-:Y:S03]  /*b220*/  HMMA.16816.F32.BF16 R52, R76, R84.reuse, R52 ;  /* 0x000000544c34723c */ /* 0x084fe60000041834 */
[----:B---3--:R-:W-:Y:S05]  /*b230*/  F2FP.BF16.PACK_AB R150, R164, R165 ;  /* 0x000000a5a496723e */ /* 0x008fea00000010ff */
[C---:B------:R-:W-:Y:S07]  /*b240*/  HMMA.16816.F32.BF16 R56, R80.reuse, R84, R56 ;  /* 0x000000545038723c */ /* 0x040fee0000041838 */
[----:B------:R-:W-:Y:S01]  /*b250*/  IMAD.MOV.U32 R84, RZ, RZ, R72 ;  /* 0x000000ffff547224 */ /* 0x000fe200078e0048 */
[-C--:B------:R-:W-:Y:S04]  /*b260*/  HMMA.16816.F32.BF16 R60, R80, R86.reuse, R60 ;  /* 0x00000056503c723c */ /* 0x080fe8000004183c */
[----:B------:R-:W-:Y:S01]  /*b270*/  MOV R85, R71 ;  /* 0x0000004700557202 */ /* 0x000fe20000000f00 */
[--C-:B-1----:R-:W-:Y:S03]  /*b280*/  FFMA.FTZ R2, R246, c[0x0][0x2d0], -R152.reuse ;  /* 0x0000b400f6027a23 */ /* 0x102fe60000010898 */
[----:B------:R-:W-:Y:S01]  /*b290*/  HMMA.16816.F32.BF16 R64, R76, R86, R64 ;  /* 0x000000564c40723c */ /* 0x000fe20000041840 */
[----:B------:R1:W2:Y:S06]  /*b2a0*/  MUFU.EX2 R161, R2 ;  /* 0x0000000200a17308 */ /* 0x0002ac0000000800 */
[----:B------:R-:W-:Y:S01]  /*b2b0*/  MOV R86, R70 ;  /* 0x0000004600567202 */ /* 0x000fe20000000f00 */
[--C-:B-1----:R-:W-:Y:S01]  /*b2c0*/  FFMA.FTZ R2, R250, c[0x0][0x2d0], -R152.reuse ;  /* 0x0000b400fa027a23 */ /* 0x102fe20000010898 */
[----:B--2---:R-:W-:Y:S03]  /*b2d0*/  F2FP.BF16.PACK_AB R149, R161, R163 ;  /* 0x000000a3a195723e */ /* 0x004fe600000010ff */
[----:B------:R-:W-:Y:S01]  /*b2e0*/  FFMA.FTZ R152, R252, c[0x0][0x2d0], -R152 ;  /* 0x0000b400fc987a23 */ /* 0x000fe20000010898 */
[----:B------:R1:W-:Y:S10]  /*b2f0*/  MUFU.EX2 R162, R2 ;  /* 0x0000000200a27308 */ /* 0x0003f40000000800 */
[----:B------:R-:W2:Y:S01]  /*b300*/  MUFU.EX2 R160, R152 ;  /* 0x0000009800a07308 */ /* 0x000ea20000000800 */
[--C-:B-1----:R-:W-:Y:S09]  /*b310*/  FFMA.FTZ R2, R225, c[0x0][0x2d0], -R153.reuse ;  /* 0x0000b400e1027a23 */ /* 0x102ff20000010899 */
[----:B------:R1:W-:Y:S01]  /*b320*/  MUFU.EX2 R158, R2 ;  /* 0x00000002009e7308 */ /* 0x0003e20000000800 */
[----:B--2---:R-:W-:Y:S07]  /*b330*/  F2FP.BF16.PACK_AB R151, R160, R162 ;  /* 0x000000a2a097723e */ /* 0x004fee00000010ff */
[-C--:B------:R-:W-:Y:S01]  /*b340*/  HMMA.16816.F32.BF16 R88, R148, R100.reuse, R4 ;  /* 0x000000649458723c */ /* 0x080fe20000041804 */
[----:B------:R-:W2:Y:S04]  /*b350*/  LDSM.16.MT88.4 R4, [R200+0x2000] ;  /* 0x00200000c804783b */ /* 0x000ea80000004200 */
[--C-:B-1----:R-:W-:Y:S04]  /*b360*/  FFMA.FTZ R2, R230, c[0x0][0x2d0], -R153.reuse ;  /* 0x0000b400e6027a23 */ /* 0x102fe80000010899 */
[----:B------:R1:W3:Y:S03]  /*b370*/  MUFU.EX2 R159, R2 ;  /* 0x00000002009f7308 */ /* 0x0002e60000000800 */
[--C-:B-1----:R-:W-:Y:S01]  /*b380*/  FFMA.FTZ R2, R232, c[0x0][0x2d0], -R153.reuse ;  /* 0x0000b400e8027a23 */ /* 0x102fe20000010899 */
[----:B---3--:R-:W-:Y:S01]  /*b390*/  F2FP.BF16.PACK_AB R144, R159, R158 ;  /* 0x0000009e9f90723e */ /* 0x008fe200000010ff */
[----:B------:R-:W-:Y:S05]  /*b3a0*/  FFMA.FTZ R153, R234, c[0x0][0x2d0], -R153 ;  /* 0x0000b400ea997a23 */ /* 0x000fea0000010899 */
[----:B------:R1:W-:Y:S10]  /*b3b0*/  MUFU.EX2 R157, R2 ;  /* 0x00000002009d7308 */ /* 0x0003f40000000800 */
[----:B------:R-:W3:Y:S01]  /*b3c0*/  MUFU.EX2 R156, R153 ;  /* 0x00000099009c7308 */ /* 0x000ee20000000800 */
[--C-:B-1----:R-:W-:Y:S09]  /*b3d0*/  FFMA.FTZ R2, R226, c[0x0][0x2d0], -R154.reuse ;  /* 0x0000b400e2027a23 */ /* 0x102ff2000001089a */
[----:B------:R1:W-:Y:S01]  /*b3e0*/  MUFU.EX2 R155, R2 ;  /* 0x00000002009b7308 */ /* 0x0003e20000000800 */
[----:B---3--:R-:W-:Y:S01]  /*b3f0*/  F2FP.BF16.PACK_AB R146, R156, R157 ;  /* 0x0000009d9c92723e */ /* 0x008fe200000010ff */
[--C-:B-1----:R-:W-:Y:S08]  /*b400*/  FFMA.FTZ R2, R229, c[0x0][0x2d0], -R154.reuse ;  /* 0x0000b400e5027a23 */ /* 0x102ff0000001089a */
[----:B------:R1:W3:Y:S02]  /*b410*/  MUFU.EX2 R153, R2 ;  /* 0x0000000200997308 */ /* 0x0002e40000000800 */
[--C-:B-1----:R-:W-:Y:S01]  /*b420*/  FFMA.FTZ R2, R240, c[0x0][0x2d0], -R154.reuse ;  /* 0x0000b400f0027a23 */ /* 0x102fe2000001089a */
[----:B---3--:R-:W-:Y:S01]  /*b430*/  F2FP.BF16.PACK_AB R145, R153, R155 ;  /* 0x0000009b9991723e */ /* 0x008fe200000010ff */
[----:B------:R-:W-:Y:S06]  /*b440*/  FFMA.FTZ R154, R74, c[0x0][0x2d0], -R154 ;  /* 0x0000b4004a9a7a23 */ /* 0x000fec000001089a */
[----:B------:R1:W-:Y:S10]  /*b450*/  MUFU.EX2 R152, R2 ;  /* 0x0000000200987308 */ /* 0x0003f40000000800 */
[----:B------:R-:W3:Y:S01]  /*b460*/  MUFU.EX2 R75, R154 ;  /* 0x0000009a004b7308 */ /* 0x000ee20000000800 */
[----:B-1----:R-:W-:Y:S02]  /*b470*/  FFMA.FTZ R2, R68, R104, R243 ;  /* 0x0000006844027223 */ /* 0x002fe400000100f3 */
[----:B------:R-:W-:Y:S02]  /*b480*/  FFMA.FTZ R68, R3, R99, R231 ;  /* 0x0000006303447223 */ /* 0x000fe400000100e7 */
[----:B------:R-:W-:Y:S02]  /*b490*/  FFMA.FTZ R3, R0, R98, R223 ;  /* 0x0000006200037223 */ /* 0x000fe400000100df */
[----:B------:R-:W-:Y:S02]  /*b4a0*/  FADD.FTZ R0, R97, R69 ;  /* 0x0000004561007221 */ /* 0x000fe40000010000 */
[----:B------:R-:W-:Y:S02]  /*b4b0*/  FADD.FTZ R69, R238, R68 ;  /* 0x00000044ee457221 */ /* 0x000fe40000010000 */
[----:B------:R-:W-:Y:S01]  /*b4c0*/  FADD.FTZ R68, R96, R0 ;  /* 0x0000000060447221 */ /* 0x000fe20000010000 */
[----:B---3--:R-:W-:Y:S01]  /*b4d0*/  F2FP.BF16.PACK_AB R147, R75, R152 ;  /* 0x000000984b93723e */ /* 0x008fe200000010ff */
        /* <DEDUP_REMOVED lines=89> */
[----:B------:R1:W-:Y:S04]  /*ba70*/  STL [R1+0x18], R3 ;  /* 0x0000180301007387 */ /* 0x0003e80000100800 */
[----:B------:R2:W-:Y:S04]  /*ba80*/  STL [R1+0x1c], R2 ;  /* 0x00001c0201007387 */ /* 0x0005e80000100800 */
[----:B------:R2:W-:Y:S01]  /*ba90*/  STL [R1+0x20], R0 ;  /* 0x0000200001007387 */ /* 0x0005e20000100800 */
[----:B-1----:R-:W-:Y:S01]  /*baa0*/  MOV R3, R73 ;  /* 0x0000004900037202 */ /* 0x002fe20000000f00 */
[----:B------:R-:W-:-:S05]  /*bab0*/  @P0 BRA `(.L_x_1228) ;  /* 0xffffba7000000947 */ /* 0x000fca000383ffff */
.L_x_1227:
[----:B-12---:R-:W2:Y:S02]  /*bac0*/  LDL R0, [R1+0x24] ;  /* 0x0000240001007983 */ /* 0x006ea40000100800 */
[----:B--2---:R-:W-:-:S13]  /*bad0*/  ISETP.GE.AND P0, PT, R212, R0, PT ;  /* 0x00000000d400720c */ /* 0x004fda0003f06270 */
[----:B------:R-:W-:Y:S05]  /*bae0*/  @!P0 BRA `(.L_x_1229) ;  /* 0x00003af000008947 */ /* 0x000fea0003800000 */
[----:B------:R-:W-:Y:S01]  /*baf0*/  IMAD.MOV.U32 R3, RZ, RZ, R72 ;  /* 0x000000ffff037224 */ /* 0x000fe200078e0048 */
[----:B------:R-:W-:Y:S01]  /*bb00*/  MOV R85, R70 ;  /* 0x0000004600557202 */ /* 0x000fe20000000f00 */
[----:B------:R-:W-:Y:S01]  /*bb10*/  IMAD.MOV.U32 R2, RZ, RZ, R73 ;  /* 0x000000ffff027224 */ /* 0x000fe200078e0049 */
[----:B------:R-:W-:Y:S02]  /*bb20*/  MOV R84, R71 ;  /* 0x0000004700547202 */ /* 0x000fe40000000f00 */
.L_x_1230:
[----:B------:R-:W2:Y:S01]  /*bb30*/  LDL R174, [R1+0x48] ;  /* 0x0000480001ae7983 */ /* 0x000ea20000100800 */
[----:B------:R-:W-:Y:S04]  /*bb40*/  DEPBAR.LE SB0, 0x0 ;  /* 0x000080000000791a */ /* 0x000fe80000000000 */
[----:B------:R-:W2:Y:S01]  /*bb50*/  LDL.64 R172, [R1+0x40] ;  /* 0x0000400001ac7983 */ /* 0x000ea20000100a00 */
        /* <DEDUP_REMOVED lines=20> */
[----:B------:R-:W1:Y:S08]  /*bca0*/  LDSM.16.M88.4 R160, [R207] ;  /* 0x00000000cfa0783b */ /* 0x000e700000000200 */
[----:B------:R-:W1:Y:S08]  /*bcb0*/  LDSM.16.M88.4 R164, [R206+0x2000] ;  /* 0x00200000cea4783b */ /* 0x000e700000000200 */
[----:B------:R-:W1:Y:S01]  /*bcc0*/  LDSM.16.M88.4 R168, [R211] ;  /* 0x00000000d3a8783b */ /* 0x000e620000000200 */
[----:B--2---:R-:W-:Y:S01]  /*bcd0*/  MOV R173, R174 ;  /* 0x000000ae00ad7202 */ /* 0x004fe20000000f00 */
[-C--:B-1----:R-:W-:Y:S04]  /*bce0*/  HMMA.16816.F32.BF16 R4, R80, R16.reuse, RZ ;  /* 0x000000105004723c */ /* 0x082fe800000418ff */
[----:B------:R-:W-:Y:S04]  /*bcf0*/  IMAD.WIDE.U32 R172, R86, 0x50, R172 ;  /* 0x0000005056ac7825 */ /* 0x000fe800078e00ac */
[C---:B---3--:R-:W-:Y:S04]  /*bd00*/  HMMA.16816.F32.BF16 R8, R76.reuse, R16, RZ ;  /* 0x000000104c08723c */ /* 0x048fe800000418ff */
[----:B------:R-:W-:Y:S02]  /*bd10*/  LEA R86, P0, R172, c[0x0][0x1f8], 0x1 ;  /* 0x00007e00ac567a11 */ /* 0x000fe400078008ff */
[----:B------:R-:W-:Y:S02]  /*bd20*/  IADD3 R0, R173, R0, RZ ;  /* 0x00000000ad007210 */ /* 0x000fe40007ffe0ff */
[-C--:B------:R-:W-:Y:S01]  /*bd30*/  HMMA.16816.F32.BF16 R12, R76, R18.reuse, RZ ;  /* 0x000000124c0c723c */ /* 0x080fe200000418ff */
[-C--:B------:R-:W-:Y:S03]  /*bd40*/  IADD3 R176, P1, R86, R179.reuse, RZ ;  /* 0x000000b356b07210 */ /* 0x080fe60007f3e0ff */
[----:B------:R-:W-:Y:S02]  /*bd50*/  LEA.HI.X R87, R172, c[0x0][0x1fc], R0, 0x1, P0 ;  /* 0x00007f00ac577a11 */ /* 0x000fe400000f0c00 */
[-C--:B------:R-:W-:Y:S02]  /*bd60*/  IADD3 R174, P0, R176, R179.reuse, RZ ;  /* 0x000000b3b0ae7210 */ /* 0x080fe40007f1e0ff */
[C---:B------:R-:W-:Y:S04]  /*bd70*/  HMMA.16816.F32.BF16 R16, R80.reuse, R18, RZ ;  /* 0x000000125010723c */ /* 0x040fe800000418ff */
[-C--:B------:R-:W-:Y:S02]  /*bd80*/  IADD3.X R177, R87, R178.reuse, RZ, P1, !PT ;  /* 0x000000b257b17210 */ /* 0x080fe40000ffe4ff */
[-C--:B------:R-:W-:Y:S02]  /*bd90*/  IADD3 R172, P1, R174, R179.reuse, RZ ;  /* 0x000000b3aeac7210 */ /* 0x080fe40007f3e0ff */
[-C--:B----4-:R-:W-:Y:S01]  /*bda0*/  HMMA.16816.F32.BF16 R20, R80, R32.reuse, RZ ;  /* 0x000000205014723c */ /* 0x090fe200000418ff */
[-C--:B------:R-:W-:Y:S04]  /*bdb0*/  IADD3.X R175, R177, R178.reuse, RZ, P0, !PT ;  /* 0x000000b2b1af7210 */ /* 0x080fe800007fe4ff */
[-C--:B------:R-:W-:Y:S03]  /*bdc0*/  IADD3.X R173, R175, R178.reuse, RZ, P1, !PT ;  /* 0x000000b2afad7210 */ /* 0x080fe60000ffe4ff */
        /* <DEDUP_REMOVED lines=20> */
[----:B------:R-:W2:Y:S07]  /*bf10*/  LDSM.16.M88.4 R160, [R209] ;  /* 0x00000000d1a0783b */ /* 0x000eae0000000200 */
[-C--:B------:R-:W-:Y:S08]  /*bf20*/  HMMA.16816.F32.BF16 R20, R156, R168.reuse, R20 ;  /* 0x000000a89c14723c */ /* 0x080ff00000041814 */
[C---:B------:R-:W-:Y:S08]  /*bf30*/  HMMA.16816.F32.BF16 R24, R164.reuse, R168, R24 ;  /* 0x000000a8a418723c */ /* 0x040ff00000041818 */
[-C--:B------:R-:W-:Y:S08]  /*bf40*/  HMMA.16816.F32.BF16 R28, R164, R170.reuse, R28 ;  /* 0x000000aaa41c723c */ /* 0x080ff0000004181c */
[C---:B------:R-:W-:Y:S01]  /*bf50*/  HMMA.16816.F32.BF16 R32, R156.reuse, R170, R32 ;  /* 0x000000aa9c20723c */ /* 0x040fe20000041820 */
[----:B------:R-:W3:Y:S07]  /*bf60*/  LDSM.16.M88.4 R168, [R208] ;  /* 0x00000000d0a8783b */ /* 0x000eee0000000200 */
        /* <DEDUP_REMOVED lines=12> */
[-C--:B--2---:R-:W-:Y:S04]  /*c030*/  HMMA.16816.F32.BF16 R52, R156, R160.reuse, R52 ;  /* 0x000000a09c34723c */ /* 0x084fe80000041834 */
[----:B------:R-:W-:Y:S04]  /*c040*/  IADD3.X R87, R173, R178, RZ, P0, !PT ;  /* 0x000000b2ad577210 */ /* 0x000fe800007fe4ff */
[C---:B------:R-:W-:Y:S01]  /*c050*/  HMMA.16816.F32.BF16 R56, R164.reuse, R160, R56 ;  /* 0x000000a0a438723c */ /* 0x040fe20000041838 */
[----:B------:R1:W-:Y:S07]  /*c060*/  LDGSTS.E.BYPASS.LTC128B.128 [R213+0x2100], [R86.64], !P6 ;  /* 0x0210000056d57fae */ /* 0x0003ee000f101d48 */
[-C--:B------:R-:W-:Y:S01]  /*c070*/  HMMA.16816.F32.BF16 R60, R164, R162.reuse, R60 ;  /* 0x000000a2a43c723c */ /* 0x080fe2000004183c */
[----:B----4-:R-:W-:Y:S07]  /*c080*/  LDSM.16.M88.4 R176, [R202] ;  /* 0x00000000cab0783b */ /* 0x010fee0000000200 */
[C---:B------:R-:W-:Y:S01]  /*c090*/  HMMA.16816.F32.BF16 R64, R156.reuse, R162, R64 ;  /* 0x000000a29c40723c */ /* 0x040fe20000041840 */
[----:B-----5:R-:W2:Y:S07]  /*c0a0*/  LDSM.16.M88.4 R172, [R204] ;  /* 0x00000000ccac783b */ /* 0x020eae0000000200 */
[-C--:B---3--:R-:W-:Y:S01]  /*c0b0*/  HMMA.16816.F32.BF16 R68, R156, R168.reuse, R68 ;  /* 0x000000a89c44723c */ /* 0x088fe20000041844 */
[----:B------:R-:W3:Y:S07]  /*c0c0*/  LDSM.16.M88.4 R180, [R204+0x2000] ;  /* 0x00200000ccb4783b */ /* 0x000eee0000000200 */
[C---:B------:R-:W-:Y:S01]  /*c0d0*/  HMMA.16816.F32.BF16 R72, R164.reuse, R168, R72 ;  /* 0x000000a8a448723c */ /* 0x040fe20000041848 */
[----:B------:R-:W4:Y:S07]  /*c0e0*/  LDSM.16.M88.4 R152, [R202+0x800] ;  /* 0x00080000ca98783b */ /* 0x000f2e0000000200 */
[-C--:B------:R-:W-:Y:S01]  /*c0f0*/  HMMA.16816.F32.BF16 R76, R164, R170.reuse, R76 ;  /* 0x000000aaa44c723c */ /* 0x080fe2000004184c */
[----:B------:R-:W5:Y:S07]  /*c100*/  LDSM.16.M88.4 R160, [R202+0x1000] ;  /* 0x00100000caa0783b */ /* 0x000f6e0000000200 */
[----:B------:R-:W-:Y:S01]  /*c110*/  HMMA.16816.F32.BF16 R80, R156, R170, R80 ;  /* 0x000000aa9c50723c */ /* 0x000fe20000041850 */
[----:B------:R-:W1:Y:S07]  /*c120*/  LDSM.16.M88.4 R184, [R202+0x1800] ;  /* 0x00180000cab8783b */ /* 0x000e6e0000000200 */
[-C--:B--2---:R-:W-:Y:S01]  /*c130*/  HMMA.16816.F32.BF16 R4, R172, R176.reuse, R4 ;  /* 0x000000b0ac04723c */ /* 0x084fe20000041804 */
[----:B------:R-:W2:Y:S07]  /*c140*/  LDSM.16.M88.4 R188, [R202+0x2000] ;  /* 0x00200000cabc783b */ /* 0x000eae0000000200 */
[C---:B---3--:R-:W-:Y:S01]  /*c150*/  HMMA.16816.F32.BF16 R8, R180.reuse, R176, R8 ;  /* 0x000000b0b408723c */ /* 0x048fe20000041808 */
[----:B------:R-:W-:Y:S07]  /*c160*/  LDSM.16.M88.4 R164, [R205] ;  /* 0x00000000cda4783b */ /* 0x000fee0000000200 */
[-C--:B------:R-:W-:Y:S01]  /*c170*/  HMMA.16816.F32.BF16 R12, R180, R178.reuse, R12 ;  /* 0x000000b2b40c723c */ /* 0x080fe2000004180c */
[----:B------:R-:W3:Y:S07]  /*c180*/  LDSM.16.M88.4 R192, [R199] ;  /* 0x00000000c7c0783b */ /* 0x000eee0000000200 */
[C---:B------:R-:W-:Y:S01]  /*c190*/  HMMA.16816.F32.BF16 R16, R172.reuse, R178, R16 ;  /* 0x000000b2ac10723c */ /* 0x040fe20000041810 */
[----:B------:R-:W0:Y:S07]  /*c1a0*/  LDGDEPBAR ;  /* 0x00000000000079af */ /* 0x000e2e0000000000 */
[-C--:B----4-:R-:W-:Y:S08]  /*c1b0*/  HMMA.16816.F32.BF16 R20, R172, R152.reuse, R20 ;  /* 0x00000098ac14723c */ /* 0x090ff00000041814 */
[C---:B------:R-:W-:Y:S08]  /*c1c0*/  HMMA.16816.F32.BF16 R24, R180.reuse, R152, R24 ;  /* 0x00000098b418723c */ /* 0x040ff00000041818 */
[-C--:B------:R-:W-:Y:S08]  /*c1d0*/  HMMA.16816.F32.BF16 R28, R180, R154.reuse, R28 ;  /* 0x0000009ab41c723c */ /* 0x080ff0000004181c */
[C---:B------:R-:W-:Y:S01]  /*c1e0*/  HMMA.16816.F32.BF16 R32, R172.reuse, R154, R32 ;  /* 0x0000009aac20723c */ /* 0x040fe20000041820 */
[----:B------:R-:W4:Y:S07]  /*c1f0*/  LDSM.16.M88.4 R152, [R205+0x2000] ;  /* 0x00200000cd98783b */ /* 0x000f2e0000000200 */
        /* <DEDUP_REMOVED lines=8> */
[-C--:B--2---:R-:W-:Y:S08]  /*c280*/  HMMA.16816.F32.BF16 R68, R172, R188.reuse, R68 ;  /* 0x000000bcac44723c */ /* 0x084ff00000041844 */
[C---:B------:R-:W-:Y:S08]  /*c290*/  HMMA.16816.F32.BF16 R72, R180.reuse, R188, R72 ;  /* 0x000000bcb448723c */ /* 0x040ff00000041848 */
[-C--:B------:R-:W-:Y:S08]  /*c2a0*/  HMMA.16816.F32.BF16 R76, R180, R190.reuse, R76 ;  /* 0x000000beb44c723c */ /* 0x080ff0000004184c */
[----:B------:R-:W-:Y:S08]  /*c2b0*/  HMMA.16816.F32.BF16 R80, R172, R190, R80 ;  /* 0x000000beac50723c */ /* 0x000ff00000041850 */
[-C--:B---3--:R-:W-:Y:S08]  /*c2c0*/  HMMA.16816.F32.BF16 R4, R164, R192.reuse, R4 ;  /* 0x000000c0a404723c */ /* 0x088ff00000041804 */
[C---:B----4-:R-:W-:Y:S08]  /*c2d0*/  HMMA.16816.F32.BF16 R8, R152.reuse, R192, R8 ;  /* 0x000000c09808723c */ /* 0x050ff00000041808 */
        /* <DEDUP_REMOVED lines=76> */
[----:B------:R-:W-:Y:S01]  /*c7a0*/  MUFU.TANH R154, R11 ;  /* 0x0000000b009a7308 */ /* 0x000fe20000002400 */
[----:B-1----:R-:W-:Y:S01]  /*c7b0*/  FMUL.FTZ R0, R19, c[0x0][0x320] ;  /* 0x0000c80013007a20 */ /* 0x002fe20000410000 */
[----:B--2---:R-:W-:Y:S08]  /*c7c0*/  FMNMX.FTZ R5, R16, R5, !PT ;  /* 0x0000000510057209 */ /* 0x004ff00007810000 */
        /* <DEDUP_REMOVED lines=9> */
[----:B--2---:R-:W-:Y:S01]  /*c860*/  FMNMX.FTZ R5, R21, R5, !PT ;  /* 0x0000000515057209 */ /* 0x004fe20007810000 */
[----:B------:R-:W2:Y:S06]  /*c870*/  LDL.64 R22, [R1+0x38] ;  /* 0x0000380001167983 */ /* 0x000eac0000100a00 */
[----:B------:R1:W3:Y:S02]  /*c880*/  MUFU.TANH R170, R0 ;  /* 0x0000000000aa7308 */ /* 0x0002e40000002400 */
[----:B-1----:R-:W-:Y:S01]  /*c890*/  FMUL.FTZ R0, R24, c[0x0][0x320] ;  /* 0x0000c80018007a20 */ /* 0x002fe20000410000 */
[----:B---3--:R-:W-:Y:S07]  /*c8a0*/  FMNMX.FTZ R5, R170, R5, !PT ;  /* 0x00000005aa057209 */ /* 0x008fee0007810000 */
        /* <DEDUP_REMOVED lines=13> */
[----:B------:R-:W-:Y:S01]  /*c980*/  MUFU.TANH R30, R7 ;  /* 0x00000007001e7308 */ /* 0x000fe20000002400 */
[----:B---3--:R-:W-:Y:S09]  /*c990*/  FMUL.FTZ R0, R32, c[0x0][0x320] ;  /* 0x0000c80020007a20 */ /* 0x008ff20000410000 */
[----:B------:R1:W-:Y:S02]  /*c9a0*/  MUFU.TANH R14, R0 ;  /* 0x00000000000e7308 */ /* 0x0003e40000002400 */
[----:B-1----:R-:W-:Y:S08]  /*c9b0*/  FMUL.FTZ R0, R33, c[0x0][0x320] ;  /* 0x0000c80021007a20 */ /* 0x002ff00000410000 */
[----:B------:R1:W-:Y:S02]  /*c9c0*/  MUFU.TANH R12, R0 ;  /* 0x00000000000c7308 */ /* 0x0003e40000002400 */
[----:B-1----:R-:W-:Y:S08]  /*c9d0*/  FMUL.FTZ R0, R34, c[0x0][0x320] ;  /* 0x0000c80022007a20 */ /* 0x002ff00000410000 */
[----:B------:R1:W-:Y:S10]  /*c9e0*/  MUFU.TANH R34, R6 ;  /* 0x0000000600227308 */ /* 0x0003f40000002400 */
[----:B------:R3:W4:Y:S01]  /*c9f0*/  MUFU.TANH R18, R0 ;  /* 0x0000000000127308 */ /* 0x0007220000002400 */
[----:B-1----:R-:W-:Y:S09]  /*ca00*/  FMUL.FTZ R6, R80, c[0x0][0x320] ;  /* 0x0000c80050067a20 */ /* 0x002ff20000410000 */
[----:B------:R1:W-:Y:S01]  /*ca10*/  MUFU.TANH R167, R6 ;  /* 0x0000000600a77308 */ /* 0x0003e20000002400 */
[----:B---3--:R-:W-:Y:S01]  /*ca20*/  FMUL.FTZ R0, R35, c[0x0][0x320] ;  /* 0x0000c80023007a20 */ /* 0x008fe20000410000 */
[----:B----4-:R-:W-:Y:S08]  /*ca30*/  FMNMX.FTZ R5, R18, R5, !PT ;  /* 0x0000000512057209 */ /* 0x010ff00007810000 */
[----:B------:R3:W4:Y:S10]  /*ca40*/  MUFU.TANH R17, R0 ;  /* 0x0000000000117308 */ /* 0x0007340000002400 */
[----:B------:R5:W-:Y:S01]  /*ca50*/  MUFU.TANH R35, R4 ;  /* 0x0000000400237308 */ /* 0x000be20000002400 */
[----:B-1----:R-:W-:Y:S09]  /*ca60*/  FMUL.FTZ R6, R81, c[0x0][0x320] ;  /* 0x0000c80051067a20 */ /* 0x002ff20000410000 */
[----:B------:R1:W-:Y:S01]  /*ca70*/  MUFU.TANH R27, R6 ;  /* 0x00000006001b7308 */ /* 0x0003e20000002400 */
[----:B---3--:R-:W-:Y:S01]  /*ca80*/  FMUL.FTZ R0, R36, c[0x0][0x320] ;  /* 0x0000c80024007a20 */ /* 0x008fe20000410000 */
[----:B----4-:R-:W-:Y:S01]  /*ca90*/  FMNMX.FTZ R5, R17, R5, !PT ;  /* 0x0000000511057209 */ /* 0x010fe20007810000 */
[----:B------:R-:W3:Y:S07]  /*caa0*/  LDL R36, [R1+0x28] ;  /* 0x0000280001247983 */ /* 0x000eee0000100800 */
[----:B------:R4:W-:Y:S01]  /*cab0*/  MUFU.TANH R179, R0 ;  /* 0x0000000000b37308 */ /* 0x0009e20000002400 */
[----:B-----5:R-:W-:Y:S04]  /*cac0*/  FMNMX.FTZ R4, R171, R84, !PT ;  /* 0x00000054ab047209 */ /* 0x020fe80007810000 */
[----:B------:R-:W-:Y:S04]  /*cad0*/  FMNMX.FTZ R4, R162, R4, !PT ;  /* 0x00000004a2047209 */ /* 0x000fe80007810000 */
[----:B------:R-:W-:Y:S01]  /*cae0*/  FMNMX.FTZ R4, R157, R4, !PT ;  /* 0x000000049d047209 */ /* 0x000fe20007810000 */
[----:B-1----:R-:W-:Y:S03]  /*caf0*/  FMUL.FTZ R6, R82, c[0x0][0x320] ;  /* 0x0000c80052067a20 */ /* 0x002fe60000410000 */
[----:B------:R-:W-:Y:S01]  /*cb00*/  FMNMX.FTZ R4, R87, R4, !PT ;  /* 0x0000000457047209 */ /* 0x000fe20007810000 */
[----:B------:R1:W-:Y:S03]  /*cb10*/  MUFU.TANH R29, R6 ;  /* 0x00000006001d7308 */ /* 0x0003e60000002400 */
[----:B------:R-:W-:Y:S01]  /*cb20*/  FMNMX.FTZ R4, R24, R4, !PT ;  /* 0x0000000418047209 */ /* 0x000fe20007810000 */
[----:B----4-:R-:W-:Y:S03]  /*cb30*/  FMUL.FTZ R0, R37, c[0x0][0x320] ;  /* 0x0000c80025007a20 */ /* 0x010fe60000410000 */
[----:B------:R-:W-:Y:S01]  /*cb40*/  FMNMX.FTZ R4, R176, R4, !PT ;  /* 0x00000004b0047209 */ /* 0x000fe20007810000 */
[----:B------:R-:W4:Y:S02]  /*cb50*/  LDL R37, [R1+0x24] ;  /* 0x0000240001257983 */ /* 0x000f240000100800 */
[----:B------:R5:W-:Y:S01]  /*cb60*/  MUFU.TANH R182, R0 ;  /* 0x0000000000b67308 */ /* 0x000be20000002400 */
[----:B------:R-:W-:Y:S04]  /*cb70*/  FMNMX.FTZ R4, R25, R4, !PT ;  /* 0x0000000419047209 */ /* 0x000fe80007810000 */
[----:B------:R-:W-:Y:S01]  /*cb80*/  FMNMX.FTZ R4, R26, R4, !PT ;  /* 0x000000041a047209 */ /* 0x000fe20007810000 */
[----:B-1----:R-:W-:Y:S04]  /*cb90*/  FMUL.FTZ R6, R83, c[0x0][0x320] ;  /* 0x0000c80053067a20 */ /* 0x002fe80000410000 */
[----:B------:R1:W-:Y:S01]  /*cba0*/  MUFU.TANH R41, R6 ;  /* 0x0000000600297308 */ /* 0x0003e20000002400 */
[----:B-----5:R-:W-:Y:S09]  /*cbb0*/  FMUL.FTZ R0, R38, c[0x0][0x320] ;  /* 0x0000c80026007a20 */ /* 0x020ff20000410000 */
[----:B------:R5:W2:Y:S01]  /*cbc0*/  MUFU.TANH R185, R0 ;  /* 0x0000000000b97308 */ /* 0x000aa20000002400 */
[----:B-1----:R-:W-:Y:S04]  /*cbd0*/  FMNMX.FTZ R6, R169, R85, !PT ;  /* 0x00000055a9067209 */ /* 0x002fe80007810000 */
[----:B------:R-:W-:Y:S04]  /*cbe0*/  FMNMX.FTZ R6, R168, R6, !PT ;  /* 0x00000006a8067209 */ /* 0x000fe80007810000 */
[----:B------:R-:W-:Y:S01]  /*cbf0*/  FMNMX.FTZ R7, R158, R6, !PT ;  /* 0x000000069e077209 */ /* 0x000fe20007810000 */
[----:B-----5:R-:W-:Y:S01]  /*cc00*/  FMUL.FTZ R0, R39, c[0x0][0x320] ;  /* 0x0000c80027007a20 */ /* 0x020fe20000410000 */
[----:B--2---:R-:W-:Y:S03]  /*cc10*/  FMNMX.FTZ R5, R185, R5, !PT ;  /* 0x00000005b9057209 */ /* 0x004fe60007810000 */
        /* <DEDUP_REMOVED lines=23> */
[----:B------:R1:W-:Y:S01]  /*cd90*/  MUFU.TANH R178, R0 ;  /* 0x0000000000b27308 */ /* 0x0003e20000002400 */
[C---:B----4-:R-:W-:Y:S02]  /*cda0*/  ISETP.GT.AND P0, PT, R212.reuse, R37, PT ;  /* 0x00000025d400720c */ /* 0x050fe40003f04270 */
[----:B------:R-:W-:Y:S01]  /*cdb0*/  IADD3 R212, R212, -0x1, RZ ;  /* 0xffffffffd4d47810 */ /* 0x000fe20007ffe0ff */
[----:B-1----:R-:W-:Y:S06]  /*cdc0*/  FMUL.FTZ R0, R50, c[0x0][0x320] ;  /* 0x0000c80032007a20 */ /* 0x002fec0000410000 */
        /* <DEDUP_REMOVED lines=18> */
[----:B------:R1:W2:Y:S02]  /*cef0*/  MUFU.TANH R216, R0 ;  /* 0x0000000000d87308 */ /* 0x0002a40000002400 */
[----:B-1----:R-:W-:Y:S01]  /*cf00*/  FMUL.FTZ R0, R60, c[0x0][0x320] ;  /* 0x0000c8003c007a20 */ /* 0x002fe20000410000 */
[----:B--2---:R-:W-:Y:S07]  /*cf10*/  MOV R155, R216 ;  /* 0x000000d8009b7202 */ /* 0x004fee0000000f00 */
        /* <DEDUP_REMOVED lines=17> */
[----:B------:R-:W4:Y:S01]  /*d030*/  SHFL.BFLY PT, R9, R6, 0x2, 0x1f ;  /* 0x0c401f0006097f89 */ /* 0x000f2200000e0000 */
[----:B-1----:R-:W-:Y:S04]  /*d040*/  FMUL.FTZ R0, R65, c[0x0][0x320] ;  /* 0x0000c80041007a20 */ /* 0x002fe80000410000 */
[----:B------:R1:W-:Y:S01]  /*d050*/  MUFU.TANH R245, R0 ;  /* 0x0000000000f57308 */ /* 0x0003e20000002400 */
[----:B--2---:R-:W-:Y:S02]  /*d060*/  FMNMX.FTZ R7, R181, R4, !PT ;  /* 0x00000004b5077209 */ /* 0x004fe40007810000 */
[----:B----4-:R-:W-:Y:S05]  /*d070*/  FMNMX.FTZ R6, R6, R9, !PT ;  /* 0x0000000906067209 */ /* 0x010fea0007810000 */
[----:B------:R-:W2:Y:S01]  /*d080*/  SHFL.BFLY PT, R9, R6, 0x1, 0x1f ;  /* 0x0c201f0006097f89 */ /* 0x000ea200000e0000 */
[----:B-1----:R-:W-:Y:S04]  /*d090*/  FMUL.FTZ R0, R66, c[0x0][0x320] ;  /* 0x0000c80042007a20 */ /* 0x002fe80000410000 */
[----:B------:R1:W4:Y:S02]  /*d0a0*/  MUFU.TANH R248, R0 ;  /* 0x0000000000f87308 */ /* 0x0003240000002400 */
[----:B-1----:R-:W-:Y:S01]  /*d0b0*/  FMUL.FTZ R0, R67, c[0x0][0x320] ;  /* 0x0000c80043007a20 */ /* 0x002fe20000410000 */
[----:B----4-:R-:W-:Y:S07]  /*d0c0*/  FMNMX.FTZ R5, R248, R5, !PT ;  /* 0x00000005f8057209 */ /* 0x010fee0007810000 */
[----:B------:R1:W4:Y:S02]  /*d0d0*/  MUFU.TANH R251, R0 ;  /* 0x0000000000fb7308 */ /* 0x0003240000002400 */
[----:B-1----:R-:W-:Y:S01]  /*d0e0*/  FMUL.FTZ R0, R68, c[0x0][0x320] ;  /* 0x0000c80044007a20 */ /* 0x002fe20000410000 */
[----:B----4-:R-:W-:Y:S07]  /*d0f0*/  FMNMX.FTZ R5, R251, R5, !PT ;  /* 0x00000005fb057209 */ /* 0x010fee0007810000 */
[----:B------:R1:W-:Y:S02]  /*d100*/  MUFU.TANH R193, R0 ;  /* 0x0000000000c17308 */ /* 0x0003e40000002400 */
[----:B-1----:R-:W-:Y:S08]  /*d110*/  FMUL.FTZ R0, R69, c[0x0][0x320] ;  /* 0x0000c80045007a20 */ /* 0x002ff00000410000 */
[----:B------:R1:W-:Y:S02]  /*d120*/  MUFU.TANH R215, R0 ;  /* 0x0000000000d77308 */ /* 0x0003e40000002400 */
[----:B-1----:R-:W-:Y:S08]  /*d130*/  FMUL.FTZ R0, R70, c[0x0][0x320] ;  /* 0x0000c80046007a20 */ /* 0x002ff00000410000 */
[----:B------:R1:W4:Y:S02]  /*d140*/  MUFU.TANH R40, R0 ;  /* 0x0000000000287308 */ /* 0x0003240000002400 */
[----:B-1----:R-:W-:Y:S01]  /*d150*/  FMUL.FTZ R0, R71, c[0x0][0x320] ;  /* 0x0000c80047007a20 */ /* 0x002fe20000410000 */
[----:B--2---:R-:W-:Y:S02]  /*d160*/  FMNMX.FTZ R71, R6, R9, !PT ;  /* 0x0000000906477209 */ /* 0x004fe40007810000 */
[----:B----4-:R-:W-:Y:S05]  /*d170*/  FMNMX.FTZ R5, R40, R5, !PT ;  /* 0x0000000528057209 */ /* 0x010fea0007810000 */
        /* <DEDUP_REMOVED lines=25> */
[----:B------:R-:W-:Y:S04]  /*d310*/  FMNMX.FTZ R0, R215, R0, !PT ;  /* 0x00000000d7007209 */ /* 0x000fe80007810000 */
        /* <DEDUP_REMOVED lines=8> */
[----:B------:R2:W4:Y:S03]  /*d3a0*/  MUFU.TANH R75, R7 ;  /* 0x00000007004b7308 */ /* 0x0005260000002400 */
[----:B------:R-:W-:Y:S04]  /*d3b0*/  FMNMX.FTZ R0, R250, R0, !PT ;  /* 0x00000000fa007209 */ /* 0x000fe80007810000 */
[----:B------:R-:W-:Y:S02]  /*d3c0*/  FMNMX.FTZ R0, R252, R0, !PT ;  /* 0x00000000fc007209 */ /* 0x000fe40007810000 */
[----:B-1----:R-:W-:Y:S02]  /*d3d0*/  FMNMX.FTZ R73, R4, R10, !PT ;  /* 0x0000000a04497209 */ /* 0x002fe40007810000 */
[----:B--2---:R-:W-:Y:S01]  /*d3e0*/  FMNMX.FTZ R7, R192, R0, !PT ;  /* 0x00000000c0077209 */ /* 0x004fe20007810000 */
[----:B------:R-:W-:Y:S02]  /*d3f0*/  FMUL.FTZ R0, R79, c[0x0][0x320] ;  /* 0x0000c8004f007a20 */ /* 0x000fe40000410000 */
[----:B------:R-:W-:Y:S01]  /*d400*/  FMUL.FTZ R78, R73, c[0x0][0x2d0] ;  /* 0x0000b400494e7a20 */ /* 0x000fe20000410000 */
[----:B------:R-:W-:Y:S01]  /*d410*/  FMNMX.FTZ R7, R155, R7, !PT ;  /* 0x000000079b077209 */ /* 0x000fe20007810000 */
[----:B------:R1:W2:Y:S01]  /*d420*/  MUFU.TANH R76, R0 ;  /* 0x00000000004c7308 */ /* 0x0002a20000002400 */
[----:B------:R-:W-:Y:S02]  /*d430*/  FMUL.FTZ R79, R72, c[0x0][0x2d0] ;  /* 0x0000b400484f7a20 */ /* 0x000fe40000410000 */
[----:B-1----:R-:W-:Y:S01]  /*d440*/  FMNMX.FTZ R0, R153, R7, !PT ;  /* 0x0000000799007209 */ /* 0x002fe20007810000 */
[----:B------:R-:W-:Y:S03]  /*d450*/  FFMA.FTZ R7, R20, c[0x0][0x2d0], -R78 ;  /* 0x0000b40014077a23 */ /* 0x000fe6000001084e */
[----:B------:R-:W-:Y:S03]  /*d460*/  FMNMX.FTZ R4, R152, R0, !PT ;  /* 0x0000000098047209 */ /* 0x000fe60007810000 */
[----:B------:R1:W-:Y:S01]  /*d470*/  MUFU.EX2 R225, R7 ;  /* 0x0000000700e17308 */ /* 0x0003e20000000800 */
[----:B------:R-:W-:Y:S01]  /*d480*/  FADD.FTZ R0, -R73, R2 ;  /* 0x0000000249007221 */ /* 0x000fe20000010100 */
[----:B------:R-:W-:Y:S03]  /*d490*/  FMNMX.FTZ R4, R33, R4, !PT ;  /* 0x0000000421047209 */ /* 0x000fe60007810000 */
[----:B------:R-:W-:Y:S01]  /*d4a0*/  FMUL.FTZ R2, R0, c[0x0][0x2d0] ;  /* 0x0000b40000027a20 */ /* 0x000fe20000410000 */
[----:B------:R-:W-:Y:S01]  /*d4b0*/  FMNMX.FTZ R0, R154, R4, !PT ;  /* 0x000000049a007209 */ /* 0x000fe20007810000 */
[--C-:B------:R-:W-:Y:S01]  /*d4c0*/  FFMA.FTZ R4, R160, c[0x0][0x2d0], -R78.reuse ;  /* 0x0000b400a0047a23 */ /* 0x100fe2000001084e */
[----:B------:R-:W-:Y:S02]  /*d4d0*/  MOV R160, R41 ;  /* 0x0000002900a07202 */ /* 0x000fe40000000f00 */
[----:B------:R5:W3:Y:S01]  /*d4e0*/  MUFU.EX2 R74, R2 ;  /* 0x00000002004a7308 */ /* 0x000ae20000000800 */
[----:B----4-:R-:W-:Y:S04]  /*d4f0*/  FMNMX.FTZ R0, R75, R0, !PT ;  /* 0x000000004b007209 */ /* 0x010fe80007810000 */
[----:B--2---:R-:W-:Y:S05]  /*d500*/  FMNMX.FTZ R0, R76, R0, !PT ;  /* 0x000000004c007209 */ /* 0x004fea0007810000 */
[----:B------:R-:W-:Y:S01]  /*d510*/  MUFU.EX2 R230, R4 ;  /* 0x0000000400e67308 */ /* 0x000fe20000000800 */
[----:B-1----:R-:W-:Y:S01]  /*d520*/  @P0 MOV R7, c[0x0][0x1e4] ;  /* 0x0000790000070a02 */ /* 0x002fe20000000f00 */
[----:B-----5:R-:W-:Y:S02]  /*d530*/  FADD.FTZ R2, -R72, R3 ;  /* 0x0000000348027221 */ /* 0x020fe40000010100 */
[----:B------:R-:W1:Y:S01]  /*d540*/  SHFL.BFLY PT, R3, R0, 0x2, 0x1f ;  /* 0x0c401f0000037f89 */ /* 0x000e6200000e0000 */
[----:B---3--:R-:W-:Y:S02]  /*d550*/  FMUL.FTZ R48, R74, R132 ;  /* 0x000000844a307220 */ /* 0x008fe40000410000 */
[----:B------:R-:W-:Y:S02]  /*d560*/  FMUL.FTZ R2, R2, c[0x0][0x2d0] ;  /* 0x0000b40002027a20 */ /* 0x000fe40000410000 */
[----:B------:R-:W-:Y:S02]  /*d570*/  FMUL.FTZ R49, R74, R133 ;  /* 0x000000854a317220 */ /* 0x000fe40000410000 */
[----:B------:R2:W3:Y:S01]  /*d580*/  MUFU.EX2 R69, R2 ;  /* 0x0000000200457308 */ /* 0x0004e20000000800 */
[----:B-1----:R-:W-:Y:S01]  /*d590*/  FMNMX.FTZ R0, R0, R3, !PT ;  /* 0x0000000300007209 */ /* 0x002fe20007810000 */
[----:B------:R-:W-:Y:S08]  /*d5a0*/  FFMA.FTZ R3, R13, c[0x0][0x2d0], -R78 ;  /* 0x0000b4000d037a23 */ /* 0x000ff0000001084e */
[----:B------:R1:W-:Y:S01]  /*d5b0*/  MUFU.EX2 R238, R3 ;  /* 0x0000000300ee7308 */ /* 0x0003e20000000800 */
[----:B--2---:R-:W-:Y:S02]  /*d5c0*/  FADD.FTZ R2, -R71, R84 ;  /* 0x0000005447027221 */ /* 0x004fe40000010100 */
[C---:B---3--:R-:W-:Y:S02]  /*d5d0*/  FMUL.FTZ R50, R69.reuse, R134 ;  /* 0x0000008645327220 */ /* 0x048fe40000410000 */
[----:B------:R-:W-:Y:S02]  /*d5e0*/  FMUL.FTZ R2, R2, c[0x0][0x2d0] ;  /* 0x0000b40002027a20 */ /* 0x000fe40000410000 */
[----:B------:R-:W-:Y:S03]  /*d5f0*/  FMUL.FTZ R51, R69, R135 ;  /* 0x0000008745337220 */ /* 0x000fe60000410000 */
[----:B------:R2:W3:Y:S01]  /*d600*/  MUFU.EX2 R68, R2 ;  /* 0x0000000200447308 */ /* 0x0004e20000000800 */
[--C-:B-1----:R-:W-:Y:S09]  /*d610*/  FFMA.FTZ R3, R163, c[0x0][0x2d0], -R79.reuse ;  /* 0x0000b400a3037a23 */ /* 0x102ff2000001084f */
[----:B------:R1:W-:Y:S01]  /*d620*/  MUFU.EX2 R231, R3 ;  /* 0x0000000300e77308 */ /* 0x0003e20000000800 */
[--C-:B--2---:R-:W-:Y:S02]  /*d630*/  FFMA.FTZ R2, R156, c[0x0][0x2d0], -R78.reuse ;  /* 0x0000b4009c027a23 */ /* 0x104fe4000001084e */
[C---:B---3--:R-:W-:Y:S07]  /*d640*/  FMUL.FTZ R13, R68.reuse, R97 ;  /* 0x00000061440d7220 */ /* 0x048fee0000410000 */
[----:B------:R2:W3:Y:S01]  /*d650*/  MUFU.EX2 R237, R2 ;  /* 0x0000000200ed7308 */ /* 0x0004e20000000800 */
[----:B------:R-:W-:Y:S02]  /*d660*/  FMUL.FTZ R156, R71, c[0x0][0x2d0] ;  /* 0x0000b400479c7a20 */ /* 0x000fe40000410000 */
[C---:B------:R-:W-:Y:S02]  /*d670*/  FMUL.FTZ R41, R68.reuse, R125 ;  /* 0x0000007d44297220 */ /* 0x040fe40000410000 */
[C---:B------:R-:W-:Y:S02]  /*d680*/  FMUL.FTZ R45, R68.reuse, R129 ;  /* 0x00000081442d7220 */ /* 0x040fe40000410000 */
[C---:B------:R-:W-:Y:S02]  /*d690*/  FMUL.FTZ R57, R68.reuse, R141 ;  /* 0x0000008d44397220 */ /* 0x040fe40000410000 */
[C---:B------:R-:W-:Y:S02]  /*d6a0*/  FMUL.FTZ R56, R68.reuse, R140 ;  /* 0x0000008c44387220 */ /* 0x040fe40000410000 */
[C---:B------:R-:W-:Y:S02]  /*d6b0*/  FMUL.FTZ R60, R68.reuse, R144 ;  /* 0x00000090443c7220 */ /* 0x040fe40000410000 */
[----:B------:R-:W-:Y:S02]  /*d6c0*/  FMUL.FTZ R61, R68, R145 ;  /* 0x00000091443d7220 */ /* 0x000fe40000410000 */
[--C-:B-1----:R-:W-:Y:S01]  /*d6d0*/  FFMA.FTZ R3, R161, c[0x0][0x2d0], -R79.reuse ;  /* 0x0000b400a1037a23 */ /* 0x102fe2000001084f */
[----:B------:R-:W-:Y:S03]  /*d6e0*/  MOV R161, R31 ;  /* 0x0000001f00a17202 */ /* 0x000fe60000000f00 */
[----:B------:R1:W4:Y:S01]  /*d6f0*/  MUFU.EX2 R233, R3 ;  /* 0x0000000300e97308 */ /* 0x0003220000000800 */
[----:B--2---:R-:W-:Y:S01]  /*d700*/  FFMA.FTZ R2, R86, c[0x0][0x2d0], -R78 ;  /* 0x0000b40056027a23 */ /* 0x004fe2000001084e */
[----:B---3--:R-:W-:Y:S08]  /*d710*/  F2FP.BF16.PACK_AB R80, R237, R230 ;  /* 0x000000e6ed50723e */ /* 0x008ff000000010ff */
[----:B------:R2:W3:Y:S01]  /*d720*/  MUFU.EX2 R236, R2 ;  /* 0x0000000200ec7308 */ /* 0x0004e20000000800 */
[--C-:B-1----:R-:W-:Y:S01]  /*d730*/  FFMA.FTZ R3, R16, c[0x0][0x2d0], -R79.reuse ;  /* 0x0000b40010037a23 */ /* 0x102fe2000001084f */
[----:B----4-:R-:W-:Y:S01]  /*d740*/  F2FP.BF16.PACK_AB R81, R233, R231 ;  /* 0x000000e7e951723e */ /* 0x010fe200000010ff */
[----:B------:R-:W-:Y:S01]  /*d750*/  FMUL.FTZ R16, R74, R100 ;  /* 0x000000644a107220 */ /* 0x000fe20000410000 */
[----:B------:R-:W-:Y:S06]  /*d760*/  MOV R100, R29 ;  /* 0x0000001d00647202 */ /* 0x000fec0000000f00 */
[----:B------:R1:W-:Y:S01]  /*d770*/  MUFU.EX2 R234, R3 ;  /* 0x0000000300ea7308 */ /* 0x0003e20000000800 */
[----:B------:R-:W-:Y:S01]  /*d780*/  FMUL.FTZ R29, R68, R113 ;  /* 0x00000071441d7220 */ /* 0x000fe20000410000 */
[----:B--2---:R-:W2:Y:S01]  /*d790*/  SHFL.BFLY PT, R2, R0, 0x1, 0x1f ;  /* 0x0c201f0000027f89 */ /* 0x004ea200000e0000 */
[----:B---3--:R-:W-:Y:S02]  /*d7a0*/  F2FP.BF16.PACK_AB R82, R238, R236 ;  /* 0x000000ecee52723e */ /* 0x008fe400000010ff */
[----:B--2---:R-:W-:Y:S01]  /*d7b0*/  FMNMX.FTZ R70, R0, R2, !PT ;  /* 0x0000000200467209 */ /* 0x004fe20007810000 */
[--C-:B------:R-:W-:Y:S01]  /*d7c0*/  FFMA.FTZ R2, R171, c[0x0][0x2d0], -R156.reuse ;  /* 0x0000b400ab027a23 */ /* 0x100fe2000001089c */
[----:B------:R-:W-:Y:S01]  /*d7d0*/  MOV R171, R193 ;  /* 0x000000c100ab7202 */ /* 0x000fe20000000f00 */
[----:B------:R-:W-:Y:S02]  /*d7e0*/  FFMA.FTZ R0, R15, c[0x0][0x2d0], -R79 ;  /* 0x0000b4000f007a23 */ /* 0x000fe4000001084f */
[----:B------:R2:W-:Y:S01]  /*d7f0*/  MUFU.EX2 R227, R2 ;  /* 0x0000000200e37308 */ /* 0x0005e20000000800 */
[----:B------:R-:W-:Y:S04]  /*d800*/  FMUL.FTZ R77, R70, c[0x0][0x2d0] ;  /* 0x0000b400464d7a20 */ /* 0x000fe80000410000 */
[--C-:B-1----:R-:W-:Y:S01]  /*d810*/  FFMA.FTZ R3, R158, c[0x0][0x2d0], -R77.reuse ;  /* 0x0000b4009e037a23 */ /* 0x102fe2000001084d */
[----:B------:R-:W-:Y:S01]  /*d820*/  MOV R158, R40 ;  /* 0x00000028009e7202 */ /* 0x000fe20000000f00 */
[----:B------:R-:W-:Y:S01]  /*d830*/  FFMA.FTZ R5, R159, c[0x0][0x2d0], -R77 ;  /* 0x0000b4009f057a23 */ /* 0x000fe2000001084d */
[----:B------:R-:W-:Y:S01]  /*d840*/  MOV R159, R33 ;  /* 0x00000021009f7202 */ /* 0x000fe20000000f00 */
[----:B------:R-:W-:Y:S01]  /*d850*/  FMUL.FTZ R33, R74, R117 ;  /* 0x000000754a217220 */ /* 0x000fe20000410000 */
[----:B------:R-:W-:Y:S01]  /*d860*/  MUFU.EX2 R174, R3 ;  /* 0x0000000300ae7308 */ /* 0x000fe20000000800 */
[----:B------:R-:W-:Y:S09]  /*d870*/  FMUL.FTZ R40, R68, R124 ;  /* 0x0000007c44287220 */ /* 0x000ff20000410000 */
[----:B------:R1:W3:Y:S01]  /*d880*/  MUFU.EX2 R175, R5 ;  /* 0x0000000500af7308 */ /* 0x0002e20000000800 */
[--C-:B--2---:R-:W-:Y:S01]  /*d890*/  FFMA.FTZ R2, R162, c[0x0][0x2d0], -R156.reuse ;  /* 0x0000b400a2027a23 */ /* 0x104fe2000001089c */
[----:B------:R-:W-:Y:S08]  /*d8a0*/  MOV R162, R27 ;  /* 0x0000001b00a27202 */ /* 0x000ff00000000f00 */
[----:B------:R2:W4:Y:S10]  /*d8b0*/  MUFU.EX2 R228, R2 ;  /* 0x0000000200e47308 */ /* 0x0005340000000800 */
[----:B------:R5:W5:Y:S01]  /*d8c0*/  MUFU.EX2 R235, R0 ;  /* 0x0000000000eb7308 */ /* 0x000b620000000800 */
[----:B-1----:R-:W-:Y:S02]  /*d8d0*/  @P0 MOV R5, R36 ;  /* 0x0000002400050202 */ /* 0x002fe40000000f00 */
[----:B---3--:R-:W-:Y:S01]  /*d8e0*/  F2FP.BF16.PACK_AB R67, R175, R174 ;  /* 0x000000aeaf43723e */ /* 0x008fe200000010ff */
[--C-:B--2---:R-:W-:Y:S01]  /*d8f0*/  FFMA.FTZ R2, R157, c[0x0][0x2d0], -R156.reuse ;  /* 0x0000b4009d027a23 */ /* 0x104fe2000001089c */
[----:B------:R-:W-:Y:S02]  /*d900*/  MOV R157, R30 ;  /* 0x0000001e009d7202 */ /* 0x000fe40000000f00 */
[----:B----4-:R-:W-:Y:S03]  /*d910*/  F2FP.BF16.PACK_AB R64, R228, R227 ;  /* 0x000000e3e440723e */ /* 0x010fe600000010ff */
[----:B------:R1:W-:Y:S01]  /*d920*/  MUFU.EX2 R229, R2 ;  /* 0x0000000200e57308 */ /* 0x0003e20000000800 */
[----:B-----5:R-:W-:Y:S01]  /*d930*/  FADD.FTZ R0, -R70, R85 ;  /* 0x0000005546007221 */ /* 0x020fe20000010100 */
[----:B------:R-:W-:Y:S03]  /*d940*/  F2FP.BF16.PACK_AB R83, R235, R234 ;  /* 0x000000eaeb53723e */ /* 0x000fe600000010ff */
[----:B------:R-:W-:Y:S06]  /*d950*/  FMUL.FTZ R0, R0, c[0x0][0x2d0] ;  /* 0x0000b40000007a20 */ /* 0x000fec0000410000 */
[----:B------:R-:W2:Y:S01]  /*d960*/  MUFU.EX2 R0, R0 ;  /* 0x0000000000007308 */ /* 0x000ea20000000800 */
[----:B-1----:R-:W-:Y:S09]  /*d970*/  FFMA.FTZ R2, R87, c[0x0][0x2d0], -R156 ;  /* 0x0000b40057027a23 */ /* 0x002ff2000001089c */
[----:B------:R1:W3:Y:S01]  /*d980*/  MUFU.EX2 R232, R2 ;  /* 0x0000000200e87308 */ /* 0x0002e20000000800 */
[C---:B--2---:R-:W-:Y:S02]  /*d990*/  FMUL.FTZ R11, R0.reuse, R95 ;  /* 0x0000005f000b7220 */ /* 0x044fe40000410000 */
[C---:B------:R-:W-:Y:S02]  /*d9a0*/  FMUL.FTZ R15, R0.reuse, R99 ;  /* 0x00000063000f7220 */ /* 0x040fe40000410000 */
[C---:B------:R-:W-:Y:S02]  /*d9b0*/  FMUL.FTZ R27, R0.reuse, R111 ;  /* 0x0000006f001b7220 */ /* 0x040fe40000410000 */
[C---:B------:R-:W-:Y:S02]  /*d9c0*/  FMUL.FTZ R30, R0.reuse, R114 ;  /* 0x00000072001e7220 */ /* 0x040fe40000410000 */
[C---:B------:R-:W-:Y:S02]  /*d9d0*/  FMUL.FTZ R31, R0.reuse, R115 ;  /* 0x00000073001f7220 */ /* 0x040fe40000410000 */
[----:B------:R-:W-:Y:S02]  /*d9e0*/  FMUL.FTZ R42, R0, R126 ;  /* 0x0000007e002a7220 */ /* 0x000fe40000410000 */
[--C-:B-1----:R-:W-:Y:S01]  /*d9f0*/  FFMA.FTZ R2, R169, c[0x0][0x2d0], -R77.reuse ;  /* 0x0000b400a9027a23 */ /* 0x102fe2000001084d */
[----:B------:R-:W-:Y:S01]  /*da00*/  MOV R169, R34 ;  /* 0x0000002200a97202 */ /* 0x000fe20000000f00 */
[C---:B------:R-:W-:Y:S01]  /*da10*/  FMUL.FTZ R34, R69.reuse, R118 ;  /* 0x0000007645227220 */ /* 0x040fe20000410000 */
[----:B---3--:R-:W-:Y:S01]  /*da20*/  F2FP.BF16.PACK_AB R66, R232, R229 ;  /* 0x000000e5e842723e */ /* 0x008fe200000010ff */
[----:B------:R1:W-:Y:S01]  /*da30*/  MUFU.EX2 R172, R2 ;  /* 0x0000000200ac7308 */ /* 0x0003e20000000800 */
[C---:B------:R-:W-:Y:S02]  /*da40*/  FMUL.FTZ R43, R0.reuse, R127 ;  /* 0x0000007f002b7220 */ /* 0x040fe40000410000 */
[C---:B------:R-:W-:Y:S02]  /*da50*/  FMUL.FTZ R46, R0.reuse, R130 ;  /* 0x00000082002e7220 */ /* 0x040fe40000410000 */
[C---:B------:R-:W-:Y:S02]  /*da60*/  FMUL.FTZ R47, R0.reuse, R131 ;  /* 0x00000083002f7220 */ /* 0x040fe40000410000 */
[C---:B------:R-:W-:Y:S02]  /*da70*/  FMUL.FTZ R59, R0.reuse, R143 ;  /* 0x0000008f003b7220 */ /* 0x040fe40000410000 */
[C---:B------:R-:W-:Y:S02]  /*da80*/  FMUL.FTZ R58, R0.reuse, R142 ;  /* 0x0000008e003a7220 */ /* 0x040fe40000410000 */
[C---:B------:R-:W-:Y:S02]  /*da90*/  FMUL.FTZ R62, R0.reuse, R146 ;  /* 0x00000092003e7220 */ /* 0x040fe40000410000 */
[----:B------:R-:W-:Y:S02]  /*daa0*/  FMUL.FTZ R63, R0, R147 ;  /* 0x00000093003f7220 */ /* 0x000fe40000410000 */
[----:B-1----:R-:W-:Y:S01]  /*dab0*/  FFMA.FTZ R2, R168, c[0x0][0x2d0], -R77 ;  /* 0x0000b400a8027a23 */ /* 0x002fe2000001084d */
[----:B------:R-:W-:Y:S01]  /*dac0*/  MOV R168, R35 ;  /* 0x0000002300a87202 */ /* 0x000fe20000000f00 */
[----:B------:R-:W-:Y:S02]  /*dad0*/  FMUL.FTZ R35, R69, R119 ;  /* 0x0000007745237220 */ /* 0x000fe40000410000 */
[----:B------:R1:W2:Y:S02]  /*dae0*/  MUFU.EX2 R173, R2 ;  /* 0x0000000200ad7308 */ /* 0x0002a40000000800 */
[----:B-1----:R-:W-:Y:S02]  /*daf0*/  @P0 SHF.R.S32.HI R2, RZ, 0x1f, R212 ;  /* 0x0000001fff020819 */ /* 0x002fe400000114d4 */
[----:B--2---:R-:W-:Y:S03]  /*db00*/  F2FP.BF16.PACK_AB R65, R173, R172 ;  /* 0x000000acad41723e */ /* 0x004fe600000010ff */
[----:B------:R-:W-:Y:S02]  /*db10*/  @P0 IMAD R4, R2, c[0x0][0x1e0], RZ ;  /* 0x0000780002040a24 */ /* 0x000fe400078e02ff */
[C---:B------:R-:W-:Y:S04]  /*db20*/  @P0 IMAD.WIDE.U32 R2, R212.reuse, c[0x0][0x1e0], RZ ;  /* 0x00007800d4020a25 */ /* 0x040fe800078e00ff */
[----:B------:R-:W-:Y:S01]  /*db30*/  @P0 IMAD R6, R212, c[0x0][0x1e4], R4 ;  /* 0x00007900d4060a24 */ /* 0x000fe200078e0204 */
[----:B------:R-:W-:Y:S04]  /*db40*/  @P0 MOV R4, R22 ;  /* 0x0000001600040202 */ /* 0x000fe80000000f00 */
[----:B------:R-:W-:Y:S01]  /*db50*/  @P0 IADD3 R3, R3, R6, RZ ;  /* 0x0000000603030210 */ /* 0x000fe20007ffe0ff */
[----:B------:R-:W-:Y:S02]  /*db60*/  FFMA.FTZ R6, R19, c[0x0][0x2d0], -R78 ;  /* 0x0000b40013067a23 */ /* 0x000fe4000001084e */
[----:B------:R-:W-:Y:S01]  /*db70*/  @P0 IMAD.WIDE.U32 R4, R2, 0x50, R4 ;  /* 0x0000005002040825 */ /* 0x000fe200078e0004 */
[----:B------:R-:W-:Y:S01]  /*db80*/  @P0 MOV R2, c[0x0][0x1e0] ;  /* 0x0000780000020a02 */ /* 0x000fe20000000f00 */
[----:B------:R1:W-:Y:S02]  /*db90*/  MUFU.EX2 R226, R6 ;  /* 0x0000000600e27308 */ /* 0x0003e40000000800 */
[----:B------:R-:W-:Y:S01]  /*dba0*/  FMUL.FTZ R19, R69, R103 ;  /* 0x0000006745137220 */ /* 0x000fe20000410000 */
[----:B------:R-:W-:Y:S02]  /*dbb0*/  @P0 LEA R8, P1, R4, c[0x0][0x1c8], 0x1 ;  /* 0x0000720004080a11 */ /* 0x000fe400078208ff */
[C---:B------:R-:W-:Y:S02]  /*dbc0*/  @P0 SHF.L.U64.HI R10, R2.reuse, 0x5, R7 ;  /* 0x00000005020a0819 */ /* 0x040fe40000010207 */
[----:B------:R-:W-:Y:S01]  /*dbd0*/  MOV R103, R192 ;  /* 0x000000c000677202 */ /* 0x000fe20000000f00 */
[----:B-1----:R-:W-:Y:S01]  /*dbe0*/  @P0 IMAD R6, R3, 0x50, RZ ;  /* 0x0000005003060824 */ /* 0x002fe200078e02ff */
[----:B------:R-:W-:Y:S04]  /*dbf0*/  @P0 SHF.L.U32 R3, R2, 0x5, RZ ;  /* 0x0000000502030819 */ /* 0x000fe800000006ff */
[----:B------:R-:W-:Y:S02]  /*dc00*/  @P0 IADD3 R5, R5, R6, RZ ;  /* 0x0000000605050210 */ /* 0x000fe40007ffe0ff */
[-C--:B------:R-:W-:Y:S02]  /*dc10*/  @P0 IADD3 R6, P3, R8, R3.reuse, RZ ;  /* 0x0000000308060210 */ /* 0x080fe40007f7e0ff */
[----:B------:R-:W-:Y:S01]  /*dc20*/  @P0 LEA.HI.X R9, R4, c[0x0][0x1cc], R5, 0x1, P1 ;  /* 0x0000730004090a11 */ /* 0x000fe200008f0c05 */
[--C-:B------:R-:W-:Y:S01]  /*dc30*/  FFMA.FTZ R5, R14, c[0x0][0x2d0], -R78.reuse ;  /* 0x0000b4000e057a23 */ /* 0x100fe2000001084e */
[-C--:B------:R-:W-:Y:S01]  /*dc40*/  @P0 IADD3 R4, P2, R6, R3.reuse, RZ ;  /* 0x0000000306040210 */ /* 0x080fe20007f5e0ff */
[----:B------:R-:W-:Y:S01]  /*dc50*/  FMUL.FTZ R14, R0, R98 ;  /* 0x00000062000e7220 */ /* 0x000fe20000410000 */
[-C--:B------:R-:W-:Y:S01]  /*dc60*/  @P0 IADD3.X R7, R9, R10.reuse, RZ, P3, !PT ;  /* 0x0000000a09070210 */ /* 0x080fe20001ffe4ff */
[----:B------:R1:W-:Y:S01]  /*dc70*/  MUFU.EX2 R224, R5 ;  /* 0x0000000500e07308 */ /* 0x0003e20000000800 */
[----:B------:R2:W-:Y:S01]  /*dc80*/  @P0 LDGSTS.E.BYPASS.LTC128B.128 [R213+0x2900], [R8.64], !P6 ;  /* 0x0290000008d50fae */ /* 0x0005e2000f101d48 */
[-C--:B------:R-:W-:Y:S07]  /*dc90*/  @P0 IADD3 R2, P1, R4, R3.reuse, RZ ;  /* 0x0000000304020210 */ /* 0x080fee0007f3e0ff */
[----:B------:R3:W-:Y:S01]  /*dca0*/  @P0 LDGSTS.E.BYPASS.LTC128B.128 [R213+0x3100], [R6.64], !P6 ;  /* 0x0310000006d50fae */ /* 0x0007e2000f101d48 */
[-C--:B-1----:R-:W-:Y:S02]  /*dcb0*/  @P0 IADD3.X R5, R7, R10.reuse, RZ, P2, !PT ;  /* 0x0000000a07050210 */ /* 0x082fe400017fe4ff */
[----:B--2---:R-:W-:Y:S05]  /*dcc0*/  @P0 IADD3 R8, P2, R2, R3, RZ ;  /* 0x0000000302080210 */ /* 0x004fea0007f5e0ff */
[----:B------:R1:W-:Y:S01]  /*dcd0*/  @P0 LDGSTS.E.BYPASS.LTC128B.128 [R213+0x3900], [R4.64], !P6 ;  /* 0x0390000004d50fae */ /* 0x0003e2000f101d48 */
[----:B------:R-:W-:Y:S01]  /*dce0*/  @P0 IADD3.X R3, R5, R10, RZ, P1, !PT ;  /* 0x0000000a05030210 */ /* 0x000fe20000ffe4ff */
[----:B------:R-:W-:Y:S02]  /*dcf0*/  FFMA.FTZ R9, R12, c[0x0][0x2d0], -R78 ;  /* 0x0000b4000c097a23 */ /* 0x000fe4000001084e */
[----:B------:R-:W-:Y:S02]  /*dd00*/  FMUL.FTZ R12, R68, R96 ;  /* 0x00000060440c7220 */ /* 0x000fe40000410000 */
[----:B------:R2:W-:Y:S01]  /*dd10*/  MUFU.EX2 R223, R9 ;  /* 0x0000000900df7308 */ /* 0x0005e20000000800 */
[C---:B---3--:R-:W-:Y:S01]  /*dd20*/  FMUL.FTZ R6, R69.reuse, R90 ;  /* 0x0000005a45067220 */ /* 0x048fe20000410000 */
[----:B------:R3:W-:Y:S01]  /*dd30*/  @P0 LDGSTS.E.BYPASS.LTC128B.128 [R213+0x4100], [R2.64], !P6 ;  /* 0x0410000002d50fae */ /* 0x0007e2000f101d48 */
[----:B------:R-:W-:Y:S02]  /*dd40*/  FMUL.FTZ R7, R69, R91 ;  /* 0x0000005b45077220 */ /* 0x000fe40000410000 */
[--C-:B-1----:R-:W-:Y:S02]  /*dd50*/  FFMA.FTZ R4, R21, c[0x0][0x2d0], -R79.reuse ;  /* 0x0000b40015047a23 */ /* 0x102fe4000001084f */
[----:B------:R-:W-:Y:S01]  /*dd60*/  FMUL.FTZ R5, R74, R89 ;  /* 0x000000594a057220 */ /* 0x000fe20000410000 */
[----:B--2---:R-:W-:Y:S02]  /*dd70*/  @P0 IADD3.X R9, R3, R10, RZ, P2, !PT ;  /* 0x0000000a03090210 */ /* 0x004fe400017fe4ff */
[----:B------:R1:W-:Y:S01]  /*dd80*/  MUFU.EX2 R219, R4 ;  /* 0x0000000400db7308 */ /* 0x0003e20000000800 */
[----:B------:R-:W-:Y:S02]  /*dd90*/  FMUL.FTZ R10, R0, R94 ;  /* 0x0000005e000a7220 */ /* 0x000fe40000410000 */
[--C-:B---3--:R-:W-:Y:S01]  /*dda0*/  FFMA.FTZ R2, R170, c[0x0][0x2d0], -R79.reuse ;  /* 0x0000b400aa027a23 */ /* 0x108fe2000001084f */
[----:B------:R-:W-:Y:S01]  /*ddb0*/  MOV R170, R215 ;  /* 0x000000d700aa7202 */ /* 0x000fe20000000f00 */
[----:B------:R2:W-:Y:S01]  /*ddc0*/  @P0 LDGSTS.E.BYPASS.LTC128B.128 [R213+0x4900], [R8.64], !P6 ;  /* 0x0490000008d50fae */ /* 0x0005e2000f101d48 */
[--C-:B------:R-:W-:Y:S04]  /*ddd0*/  FFMA.FTZ R3, R249, c[0x0][0x2d0], -R79.reuse ;  /* 0x0000b400f9037a23 */ /* 0x100fe8000001084f */
[----:B------:R3:W-:Y:S03]  /*dde0*/  MUFU.EX2 R220, R2 ;  /* 0x0000000200dc7308 */ /* 0x0007e60000000800 */
[----:B------:R-:W4:Y:S08]  /*ddf0*/  LDSM.16.MT88.4 R20, [R197] ;  /* 0x00000000c514783b */ /* 0x000f300000004200 */
[----:B------:R-:W5:Y:S01]  /*de00*/  LDSM.16.MT88.4 R36, [R201] ;  /* 0x00000000c924783b */ /* 0x000f620000004200 */
[----:B-1----:R-:W-:Y:S07]  /*de10*/  FMUL.FTZ R4, R74, R88 ;  /* 0x000000584a047220 */ /* 0x002fee0000410000 */
[----:B------:R-:W1:Y:S01]  /*de20*/  LDSM.16.MT88.4 R52, [R198] ;  /* 0x00000000c634783b */ /* 0x000e620000004200 */
[----:B--2---:R-:W-:Y:S02]  /*de30*/  FMUL.FTZ R8, R68, R92 ;  /* 0x0000005c44087220 */ /* 0x004fe40000410000 */
[--C-:B---3--:R-:W-:Y:S02]  /*de40*/  FFMA.FTZ R2, R18, c[0x0][0x2d0], -R79.reuse ;  /* 0x0000b40012027a23 */ /* 0x108fe4000001084f */
[----:B------:R-:W-:Y:S03]  /*de50*/  FMUL.FTZ R9, R68, R93 ;  /* 0x0000005d44097220 */ /* 0x000fe60000410000 */
[----:B------:R-:W2:Y:S01]  /*de60*/  LDSM.16.MT88.4 R84, [R200] ;  /* 0x00000000c854783b */ /* 0x000ea20000004200 */
[----:B------:R3:W-:Y:S01]  /*de70*/  MUFU.EX2 R221, R2 ;  /* 0x0000000200dd7308 */ /* 0x0007e20000000800 */
[----:B------:R-:W-:Y:S01]  /*de80*/  FMUL.FTZ R18, R69, R102 ;  /* 0x0000006645127220 */ /* 0x000fe20000410000 */
[----:B------:R-:W-:Y:S05]  /*de90*/  MOV R102, R191 ;  /* 0x000000bf00667202 */ /* 0x000fea0000000f00 */
[----:B------:R-:W1:Y:S01]  /*dea0*/  LDSM.16.MT88.4 R88, [R197+0x800] ;  /* 0x00080000c558783b */ /* 0x000e620000004200 */
[-C--:B----4-:R-:W-:Y:S07]  /*deb0*/  HMMA.16816.F32.BF16 R4, R80, R20.reuse, R4 ;  /* 0x000000145004723c */ /* 0x090fee0000041804 */
[----:B------:R-:W4:Y:S01]  /*dec0*/  LDSM.16.MT88.4 R92, [R201+0x800] ;  /* 0x00080000c95c783b */ /* 0x000f220000004200 */
[C---:B------:R-:W-:Y:S07]  /*ded0*/  HMMA.16816.F32.BF16 R8, R64.reuse, R20, R8 ;  /* 0x000000144008723c */ /* 0x040fee0000041808 */
[----:B------:R-:W1:Y:S01]  /*dee0*/  LDSM.16.MT88.4 R96, [R198+0x800] ;  /* 0x00080000c660783b */ /* 0x000e620000004200 */
[----:B---3--:R-:W-:Y:S04]  /*def0*/  FFMA.FTZ R2, R17, c[0x0][0x2d0], -R79 ;  /* 0x0000b40011027a23 */ /* 0x008fe8000001084f */
[C---:B------:R-:W-:Y:S01]  /*df00*/  FMUL.FTZ R17, R74.reuse, R101 ;  /* 0x000000654a117220 */ /* 0x040fe20000410000 */
[----:B------:R-:W-:Y:S01]  /*df10*/  MOV R101, R189 ;  /* 0x000000bd00657202 */ /* 0x000fe20000000f00 */
[-C--:B------:R-:W-:Y:S01]  /*df20*/  HMMA.16816.F32.BF16 R12, R64, R22.reuse, R12 ;  /* 0x00000016400c723c */ /* 0x080fe2000004180c */
[----:B------:R3:W-:Y:S01]  /*df30*/  MUFU.EX2 R222, R2 ;  /* 0x0000000200de7308 */ /* 0x0007e20000000800 */
[----:B------:R-:W-:Y:S01]  /*df40*/  LDSM.16.MT88.4 R132, [R198+0x2000] ;  /* 0x00200000c684783b */ /* 0x000fe20000004200 */
[C---:B------:R-:W-:Y:S01]  /*df50*/  FMUL.FTZ R21, R74.reuse, R105 ;  /* 0x000000694a157220 */ /* 0x040fe20000410000 */
[----:B------:R-:W-:Y:S01]  /*df60*/  MOV R105, R214 ;  /* 0x000000d600697202 */ /* 0x000fe20000000f00 */
[----:B------:R-:W-:Y:S01]  /*df70*/  FMUL.FTZ R20, R74, R104 ;  /* 0x000000684a147220 */ /* 0x000fe20000410000 */
[----:B------:R-:W-:Y:S02]  /*df80*/  MOV R104, R188 ;  /* 0x000000bc00687202 */ /* 0x000fe40000000f00 */
[C---:B------:R-:W-:Y:S02]  /*df90*/  HMMA.16816.F32.BF16 R16, R80.reuse, R22, R16 ;  /* 0x000000165010723c */ /* 0x040fe40000041810 */
[----:B------:R-:W0:Y:S05]  /*dfa0*/  LDGDEPBAR ;  /* 0x00000000000079af */ /* 0x000e2a0000000000 */
[C---:B------:R-:W-:Y:S02]  /*dfb0*/  FMUL.FTZ R22, R69.reuse, R106 ;  /* 0x0000006a45167220 */ /* 0x040fe40000410000 */
[----:B------:R-:W-:Y:S07]  /*dfc0*/  FMUL.FTZ R23, R69, R107 ;  /* 0x0000006b45177220 */ /* 0x000fee0000410000 */
[-C--:B-----5:R-:W-:Y:S03]  /*dfd0*/  HMMA.16816.F32.BF16 R20, R80, R36.reuse, R20 ;  /* 0x000000245014723c */ /* 0x0a0fe60000041814 */
[--C-:B---3--:R-:W-:Y:S02]  /*dfe0*/  FFMA.FTZ R2, R24, c[0x0][0x2d0], -R156.reuse ;  /* 0x0000b40018027a23 */ /* 0x108fe4000001089c */
[----:B------:R-:W-:Y:S02]  /*dff0*/  FMUL.FTZ R24, R68, R108 ;  /* 0x0000006c44187220 */ /* 0x000fe40000410000 */
[----:B------:R3:W-:Y:S02]  /*e000*/  MUFU.EX2 R218, R2 ;  /* 0x0000000200da7308 */ /* 0x0007e40000000800 */
[--C-:B---3--:R-:W-:Y:S03]  /*e010*/  FFMA.FTZ R2, R176, c[0x0][0x2d0], -R156.reuse ;  /* 0x0000b400b0027a23 */ /* 0x108fe6000001089c */
[----:B------:R-:W-:Y:S01]  /*e020*/  MOV R176, R32 ;  /* 0x0000002000b07202 */ /* 0x000fe20000000f00 */
[----:B------:R-:W-:Y:S04]  /*e030*/  FMUL.FTZ R32, R74, R116 ;  /* 0x000000744a207220 */ /* 0x000fe80000410000 */
[----:B------:R3:W5:Y:S01]  /*e040*/  MUFU.EX2 R217, R2 ;  /* 0x0000000200d97308 */ /* 0x0007620000000800 */
[----:B------:R-:W-:Y:S01]  /*e050*/  LDSM.16.MT88.4 R116, [R201+0x2000] ;  /* 0x00200000c974783b */ /* 0x000fe20000004200 */
[--C-:B---3--:R-:W-:Y:S02]  /*e060*/  FFMA.FTZ R2, R25, c[0x0][0x2d0], -R156.reuse ;  /* 0x0000b40019027a23 */ /* 0x108fe4000001089c */
[----:B------:R-:W-:Y:S06]  /*e070*/  FMUL.FTZ R25, R68, R109 ;  /* 0x0000006d44197220 */ /* 0x000fec0000410000 */
[----:B------:R3:W-:Y:S02]  /*e080*/  MUFU.EX2 R216, R2 ;  /* 0x0000000200d87308 */ /* 0x0007e40000000800 */
[----:B---3--:R-:W-:Y:S02]  /*e090*/  FFMA.FTZ R2, R26, c[0x0][0x2d0], -R156 ;  /* 0x0000b4001a027a23 */ /* 0x008fe4000001089c */
[----:B------:R-:W-:Y:S06]  /*e0a0*/  FMUL.FTZ R26, R0, R110 ;  /* 0x0000006e001a7220 */ /* 0x000fec0000410000 */
[----:B------:R3:W-:Y:S01]  /*e0b0*/  MUFU.EX2 R215, R2 ;  /* 0x0000000200d77308 */ /* 0x0007e20000000800 */
[C---:B------:R-:W-:Y:S07]  /*e0c0*/  HMMA.16816.F32.BF16 R24, R64.reuse, R36, R24 ;  /* 0x000000244018723c */ /* 0x040fee0000041818 */
[C---:B------:R-:W-:Y:S02]  /*e0d0*/  FMUL.FTZ R36, R74.reuse, R120 ;  /* 0x000000784a247220 */ /* 0x040fe40000410000 */
[----:B------:R-:W-:Y:S03]  /*e0e0*/  FMUL.FTZ R37, R74, R121 ;  /* 0x000000794a257220 */ /* 0x000fe60000410000 */
[--C-:B---3--:R-:W-:Y:S01]  /*e0f0*/  FFMA.FTZ R2, R177, c[0x0][0x2d0], -R77.reuse ;  /* 0x0000b400b1027a23 */ /* 0x108fe2000001084d */
[----:B------:R-:W-:Y:S03]  /*e100*/  MOV R177, R190 ;  /* 0x000000be00b17202 */ /* 0x000fe60000000f00 */
[----:B------:R3:W-:Y:S02]  /*e110*/  MUFU.EX2 R166, R2 ;  /* 0x0000000200a67308 */ /* 0x0007e40000000800 */
[--C-:B---3--:R-:W-:Y:S08]  /*e120*/  FFMA.FTZ R2, R180, c[0x0][0x2d0], -R77.reuse ;  /* 0x0000b400b4027a23 */ /* 0x108ff0000001084d */
[----:B------:R3:W1:Y:S02]  /*e130*/  MUFU.EX2 R165, R2 ;  /* 0x0000000200a57308 */ /* 0x0006640000000800 */
[--C-:B---3--:R-:W-:Y:S02]  /*e140*/  FFMA.FTZ R2, R28, c[0x0][0x2d0], -R77.reuse ;  /* 0x0000b4001c027a23 */ /* 0x108fe4000001084d */
[----:B------:R-:W-:Y:S06]  /*e150*/  FMUL.FTZ R28, R68, R112 ;  /* 0x00000070441c7220 */ /* 0x000fec0000410000 */
[----:B------:R3:W-:Y:S01]  /*e160*/  MUFU.EX2 R164, R2 ;  /* 0x0000000200a47308 */ /* 0x0007e20000000800 */
[-C--:B------:R-:W-:Y:S08]  /*e170*/  HMMA.16816.F32.BF16 R28, R64, R38.reuse, R28 ;  /* 0x00000026401c723c */ /* 0x080ff0000004181c */
[C---:B------:R-:W-:Y:S07]  /*e180*/  HMMA.16816.F32.BF16 R32, R80.reuse, R38, R32 ;  /* 0x000000265020723c */ /* 0x040fee0000041820 */
[C---:B------:R-:W-:Y:S02]  /*e190*/  FMUL.FTZ R38, R69.reuse, R122 ;  /* 0x0000007a45267220 */ /* 0x040fe40000410000 */
[----:B------:R-:W-:Y:S03]  /*e1a0*/  FMUL.FTZ R39, R69, R123 ;  /* 0x0000007b45277220 */ /* 0x000fe60000410000 */
[----:B---3--:R-:W-:Y:S04]  /*e1b0*/  FFMA.FTZ R2, R181, c[0x0][0x2d0], -R77 ;  /* 0x0000b400b5027a23 */ /* 0x008fe8000001084d */
[-C--:B-1----:R-:W-:Y:S01]  /*e1c0*/  HMMA.16816.F32.BF16 R36, R80, R52.reuse, R36 ;  /* 0x000000345024723c */ /* 0x082fe20000041824 */
[----:B------:R1:W3:Y:S07]  /*e1d0*/  MUFU.EX2 R163, R2 ;  /* 0x0000000200a37308 */ /* 0x0002ee0000000800 */
        /* <DEDUP_REMOVED lines=18> */
[----:B-----5:R-:W-:Y:S01]  /*e300*/  F2FP.BF16.PACK_AB R84, R217, R218 ;  /* 0x000000dad954723e */ /* 0x020fe200000010ff */
[-C--:B------:R-:W-:Y:S04]  /*e310*/  HMMA.16816.F32.BF16 R60, R64, R86.reuse, R60 ;  /* 0x00000056403c723c */ /* 0x080fe8000004183c */
[----:B------:R-:W-:Y:S03]  /*e320*/  F2FP.BF16.PACK_AB R85, R165, R166 ;  /* 0x000000a6a555723e */ /* 0x000fe600000010ff */
[C---:B------:R-:W-:Y:S02]  /*e330*/  FMUL.FTZ R64, R74.reuse, R148 ;  /* 0x000000944a407220 */ /* 0x040fe40000410000 */
        /* <DEDUP_REMOVED lines=12> */
[----:B------:R1:W5:Y:S01]  /*e400*/  MUFU.EX2 R191, R2 ;  /* 0x0000000200bf7308 */ /* 0x0003620000000800 */
[----:B---3--:R-:W-:Y:S03]  /*e410*/  F2FP.BF16.PACK_AB R87, R163, R164 ;  /* 0x000000a4a357723e */ /* 0x008fe600000010ff */
[-C--:B------:R-:W-:Y:S08]  /*e420*/  HMMA.16816.F32.BF16 R4, R80, R88.reuse, R4 ;  /* 0x000000585004723c */ /* 0x080ff00000041804 */
[C---:B------:R-:W-:Y:S08]  /*e430*/  HMMA.16816.F32.BF16 R8, R84.reuse, R88, R8 ;  /* 0x000000585408723c */ /* 0x040ff00000041808 */
[-C--:B------:R-:W-:Y:S04]  /*e440*/  HMMA.16816.F32.BF16 R12, R84, R90.reuse, R12 ;  /* 0x0000005a540c723c */ /* 0x080fe8000004180c */
[--C-:B-1----:R-:W-:Y:S02]  /*e450*/  FFMA.FTZ R2, R183, c[0x0][0x2d0], -R79.reuse ;  /* 0x0000b400b7027a23 */ /* 0x102fe4000001084f */
[----:B------:R1:W-:Y:S02]  /*e460*/  MUFU.EX2 R183, R3 ;  /* 0x0000000300b77308 */ /* 0x0003e40000000800 */
[C---:B------:R-:W-:Y:S01]  /*e470*/  HMMA.16816.F32.BF16 R16, R80.reuse, R90, R16 ;  /* 0x0000005a5010723c */ /* 0x040fe20000041810 */
[----:B------:R-:W3:Y:S07]  /*e480*/  LDSM.16.MT88.4 R88, [R200+0x800] ;  /* 0x00080000c858783b */ /* 0x000eee0000004200 */
[-C--:B----4-:R-:W-:Y:S01]  /*e490*/  HMMA.16816.F32.BF16 R20, R80, R92.reuse, R20 ;  /* 0x0000005c5014723c */ /* 0x090fe20000041814 */
[----:B------:R4:W-:Y:S07]  /*e4a0*/  MUFU.EX2 R190, R2 ;  /* 0x0000000200be7308 */ /* 0x0009ee0000000800 */
[C---:B------:R-:W-:Y:S04]  /*e4b0*/  HMMA.16816.F32.BF16 R24, R84.reuse, R92, R24 ;  /* 0x0000005c5418723c */ /* 0x040fe80000041818 */
[--C-:B-1----:R-:W-:Y:S01]  /*e4c0*/  FFMA.FTZ R3, R101, c[0x0][0x2d0], -R156.reuse ;  /* 0x0000b40065037a23 */ /* 0x102fe2000001089c */
[----:B------:R-:W-:Y:S03]  /*e4d0*/  MOV R101, R162 ;  /* 0x000000a200657202 */ /* 0x000fe60000000f00 */
[-C--:B------:R-:W-:Y:S04]  /*e4e0*/  HMMA.16816.F32.BF16 R28, R84, R94.reuse, R28 ;  /* 0x0000005e541c723c */ /* 0x080fe8000004181c */
[----:B------:R-:W-:Y:S04]  /*e4f0*/  MOV R162, R154 ;  /* 0x0000009a00a27202 */ /* 0x000fe80000000f00 */
[C---:B------:R-:W-:Y:S01]  /*e500*/  HMMA.16816.F32.BF16 R32, R80.reuse, R94, R32 ;  /* 0x0000005e5020723c */ /* 0x040fe20000041820 */
[----:B------:R-:W1:Y:S03]  /*e510*/  LDSM.16.MT88.4 R92, [R197+0x1000] ;  /* 0x00100000c55c783b */ /* 0x000e660000004200 */
[----:B----4-:R-:W-:Y:S04]  /*e520*/  FFMA.FTZ R2, R184, c[0x0][0x2d0], -R79 ;  /* 0x0000b400b8027a23 */ /* 0x010fe8000001084f */
[-C--:B------:R-:W-:Y:S01]  /*e530*/  HMMA.16816.F32.BF16 R36, R80, R96.reuse, R36 ;  /* 0x000000605024723c */ /* 0x080fe20000041824 */
[----:B------:R4:W1:Y:S07]  /*e540*/  MUFU.EX2 R189, R2 ;  /* 0x0000000200bd7308 */ /* 0x00086e0000000800 */
[C---:B------:R-:W-:Y:S08]  /*e550*/  HMMA.16816.F32.BF16 R40, R84.reuse, R96, R40 ;  /* 0x000000605428723c */ /* 0x040ff00000041828 */
[-C--:B------:R-:W-:Y:S08]  /*e560*/  HMMA.16816.F32.BF16 R44, R84, R98.reuse, R44 ;  /* 0x00000062542c723c */ /* 0x080ff0000004182c */
[C---:B------:R-:W-:Y:S01]  /*e570*/  HMMA.16816.F32.BF16 R48, R80.reuse, R98, R48 ;  /* 0x000000625030723c */ /* 0x040fe20000041830 */
[----:B------:R-:W-:Y:S03]  /*e580*/  LDSM.16.MT88.4 R96, [R198+0x1000] ;  /* 0x00100000c660783b */ /* 0x000fe60000004200 */
[--C-:B----4-:R-:W-:Y:S04]  /*e590*/  FFMA.FTZ R2, R187, c[0x0][0x2d0], -R156.reuse ;  /* 0x0000b400bb027a23 */ /* 0x110fe8000001089c */
[-C--:B---3--:R-:W-:Y:S01]  /*e5a0*/  HMMA.16816.F32.BF16 R52, R80, R88.reuse, R52 ;  /* 0x000000585034723c */ /* 0x088fe20000041834 */
[----:B------:R3:W-:Y:S07]  /*e5b0*/  MUFU.EX2 R188, R2 ;  /* 0x0000000200bc7308 */ /* 0x0007ee0000000800 */
[C---:B------:R-:W-:Y:S08]  /*e5c0*/  HMMA.16816.F32.BF16 R56, R84.reuse, R88, R56 ;  /* 0x000000585438723c */ /* 0x040ff00000041838 */
[-C--:B------:R-:W-:Y:S08]  /*e5d0*/  HMMA.16816.F32.BF16 R60, R84, R90.reuse, R60 ;  /* 0x0000005a543c723c */ /* 0x080ff0000004183c */
[----:B------:R-:W-:Y:S01]  /*e5e0*/  HMMA.16816.F32.BF16 R64, R80, R90, R64 ;  /* 0x0000005a5040723c */ /* 0x000fe20000041840 */
[----:B------:R-:W4:Y:S03]  /*e5f0*/  LDSM.16.MT88.4 R88, [R201+0x1000] ;  /* 0x00100000c958783b */ /* 0x000f260000004200 */
[--C-:B---3--:R-:W-:Y:S03]  /*e600*/  FFMA.FTZ R2, R239, c[0x0][0x2d0], -R156.reuse ;  /* 0x0000b400ef027a23 */ /* 0x108fe6000001089c */
[----:B------:R-:W-:Y:S01]  /*e610*/  F2FP.BF16.PACK_AB R80, R195, R214 ;  /* 0x000000d6c350723e */ /* 0x000fe200000010ff */
[----:B------:R3:W3:Y:S01]  /*e620*/  MUFU.EX2 R187, R2 ;  /* 0x0000000200bb7308 */ /* 0x0006e20000000800 */
[----:B--2---:R-:W-:Y:S03]  /*e630*/  F2FP.BF16.PACK_AB R82, R193, R194 ;  /* 0x000000c2c152723e */ /* 0x004fe600000010ff */
[----:B-----5:R-:W-:Y:S02]  /*e640*/  F2FP.BF16.PACK_AB R81, R191, R192 ;  /* 0x000000c0bf51723e */ /* 0x020fe400000010ff */
[----:B-1----:R-:W-:Y:S07]  /*e650*/  F2FP.BF16.PACK_AB R83, R189, R190 ;  /* 0x000000bebd53723e */ /* 0x002fee00000010ff */
[-C--:B------:R-:W-:Y:S03]  /*e660*/  HMMA.16816.F32.BF16 R4, R80, R92.reuse, R4 ;  /* 0x0000005c5004723c */ /* 0x080fe60000041804 */
[--C-:B---3--:R-:W-:Y:S01]  /*e670*/  FFMA.FTZ R2, R240, c[0x0][0x2d0], -R77.reuse ;  /* 0x0000b400f0027a23 */ /* 0x108fe2000001084d */
[----:B------:R-:W-:Y:S03]  /*e680*/  F2FP.BF16.PACK_AB R84, R187, R188 ;  /* 0x000000bcbb54723e */ /* 0x000fe600000010ff */
        /* <DEDUP_REMOVED lines=21> */
[-C--:B----4-:R-:W-:Y:S01]  /*e7e0*/  HMMA.16816.F32.BF16 R20, R80, R88.reuse, R20 ;  /* 0x000000585014723c */ /* 0x090fe20000041814 */
[----:B------:R1:W3:Y:S07]  /*e7f0*/  MUFU.EX2 R184, R2 ;  /* 0x0000000200b87308 */ /* 0x0002ee0000000800 */
[C---:B------:R-:W-:Y:S08]  /*e800*/  HMMA.16816.F32.BF16 R24, R84.reuse, R88, R24 ;  /* 0x000000585418723c */ /* 0x040ff00000041818 */
[-C--:B------:R-:W-:Y:S08]  /*e810*/  HMMA.16816.F32.BF16 R28, R84, R90.reuse, R28 ;  /* 0x0000005a541c723c */ /* 0x080ff0000004181c */
[C---:B------:R-:W-:Y:S01]  /*e820*/  HMMA.16816.F32.BF16 R32, R80.reuse, R90, R32 ;  /* 0x0000005a5020723c */ /* 0x040fe20000041820 */
[----:B------:R-:W4:Y:S03]  /*e830*/  LDSM.16.MT88.4 R88, [R197+0x1800] ;  /* 0x00180000c558783b */ /* 0x000f260000004200 */
[--C-:B-1----:R-:W-:Y:S04]  /*e840*/  FFMA.FTZ R2, R105, c[0x0][0x2d0], -R79.reuse ;  /* 0x0000b40069027a23 */ /* 0x102fe8000001084f */
[-C--:B------:R-:W-:Y:S01]  /*e850*/  HMMA.16816.F32.BF16 R36, R80, R96.reuse, R36 ;  /* 0x000000605024723c */ /* 0x080fe20000041824 */
[----:B------:R1:W5:Y:S07]  /*e860*/  MUFU.EX2 R143, R2 ;  /* 0x00000002008f7308 */ /* 0x00036e0000000800 */
[C---:B------:R-:W-:Y:S08]  /*e870*/  HMMA.16816.F32.BF16 R40, R84.reuse, R96, R40 ;  /* 0x000000605428723c */ /* 0x040ff00000041828 */
[-C--:B------:R-:W-:Y:S08]  /*e880*/  HMMA.16816.F32.BF16 R44, R84, R98.reuse, R44 ;  /* 0x00000062542c723c */ /* 0x080ff0000004182c */
[C---:B------:R-:W-:Y:S01]  /*e890*/  HMMA.16816.F32.BF16 R48, R80.reuse, R98, R48 ;  /* 0x000000625030723c */ /* 0x040fe20000041830 */
[----:B------:R-:W-:Y:S03]  /*e8a0*/  LDSM.16.MT88.4 R96, [R198+0x1800] ;  /* 0x00180000c660783b */ /* 0x000fe60000004200 */
        /* <DEDUP_REMOVED lines=19> */
[-C--:B----4-:R-:W-:Y:S03]  /*e9e0*/  HMMA.16816.F32.BF16 R4, R80, R88.reuse, R4 ;  /* 0x000000585004723c */ /* 0x090fe60000041804 */
[----:B-1----:R-:W-:Y:S06]  /*e9f0*/  FFMA.FTZ R2, R177, c[0x0][0x2d0], -R156 ;  /* 0x0000b400b1027a23 */ /* 0x002fec000001089c */
[----:B------:R1:W-:Y:S10]  /*ea00*/  MUFU.EX2 R177, R3 ;  /* 0x0000000300b17308 */ /* 0x0003f40000000800 */
[----:B------:R3:W4:Y:S01]  /*ea10*/  MUFU.EX2 R178, R2 ;  /* 0x0000000200b27308 */ /* 0x0007220000000800 */
[----:B-1----:R-:W-:Y:S09]  /*ea20*/  FFMA.FTZ R3, R170, c[0x0][0x2d0], -R78 ;  /* 0x0000b400aa037a23 */ /* 0x002ff2000001084e */
[----:B------:R1:W-:Y:S01]  /*ea30*/  MUFU.EX2 R170, R3 ;  /* 0x0000000300aa7308 */ /* 0x0003e20000000800 */
[--C-:B---3--:R-:W-:Y:S01]  /*ea40*/  FFMA.FTZ R2, R103, c[0x0][0x2d0], -R77.reuse ;  /* 0x0000b40067027a23 */ /* 0x108fe2000001084d */
[----:B----4-:R-:W-:Y:S08]  /*ea50*/  F2FP.BF16.PACK_AB R84, R178, R142 ;  /* 0x0000008eb254723e */ /* 0x010ff000000010ff */
[----:B------:R3:W-:Y:S01]  /*ea60*/  MUFU.EX2 R140, R2 ;  /* 0x00000002008c7308 */ /* 0x0007e20000000800 */
[----:B-1----:R-:W4:Y:S04]  /*ea70*/  LDL.LU R3, [R1+0x14] ;  /* 0x0000140001037983 */ /* 0x002f280000300800 */
[----:B------:R-:W5:Y:S04]  /*ea80*/  LDL.LU R106, [R1+0x18] ;  /* 0x00001800016a7983 */ /* 0x000f680000300800 */
[----:B------:R-:W5:Y:S01]  /*ea90*/  LDL.LU R105, [R1+0x1c] ;  /* 0x00001c0001697983 */ /* 0x000f620000300800 */
[--C-:B---3--:R-:W-:Y:S03]  /*eaa0*/  FFMA.FTZ R2, R155, c[0x0][0x2d0], -R77.reuse ;  /* 0x0000b4009b027a23 */ /* 0x108fe6000001084d */
[----:B------:R-:W3:Y:S01]  /*eab0*/  LDL.LU R104, [R1+0x20] ;  /* 0x0000200001687983 */ /* 0x000ee20000300800 */
[----:B------:R1:W1:Y:S02]  /*eac0*/  MUFU.EX2 R155, R2 ;  /* 0x00000002009b7308 */ /* 0x0002640000000800 */
[----:B-1----:R-:W-:Y:S01]  /*ead0*/  FFMA.FTZ R2, R102, c[0x0][0x2d0], -R156 ;  /* 0x0000b40066027a23 */ /* 0x002fe2000001089c */
[----:B------:R-:W-:Y:S02]  /*eae0*/  MOV R102, R176 ;  /* 0x000000b000667202 */ /* 0x000fe40000000f00 */
[----:B------:R-:W-:Y:S05]  /*eaf0*/  F2FP.BF16.PACK_AB R85, R155, R140 ;  /* 0x0000008c9b55723e */ /* 0x000fea00000010ff */
[----:B------:R1:W1:Y:S02]  /*eb00*/  MUFU.EX2 R176, R2 ;  /* 0x0000000200b07308 */ /* 0x0002640000000800 */
[--C-:B-1----:R-:W-:Y:S01]  /*eb10*/  FFMA.FTZ R2, R153, c[0x0][0x2d0], -R77.reuse ;  /* 0x0000b40099027a23 */ /* 0x102fe2000001084d */
[----:B------:R-:W-:Y:S07]  /*eb20*/  F2FP.BF16.PACK_AB R86, R177, R176 ;  /* 0x000000b0b156723e */ /* 0x000fee00000010ff */
[----:B------:R1:W-:Y:S02]  /*eb30*/  MUFU.EX2 R153, R2 ;  /* 0x0000000200997308 */ /* 0x0003e40000000800 */
[----:B-1----:R-:W-:Y:S08]  /*eb40*/  FFMA.FTZ R2, R152, c[0x0][0x2d0], -R77 ;  /* 0x0000b40098027a23 */ /* 0x002ff0000001084d */
[----:B------:R1:W1:Y:S02]  /*eb50*/  MUFU.EX2 R154, R2 ;  /* 0x00000002009a7308 */ /* 0x0002640000000800 */
[--C-:B-1----:R-:W-:Y:S01]  /*eb60*/  FFMA.FTZ R2, R171, c[0x0][0x2d0], -R78.reuse ;  /* 0x0000b400ab027a23 */ /* 0x102fe2000001084e */
[----:B------:R-:W-:Y:S07]  /*eb70*/  F2FP.BF16.PACK_AB R87, R154, R153 ;  /* 0x000000999a57723e */ /* 0x000fee00000010ff */
[----:B------:R1:W1:Y:S01]  /*eb80*/  MUFU.EX2 R171, R2 ;  /* 0x0000000200ab7308 */ /* 0x0002620000000800 */
[C---:B------:R-:W-:Y:S08]  /*eb90*/  HMMA.16816.F32.BF16 R8, R84.reuse, R88, R8 ;  /* 0x000000585408723c */ /* 0x040ff00000041808 */
[-C--:B------:R-:W-:Y:S08]  /*eba0*/  HMMA.16816.F32.BF16 R12, R84, R90.reuse, R12 ;  /* 0x0000005a540c723c */ /* 0x080ff0000004180c */
[C---:B------:R-:W-:Y:S01]  /*ebb0*/  HMMA.16816.F32.BF16 R16, R80.reuse, R90, R16 ;  /* 0x0000005a5010723c */ /* 0x040fe20000041810 */
[----:B------:R-:W2:Y:S03]  /*ebc0*/  LDSM.16.MT88.4 R88, [R200+0x1800] ;  /* 0x00180000c858783b */ /* 0x000ea60000004200 */
[--C-:B-1----:R-:W-:Y:S01]  /*ebd0*/  FFMA.FTZ R2, R158, c[0x0][0x2d0], -R79.reuse ;  /* 0x0000b4009e027a23 */ /* 0x102fe2000001084f */
[----:B------:R-:W-:Y:S02]  /*ebe0*/  MOV R158, R168 ;  /* 0x000000a8009e7202 */ /* 0x000fe40000000f00 */
[----:B------:R-:W-:Y:S01]  /*ebf0*/  F2FP.BF16.PACK_AB R148, R170, R171 ;  /* 0x000000abaa94723e */ /* 0x000fe200000010ff */
[-C--:B--2---:R-:W-:Y:S01]  /*ec00*/  HMMA.16816.F32.BF16 R20, R80, R92.reuse, R20 ;  /* 0x0000005c5014723c */ /* 0x084fe20000041814 */
[----:B------:R1:W-:Y:S07]  /*ec10*/  MUFU.EX2 R168, R2 ;  /* 0x0000000200a87308 */ /* 0x0003ee0000000800 */
[C---:B------:R-:W-:Y:S08]  /*ec20*/  HMMA.16816.F32.BF16 R24, R84.reuse, R92, R24 ;  /* 0x0000005c5418723c */ /* 0x040ff00000041818 */
[-C--:B------:R-:W-:Y:S08]  /*ec30*/  HMMA.16816.F32.BF16 R28, R84, R94.reuse, R28 ;  /* 0x0000005e541c723c */ /* 0x080ff0000004181c */
[C---:B------:R-:W-:Y:S04]  /*ec40*/  HMMA.16816.F32.BF16 R32, R80.reuse, R94, R32 ;  /* 0x0000005e5020723c */ /* 0x040fe80000041820 */
[--C-:B-1----:R-:W-:Y:S01]  /*ec50*/  FFMA.FTZ R2, R102, c[0x0][0x2d0], -R79.reuse ;  /* 0x0000b40066027a23 */ /* 0x102fe2000001084f */
[----:B------:R-:W-:Y:S02]  /*ec60*/  MOV R102, R159 ;  /* 0x0000009f00667202 */ /* 0x000fe40000000f00 */
[----:B------:R-:W-:Y:S01]  /*ec70*/  MOV R159, R169 ;  /* 0x000000a9009f7202 */ /* 0x000fe20000000f00 */
        /* <DEDUP_REMOVED lines=8> */
[-C--:B------:R-:W-:Y:S08]  /*ed00*/  HMMA.16816.F32.BF16 R52, R80, R88.reuse, R52 ;  /* 0x000000585034723c */ /* 0x080ff00000041834 */
[C---:B------:R-:W-:Y:S08]  /*ed10*/  HMMA.16816.F32.BF16 R56, R84.reuse, R88, R56 ;  /* 0x000000585438723c */ /* 0x040ff00000041838 */
[-C--:B------:R-:W-:Y:S04]  /*ed20*/  HMMA.16816.F32.BF16 R60, R84, R90.reuse, R60 ;  /* 0x0000005a543c723c */ /* 0x080fe8000004183c */
[----:B-1----:R-:W-:Y:S01]  /*ed30*/  FFMA.FTZ R2, R101, c[0x0][0x2d0], -R78 ;  /* 0x0000b40065027a23 */ /* 0x002fe2000001084e */
[----:B------:R-:W-:Y:S03]  /*ed40*/  MOV R101, R162 ;  /* 0x000000a200657202 */ /* 0x000fe60000000f00 */
[----:B------:R-:W-:Y:S01]  /*ed50*/  HMMA.16816.F32.BF16 R64, R80, R90, R64 ;  /* 0x0000005a5040723c */ /* 0x000fe20000041840 */
[----:B------:R1:W2:Y:S03]  /*ed60*/  MUFU.EX2 R162, R2 ;  /* 0x0000000200a27308 */ /* 0x0002a60000000800 */
[----:B------:R-:W-:Y:S02]  /*ed70*/  MOV R85, R70 ;  /* 0x0000004600557202 */ /* 0x000fe40000000f00 */
[----:B------:R-:W-:Y:S01]  /*ed80*/  MOV R84, R71 ;  /* 0x0000004700547202 */ /* 0x000fe20000000f00 */
[--C-:B-1----:R-:W-:Y:S01]  /*ed90*/  FFMA.FTZ R2, R100, c[0x0][0x2d0], -R79.reuse ;  /* 0x0000b40064027a23 */ /* 0x102fe2000001084f */
[----:B------:R-:W-:Y:S04]  /*eda0*/  MOV R100, R157 ;  /* 0x0000009d00647202 */ /* 0x000fe80000000f00 */
[----:B------:R-:W-:Y:S02]  /*edb0*/  MOV R157, R161 ;  /* 0x000000a1009d7202 */ /* 0x000fe40000000f00 */
[----:B------:R1:W-:Y:S01]  /*edc0*/  MUFU.EX2 R161, R2 ;  /* 0x0000000200a17308 */ /* 0x0003e20000000800 */
[----:B--2---:R-:W-:Y:S01]  /*edd0*/  F2FP.BF16.PACK_AB R150, R162, R167 ;  /* 0x000000a7a296723e */ /* 0x004fe200000010ff */
[----:B-1----:R-:W-:Y:S02]  /*ede0*/  FFMA.FTZ R2, R160, c[0x0][0x2d0], -R79 ;  /* 0x0000b400a0027a23 */ /* 0x002fe4000001084f */
[----:B----4-:R-:W-:Y:S06]  /*edf0*/  FFMA.FTZ R3, R74, R3, R230 ;  /* 0x000000034a037223 */ /* 0x010fec00000100e6 */
[----:B------:R1:W2:Y:S01]  /*ee00*/  MUFU.EX2 R160, R2 ;  /* 0x0000000200a07308 */ /* 0x0002a20000000800 */
[----:B------:R-:W-:Y:S02]  /*ee10*/  FADD.FTZ R3, R237, R3 ;  /* 0x00000003ed037221 */ /* 0x000fe40000010000 */
[----:B-----5:R-:W-:Y:S02]  /*ee20*/  FFMA.FTZ R68, R68, R105, R227 ;  /* 0x0000006944447223 */ /* 0x020fe400000100e3 */
[----:B------:R-:W-:Y:S02]  /*ee30*/  FADD.FTZ R3, R236, R3 ;  /* 0x00000003ec037221 */ /* 0x000fe40000010000 */
[----:B---3--:R-:W-:Y:S02]  /*ee40*/  FFMA.FTZ R0, R0, R104, R172 ;  /* 0x0000006800007223 */ /* 0x008fe400000100ac */
[----:B------:R-:W-:Y:S02]  /*ee50*/  FADD.FTZ R3, R238, R3 ;  /* 0x00000003ee037221 */ /* 0x000fe40000010000 */
[----:B------:R-:W-:Y:S02]  /*ee60*/  FADD.FTZ R0, R173, R0 ;  /* 0x00000000ad007221 */ /* 0x000fe40000010000 */
        /* <DEDUP_REMOVED lines=13> */
[----:B-1----:R-:W-:Y:S02]  /*ef40*/  FFMA.FTZ R2, R100, c[0x0][0x2d0], -R156 ;  /* 0x0000b40064027a23 */ /* 0x002fe4000001089c */
[----:B------:R-:W1:Y:S06]  /*ef50*/  LDSM.16.MT88.4 R100, [R197+0x2000] ;  /* 0x00200000c564783b */ /* 0x000e6c0000004200 */
[----:B------:R2:W3:Y:S02]  /*ef60*/  MUFU.EX2 R156, R2 ;  /* 0x00000002009c7308 */ /* 0x0004e40000000800 */
[--C-:B--2---:R-:W-:Y:S01]  /*ef70*/  FFMA.FTZ R2, R75, c[0x0][0x2d0], -R77.reuse ;  /* 0x0000b4004b027a23 */ /* 0x104fe2000001084d */
[----:B---3--:R-:W-:Y:S01]  /*ef80*/  F2FP.BF16.PACK_AB R146, R156, R157 ;  /* 0x0000009d9c92723e */ /* 0x008fe200000010ff */
[----:B------:R-:W-:Y:S06]  /*ef90*/  FFMA.FTZ R77, R76, c[0x0][0x2d0], -R77 ;  /* 0x0000b4004c4d7a23 */ /* 0x000fec000001084d */
[----:B------:R2:W-:Y:S10]  /*efa0*/  MUFU.EX2 R78, R2 ;  /* 0x00000002004e7308 */ /* 0x0005f40000000800 */
[----:B------:R-:W3:Y:S01]  /*efb0*/  MUFU.EX2 R75, R77 ;  /* 0x0000004d004b7308 */ /* 0x000ee20000000800 */
[-C--:B-1----:R-:W-:Y:S07]  /*efc0*/  HMMA.16816.F32.BF16 R88, R148, R100.reuse, R4 ;  /* 0x000000649458723c */ /* 0x082fee0000041804 */
[----:B------:R-:W-:Y:S02]  /*efd0*/  FADD.FTZ R4, R228, R68 ;  /* 0x00000044e4047221 */ /* 0x000fe40000010000 */
[----:B--2---:R-:W-:Y:S04]  /*efe0*/  FFMA.FTZ R2, R69, R106, R231 ;  /* 0x0000006a45027223 */ /* 0x004fe800000100e7 */
[----:B------:R-:W-:Y:S04]  /*eff0*/  FADD.FTZ R2, R233, R2 ;  /* 0x00000002e9027221 */ /* 0x000fe80000010000 */
[----:B------:R-:W-:Y:S01]  /*f000*/  FADD.FTZ R2, R234, R2 ;  /* 0x00000002ea027221 */ /* 0x000fe20000010000 */
[----:B---3--:R-:W-:Y:S03]  /*f010*/  F2FP.BF16.PACK_AB R147, R75, R78 ;  /* 0x0000004e4b93723e */ /* 0x008fe600000010ff */
[----:B------:R-:W-:Y:S04]  /*f020*/  FADD.FTZ R2, R235, R2 ;  /* 0x00000002eb027221 */ /* 0x000fe80000010000 */
[C---:B------:R-:W-:Y:S07]  /*f030*/  HMMA.16816.F32.BF16 R92, R144.reuse, R100, R8 ;  /* 0x00000064905c723c */ /* 0x040fee0000041808 */
[----:B------:R-:W-:Y:S01]  /*f040*/  FADD.FTZ R8, R229, R4 ;  /* 0x00000004e5087221 */ /* 0x000fe20000010000 */
[-C--:B------:R-:W-:Y:S01]  /*f050*/  HMMA.16816.F32.BF16 R96, R144, R102.reuse, R12 ;  /* 0x000000669060723c */ /* 0x080fe2000004180c */
[----:B------:R-:W1:Y:S03]  /*f060*/  LDSM.16.MT88.4 R4, [R200+0x2000] ;  /* 0x00200000c804783b */ /* 0x000e660000004200 */
        /* <DEDUP_REMOVED lines=80> */
[----:B------:R1:W-:Y:S01]  /*f570*/  STL [R1+0x18], R3 ;  /* 0x0000180301007387 */ /* 0x0003e20000100800 */
[----:B------:R-:W-:Y:S03]  /*f580*/  FADD.FTZ R0, R75, R0 ;  /* 0x000000004b007221 */ /* 0x000fe60000010000 */
[----:B------:R2:W-:Y:S04]  /*f590*/  STL [R1+0x1c], R2 ;  /* 0x00001c0201007387 */ /* 0x0005e80000100800 */
[----:B------:R3:W-:Y:S01]  /*f5a0*/  STL [R1+0x20], R0 ;  /* 0x0000200001007387 */ /* 0x0007e20000100800 */
[----:B-1----:R-:W-:Y:S02]  /*f5b0*/  MOV R3, R72 ;  /* 0x0000004800037202 */ /* 0x002fe40000000f00 */
[----:B--2---:R-:W-:Y:S01]  /*f5c0*/  MOV R2, R73 ;  /* 0x0000004900027202 */ /* 0x004fe20000000f00 */
[----:B------:R-:W-:-:S05]  /*f5d0*/  @P0 BRA `(.L_x_1230) ;  /* 0xffffc55000000947 */ /* 0x000fca000383ffff */
.L_x_1229:
[----:B------:R-:W-:Y:S02]  /*f5e0*/  MOV R9, 0x1f ;  /* 0x0000001f00097802 */ /* 0x000fe40000000f00 */
[----:B------:R-:W-:Y:S01]  /*f5f0*/  MOV R8, 0xffffffff ;  /* 0xffffffff00087802 */ /* 0x000fe20000000f00 */
[----:B------:R-:W-:Y:S05]  /*f600*/  BRA.DIV ~URZ, `(.L_x_1231) ;  /* 0x000051327f007947 */ /* 0x000fea000b800000 */
[----:B------:R-:W2:Y:S04]  /*f610*/  LDL R2, [R1+0x14] ;  /* 0x0000140001027983 */ /* 0x000ea80000100800 */
[----:B--23--:R1:W2:Y:S02]  /*f620*/  SHFL.BFLY PT, R0, R2, 0x2, 0x1f ;  /* 0x0c401f0002007f89 */ /* 0x00c2a400000e0000 */
.L_x_1317:
        /* <DEDUP_REMOVED lines=19> */
.L_x_1318:
[----:B------:R-:W-:Y:S01]  /*f760*/  FSETP.NE.FTZ.AND P3, PT, R4, RZ, PT ;  /* 0x000000ff0400720b */ /* 0x000fe20003f75000 */
[----:B------:R-:W-:Y:S01]  /*f770*/  CS2R R2, SRZ ;  /* 0x0000000000027805 */ /* 0x000fe2000001ff00 */
[----:B------:R-:W-:Y:S02]  /*f780*/  MOV R0, RZ ;  /* 0x000000ff00007202 */ /* 0x000fe40000000f00 */
[----:B------:R-:W-:Y:S02]  /*f790*/  FSETP.NE.FTZ.AND P2, PT, R5, RZ, PT ;  /* 0x000000ff0500720b */ /* 0x000fe40003f55000 */
[----:B------:R-:W-:Y:S02]  /*f7a0*/  FSETP.NE.FTZ.AND P1, PT, R6, RZ, PT ;  /* 0x000000ff0600720b */ /* 0x000fe40003f35000 */
[----:B------:R-:W-:Y:S02]  /*f7b0*/  MOV R26, 0xff800000 ;  /* 0xff800000001a7802 */ /* 0x000fe40000000f00 */
[----:B------:R-:W-:-:S02]  /*f7c0*/  MOV R24, 0xff800000 ;  /* 0xff80000000187802 */ /* 0x000fc40000000f00 */
[----:B------:R-:W-:Y:S01]  /*f7d0*/  MOV R25, 0xff800000 ;  /* 0xff80000000197802 */ /* 0x000fe20000000f00 */
[----:B------:R-:W1:Y:S01]  /*f7e0*/  @P3 MUFU.RCP R0, R4 ;  /* 0x0000000400003308 */ /* 0x000e620000001000 */
[----:B------:R-:W-:-:S05]  /*f7f0*/  MOV R19, 0xff800000 ;  /* 0xff80000000137802 */ /* 0x000fca0000000f00 */
[----:B------:R-:W-:Y:S02]  /*f800*/  @P1 MOV R10, 0x3f317218 ;  /* 0x3f317218000a1802 */ /* 0x000fe40000000f00 */
[----:B------:R2:W-:Y:S01]  /*f810*/  @P3 MUFU.LG2 R9, R4 ;  /* 0x0000000400093308 */ /* 0x0005e20000000c00 */
[----:B-1----:R-:W-:-:S07]  /*f820*/  FMUL.FTZ R74, R0, R100 ;  /* 0x00000064004a7220 */ /* 0x002fce0000410000 */
[----:B------:R-:W-:Y:S01]  /*f830*/  @P2 MUFU.RCP R3, R5 ;  /* 0x0000000500032308 */ /* 0x000fe20000001000 */
[C---:B------:R-:W-:Y:S02]  /*f840*/  FMUL.FTZ R75, R0.reuse, R101 ;  /* 0x00000065004b7220 */ /* 0x040fe40000410000 */
[C---:B------:R-:W-:Y:S02]  /*f850*/  FMUL.FTZ R68, R0.reuse, R88 ;  /* 0x0000005800447220 */ /* 0x040fe40000410000 */
[----:B------:R-:W-:Y:S02]  /*f860*/  FMUL.FTZ R69, R0, R89 ;  /* 0x0000005900457220 */ /* 0x000fe40000410000 */
[----:B--2-4-:R-:W-:Y:S01]  /*f870*/  FADD.FTZ R4, R8, R7 ;  /* 0x0000000708047221 */ /* 0x014fe20000010000 */
[----:B------:R-:W-:Y:S01]  /*f880*/  @P1 MUFU.RCP R2, R6 ;  /* 0x0000000600021308 */ /* 0x000fe20000001000 */
[C---:B------:R-:W-:Y:S02]  /*f890*/  FMUL.FTZ R76, R0.reuse, R104 ;  /* 0x00000068004c7220 */ /* 0x040fe40000410000 */
[----:B------:R-:W-:Y:S01]  /*f8a0*/  FMUL.FTZ R77, R0, R105 ;  /* 0x00000069004d7220 */ /* 0x000fe20000410000 */
[----:B------:R-:W-:Y:S01]  /*f8b0*/  FSETP.NE.FTZ.AND P0, PT, R4, RZ, PT ;  /* 0x000000ff0400720b */ /* 0x000fe20003f15000 */
[----:B------:R-:W-:-:S02]  /*f8c0*/  FMUL.FTZ R78, R0, R116 ;  /* 0x00000074004e7220 */ /* 0x000fc40000410000 */
[C---:B------:R-:W-:Y:S01]  /*f8d0*/  FMUL.FTZ R79, R0.reuse, R117 ;  /* 0x00000075004f7220 */ /* 0x040fe20000410000 */
[----:B------:R1:W2:Y:S01]  /*f8e0*/  @P2 MUFU.LG2 R7, R5 ;  /* 0x0000000500072308 */ /* 0x0002a20000000c00 */
        /* <DEDUP_REMOVED lines=8> */
[----:B-1----:R-:W-:Y:S01]  /*f970*/  @P2 MOV R5, 0x3f317218 ;  /* 0x3f31721800052802 */ /* 0x002fe20000000f00 */
[----:B------:R-:W1:Y:S01]  /*f980*/  @P1 MUFU.LG2 R0, R6 ;  /* 0x0000000600001308 */ /* 0x000e620000000c00 */
[----:B--2---:R-:W-:Y:S02]  /*f990*/  @P2 FMUL.FTZ R8, R7, 0.69314718246459960938 ;  /* 0x3f31721807082820 */ /* 0x004fe40000410000 */
[C---:B------:R-:W-:Y:S02]  /*f9a0*/  FMUL.FTZ R84, R3.reuse, R90 ;  /* 0x0000005a03547220 */ /* 0x040fe40000410000 */
[----:B------:R-:W-:-:S02]  /*f9b0*/  FMUL.FTZ R85, R3, R91 ;  /* 0x0000005b03557220 */ /* 0x000fc40000410000 */
[C---:B------:R-:W-:Y:S02]  /*f9c0*/  FMUL.FTZ R86, R3.reuse, R102 ;  /* 0x0000006603567220 */ /* 0x040fe40000410000 */
[C---:B------:R-:W-:Y:S02]  /*f9d0*/  FMUL.FTZ R87, R3.reuse, R103 ;  /* 0x0000006703577220 */ /* 0x040fe40000410000 */
[C---:B------:R-:W-:Y:S02]  /*f9e0*/  FMUL.FTZ R88, R3.reuse, R106 ;  /* 0x0000006a03587220 */ /* 0x040fe40000410000 */
[C---:B------:R-:W-:Y:S02]  /*f9f0*/  FMUL.FTZ R89, R3.reuse, R107 ;  /* 0x0000006b03597220 */ /* 0x040fe40000410000 */
[C---:B------:R-:W-:Y:S02]  /*fa00*/  FMUL.FTZ R90, R3.reuse, R118 ;  /* 0x00000076035a7220 */ /* 0x040fe40000410000 */
[----:B-1----:R-:W-:Y:S01]  /*fa10*/  @P1 FMUL.FTZ R7, R0, 0.69314718246459960938 ;  /* 0x3f31721800071820 */ /* 0x002fe20000410000 */
[----:B------:R-:W-:Y:S01]  /*fa20*/  MOV R0, RZ ;  /* 0x000000ff00007202 */ /* 0x000fe20000000f00 */
        /* <DEDUP_REMOVED lines=27> */
[----:B------:R2:W3:Y:S01]  /*fbe0*/  @P0 MUFU.LG2 R2, R4 ;  /* 0x0000000400020308 */ /* 0x0004e20000000c00 */
[----:B------:R-:W-:Y:S02]  /*fbf0*/  @P3 FMUL.FTZ R6, R3, c[0x0][0x2d0] ;  /* 0x0000b40003063a20 */ /* 0x000fe40000410000 */
[----:B------:R-:W-:Y:S02]  /*fc00*/  @P1 FMUL.FTZ R3, R10, c[0x0][0x2d0] ;  /* 0x0000b4000a031a20 */ /* 0x000fe40000410000 */
[----:B------:R-:W-:Y:S02]  /*fc10*/  @P3 FMUL.FTZ R9, R9, 0.69314718246459960938 ;  /* 0x3f31721809093820 */ /* 0x000fe40000410000 */
[----:B------:R-:W-:Y:S01]  /*fc20*/  @P1 FFMA.FTZ R26, R3, R71, R7 ;  /* 0x00000047031a1223 */ /* 0x000fe20000010007 */
[----:B------:R-:W-:Y:S01]  /*fc30*/  @P0 MOV R3, 0x3f317218 ;  /* 0x3f31721800030802 */ /* 0x000fe20000000f00 */
[----:B------:R-:W-:Y:S02]  /*fc40*/  @P2 FMUL.FTZ R5, R5, c[0x0][0x2d0] ;  /* 0x0000b40005052a20 */ /* 0x000fe40000410000 */
[----:B-1----:R-:W-:-:S02]  /*fc50*/  FMUL.FTZ R34, R0, R94 ;  /* 0x0000005e00227220 */ /* 0x002fc40000410000 */
[----:B------:R-:W-:Y:S02]  /*fc60*/  @P0 FMUL.FTZ R3, R3, c[0x0][0x2d0] ;  /* 0x0000b40003030a20 */ /* 0x000fe40000410000 */
[----:B------:R-:W-:Y:S01]  /*fc70*/  FMUL.FTZ R35, R0, R95 ;  /* 0x0000005f00237220 */ /* 0x000fe20000410000 */
[----:B--2---:R-:W-:Y:S01]  /*fc80*/  MOV R4, 0x1 ;  /* 0x0000000100047802 */ /* 0x004fe20000000f00 */
[----:B---3--:R-:W-:Y:S02]  /*fc90*/  @P0 FMUL.FTZ R2, R2, 0.69314718246459960938 ;  /* 0x3f31721802020820 */ /* 0x008fe40000410000 */
        /* <DEDUP_REMOVED lines=17> */
[----:B------:R-:W-:Y:S02]  /*fdb0*/  @P0 FFMA.FTZ R19, R3, R70, R2 ;  /* 0x0000004603130223 */ /* 0x000fe40000010002 */
.L_x_1198:
        /* <DEDUP_REMOVED lines=19> */
.L_x_1234:
[----:B--2---:R-:W-:Y:S05]  /*fef0*/  BSYNC B0 ;  /* 0x0000000000007941 */ /* 0x004fea0003800000 */
.L_x_1233:
        /* <DEDUP_REMOVED lines=105> */
.L_x_1237:
        /* <DEDUP_REMOVED lines=67> */
[----:B----4-:R-:W-:-:S05]  /*109c0*/  IMAD.IADD R5, R16, 0x1, R71 ;  /* 0x0000000110057824 */ /* 0x010fca00078e0247 */
        /* <DEDUP_REMOVED lines=61> */
.L_x_1319:
[----:B------:R-:W-:Y:S05]  /*10da0*/  BRA.DIV ~URZ, `(.L_x_1240) ;  /* 0x00003cc27f007947 */ /* 0x000fea000b800000 */
[----:B------:R3:W4:Y:S02]  /*10db0*/  SHFL.IDX PT, R2, R7, RZ, 0x181f ;  /* 0x00181fff07027589 */ /* 0x00072400000e0000 */
.L_x_1320:
        /* <DEDUP_REMOVED lines=9> */
.L_x_1321:
        /* <DEDUP_REMOVED lines=8> */
.L_x_1322:
[----:B------:R-:W-:Y:S05]  /*10ed0*/  BRA.DIV ~URZ, `(.L_x_1243) ;  /* 0x00003d427f007947 */ /* 0x000fea000b800000 */
[----:B-1----:R1:W2:Y:S02]  /*10ee0*/  SHFL.IDX PT, R2, R7, 0x2, 0x181f ;  /* 0x00581f0007027f89 */ /* 0x0022a400000e0000 */
.L_x_1323:
        /* <DEDUP_REMOVED lines=9> */
.L_x_1324:
        /* <DEDUP_REMOVED lines=8> */
.L_x_1325:
[----:B------:R-:W-:Y:S05]  /*11000*/  BRA.DIV ~URZ, `(.L_x_1246) ;  /* 0x00003dc27f007947 */ /* 0x000fea000b800000 */
[----:B--2---:R2:W1:Y:S02]  /*11010*/  SHFL.IDX PT, R2, R7, 0x4, 0x181f ;  /* 0x00981f0007027f89 */ /* 0x00446400000e0000 */
.L_x_1326:
        /* <DEDUP_REMOVED lines=9> */
.L_x_1327:
        /* <DEDUP_REMOVED lines=8> */
.L_x_1328:
[----:B------:R-:W-:Y:S05]  /*11130*/  BRA.DIV ~URZ, `(.L_x_1249) ;  /* 0x00003e427f007947 */ /* 0x000fea000b800000 */
[----:B--2---:R2:W3:Y:S02]  /*11140*/  SHFL.IDX PT, R2, R7, 0x6, 0x181f ;  /* 0x00d81f0007027f89 */ /* 0x0044e400000e0000 */
.L_x_1329:
        /* <DEDUP_REMOVED lines=9> */
.L_x_1330:
        /* <DEDUP_REMOVED lines=8> */
.L_x_1238:
        /* <DEDUP_REMOVED lines=34> */
.L_x_1331:
[----:B------:R-:W-:Y:S05]  /*11480*/  BRA.DIV ~URZ, `(.L_x_1253) ;  /* 0x00003ca27f007947 */ /* 0x000fea000b800000 */
[----:B------:R3:W4:Y:S02]  /*11490*/  SHFL.IDX PT, R2, R21, RZ, 0x1c1f ;  /* 0x001c1fff15027589 */ /* 0x00072400000e0000 */
.L_x_1332:
        /* <DEDUP_REMOVED lines=20> */
[----:B------:R-:W-:-:S09]  /*115e0*/  ISETP.GE.AND P6, PT, R11, c[0x0][0x3c8], PT ;  /* 0x0000f2000b007a0c */ /* 0x000fd20003fc6270 */
        /* <DEDUP_REMOVED lines=18> */
[----:B------:R-:W-:-:S03]  /*11710*/  ISETP.GE.AND P2, PT, R4, c[0x0][0x3c8], PT ;  /* 0x0000f20004007a0c */ /* 0x000fc60003f46270 */
[----:B------:R2:W-:Y:S01]  /*11720*/  @!P1 ST.E.64 [R14.64], R66 ;  /* 0x000000420e009985 */ /* 0x0005e2000c101b08 */
[----:B----4-:R-:W-:-:S04]  /*11730*/  @!P6 LEA R16, P1, R7, R2, 0x2 ;  /* 0x000000020710e211 */ /* 0x010fc800078210ff */
        /* <DEDUP_REMOVED lines=8> */
.L_x_1255:
[----:B------:R-:W-:Y:S05]  /*117c0*/  BSYNC B0 ;  /* 0x0000000000007941 */ /* 0x000fea0003800000 */
.L_x_1254:
[----:B------:R-:W-:Y:S05]  /*117d0*/  BRA.DIV ~URZ, `(.L_x_1256) ;  /* 0x000039c27f007947 */ /* 0x000fea000b800000 */
[----:B--2---:R2:W1:Y:S04]  /*117e0*/  SHFL.IDX PT, R12, R13, 0x1, 0x1c1f ;  /* 0x003c1f000d0c7f89 */ /* 0x00446800000e0000 */
[----:B----4-:R2:W4:Y:S02]  /*117f0*/  SHFL.IDX PT, R2, R21, 0x1, 0x1c1f ;  /* 0x003c1f0015027f89 */ /* 0x01052400000e0000 */
.L_x_1333:
[----:B------:R-:W-:Y:S01]  /*11800*/  BSSY B0, `(.L_x_1257) ;  /* 0x0000023000007945 */ /* 0x000fe20003800000 */
[----:B------:R-:W-:Y:S05]  /*11810*/  @P0 BRA `(.L_x_1258) ;  /* 0x0000021000000947 */ /* 0x000fea0003800000 */
[----:B------:R-:W5:Y:S01]  /*11820*/  LDL R3, [R1+0x4c] ;  /* 0x00004c0001037983 */ /* 0x000f620000100800 */
[----:B------:R-:W-:Y:S02]  /*11830*/  ISETP.GE.AND P6, PT, R0, c[0x0][0x3c8], PT ;  /* 0x0000f20000007a0c */ /* 0x000fe40003fc6270 */
[----:B------:R-:W-:Y:S02]  /*11840*/  ISETP.GE.AND P1, PT, R11, c[0x0][0x3c8], PT ;  /* 0x0000f2000b007a0c */ /* 0x000fe40003f26270 */
[----:B------:R-:W-:-:S02]  /*11850*/  ISETP.GE.AND P0, PT, R10, c[0x0][0x3c8], PT ;  /* 0x0000f2000a007a0c */ /* 0x000fc40003f06270 */
[----:B-----5:R-:W-:-:S13]  /*11860*/  ISETP.GE.AND P2, PT, R3, c[0x0][0x3c8], PT ;  /* 0x0000f20003007a0c */ /* 0x020fda0003f46270 */
[----:B----4-:R-:W-:-:S04]  /*11870*/  @!P2 LEA R14, P3, R3, R2, 0x2 ;  /* 0x00000002030ea211 */ /* 0x010fc800078610ff */
[----:B-1----:R-:W-:Y:S02]  /*11880*/  @!P2 LEA.HI.X R15, R3, R12, R20, 0x2, P3 ;  /* 0x0000000c030fa211 */ /* 0x002fe400018f1414 */
[----:B------:R-:W-:-:S03]  /*11890*/  @!P6 LEA R18, P3, R0, R2, 0x2 ;  /* 0x000000020012e211 */ /* 0x000fc600078610ff */
[----:B------:R1:W-:Y:S01]  /*118a0*/  @!P2 ST.E.64 [R14.64], R84 ;  /* 0x000000540e00a985 */ /* 0x0003e2000c101b08 */
[----:B------:R-:W-:Y:S02]  /*118b0*/  @!P6 LEA.HI.X R19, R0, R12, R22, 0x2, P3 ;  /* 0x0000000c0013e211 */ /* 0x000fe400018f1416 */
[----:B------:R-:W-:Y:S02]  /*118c0*/  ISETP.GE.AND P3, PT, R8, c[0x0][0x3c8], PT ;  /* 0x0000f20008007a0c */ /* 0x000fe40003f66270 */
[C---:B------:R-:W-:Y:S01]  /*118d0*/  @!P1 LEA R16, P2, R11.reuse, R2, 0x2 ;  /* 0x000000020b109211 */ /* 0x040fe200078410ff */
[----:B------:R4:W-:Y:S03]  /*118e0*/  @!P6 ST.E.64 [R18.64], R86 ;  /* 0x000000561200e985 */ /* 0x0009e6000c101b08 */
[----:B------:R-:W-:Y:S02]  /*118f0*/  @!P1 LEA.HI.X R17, R11, R12, R24, 0x2, P2 ;  /* 0x0000000c0b119211 */ /* 0x000fe400010f1418 */
[----:B------:R-:W-:-:S03]  /*11900*/  ISETP.GE.AND P2, PT, R7, c[0x0][0x3c8], PT ;  /* 0x0000f20007007a0c */ /* 0x000fc60003f46270 */
[----:B------:R5:W-:Y:S01]  /*11910*/  @!P1 ST.E.64 [R16.64], R88 ;  /* 0x0000005810009985 */ /* 0x000be2000c101b08 */
[----:B------:R-:W-:Y:S02]  /*11920*/  ISETP.GE.AND P1, PT, R6, c[0x0][0x3c8], PT ;  /* 0x0000f20006007a0c */ /* 0x000fe40003f26270 */
[----:B-1----:R-:W-:-:S04]  /*11930*/  @!P0 LEA R14, P6, R10, R2, 0x2 ;  /* 0x000000020a0e8211 */ /* 0x002fc800078c10ff */
        /* <DEDUP_REMOVED lines=15> */
.L_x_1258:
[----:B------:R-:W-:Y:S05]  /*11a30*/  BSYNC B0 ;  /* 0x0000000000007941 */ /* 0x000fea0003800000 */
.L_x_1257:
[----:B------:R-:W-:Y:S05]  /*11a40*/  BRA.DIV ~URZ, `(.L_x_1259) ;  /* 0x000038227f007947 */ /* 0x000fea000b800000 */
[----:B-1----:R1:W2:Y:S02]  /*11a50*/  SHFL.IDX PT, R12, R13, 0x2, 0x1c1f ;  /* 0x005c1f000d0c7f89 */ /* 0x0022a400000e0000 */
.L_x_1334:
[----:B------:R-:W-:Y:S05]  /*11a60*/  BRA.DIV ~URZ, `(.L_x_1260) ;  /* 0x000038727f007947 */ /* 0x000fea000b800000 */
[----:B----4-:R4:W1:Y:S02]  /*11a70*/  SHFL.IDX PT, R2, R21, 0x2, 0x1c1f ;  /* 0x005c1f0015027f89 */ /* 0x01086400000e0000 */
.L_x_1335:
[----:B------:R-:W-:Y:S01]  /*11a80*/  BSSY B0, `(.L_x_1261) ;  /* 0x0000023000007945 */ /* 0x000fe20003800000 */
[----:B------:R-:W-:Y:S05]  /*11a90*/  @P4 BRA `(.L_x_1262) ;  /* 0x0000021000004947 */ /* 0x000fea0003800000 */
[----:B------:R-:W5:Y:S01]  /*11aa0*/  LDL R3, [R1+0x4c] ;  /* 0x00004c0001037983 */ /* 0x000f620000100800 */
[----:B------:R-:W-:Y:S02]  /*11ab0*/  ISETP.GE.AND P1, PT, R0, c[0x0][0x3c8], PT ;  /* 0x0000f20000007a0c */ /* 0x000fe40003f26270 */
[----:B------:R-:W-:Y:S02]  /*11ac0*/  ISETP.GE.AND P0, PT, R11, c[0x0][0x3c8], PT ;  /* 0x0000f2000b007a0c */ /* 0x000fe40003f06270 */
[----:B------:R-:W-:-:S09]  /*11ad0*/  ISETP.GE.AND P4, PT, R10, c[0x0][0x3c8], PT ;  /* 0x0000f2000a007a0c */ /* 0x000fd20003f86270 */
[----:B-1----:R-:W-:-:S04]  /*11ae0*/  @!P1 LEA R14, P6, R0, R2, 0x2 ;  /* 0x00000002000e9211 */ /* 0x002fc800078c10ff */
[----:B--2---:R-:W-:Y:S02]  /*11af0*/  @!P1 LEA.HI.X R15, R0, R12, R22, 0x2, P6 ;  /* 0x0000000c000f9211 */ /* 0x004fe400030f1416 */
[----:B-----5:R-:W-:-:S13]  /*11b00*/  ISETP.GE.AND P3, PT, R3, c[0x0][0x3c8], PT ;  /* 0x0000f20003007a0c */ /* 0x020fda0003f66270 */
[----:B------:R-:W-:-:S04]  /*11b10*/  @!P3 LEA R16, P2, R3, R2, 0x2 ;  /* 0x000000020310b211 */ /* 0x000fc800078410ff */
[----:B------:R-:W-:Y:S02]  /*11b20*/  @!P3 LEA.HI.X R17, R3, R12, R20, 0x2, P2 ;  /* 0x0000000c0311b211 */ /* 0x000fe400010f1414 */
[----:B------:R-:W-:-:S03]  /*11b30*/  @!P0 LEA R18, P2, R11, R2, 0x2 ;  /* 0x000000020b128211 */ /* 0x000fc600078410ff */
[----:B------:R-:W-:Y:S01]  /*11b40*/  @!P3 ST.E.64 [R16.64], R48 ;  /* 0x000000301000b985 */ /* 0x000fe2000c101b08 */
[----:B------:R-:W-:Y:S02]  /*11b50*/  ISETP.GE.AND P3, PT, R8, c[0x0][0x3c8], PT ;  /* 0x0000f20008007a0c */ /* 0x000fe40003f66270 */
[----:B------:R-:W-:Y:S01]  /*11b60*/  @!P0 LEA.HI.X R19, R11, R12, R24, 0x2, P2 ;  /* 0x0000000c0b138211 */ /* 0x000fe200010f1418 */
[----:B------:R1:W-:Y:S01]  /*11b70*/  @!P1 ST.E.64 [R14.64], R38 ;  /* 0x000000260e009985 */ /* 0x0003e2000c101b08 */
[----:B------:R-:W-:Y:S02]  /*11b80*/  ISETP.GE.AND P2, PT, R7, c[0x0][0x3c8], PT ;  /* 0x0000f20007007a0c */ /* 0x000fe40003f46270 */
[----:B------:R-:W-:Y:S01]  /*11b90*/  ISETP.GE.AND P1, PT, R6, c[0x0][0x3c8], PT ;  /* 0x0000f20006007a0c */ /* 0x000fe20003f26270 */
[----:B------:R2:W-:Y:S01]  /*11ba0*/  @!P0 ST.E.64 [R18.64], R40 ;  /* 0x0000002812008985 */ /* 0x0005e2000c101b08 */
[----:B------:R-:W-:Y:S02]  /*11bb0*/  ISETP.GE.AND P0, PT, R4, c[0x0][0x3c8], PT ;  /* 0x0000f20004007a0c */ /* 0x000fe40003f06270 */
[----:B-1----:R-:W-:-:S04]  /*11bc0*/  @!P4 LEA R14, P6, R10, R2, 0x2 ;  /* 0x000000020a0ec211 */ /* 0x002fc800078c10ff */
[----:B------:R-:W-:Y:S02]  /*11bd0*/  @!P4 LEA.HI.X R15, R10, R12, R23, 0x2, P6 ;  /* 0x0000000c0a0fc211 */ /* 0x000fe400030f1417 */
[----:B--2---:R-:W-:-:S03]  /*11be0*/  @!P3 LEA R18, P6, R8, R2, 0x2 ;  /* 0x000000020812b211 */ /* 0x004fc600078c10ff */
[----:B------:R1:W-:Y:S01]  /*11bf0*/  @!P4 ST.E.64 [R14.64], R42 ;  /* 0x0000002a0e00c985 */ /* 0x0003e2000c101b08 */
[C---:B------:R-:W-:Y:S02]  /*11c00*/  @!P2 LEA R16, P4, R7.reuse, R2, 0x2 ;  /* 0x000000020710a211 */ /* 0x040fe400078810ff */
[-C--:B------:R-:W-:Y:S02]  /*11c10*/  @!P3 LEA.HI.X R19, R8, R12.reuse, R25, 0x2, P6 ;  /* 0x0000000c0813b211 */ /* 0x080fe400030f1419 */
[----:B------:R-:W-:-:S03]  /*11c20*/  @!P2 LEA.HI.X R17, R7, R12, R26, 0x2, P4 ;  /* 0x0000000c0711a211 */ /* 0x000fc600020f141a */
        /* <DEDUP_REMOVED lines=8> */
.L_x_1262:
[----:B------:R-:W-:Y:S05]  /*11cb0*/  BSYNC B0 ;  /* 0x0000000000007941 */ /* 0x000fea0003800000 */
.L_x_1261:
[----:B------:R-:W-:Y:S05]  /*11cc0*/  BRA.DIV ~URZ, `(.L_x_1263) ;  /* 0x000036827f007947 */ /* 0x000fea000b800000 */
[----:B--2---:R2:W3:Y:S04]  /*11cd0*/  SHFL.IDX PT, R12, R13, 0x3, 0x1c1f ;  /* 0x007c1f000d0c7f89 */ /* 0x0044e800000e0000 */
[----:B-1----:R2:W1:Y:S02]  /*11ce0*/  SHFL.IDX PT, R2, R21, 0x3, 0x1c1f ;  /* 0x007c1f0015027f89 */ /* 0x00246400000e0000 */
.L_x_1336:
[----:B------:R-:W-:Y:S05]  /*11cf0*/  @P5 BRA `(.L_x_1251) ;  /* 0x00000ea000005947 */ /* 0x000fea0003800000 */
[----:B------:R-:W5:Y:S01]  /*11d00*/  LDL R3, [R1+0x4c] ;  /* 0x00004c0001037983 */ /* 0x000f620000100800 */
[----:B------:R-:W-:Y:S02]  /*11d10*/  ISETP.GE.AND P5, PT, R0, c[0x0][0x3c8], PT ;  /* 0x0000f20000007a0c */ /* 0x000fe40003fa6270 */
[----:B------:R-:W-:-:S02]  /*11d20*/  ISETP.GE.AND P4, PT, R11, c[0x0][0x3c8], PT ;  /* 0x0000f2000b007a0c */ /* 0x000fc40003f86270 */
[----:B------:R-:W-:Y:S02]  /*11d30*/  ISETP.GE.AND P3, PT, R10, c[0x0][0x3c8], PT ;  /* 0x0000f2000a007a0c */ /* 0x000fe40003f66270 */
[----:B------:R-:W-:Y:S02]  /*11d40*/  ISETP.GE.AND P2, PT, R8, c[0x0][0x3c8], PT ;  /* 0x0000f20008007a0c */ /* 0x000fe40003f46270 */
[----:B-----5:R-:W-:-:S13]  /*11d50*/  ISETP.GE.AND P0, PT, R3, c[0x0][0x3c8], PT ;  /* 0x0000f20003007a0c */ /* 0x020fda0003f06270 */
[----:B-1----:R-:W-:-:S04]  /*11d60*/  @!P0 LEA R14, P1, R3, R2, 0x2 ;  /* 0x00000002030e8211 */ /* 0x002fc800078210ff */
[----:B---3--:R-:W-:Y:S02]  /*11d70*/  @!P0 LEA.HI.X R15, R3, R12, R20, 0x2, P1 ;  /* 0x0000000c030f8211 */ /* 0x008fe400008f1414 */
[CC--:B------:R-:W-:Y:S02]  /*11d80*/  @!P5 LEA R20, P6, R0.reuse, R2.reuse, 0x2 ;  /* 0x000000020014d211 */ /* 0x0c0fe400078c10ff */
[----:B------:R-:W-:Y:S01]  /*11d90*/  ISETP.GE.AND P1, PT, R7, c[0x0][0x3c8], PT ;  /* 0x0000f20007007a0c */ /* 0x000fe20003f26270 */
[----:B------:R1:W-:Y:S01]  /*11da0*/  @!P0 ST.E.64 [R14.64], R34 ;  /* 0x000000220e008985 */ /* 0x0003e2000c101b08 */
[----:B------:R-:W-:Y:S02]  /*11db0*/  @!P4 LEA R18, P0, R11, R2, 0x2 ;  /* 0x000000020b12c211 */ /* 0x000fe400078010ff */
[----:B--2-4-:R-:W-:Y:S02]  /*11dc0*/  @!P5 LEA.HI.X R21, R0, R12, R22, 0x2, P6 ;  /* 0x0000000c0015d211 */ /* 0x014fe400030f1416 */
[----:B------:R-:W-:-:S02]  /*11dd0*/  @!P3 LEA R16, P6, R10, R2, 0x2 ;  /* 0x000000020a10b211 */ /* 0x000fc400078c10ff */
[-C--:B------:R-:W-:Y:S01]  /*11de0*/  @!P4 LEA.HI.X R19, R11, R12.reuse, R24, 0x2, P0 ;  /* 0x0000000c0b13c211 */ /* 0x080fe200000f1418 */
[----:B------:R2:W-:Y:S01]  /*11df0*/  @!P5 ST.E.64 [R20.64], R60 ;  /* 0x0000003c1400d985 */ /* 0x0005e2000c101b08 */
[----:B------:R-:W-:Y:S02]  /*11e00*/  ISETP.GE.AND P0, PT, R6, c[0x0][0x3c8], PT ;  /* 0x0000f20006007a0c */ /* 0x000fe40003f06270 */
[----:B------:R-:W-:Y:S01]  /*11e10*/  @!P3 LEA.HI.X R17, R10, R12, R23, 0x2, P6 ;  /* 0x0000000c0a11b211 */ /* 0x000fe200030f1417 */
        /* <DEDUP_REMOVED lines=17> */
.L_x_1236:
        /* <DEDUP_REMOVED lines=21> */
.L_x_1264:
        /* <DEDUP_REMOVED lines=57> */
.L_x_1266:
[----:B------:R-:W-:Y:S05]  /*12410*/  BSYNC B0 ;  /* 0x0000000000007941 */ /* 0x000fea0003800000 */
.L_x_1265:
        /* <DEDUP_REMOVED lines=46> */
.L_x_1337:
[----:B------:R-:W-:Y:S05]  /*12700*/  BRA.DIV ~URZ, `(.L_x_1268) ;  /* 0x00002d827f007947 */ /* 0x000fea000b800000 */
[----:B------:R3:W4:Y:S02]  /*12710*/  SHFL.IDX PT, R2, R7, RZ, 0x181f ;  /* 0x00181fff07027589 */ /* 0x00072400000e0000 */
.L_x_1338:
        /* <DEDUP_REMOVED lines=9> */
.L_x_1339:
        /* <DEDUP_REMOVED lines=8> */
.L_x_1340:
[----:B------:R-:W-:Y:S05]  /*12830*/  BRA.DIV ~URZ, `(.L_x_1271) ;  /* 0x00002e027f007947 */ /* 0x000fea000b800000 */
[----:B-1----:R1:W2:Y:S02]  /*12840*/  SHFL.IDX PT, R2, R7, 0x2, 0x181f ;  /* 0x00581f0007027f89 */ /* 0x0022a400000e0000 */
.L_x_1341:
        /* <DEDUP_REMOVED lines=9> */
.L_x_1342:
        /* <DEDUP_REMOVED lines=8> */
.L_x_1343:
[----:B------:R-:W-:Y:S05]  /*12960*/  BRA.DIV ~URZ, `(.L_x_1274) ;  /* 0x00002e827f007947 */ /* 0x000fea000b800000 */
[----:B--2---:R2:W1:Y:S02]  /*12970*/  SHFL.IDX PT, R2, R7, 0x4, 0x181f ;  /* 0x00981f0007027f89 */ /* 0x00446400000e0000 */
.L_x_1344:
        /* <DEDUP_REMOVED lines=9> */
.L_x_1345:
        /* <DEDUP_REMOVED lines=8> */
.L_x_1346:
[----:B------:R-:W-:Y:S05]  /*12a90*/  BRA.DIV ~URZ, `(.L_x_1277) ;  /* 0x00002f027f007947 */ /* 0x000fea000b800000 */
[----:B--2---:R2:W3:Y:S02]  /*12aa0*/  SHFL.IDX PT, R2, R7, 0x6, 0x181f ;  /* 0x00d81f0007027f89 */ /* 0x0044e400000e0000 */
.L_x_1347:
        /* <DEDUP_REMOVED lines=9> */
.L_x_1348:
[----:B------:R-:W5:Y:S01]  /*12b40*/  LDL.64 R8, [R1+0x30] ;  /* 0x0000300001087983 */ /* 0x000f620000100a00 */
[----:B------:R-:W-:-:S04]  /*12b50*/  IADD3 R0, R0, 0x70, RZ ;  /* 0x0000007000007810 */ /* 0x000fc80007ffe0ff */
[----:B------:R-:W-:-:S13]  /*12b60*/  ISETP.GE.OR P1, PT, R0, R4, P0 ;  /* 0x000000040000720c */ /* 0x000fda0000726670 */
[----:B----45:R-:W-:-:S04]  /*12b70*/  @!P1 LEA R2, P0, R8, R2, 0x1 ;  /* 0x0000000208029211 */ /* 0x030fc800078008ff */
[----:B---3--:R-:W-:-:S05]  /*12b80*/  @!P1 LEA.HI.X R3, R8, R6, R18, 0x1, P0 ;  /* 0x0000000608039211 */ /* 0x008fca00000f0c12 */
[----:B------:R3:W-:Y:S04]  /*12b90*/  @!P1 ST.E.128 [R2.64], RZ ;  /* 0x000000ff02009985 */ /* 0x0007e8000c101d08 */
.L_x_1251:
[----:B------:R-:W-:Y:S05]  /*12ba0*/  BSYNC B1 ;  /* 0x0000000000017941 */ /* 0x000fea0003800000 */
.L_x_1235:
        /* <DEDUP_REMOVED lines=15> */
.L_x_1349:
[----:B------:R-:W-:Y:S05]  /*12ca0*/  BRA.DIV ~URZ, `(.L_x_1281) ;  /* 0x00002ea27f007947 */ /* 0x000fea000b800000 */
[----:B------:R3:W1:Y:S02]  /*12cb0*/  SHFL.IDX PT, R8, R70, 0x1, 0x1f ;  /* 0x00201f0046087f89 */ /* 0x00066400000e0000 */
.L_x_1350:
        /* <DEDUP_REMOVED lines=19> */
.L_x_1351:
        /* <DEDUP_REMOVED lines=16> */
.L_x_1352:
[----:B----4-:R-:W-:Y:S01]  /*12ef0*/  IMAD R0, R0, c[0x0][0x538], RZ ;  /* 0x00014e0000007a24 */ /* 0x010fe200078e02ff */
[----:B------:R-:W-:Y:S04]  /*12f00*/  BSSY B1, `(.L_x_1284) ;  /* 0x00000ce000017945 */ /* 0x000fe80003800000 */
[----:B-1----:R-:W-:-:S04]  /*12f10*/  IADD3 R8, R0, R8, RZ ;  /* 0x0000000800087210 */ /* 0x002fc80007ffe0ff */
[----:B--2---:R-:W-:-:S13]  /*12f20*/  ISETP.GT.AND P6, PT, R8, R10, PT ;  /* 0x0000000a0800720c */ /* 0x004fda0003fc4270 */
[----:B------:R-:W-:Y:S05]  /*12f30*/  @P6 BRA `(.L_x_1285) ;  /* 0x0000025000006947 */ /* 0x000fea0003800000 */
.L_x_1289:
        /* <DEDUP_REMOVED lines=17> */
.L_x_1353:
        /* <DEDUP_REMOVED lines=16> */
.L_x_1354:
[----:B--2---:R-:W-:-:S05]  /*13150*/  IMAD R0, R0, c[0x0][0x538], RZ ;  /* 0x00014e0000007a24 */ /* 0x004fca00078e02ff */
[----:B------:R-:W-:-:S04]  /*13160*/  IADD3 R8, R0, R8, RZ ;  /* 0x0000000800087210 */ /* 0x000fc80007ffe0ff */
[----:B------:R-:W-:-:S13]  /*13170*/  ISETP.GT.AND P6, PT, R8, R10, PT ;  /* 0x0000000a0800720c */ /* 0x000fda0003fc4270 */
[----:B-1----:R-:W-:Y:S05]  /*13180*/  @!P6 BRA `(.L_x_1289) ;  /* 0xfffffdb00000e947 */ /* 0x002fea000383ffff */
.L_x_1285:
[----:B------:R-:W-:-:S05]  /*13190*/  IADD3 R12, -R0, R8, RZ ;  /* 0x00000008000c7210 */ /* 0x000fca0007ffe1ff */
[----:B------:R-:W-:-:S05]  /*131a0*/  IMAD R0, R4, c[0x0][0x538], R12 ;  /* 0x00014e0004007a24 */ /* 0x000fca00078e020c */
[----:B------:R-:W-:Y:S01]  /*131b0*/  ISETP.GT.AND P0, PT, R0, R10, PT ;  /* 0x0000000a0000720c */ /* 0x000fe20003f04270 */
[----:B------:R-:W-:-:S12]  /*131c0*/  BRA.DIV ~URZ, `(.L_x_1290) ;  /* 0x00002de27f007947 */ /* 0x000fd8000b800000 */
[----:B------:R-:W-:-:S03]  /*131d0*/  VOTE.ANY R8, PT, !P0 ;  /* 0x0000000000087806 */ /* 0x000fc600040e0100 */
.L_x_1355:
[----:B------:R-:W2:Y:S01]  /*131e0*/  LDL.LU R2, [R1+0x64] ;  /* 0x0000640001027983 */ /* 0x000ea20000300800 */
[----:B------:R-:W2:Y:S02]  /*131f0*/  POPC R0, R8 ;  /* 0x0000000800007309 */ /* 0x000ea40000000000 */
[----:B--2---:R-:W-:-:S05]  /*13200*/  IADD3 R2, R0, R2, RZ ;  /* 0x0000000200027210 */ /* 0x004fca0007ffe0ff */
[----:B------:R1:W-:Y:S01]  /*13210*/  STL [R1+0x64], R2 ;  /* 0x0000640201007387 */ /* 0x0003e20000100800 */
[----:B------:R-:W-:Y:S05]  /*13220*/  BRA.DIV ~URZ, `(.L_x_1291) ;  /* 0x00002dd27f007947 */ /* 0x000fea000b800000 */
[----:B------:R2:W4:Y:S04]  /*13230*/  SHFL.IDX PT, R11, R6, R0, 0x1f ;  /* 0x00001f00060b7589 */ /* 0x00052800000e0000 */
[----:B------:R2:W1:Y:S02]  /*13240*/  SHFL.IDX PT, R7, R7, R0, 0x1f ;  /* 0x00001f0007077589 */ /* 0x00046400000e0000 */
.L_x_1356:
[----:B------:R-:W-:Y:S01]  /*13250*/  ISETP.NE.AND P0, PT, R8, RZ, PT ;  /* 0x000000ff0800720c */ /* 0x000fe20003f05270 */
[----:B------:R-:W-:-:S12]  /*13260*/  BSSY B0, `(.L_x_1292) ;  /* 0x0000005000007945 */ /* 0x000fd80003800000 */
[----:B------:R-:W-:Y:S05]  /*13270*/  @!P0 BRA `(.L_x_1293) ;  /* 0x0000003000008947 */ /* 0x000fea0003800000 */
[----:B--2---:R-:W-:Y:S01]  /*13280*/  IADD3 R0, R0, -0x1, RZ ;  /* 0xffffffff00007810 */ /* 0x004fe20007ffe0ff */
[----:B------:R-:W-:Y:S05]  /*13290*/  BRA.DIV ~URZ, `(.L_x_1294) ;  /* 0x00002e327f007947 */ /* 0x000fea000b800000 */
[----:B------:R2:W3:Y:S02]  /*132a0*/  SHFL.IDX PT, R13, R4, R0, 0x1f ;  /* 0x00001f00040d7589 */ /* 0x0004e400000e0000 */
.L_x_1293:
[----:B------:R-:W-:Y:S05]  /*132b0*/  BSYNC B0 ;  /* 0x0000000000007941 */ /* 0x000fea0003800000 */
.L_x_1292:
        /* <DEDUP_REMOVED lines=68> */
.L_x_1296:
        /* <DEDUP_REMOVED lines=68> */
.L_x_1297:
[----:B------:R-:W-:Y:S05]  /*13b40*/  BSYNC B0 ;  /* 0x0000000000007941 */ /* 0x000fea0003800000 */
.L_x_1295:
[----:B------:R-:W-:-:S04]  /*13b50*/  LOP3.LUT R2, RZ, R2, RZ, 0x33, !PT ;  /* 0x00000002ff027212 */ /* 0x000fc800078e33ff */
[----:B-1----:R-:W-:-:S05]  /*13b60*/  IADD3 R0, R2, R11, RZ ;  /* 0x0000000b02007210 */ /* 0x002fca0007ffe0ff */
[----:B------:R1:W-:Y:S01]  /*13b70*/  STL [R1+0x5c], R0 ;  /* 0x00005c0001007387 */ /* 0x0003e20000100800 */
[----:B------:R-:W-:Y:S05]  /*13b80*/  BRA `(.L_x_1298) ;  /* 0x0000005000007947 */ /* 0x000fea0003800000 */
.L_x_1286:
[----:B------:R-:W-:Y:S01]  /*13b90*/  MOV R0, c[0x0][0x53c] ;  /* 0x00014f0000007a02 */ /* 0x000fe20000000f00 */
[----:B------:R1:W-:Y:S04]  /*13ba0*/  STL [R1+0x58], R10 ;  /* 0x0000580a01007387 */ /* 0x0003e80000100800 */
[----:B------:R1:W-:Y:S04]  /*13bb0*/  STL [R1+0x5c], RZ ;  /* 0x00005cff01007387 */ /* 0x0003e80000100800 */
[----:B------:R1:W-:Y:S04]  /*13bc0*/  STL [R1+0x60], RZ ;  /* 0x000060ff01007387 */ /* 0x0003e80000100800 */
[----:B------:R1:W-:Y:S02]  /*13bd0*/  STL [R1+0x64], R0 ;  /* 0x0000640001007387 */ /* 0x0003e40000100800 */
.L_x_1298:
[----:B------:R-:W-:Y:S05]  /*13be0*/  BSYNC B1 ;  /* 0x0000000000017941 */ /* 0x000fea0003800000 */
.L_x_1284:
        /* <DEDUP_REMOVED lines=9> */
.L_x_1279:
[----:B-1----:R-:W3:Y:S02]  /*13c80*/  LDL R0, [R1+0x64] ;  /* 0x0000640001007983 */ /* 0x002ee40000100800 */
[----:B---3--:R-:W-:-:S13]  /*13c90*/  ISETP.GE.AND P0, PT, R0, c[0x0][0x53c], PT ;  /* 0x00014f0000007a0c */ /* 0x008fda0003f06270 */
[----:B--2-4-:R-:W-:Y:S01]  /*13ca0*/  @P0 CALL.REL.NOINC `(.L_x_1299) ;  /* 0x0000001000000944 */ /* 0x014fe20003c00000 */
[----:B------:R-:W-:Y:S05]  /*13cb0*/  BRA `(.L_x_1300) ;  /* 0xfffedcc000007947 */ /* 0x000fea000383ffff */
.L_x_1299:
[----:B------:R-:W-:Y:S05]  /*13cc0*/  EXIT ;  /* 0x000000000000794d */ /* 0x000fea0003800000 */
.L_x_1181:
[----:B------:R-:W-:Y:S01]  /*13cd0*/  IMAD.MOV.U32 R0, RZ, RZ, R5 ;  /* 0x000000ffff007224 */ /* 0x000fe200078e0005 */
[----:B------:R-:W-:Y:S02]  /*13ce0*/  MOV R2, 0x1 ;  /* 0x0000000100027802 */ /* 0x000fe40000000f00 */
[----:B------:R-:W-:Y:S02]  /*13cf0*/  MOV R3, 0x13d10 ;  /* 0x00013d1000037802 */ /* 0x000fe40000000f00 */
[----:B------:R-:W-:Y:S05]  /*13d00*/  CALL.REL.NOINC `($__internal_20_$__cuda_sm70_shflsync_up_p) ;  /* 0x000024c000007944 */ /* 0x000fea0003c00000 */
[----:B------:R-:W-:Y:S01]  /*13d10*/  MOV R0, R4 ;  /* 0x0000000400007202 */ /* 0x000fe20000000f00 */
[----:B------:R-:W-:Y:S05]  /*13d20*/  BRA `(.L_x_1301) ;  /* 0xfffec75000007947 */ /* 0x000fea000383ffff */
.L_x_1182:
[----:B------:R-:W-:Y:S01]  /*13d30*/  IMAD.MOV.U32 R0, RZ, RZ, R5 ;  /* 0x000000ffff007224 */ /* 0x000fe200078e0005 */
[----:B------:R-:W-:Y:S02]  /*13d40*/  MOV R2, 0x2 ;  /* 0x0000000200027802 */ /* 0x000fe40000000f00 */
[----:B------:R-:W-:Y:S02]  /*13d50*/  MOV R3, 0x13d70 ;  /* 0x00013d7000037802 */ /* 0x000fe40000000f00 */
[----:B------:R-:W-:Y:S05]  /*13d60*/  CALL.REL.NOINC `($__internal_20_$__cuda_sm70_shflsync_up_p) ;  /* 0x0000246000007944 */ /* 0x000fea0003c00000 */
[----:B------:R-:W-:Y:S01]  /*13d70*/  SEL R0, R4, RZ, P4 ;  /* 0x000000ff04007207 */ /* 0x000fe20002000000 */
[----:B------:R-:W-:Y:S01]  /*13d80*/  IMAD.MOV.U32 R2, RZ, RZ, 0x4 ;  /* 0x00000004ff027424 */ /* 0x000fe200078e00ff */
[----:B------:R-:W-:-:S03]  /*13d90*/  MOV R3, 0x13dc0 ;  /* 0x00013dc000037802 */ /* 0x000fc60000000f00 */
[----:B------:R-:W-:Y:S02]  /*13da0*/  IMAD.IADD R0, R5, 0x1, R0 ;  /* 0x0000000105007824 */ /* 0x000fe400078e0200 */
        /* <DEDUP_REMOVED lines=13> */
[----:B------:R-:W-:Y:S02]  /*13e80*/  MOV R3, 0x1f ;  /* 0x0000001f00037802 */ /* 0x000fe40000000f00 */
[----:B------:R-:W-:Y:S01]  /*13e90*/  MOV R2, 0x13ed0 ;  /* 0x00013ed000027802 */ /* 0x000fe20000000f00 */
[----:B------:R-:W-:-:S04]  /*13ea0*/  IMAD.IADD R4, R0, 0x1, R4 ;  /* 0x0000000100047824 */ /* 0x000fc800078e0204 */
[----:B------:R-:W-:Y:S02]  /*13eb0*/  IMAD.MOV.U32 R9, RZ, RZ, R4 ;  /* 0x000000ffff097224 */ /* 0x000fe400078e0004 */
[----:B------:R-:W-:Y:S05]  /*13ec0*/  CALL.REL.NOINC `($__internal_19_$__cuda_sm70_shflsync_idx_p) ;  /* 0x000022b000007944 */ /* 0x000fea0003c00000 */
[----:B------:R-:W-:Y:S01]  /*13ed0*/  MOV R0, R5 ;  /* 0x0000000500007202 */ /* 0x000fe20000000f00 */
[----:B------:R-:W-:Y:S05]  /*13ee0*/  BRA `(.L_x_1302) ;  /* 0xfffec69000007947 */ /* 0x000fea000383ffff */
.L_x_1184:
[----:B------:R-:W-:Y:S02]  /*13ef0*/  SEL R0, RZ, 0x1, P0 ;  /* 0x00000001ff007807 */ /* 0x000fe40000000000 */
[----:B------:R-:W-:Y:S02]  /*13f00*/  MOV R2, 0x13f20 ;  /* 0x00013f2000027802 */ /* 0x000fe40000000f00 */
[----:B------:R-:W-:Y:S05]  /*13f10*/  CALL.REL.NOINC `($__internal_21_$__cuda_sm70_votesync_ballot) ;  /* 0x0000232000007944 */ /* 0x000fea0003c00000 */
[----:B------:R-:W-:Y:S01]  /*13f20*/  MOV R11, R0 ;  /* 0x00000000000b7202 */ /* 0x000fe20000000f00 */
[----:B------:R-:W-:Y:S05]  /*13f30*/  BRA `(.L_x_1303) ;  /* 0xfffec6d000007947 */ /* 0x000fea000383ffff */
.L_x_1185:
[----:B------:R-:W-:Y:S01]  /*13f40*/  IMAD.MOV.U32 R9, RZ, RZ, R10 ;  /* 0x000000ffff097224 */ /* 0x000fe200078e000a */
[----:B------:R-:W-:Y:S01]  /*13f50*/  MOV R5, R0 ;  /* 0x0000000000057202 */ /* 0x000fe20000000f00 */
[----:B------:R-:W-:Y:S01]  /*13f60*/  IMAD.MOV.U32 R3, RZ, RZ, 0x1f ;  /* 0x0000001fff037424 */ /* 0x000fe200078e00ff */
[----:B-1----:R-:W-:Y:S02]  /*13f70*/  MOV R2, 0x13f90 ;  /* 0x00013f9000027802 */ /* 0x002fe40000000f00 */
[----:B------:R-:W-:Y:S05]  /*13f80*/  CALL.REL.NOINC `($__internal_19_$__cuda_sm70_shflsync_idx_p) ;  /* 0x000021f000007944 */ /* 0x000fea0003c00000 */
[----:B------:R-:W-:Y:S01]  /*13f90*/  IMAD.MOV.U32 R13, RZ, RZ, R5 ;  /* 0x000000ffff0d7224 */ /* 0x000fe200078e0005 */
[----:B------:R-:W-:Y:S01]  /*13fa0*/  MOV R9, R8 ;  /* 0x0000000800097202 */ /* 0x000fe20000000f00 */
[----:B------:R-:W-:Y:S01]  /*13fb0*/  IMAD.MOV.U32 R6, RZ, RZ, RZ ;  /* 0x000000ffff067224 */ /* 0x000fe200078e00ff */
[----:B------:R-:W-:Y:S01]  /*13fc0*/  MOV R5, R0 ;  /* 0x0000000000057202 */ /* 0x000fe20000000f00 */
[----:B------:R-:W-:Y:S01]  /*13fd0*/  IMAD.MOV.U32 R3, RZ, RZ, 0x1f ;  /* 0x0000001fff037424 */ /* 0x000fe200078e00ff */
[----:B------:R-:W-:-:S02]  /*13fe0*/  MOV R2, 0x14000 ;  /* 0x0001400000027802 */ /* 0x000fc40000000f00 */
[----:B------:R-:W-:Y:S05]  /*13ff0*/  CALL.REL.NOINC `($__internal_19_$__cuda_sm70_shflsync_idx_p) ;  /* 0x0000218000007944 */ /* 0x000fea0003c00000 */
[----:B------:R-:W-:Y:S01]  /*14000*/  MOV R10, R5 ;  /* 0x00000005000a7202 */ /* 0x000fe20000000f00 */
[----:B------:R-:W-:Y:S05]  /*14010*/  BRA `(.L_x_1304) ;  /* 0xfffec66000007947 */ /* 0x000fea000383ffff */
.L_x_1188:
[----:B------:R-:W-:Y:S01]  /*14020*/  IMAD.MOV.U32 R9, RZ, RZ, R4 ;  /* 0x000000ffff097224 */ /* 0x000fe200078e0004 */
[----:B------:R-:W-:-:S02]  /*14030*/  MOV R3, 0x1f ;  /* 0x0000001f00037802 */ /* 0x000fc40000000f00 */
[----:B-1----:R-:W-:Y:S02]  /*14040*/  MOV R2, 0x14060 ;  /* 0x0001406000027802 */ /* 0x002fe40000000f00 */
[----:B--234-:R-:W-:Y:S05]  /*14050*/  CALL.REL.NOINC `($__internal_19_$__cuda_sm70_shflsync_idx_p) ;  /* 0x0000212000007944 */ /* 0x01cfea0003c00000 */
[----:B------:R-:W-:Y:S01]  /*14060*/  MOV R6, R5 ;  /* 0x0000000500067202 */ /* 0x000fe20000000f00 */
[----:B------:R-:W-:Y:S05]  /*14070*/  BRA `(.L_x_1187) ;  /* 0xfffec66000007947 */ /* 0x000fea000383ffff */
.L_x_1199:
[----:B----4-:R-:W-:Y:S01]  /*14080*/  IMAD.MOV.U32 R9, RZ, RZ, R6 ;  /* 0x000000ffff097224 */ /* 0x010fe200078e0006 */
[----:B------:R-:W-:Y:S01]  /*14090*/  MOV R5, RZ ;  /* 0x000000ff00057202 */ /* 0x000fe20000000f00 */
[----:B------:R-:W-:Y:S01]  /*140a0*/  IMAD.MOV.U32 R3, RZ, RZ, 0x181f ;  /* 0x0000181fff037424 */ /* 0x000fe200078e00ff */
[----:B------:R-:W-:Y:S02]  /*140b0*/  MOV R2, 0x140d0 ;  /* 0x000140d000027802 */ /* 0x000fe40000000f00 */
[----:B------:R-:W-:Y:S05]  /*140c0*/  CALL.REL.NOINC `($__internal_19_$__cuda_sm70_shflsync_idx_p) ;  /* 0x000020b000007944 */ /* 0x000fea0003c00000 */
[----:B------:R-:W-:Y:S01]  /*140d0*/  MOV R8, R5 ;  /* 0x0000000500087202 */ /* 0x000fe20000000f00 */
[----:B------:R-:W-:Y:S05]  /*140e0*/  BRA `(.L_x_1305) ;  /* 0xfffee82000007947 */ /* 0x000fea000383ffff */
.L_x_1200:
[----:B------:R-:W-:Y:S01]  /*140f0*/  IMAD.MOV.U32 R9, RZ, RZ, R7 ;  /* 0x000000ffff097224 */ /* 0x000fe200078e0007 */
[----:B------:R-:W-:Y:S01]  /*14100*/  MOV R5, RZ ;  /* 0x000000ff00057202 */ /* 0x000fe20000000f00 */
[----:B------:R-:W-:Y:S01]  /*14110*/  IMAD.MOV.U32 R3, RZ, RZ, 0x181f ;  /* 0x0000181fff037424 */ /* 0x000fe200078e00ff */
[----:B------:R-:W-:Y:S02]  /*14120*/  MOV R2, 0x14140 ;  /* 0x0001414000027802 */ /* 0x000fe40000000f00 */
[----:B-12---:R-:W-:Y:S05]  /*14130*/  CALL.REL.NOINC `($__internal_19_$__cuda_sm70_shflsync_idx_p) ;  /* 0x0000204000007944 */ /* 0x006fea0003c00000 */
[----:B------:R-:W-:Y:S01]  /*14140*/  MOV R2, R5 ;  /* 0x0000000500027202 */ /* 0x000fe20000000f00 */
[----:B------:R-:W-:Y:S05]  /*14150*/  BRA `(.L_x_1306) ;  /* 0xfffee7d000007947 */ /* 0x000fea000383ffff */
.L_x_1203:
[----:B------:R-:W-:Y:S01]  /*14160*/  IMAD.MOV.U32 R9, RZ, RZ, R6 ;  /* 0x000000ffff097224 */ /* 0x000fe200078e0006 */
[----:B------:R-:W-:Y:S01]  /*14170*/  MOV R5, 0x1 ;  /* 0x0000000100057802 */ /* 0x000fe20000000f00 */
[----:B--2---:R-:W-:Y:S01]  /*14180*/  IMAD.MOV.U32 R3, RZ, RZ, 0x181f ;  /* 0x0000181fff037424 */ /* 0x004fe200078e00ff */
[----:B----4-:R-:W-:-:S02]  /*14190*/  MOV R2, 0x141b0 ;  /* 0x000141b000027802 */ /* 0x010fc40000000f00 */
[----:B-1-3--:R-:W-:Y:S05]  /*141a0*/  CALL.REL.NOINC `($__internal_19_$__cuda_sm70_shflsync_idx_p) ;  /* 0x00001fd000007944 */ /* 0x00afea0003c00000 */
[----:B------:R-:W-:Y:S01]  /*141b0*/  IMAD.MOV.U32 R8, RZ, RZ, R5 ;  /* 0x000000ffff087224 */ /* 0x000fe200078e0005 */
[----:B------:R-:W-:Y:S01]  /*141c0*/  MOV R5, 0x1 ;  /* 0x0000000100057802 */ /* 0x000fe20000000f00 */
[----:B------:R-:W-:Y:S01]  /*141d0*/  IMAD.MOV.U32 R9, RZ, RZ, R7 ;  /* 0x000000ffff097224 */ /* 0x000fe200078e0007 */
[----:B------:R-:W-:-:S02]  /*141e0*/  MOV R3, 0x181f ;  /* 0x0000181f00037802 */ /* 0x000fc40000000f00 */
[----:B------:R-:W-:Y:S02]  /*141f0*/  MOV R2, 0x14210 ;  /* 0x0001421000027802 */ /* 0x000fe40000000f00 */
[----:B------:R-:W-:Y:S05]  /*14200*/  CALL.REL.NOINC `($__internal_19_$__cuda_sm70_shflsync_idx_p) ;  /* 0x00001f7000007944 */ /* 0x000fea0003c00000 */
[----:B------:R-:W-:Y:S01]  /*14210*/  MOV R2, R5 ;  /* 0x0000000500027202 */ /* 0x000fe20000000f00 */
[----:B------:R-:W-:Y:S05]  /*14220*/  BRA `(.L_x_1307) ;  /* 0xfffee80000007947 */ /* 0x000fea000383ffff */
.L_x_1206:
[----:B------:R-:W-:Y:S01]  /*14230*/  IMAD.MOV.U32 R9, RZ, RZ, R6 ;  /* 0x000000ffff097224 */ /* 0x000fe200078e0006 */
[----:B------:R-:W-:Y:S01]  /*14240*/  MOV R5, 0x2 ;  /* 0x0000000200057802 */ /* 0x000fe20000000f00 */
[----:B-1----:R-:W-:Y:S01]  /*14250*/  IMAD.MOV.U32 R3, RZ, RZ, 0x181f ;  /* 0x0000181fff037424 */ /* 0x002fe200078e00ff */
[----:B----4-:R-:W-:Y:S02]  /*14260*/  MOV R2, 0x14280 ;  /* 0x0001428000027802 */ /* 0x010fe40000000f00 */
[----:B--23--:R-:W-:Y:S05]  /*14270*/  CALL.REL.NOINC `($__internal_19_$__cuda_sm70_shflsync_idx_p) ;  /* 0x00001f0000007944 */ /* 0x00cfea0003c00000 */
[----:B------:R-:W-:Y:S01]  /*14280*/  MOV R8, R5 ;  /* 0x0000000500087202 */ /* 0x000fe20000000f00 */
[----:B------:R-:W-:Y:S05]  /*14290*/  BRA `(.L_x_1308) ;  /* 0xfffee87000007947 */ /* 0x000fea000383ffff */
.L_x_1207:
[----:B------:R-:W-:Y:S01]  /*142a0*/  IMAD.MOV.U32 R9, RZ, RZ, R7 ;  /* 0x000000ffff097224 */ /* 0x000fe200078e0007 */
[----:B------:R-:W-:Y:S01]  /*142b0*/  MOV R5, 0x2 ;  /* 0x0000000200057802 */ /* 0x000fe20000000f00 */
[----:B------:R-:W-:Y:S01]  /*142c0*/  IMAD.MOV.U32 R3, RZ, RZ, 0x181f ;  /* 0x0000181fff037424 */ /* 0x000fe200078e00ff */
[----:B----4-:R-:W-:Y:S02]  /*142d0*/  MOV R2, 0x142f0 ;  /* 0x000142f000027802 */ /* 0x010fe40000000f00 */
[----:B-123--:R-:W-:Y:S05]  /*142e0*/  CALL.REL.NOINC `($__internal_19_$__cuda_sm70_shflsync_idx_p) ;  /* 0x00001e9000007944 */ /* 0x00efea0003c00000 */
[----:B------:R-:W-:Y:S01]  /*142f0*/  MOV R2, R5 ;  /* 0x0000000500027202 */ /* 0x000fe20000000f00 */
[----:B------:R-:W-:Y:S05]  /*14300*/  BRA `(.L_x_1309) ;  /* 0xfffee82000007947 */ /* 0x000fea000383ffff */
.L_x_1210:
[----:B------:R-:W-:Y:S01]  /*14310*/  IMAD.MOV.U32 R9, RZ, RZ, R6 ;  /* 0x000000ffff097224 */ /* 0x000fe200078e0006 */
[----:B------:R-:W-:Y:S01]  /*14320*/  MOV R5, 0x3 ;  /* 0x0000000300057802 */ /* 0x000fe20000000f00 */
[----:B-1----:R-:W-:Y:S01]  /*14330*/  IMAD.MOV.U32 R3, RZ, RZ, 0x181f ;  /* 0x0000181fff037424 */ /* 0x002fe200078e00ff */
[----:B------:R-:W-:-:S02]  /*14340*/  MOV R2, 0x14360 ;  /* 0x0001436000027802 */ /* 0x000fc40000000f00 */
[----:B--234-:R-:W-:Y:S05]  /*14350*/  CALL.REL.NOINC `($__internal_19_$__cuda_sm70_shflsync_idx_p) ;  /* 0x00001e2000007944 */ /* 0x01cfea0003c00000 */
        /* <DEDUP_REMOVED lines=8> */
.L_x_1213:
[----:B------:R-:W-:Y:S01]  /*143e0*/  IMAD.MOV.U32 R9, RZ, RZ, R6 ;  /* 0x000000ffff097224 */ /* 0x000fe200078e0006 */
[----:B------:R-:W-:Y:S01]  /*143f0*/  MOV R5, 0x4 ;  /* 0x0000000400057802 */ /* 0x000fe20000000f00 */
[----:B-1----:R-:W-:Y:S01]  /*14400*/  IMAD.MOV.U32 R3, RZ, RZ, 0x181f ;  /* 0x0000181fff037424 */ /* 0x002fe200078e00ff */
[----:B------:R-:W-:Y:S02]  /*14410*/  MOV R2, 0x14430 ;  /* 0x0001443000027802 */ /* 0x000fe40000000f00 */
[----:B--234-:R-:W-:Y:S05]  /*14420*/  CALL.REL.NOINC `($__internal_19_$__cuda_sm70_shflsync_idx_p) ;  /* 0x00001d5000007944 */ /* 0x01cfea0003c00000 */
[----:B------:R-:W-:Y:S01]  /*14430*/  MOV R8, R5 ;  /* 0x0000000500087202 */ /* 0x000fe20000000f00 */
[----:B------:R-:W-:Y:S05]  /*14440*/  BRA `(.L_x_1311) ;  /* 0xfffee8b000007947 */ /* 0x000fea000383ffff */
.L_x_1214:
[----:B------:R-:W-:Y:S01]  /*14450*/  IMAD.MOV.U32 R9, RZ, RZ, R7 ;  /* 0x000000ffff097224 */ /* 0x000fe200078e0007 */
[----:B------:R-:W-:Y:S01]  /*14460*/  MOV R5, 0x4 ;  /* 0x0000000400057802 */ /* 0x000fe20000000f00 */
[----:B-1----:R-:W-:Y:S01]  /*14470*/  IMAD.MOV.U32 R3, RZ, RZ, 0x181f ;  /* 0x0000181fff037424 */ /* 0x002fe200078e00ff */
[----:B------:R-:W-:Y:S02]  /*14480*/  MOV R2, 0x144a0 ;  /* 0x000144a000027802 */ /* 0x000fe40000000f00 */
[----:B--234-:R-:W-:Y:S05]  /*14490*/  CALL.REL.NOINC `($__internal_19_$__cuda_sm70_shflsync_idx_p) ;  /* 0x00001ce000007944 */ /* 0x01cfea0003c00000 */
[----:B------:R-:W-:Y:S01]  /*144a0*/  MOV R2, R5 ;  /* 0x0000000500027202 */ /* 0x000fe20000000f00 */
[----:B------:R-:W-:Y:S05]  /*144b0*/  BRA `(.L_x_1312) ;  /* 0xfffee86000007947 */ /* 0x000fea000383ffff */
.L_x_1217:
[----:B------:R-:W-:Y:S01]  /*144c0*/  IMAD.MOV.U32 R9, RZ, RZ, R6 ;  /* 0x000000ffff097224 */ /* 0x000fe200078e0006 */
[----:B------:R-:W-:Y:S01]  /*144d0*/  MOV R5, 0x5 ;  /* 0x0000000500057802 */ /* 0x000fe20000000f00 */
[----:B--2---:R-:W-:Y:S01]  /*144e0*/  IMAD.MOV.U32 R3, RZ, RZ, 0x181f ;  /* 0x0000181fff037424 */ /* 0x004fe200078e00ff */
[----:B---3--:R-:W-:-:S02]  /*144f0*/  MOV R2, 0x14510 ;  /* 0x0001451000027802 */ /* 0x008fc40000000f00 */
[----:B-1--4-:R-:W-:Y:S05]  /*14500*/  CALL.REL.NOINC `($__internal_19_$__cuda_sm70_shflsync_idx_p) ;  /* 0x00001c7000007944 */ /* 0x012fea0003c00000 */
        /* <DEDUP_REMOVED lines=8> */
.L_x_1220:
[----:B------:R-:W-:Y:S01]  /*14590*/  IMAD.MOV.U32 R9, RZ, RZ, R6 ;  /* 0x000000ffff097224 */ /* 0x000fe200078e0006 */
[----:B------:R-:W-:Y:S01]  /*145a0*/  MOV R5, 0x6 ;  /* 0x0000000600057802 */ /* 0x000fe20000000f00 */
[----:B-1----:R-:W-:Y:S01]  /*145b0*/  IMAD.MOV.U32 R3, RZ, RZ, 0x181f ;  /* 0x0000181fff037424 */ /* 0x002fe200078e00ff */
[----:B---3--:R-:W-:Y:S02]  /*145c0*/  MOV R2, 0x145e0 ;  /* 0x000145e000027802 */ /* 0x008fe40000000f00 */
[----:B--2-4-:R-:W-:Y:S05]  /*145d0*/  CALL.REL.NOINC `($__internal_19_$__cuda_sm70_shflsync_idx_p) ;  /* 0x00001ba000007944 */ /* 0x014fea0003c00000 */
[----:B------:R-:W-:Y:S01]  /*145e0*/  MOV R8, R5 ;  /* 0x0000000500087202 */ /* 0x000fe20000000f00 */
[----:B------:R-:W-:Y:S05]  /*145f0*/  BRA `(.L_x_1314) ;  /* 0xfffee8f000007947 */ /* 0x000fea000383ffff */
.L_x_1221:
[----:B------:R-:W-:Y:S01]  /*14600*/  IMAD.MOV.U32 R9, RZ, RZ, R7 ;  /* 0x000000ffff097224 */ /* 0x000fe200078e0007 */
[----:B------:R-:W-:Y:S01]  /*14610*/  MOV R5, 0x6 ;  /* 0x0000000600057802 */ /* 0x000fe20000000f00 */
[----:B------:R-:W-:Y:S01]  /*14620*/  IMAD.MOV.U32 R3, RZ, RZ, 0x181f ;  /* 0x0000181fff037424 */ /* 0x000fe200078e00ff */
[----:B---3--:R-:W-:Y:S02]  /*14630*/  MOV R2, 0x14650 ;  /* 0x0001465000027802 */ /* 0x008fe40000000f00 */
[----:B-12-4-:R-:W-:Y:S05]  /*14640*/  CALL.REL.NOINC `($__internal_19_$__cuda_sm70_shflsync_idx_p) ;  /* 0x00001b3000007944 */ /* 0x016fea0003c00000 */
[----:B------:R-:W-:Y:S01]  /*14650*/  MOV R2, R5 ;  /* 0x0000000500027202 */ /* 0x000fe20000000f00 */
[----:B------:R-:W-:Y:S05]  /*14660*/  BRA `(.L_x_1315) ;  /* 0xfffee8a000007947 */ /* 0x000fea000383ffff */
.L_x_1224:
        /* <DEDUP_REMOVED lines=13> */
.L_x_1231:
[----:B---3--:R1:W5:Y:S01]  /*14740*/  LDL R0, [R1+0x14] ;  /* 0x0000140001007983 */ /* 0x0083620000100800 */
[----:B------:R-:W-:Y:S02]  /*14750*/  MOV R3, 0x2 ;  /* 0x0000000200037802 */ /* 0x000fe40000000f00 */
[----:B------:R-:W-:Y:S02]  /*14760*/  MOV R2, 0x14780 ;  /* 0x0001478000027802 */ /* 0x000fe40000000f00 */
[----:B-1---5:R-:W-:Y:S05]  /*14770*/  CALL.REL.NOINC `($__internal_18_$__cuda_sm70_shflsync_bfly_p) ;  /* 0x000019c000007944 */ /* 0x022fea0003c00000 */
[----:B------:R-:W-:Y:S05]  /*14780*/  BRA `(.L_x_1317) ;  /* 0xffffaea000007947 */ /* 0x000fea000383ffff */
.L_x_1232:
[----:B------:R-:W-:Y:S01]  /*14790*/  IMAD.MOV.U32 R0, RZ, RZ, R4 ;  /* 0x000000ffff007224 */ /* 0x000fe200078e0004 */
[----:B------:R-:W-:Y:S02]  /*147a0*/  MOV R3, 0x1 ;  /* 0x0000000100037802 */ /* 0x000fe40000000f00 */
[----:B------:R-:W-:Y:S02]  /*147b0*/  MOV R2, 0x147d0 ;  /* 0x000147d000027802 */ /* 0x000fe40000000f00 */
[----:B------:R-:W-:Y:S05]  /*147c0*/  CALL.REL.NOINC `($__internal_18_$__cuda_sm70_shflsync_bfly_p) ;  /* 0x0000197000007944 */ /* 0x000fea0003c00000 */
[----:B------:R-:W-:Y:S02]  /*147d0*/  FADD.FTZ R4, R4, R0 ;  /* 0x0000000004047221 */ /* 0x000fe40000010000 */
[----:B------:R1:W5:Y:S01]  /*147e0*/  LDL R0, [R1+0x18] ;  /* 0x0000180001007983 */ /* 0x0003620000100800 */
[----:B------:R-:W-:-:S02]  /*147f0*/  MOV R3, 0x2 ;  /* 0x0000000200037802 */ /* 0x000fc40000000f00 */
[----:B------:R-:W-:Y:S02]  /*14800*/  MOV R2, 0x14820 ;  /* 0x0001482000027802 */ /* 0x000fe40000000f00 */
[----:B-1---5:R-:W-:Y:S05]  /*14810*/  CALL.REL.NOINC `($__internal_18_$__cuda_sm70_shflsync_bfly_p) ;  /* 0x0000192000007944 */ /* 0x022fea0003c00000 */
[----:B------:R-:W2:Y:S01]  /*14820*/  LDL.LU R2, [R1+0x18] ;  /* 0x0000180001027983 */ /* 0x000ea20000300800 */
[----:B------:R-:W-:Y:S01]  /*14830*/  MOV R3, 0x1 ;  /* 0x0000000100037802 */ /* 0x000fe20000000f00 */
[----:B--2---:R-:W-:Y:S01]  /*14840*/  FADD.FTZ R5, R2, R0 ;  /* 0x0000000002057221 */ /* 0x004fe20000010000 */
[----:B------:R-:W-:-:S04]  /*14850*/  MOV R2, 0x14880 ;  /* 0x0001488000027802 */ /* 0x000fc80000000f00 */
[----:B------:R-:W-:Y:S02]  /*14860*/  MOV R0, R5 ;  /* 0x0000000500007202 */ /* 0x000fe40000000f00 */
[----:B------:R-:W-:Y:S05]  /*14870*/  CALL.REL.NOINC `($__internal_18_$__cuda_sm70_shflsync_bfly_p) ;  /* 0x000018c000007944 */ /* 0x000fea0003c00000 */
[----:B------:R-:W-:Y:S02]  /*14880*/  FADD.FTZ R5, R5, R0 ;  /* 0x0000000005057221 */ /* 0x000fe40000010000 */
[----:B------:R1:W5:Y:S01]  /*14890*/  LDL R0, [R1+0x1c] ;  /* 0x00001c0001007983 */ /* 0x0003620000100800 */
[----:B------:R-:W-:Y:S02]  /*148a0*/  MOV R3, 0x2 ;  /* 0x0000000200037802 */ /* 0x000fe40000000f00 */
        /* <DEDUP_REMOVED lines=19> */
[----:B------:R-:W-:Y:S01]  /*149e0*/  MOV R8, R0 ;  /* 0x0000000000087202 */ /* 0x000fe20000000f00 */
[----:B------:R-:W-:Y:S05]  /*149f0*/  BRA `(.L_x_1318) ;  /* 0xffffad6000007947 */ /* 0x000fea000383ffff */
.L_x_1239:
[----:B-1234-:R-:W-:Y:S01]  /*14a00*/  IMAD.MOV.U32 R9, RZ, RZ, R6 ;  /* 0x000000ffff097224 */ /* 0x01efe200078e0006 */
[----:B------:R-:W-:Y:S01]  /*14a10*/  MOV R5, RZ ;  /* 0x000000ff00057202 */ /* 0x000fe20000000f00 */
[----:B------:R-:W-:Y:S01]  /*14a20*/  IMAD.MOV.U32 R3, RZ, RZ, 0x181f ;  /* 0x0000181fff037424 */ /* 0x000fe200078e00ff */
[----:B------:R-:W-:Y:S02]  /*14a30*/  MOV R2, 0x14a50 ;  /* 0x00014a5000027802 */ /* 0x000fe40000000f00 */
[----:B------:R-:W-:Y:S05]  /*14a40*/  CALL.REL.NOINC `($__internal_19_$__cuda_sm70_shflsync_idx_p) ;  /* 0x0000173000007944 */ /* 0x000fea0003c00000 */
[----:B------:R-:W-:Y:S01]  /*14a50*/  MOV R8, R5 ;  /* 0x0000000500087202 */ /* 0x000fe20000000f00 */
[----:B------:R-:W-:Y:S05]  /*14a60*/  BRA `(.L_x_1319) ;  /* 0xffffc33000007947 */ /* 0x000fea000383ffff */
.L_x_1240:
[----:B------:R-:W-:Y:S01]  /*14a70*/  IMAD.MOV.U32 R9, RZ, RZ, R7 ;  /* 0x000000ffff097224 */ /* 0x000fe200078e0007 */
[----:B------:R-:W-:Y:S01]  /*14a80*/  MOV R5, RZ ;  /* 0x000000ff00057202 */ /* 0x000fe20000000f00 */
[----:B------:R-:W-:Y:S01]  /*14a90*/  IMAD.MOV.U32 R3, RZ, RZ, 0x181f ;  /* 0x0000181fff037424 */ /* 0x000fe200078e00ff */
[----:B------:R-:W-:Y:S02]  /*14aa0*/  MOV R2, 0x14ac0 ;  /* 0x00014ac000027802 */ /* 0x000fe40000000f00 */
[----:B-12---:R-:W-:Y:S05]  /*14ab0*/  CALL.REL.NOINC `($__internal_19_$__cuda_sm70_shflsync_idx_p) ;  /* 0x000016c000007944 */ /* 0x006fea0003c00000 */
[----:B------:R-:W-:Y:S01]  /*14ac0*/  MOV R2, R5 ;  /* 0x0000000500027202 */ /* 0x000fe20000000f00 */
[----:B------:R-:W-:Y:S05]  /*14ad0*/  BRA `(.L_x_1320) ;  /* 0xffffc2e000007947 */ /* 0x000fea000383ffff */
.L_x_1241:
[----:B------:R-:W-:Y:S01]  /*14ae0*/  IMAD.MOV.U32 R9, RZ, RZ, R6 ;  /* 0x000000ffff097224 */ /* 0x000fe200078e0006 */
[----:B------:R-:W-:Y:S01]  /*14af0*/  MOV R5, 0x1 ;  /* 0x0000000100057802 */ /* 0x000fe20000000f00 */
[----:B--2---:R-:W-:Y:S01]  /*14b00*/  IMAD.MOV.U32 R3, RZ, RZ, 0x181f ;  /* 0x0000181fff037424 */ /* 0x004fe200078e00ff */
[----:B------:R-:W-:-:S02]  /*14b10*/  MOV R2, 0x14b30 ;  /* 0x00014b3000027802 */ /* 0x000fc40000000f00 */
        /* <DEDUP_REMOVED lines=9> */
.L_x_1242:
[----:B------:R-:W-:Y:S01]  /*14bb0*/  IMAD.MOV.U32 R9, RZ, RZ, R6 ;  /* 0x000000ffff097224 */ /* 0x000fe200078e0006 */
[----:B------:R-:W-:Y:S01]  /*14bc0*/  MOV R5, 0x2 ;  /* 0x0000000200057802 */ /* 0x000fe20000000f00 */
[----:B-1----:R-:W-:Y:S01]  /*14bd0*/  IMAD.MOV.U32 R3, RZ, RZ, 0x181f ;  /* 0x0000181fff037424 */ /* 0x002fe200078e00ff */
[----:B------:R-:W-:Y:S02]  /*14be0*/  MOV R2, 0x14c00 ;  /* 0x00014c0000027802 */ /* 0x000fe40000000f00 */
[----:B---34-:R-:W-:Y:S05]  /*14bf0*/  CALL.REL.NOINC `($__internal_19_$__cuda_sm70_shflsync_idx_p) ;  /* 0x0000158000007944 */ /* 0x018fea0003c00000 */
[----:B------:R-:W-:Y:S01]  /*14c00*/  MOV R8, R5 ;  /* 0x0000000500087202 */ /* 0x000fe20000000f00 */
[----:B------:R-:W-:Y:S05]  /*14c10*/  BRA `(.L_x_1322) ;  /* 0xffffc2b000007947 */ /* 0x000fea000383ffff */
.L_x_1243:
[----:B------:R-:W-:Y:S01]  /*14c20*/  IMAD.MOV.U32 R9, RZ, RZ, R7 ;  /* 0x000000ffff097224 */ /* 0x000fe200078e0007 */
[----:B------:R-:W-:Y:S01]  /*14c30*/  MOV R5, 0x2 ;  /* 0x0000000200057802 */ /* 0x000fe20000000f00 */
[----:B-1----:R-:W-:Y:S01]  /*14c40*/  IMAD.MOV.U32 R3, RZ, RZ, 0x181f ;  /* 0x0000181fff037424 */ /* 0x002fe200078e00ff */
[----:B------:R-:W-:Y:S02]  /*14c50*/  MOV R2, 0x14c70 ;  /* 0x00014c7000027802 */ /* 0x000fe40000000f00 */
[----:B--234-:R-:W-:Y:S05]  /*14c60*/  CALL.REL.NOINC `($__internal_19_$__cuda_sm70_shflsync_idx_p) ;  /* 0x0000151000007944 */ /* 0x01cfea0003c00000 */
[----:B------:R-:W-:Y:S01]  /*14c70*/  MOV R2, R5 ;  /* 0x0000000500027202 */ /* 0x000fe20000000f00 */
[----:B------:R-:W-:Y:S05]  /*14c80*/  BRA `(.L_x_1323) ;  /* 0xffffc26000007947 */ /* 0x000fea000383ffff */
.L_x_1244:
[----:B------:R-:W-:Y:S01]  /*14c90*/  IMAD.MOV.U32 R9, RZ, RZ, R6 ;  /* 0x000000ffff097224 */ /* 0x000fe200078e0006 */
[----:B------:R-:W-:Y:S01]  /*14ca0*/  MOV R5, 0x3 ;  /* 0x0000000300057802 */ /* 0x000fe20000000f00 */
[----:B--2---:R-:W-:Y:S01]  /*14cb0*/  IMAD.MOV.U32 R3, RZ, RZ, 0x181f ;  /* 0x0000181fff037424 */ /* 0x004fe200078e00ff */
[----:B------:R-:W-:-:S02]  /*14cc0*/  MOV R2, 0x14ce0 ;  /* 0x00014ce000027802 */ /* 0x000fc40000000f00 */
[----:B-1-34-:R-:W-:Y:S05]  /*14cd0*/  CALL.REL.NOINC `($__internal_19_$__cuda_sm70_shflsync_idx_p) ;  /* 0x000014a000007944 */ /* 0x01afea0003c00000 */
        /* <DEDUP_REMOVED lines=8> */
.L_x_1245:
[----:B------:R-:W-:Y:S01]  /*14d60*/  IMAD.MOV.U32 R9, RZ, RZ, R6 ;  /* 0x000000ffff097224 */ /* 0x000fe200078e0006 */
[----:B------:R-:W-:Y:S01]  /*14d70*/  MOV R5, 0x4 ;  /* 0x0000000400057802 */ /* 0x000fe20000000f00 */
[----:B--2---:R-:W-:Y:S01]  /*14d80*/  IMAD.MOV.U32 R3, RZ, RZ, 0x181f ;  /* 0x0000181fff037424 */ /* 0x004fe200078e00ff */
[----:B------:R-:W-:Y:S02]  /*14d90*/  MOV R2, 0x14db0 ;  /* 0x00014db000027802 */ /* 0x000fe40000000f00 */
[----:B-1-34-:R-:W-:Y:S05]  /*14da0*/  CALL.REL.NOINC `($__internal_19_$__cuda_sm70_shflsync_idx_p) ;  /* 0x000013d000007944 */ /* 0x01afea0003c00000 */
[----:B------:R-:W-:Y:S01]  /*14db0*/  MOV R8, R5 ;  /* 0x0000000500087202 */ /* 0x000fe20000000f00 */
[----:B------:R-:W-:Y:S05]  /*14dc0*/  BRA `(.L_x_1325) ;  /* 0xffffc23000007947 */ /* 0x000fea000383ffff */
.L_x_1246:
[----:B------:R-:W-:Y:S01]  /*14dd0*/  IMAD.MOV.U32 R9, RZ, RZ, R7 ;  /* 0x000000ffff097224 */ /* 0x000fe200078e0007 */
[----:B------:R-:W-:Y:S01]  /*14de0*/  MOV R5, 0x4 ;  /* 0x0000000400057802 */ /* 0x000fe20000000f00 */
[----:B--2---:R-:W-:Y:S01]  /*14df0*/  IMAD.MOV.U32 R3, RZ, RZ, 0x181f ;  /* 0x0000181fff037424 */ /* 0x004fe200078e00ff */
[----:B------:R-:W-:Y:S02]  /*14e00*/  MOV R2, 0x14e20 ;  /* 0x00014e2000027802 */ /* 0x000fe40000000f00 */
[----:B-1-34-:R-:W-:Y:S05]  /*14e10*/  CALL.REL.NOINC `($__internal_19_$__cuda_sm70_shflsync_idx_p) ;  /* 0x0000136000007944 */ /* 0x01afea0003c00000 */
[----:B------:R-:W-:Y:S01]  /*14e20*/  MOV R2, R5 ;  /* 0x0000000500027202 */ /* 0x000fe20000000f00 */
[----:B------:R-:W-:Y:S05]  /*14e30*/  BRA `(.L_x_1326) ;  /* 0xffffc1e000007947 */ /* 0x000fea000383ffff */
.L_x_1247:
        /* <DEDUP_REMOVED lines=13> */
.L_x_1248:
[----:B------:R-:W-:Y:S01]  /*14f10*/  IMAD.MOV.U32 R9, RZ, RZ, R6 ;  /* 0x000000ffff097224 */ /* 0x000fe200078e0006 */
[----:B------:R-:W-:Y:S01]  /*14f20*/  MOV R5, 0x6 ;  /* 0x0000000600057802 */ /* 0x000fe20000000f00 */
[----:B--2---:R-:W-:Y:S01]  /*14f30*/  IMAD.MOV.U32 R3, RZ, RZ, 0x181f ;  /* 0x0000181fff037424 */ /* 0x004fe200078e00ff */
[----:B------:R-:W-:Y:S02]  /*14f40*/  MOV R2, 0x14f60 ;  /* 0x00014f6000027802 */ /* 0x000fe40000000f00 */
[----:B-1--4-:R-:W-:Y:S05]  /*14f50*/  CALL.REL.NOINC `($__internal_19_$__cuda_sm70_shflsync_idx_p) ;  /* 0x0000122000007944 */ /* 0x012fea0003c00000 */
[----:B------:R-:W-:Y:S01]  /*14f60*/  MOV R8, R5 ;  /* 0x0000000500087202 */ /* 0x000fe20000000f00 */
[----:B------:R-:W-:Y:S05]  /*14f70*/  BRA `(.L_x_1328) ;  /* 0xffffc1b000007947 */ /* 0x000fea000383ffff */
.L_x_1249:
[----:B------:R-:W-:Y:S01]  /*14f80*/  IMAD.MOV.U32 R9, RZ, RZ, R7 ;  /* 0x000000ffff097224 */ /* 0x000fe200078e0007 */
[----:B------:R-:W-:Y:S01]  /*14f90*/  MOV R5, 0x6 ;  /* 0x0000000600057802 */ /* 0x000fe20000000f00 */
[----:B--2---:R-:W-:Y:S01]  /*14fa0*/  IMAD.MOV.U32 R3, RZ, RZ, 0x181f ;  /* 0x0000181fff037424 */ /* 0x004fe200078e00ff */
[----:B------:R-:W-:Y:S02]  /*14fb0*/  MOV R2, 0x14fd0 ;  /* 0x00014fd000027802 */ /* 0x000fe40000000f00 */
[----:B-1-34-:R-:W-:Y:S05]  /*14fc0*/  CALL.REL.NOINC `($__internal_19_$__cuda_sm70_shflsync_idx_p) ;  /* 0x000011b000007944 */ /* 0x01afea0003c00000 */
[----:B------:R-:W-:Y:S01]  /*14fd0*/  MOV R2, R5 ;  /* 0x0000000500027202 */ /* 0x000fe20000000f00 */
[----:B------:R-:W-:Y:S05]  /*14fe0*/  BRA `(.L_x_1329) ;  /* 0xffffc16000007947 */ /* 0x000fea000383ffff */
.L_x_1250:
[----:B------:R-:W-:Y:S01]  /*14ff0*/  IMAD.MOV.U32 R9, RZ, RZ, R6 ;  /* 0x000000ffff097224 */ /* 0x000fe200078e0006 */
[----:B------:R-:W-:Y:S01]  /*15000*/  MOV R5, 0x7 ;  /* 0x0000000700057802 */ /* 0x000fe20000000f00 */
[----:B-1----:R-:W-:Y:S01]  /*15010*/  IMAD.MOV.U32 R3, RZ, RZ, 0x181f ;  /* 0x0000181fff037424 */ /* 0x002fe200078e00ff */
[----:B------:R-:W-:-:S02]  /*15020*/  MOV R2, 0x15040 ;  /* 0x0001504000027802 */ /* 0x000fc40000000f00 */
[----:B--2-4-:R-:W-:Y:S05]  /*15030*/  CALL.REL.NOINC `($__internal_19_$__cuda_sm70_shflsync_idx_p) ;  /* 0x0000114000007944 */ /* 0x014fea0003c00000 */
        /* <DEDUP_REMOVED lines=8> */
.L_x_1252:
[----:B------:R-:W-:Y:S01]  /*150c0*/  IMAD.MOV.U32 R9, RZ, RZ, R13 ;  /* 0x000000ffff097224 */ /* 0x000fe200078e000d */
[----:B------:R-:W-:Y:S01]  /*150d0*/  MOV R5, RZ ;  /* 0x000000ff00057202 */ /* 0x000fe20000000f00 */
[----:B------:R-:W-:Y:S01]  /*150e0*/  IMAD.MOV.U32 R3, RZ, RZ, 0x1c1f ;  /* 0x00001c1fff037424 */ /* 0x000fe200078e00ff */
[----:B------:R-:W-:Y:S02]  /*150f0*/  MOV R2, 0x15110 ;  /* 0x0001511000027802 */ /* 0x000fe40000000f00 */
[----:B------:R-:W-:Y:S05]  /*15100*/  CALL.REL.NOINC `($__internal_19_$__cuda_sm70_shflsync_idx_p) ;  /* 0x0000107000007944 */ /* 0x000fea0003c00000 */
[----:B------:R-:W-:Y:S01]  /*15110*/  MOV R12, R5 ;  /* 0x00000005000c7202 */ /* 0x000fe20000000f00 */
[----:B------:R-:W-:Y:S05]  /*15120*/  BRA `(.L_x_1331) ;  /* 0xffffc35000007947 */ /* 0x000fea000383ffff */
.L_x_1253:
[----:B------:R-:W-:Y:S01]  /*15130*/  IMAD.MOV.U32 R9, RZ, RZ, R21 ;  /* 0x000000ffff097224 */ /* 0x000fe200078e0015 */
[----:B------:R-:W-:Y:S01]  /*15140*/  MOV R5, RZ ;  /* 0x000000ff00057202 */ /* 0x000fe20000000f00 */
[----:B------:R-:W-:Y:S01]  /*15150*/  IMAD.MOV.U32 R3, RZ, RZ, 0x1c1f ;  /* 0x00001c1fff037424 */ /* 0x000fe200078e00ff */
[----:B------:R-:W-:Y:S02]  /*15160*/  MOV R2, 0x15180 ;  /* 0x0001518000027802 */ /* 0x000fe40000000f00 */
[----:B-12---:R-:W-:Y:S05]  /*15170*/  CALL.REL.NOINC `($__internal_19_$__cuda_sm70_shflsync_idx_p) ;  /* 0x0000100000007944 */ /* 0x006fea0003c00000 */
[----:B------:R-:W-:Y:S01]  /*15180*/  MOV R2, R5 ;  /* 0x0000000500027202 */ /* 0x000fe20000000f00 */
[----:B------:R-:W-:Y:S05]  /*15190*/  BRA `(.L_x_1332) ;  /* 0xffffc30000007947 */ /* 0x000fea000383ffff */
.L_x_1256:
[----:B------:R-:W-:Y:S01]  /*151a0*/  IMAD.MOV.U32 R9, RZ, RZ, R13 ;  /* 0x000000ffff097224 */ /* 0x000fe200078e000d */
[----:B------:R-:W-:Y:S01]  /*151b0*/  MOV R5, 0x1 ;  /* 0x0000000100057802 */ /* 0x000fe20000000f00 */
[----:B----4-:R-:W-:Y:S01]  /*151c0*/  IMAD.MOV.U32 R3, RZ, RZ, 0x1c1f ;  /* 0x00001c1fff037424 */ /* 0x010fe200078e00ff */
[----:B------:R-:W-:-:S02]  /*151d0*/  MOV R2, 0x151f0 ;  /* 0x000151f000027802 */ /* 0x000fc40000000f00 */
[----:B-123--:R-:W-:Y:S05]  /*151e0*/  CALL.REL.NOINC `($__internal_19_$__cuda_sm70_shflsync_idx_p) ;  /* 0x00000f9000007944 */ /* 0x00efea0003c00000 */
        /* <DEDUP_REMOVED lines=8> */
.L_x_1259:
[----:B------:R-:W-:Y:S01]  /*15270*/  IMAD.MOV.U32 R9, RZ, RZ, R13 ;  /* 0x000000ffff097224 */ /* 0x000fe200078e000d */
[----:B------:R-:W-:Y:S01]  /*15280*/  MOV R5, 0x2 ;  /* 0x0000000200057802 */ /* 0x000fe20000000f00 */
[----:B----4-:R-:W-:Y:S01]  /*15290*/  IMAD.MOV.U32 R3, RZ, RZ, 0x1c1f ;  /* 0x00001c1fff037424 */ /* 0x010fe200078e00ff */
[----:B------:R-:W-:Y:S02]  /*152a0*/  MOV R2, 0x152c0 ;  /* 0x000152c000027802 */ /* 0x000fe40000000f00 */
[----:B-123--:R-:W-:Y:S05]  /*152b0*/  CALL.REL.NOINC `($__internal_19_$__cuda_sm70_shflsync_idx_p) ;  /* 0x00000ec000007944 */ /* 0x00efea0003c00000 */
[----:B------:R-:W-:Y:S01]  /*152c0*/  MOV R12, R5 ;  /* 0x00000005000c7202 */ /* 0x000fe20000000f00 */
[----:B------:R-:W-:Y:S05]  /*152d0*/  BRA `(.L_x_1334) ;  /* 0xffffc78000007947 */ /* 0x000fea000383ffff */
.L_x_1260:
[----:B------:R-:W-:Y:S01]  /*152e0*/  IMAD.MOV.U32 R9, RZ, RZ, R21 ;  /* 0x000000ffff097224 */ /* 0x000fe200078e0015 */
[----:B------:R-:W-:Y:S01]  /*152f0*/  MOV R5, 0x2 ;  /* 0x0000000200057802 */ /* 0x000fe20000000f00 */
[----:B----4-:R-:W-:Y:S01]  /*15300*/  IMAD.MOV.U32 R3, RZ, RZ, 0x1c1f ;  /* 0x00001c1fff037424 */ /* 0x010fe200078e00ff */
[----:B------:R-:W-:Y:S02]  /*15310*/  MOV R2, 0x15330 ;  /* 0x0001533000027802 */ /* 0x000fe40000000f00 */
[----:B-123--:R-:W-:Y:S05]  /*15320*/  CALL.REL.NOINC `($__internal_19_$__cuda_sm70_shflsync_idx_p) ;  /* 0x00000e5000007944 */ /* 0x00efea0003c00000 */
[----:B------:R-:W-:Y:S01]  /*15330*/  MOV R2, R5 ;  /* 0x0000000500027202 */ /* 0x000fe20000000f00 */
[----:B------:R-:W-:Y:S05]  /*15340*/  BRA `(.L_x_1335) ;  /* 0xffffc73000007947 */ /* 0x000fea000383ffff */
.L_x_1263:
[----:B------:R-:W-:Y:S01]  /*15350*/  IMAD.MOV.U32 R9, RZ, RZ, R13 ;  /* 0x000000ffff097224 */ /* 0x000fe200078e000d */
[----:B------:R-:W-:Y:S01]  /*15360*/  MOV R5, 0x3 ;  /* 0x0000000300057802 */ /* 0x000fe20000000f00 */
[----:B--2---:R-:W-:Y:S01]  /*15370*/  IMAD.MOV.U32 R3, RZ, RZ, 0x1c1f ;  /* 0x00001c1fff037424 */ /* 0x004fe200078e00ff */
[----:B-1----:R-:W-:-:S02]  /*15380*/  MOV R2, 0x153a0 ;  /* 0x000153a000027802 */ /* 0x002fc40000000f00 */
[----:B---34-:R-:W-:Y:S05]  /*15390*/  CALL.REL.NOINC `($__internal_19_$__cuda_sm70_shflsync_idx_p) ;  /* 0x00000de000007944 */ /* 0x018fea0003c00000 */
        /* <DEDUP_REMOVED lines=8> */
.L_x_1267:
[----:B------:R-:W-:Y:S01]  /*15420*/  IMAD.MOV.U32 R9, RZ, RZ, R6 ;  /* 0x000000ffff097224 */ /* 0x000fe200078e0006 */
[----:B------:R-:W-:Y:S01]  /*15430*/  MOV R5, RZ ;  /* 0x000000ff00057202 */ /* 0x000fe20000000f00 */
[----:B------:R-:W-:Y:S01]  /*15440*/  IMAD.MOV.U32 R3, RZ, RZ, 0x181f ;  /* 0x0000181fff037424 */ /* 0x000fe200078e00ff */
[----:B------:R-:W-:Y:S02]  /*15450*/  MOV R2, 0x15470 ;  /* 0x0001547000027802 */ /* 0x000fe40000000f00 */
[----:B------:R-:W-:Y:S05]  /*15460*/  CALL.REL.NOINC `($__internal_19_$__cuda_sm70_shflsync_idx_p) ;  /* 0x00000d1000007944 */ /* 0x000fea0003c00000 */
[----:B------:R-:W-:Y:S01]  /*15470*/  MOV R8, R5 ;  /* 0x0000000500087202 */ /* 0x000fe20000000f00 */
[----:B------:R-:W-:Y:S05]  /*15480*/  BRA `(.L_x_1337) ;  /* 0xffffd27000007947 */ /* 0x000fea000383ffff */
.L_x_1268:
[----:B------:R-:W-:Y:S01]  /*15490*/  IMAD.MOV.U32 R9, RZ, RZ, R7 ;  /* 0x000000ffff097224 */ /* 0x000fe200078e0007 */
[----:B------:R-:W-:Y:S01]  /*154a0*/  MOV R5, RZ ;  /* 0x000000ff00057202 */ /* 0x000fe20000000f00 */
[----:B------:R-:W-:Y:S01]  /*154b0*/  IMAD.MOV.U32 R3, RZ, RZ, 0x181f ;  /* 0x0000181fff037424 */ /* 0x000fe200078e00ff */
[----:B------:R-:W-:Y:S02]  /*154c0*/  MOV R2, 0x154e0 ;  /* 0x000154e000027802 */ /* 0x000fe40000000f00 */
[----:B-12---:R-:W-:Y:S05]  /*154d0*/  CALL.REL.NOINC `($__internal_19_$__cuda_sm70_shflsync_idx_p) ;  /* 0x00000ca000007944 */ /* 0x006fea0003c00000 */
[----:B------:R-:W-:Y:S01]  /*154e0*/  MOV R2, R5 ;  /* 0x0000000500027202 */ /* 0x000fe20000000f00 */
[----:B------:R-:W-:Y:S05]  /*154f0*/  BRA `(.L_x_1338) ;  /* 0xffffd22000007947 */ /* 0x000fea000383ffff */
.L_x_1269:
        /* <DEDUP_REMOVED lines=13> */
.L_x_1270:
[----:B------:R-:W-:Y:S01]  /*155d0*/  IMAD.MOV.U32 R9, RZ, RZ, R6 ;  /* 0x000000ffff097224 */ /* 0x000fe200078e0006 */
[----:B------:R-:W-:Y:S01]  /*155e0*/  MOV R5, 0x2 ;  /* 0x0000000200057802 */ /* 0x000fe20000000f00 */
[----:B-1----:R-:W-:Y:S01]  /*155f0*/  IMAD.MOV.U32 R3, RZ, RZ, 0x181f ;  /* 0x0000181fff037424 */ /* 0x002fe200078e00ff */
[----:B------:R-:W-:Y:S02]  /*15600*/  MOV R2, 0x15620 ;  /* 0x0001562000027802 */ /* 0x000fe40000000f00 */
[----:B---34-:R-:W-:Y:S05]  /*15610*/  CALL.REL.NOINC `($__internal_19_$__cuda_sm70_shflsync_idx_p) ;  /* 0x00000b6000007944 */ /* 0x018fea0003c00000 */
[----:B------:R-:W-:Y:S01]  /*15620*/  MOV R8, R5 ;  /* 0x0000000500087202 */ /* 0x000fe20000000f00 */
[----:B------:R-:W-:Y:S05]  /*15630*/  BRA `(.L_x_1340) ;  /* 0xffffd1f000007947 */ /* 0x000fea000383ffff */
.L_x_1271:
[----:B------:R-:W-:Y:S01]  /*15640*/  IMAD.MOV.U32 R9, RZ, RZ, R7 ;  /* 0x000000ffff097224 */ /* 0x000fe200078e0007 */
[----:B------:R-:W-:Y:S01]  /*15650*/  MOV R5, 0x2 ;  /* 0x0000000200057802 */ /* 0x000fe20000000f00 */
[----:B-1----:R-:W-:Y:S01]  /*15660*/  IMAD.MOV.U32 R3, RZ, RZ, 0x181f ;  /* 0x0000181fff037424 */ /* 0x002fe200078e00ff */
[----:B------:R-:W-:Y:S02]  /*15670*/  MOV R2, 0x15690 ;  /* 0x0001569000027802 */ /* 0x000fe40000000f00 */
[----:B--234-:R-:W-:Y:S05]  /*15680*/  CALL.REL.NOINC `($__internal_19_$__cuda_sm70_shflsync_idx_p) ;  /* 0x00000af000007944 */ /* 0x01cfea0003c00000 */
[----:B------:R-:W-:Y:S01]  /*15690*/  MOV R2, R5 ;  /* 0x0000000500027202 */ /* 0x000fe20000000f00 */
[----:B------:R-:W-:Y:S05]  /*156a0*/  BRA `(.L_x_1341) ;  /* 0xffffd1a000007947 */ /* 0x000fea000383ffff */
.L_x_1272:
        /* <DEDUP_REMOVED lines=13> */
.L_x_1273:
[----:B------:R-:W-:Y:S01]  /*15780*/  IMAD.MOV.U32 R9, RZ, RZ, R6 ;  /* 0x000000ffff097224 */ /* 0x000fe200078e0006 */
[----:B------:R-:W-:Y:S01]  /*15790*/  MOV R5, 0x4 ;  /* 0x0000000400057802 */ /* 0x000fe20000000f00 */
[----:B--2---:R-:W-:Y:S01]  /*157a0*/  IMAD.MOV.U32 R3, RZ, RZ, 0x181f ;  /* 0x0000181fff037424 */ /* 0x004fe200078e00ff */
[----:B------:R-:W-:Y:S02]  /*157b0*/  MOV R2, 0x157d0 ;  /* 0x000157d000027802 */ /* 0x000fe40000000f00 */
[----:B-1-34-:R-:W-:Y:S05]  /*157c0*/  CALL.REL.NOINC `($__internal_19_$__cuda_sm70_shflsync_idx_p) ;  /* 0x000009b000007944 */ /* 0x01afea0003c00000 */
[----:B------:R-:W-:Y:S01]  /*157d0*/  MOV R8, R5 ;  /* 0x0000000500087202 */ /* 0x000fe20000000f00 */
[----:B------:R-:W-:Y:S05]  /*157e0*/  BRA `(.L_x_1343) ;  /* 0xffffd17000007947 */ /* 0x000fea000383ffff */
.L_x_1274:
[----:B------:R-:W-:Y:S01]  /*157f0*/  IMAD.MOV.U32 R9, RZ, RZ, R7 ;  /* 0x000000ffff097224 */ /* 0x000fe200078e0007 */
[----:B------:R-:W-:Y:S01]  /*15800*/  MOV R5, 0x4 ;  /* 0x0000000400057802 */ /* 0x000fe20000000f00 */
[----:B--2---:R-:W-:Y:S01]  /*15810*/  IMAD.MOV.U32 R3, RZ, RZ, 0x181f ;  /* 0x0000181fff037424 */ /* 0x004fe200078e00ff */
[----:B------:R-:W-:Y:S02]  /*15820*/  MOV R2, 0x15840 ;  /* 0x0001584000027802 */ /* 0x000fe40000000f00 */
[----:B-1-34-:R-:W-:Y:S05]  /*15830*/  CALL.REL.NOINC `($__internal_19_$__cuda_sm70_shflsync_idx_p) ;  /* 0x0000094000007944 */ /* 0x01afea0003c00000 */
[----:B------:R-:W-:Y:S01]  /*15840*/  MOV R2, R5 ;  /* 0x0000000500027202 */ /* 0x000fe20000000f00 */
[----:B------:R-:W-:Y:S05]  /*15850*/  BRA `(.L_x_1344) ;  /* 0xffffd12000007947 */ /* 0x000fea000383ffff */
.L_x_1275:
        /* <DEDUP_REMOVED lines=13> */
.L_x_1276:
[----:B------:R-:W-:Y:S01]  /*15930*/  IMAD.MOV.U32 R9, RZ, RZ, R6 ;  /* 0x000000ffff097224 */ /* 0x000fe200078e0006 */
[----:B------:R-:W-:Y:S01]  /*15940*/  MOV R5, 0x6 ;  /* 0x0000000600057802 */ /* 0x000fe20000000f00 */
[----:B--2---:R-:W-:Y:S01]  /*15950*/  IMAD.MOV.U32 R3, RZ, RZ, 0x181f ;  /* 0x0000181fff037424 */ /* 0x004fe200078e00ff */
[----:B------:R-:W-:Y:S02]  /*15960*/  MOV R2, 0x15980 ;  /* 0x0001598000027802 */ /* 0x000fe40000000f00 */
[----:B-1--4-:R-:W-:Y:S05]  /*15970*/  CALL.REL.NOINC `($__internal_19_$__cuda_sm70_shflsync_idx_p) ;  /* 0x0000080000007944 */ /* 0x012fea0003c00000 */
[----:B------:R-:W-:Y:S01]  /*15980*/  MOV R8, R5 ;  /* 0x0000000500087202 */ /* 0x000fe20000000f00 */
[----:B------:R-:W-:Y:S05]  /*15990*/  BRA `(.L_x_1346) ;  /* 0xffffd0f000007947 */ /* 0x000fea000383ffff */
.L_x_1277:
[----:B------:R-:W-:Y:S01]  /*159a0*/  IMAD.MOV.U32 R9, RZ, RZ, R7 ;  /* 0x000000ffff097224 */ /* 0x000fe200078e0007 */
[----:B------:R-:W-:Y:S01]  /*159b0*/  MOV R5, 0x6 ;  /* 0x0000000600057802 */ /* 0x000fe20000000f00 */
[----:B--2---:R-:W-:Y:S01]  /*159c0*/  IMAD.MOV.U32 R3, RZ, RZ, 0x181f ;  /* 0x0000181fff037424 */ /* 0x004fe200078e00ff */
[----:B------:R-:W-:Y:S02]  /*159d0*/  MOV R2, 0x159f0 ;  /* 0x000159f000027802 */ /* 0x000fe40000000f00 */
[----:B-1-34-:R-:W-:Y:S05]  /*159e0*/  CALL.REL.NOINC `($__internal_19_$__cuda_sm70_shflsync_idx_p) ;  /* 0x0000079000007944 */ /* 0x01afea0003c00000 */
[----:B------:R-:W-:Y:S01]  /*159f0*/  MOV R2, R5 ;  /* 0x0000000500027202 */ /* 0x000fe20000000f00 */
[----:B------:R-:W-:Y:S05]  /*15a00*/  BRA `(.L_x_1347) ;  /* 0xffffd0a000007947 */ /* 0x000fea000383ffff */
.L_x_1278:
        /* <DEDUP_REMOVED lines=13> */
.L_x_1280:
[----:B------:R-:W-:Y:S01]  /*15ae0*/  IMAD.MOV.U32 R9, RZ, RZ, R70 ;  /* 0x000000ffff097224 */ /* 0x000fe200078e0046 */
[----:B------:R-:W-:Y:S01]  /*15af0*/  MOV R5, RZ ;  /* 0x000000ff00057202 */ /* 0x000fe20000000f00 */
[----:B----4-:R-:W-:Y:S01]  /*15b00*/  IMAD.MOV.U32 R3, RZ, RZ, 0x1f ;  /* 0x0000001fff037424 */ /* 0x010fe200078e00ff */
[----:B------:R-:W-:Y:S02]  /*15b10*/  MOV R2, 0x15b30 ;  /* 0x00015b3000027802 */ /* 0x000fe40000000f00 */
[----:B------:R-:W-:Y:S05]  /*15b20*/  CALL.REL.NOINC `($__internal_19_$__cuda_sm70_shflsync_idx_p) ;  /* 0x0000065000007944 */ /* 0x000fea0003c00000 */
[----:B------:R-:W-:Y:S01]  /*15b30*/  MOV R10, R5 ;  /* 0x00000005000a7202 */ /* 0x000fe20000000f00 */
[----:B------:R-:W-:Y:S05]  /*15b40*/  BRA `(.L_x_1349) ;  /* 0xffffd15000007947 */ /* 0x000fea000383ffff */
.L_x_1281:
[----:B------:R-:W-:Y:S01]  /*15b50*/  IMAD.MOV.U32 R9, RZ, RZ, R70 ;  /* 0x000000ffff097224 */ /* 0x000fe200078e0046 */
[----:B------:R-:W-:Y:S01]  /*15b60*/  MOV R5, 0x1 ;  /* 0x0000000100057802 */ /* 0x000fe20000000f00 */
[----:B----4-:R-:W-:Y:S01]  /*15b70*/  IMAD.MOV.U32 R3, RZ, RZ, 0x1f ;  /* 0x0000001fff037424 */ /* 0x010fe200078e00ff */
[----:B------:R-:W-:Y:S02]  /*15b80*/  MOV R2, 0x15ba0 ;  /* 0x00015ba000027802 */ /* 0x000fe40000000f00 */
[----:B-12---:R-:W-:Y:S05]  /*15b90*/  CALL.REL.NOINC `($__internal_19_$__cuda_sm70_shflsync_idx_p) ;  /* 0x000005e000007944 */ /* 0x006fea0003c00000 */
[----:B------:R-:W-:Y:S01]  /*15ba0*/  MOV R8, R5 ;  /* 0x0000000500087202 */ /* 0x000fe20000000f00 */
[----:B------:R-:W-:Y:S05]  /*15bb0*/  BRA `(.L_x_1350) ;  /* 0xffffd10000007947 */ /* 0x000fea000383ffff */
.L_x_1282:
[----:B------:R-:W-:Y:S02]  /*15bc0*/  MOV R2, 0x1 ;  /* 0x0000000100027802 */ /* 0x000fe40000000f00 */
[----:B------:R-:W-:-:S02]  /*15bd0*/  MOV R3, 0x15bf0 ;  /* 0x00015bf000037802 */ /* 0x000fc40000000f00 */
[----:B-123--:R-:W-:Y:S05]  /*15be0*/  CALL.REL.NOINC `($__internal_20_$__cuda_sm70_shflsync_up_p) ;  /* 0x000005e000007944 */ /* 0x00efea0003c00000 */
[----:B------:R-:W-:Y:S05]  /*15bf0*/  BRA `(.L_x_1351) ;  /* 0xffffd1f000007947 */ /* 0x000fea000383ffff */
.L_x_1283:
[----:B------:R-:W-:Y:S02]  /*15c00*/  MOV R2, 0x2 ;  /* 0x0000000200027802 */ /* 0x000fe40000000f00 */
[----:B------:R-:W-:-:S02]  /*15c10*/  MOV R3, 0x15c30 ;  /* 0x00015c3000037802 */ /* 0x000fc40000000f00 */
[----:B-12---:R-:W-:Y:S05]  /*15c20*/  CALL.REL.NOINC `($__internal_20_$__cuda_sm70_shflsync_up_p) ;  /* 0x000005a000007944 */ /* 0x006fea0003c00000 */
        /* <DEDUP_REMOVED lines=24> */
.L_x_1287:
[----:B------:R-:W-:Y:S02]  /*15db0*/  MOV R2, 0x1 ;  /* 0x0000000100027802 */ /* 0x000fe40000000f00 */
[----:B------:R-:W-:Y:S02]  /*15dc0*/  MOV R3, 0x15de0 ;  /* 0x00015de000037802 */ /* 0x000fe40000000f00 */
[----:B------:R-:W-:Y:S05]  /*15dd0*/  CALL.REL.NOINC `($__internal_20_$__cuda_sm70_shflsync_up_p) ;  /* 0x000003f000007944 */ /* 0x000fea0003c00000 */
[----:B------:R-:W-:Y:S01]  /*15de0*/  MOV R2, R4 ;  /* 0x0000000400027202 */ /* 0x000fe20000000f00 */
[----:B------:R-:W-:Y:S05]  /*15df0*/  BRA `(.L_x_1353) ;  /* 0xffffd25000007947 */ /* 0x000fea000383ffff */
.L_x_1288:
        /* <DEDUP_REMOVED lines=27> */
.L_x_1290:
[----:B------:R-:W-:Y:S02]  /*15fb0*/  SEL R0, RZ, 0x1, P0 ;  /* 0x00000001ff007807 */ /* 0x000fe40000000000 */
[----:B------:R-:W-:Y:S02]  /*15fc0*/  MOV R2, 0x15fe0 ;  /* 0x00015fe000027802 */ /* 0x000fe40000000f00 */
[----:B---3--:R-:W-:Y:S05]  /*15fd0*/  CALL.REL.NOINC `($__internal_21_$__cuda_sm70_votesync_ballot) ;  /* 0x0000026000007944 */ /* 0x008fea0003c00000 */
[----:B------:R-:W-:Y:S01]  /*15fe0*/  MOV R8, R0 ;  /* 0x0000000000087202 */ /* 0x000fe20000000f00 */
[----:B------:R-:W-:Y:S05]  /*15ff0*/  BRA `(.L_x_1355) ;  /* 0xffffd1e000007947 */ /* 0x000fea000383ffff */
.L_x_1291:
[----:B------:R-:W-:Y:S01]  /*16000*/  IMAD.MOV.U32 R9, RZ, RZ, R6 ;  /* 0x000000ffff097224 */ /* 0x000fe200078e0006 */
[----:B------:R-:W-:Y:S01]  /*16010*/  MOV R5, R0 ;  /* 0x0000000000057202 */ /* 0x000fe20000000f00 */
[----:B------:R-:W-:Y:S01]  /*16020*/  IMAD.MOV.U32 R3, RZ, RZ, 0x1f ;  /* 0x0000001fff037424 */ /* 0x000fe200078e00ff */
[----:B-1----:R-:W-:Y:S02]  /*16030*/  MOV R2, 0x16050 ;  /* 0x0001605000027802 */ /* 0x002fe40000000f00 */
[----:B---3--:R-:W-:Y:S05]  /*16040*/  CALL.REL.NOINC `($__internal_19_$__cuda_sm70_shflsync_idx_p) ;  /* 0x0000013000007944 */ /* 0x008fea0003c00000 */
[----:B------:R-:W-:Y:S01]  /*16050*/  IMAD.MOV.U32 R11, RZ, RZ, R5 ;  /* 0x000000ffff0b7224 */ /* 0x000fe200078e0005 */
[----:B------:R-:W-:Y:S01]  /*16060*/  MOV R5, R0 ;  /* 0x0000000000057202 */ /* 0x000fe20000000f00 */
[----:B------:R-:W-:Y:S01]  /*16070*/  IMAD.MOV.U32 R9, RZ, RZ, R7 ;  /* 0x000000ffff097224 */ /* 0x000fe200078e0007 */
[----:B------:R-:W-:-:S02]  /*16080*/  MOV R3, 0x1f ;  /* 0x0000001f00037802 */ /* 0x000fc40000000f00 */
[----:B------:R-:W-:Y:S02]  /*16090*/  MOV R2, 0x160b0 ;  /* 0x000160b000027802 */ /* 0x000fe40000000f00 */
[----:B------:R-:W-:Y:S05]  /*160a0*/  CALL.REL.NOINC `($__internal_19_$__cuda_sm70_shflsync_idx_p) ;  /* 0x000000d000007944 */ /* 0x000fea0003c00000 */
[----:B------:R-:W-:Y:S01]  /*160b0*/  MOV R7, R5 ;  /* 0x0000000500077202 */ /* 0x000fe20000000f00 */
[----:B------:R-:W-:Y:S05]  /*160c0*/  BRA `(.L_x_1356) ;  /* 0xffffd18000007947 */ /* 0x000fea000383ffff */
.L_x_1294:
[----:B------:R-:W-:Y:S01]  /*160d0*/  IMAD.MOV.U32 R9, RZ, RZ, R4 ;  /* 0x000000ffff097224 */ /* 0x000fe200078e0004 */
[----:B------:R-:W-:Y:S01]  /*160e0*/  MOV R5, R0 ;  /* 0x0000000000057202 */ /* 0x000fe20000000f00 */
[----:B------:R-:W-:Y:S01]  /*160f0*/  IMAD.MOV.U32 R3, RZ, RZ, 0x1f ;  /* 0x0000001fff037424 */ /* 0x000fe200078e00ff */
[----:B-1----:R-:W-:Y:S02]  /*16100*/  MOV R2, 0x16120 ;  /* 0x0001612000027802 */ /* 0x002fe40000000f00 */
[----:B---34-:R-:W-:Y:S05]  /*16110*/  CALL.REL.NOINC `($__internal_19_$__cuda_sm70_shflsync_idx_p) ;  /* 0x0000006000007944 */ /* 0x018fea0003c00000 */
[----:B------:R-:W-:Y:S01]  /*16120*/  MOV R13, R5 ;  /* 0x00000005000d7202 */ /* 0x000fe20000000f00 */
[----:B------:R-:W-:Y:S05]  /*16130*/  BRA `(.L_x_1293) ;  /* 0xffffd17000007947 */ /* 0x000fea000383ffff */
        .weak           $__internal_18_$__cuda_sm70_shflsync_bfly_p
        .type           $__internal_18_$__cuda_sm70_shflsync_bfly_p,@function
        .size           $__internal_18_$__cuda_sm70_shflsync_bfly_p,($__internal_19_$__cuda_sm70_shflsync_idx_p - $__internal_18_$__cuda_sm70_shflsync_bfly_p)
$__internal_18_$__cuda_sm70_shflsync_bfly_p:
[----:B------:R-:W-:Y:S04]  /*16140*/  WARPSYNC R8 ;  /* 0x0000000800007348 */ /* 0x000fe80003800000 */
[----:B------:R1:W2:Y:S02]  /*16150*/  SHFL.BFLY PT, R0, R0, R3, R9 ;  /* 0x0c00000300007389 */ /* 0x0002a400000e0009 */
[----:B-1----:R-:W-:-:S04]  /*16160*/  MOV R3, 0x0 ;  /* 0x0000000000037802 */ /* 0x002fc80000000f00 */
[----:B--2---:R-:W-:Y:S05]  /*16170*/  RET.REL.NODEC R2 `(_ZN7cutlass13device_kernelIN5flash19enable_sm80_to_sm89INS1_16FlashAttnFwdSm80INS1_25CollectiveMainloopFwdSm80ILi4ELi1ELb0EN4cute5tupleIJNS5_1CILi128EEENS7_ILi80EEENS7_ILi64EEEEEELi64ENS_10bfloat16_tEfNS_4arch4Sm80ELb1ELb0ELb1ELb1ELb0ELb0ELb1ELb1EEENS1_21CollectiveEpilogueFwdINS6_IJS8_SA_S9_EEENS6_IJNS7_ILi1EEESI_SI_EEESC_SE_Li128ELb1ELb1ELb1ELb0EEENS1_36VarlenDynamicPersistentTileSchedulerILi128ELi80ELi128ELi128ELb1ELb1ELb0ELb1ELb1ELb1EEEEEEEEEvNT_6ParamsE) ;  /* 0xfffe9e8002007950 */ /* 0x004fea0003c3ffff */
        .weak           $__internal_19_$__cuda_sm70_shflsync_idx_p
        .type           $__internal_19_$__cuda_sm70_shflsync_idx_p,@function
        .size           $__internal_19_$__cuda_sm70_shflsync_idx_p,($__internal_20_$__cuda_sm70_shflsync_up_p - $__internal_19_$__cuda_sm70_shflsync_idx_p)
$__internal_19_$__cuda_sm70_shflsync_idx_p:
[----:B------:R-:W-:-:S04]  /*16180*/  MOV R16, 0xffffffff ;  /* 0xffffffff00107802 */ /* 0x000fc80000000f00 */
[----:B------:R-:W-:Y:S04]  /*16190*/  WARPSYNC R16 ;  /* 0x0000001000007348 */ /* 0x000fe80003800000 */
[----:B------:R1:W2:Y:S02]  /*161a0*/  SHFL.IDX PT, R5, R9, R5, R3 ;  /* 0x0000000509057389 */ /* 0x0002a400000e0003 */
[----:B-1----:R-:W-:-:S04]  /*161b0*/  MOV R3, 0x0 ;  /* 0x0000000000037802 */ /* 0x002fc80000000f00 */
[----:B--2---:R-:W-:Y:S05]  /*161c0*/  RET.REL.NODEC R2 `(_ZN7cutlass13device_kernelIN5flash19enable_sm80_to_sm89INS1_16FlashAttnFwdSm80INS1_25CollectiveMainloopFwdSm80ILi4ELi1ELb0EN4cute5tupleIJNS5_1CILi128EEENS7_ILi80EEENS7_ILi64EEEEEELi64ENS_10bfloat16_tEfNS_4arch4Sm80ELb1ELb0ELb1ELb1ELb0ELb0ELb1ELb1EEENS1_21CollectiveEpilogueFwdINS6_IJS8_SA_S9_EEENS6_IJNS7_ILi1EEESI_SI_EEESC_SE_Li128ELb1ELb1ELb1ELb0EEENS1_36VarlenDynamicPersistentTileSchedulerILi128ELi80ELi128ELi128ELb1ELb1ELb0ELb1ELb1ELb1EEEEEEEEEvNT_6ParamsE) ;  /* 0xfffe9e3002007950 */ /* 0x004fea0003c3ffff */
        .weak           $__internal_20_$__cuda_sm70_shflsync_up_p
        .type           $__internal_20_$__cuda_sm70_shflsync_up_p,@function
        .size           $__internal_20_$__cuda_sm70_shflsync_up_p,($__internal_21_$__cuda_sm70_votesync_ballot - $__internal_20_$__cuda_sm70_shflsync_up_p)
$__internal_20_$__cuda_sm70_shflsync_up_p:
[----:B------:R-:W-:Y:S02]  /*161d0*/  IMAD.MOV.U32 R4, RZ, RZ, RZ ;  /* 0x000000ffff047224 */ /* 0x000fe400078e00ff */
[----:B------:R-:W-:-:S04]  /*161e0*/  IMAD.MOV.U32 R9, RZ, RZ, -0x1 ;  /* 0xffffffffff097424 */ /* 0x000fc800078e00ff */
[----:B------:R-:W-:Y:S04]  /*161f0*/  WARPSYNC R9 ;  /* 0x0000000900007348 */ /* 0x000fe80003800000 */
[----:B------:R1:W2:Y:S02]  /*16200*/  SHFL.UP PT, R4, R0, R2, R4 ;  /* 0x0400000200047389 */ /* 0x0002a400000e0004 */
[----:B-1----:R-:W-:Y:S02]  /*16210*/  MOV R2, R3 ;  /* 0x0000000300027202 */ /* 0x002fe40000000f00 */
[----:B------:R-:W-:-:S04]  /*16220*/  MOV R3, 0x0 ;  /* 0x0000000000037802 */ /* 0x000fc80000000f00 */
[----:B--2---:R-:W-:Y:S05]  /*16230*/  RET.REL.NODEC R2 `(_ZN7cutlass13device_kernelIN5flash19enable_sm80_to_sm89INS1_16FlashAttnFwdSm80INS1_25CollectiveMainloopFwdSm80ILi4ELi1ELb0EN4cute5tupleIJNS5_1CILi128EEENS7_ILi80EEENS7_ILi64EEEEEELi64ENS_10bfloat16_tEfNS_4arch4Sm80ELb1ELb0ELb1ELb1ELb0ELb0ELb1ELb1EEENS1_21CollectiveEpilogueFwdINS6_IJS8_SA_S9_EEENS6_IJNS7_ILi1EEESI_SI_EEESC_SE_Li128ELb1ELb1ELb1ELb0EEENS1_36VarlenDynamicPersistentTileSchedulerILi128ELi80ELi128ELi128ELb1ELb1ELb0ELb1ELb1ELb1EEEEEEEEEvNT_6ParamsE) ;  /* 0xfffe9dc002007950 */ /* 0x004fea0003c3ffff */
        .weak           $__internal_21_$__cuda_sm70_votesync_ballot
        .type           $__internal_21_$__cuda_sm70_votesync_ballot,@function
        .size           $__internal_21_$__cuda_sm70_votesync_ballot,(.L_x_3253 - $__internal_21_$__cuda_sm70_votesync_ballot)
$__internal_21_$__cuda_sm70_votesync_ballot:
[----:B------:R-:W-:Y:S01]  /*16240*/  ISETP.NE.U32.AND P0, PT, R0, 0x1, PT ;  /* 0x000000010000780c */ /* 0x000fe20003f05070 */
[----:B------:R-:W-:-:S04]  /*16250*/  IMAD.MOV.U32 R3, RZ, RZ, -0x1 ;  /* 0xffffffffff037424 */ /* 0x000fc800078e00ff */
[----:B------:R-:W-:Y:S08]  /*16260*/  WARPSYNC R3 ;  /* 0x0000000300007348 */ /* 0x000ff00003800000 */
[----:B------:R-:W-:-:S04]  /*16270*/  VOTE.ANY R0, PT, !P0 ;  /* 0x0000000000007806 */ /* 0x000fc800040e0100 */
[----:B------:R-:W-:Y:S01]  /*16280*/  LOP3.LUT R0, R0, R3, RZ, 0xc0, !PT ;  /* 0x0000000300007212 */ /* 0x000fe200078ec0ff */
[----:B------:R-:W-:-:S04]  /*16290*/  IMAD.MOV.U32 R3, RZ, RZ, 0x0 ;  /* 0x00000000ff037424 */ /* 0x000fc800078e00ff */
[----:B------:R-:W-:Y:S05]  /*162a0*/  RET.REL.NODEC R2 `(_ZN7cutlass13device_kernelIN5flash19enable_sm80_to_sm89INS1_16FlashAttnFwdSm80INS1_25CollectiveMainloopFwdSm80ILi4ELi1ELb0EN4cute5tupleIJNS5_1CILi128EEENS7_ILi80EEENS7_ILi64EEEEEELi64ENS_10bfloat16_tEfNS_4arch4Sm80ELb1ELb0ELb1ELb1ELb0ELb0ELb1ELb1EEENS1_21CollectiveEpilogueFwdINS6_IJS8_SA_S9_EEENS6_IJNS7_ILi1EEESI_SI_EEESC_SE_Li128ELb1ELb1ELb1ELb0EEENS1_36VarlenDynamicPersistentTileSchedulerILi128ELi80ELi128ELi128ELb1ELb1ELb0ELb1ELb1ELb1EEEEEEEEEvNT_6ParamsE) ;  /* 0xfffe9d5002007950 */ /* 0x000fea0003c3ffff */
.L_x_1357:
        /* <DEDUP_REMOVED lines=13> */
.L_x_3253:


//--------------------- .text._ZN7cutlass13device_kernelIN5flash19enable_sm80_to_sm89INS1_16FlashAttnFwdSm80INS1_25CollectiveMainloopFwdSm80ILi4ELi1ELb0EN4cute5tupleIJNS5_1CILi128EEENS7_ILi80EEENS7_ILi64EEEEEELi64ENS_10bfloat16_tEfNS_4arch4Sm80ELb1ELb0ELb1ELb1ELb0ELb1ELb1ELb1EEENS1_21CollectiveEpilogueFwdINS6_IJS8_SA_S9_EEENS6_IJNS7_ILi1EEESI_SI_EEESC_SE_Li128ELb1ELb1ELb1ELb0EEENS1_36VarlenDynamicPersistentTileSchedulerILi128ELi80ELi128ELi128ELb1ELb1ELb0ELb1ELb1ELb1EEEEEEEEEvNT_6ParamsE --------------------------
	.section	.text._ZN7cutlass13device_kernelIN5flash19enable_sm80_to_sm89INS1_16FlashAttnFwdSm80INS1_25CollectiveMainloopFwdSm80ILi4ELi1ELb0EN4cute5tupleIJNS5_1CILi128EEENS7_ILi80EEENS7_ILi64EEEEEELi64ENS_10bfloat16_tEfNS_4arch4Sm80ELb1ELb0ELb1ELb1ELb0ELb1ELb1ELb1EEENS1_21CollectiveEpilogueFwdINS6_IJS8_SA_S9_EEENS6_IJNS7_ILi1EEESI_SI_EEESC_SE_Li128ELb1ELb1ELb1ELb0EEENS1_36VarlenDynamicPersistentTileSchedulerILi128ELi80ELi128ELi128ELb1ELb1ELb0ELb1ELb1ELb1EEEEEEEEEvNT_6ParamsE,"ax",@progbits
	.sectioninfo	@"SHI_REGISTERS=255"
	.align	128
.text._ZN7cutlass13device_kernelIN5flash19enable_sm80_to_sm89INS1_16FlashAttnFwdSm80INS1_25CollectiveMainloopFwdSm80ILi4ELi1ELb0EN4cute5tupleIJNS5_1CILi128EEENS7_ILi80EEENS7_ILi64EEEEEELi64ENS_10bfloat16_tEfNS_4arch4Sm80ELb1ELb0ELb1ELb1ELb0ELb1ELb1ELb1EEENS1_21CollectiveEpilogueFwdINS6_IJS8_SA_S9_EEENS6_IJNS7_ILi1EEESI_SI_EEESC_SE_Li128ELb1ELb1ELb1ELb0EEENS1_36VarlenDynamicPersistentTileSchedulerILi128ELi80ELi128ELi128ELb1ELb1ELb0ELb1ELb1ELb1EEEEEEEEEvNT_6ParamsE:
        .type           _ZN7cutlass13device_kernelIN5flash19enable_sm80_to_sm89INS1_16FlashAttnFwdSm80INS1_25CollectiveMainloopFwdSm80ILi4ELi1ELb0EN4cute5tupleIJNS5_1CILi128EEENS7_ILi80EEENS7_ILi64EEEEEELi64ENS_10bfloat16_tEfNS_4arch4Sm80ELb1ELb0ELb1ELb1ELb0ELb1ELb1ELb1EEENS1_21CollectiveEpilogueFwdINS6_IJS8_SA_S9_EEENS6_IJNS7_ILi1EEESI_SI_EEESC_SE_Li128ELb1ELb1ELb1ELb0EEENS1_36VarlenDynamicPersistentTileSchedulerILi128ELi80ELi128ELi128ELb1ELb1ELb0ELb1ELb1ELb1EEEEEEEEEvNT_6ParamsE,@function
        .size           _ZN7cutlass13device_kernelIN5flash19enable_sm80_to_sm89INS1_16FlashAttnFwdSm80INS1_25CollectiveMainloopFwdSm80ILi4ELi1ELb0EN4cute5tupleIJNS5_1CILi128EEENS7_ILi80EEENS7_ILi64EEEEEELi64ENS_10bfloat16_tEfNS_4arch4Sm80ELb1ELb0ELb1ELb1ELb0ELb1ELb1ELb1EEENS1_21CollectiveEpilogueFwdINS6_IJS8_SA_S9_EEENS6_IJNS7_ILi1EEESI_SI_EEESC_SE_Li128ELb1ELb1ELb1ELb0EEENS1_36VarlenDynamicPersistentTileSchedulerILi128ELi80ELi128ELi128ELb1ELb1ELb0ELb1ELb1ELb1EEEEEEEEEvNT_6ParamsE,(.L_x_3258 - _ZN7cutlass13device_kernelIN5flash19enable_sm80_to_sm89INS1_16FlashAttnFwdSm80INS1_25CollectiveMainloopFwdSm80ILi4ELi1ELb0EN4cute5tupleIJNS5_1CILi128EEENS7_ILi80EEENS7_ILi64EEEEEELi64ENS_10bfloat16_tEfNS_4arch4Sm80ELb1ELb0ELb1ELb1ELb0ELb1ELb1ELb1EEENS1_21CollectiveEpilogueFwdINS6_IJS8_SA_S9_EEENS6_IJNS7_ILi1EEESI_SI_EEESC_SE_Li128ELb1ELb1ELb1ELb0EEENS1_36VarlenDynamicPersistentTileSchedulerILi128ELi80ELi128ELi128ELb1ELb1ELb0ELb1ELb1ELb1EEEEEEEEEvNT_6ParamsE)
        .other          _ZN7cutlass13device_kernelIN5flash19enable_sm80_to_sm89INS1_16FlashAttnFwdSm80INS1_25CollectiveMainloopFwdSm80ILi4ELi1ELb0EN4cute5tupleIJNS5_1CILi128EEENS7_ILi80EEENS7_ILi64EEEEEELi64ENS_10bfloat16_tEfNS_4arch4Sm80ELb1ELb0ELb1ELb1ELb0ELb1ELb1ELb1EEENS1_21CollectiveEpilogueFwdINS6_IJS8_SA_S9_EEENS6_IJNS7_ILi1EEESI_SI_EEESC_SE_Li128ELb1ELb1ELb1ELb0EEENS1_36VarlenDynamicPersistentTileSchedulerILi128ELi80ELi128ELi128ELb1ELb1ELb0ELb1ELb1ELb1EEEEEEEEEvNT_6ParamsE,@"STO_CUDA_ENTRY STV_DEFAULT"
_ZN7cutlass13device_kernelIN5flash19enable_sm80_to_sm89INS1_16FlashAttnFwdSm80INS1_25CollectiveMainloopFwdSm80ILi4ELi1ELb0EN4cute5tupleIJNS5_1CILi128EEENS7_ILi80EEENS7_ILi64EEEEEELi64ENS_10bfloat16_tEfNS_4arch4Sm80ELb1ELb0ELb1ELb1ELb0ELb1ELb1ELb1EEENS1_21CollectiveEpilogueFwdINS6_IJS8_SA_S9_EEENS6_IJNS7_ILi1EEESI_SI_EEESC_SE_Li128ELb1ELb1ELb1ELb0EEENS1_36VarlenDynamicPersistentTileSchedulerILi128ELi80ELi128ELi128ELb1ELb1ELb0ELb1ELb1ELb1EEEEEEEEEvNT_6ParamsE:
        /* <DEDUP_REMOVED lines=54> */
.L_x_1363:
        /* <DEDUP_REMOVED lines=16> */
.L_x_1557:
        /* <DEDUP_REMOVED lines=16> */
.L_x_1558:
[----:B--2---:R-:W-:-:S05]  /*0560*/  IMAD R0, R0, c[0x0][0x538], RZ ;  /* 0x00014e0000007a24 */ /* 0x004fca00078e02ff */
[----:B------:R-:W-:-:S04]  /*0570*/  IADD3 R6, R0, R6, RZ ;  /* 0x0000000600067210 */ /* 0x000fc80007ffe0ff */
[----:B------:R-:W-:-:S13]  /*0580*/  ISETP.GT.AND P0, PT, R6, UR4, PT ;  /* 0x0000000406007c0c */ /* 0x000fda000bf04270 */
[----:B-1----:R-:W-:Y:S05]  /*0590*/  @!P0 BRA `(.L_x_1363) ;  /* 0xfffffdc000008947 */ /* 0x002fea000383ffff */
.L_x_1359:
[----:B------:R-:W-:-:S05]  /*05a0*/  IADD3 R12, -R0, R6, RZ ;  /* 0x00000006000c7210 */ /* 0x000fca0007ffe1ff */
[----:B------:R-:W-:-:S05]  /*05b0*/  IMAD R0, R4, c[0x0][0x538], R12 ;  /* 0x00014e0004007a24 */ /* 0x000fca00078e020c */
[----:B------:R-:W-:Y:S01]  /*05c0*/  ISETP.GT.AND P0, PT, R0, UR4, PT ;  /* 0x0000000400007c0c */ /* 0x000fe2000bf04270 */
[----:B------:R-:W-:-:S12]  /*05d0*/  BRA.DIV ~URZ, `(.L_x_1364) ;  /* 0x0001e0827f007947 */ /* 0x000fd8000b800000 */
[----:B------:R-:W-:-:S04]  /*05e0*/  VOTE.ANY R6, PT, !P0 ;  /* 0x0000000000067806 */ /* 0x000fc800040e0100 */
.L_x_1559:
[----:B------:R-:W1:Y:S02]  /*05f0*/  POPC R0, R6 ;  /* 0x0000000600007309 */ /* 0x000e640000000000 */
[----:B-1----:R-:W-:-:S05]  /*0600*/  IADD3 R2, R0, R7, RZ ;  /* 0x0000000700027210 */ /* 0x002fca0007ffe0ff */
[----:B------:R1:W-:Y:S01]  /*0610*/  STL [R1+0x54], R2 ;  /* 0x0000540201007387 */ /* 0x0003e20000100800 */
[----:B------:R-:W-:Y:S05]  /*0620*/  BRA.DIV ~URZ, `(.L_x_1365) ;  /* 0x0001e0827f007947 */ /* 0x000fea000b800000 */
[----:B------:R2:W3:Y:S01]  /*0630*/  SHFL.IDX PT, R13, R9, R0, 0x1f ;  /* 0x00001f00090d7589 */ /* 0x0004e200000e0000 */
[----:B------:R-:W-:-:S03]  /*0640*/  MOV R5, RZ ;  /* 0x000000ff00057202 */ /* 0x000fc60000000f00 */
[----:B------:R2:W4:Y:S04]  /*0650*/  SHFL.IDX PT, R9, R8, R0, 0x1f ;  /* 0x00001f0008097589 */ /* 0x00052800000e0000 */
.L_x_1560:
[----:B------:R-:W-:Y:S01]  /*0660*/  ISETP.NE.AND P0, PT, R6, RZ, PT ;  /* 0x000000ff0600720c */ /* 0x000fe20003f05270 */
[----:B------:R-:W-:-:S12]  /*0670*/  BSSY B0, `(.L_x_1366) ;  /* 0x0000005000007945 */ /* 0x000fd80003800000 */
[----:B------:R-:W-:Y:S05]  /*0680*/  @!P0 BRA `(.L_x_1367) ;  /* 0x0000003000008947 */ /* 0x000fea0003800000 */
[----:B------:R-:W-:Y:S01]  /*0690*/  IADD3 R10, R0, -0x1, RZ ;  /* 0xffffffff000a7810 */ /* 0x000fe20007ffe0ff */
[----:B------:R-:W-:Y:S05]  /*06a0*/  BRA.DIV ~URZ, `(.L_x_1368) ;  /* 0x0001e0e27f007947 */ /* 0x000fea000b800000 */
[----:B------:R1:W2:Y:S02]  /*06b0*/  SHFL.IDX PT, R5, R4, R10, 0x1f ;  /* 0x00001f0a04057589 */ /* 0x0002a400000e0000 */
.L_x_1367:
[----:B------:R-:W-:Y:S05]  /*06c0*/  BSYNC B0 ;  /* 0x0000000000007941 */ /* 0x000fea0003800000 */
.L_x_1366:
        /* <DEDUP_REMOVED lines=69> */
.L_x_1370:
        /* <DEDUP_REMOVED lines=70> */
.L_x_1371:
[----:B------:R-:W-:Y:S05]  /*0f80*/  BSYNC B0 ;  /* 0x0000000000007941 */ /* 0x000fea0003800000 */
.L_x_1369:
[----:B------:R-:W-:-:S04]  /*0f90*/  LOP3.LUT R0, RZ, R0, RZ, 0x33, !PT ;  /* 0x00000000ff007212 */ /* 0x000fc800078e33ff */
[----:B------:R-:W-:-:S05]  /*0fa0*/  IADD3 R0, R0, R13, RZ ;  /* 0x0000000d00007210 */ /* 0x000fca0007ffe0ff */
[----:B------:R2:W-:Y:S01]  /*0fb0*/  STL [R1+0x4c], R0 ;  /* 0x00004c0001007387 */ /* 0x0005e20000100800 */
[----:B------:R-:W-:Y:S05]  /*0fc0*/  BRA `(.L_x_1372) ;  /* 0x0000006000007947 */ /* 0x000fea0003800000 */
.L_x_1360:
[----:B------:R-:W-:Y:S01]  /*0fd0*/  MOV R0, UR4 ;  /* 0x0000000400007c02 */ /* 0x000fe20008000f00 */
[----:B------:R-:W-:Y:S04]  /*0fe0*/  STL [R1+0x4c], RZ ;  /* 0x00004cff01007387 */ /* 0x000fe80000100800 */
[----:B------:R-:W-:Y:S04]  /*0ff0*/  STL [R1+0x50], RZ ;  /* 0x000050ff01007387 */ /* 0x000fe80000100800 */
[----:B------:R1:W-:Y:S02]  /*1000*/  STL [R1+0x48], R0 ;  /* 0x0000480001007387 */ /* 0x0003e40000100800 */
[----:B-1----:R-:W-:-:S05]  /*1010*/  MOV R0, c[0x0][0x53c] ;  /* 0x00014f0000007a02 */ /* 0x002fca0000000f00 */
[----:B------:R1:W-:Y:S02]  /*1020*/  STL [R1+0x54], R0 ;  /* 0x0000540001007387 */ /* 0x0003e40000100800 */
.L_x_1372:
        /* <DEDUP_REMOVED lines=8> */
.L_x_1358:
        /* <DEDUP_REMOVED lines=8> */
[----:B---3--:R-:W-:Y:S02]  /*1130*/  LOP3.LUT R4, R14, 0xfffffff8, RZ, 0xc0, !PT ;  /* 0xfffffff80e047812 */ /* 0x008fe400078ec0ff */
[----:B------:R-:W-:Y:S01]  /*1140*/  LEA.HI R7, R15, R16, RZ, 0x4 ;  /* 0x000000100f077211 */ /* 0x000fe200078f20ff */
[----:B------:R-:W-:Y:S01]  /*1150*/  IMAD.SHL.U32 R3, R3, 0x40, RZ ;  /* 0x0000004003037824 */ /* 0x000fe200078e00ff */
[----:B------:R-:W-:Y:S01]  /*1160*/  LOP3.LUT R2, R0, 0xfffffffc, RZ, 0xc0, !PT ;  /* 0xfffffffc00027812 */ /* 0x000fe200078ec0ff */
[----:B------:R-:W-:Y:S01]  /*1170*/  IMAD.IADD R0, R16, 0x1, -R4 ;  /* 0x0000000110007824 */ /* 0x000fe200078e0a04 */
[----:B------:R-:W-:-:S02]  /*1180*/  SHF.R.S32.HI R8, RZ, 0x4, R7 ;  /* 0x00000004ff087819 */ /* 0x000fc40000011407 */
[----:B------:R-:W-:Y:S01]  /*1190*/  LOP3.LUT R3, R3, 0x1c0, RZ, 0xc0, !PT ;  /* 0x000001c003037812 */ /* 0x000fe200078ec0ff */
[----:B------:R-:W-:Y:S01]  /*11a0*/  IMAD.IADD R2, R16, 0x1, -R2 ;  /* 0x0000000110027824 */ /* 0x000fe200078e0a02 */
[----:B------:R-:W-:Y:S01]  /*11b0*/  LEA.HI R5, R7, R8, RZ, 0x1 ;  /* 0x0000000807057211 */ /* 0x000fe200078f08ff */
[----:B------:R-:W-:Y:S01]  /*11c0*/  IMAD.SHL.U32 R6, R0, 0x8, RZ ;  /* 0x0000000800067824 */ /* 0x000fe200078e00ff */
[----:B------:R-:W-:Y:S02]  /*11d0*/  SHF.R.U32.HI R4, RZ, 0x3, R3 ;  /* 0x00000003ff047819 */ /* 0x000fe40000011603 */
[----:B------:R-:W-:Y:S02]  /*11e0*/  LEA.HI R11, R2, R2, RZ, 0x1 ;  /* 0x00000002020b7211 */ /* 0x000fe400078f08ff */
[----:B------:R-:W-:Y:S02]  /*11f0*/  LOP3.LUT R5, R5, 0xfffffffe, RZ, 0xc0, !PT ;  /* 0xfffffffe05057812 */ /* 0x000fe400078ec0ff */
[----:B------:R-:W-:-:S02]  /*1200*/  LOP3.LUT R6, R3, 0x38, R6, 0xf8, !PT ;  /* 0x0000003803067812 */ /* 0x000fc400078ef806 */
[----:B------:R-:W-:Y:S01]  /*1210*/  LOP3.LUT R3, R11, 0x1ffffffe, RZ, 0xc0, !PT ;  /* 0x1ffffffe0b037812 */ /* 0x000fe200078ec0ff */
[----:B------:R-:W-:Y:S01]  /*1220*/  IMAD.IADD R12, R8, 0x1, -R5 ;  /* 0x00000001080c7824 */ /* 0x000fe200078e0a05 */
[----:B------:R-:W-:Y:S02]  /*1230*/  LEA.HI R5, R15, R16, RZ, 0x5 ;  /* 0x000000100f057211 */ /* 0x000fe400078f28ff */
[----:B------:R-:W-:Y:S01]  /*1240*/  LOP3.LUT R218, R6, R4, RZ, 0x3c, !PT ;  /* 0x0000000406da7212 */ /* 0x000fe200078e3cff */
[----:B------:R-:W-:Y:S01]  /*1250*/  IMAD.IADD R13, R2, 0x1, -R3 ;  /* 0x00000001020d7824 */ /* 0x000fe200078e0a03 */
[----:B------:R-:W-:Y:S02]  /*1260*/  LOP3.LUT R3, R7, 0xfffffff0, RZ, 0xc0, !PT ;  /* 0xfffffff007037812 */ /* 0x000fe400078ec0ff */
[----:B------:R-:W-:Y:S02]  /*1270*/  LOP3.LUT R2, R5, 0xffffffe0, RZ, 0xc0, !PT ;  /* 0xffffffe005027812 */ /* 0x000fe400078ec0ff */
[----:B------:R-:W-:Y:S01]  /*1280*/  SHF.R.S32.HI R9, RZ, 0x5, R5 ;  /* 0x00000005ff097819 */ /* 0x000fe20000011405 */
[C---:B------:R-:W-:Y:S01]  /*1290*/  IMAD.IADD R4, R16.reuse, 0x1, -R3 ;  /* 0x0000000110047824 */ /* 0x040fe200078e0a03 */
[----:B------:R-:W-:Y:S01]  /*12a0*/  SHF.R.S32.HI R6, RZ, 0x1f, R5 ;  /* 0x0000001fff067819 */ /* 0x000fe20000011405 */
[----:B------:R-:W-:Y:S01]  /*12b0*/  IMAD.IADD R5, R16, 0x1, -R2 ;  /* 0x0000000110057824 */ /* 0x000fe200078e0a02 */
[----:B------:R-:W-:-:S02]  /*12c0*/  LOP3.LUT P1, RZ, R0, 0x2, RZ, 0xc0, !PT ;  /* 0x0000000200ff7812 */ /* 0x000fc4000782c0ff */
[C---:B------:R-:W-:Y:S01]  /*12d0*/  LOP3.LUT P0, RZ, R0.reuse, 0x4, RZ, 0xc0, !PT ;  /* 0x0000000400ff7812 */ /* 0x040fe2000780c0ff */
[----:B------:R-:W-:Y:S01]  /*12e0*/  IMAD.SHL.U32 R0, R0, 0x40, RZ ;  /* 0x0000004000007824 */ /* 0x000fe200078e00ff */
[----:B------:R-:W-:Y:S02]  /*12f0*/  SHF.R.S32.HI R10, RZ, 0x1f, R4 ;  /* 0x0000001fff0a7819 */ /* 0x000fe40000011404 */
[----:B------:R-:W-:Y:S02]  /*1300*/  LEA.HI R3, R6, R9, RZ, 0x2 ;  /* 0x0000000906037211 */ /* 0x000fe400078f10ff */
[----:B------:R-:W-:Y:S02]  /*1310*/  SHF.R.S32.HI R6, RZ, 0x1f, R5 ;  /* 0x0000001fff067819 */ /* 0x000fe40000011405 */
[----:B------:R-:W-:Y:S02]  /*1320*/  LEA.HI R10, R10, R4, RZ, 0x3 ;  /* 0x000000040a0a7211 */ /* 0x000fe400078f18ff */
[----:B------:R-:W-:-:S02]  /*1330*/  LOP3.LUT R2, R0, 0x1c0, RZ, 0xc0, !PT ;  /* 0x000001c000027812 */ /* 0x000fc400078ec0ff */
[----:B------:R-:W-:Y:S02]  /*1340*/  LOP3.LUT R3, R3, 0xffffffc, RZ, 0xc0, !PT ;  /* 0x0ffffffc03037812 */ /* 0x000fe400078ec0ff */
[----:B------:R-:W-:Y:S02]  /*1350*/  LEA.HI R0, R6, R5, RZ, 0x2 ;  /* 0x0000000506007211 */ /* 0x000fe400078f10ff */
[----:B------:R-:W-:Y:S01]  /*1360*/  LOP3.LUT R7, R10, 0xfffffff8, RZ, 0xc0, !PT ;  /* 0xfffffff80a077812 */ /* 0x000fe200078ec0ff */
[----:B------:R-:W-:Y:S01]  /*1370*/  IMAD.IADD R3, R9, 0x1, -R3 ;  /* 0x0000000109037824 */ /* 0x000fe200078e0a03 */
[----:B------:R-:W-:Y:S02]  /*1380*/  LOP3.LUT R8, R2, 0x8, R14, 0xf8, !PT ;  /* 0x0000000802087812 */ /* 0x000fe400078ef80e */
[----:B------:R-:W-:Y:S01]  /*1390*/  SHF.R.U32.HI R6, RZ, 0x3, R2 ;  /* 0x00000003ff067819 */ /* 0x000fe20000011602 */
[----:B------:R-:W-:Y:S01]  /*13a0*/  IMAD.IADD R4, R4, 0x1, -R7 ;  /* 0x0000000104047824 */ /* 0x000fe200078e0a07 */
[----:B------:R-:W-:-:S02]  /*13b0*/  SHF.R.S32.HI R2, RZ, 0x2, R0 ;  /* 0x00000002ff027819 */ /* 0x000fc40000011400 */
[----:B------:R-:W-:Y:S02]  /*13c0*/  LOP3.LUT R0, R0, 0x7ffffffc, RZ, 0xc0, !PT ;  /* 0x7ffffffc00007812 */ /* 0x000fe400078ec0ff */
[----:B------:R-:W-:Y:S01]  /*13d0*/  LOP3.LUT R7, R8, R6, RZ, 0x3c, !PT ;  /* 0x0000000608077212 */ /* 0x000fe200078e3cff */
[----:B------:R-:W-:Y:S01]  /*13e0*/  IMAD R8, R3, 0x10, R2 ;  /* 0x0000001003087824 */ /* 0x000fe200078e0202 */
[----:B------:R-:W-:Y:S01]  /*13f0*/  LEA.HI R3, R15, R16, RZ, 0x6 ;  /* 0x000000100f037211 */ /* 0x000fe200078f30ff */
[----:B------:R-:W-:Y:S01]  /*1400*/  IMAD.SHL.U32 R2, R11, 0x20, RZ ;  /* 0x000000200b027824 */ /* 0x000fe200078e00ff */
[C---:B------:R-:W-:Y:S01]  /*1410*/  LOP3.LUT P3, RZ, R4.reuse, 0x2, RZ, 0xc0, !PT ;  /* 0x0000000204ff7812 */ /* 0x040fe2000786c0ff */
[----:B------:R-:W-:Y:S01]  /*1420*/  IMAD.IADD R11, R5, 0x1, -R0 ;  /* 0x00000001050b7824 */ /* 0x000fe200078e0a00 */
[C---:B------:R-:W-:Y:S01]  /*1430*/  LOP3.LUT P2, RZ, R4.reuse, 0x4, RZ, 0xc0, !PT ;  /* 0x0000000404ff7812 */ /* 0x040fe2000784c0ff */
[----:B------:R-:W-:Y:S01]  /*1440*/  IMAD.SHL.U32 R0, R4, 0x40, RZ ;  /* 0x0000004004007824 */ /* 0x000fe200078e00ff */
[----:B------:R-:W-:Y:S01]  /*1450*/  LOP3.LUT R2, R2, 0xffffffc0, RZ, 0xc0, !PT ;  /* 0xffffffc002027812 */ /* 0x000fe200078ec0ff */
[----:B------:R-:W-:-:S02]  /*1460*/  IMAD.SHL.U32 R5, R3, 0x8, RZ ;  /* 0x0000000803057824 */ /* 0x000fc400078e00ff */
[----:B------:R-:W-:Y:S01]  /*1470*/  IMAD.SHL.U32 R3, R12, 0x8, RZ ;  /* 0x000000080c037824 */ /* 0x000fe200078e00ff */
[----:B------:R-:W-:Y:S01]  /*1480*/  LOP3.LUT R0, R0, 0x1c0, RZ, 0xc0, !PT ;  /* 0x000001c000007812 */ /* 0x000fe200078ec0ff */
[----:B------:R-:W-:Y:S01]  /*1490*/  IMAD R6, R13, 0x8, R2 ;  /* 0x000000080d067824 */ /* 0x000fe200078e0202 */
[----:B------:R-:W-:Y:S01]  /*14a0*/  LOP3.LUT R218, R218, 0x7ffffe00, R5, 0xf8, !PT ;  /* 0x7ffffe00dada7812 */ /* 0x000fe200078ef805 */
[----:B------:R-:W-:Y:S01]  /*14b0*/  IMAD.SHL.U32 R5, R10, 0x40, RZ ;  /* 0x000000400a057824 */ /* 0x000fe200078e00ff */
[----:B------:R-:W-:Y:S01]  /*14c0*/  LOP3.LUT R3, R0, 0x8, R3, 0xf8, !PT ;  /* 0x0000000800037812 */ /* 0x000fe200078ef803 */
[----:B------:R-:W-:Y:S01]  /*14d0*/  IMAD.SHL.U32 R4, R9, 0x400, RZ ;  /* 0x0000040009047824 */ /* 0x000fe200078e00ff */
[----:B------:R-:W-:Y:S01]  /*14e0*/  SHF.R.U32.HI R2, RZ, 0x3, R0 ;  /* 0x00000003ff027819 */ /* 0x000fe20000011600 */
[----:B------:R-:W-:Y:S02]  /*14f0*/  IMAD R0, R12, 0x200, R7 ;  /* 0x000002000c007824 */ /* 0x000fe400078e0207 */
[----:B------:R-:W-:Y:S01]  /*1500*/  IMAD.SHL.U32 R218, R218, 0x2, RZ ;  /* 0x00000002dada7824 */ /* 0x000fe200078e00ff */
[----:B------:R-:W-:-:S02]  /*1510*/  LOP3.LUT R2, R3, R2, RZ, 0x3c, !PT ;  /* 0x0000000203027212 */ /* 0x000fc400078e3cff */
[----:B------:R-:W-:Y:S01]  /*1520*/  LOP3.LUT R3, R5, 0xfffffe00, RZ, 0xc0, !PT ;  /* 0xfffffe0005037812 */ /* 0x000fe200078ec0ff */
[----:B------:R-:W-:Y:S01]  /*1530*/  IMAD.IADD R5, R8, 0x1, R6 ;  /* 0x0000000108057824 */ /* 0x000fe200078e0206 */
[----:B------:R-:W-:Y:S01]  /*1540*/  LEA R200, R0, 0x2900, 0x1 ;  /* 0x0000290000c87811 */ /* 0x000fe200078e08ff */
[----:B------:R-:W-:Y:S01]  /*1550*/  IMAD.MOV.U32 R6, RZ, RZ, 0x40 ;  /* 0x00000040ff067424 */ /* 0x000fe200078e00ff */
[----:B------:R-:W-:Y:S02]  /*1560*/  IADD3 R4, R2, R3, R4 ;  /* 0x0000000302047210 */ /* 0x000fe40007ffe004 */
[----:B------:R1:W-:Y:S01]  /*1570*/  STL [R1+0x60], R5 ;  /* 0x0000600501007387 */ /* 0x0003e20000100800 */
[----:B------:R-:W-:Y:S02]  /*1580*/  IADD3 R211, R200, 0x20, RZ ;  /* 0x00000020c8d37810 */ /* 0x000fe40007ffe0ff */
[----:B------:R-:W-:Y:S02]  /*1590*/  LEA R207, R4, 0x5100, 0x1 ;  /* 0x0000510004cf7811 */ /* 0x000fe400078e08ff */
[----:B------:R-:W-:-:S02]  /*15a0*/  SEL R0, R6, 0xffffffc0, !P0 ;  /* 0xffffffc006007807 */ /* 0x000fc40004000000 */
[----:B------:R-:W-:-:S03]  /*15b0*/  @P1 IADD3 R211, R200, -0x20, RZ ;  /* 0xffffffe0c8d31810 */ /* 0x000fc60007ffe0ff */
[----:B------:R-:W-:Y:S01]  /*15c0*/  IMAD.IADD R206, R200, 0x1, R0 ;  /* 0x00000001c8ce7824 */ /* 0x000fe200078e0200 */
[C---:B------:R-:W-:Y:S01]  /*15d0*/  IADD3 R215, R211.reuse, 0x800, RZ ;  /* 0x00000800d3d77810 */ /* 0x040fe20007ffe0ff */
[----:B------:R-:W-:Y:S01]  /*15e0*/  IMAD.IADD R203, R0, 0x1, R211 ;  /* 0x0000000100cb7824 */ /* 0x000fe200078e02d3 */
[C---:B------:R-:W-:Y:S02]  /*15f0*/  IADD3 R214, R211.reuse, 0x1000, RZ ;  /* 0x00001000d3d67810 */ /* 0x040fe40007ffe0ff */
[C---:B------:R-:W-:Y:S02]  /*1600*/  IADD3 R213, R211.reuse, 0x1800, RZ ;  /* 0x00001800d3d57810 */ /* 0x040fe40007ffe0ff */
[----:B------:R-:W-:Y:S02]  /*1610*/  IADD3 R212, R211, 0x2000, RZ ;  /* 0x00002000d3d47810 */ /* 0x000fe40007ffe0ff */
[----:B-1----:R-:W-:Y:S01]  /*1620*/  LOP3.LUT R5, R2, R3, RZ, 0xfc, !PT ;  /* 0x0000000302057212 */ /* 0x002fe200078efcff */
[----:B------:R-:W-:-:S02]  /*1630*/  IMAD.SHL.U32 R3, R11, 0x2, RZ ;  /* 0x000000020b037824 */ /* 0x000fc400078e00ff */
[----:B------:R-:W-:Y:S01]  /*1640*/  IMAD.MOV.U32 R2, RZ, RZ, 0x20 ;  /* 0x00000020ff027424 */ /* 0x000fe200078e00ff */
[----:B------:R-:W-:Y:S02]  /*1650*/  LEA R201, R5, 0x100, 0x1 ;  /* 0x0000010005c97811 */ /* 0x000fe400078e08ff */
[----:B------:R1:W-:Y:S02]  /*1660*/  STL [R1+0x40], R3 ;  /* 0x0000400301007387 */ /* 0x0003e40000100800 */
[----:B------:R-:W-:-:S05]  /*1670*/  SEL R2, R2, 0xffffffe0, !P3 ;  /* 0xffffffe002027807 */ /* 0x000fca0005800000 */
[----:B------:R-:W-:Y:S02]  /*1680*/  IMAD.IADD R210, R207, 0x1, R2 ;  /* 0x00000001cfd27824 */ /* 0x000fe400078e0202 */
[----:B------:R-:W-:Y:S01]  /*1690*/  IMAD.IADD R205, R2, 0x1, R201 ;  /* 0x0000000102cd7824 */ /* 0x000fe200078e02c9 */
[----:B-1----:R-:W-:-:S05]  /*16a0*/  SEL R3, R6, 0xffffffc0, !P2 ;  /* 0xffffffc006037807 */ /* 0x002fca0005000000 */
[----:B------:R-:W-:Y:S02]  /*16b0*/  IMAD.IADD R208, R207, 0x1, R3 ;  /* 0x00000001cfd07824 */ /* 0x000fe400078e0203 */
[----:B------:R-:W-:Y:S02]  /*16c0*/  IMAD.IADD R202, R3, 0x1, R201 ;  /* 0x0000000103ca7824 */ /* 0x000fe400078e02c9 */
[C---:B------:R-:W-:Y:S02]  /*16d0*/  IMAD.IADD R209, R2.reuse, 0x1, R208 ;  /* 0x0000000102d17824 */ /* 0x040fe400078e02d0 */
[----:B------:R-:W-:Y:S02]  /*16e0*/  IMAD.IADD R204, R2, 0x1, R202 ;  /* 0x0000000102cc7824 */ /* 0x000fe400078e02ca */
.L_x_1556:
[----:B------:R-:W2:Y:S01]  /*16f0*/  LDL R0, [R1+0x54] ;  /* 0x0000540001007983 */ /* 0x000ea20000100800 */
[----:B------:R-:W-:Y:S01]  /*1700*/  IMAD.MOV.U32 R174, RZ, RZ, 0x4 ;  /* 0x00000004ffae7424 */ /* 0x000fe200078e00ff */
[----:B------:R-:W-:Y:S02]  /*1710*/  ISETP.NE.U32.AND P4, PT, RZ, c[0x0][0x360], PT ;  /* 0x0000d800ff007a0c */ /* 0x000fe40003f85070 */
[----:B------:R-:W3:Y:S02]  /*1720*/  LDL R9, [R1+0x50] ;  /* 0x0000500001097983 */ /* 0x000ee40000100800 */
[----:B------:R-:W-:Y:S01]  /*1730*/  ISETP.NE.AND.EX P4, PT, RZ, c[0x0][0x364], PT, P4 ;  /* 0x0000d900ff007a0c */ /* 0x000fe20003f85340 */
[----:B--2---:R-:W-:-:S05]  /*1740*/  IMAD.WIDE R2, R0, R174, c[0x0][0x588] ;  /* 0x0001620000027625 */ /* 0x004fca00078e02ae */
        /* <DEDUP_REMOVED lines=8> */
[----:B------:R-:W-:-:S02]  /*17d0*/  IMAD.MOV.U32 R159, RZ, RZ, RZ ;  /* 0x000000ffff9f7224 */ /* 0x000fc400078e00ff */
[----:B------:R-:W-:Y:S01]  /*17e0*/  IMAD.MOV.U32 R13, RZ, RZ, RZ ;  /* 0x000000ffff0d7224 */ /* 0x000fe200078e00ff */
[----:B--2---:R-:W-:Y:S01]  /*17f0*/  SHF.R.S32.HI R138, RZ, 0x1f, R37 ;  /* 0x0000001fff8a7819 */ /* 0x004fe20000011425 */
[----:B------:R1:W-:Y:S01]  /*1800*/  STL [R1+0x58], R37 ;  /* 0x0000582501007387 */ /* 0x0003e20000100800 */
[C---:B------:R-:W-:Y:S02]  /*1810*/  @P4 LEA R2, P0, R37.reuse, c[0x0][0x360], 0x2 ;  /* 0x0000d80025024a11 */ /* 0x040fe400078010ff */
[C---:B------:R-:W-:Y:S02]  /*1820*/  @P2 LEA R4, P1, R37.reuse, c[0x0][0x370], 0x2 ;  /* 0x0000dc0025042a11 */ /* 0x040fe400078210ff */
[C-C-:B------:R-:W-:Y:S02]  /*1830*/  @P4 LEA.HI.X R3, R37.reuse, c[0x0][0x364], R138.reuse, 0x2, P0 ;  /* 0x0000d90025034a11 */ /* 0x140fe400000f148a */
[----:B------:R-:W-:-:S03]  /*1840*/  @P2 LEA.HI.X R5, R37, c[0x0][0x374], R138, 0x2, P1 ;  /* 0x0000dd0025052a11 */ /* 0x000fc600008f148a */
[----:B------:R2:W4:Y:S01]  /*1850*/  @P4 LDG.E R0, [R2.64] ;  /* 0x0000000802004981 */ /* 0x000522000c1e1900 */
[----:B------:R-:W-:-:S03]  /*1860*/  ISETP.NE.U32.AND P0, PT, RZ, c[0x0][0x350], PT ;  /* 0x0000d400ff007a0c */ /* 0x000fc60003f05070 */
[----:B------:R1:W5:Y:S01]  /*1870*/  @P2 LDG.E R161, [R4.64] ;  /* 0x0000000804a12981 */ /* 0x000362000c1e1900 */
[----:B------:R-:W-:Y:S02]  /*1880*/  ISETP.NE.AND.EX P6, PT, RZ, c[0x0][0x354], PT, P0 ;  /* 0x0000d500ff007a0c */ /* 0x000fe40003fc5300 */
[----:B------:R-:W-:-:S04]  /*1890*/  LEA R6, P2, R37, c[0x0][0x348], 0x2 ;  /* 0x0000d20025067a11 */ /* 0x000fc800078410ff */
[----:B------:R-:W-:-:S05]  /*18a0*/  LEA.HI.X R7, R37, c[0x0][0x34c], R138, 0x2, P2 ;  /* 0x0000d30025077a11 */ /* 0x000fca00010f148a */
[----:B------:R3:W5:Y:S01]  /*18b0*/  @P3 LDG.E R159, [R6.64] ;  /* 0x00000008069f3981 */ /* 0x000762000c1e1900 */
[C---:B--2---:R-:W-:Y:S02]  /*18c0*/  LEA R2, P0, R37.reuse, c[0x0][0x358], 0x2 ;  /* 0x0000d60025027a11 */ /* 0x044fe400078010ff */
[C---:B-1----:R-:W-:Y:S02]  /*18d0*/  LEA R4, P1, R37.reuse, c[0x0][0x350], 0x2 ;  /* 0x0000d40025047a11 */ /* 0x042fe400078210ff */
[C-C-:B------:R-:W-:Y:S02]  /*18e0*/  LEA.HI.X R3, R37.reuse, c[0x0][0x35c], R138.reuse, 0x2, P0 ;  /* 0x0000d70025037a11 */ /* 0x140fe400000f148a */
[----:B------:R-:W-:-:S03]  /*18f0*/  LEA.HI.X R5, R37, c[0x0][0x354], R138, 0x2, P1 ;  /* 0x0000d50025057a11 */ /* 0x000fc600008f148a */
[----:B------:R1:W5:Y:S04]  /*1900*/  @P5 LDG.E R13, [R2.64] ;  /* 0x00000008020d5981 */ /* 0x000368000c1e1900 */
[----:B------:R1:W5:Y:S01]  /*1910*/  @P6 LDG.E R160, [R4.64] ;  /* 0x0000000804a06981 */ /* 0x000362000c1e1900 */
[----:B---3--:R-:W-:-:S05]  /*1920*/  LOP3.LUT R36, R9, 0xffff, RZ, 0xc0, !PT ;  /* 0x0000ffff09247812 */ /* 0x008fca00078ec0ff */
[----:B------:R1:W-:Y:S01]  /*1930*/  STL [R1+0x5c], R36 ;  /* 0x00005c2401007387 */ /* 0x0003e20000100800 */
[----:B------:R-:W-:Y:S01]  /*1940*/  YIELD ;  /* 0x0000000000007946 */ /* 0x000fe20003800000 */
[----:B------:R-:W-:Y:S02]  /*1950*/  P2R R14, PR, RZ, 0x40 ;  /* 0x00000040ff0e7803 */ /* 0x000fe40000000000 */
[----:B----4-:R1:W-:Y:S01]  /*1960*/  @P4 STL [R1+0x8], R0 ;  /* 0x0000080001004387 */ /* 0x0103e20000100800 */
        /* <DEDUP_REMOVED lines=8> */
.L_x_1373:
[----:B------:R-:W-:-:S04]  /*19f0*/  ISETP.NE.U32.AND P0, PT, RZ, c[0x0][0x368], PT ;  /* 0x0000da00ff007a0c */ /* 0x000fc80003f05070 */
[----:B------:R-:W-:-:S13]  /*1a00*/  ISETP.NE.AND.EX P0, PT, RZ, c[0x0][0x36c], PT, P0 ;  /* 0x0000db00ff007a0c */ /* 0x000fda0003f05300 */
[----:B------:R-:W-:Y:S05]  /*1a10*/  @!P0 BRA `(.L_x_1374) ;  /* 0x0000004000008947 */ /* 0x000fea0003800000 */
[----:B-1----:R-:W-:-:S04]  /*1a20*/  LEA R4, P0, R37, c[0x0][0x368], 0x2 ;  /* 0x0000da0025047a11 */ /* 0x002fc800078010ff */
[----:B------:R-:W-:-:S05]  /*1a30*/  LEA.HI.X R5, R37, c[0x0][0x36c], R138, 0x2, P0 ;  /* 0x0000db0025057a11 */ /* 0x000fca00000f148a */
[----:B------:R1:W5:Y:S01]  /*1a40*/  LDG.E R12, [R4.64] ;  /* 0x00000008040c7981 */ /* 0x000362000c1e1900 */
[----:B------:R-:W-:Y:S05]  /*1a50*/  BRA `(.L_x_1375) ;  /* 0x0000005000007947 */ /* 0x000fea0003800000 */
.L_x_1374:
[----:B------:R-:W-:Y:S01]  /*1a60*/  MOV R12, c[0x0][0x1d0] ;  /* 0x00007400000c7a02 */ /* 0x000fe20000000f00 */
[----:B------:R-:W-:Y:S05]  /*1a70*/  @!P6 BRA `(.L_x_1375) ;  /* 0x000000300000e947 */ /* 0x000fea0003800000 */
[----:B------:R-:W2:Y:S04]  /*1a80*/  LDG.E R6, [R4.64] ;  /* 0x0000000804067981 */ /* 0x000ea8000c1e1900 */
[----:B-1----:R-:W2:Y:S02]  /*1a90*/  LDG.E R0, [R4.64+0x4] ;  /* 0x0000040804007981 */ /* 0x002ea4000c1e1900 */
[----:B--2---:R-:W-:Y:S02]  /*1aa0*/  IADD3 R12, -R6, R0, RZ ;  /* 0x00000000060c7210 */ /* 0x004fe40007ffe1ff */
.L_x_1375:
[----:B-1----:R-:W2:Y:S04]  /*1ab0*/  LDL R4, [R1+0x8] ;  /* 0x0000080001047983 */ /* 0x002ea80000100800 */
[----:B------:R-:W3:Y:S04]  /*1ac0*/  LDL.LU R0, [R1+0x4c] ;  /* 0x00004c0001007983 */ /* 0x000ee80000300800 */
[----:B------:R1:W4:Y:S01]  /*1ad0*/  @P5 LDG.E R5, [R2.64] ;  /* 0x0000000802055981 */ /* 0x000322000c1e1900 */
[----:B------:R-:W-:-:S04]  /*1ae0*/  ISETP.NE.U32.AND P0, PT, RZ, c[0x0][0x378], PT ;  /* 0x0000de00ff007a0c */ /* 0x000fc80003f05070 */
[----:B------:R-:W-:Y:S01]  /*1af0*/  ISETP.NE.AND.EX P1, PT, RZ, c[0x0][0x37c], PT, P0 ;  /* 0x0000df00ff007a0c */ /* 0x000fe20003f25300 */
[----:B--2---:R-:W-:Y:S02]  /*1b00*/  IMAD.MOV.U32 R7, RZ, RZ, R4 ;  /* 0x000000ffff077224 */ /* 0x004fe400078e0004 */
[----:B------:R1:W4:Y:S01]  /*1b10*/  @P5 LDG.E R4, [R2.64+0x4] ;  /* 0x0000040802045981 */ /* 0x000322000c1e1900 */
[----:B-----5:R-:W-:Y:S02]  /*1b20*/  IMAD.MOV.U32 R137, RZ, RZ, R12 ;  /* 0x000000ffff897224 */ /* 0x020fe400078e000c */
[----:B------:R-:W-:Y:S02]  /*1b30*/  IMAD.MOV.U32 R6, RZ, RZ, c[0x0][0x2c4] ;  /* 0x0000b100ff067624 */ /* 0x000fe400078e00ff */
[----:B------:R-:W-:-:S05]  /*1b40*/  IMAD.IADD R8, R12, 0x1, -R161 ;  /* 0x000000010c087824 */ /* 0x000fca00078e0aa1 */
[----:B-1----:R-:W-:-:S04]  /*1b50*/  @P1 LEA R2, P0, R37, c[0x0][0x378], 0x2 ;  /* 0x0000de0025021a11 */ /* 0x002fc800078010ff */
[----:B------:R-:W-:Y:S02]  /*1b60*/  @P1 LEA.HI.X R3, R37, c[0x0][0x37c], R138, 0x2, P0 ;  /* 0x0000df0025031a11 */ /* 0x000fe400000f148a */
[----:B------:R-:W-:-:S03]  /*1b70*/  ISETP.NE.AND P0, PT, R6, 0x1, PT ;  /* 0x000000010600780c */ /* 0x000fc60003f05270 */
[----:B------:R3:W5:Y:S02]  /*1b80*/  @P1 LDG.E R137, [R2.64] ;  /* 0x0000000802891981 */ /* 0x000764000c1e1900 */
[----:B---3--:R-:W-:Y:S02]  /*1b90*/  IMAD.SHL.U32 R2, R0, 0x80, RZ ;  /* 0x0000008000027824 */ /* 0x008fe400078e00ff */
[----:B------:R-:W-:-:S03]  /*1ba0*/  IMAD.MOV.U32 R0, RZ, RZ, c[0x0][0x228] ;  /* 0x00008a00ff007624 */ /* 0x000fc600078e00ff */
[----:B------:R1:W-:Y:S02]  /*1bb0*/  STL [R1+0x44], R2 ;  /* 0x0000440201007387 */ /* 0x0003e40000100800 */
[----:B-1----:R-:W-:-:S05]  /*1bc0*/  IADD3 R2, R2, 0x7f, RZ ;  /* 0x0000007f02027810 */ /* 0x002fca0007ffe0ff */
[----:B------:R-:W-:-:S05]  /*1bd0*/  @P0 IMAD.HI.U32 R3, R2, c[0x0][0x2c8], RZ ;  /* 0x0000b20002030a27 */ /* 0x000fca00078e00ff */
[----:B------:R-:W-:Y:S01]  /*1be0*/  @P0 SHF.R.U32.HI R2, RZ, c[0x0][0x2cc], R3 ;  /* 0x0000b300ff020a19 */ /* 0x000fe20000011603 */
[----:B------:R-:W-:Y:S01]  /*1bf0*/  BSSY B0, `(.L_x_1376) ;  /* 0x0000037000007945 */ /* 0x000fe20003800000 */
[----:B----4-:R-:W-:-:S04]  /*1c00*/  @P5 IMAD.IADD R0, R4, 0x1, -R5 ;  /* 0x0000000104005824 */ /* 0x010fc800078e0a05 */
[----:B------:R-:W-:-:S05]  /*1c10*/  IMAD.IADD R6, R8, 0x1, R0 ;  /* 0x0000000108067824 */ /* 0x000fca00078e0200 */
[C---:B------:R-:W-:Y:S02]  /*1c20*/  IADD3 R172, R6.reuse, 0x50, -R7 ;  /* 0x0000005006ac7810 */ /* 0x040fe40007ffe807 */
[----:B------:R-:W-:Y:S02]  /*1c30*/  IADD3 R4, R6, 0x4f, RZ ;  /* 0x0000004f06047810 */ /* 0x000fe40007ffe0ff */
[----:B------:R-:W-:Y:S01]  /*1c40*/  LOP3.LUT R5, R9, 0xff000000, RZ, 0xc0, !PT ;  /* 0xff00000009057812 */ /* 0x000fe200078ec0ff */
[----:B------:R-:W-:Y:S01]  /*1c50*/  IMAD.IADD R3, R172, 0x1, R2 ;  /* 0x00000001ac037824 */ /* 0x000fe200078e0202 */
[----:B------:R1:W-:Y:S01]  /*1c60*/  STL [R1+0xc], R6 ;  /* 0x00000c0601007387 */ /* 0x0003e20000100800 */
[----:B------:R-:W-:Y:S01]  /*1c70*/  IMAD.HI R2, R4, 0x66666667, RZ ;  /* 0x6666666704027827 */ /* 0x000fe200078e02ff */
[----:B------:R-:W-:-:S04]  /*1c80*/  SHF.R.U32.HI R7, RZ, 0x8, R5 ;  /* 0x00000008ff077819 */ /* 0x000fc80000011605 */
[----:B------:R-:W-:-:S04]  /*1c90*/  SHF.R.U32.HI R4, RZ, 0x1f, R2 ;  /* 0x0000001fff047819 */ /* 0x000fc80000011602 */
[----:B------:R-:W-:Y:S01]  /*1ca0*/  LEA.HI.SX32 R171, R2, R4, 0x1b ;  /* 0x0000000402ab7211 */ /* 0x000fe200078fdaff */
[----:B-1----:R-:W-:Y:S01]  /*1cb0*/  IMAD.HI R6, R3, 0x66666667, RZ ;  /* 0x6666666703067827 */ /* 0x002fe200078e02ff */
[----:B------:R-:W-:-:S04]  /*1cc0*/  LOP3.LUT R3, R9, 0xff0000, RZ, 0xc0, !PT ;  /* 0x00ff000009037812 */ /* 0x000fc800078ec0ff */
[----:B------:R-:W-:Y:S02]  /*1cd0*/  LEA.HI R3, R3, R7, RZ, 0x10 ;  /* 0x0000000703037211 */ /* 0x000fe400078f80ff */
[----:B------:R-:W-:Y:S02]  /*1ce0*/  SHF.R.U32.HI R5, RZ, 0x1f, R6 ;  /* 0x0000001fff057819 */ /* 0x000fe40000011606 */
[----:B------:R-:W-:Y:S02]  /*1cf0*/  SHF.R.U32.HI R9, RZ, 0x10, R3 ;  /* 0x00000010ff097819 */ /* 0x000fe40000011603 */
[----:B------:R-:W-:Y:S02]  /*1d00*/  LOP3.LUT R15, R3, 0xff, RZ, 0xc0, !PT ;  /* 0x000000ff030f7812 */ /* 0x000fe400078ec0ff */
[----:B------:R-:W-:Y:S01]  /*1d10*/  LEA.HI.SX32 R2, R6, R5, 0x1b ;  /* 0x0000000506027211 */ /* 0x000fe200078fdaff */
[----:B------:R1:W-:Y:S03]  /*1d20*/  STL [R1+0x4c], R9 ;  /* 0x00004c0901007387 */ /* 0x0003e60000100800 */
[----:B------:R-:W-:Y:S01]  /*1d30*/  IMNMX R6, R171, R2, PT ;  /* 0x00000002ab067217 */ /* 0x000fe20003800200 */
[----:B------:R1:W-:Y:S03]  /*1d40*/  STL [R1+0x50], R15 ;  /* 0x0000500f01007387 */ /* 0x0003e60000100800 */
[----:B------:R-:W-:-:S02]  /*1d50*/  ISETP.GE.AND P0, PT, R6, 0x1, PT ;  /* 0x000000010600780c */ /* 0x000fc40003f06270 */
[----:B------:R-:W-:Y:S01]  /*1d60*/  ISETP.NE.AND P1, PT, R9, RZ, PT ;  /* 0x000000ff0900720c */ /* 0x000fe20003f25270 */
[----:B------:R-:W-:-:S03]  /*1d70*/  IMAD.MOV.U32 R2, RZ, RZ, RZ ;  /* 0x000000ffff027224 */ /* 0x000fc600078e00ff */
[----:B------:R-:W-:-:S07]  /*1d80*/  SEL R136, R9, c[0x0][0x338], P1 ;  /* 0x0000ce0009887a07 */ /* 0x000fce0000800000 */
[----:B------:R-:W-:Y:S05]  /*1d90*/  @!P0 BRA `(.L_x_1377) ;  /* 0x000001c000008947 */ /* 0x000fea0003800000 */
[----:B------:R-:W-:Y:S02]  /*1da0*/  IABS R3, R136 ;  /* 0x0000008800037213 */ /* 0x000fe40000000000 */
[----:B------:R-:W-:Y:S02]  /*1db0*/  IADD3 R7, R136, -0x1, R6 ;  /* 0xffffffff88077810 */ /* 0x000fe40007ffe006 */
[----:B------:R-:W2:Y:S02]  /*1dc0*/  I2F.RP R2, R3 ;  /* 0x0000000300027306 */ /* 0x000ea40000209400 */
[----:B------:R-:W-:-:S06]  /*1dd0*/  IABS R11, R7 ;  /* 0x00000007000b7213 */ /* 0x000fcc0000000000 */
[----:B--2---:R-:W2:Y:S02]  /*1de0*/  MUFU.RCP R2, R2 ;  /* 0x0000000200027308 */ /* 0x004ea40000001000 */
[----:B--2---:R-:W-:-:S06]  /*1df0*/  IADD3 R2, R2, 0xffffffe, RZ ;  /* 0x0ffffffe02027810 */ /* 0x004fcc0007ffe0ff */
[----:B------:R-:W2:Y:S02]  /*1e00*/  F2I.FTZ.U32.TRUNC.NTZ R5, R2 ;  /* 0x0000000200057305 */ /* 0x000ea4000021f000 */
[----:B--2---:R-:W-:-:S04]  /*1e10*/  IMAD.MOV R2, RZ, RZ, -R5 ;  /* 0x000000ffff027224 */ /* 0x004fc800078e0a05 */
[----:B------:R-:W-:Y:S01]  /*1e20*/  IMAD.MOV.U32 R4, RZ, RZ, R2 ;  /* 0x000000ffff047224 */ /* 0x000fe200078e0002 */
[----:B------:R-:W-:-:S03]  /*1e30*/  IABS R2, R136 ;  /* 0x0000008800027213 */ /* 0x000fc60000000000 */
[----:B-1----:R-:W-:Y:S02]  /*1e40*/  IMAD R9, R4, R3, RZ ;  /* 0x0000000304097224 */ /* 0x002fe400078e02ff */
        /* <DEDUP_REMOVED lines=17> */
.L_x_1377:
[----:B------:R-:W-:Y:S05]  /*1f60*/  BSYNC B0 ;  /* 0x0000000000007941 */ /* 0x000fea0003800000 */
.L_x_1376:
[----:B------:R-:W-:Y:S01]  /*1f70*/  IMAD R3, R15, R2, RZ ;  /* 0x000000020f037224 */ /* 0x000fe200078e02ff */
[----:B------:R-:W2:Y:S01]  /*1f80*/  S2R R10, SR_TID.X ;  /* 0x00000000000a7919 */ /* 0x000ea20000002100 */
[----:B-1----:R-:W-:Y:S02]  /*1f90*/  IMAD.MOV.U32 R9, RZ, RZ, 0x40 ;  /* 0x00000040ff097424 */ /* 0x002fe400078e00ff */
        /* <DEDUP_REMOVED lines=12> */
[CC--:B------:R-:W-:Y:S02]  /*2060*/  LEA.HI R6, R7.reuse, R10.reuse, RZ, 0x3 ;  /* 0x0000000a07067211 */ /* 0x0c0fe400078f18ff */
[----:B------:R-:W-:Y:S02]  /*2070*/  SHF.R.S32.HI R82, RZ, 0x2, R5 ;  /* 0x00000002ff527819 */ /* 0x000fe40000011405 */
[----:B------:R-:W-:Y:S02]  /*2080*/  LEA.HI R7, R7, R10, RZ, 0x5 ;  /* 0x0000000a07077211 */ /* 0x000fe400078f28ff */
[----:B------:R-:W-:Y:S02]  /*2090*/  @P0 IADD3 R2, R2, 0x4f, RZ ;  /* 0x0000004f02020810 */ /* 0x000fe40007ffe0ff */
[----:B------:R-:W-:-:S02]  /*20a0*/  IADD3 R140, R82, 0x20, RZ ;  /* 0x00000020528c7810 */ /* 0x000fc40007ffe0ff */
[----:B------:R-:W-:Y:S01]  /*20b0*/  IADD3 R141, R82, 0x40, RZ ;  /* 0x00000040528d7810 */ /* 0x000fe20007ffe0ff */
[----:B------:R-:W-:Y:S01]  /*20c0*/  @P0 IMAD.HI R2, R2, 0x66666667, RZ ;  /* 0x6666666702020827 */ /* 0x000fe200078e02ff */
[----:B------:R-:W-:Y:S02]  /*20d0*/  SHF.R.S32.HI R139, RZ, 0x3, R6 ;  /* 0x00000003ff8b7819 */ /* 0x000fe40000011406 */
[----:B------:R-:W-:Y:S02]  /*20e0*/  LOP3.LUT R6, R6, 0xfffffff8, RZ, 0xc0, !PT ;  /* 0xfffffff806067812 */ /* 0x000fe400078ec0ff */
[----:B------:R-:W-:Y:S02]  /*20f0*/  @P0 SHF.R.U32.HI R3, RZ, 0x1f, R2 ;  /* 0x0000001fff030819 */ /* 0x000fe40000011602 */
[----:B------:R-:W-:Y:S01]  /*2100*/  SHF.R.S32.HI R8, RZ, 0x1f, R141 ;  /* 0x0000001fff087819 */ /* 0x000fe2000001148d */
[----:B------:R-:W-:Y:S01]  /*2110*/  IMAD.IADD R165, R10, 0x1, -R6 ;  /* 0x000000010aa57824 */ /* 0x000fe200078e0a06 */
[----:B------:R-:W-:Y:S01]  /*2120*/  @P0 LEA.HI.SX32 R4, R2, R3, 0x1b ;  /* 0x0000000302040211 */ /* 0x000fe200078fdaff */
[----:B------:R-:W-:Y:S01]  /*2130*/  IMAD.SHL.U32 R6, R140, 0x40, RZ ;  /* 0x000000408c067824 */ /* 0x000fe200078e00ff */
[----:B------:R-:W-:Y:S01]  /*2140*/  SHF.R.S32.HI R2, RZ, 0x1f, R5 ;  /* 0x0000001fff027819 */ /* 0x000fe20000011405 */
[----:B------:R-:W-:Y:S01]  /*2150*/  IMAD.SHL.U32 R134, R165, 0x8, RZ ;  /* 0x00000008a5867824 */ /* 0x000fe200078e00ff */
[----:B------:R-:W-:-:S02]  /*2160*/  LOP3.LUT R3, R5, 0xfffffffc, RZ, 0xc0, !PT ;  /* 0xfffffffc05037812 */ /* 0x000fc400078ec0ff */
[----:B------:R-:W-:Y:S02]  /*2170*/  LEA.HI R2, R2, R82, RZ, 0x3 ;  /* 0x0000005202027211 */ /* 0x000fe400078f18ff */
[----:B------:R-:W-:Y:S01]  /*2180*/  SHF.R.S32.HI R5, RZ, 0x5, R7 ;  /* 0x00000005ff057819 */ /* 0x000fe20000011407 */
[----:B------:R-:W-:Y:S01]  /*2190*/  IMAD.IADD R164, R10, 0x1, -R3 ;  /* 0x000000010aa47824 */ /* 0x000fe200078e0a03 */
[----:B------:R-:W-:Y:S02]  /*21a0*/  LOP3.LUT R2, R2, 0xfffffff8, RZ, 0xc0, !PT ;  /* 0xfffffff802027812 */ /* 0x000fe400078ec0ff */
[----:B------:R-:W-:Y:S01]  /*21b0*/  SHF.R.S32.HI R3, RZ, 0x1f, R140 ;  /* 0x0000001fff037819 */ /* 0x000fe2000001148c */
[----:B------:R-:W-:Y:S01]  /*21c0*/  IMAD.SHL.U32 R28, R164, 0x8, RZ ;  /* 0x00000008a41c7824 */ /* 0x000fe200078e00ff */
[----:B------:R-:W-:Y:S01]  /*21d0*/  ISETP.GT.AND P1, PT, R4, R129, PT ;  /* 0x000000810400720c */ /* 0x000fe20003f24270 */
[----:B------:R-:W-:Y:S01]  /*21e0*/  IMAD.IADD R2, R82, 0x1, -R2 ;  /* 0x0000000152027824 */ /* 0x000fe200078e0a02 */
[----:B------:R-:W-:Y:S01]  /*21f0*/  LEA.HI R7, R3, R140, RZ, 0x3 ;  /* 0x0000008c03077211 */ /* 0x000fe200078f18ff */
[----:B------:R-:W-:Y:S01]  /*2200*/  IMAD.SHL.U32 R158, R5, 0x200, RZ ;  /* 0x00000200059e7824 */ /* 0x000fe200078e00ff */
[----:B------:R-:W-:Y:S01]  /*2210*/  LEA.HI R3, R8, R141, RZ, 0x3 ;  /* 0x0000008d08037211 */ /* 0x000fe200078f18ff */
[----:B------:R-:W-:Y:S01]  /*2220*/  IMAD.SHL.U32 R5, R141, 0x40, RZ ;  /* 0x000000408d057824 */ /* 0x000fe200078e00ff */
[C---:B------:R-:W-:Y:S01]  /*2230*/  LOP3.LUT P0, RZ, R2.reuse, 0x4, RZ, 0xc0, !PT ;  /* 0x0000000402ff7812 */ /* 0x040fe2000780c0ff */
[----:B------:R-:W-:Y:S01]  /*2240*/  IMAD.SHL.U32 R2, R2, 0x40, RZ ;  /* 0x0000004002027824 */ /* 0x000fe200078e00ff */
[----:B------:R-:W-:Y:S01]  /*2250*/  LOP3.LUT R151, R6, 0x1c0, RZ, 0xc0, !PT ;  /* 0x000001c006977812 */ /* 0x000fe200078ec0ff */
[----:B------:R-:W-:Y:S01]  /*2260*/  IMAD.SHL.U32 R24, R164, 0x4, RZ ;  /* 0x00000004a4187824 */ /* 0x000fe200078e00ff */
[----:B------:R-:W-:Y:S01]  /*2270*/  LOP3.LUT R152, R5, 0x1c0, RZ, 0xc0, !PT ;  /* 0x000001c005987812 */ /* 0x000fe200078ec0ff */
[----:B------:R-:W-:Y:S01]  /*2280*/  IMAD.SHL.U32 R5, R3, 0x40, RZ ;  /* 0x0000004003057824 */ /* 0x000fe200078e00ff */
[----:B------:R-:W-:Y:S01]  /*2290*/  LOP3.LUT R150, R2, 0x1c0, RZ, 0xc0, !PT ;  /* 0x000001c002967812 */ /* 0x000fe200078ec0ff */
[----:B------:R-:W-:Y:S01]  /*22a0*/  IMAD.SHL.U32 R6, R7, 0x40, RZ ;  /* 0x0000004007067824 */ /* 0x000fe200078e00ff */
[----:B------:R-:W-:-:S02]  /*22b0*/  SEL R3, R9, 0xffffffc0, !P0 ;  /* 0xffffffc009037807 */ /* 0x000fc40004000000 */
[----:B------:R-:W-:Y:S02]  /*22c0*/  SHF.R.U32.HI R157, RZ, 0x3, R150 ;  /* 0x00000003ff9d7819 */ /* 0x000fe40000011696 */
[--C-:B------:R-:W-:Y:S02]  /*22d0*/  LOP3.LUT R2, R150, 0x18, R28.reuse, 0xf8, !PT ;  /* 0x0000001896027812 */ /* 0x100fe400078ef81c */
[----:B------:R-:W-:Y:S02]  /*22e0*/  SHF.R.S32.HI R188, RZ, 0x1f, R139 ;  /* 0x0000001fffbc7819 */ /* 0x000fe4000001148b */
[----:B------:R-:W-:Y:S02]  /*22f0*/  LOP3.LUT R2, R158, R2, R157, 0xf6, !PT ;  /* 0x000000029e027212 */ /* 0x000fe400078ef69d */
[----:B------:R-:W-:Y:S02]  /*2300*/  SHF.R.S32.HI R29, RZ, 0x1f, R28 ;  /* 0x0000001fff1d7819 */ /* 0x000fe4000001141c */
[----:B------:R-:W-:-:S02]  /*2310*/  LEA R80, R2, 0x100, 0x1 ;  /* 0x0000010002507811 */ /* 0x000fc400078e08ff */
[----:B------:R-:W-:Y:S02]  /*2320*/  SHF.R.S32.HI R25, RZ, 0x1f, R24 ;  /* 0x0000001fff197819 */ /* 0x000fe40000011418 */
[----:B------:R-:W-:Y:S01]  /*2330*/  IADD3 R26, R24, 0x10, RZ ;  /* 0x00000010181a7810 */ /* 0x000fe20007ffe0ff */
[----:B------:R-:W-:Y:S01]  /*2340*/  IMAD.IADD R81, R3, 0x1, R80 ;  /* 0x0000000103517824 */ /* 0x000fe200078e0250 */
[----:B------:R-:W-:Y:S02]  /*2350*/  SHF.R.S32.HI R135, RZ, 0x1f, R134 ;  /* 0x0000001fff877819 */ /* 0x000fe40000011486 */
[----:B------:R-:W-:Y:S02]  /*2360*/  SHF.R.U32.HI R189, RZ, 0x3, R151 ;  /* 0x00000003ffbd7819 */ /* 0x000fe40000011697 */
[----:B------:R-:W-:Y:S02]  /*2370*/  SHF.R.U32.HI R190, RZ, 0x3, R152 ;  /* 0x00000003ffbe7819 */ /* 0x000fe40000011698 */
[----:B------:R-:W-:-:S02]  /*2380*/  LOP3.LUT R162, R6, 0xfffffe00, RZ, 0xc0, !PT ;  /* 0xfffffe0006a27812 */ /* 0x000fc400078ec0ff */
        /* <DEDUP_REMOVED lines=18> */
[----:B------:R-:W-:-:S02]  /*24b0*/  ISETP.GE.AND P6, PT, R134, c[0x0][0x1d4], PT ;  /* 0x0000750086007a0c */ /* 0x000fc40003fc6270 */
[----:B------:R-:W-:Y:S01]  /*24c0*/  SHF.L.U64.HI R174, R35, R174, c[0x0][0x23c] ;  /* 0x00008f0023ae7619 */ /* 0x000fe200000102ae */
[----:B------:R-:W-:Y:S01]  /*24d0*/  IMAD R5, R123, c[0x0][0x23c], R5 ;  /* 0x00008f007b057a24 */ /* 0x000fe200078e0205 */
[----:B------:R-:W-:Y:S01]  /*24e0*/  SHF.R.S32.HI R34, RZ, 0x1f, R82 ;  /* 0x0000001fff227819 */ /* 0x000fe20000011452 */
[----:B------:R-:W-:Y:S01]  /*24f0*/  IMAD R8, R33, -0x50, R113 ;  /* 0xffffffb021087824 */ /* 0x000fe200078e0271 */
[----:B------:R-:W-:Y:S01]  /*2500*/  IADD3 R27, R12, R160, RZ ;  /* 0x000000a00c1b7210 */ /* 0x000fe20007ffe0ff */
[----:B------:R-:W-:Y:S01]  /*2510*/  IMAD R4, R30, c[0x0][0x24c], R4 ;  /* 0x000093001e047a24 */ /* 0x000fe200078e0204 */
[----:B------:R-:W-:Y:S01]  /*2520*/  ISETP.NE.AND P5, PT, R14, RZ, PT ;  /* 0x000000ff0e00720c */ /* 0x000fe20003fa5270 */
[----:B------:R-:W-:Y:S01]  /*2530*/  IMAD.IADD R173, R149, 0x1, R173 ;  /* 0x0000000195ad7824 */ /* 0x000fe200078e02ad */
[C---:B------:R-:W-:Y:S01]  /*2540*/  ISETP.GE.AND P0, PT, R8.reuse, 0x1, PT ;  /* 0x000000010800780c */ /* 0x040fe20003f06270 */
[----:B------:R-:W-:Y:S01]  /*2550*/  IMAD.SHL.U32 R179, R35, 0x10, RZ ;  /* 0x0000001023b37824 */ /* 0x000fe200078e00ff */
[----:B------:R-:W-:Y:S01]  /*2560*/  ISETP.GE.AND P3, PT, R8, 0x11, PT ;  /* 0x000000110800780c */ /* 0x000fe20003f66270 */
[----:B-1----:R-:W-:Y:S01]  /*2570*/  IMAD.WIDE.U32 R2, R123, c[0x0][0x238], R134 ;  /* 0x00008e007b027a25 */ /* 0x002fe200078e0086 */
[----:B------:R-:W-:-:S02]  /*2580*/  SHF.R.S32.HI R32, RZ, 0x1f, R27 ;  /* 0x0000001fff207819 */ /* 0x000fc4000001141b */
[----:B------:R-:W-:Y:S01]  /*2590*/  IADD3 R102, R28, 0x20, RZ ;  /* 0x000000201c667810 */ /* 0x000fe20007ffe0ff */
[----:B------:R-:W-:Y:S01]  /*25a0*/  IMAD.IADD R3, R3, 0x1, R5 ;  /* 0x0000000103037824 */ /* 0x000fe200078e0205 */
[----:B------:R-:W-:Y:S01]  /*25b0*/  MOV R191, c[0x0][0x27c] ;  /* 0x00009f0000bf7a02 */ /* 0x000fe20000000f00 */
[----:B------:R-:W-:Y:S01]  /*25c0*/  IMAD R13, R34, c[0x0][0x290], RZ ;  /* 0x0000a400220d7a24 */ /* 0x000fe200078e02ff */
[----:B------:R-:W-:Y:S01]  /*25d0*/  MOV R170, 0x5 ;  /* 0x0000000500aa7802 */ /* 0x000fe20000000f00 */
[----:B------:R-:W-:Y:S01]  /*25e0*/  IMAD.WIDE.U32 R2, R36, c[0x0][0x240], R2 ;  /* 0x0000900024027a25 */ /* 0x000fe200078e0002 */
[----:B------:R-:W-:-:S03]  /*25f0*/  P2R R133, PR, RZ, 0x40 ;  /* 0x00000040ff857803 */ /* 0x000fc60000000000 */
[----:B------:R-:W-:Y:S02]  /*2600*/  IMAD R3, R36, c[0x0][0x244], R3 ;  /* 0x0000910024037a24 */ /* 0x000fe400078e0203 */
[----:B------:R-:W-:Y:S02]  /*2610*/  IMAD R22, R82, c[0x0][0x294], R13 ;  /* 0x0000a50052167a24 */ /* 0x000fe400078e020d */
[----:B------:R-:W-:Y:S01]  /*2620*/  IMAD.WIDE.U32 R116, R30, c[0x0][0x248], R2 ;  /* 0x000092001e747a25 */ /* 0x000fe200078e0002 */
[----:B------:R-:W-:-:S03]  /*2630*/  SHF.R.S32.HI R3, RZ, 0x1f, R33 ;  /* 0x0000001fff037819 */ /* 0x000fc60000011421 */
[----:B------:R-:W-:Y:S01]  /*2640*/  IMAD R2, R173, R33, RZ ;  /* 0x00000021ad027224 */ /* 0x000fe200078e02ff */
[----:B------:R-:W-:Y:S01]  /*2650*/  IADD3 R115, R117, R4, RZ ;  /* 0x0000000475737210 */ /* 0x000fe20007ffe0ff */
[----:B------:R-:W-:Y:S01]  /*2660*/  IMAD.WIDE.U32 R10, R27, c[0x0][0x1e0], RZ ;  /* 0x000078001b0a7a25 */ /* 0x000fe200078e00ff */
[----:B------:R-:W-:-:S03]  /*2670*/  MOV R114, R116 ;  /* 0x0000007400727202 */ /* 0x000fc60000000f00 */
[-C--:B------:R-:W-:Y:S02]  /*2680*/  IMAD R4, R3, R148.reuse, R2 ;  /* 0x0000009403047224 */ /* 0x080fe400078e0202 */
[----:B------:R-:W-:-:S04]  /*2690*/  IMAD.WIDE.U32 R2, R33, R148, R114 ;  /* 0x0000009421027225 */ /* 0x000fc800078e0072 */
[----:B------:R-:W-:Y:S01]  /*26a0*/  IMAD.WIDE.U32 R184, R82, c[0x0][0x1e0], RZ ;  /* 0x0000780052b87a25 */ /* 0x000fe200078e00ff */
[----:B------:R-:W-:Y:S02]  /*26b0*/  IADD3 R3, R3, R4, RZ ;  /* 0x0000000403037210 */ /* 0x000fe40007ffe0ff */
[C---:B------:R-:W-:Y:S01]  /*26c0*/  @P0 LEA R6, P2, R2.reuse, c[0x0][0x220], 0x1 ;  /* 0x0000880002060a11 */ /* 0x040fe200078408ff */
[----:B------:R-:W-:Y:S01]  /*26d0*/  IMAD.MOV.U32 R153, RZ, RZ, c[0x0][0x280] ;  /* 0x0000a000ff997624 */ /* 0x000fe200078e00ff */
[----:B------:R-:W-:Y:S01]  /*26e0*/  @P3 IADD3 R5, P1, R179, R2, RZ ;  /* 0x00000002b3053210 */ /* 0x000fe20007f3e0ff */
[----:B------:R-:W-:Y:S01]  /*26f0*/  IMAD.MOV.U32 R154, RZ, RZ, c[0x0][0x290] ;  /* 0x0000a400ff9a7624 */ /* 0x000fe200078e00ff */
[----:B------:R-:W-:Y:S01]  /*2700*/  @P0 LEA.HI.X R7, R2, c[0x0][0x224], R3, 0x1, P2 ;  /* 0x0000890002070a11 */ /* 0x000fe200010f0c03 */
[----:B------:R-:W-:Y:S01]  /*2710*/  IMAD.SHL.U32 R177, R153, 0x20, RZ ;  /* 0x0000002099b17824 */ /* 0x000fe200078e00ff */
[C---:B------:R-:W-:Y:S01]  /*2720*/  ISETP.GE.AND P2, PT, R8.reuse, 0x21, PT ;  /* 0x000000210800780c */ /* 0x040fe20003f46270 */
[----:B------:R-:W-:Y:S01]  /*2730*/  @P3 IMAD.X R9, R3, 0x1, R174, P1 ;  /* 0x0000000103093824 */ /* 0x000fe200008e06ae */
[----:B------:R-:W-:Y:S01]  /*2740*/  @P3 LEA R4, P1, R5, c[0x0][0x220], 0x1 ;  /* 0x0000880005043a11 */ /* 0x000fe200078208ff */
[----:B------:R-:W-:Y:S01]  /*2750*/  @!PT LDS RZ, [RZ] ;  /* 0x00000000fffff984 */ /* 0x000fe20000000800 */
[----:B------:R-:W-:Y:S01]  /*2760*/  @!PT LDS RZ, [RZ] ;  /* 0x00000000fffff984 */ /* 0x000fe20000000800 */
[----:B------:R-:W-:Y:S01]  /*2770*/  @!PT LDS RZ, [RZ] ;  /* 0x00000000fffff984 */ /* 0x000fe20000000800 */
[----:B------:R1:W-:Y:S01]  /*2780*/  @P0 LDGSTS.E.BYPASS.LTC128B.128 [R218+0x2900], [R6.64], !P6 ;  /* 0x0290000006da0fae */ /* 0x0003e2000f101d48 */
[----:B------:R-:W-:-:S02]  /*2790*/  ISETP.GE.AND P0, PT, R8, 0x31, PT ;  /* 0x000000310800780c */ /* 0x000fc40003f06270 */
[----:B------:R-:W-:Y:S02]  /*27a0*/  @P3 LEA.HI.X R5, R5, c[0x0][0x224], R9, 0x1, P1 ;  /* 0x0000890005053a11 */ /* 0x000fe400008f0c09 */
[----:B------:R-:W-:Y:S01]  /*27b0*/  ISETP.GE.AND P1, PT, R8, 0x41, PT ;  /* 0x000000410800780c */ /* 0x000fe20003f26270 */
[----:B------:R-:W-:Y:S01]  /*27c0*/  IMAD.WIDE.U32 R8, R82, c[0x0][0x290], R24 ;  /* 0x0000a40052087a25 */ /* 0x000fe200078e0018 */
[-C--:B------:R-:W-:Y:S01]  /*27d0*/  SHF.L.U64.HI R155, R153, R170.reuse, c[0x0][0x284] ;  /* 0x0000a100999b7619 */ /* 0x080fe200000102aa */
[----:B------:R3:W-:Y:S01]  /*27e0*/  @P3 LDGSTS.E.BYPASS.LTC128B.128 [R218+0x3100], [R4.64], !P6 ;  /* 0x0310000004da3fae */ /* 0x0007e2000f101d48 */
[C---:B------:R-:W-:Y:S02]  /*27f0*/  SHF.L.U64.HI R156, R154.reuse, R170, c[0x0][0x294] ;  /* 0x0000a5009a9c7619 */ /* 0x040fe400000102aa */
[----:B------:R-:W-:Y:S02]  /*2800*/  @P2 LEA R12, P3, R35, R2, 0x5 ;  /* 0x00000002230c2211 */ /* 0x000fe400078628ff */
[----:B------:R-:W-:-:S02]  /*2810*/  SHF.L.U32 R178, R154, 0x5, RZ ;  /* 0x000000059ab27819 */ /* 0x000fc400000006ff */
[----:B------:R-:W-:-:S05]  /*2820*/  @P0 MOV R15, c[0x0][0x23c] ;  /* 0x00008f00000f0a02 */ /* 0x000fca0000000f00 */
[----:B------:R-:W-:Y:S01]  /*2830*/  @P0 IMAD R16, R15, 0x30, RZ ;  /* 0x000000300f100824 */ /* 0x000fe200078e02ff */
[----:B------:R-:W-:Y:S01]  /*2840*/  IADD3 R15, R9, R22, RZ ;  /* 0x00000016090f7210 */ /* 0x000fe20007ffe0ff */
[----:B-1----:R-:W-:-:S04]  /*2850*/  IMAD.WIDE.U32 R6, R82, c[0x0][0x280], R24 ;  /* 0x0000a00052067a25 */ /* 0x002fc800078e0018 */
[----:B---3--:R-:W-:Y:S02]  /*2860*/  IMAD R4, R34, c[0x0][0x280], RZ ;  /* 0x0000a00022047a24 */ /* 0x008fe400078e02ff */
[----:B------:R-:W-:Y:S02]  /*2870*/  @P2 IMAD.MOV.U32 R5, RZ, RZ, c[0x0][0x23c] ;  /* 0x00008f00ff052624 */ /* 0x000fe400078e00ff */
[----:B------:R-:W-:Y:S02]  /*2880*/  IMAD R21, R82, c[0x0][0x284], R4 ;  /* 0x0000a10052157a24 */ /* 0x000fe400078e0204 */
[----:B------:R-:W-:Y:S01]  /*2890*/  IMAD R4, R32, c[0x0][0x1e0], RZ ;  /* 0x0000780020047a24 */ /* 0x000fe200078e02ff */
[----:B------:R-:W-:Y:S02]  /*28a0*/  @P2 LEA.HI.X R13, R35, R3, R5, 0x5, P3 ;  /* 0x00000003230d2211 */ /* 0x000fe400018f2c05 */
[----:B------:R-:W-:Y:S01]  /*28b0*/  @P2 LEA R18, P3, R12, c[0x0][0x220], 0x1 ;  /* 0x000088000c122a11 */ /* 0x000fe200078608ff */
[----:B------:R-:W-:-:S02]  /*28c0*/  IMAD R14, R27, c[0x0][0x1e4], R4 ;  /* 0x000079001b0e7a24 */ /* 0x000fc400078e0204 */
[----:B------:R-:W-:Y:S01]  /*28d0*/  @P0 IMAD.WIDE.U32 R4, R35, 0x30, R2 ;  /* 0x0000003023040825 */ /* 0x000fe200078e0002 */
[----:B------:R-:W-:-:S03]  /*28e0*/  @P2 LEA.HI.X R19, R12, c[0x0][0x224], R13, 0x1, P3 ;  /* 0x000089000c132a11 */ /* 0x000fc600018f0c0d */
[----:B------:R-:W-:Y:S01]  /*28f0*/  IMAD.IADD R13, R7, 0x1, R21 ;  /* 0x00000001070d7824 */ /* 0x000fe200078e0215 */
[----:B------:R-:W-:Y:S01]  /*2900*/  @P0 IADD3 R5, R5, R16, RZ ;  /* 0x0000001005050210 */ /* 0x000fe20007ffe0ff */
[----:B------:R-:W-:Y:S01]  /*2910*/  IMAD.MOV.U32 R12, RZ, RZ, R6 ;  /* 0x000000ffff0c7224 */ /* 0x000fe200078e0006 */
[C---:B------:R-:W-:Y:S01]  /*2920*/  @P0 LEA R16, P3, R4.reuse, c[0x0][0x220], 0x1 ;  /* 0x0000880004100a11 */ /* 0x040fe200078608ff */
[----:B------:R1:W-:Y:S01]  /*2930*/  @P2 LDGSTS.E.BYPASS.LTC128B.128 [R218+0x3900], [R18.64], !P6 ;  /* 0x0390000012da2fae */ /* 0x0003e2000f101d48 */
[----:B------:R-:W-:Y:S01]  /*2940*/  IMAD.IADD R7, R11, 0x1, R14 ;  /* 0x000000010b077824 */ /* 0x000fe200078e020e */
[----:B------:R-:W-:Y:S01]  /*2950*/  MOV R14, R8 ;  /* 0x00000008000e7202 */ /* 0x000fe20000000f00 */
[----:B------:R-:W-:Y:S01]  /*2960*/  IMAD.MOV.U32 R6, RZ, RZ, R10 ;  /* 0x000000ffff067224 */ /* 0x000fe200078e000a */
[----:B------:R-:W-:Y:S01]  /*2970*/  @P0 LEA.HI.X R17, R4, c[0x0][0x224], R5, 0x1, P3 ;  /* 0x0000890004110a11 */ /* 0x000fe200018f0c05 */
[----:B------:R-:W-:Y:S01]  /*2980*/  IMAD.WIDE.U32 R4, R82, c[0x0][0x280], R28 ;  /* 0x0000a00052047a25 */ /* 0x000fe200078e001c */
[----:B------:R-:W-:-:S02]  /*2990*/  @P1 LEA R20, P3, R35, R2, 0x6 ;  /* 0x0000000223141211 */ /* 0x000fc400078630ff */
[----:B------:R-:W-:Y:S01]  /*29a0*/  @P1 MOV R2, c[0x0][0x23c] ;  /* 0x00008f0000021a02 */ /* 0x000fe20000000f00 */
[----:B------:R3:W-:Y:S01]  /*29b0*/  @P0 LDGSTS.E.BYPASS.LTC128B.128 [R218+0x4100], [R16.64], !P6 ;  /* 0x0410000010da0fae */ /* 0x0007e2000f101d48 */
[----:B------:R-:W-:Y:S01]  /*29c0*/  IMAD.WIDE.U32 R10, R82, c[0x0][0x290], R28 ;  /* 0x0000a400520a7a25 */ /* 0x000fe200078e001c */
[----:B------:R-:W-:Y:S02]  /*29d0*/  ISETP.GE.AND P0, PT, R102, c[0x0][0x1d4], PT ;  /* 0x0000750066007a0c */ /* 0x000fe40003f06270 */
[----:B------:R-:W-:Y:S01]  /*29e0*/  @P1 LEA.HI.X R3, R35, R3, R2, 0x6, P3 ;  /* 0x0000000323031211 */ /* 0x000fe200018f3402 */
[----:B------:R-:W-:Y:S01]  /*29f0*/  IMAD.WIDE.U32 R8, R36, c[0x0][0x1e8], R6 ;  /* 0x00007a0024087a25 */ /* 0x000fe200078e0006 */
[C---:B------:R-:W-:Y:S02]  /*2a00*/  @P1 LEA R2, P3, R20.reuse, c[0x0][0x220], 0x1 ;  /* 0x0000880014021a11 */ /* 0x040fe400078608ff */
[----:B------:R-:W-:Y:S01]  /*2a10*/  P2R R91, PR, RZ, 0x1 ;  /* 0x00000001ff5b7803 */ /* 0x000fe20000000000 */
[----:B------:R-:W-:Y:S01]  /*2a20*/  IMAD.IADD R7, R21, 0x1, R5 ;  /* 0x0000000115077824 */ /* 0x000fe200078e0205 */
[----:B------:R-:W-:Y:S01]  /*2a30*/  @P1 LEA.HI.X R3, R20, c[0x0][0x224], R3, 0x1, P3 ;  /* 0x0000890014031a11 */ /* 0x000fe200018f0c03 */
[----:B------:R-:W-:Y:S01]  /*2a40*/  IMAD R9, R36, c[0x0][0x1ec], R9 ;  /* 0x00007b0024097a24 */ /* 0x000fe200078e0209 */
[----:B------:R-:W-:Y:S01]  /*2a50*/  IADD3 R5, R22, R11, RZ ;  /* 0x0000000b16057210 */ /* 0x000fe20007ffe0ff */
[----:B------:R-:W-:Y:S01]  /*2a60*/  IMAD.MOV.U32 R6, RZ, RZ, R4 ;  /* 0x000000ffff067224 */ /* 0x000fe200078e0004 */
[----:B------:R-:W-:Y:S01]  /*2a70*/  MOV R4, R10 ;  /* 0x0000000a00047202 */ /* 0x000fe20000000f00 */
[----:B------:R4:W-:Y:S01]  /*2a80*/  @P1 LDGSTS.E.BYPASS.LTC128B.128 [R218+0x4900], [R2.64], !P6 ;  /* 0x0490000002da1fae */ /* 0x0009e2000f101d48 */
[----:B-----5:R-:W-:Y:S01]  /*2a90*/  IMAD.WIDE.U32 R98, R137, c[0x0][0x290], R14 ;  /* 0x0000a40089627a25 */ /* 0x020fe200078e000e */
[----:B------:R-:W-:-:S02]  /*2aa0*/  ISETP.GE.AND P6, PT, R28, c[0x0][0x1d4], PT ;  /* 0x000075001c007a0c */ /* 0x000fc40003fc6270 */
[----:B------:R-:W0:Y:S01]  /*2ab0*/  LDGDEPBAR ;  /* 0x00000000000079af */ /* 0x000e220000000000 */
[C---:B------:R-:W-:Y:S01]  /*2ac0*/  IMAD.WIDE.U32 R100, R137.reuse, c[0x0][0x280], R12 ;  /* 0x0000a00089647a25 */ /* 0x040fe200078e000c */
[----:B------:R-:W-:Y:S03]  /*2ad0*/  WARPSYNC 0xffffffff ;  /* 0xffffffff00007948 */ /* 0x000fe60003800000 */
[----:B------:R-:W-:-:S04]  /*2ae0*/  IMAD.WIDE.U32 R96, R137, c[0x0][0x280], R6 ;  /* 0x0000a00089607a25 */ /* 0x000fc800078e0006 */
[----:B------:R-:W-:-:S04]  /*2af0*/  IMAD.WIDE.U32 R94, R137, c[0x0][0x290], R4 ;  /* 0x0000a400895e7a25 */ /* 0x000fc800078e0004 */
[----:B------:R-:W-:Y:S01]  /*2b00*/  IMAD.SHL.U32 R10, R191, 0x2, RZ ;  /* 0x00000002bf0a7824 */ /* 0x000fe200078e00ff */
[----:B----4-:R-:W-:Y:S01]  /*2b10*/  SHF.R.S32.HI R2, RZ, 0x1f, R137 ;  /* 0x0000001fff027819 */ /* 0x010fe20000011489 */
[----:B------:R-:W-:-:S04]  /*2b20*/  IMAD R3, R34, c[0x0][0x1e0], RZ ;  /* 0x0000780022037a24 */ /* 0x000fc800078e02ff */
[C---:B------:R-:W-:Y:S02]  /*2b30*/  IMAD R11, R2.reuse, c[0x0][0x280], RZ ;  /* 0x0000a000020b7a24 */ /* 0x040fe400078e02ff */
[----:B-1----:R-:W-:Y:S02]  /*2b40*/  IMAD R18, R2, c[0x0][0x290], RZ ;  /* 0x0000a40002127a24 */ /* 0x002fe400078e02ff */
[----:B---3--:R-:W-:Y:S02]  /*2b50*/  IMAD R17, R82, c[0x0][0x1e4], R3 ;  /* 0x0000790052117a24 */ /* 0x008fe400078e0203 */
        /* <DEDUP_REMOVED lines=18> */
[----:B------:R-:W-:Y:S01]  /*2c80*/  ISETP.GE.AND P0, PT, R28, c[0x0][0x27c], PT ;  /* 0x00009f001c007a0c */ /* 0x000fe20003f06270 */
[C---:B------:R-:W-:Y:S01]  /*2c90*/  IMAD.WIDE.U32 R2, R36.reuse, c[0x0][0x260], R134 ;  /* 0x0000980024027a25 */ /* 0x040fe200078e0086 */
[----:B------:R-:W-:Y:S01]  /*2ca0*/  BAR.SYNC.DEFER_BLOCKING 0x0 ;  /* 0x0000000000007b1d */ /* 0x000fe20000010000 */
[----:B------:R-:W-:Y:S02]  /*2cb0*/  SHF.L.U32 R175, R153, 0x6, RZ ;  /* 0x0000000699af7819 */ /* 0x000fe400000006ff */
[----:B------:R-:W-:Y:S01]  /*2cc0*/  IMAD.WIDE.U32 R6, R36, c[0x0][0x210], R28 ;  /* 0x0000840024067a25 */ /* 0x000fe200078e001c */
[----:B------:R-:W-:Y:S02]  /*2cd0*/  IADD3 R131, P1, R82, R27, RZ ;  /* 0x0000001b52837210 */ /* 0x000fe40007f3e0ff */
[----:B------:R-:W-:Y:S01]  /*2ce0*/  ULDC.U8 UR4, c[0x0][0x298] ;  /* 0x0000a60000047ab9 */ /* 0x000fe20000000000 */
[----:B------:R-:W-:Y:S01]  /*2cf0*/  IMAD.MOV.U32 R4, RZ, RZ, R2 ;  /* 0x000000ffff047224 */ /* 0x000fe200078e0002 */
[----:B------:R-:W-:Y:S01]  /*2d00*/  ISETP.GE.AND P2, PT, R191, 0x1, PT ;  /* 0x00000001bf00780c */ /* 0x000fe20003f46270 */
        /* <DEDUP_REMOVED lines=10> */
[----:B------:R-:W-:Y:S01]  /*2db0*/  P2R R128, PR, RZ, 0x1 ;  /* 0x00000001ff807803 */ /* 0x000fe20000000000 */
        /* <DEDUP_REMOVED lines=11> */
[----:B------:R-:W-:-:S02]  /*2e70*/  IADD3 R90, R87, R9, RZ ;  /* 0x00000009575a7210 */ /* 0x000fc40007ffe0ff */
[----:B------:R-:W-:Y:S01]  /*2e80*/  SHF.R.S32.HI R106, RZ, 0x1f, R104 ;  /* 0x0000001fff6a7819 */ /* 0x000fe20000011468 */
[----:B------:R-:W-:Y:S02]  /*2e90*/  IMAD R3, R6, c[0x0][0x1e0], RZ ;  /* 0x0000780006037a24 */ /* 0x000fe400078e02ff */
        /* <DEDUP_REMOVED lines=36> */
[----:B------:R-:W-:Y:S01]  /*30e0*/  IMAD.WIDE.U32 R144, R144, c[0x0][0x280], RZ ;  /* 0x0000a00090907a25 */ /* 0x000fe200078e00ff */
[----:B------:R-:W-:-:S02]  /*30f0*/  LOP3.LUT R3, R2, R189, RZ, 0x3c, !PT ;  /* 0x000000bd02037212 */ /* 0x000fc400078e3cff */
[----:B------:R-:W-:Y:S01]  /*3100*/  LOP3.LUT R2, R4, R190, RZ, 0x3c, !PT ;  /* 0x000000be04027212 */ /* 0x000fe200078e3cff */
[----:B------:R-:W-:Y:S01]  /*3110*/  IMAD.IADD R4, R158, 0x1, R5 ;  /* 0x000000019e047824 */ /* 0x000fe200078e0205 */
[----:B------:R-:W-:Y:S01]  /*3120*/  IADD3 R3, R162, R3, RZ ;  /* 0x00000003a2037210 */ /* 0x000fe20007ffe0ff */
[----:B------:R-:W-:Y:S01]  /*3130*/  IMAD R8, R11, c[0x0][0x21c], R8 ;  /* 0x000087000b087a24 */ /* 0x000fe200078e0208 */
[----:B------:R-:W-:Y:S01]  /*3140*/  IADD3 R168, R145, R168, RZ ;  /* 0x000000a891a87210 */ /* 0x000fe20007ffe0ff */
[----:B------:R-:W-:Y:S01]  /*3150*/  IMAD.IADD R2, R163, 0x1, R2 ;  /* 0x00000001a3027824 */ /* 0x000fe200078e0202 */
[----:B------:R-:W-:Y:S01]  /*3160*/  IADD3 R166, R143, R166, RZ ;  /* 0x000000a68fa67210 */ /* 0x000fe20007ffe0ff */
[----:B------:R-:W-:Y:S01]  /*3170*/  IMAD.X R130, R32, 0x1, R34, P1 ;  /* 0x0000000120827824 */ /* 0x000fe200008e0622 */
        /* <DEDUP_REMOVED lines=8> */
.L_x_1413:
        /* <DEDUP_REMOVED lines=11> */
[CC--:B------:R-:W-:Y:S04]  /*32b0*/  IADD3 R2, P1, R111.reuse, R64.reuse, RZ ;  /* 0x000000406f027210 */ /* 0x0c0fe80007f3e0ff */
[----:B------:R-:W-:Y:S01]  /*32c0*/  LEA R54, P0, R2, c[0x0][0x1c8], 0x1 ;  /* 0x0000720002367a11 */ /* 0x000fe200078008ff */
[----:B------:R-:W-:Y:S05]  /*32d0*/  IMAD.X R4, R68, 0x1, R107, P1 ;  /* 0x0000000144047824 */ /* 0x000fea00008e066b */
[----:B------:R-:W-:Y:S02]  /*32e0*/  LEA.HI.X R55, R2, c[0x0][0x1cc], R4, 0x1, P0 ;  /* 0x0000730002377a11 */ /* 0x000fe400000f0c04 */
[----:B------:R-:W-:Y:S04]  /*32f0*/  IADD3 R2, P1, P0, R111, R64, R187 ;  /* 0x000000406f027210 */ /* 0x000fe8000783e0bb */
[----:B------:R-:W-:Y:S01]  /*3300*/  IADD3.X R4, R107, R68, R169, P1, P0 ;  /* 0x000000446b047210 */ /* 0x000fe20000fe04a9 */
[----:B------:R-:W-:Y:S01]  /*3310*/  BSSY B2, `(.L_x_1379) ;  /* 0x00003a3000027945 */ /* 0x000fe20003800000 */
        /* <DEDUP_REMOVED lines=45> */
.L_x_1383:
[----:B------:R-:W-:Y:S05]  /*35f0*/  BSYNC B0 ;  /* 0x0000000000007941 */ /* 0x000fea0003800000 */
.L_x_1382:
        /* <DEDUP_REMOVED lines=39> */
.L_x_1385:
[----:B------:R-:W-:Y:S05]  /*3870*/  BSYNC B0 ;  /* 0x0000000000007941 */ /* 0x000fea0003800000 */
.L_x_1384:
        /* <DEDUP_REMOVED lines=37> */
.L_x_1387:
[----:B------:R-:W-:Y:S05]  /*3ad0*/  BSYNC B0 ;  /* 0x0000000000007941 */ /* 0x000fea0003800000 */
.L_x_1386:
        /* <DEDUP_REMOVED lines=68> */
.L_x_1391:
[----:B------:R-:W-:Y:S05]  /*3f20*/  BSYNC B0 ;  /* 0x0000000000007941 */ /* 0x000fea0003800000 */
.L_x_1390:
        /* <DEDUP_REMOVED lines=55> */
.L_x_1389:
[----:B------:R-:W-:Y:S05]  /*42a0*/  BSYNC B1 ;  /* 0x0000000000017941 */ /* 0x000fea0003800000 */
.L_x_1388:
        /* <DEDUP_REMOVED lines=56> */
.L_x_1395:
[----:B------:R-:W-:Y:S05]  /*4630*/  BSYNC B0 ;  /* 0x0000000000007941 */ /* 0x000fea0003800000 */
.L_x_1394:
        /* <DEDUP_REMOVED lines=55> */
.L_x_1393:
[----:B------:R-:W-:Y:S05]  /*49b0*/  BSYNC B1 ;  /* 0x0000000000017941 */ /* 0x000fea0003800000 */
.L_x_1392:
        /* <DEDUP_REMOVED lines=55> */
.L_x_1398:
[----:B------:R-:W-:Y:S05]  /*4d30*/  BSYNC B0 ;  /* 0x0000000000007941 */ /* 0x000fea0003800000 */
.L_x_1397:
        /* <DEDUP_REMOVED lines=56> */
.L_x_1381:
        /* <DEDUP_REMOVED lines=195> */
.L_x_1400:
[----:B---3--:R-:W-:Y:S05]  /*5cf0*/  BSYNC B0 ;  /* 0x0000000000007941 */ /* 0x008fea0003800000 */
.L_x_1399:
        /* <DEDUP_REMOVED lines=115> */
.L_x_1402:
[----:B------:R-:W-:Y:S05]  /*6430*/  BSYNC B0 ;  /* 0x0000000000007941 */ /* 0x000fea0003800000 */
.L_x_1401:
[----:B------:R-:W-:Y:S05]  /*6440*/  IADD3 R61, P1, R180, R64, RZ ;  /* 0x00000040b43d7210 */ /* 0x000fea0007f3e0ff */
[----:B------:R-:W-:Y:S01]  /*6450*/  IMAD.X R60, R68, 0x1, R126, P1 ;  /* 0x00000001443c7824 */ /* 0x000fe200008e067e */
[----:B------:R-:W-:Y:S11]  /*6460*/  ISETP.GE.OR P1, PT, R141, R66, P6 ;  /* 0x000000428d00720c */ /* 0x000ff60003726670 */
[----:B------:R-:W-:Y:S02]  /*6470*/  @!UPT UIADD3 URZ, URZ, URZ, URZ ;  /* 0x0000003f3f3ff290 */ /* 0x000fe4000fffe03f */
        /* <DEDUP_REMOVED lines=112> */
.L_x_1380:
        /* <DEDUP_REMOVED lines=11> */
.L_x_1404:
[----:B------:R-:W-:Y:S05]  /*6c30*/  BSYNC B0 ;  /* 0x0000000000007941 */ /* 0x000fea0003800000 */
.L_x_1403:
        /* <DEDUP_REMOVED lines=8> */
.L_x_1406:
[----:B------:R-:W-:Y:S05]  /*6cc0*/  BSYNC B0 ;  /* 0x0000000000007941 */ /* 0x000fea0003800000 */
.L_x_1405:
[----:B------:R-:W-:Y:S11]  /*6cd0*/  ISETP.GE.AND P0, PT, R141, R2, PT ;  /* 0x000000028d00720c */ /* 0x000ff60003f06270 */
[----:B------:R-:W-:Y:S02]  /*6ce0*/  @!UPT UIADD3 URZ, URZ, URZ, URZ ;  /* 0x0000003f3f3ff290 */ /* 0x000fe4000fffe03f */
[----:B------:R-:W-:-:S05]  /*6cf0*/  @P0 BRA `(.L_x_1396) ;  /* 0x0000004000000947 */ /* 0x000fca0003800000 */
[----:B-1----:R-:W1:Y:S04]  /*6d00*/  @!P6 LDS.128 R8, [R80+0x4800] ;  /* 0x004800005008e984 */ /* 0x002e680000000c00 */
[----:B------:R-:W2:Y:S04]  /*6d10*/  @!P1 LDS.128 R4, [R81+0x4800] ;  /* 0x0048000051049984 */ /* 0x000ea80000000c00 */
[----:B-1----:R1:W-:Y:S04]  /*6d20*/  @!P6 STG.E.128 [R62.64], R8 ;  /* 0x000000083e00e986 */ /* 0x0023e8000c101d08 */
[----:B--2---:R1:W-:Y:S02]  /*6d30*/  @!P1 STG.E.128 [R62.64+0x40], R4 ;  /* 0x000040043e009986 */ /* 0x0043e4000c101d08 */
.L_x_1396:
[----:B------:R-:W-:Y:S05]  /*6d40*/  BSYNC B2 ;  /* 0x0000000000027941 */ /* 0x000fea0003800000 */
.L_x_1379:
[----:B-12---:R-:W-:Y:S01]  /*6d50*/  IMAD R15, R33, -0x50, RZ ;  /* 0xffffffb0210f7824 */ /* 0x006fe200078e02ff */
[----:B------:R-:W-:Y:S01]  /*6d60*/  BSSY B0, `(.L_x_1407) ;  /* 0x000005e000007945 */ /* 0x000fe20003800000 */
[----:B------:R-:W-:Y:S02]  /*6d70*/  IMAD R2, R89, 0x50, RZ ;  /* 0x0000005059027824 */ /* 0x000fe400078e02ff */
[----:B-----5:R-:W-:Y:S02]  /*6d80*/  IMAD.IADD R4, R113, 0x1, R15 ;  /* 0x0000000171047824 */ /* 0x020fe400078e020f */
[----:B------:R-:W-:Y:S03]  /*6d90*/  IMAD.WIDE.U32 R16, R33, 0x50, RZ ;  /* 0x0000005021107825 */ /* 0x000fe600078e00ff */
[C---:B------:R-:W-:Y:S01]  /*6da0*/  ISETP.GE.AND P4, PT, R4.reuse, 0x11, PT ;  /* 0x000000110400780c */ /* 0x040fe20003f86270 */
[----:B------:R-:W-:Y:S01]  /*6db0*/  IMAD.IADD R17, R17, 0x1, R2 ;  /* 0x0000000111117824 */ /* 0x000fe200078e0202 */
[C---:B------:R-:W-:Y:S02]  /*6dc0*/  ISETP.GE.AND P3, PT, R4.reuse, 0x1, PT ;  /* 0x000000010400780c */ /* 0x040fe40003f66270 */
        /* <DEDUP_REMOVED lines=54> */
[----:B------:R-:W-:Y:S11]  /*7130*/  ISETP.NE.AND P5, PT, R133, RZ, PT ;  /* 0x000000ff8500720c */ /* 0x000ff60003fa5270 */
[----:B------:R-:W-:Y:S02]  /*7140*/  @!UPT UIADD3 URZ, URZ, URZ, URZ ;  /* 0x0000003f3f3ff290 */ /* 0x000fe4000fffe03f */
        /* <DEDUP_REMOVED lines=26> */
[----:B------:R-:W-:Y:S11]  /*72f0*/  ISETP.GE.AND P0, PT, R102, c[0x0][0x1d4], PT ;  /* 0x0000750066007a0c */ /* 0x000ff60003f06270 */
[----:B------:R-:W-:Y:S02]  /*7300*/  @!UPT UIADD3 URZ, URZ, URZ, URZ ;  /* 0x0000003f3f3ff290 */ /* 0x000fe4000fffe03f */
[----:B------:R-:W2:Y:S04]  /*7310*/  @!P0 LDS.128 R12, [R81] ;  /* 0x00000000510c8984 */ /* 0x000ea80000000c00 */
[----:B-1----:R1:W-:Y:S04]  /*7320*/  @!P1 STG.E.128 [R2.64], R16 ;  /* 0x0000001002009986 */ /* 0x0023e8000c101d08 */
[----:B--2---:R1:W-:Y:S02]  /*7330*/  @!P0 STG.E.128 [R2.64+0x40], R12 ;  /* 0x0000400c02008986 */ /* 0x0043e4000c101d08 */
.L_x_1408:
[----:B-1----:R-:W-:Y:S05]  /*7340*/  BSYNC B0 ;  /* 0x0000000000007941 */ /* 0x002fea0003800000 */
.L_x_1407:
[----:B------:R-:W-:Y:S01]  /*7350*/  ISETP.GE.AND P0, PT, R140, R7, PT ;  /* 0x000000078c00720c */ /* 0x000fe20003f06270 */
[----:B------:R-:W-:Y:S01]  /*7360*/  @!UPT UIADD3 URZ, URZ, URZ, URZ ;  /* 0x0000003f3f3ff290 */ /* 0x000fe2000fffe03f */
[----:B------:R-:W-:Y:S11]  /*7370*/  BSSY B0, `(.L_x_1409) ;  /* 0x0000013000007945 */ /* 0x000ff60003800000 */
        /* <DEDUP_REMOVED lines=13> */
[----:B------:R-:W-:Y:S11]  /*7450*/  ISETP.GE.AND P0, PT, R102, c[0x0][0x1d4], PT ;  /* 0x0000750066007a0c */ /* 0x000ff60003f06270 */
[----:B------:R-:W-:Y:S02]  /*7460*/  @!UPT UIADD3 URZ, URZ, URZ, URZ ;  /* 0x0000003f3f3ff290 */ /* 0x000fe4000fffe03f */
[----:B------:R-:W2:Y:S04]  /*7470*/  @!P0 LDS.128 R12, [R81+0x1000] ;  /* 0x00100000510c8984 */ /* 0x000ea80000000c00 */
[----:B-1----:R1:W-:Y:S04]  /*7480*/  @!P1 STG.E.128 [R2.64], R16 ;  /* 0x0000001002009986 */ /* 0x0023e8000c101d08 */
[----:B--2---:R1:W-:Y:S02]  /*7490*/  @!P0 STG.E.128 [R2.64+0x40], R12 ;  /* 0x0000400c02008986 */ /* 0x0043e4000c101d08 */
.L_x_1410:
[----:B------:R-:W-:Y:S05]  /*74a0*/  BSYNC B0 ;  /* 0x0000000000007941 */ /* 0x000fea0003800000 */
.L_x_1409:
[----:B------:R-:W-:Y:S01]  /*74b0*/  ISETP.GE.AND P0, PT, R141, R7, PT ;  /* 0x000000078d00720c */ /* 0x000fe20003f06270 */
[----:B------:R-:W-:Y:S01]  /*74c0*/  @!UPT UIADD3 URZ, URZ, URZ, URZ ;  /* 0x0000003f3f3ff290 */ /* 0x000fe2000fffe03f */
[----:B------:R-:W-:Y:S11]  /*74d0*/  BSSY B0, `(.L_x_1411) ;  /* 0x0000013000007945 */ /* 0x000ff60003800000 */
        /* <DEDUP_REMOVED lines=18> */
.L_x_1412:
[----:B------:R-:W-:Y:S05]  /*7600*/  BSYNC B0 ;  /* 0x0000000000007941 */ /* 0x000fea0003800000 */
.L_x_1411:
        /* <DEDUP_REMOVED lines=33> */
.L_x_1378:
[----:B-1----:R-:W2:Y:S01]  /*7820*/  LDL.LU R2, [R1+0x24] ;  /* 0x0000240001027983 */ /* 0x002ea20000300800 */
[----:B------:R-:W-:-:S03]  /*7830*/  IMAD.MOV.U32 R0, RZ, RZ, c[0x0][0x2c4] ;  /* 0x0000b100ff007624 */ /* 0x000fc600078e00ff */
[----:B------:R-:W3:Y:S02]  /*7840*/  LDL R16, [R1+0x44] ;  /* 0x0000440001107983 */ /* 0x000ee40000100800 */
[----:B------:R-:W-:Y:S01]  /*7850*/  ISETP.NE.AND P3, PT, R0, 0x1, PT ;  /* 0x000000010000780c */ /* 0x000fe20003f65270 */
[----:B------:R-:W-:Y:S01]  /*7860*/  BSSY B0, `(.L_x_1414) ;  /* 0x000002c000007945 */ /* 0x000fe20003800000 */
[----:B------:R-:W-:Y:S01]  /*7870*/  IMAD.IADD R10, R160, 0x1, R161 ;  /* 0x00000001a00a7824 */ /* 0x000fe200078e02a1 */
[----:B--2---:R-:W-:-:S10]  /*7880*/  LOP3.LUT R2, R2, 0xfffffffd, RZ, 0xc0, !PT ;  /* 0xfffffffd02027812 */ /* 0x004fd400078ec0ff */
[----:B------:R-:W-:Y:S02]  /*7890*/  @P3 LOP3.LUT R2, R2, 0x2, RZ, 0xfc, !PT ;  /* 0x0000000202023812 */ /* 0x000fe400078efcff */
[----:B---3--:R-:W-:-:S03]  /*78a0*/  IADD3 R0, R16, 0x7f, RZ ;  /* 0x0000007f10007810 */ /* 0x008fc60007ffe0ff */
[----:B------:R1:W-:Y:S02]  /*78b0*/  STL [R1+0x24], R2 ;  /* 0x0000240201007387 */ /* 0x0003e40000100800 */
[----:B-1----:R-:W-:-:S05]  /*78c0*/  @P3 IMAD.HI.U32 R2, R0, c[0x0][0x2c8], RZ ;  /* 0x0000b20000023a27 */ /* 0x002fca00078e00ff */
[----:B------:R-:W-:-:S05]  /*78d0*/  @P3 SHF.R.U32.HI R0, RZ, c[0x0][0x2cc], R2 ;  /* 0x0000b300ff003a19 */ /* 0x000fca0000011602 */
[----:B------:R-:W-:-:S04]  /*78e0*/  IMAD.IADD R0, R172, 0x1, R0 ;  /* 0x00000001ac007824 */ /* 0x000fc800078e0200 */
[----:B------:R-:W-:-:S05]  /*78f0*/  IMAD.HI R0, R0, 0x66666667, RZ ;  /* 0x6666666700007827 */ /* 0x000fca00078e02ff */
[----:B------:R-:W-:-:S04]  /*7900*/  SHF.R.U32.HI R2, RZ, 0x1f, R0 ;  /* 0x0000001fff027819 */ /* 0x000fc80000011600 */
[----:B------:R-:W-:-:S04]  /*7910*/  LEA.HI.SX32 R0, R0, R2, 0x1b ;  /* 0x0000000200007211 */ /* 0x000fc800078fdaff */
[----:B------:R-:W-:-:S04]  /*7920*/  IMNMX R6, R171, R0, PT ;  /* 0x00000000ab067217 */ /* 0x000fc80003800200 */
[----:B------:R-:W-:Y:S01]  /*7930*/  ISETP.GE.AND P0, PT, R6, 0x1, PT ;  /* 0x000000010600780c */ /* 0x000fe20003f06270 */
[----:B------:R-:W-:-:S12]  /*7940*/  IMAD.MOV.U32 R0, RZ, RZ, RZ ;  /* 0x000000ffff007224 */ /* 0x000fd800078e00ff */
        /* <DEDUP_REMOVED lines=29> */
.L_x_1415:
[----:B------:R-:W-:Y:S05]  /*7b20*/  BSYNC B0 ;  /* 0x0000000000007941 */ /* 0x000fea0003800000 */
.L_x_1414:
        /* <DEDUP_REMOVED lines=48> */
[----:B------:R-:W-:-:S04]  /*7e30*/  LEA R0, R165, R139, 0x4 ;  /* 0x0000008ba5007211 */ /* 0x000fc800078e20ff */
[----:B------:R-:W-:-:S05]  /*7e40*/  IADD3 R12, R0, R16, RZ ;  /* 0x00000010000c7210 */ /* 0x000fca0007ffe0ff */
[----:B------:R-:W-:-:S04]  /*7e50*/  @P3 IMAD.HI.U32 R5, R12, c[0x0][0x2c8], RZ ;  /* 0x0000b2000c053a27 */ /* 0x000fc800078e00ff */
[----:B-12---:R-:W-:-:S05]  /*7e60*/  @P1 IMAD.WIDE R2, R17, R2, c[0x0][0x340] ;  /* 0x0000d00011021625 */ /* 0x006fca00078e0202 */
[----:B------:R1:W2:Y:S01]  /*7e70*/  @P1 LDG.E R13, [R2.64] ;  /* 0x00000008020d1981 */ /* 0x0002a2000c1e1900 */
[----:B------:R-:W-:Y:S01]  /*7e80*/  IMAD.MOV.U32 R0, RZ, RZ, R12 ;  /* 0x000000ffff007224 */ /* 0x000fe200078e000c */
[----:B------:R-:W-:Y:S02]  /*7e90*/  @P3 SHF.R.U32.HI R0, RZ, c[0x0][0x2cc], R5 ;  /* 0x0000b300ff003a19 */ /* 0x000fe40000011605 */
[----:B------:R-:W-:Y:S02]  /*7ea0*/  MOV R6, R134 ;  /* 0x0000008600067202 */ /* 0x000fe40000000f00 */
[----:B------:R-:W-:Y:S02]  /*7eb0*/  MOV R7, R135 ;  /* 0x0000008700077202 */ /* 0x000fe40000000f00 */
[----:B-1----:R-:W-:Y:S02]  /*7ec0*/  SHF.R.S32.HI R3, RZ, 0x1f, R159 ;  /* 0x0000001fff037819 */ /* 0x002fe4000001149f */
[----:B------:R-:W-:-:S03]  /*7ed0*/  IADD3 R2, P0, R139, R10, RZ ;  /* 0x0000000a8b027210 */ /* 0x000fc60007f1e0ff */
[----:B------:R-:W-:Y:S01]  /*7ee0*/  IMAD R4, R3, c[0x0][0x178], RZ ;  /* 0x00005e0003047a24 */ /* 0x000fe200078e02ff */
[----:B------:R-:W-:-:S03]  /*7ef0*/  LEA.HI.X.SX32 R3, R10, R188, 0x1, P0 ;  /* 0x000000bc0a037211 */ /* 0x000fc600000f0eff */
[C---:B------:R-:W-:Y:S02]  /*7f00*/  IMAD R8, R159.reuse, c[0x0][0x17c], R4 ;  /* 0x00005f009f087a24 */ /* 0x040fe400078e0204 */
[----:B------:R-:W-:Y:S01]  /*7f10*/  IMAD.WIDE.U32 R4, R159, c[0x0][0x178], RZ ;  /* 0x00005e009f047a25 */ /* 0x000fe200078e00ff */
[----:B------:R-:W-:-:S03]  /*7f20*/  ISETP.NE.U32.AND P0, PT, RZ, c[0x0][0x348], PT ;  /* 0x0000d200ff007a0c */ /* 0x000fc60003f05070 */
[C---:B------:R-:W-:Y:S02]  /*7f30*/  IMAD R15, R3.reuse, c[0x0][0x1e0], RZ ;  /* 0x00007800030f7a24 */ /* 0x040fe400078e02ff */
[----:B------:R-:W-:Y:S02]  /*7f40*/  IMAD R14, R3, c[0x0][0x208], RZ ;  /* 0x00008200030e7a24 */ /* 0x000fe400078e02ff */
[----:B------:R-:W-:Y:S01]  /*7f50*/  IMAD.IADD R3, R5, 0x1, R8 ;  /* 0x0000000105037824 */ /* 0x000fe200078e0208 */
[----:B------:R-:W-:Y:S01]  /*7f60*/  ISETP.NE.AND.EX P0, PT, RZ, c[0x0][0x34c], PT, P0 ;  /* 0x0000d300ff007a0c */ /* 0x000fe20003f05300 */
[----:B------:R-:W-:-:S04]  /*7f70*/  IMAD.WIDE.U32 R10, R2, c[0x0][0x1e0], R6 ;  /* 0x00007800020a7a25 */ /* 0x000fc800078e0006 */
[----:B------:R-:W-:-:S04]  /*7f80*/  IMAD.WIDE.U32 R8, R2, c[0x0][0x208], R6 ;  /* 0x0000820002087a25 */ /* 0x000fc800078e0006 */
[C---:B------:R-:W-:Y:S02]  /*7f90*/  IMAD R6, R2.reuse, c[0x0][0x1e4], R15 ;  /* 0x0000790002067a24 */ /* 0x040fe400078e020f */
[----:B------:R-:W-:Y:S01]  /*7fa0*/  IMAD R5, R2, c[0x0][0x20c], R14 ;  /* 0x0000830002057a24 */ /* 0x000fe200078e020e */
[----:B------:R-:W-:Y:S02]  /*7fb0*/  MOV R2, R4 ;  /* 0x0000000400027202 */ /* 0x000fe40000000f00 */
[----:B------:R-:W-:Y:S01]  /*7fc0*/  SEL R4, R138, RZ, !P0 ;  /* 0x000000ff8a047207 */ /* 0x000fe20004000000 */
[----:B------:R-:W-:Y:S02]  /*7fd0*/  IMAD.IADD R5, R9, 0x1, R5 ;  /* 0x0000000109057824 */ /* 0x000fe400078e0205 */
[----:B---3--:R-:W-:Y:S01]  /*7fe0*/  IMAD.WIDE.U32 R2, R18, c[0x0][0x1b8], R2 ;  /* 0x00006e0012027a25 */ /* 0x008fe200078e0002 */
[----:B------:R-:W-:Y:S02]  /*7ff0*/  IADD3 R7, R11, R6, RZ ;  /* 0x000000060b077210 */ /* 0x000fe40007ffe0ff */
[----:B------:R-:W-:Y:S01]  /*8000*/  SEL R9, R17, RZ, !P0 ;  /* 0x000000ff11097207 */ /* 0x000fe20004000000 */
[----:B------:R-:W-:Y:S01]  /*8010*/  IMAD R11, R4, c[0x0][0x1c0], RZ ;  /* 0x00007000040b7a24 */ /* 0x000fe200078e02ff */
[----:B------:R-:W-:Y:S01]  /*8020*/  MOV R6, R10 ;  /* 0x0000000a00067202 */ /* 0x000fe20000000f00 */
[----:B------:R-:W-:Y:S01]  /*8030*/  IMAD R3, R18, c[0x0][0x1bc], R3 ;  /* 0x00006f0012037a24 */ /* 0x000fe200078e0203 */
[----:B------:R-:W-:Y:S01]  /*8040*/  MOV R4, R8 ;  /* 0x0000000800047202 */ /* 0x000fe20000000f00 */
[----:B------:R-:W-:-:S02]  /*8050*/  IMAD R14, R9, c[0x0][0x1c4], R11 ;  /* 0x00007100090e7a24 */ /* 0x000fc400078e020b */
[----:B------:R-:W-:Y:S01]  /*8060*/  IMAD.WIDE.U32 R8, R9, c[0x0][0x1c0], R2 ;  /* 0x0000700009087a25 */ /* 0x000fe200078e0002 */
[----:B------:R-:W-:-:S03]  /*8070*/  SHF.R.S32.HI R11, RZ, 0x1f, R0 ;  /* 0x0000001fff0b7819 */ /* 0x000fc60000011400 */
[----:B------:R-:W-:-:S04]  /*8080*/  IMAD.WIDE.U32 R2, R18, c[0x0][0x1e8], R6 ;  /* 0x00007a0012027a25 */ /* 0x000fc800078e0006 */
[----:B------:R-:W-:Y:S02]  /*8090*/  IMAD.MOV R10, RZ, RZ, -R0 ;  /* 0x000000ffff0a7224 */ /* 0x000fe400078e0a00 */
[C---:B------:R-:W-:Y:S01]  /*80a0*/  IMAD.WIDE.U32 R6, R18.reuse, c[0x0][0x210], R4 ;  /* 0x0000840012067a25 */ /* 0x040fe200078e0004 */
[----:B------:R-:W-:Y:S02]  /*80b0*/  MOV R4, R2 ;  /* 0x0000000200047202 */ /* 0x000fe40000000f00 */
[----:B------:R-:W-:Y:S01]  /*80c0*/  MOV R2, R8 ;  /* 0x0000000800027202 */ /* 0x000fe20000000f00 */
[----:B------:R-:W-:Y:S01]  /*80d0*/  IMAD R5, R18, c[0x0][0x1ec], R3 ;  /* 0x00007b0012057a24 */ /* 0x000fe200078e0203 */
[----:B------:R-:W-:Y:S01]  /*80e0*/  IADD3 R3, R9, R14, RZ ;  /* 0x0000000e09037210 */ /* 0x000fe20007ffe0ff */
[----:B------:R-:W-:Y:S02]  /*80f0*/  IMAD R10, R10, c[0x0][0x2c4], R12 ;  /* 0x0000b1000a0a7a24 */ /* 0x000fe400078e020c */
[----:B------:R-:W-:Y:S01]  /*8100*/  IMAD R11, R11, c[0x0][0x1b0], RZ ;  /* 0x00006c000b0b7a24 */ /* 0x000fe200078e02ff */
[----:B------:R-:W-:Y:S01]  /*8110*/  ISETP.NE.U32.AND P0, PT, RZ, c[0x0][0x350], PT ;  /* 0x0000d400ff007a0c */ /* 0x000fe20003f05070 */
[----:B------:R-:W-:-:S02]  /*8120*/  IMAD R9, R18, c[0x0][0x214], R7 ;  /* 0x0000850012097a24 */ /* 0x000fc400078e0207 */
[C---:B------:R-:W-:Y:S02]  /*8130*/  IMAD R7, R0.reuse, c[0x0][0x1b4], R11 ;  /* 0x00006d0000077a24 */ /* 0x040fe400078e020b */
[----:B------:R-:W-:Y:S01]  /*8140*/  IMAD.WIDE.U32 R2, R0, c[0x0][0x1b0], R2 ;  /* 0x00006c0000027a25 */ /* 0x000fe200078e0002 */
[----:B------:R-:W-:-:S03]  /*8150*/  ISETP.NE.AND.EX P0, PT, RZ, c[0x0][0x354], PT, P0 ;  /* 0x0000d500ff007a0c */ /* 0x000fc60003f05300 */
[----:B------:R-:W-:Y:S01]  /*8160*/  IMAD.MOV.U32 R8, RZ, RZ, R6 ;  /* 0x000000ffff087224 */ /* 0x000fe200078e0006 */
[----:B------:R-:W-:Y:S02]  /*8170*/  SHF.R.S32.HI R6, RZ, 0x1f, R10 ;  /* 0x0000001fff067819 */ /* 0x000fe4000001140a */
[----:B------:R-:W-:-:S03]  /*8180*/  IADD3 R3, R3, R7, RZ ;  /* 0x0000000703037210 */ /* 0x000fc60007ffe0ff */
[----:B------:R-:W-:Y:S02]  /*8190*/  IMAD R7, R6, c[0x0][0x1a8], RZ ;  /* 0x00006a0006077a24 */ /* 0x000fe400078e02ff */
[----:B------:R-:W-:-:S04]  /*81a0*/  IMAD.WIDE.U32 R2, R10, c[0x0][0x1a8], R2 ;  /* 0x00006a000a027a25 */ /* 0x000fc800078e0002 */
[----:B------:R-:W-:-:S04]  /*81b0*/  IMAD R7, R10, c[0x0][0x1ac], R7 ;  /* 0x00006b000a077a24 */ /* 0x000fc800078e0207 */
[----:B------:R-:W-:Y:S01]  /*81c0*/  IMAD.IADD R3, R3, 0x1, R7 ;  /* 0x0000000103037824 */ /* 0x000fe200078e0207 */
[----:B------:R-:W-:Y:S02]  /*81d0*/  ISETP.GE.AND P2, PT, R134, c[0x0][0x198], PT ;  /* 0x0000660086007a0c */ /* 0x000fe40003f46270 */
[----:B------:R-:W-:Y:S02]  /*81e0*/  IADD3 R116, R246, -0x1, RZ ;  /* 0xfffffffff6747810 */ /* 0x000fe40007ffe0ff */
[----:B--2---:R-:W-:Y:S02]  /*81f0*/  @P1 SHF.R.S32.HI R0, RZ, 0x1f, R13 ;  /* 0x0000001fff001819 */ /* 0x004fe4000001140d */
[----:B------:R-:W-:Y:S02]  /*8200*/  @!P1 MOV R0, R138 ;  /* 0x0000008a00009202 */ /* 0x000fe40000000f00 */
[----:B------:R-:W-:Y:S02]  /*8210*/  @!P1 MOV R13, R17 ;  /* 0x00000011000d9202 */ /* 0x000fe40000000f00 */
[----:B------:R-:W-:-:S02]  /*8220*/  SEL R6, R0, RZ, !P0 ;  /* 0x000000ff00067207 */ /* 0x000fc40004000000 */
[----:B------:R-:W-:-:S03]  /*8230*/  SEL R0, R13, RZ, !P0 ;  /* 0x000000ff0d007207 */ /* 0x000fc60004000000 */
[C---:B------:R-:W-:Y:S02]  /*8240*/  IMAD R11, R6.reuse, c[0x0][0x1f0], RZ ;  /* 0x00007c00060b7a24 */ /* 0x040fe400078e02ff */
[----:B------:R-:W-:Y:S02]  /*8250*/  IMAD R10, R6, c[0x0][0x218], RZ ;  /* 0x00008600060a7a24 */ /* 0x000fe400078e02ff */
[----:B------:R-:W-:Y:S01]  /*8260*/  IMAD.WIDE.U32 R14, R0, c[0x0][0x1f0], R4 ;  /* 0x00007c00000e7a25 */ /* 0x000fe200078e0004 */
[----:B------:R-:W-:-:S03]  /*8270*/  LEA R6, P0, R2, c[0x0][0x160], 0x1 ;  /* 0x0000580002067a11 */ /* 0x000fc600078008ff */
        /* <DEDUP_REMOVED lines=13> */
.L_x_1561:
[----:B------:R-:W-:Y:S05]  /*8350*/  BRA.DIV ~URZ, `(.L_x_1418) ;  /* 0x000165027f007947 */ /* 0x000fea000b800000 */
[----:B-1----:R1:W4:Y:S02]  /*8360*/  SHFL.IDX PT, R2, R6, RZ, 0x181f ;  /* 0x00181fff06027589 */ /* 0x00232400000e0000 */
.L_x_1562:
        /* <DEDUP_REMOVED lines=11> */
.L_x_1420:
[----:B------:R-:W-:Y:S05]  /*8420*/  BSYNC B0 ;  /* 0x0000000000007941 */ /* 0x000fea0003800000 */
.L_x_1419:
[----:B------:R-:W-:Y:S05]  /*8430*/  BRA.DIV ~URZ, `(.L_x_1421) ;  /* 0x000164927f007947 */ /* 0x000fea000b800000 */
[----:B---3--:R3:W1:Y:S04]  /*8440*/  SHFL.IDX PT, R7, R5, 0x1, 0x181f ;  /* 0x00381f0005077f89 */ /* 0x00866800000e0000 */
[----:B--2-4-:R3:W2:Y:S02]  /*8450*/  SHFL.IDX PT, R2, R6, 0x1, 0x181f ;  /* 0x00381f0006027f89 */ /* 0x0146a400000e0000 */
.L_x_1563:
        /* <DEDUP_REMOVED lines=10> */
.L_x_1423:
[----:B------:R-:W-:Y:S05]  /*8500*/  BSYNC B0 ;  /* 0x0000000000007941 */ /* 0x000fea0003800000 */
.L_x_1422:
[----:B------:R-:W-:Y:S05]  /*8510*/  BRA.DIV ~URZ, `(.L_x_1424) ;  /* 0x000164827f007947 */ /* 0x000fea000b800000 */
[----:B-1----:R1:W4:Y:S02]  /*8520*/  SHFL.IDX PT, R7, R5, 0x2, 0x181f ;  /* 0x00581f0005077f89 */ /* 0x00232400000e0000 */
.L_x_1564:
[----:B------:R-:W-:Y:S05]  /*8530*/  BRA.DIV ~URZ, `(.L_x_1425) ;  /* 0x000164d27f007947 */ /* 0x000fea000b800000 */
[----:B--2---:R2:W1:Y:S02]  /*8540*/  SHFL.IDX PT, R2, R6, 0x2, 0x181f ;  /* 0x00581f0006027f89 */ /* 0x00446400000e0000 */
.L_x_1565:
        /* <DEDUP_REMOVED lines=10> */
.L_x_1427:
[----:B------:R-:W-:Y:S05]  /*85f0*/  BSYNC B0 ;  /* 0x0000000000007941 */ /* 0x000fea0003800000 */
.L_x_1426:
[----:B------:R-:W-:Y:S05]  /*8600*/  BRA.DIV ~URZ, `(.L_x_1428) ;  /* 0x000164727f007947 */ /* 0x000fea000b800000 */
[----:B----4-:R4:W2:Y:S04]  /*8610*/  SHFL.IDX PT, R7, R5, 0x3, 0x181f ;  /* 0x00781f0005077f89 */ /* 0x0108a800000e0000 */
[----:B-1----:R4:W1:Y:S02]  /*8620*/  SHFL.IDX PT, R2, R6, 0x3, 0x181f ;  /* 0x00781f0006027f89 */ /* 0x00286400000e0000 */
.L_x_1566:
        /* <DEDUP_REMOVED lines=10> */
.L_x_1430:
[----:B------:R-:W-:Y:S05]  /*86d0*/  BSYNC B0 ;  /* 0x0000000000007941 */ /* 0x000fea0003800000 */
.L_x_1429:
[----:B------:R-:W-:Y:S05]  /*86e0*/  BRA.DIV ~URZ, `(.L_x_1431) ;  /* 0x000164627f007947 */ /* 0x000fea000b800000 */
[----:B--2---:R2:W3:Y:S02]  /*86f0*/  SHFL.IDX PT, R7, R5, 0x4, 0x181f ;  /* 0x00981f0005077f89 */ /* 0x0044e400000e0000 */
.L_x_1567:
[----:B------:R-:W-:Y:S05]  /*8700*/  BRA.DIV ~URZ, `(.L_x_1432) ;  /* 0x000164b27f007947 */ /* 0x000fea000b800000 */
[----:B-1----:R1:W2:Y:S02]  /*8710*/  SHFL.IDX PT, R2, R6, 0x4, 0x181f ;  /* 0x00981f0006027f89 */ /* 0x0022a400000e0000 */
.L_x_1568:
        /* <DEDUP_REMOVED lines=10> */
.L_x_1434:
[----:B------:R-:W-:Y:S05]  /*87c0*/  BSYNC B0 ;  /* 0x0000000000007941 */ /* 0x000fea0003800000 */
.L_x_1433:
[----:B------:R-:W-:Y:S05]  /*87d0*/  BRA.DIV ~URZ, `(.L_x_1435) ;  /* 0x000164527f007947 */ /* 0x000fea000b800000 */
[----:B---3--:R3:W1:Y:S04]  /*87e0*/  SHFL.IDX PT, R7, R5, 0x5, 0x181f ;  /* 0x00b81f0005077f89 */ /* 0x00866800000e0000 */
[----:B--2---:R3:W2:Y:S02]  /*87f0*/  SHFL.IDX PT, R2, R6, 0x5, 0x181f ;  /* 0x00b81f0006027f89 */ /* 0x0046a400000e0000 */
.L_x_1569:
        /* <DEDUP_REMOVED lines=10> */
.L_x_1437:
[----:B------:R-:W-:Y:S05]  /*88a0*/  BSYNC B0 ;  /* 0x0000000000007941 */ /* 0x000fea0003800000 */
.L_x_1436:
[----:B------:R-:W-:Y:S05]  /*88b0*/  BRA.DIV ~URZ, `(.L_x_1438) ;  /* 0x000164427f007947 */ /* 0x000fea000b800000 */
[----:B-1----:R1:W3:Y:S02]  /*88c0*/  SHFL.IDX PT, R7, R5, 0x6, 0x181f ;  /* 0x00d81f0005077f89 */ /* 0x0022e400000e0000 */
.L_x_1570:
[----:B------:R-:W-:Y:S05]  /*88d0*/  BRA.DIV ~URZ, `(.L_x_1439) ;  /* 0x000164927f007947 */ /* 0x000fea000b800000 */
[----:B--2---:R2:W1:Y:S02]  /*88e0*/  SHFL.IDX PT, R2, R6, 0x6, 0x181f ;  /* 0x00d81f0006027f89 */ /* 0x00446400000e0000 */
.L_x_1571:
        /* <DEDUP_REMOVED lines=10> */
.L_x_1441:
[----:B------:R-:W-:Y:S05]  /*8990*/  BSYNC B0 ;  /* 0x0000000000007941 */ /* 0x000fea0003800000 */
.L_x_1440:
[----:B------:R-:W-:Y:S05]  /*89a0*/  BRA.DIV ~URZ, `(.L_x_1442) ;  /* 0x000164327f007947 */ /* 0x000fea000b800000 */
[----:B-1-34-:R-:W1:Y:S04]  /*89b0*/  SHFL.IDX PT, R5, R5, 0x7, 0x181f ;  /* 0x00f81f0005057f89 */ /* 0x01ae6800000e0000 */
[----:B------:R3:W4:Y:S02]  /*89c0*/  SHFL.IDX PT, R3, R6, 0x7, 0x181f ;  /* 0x00f81f0006037f89 */ /* 0x00072400000e0000 */
.L_x_1572:
[----:B--2---:R-:W2:Y:S01]  /*89d0*/  LDL.LU R148, [R1+0x24] ;  /* 0x0000240001947983 */ /* 0x004ea20000300800 */
[----:B------:R-:W-:Y:S02]  /*89e0*/  ISETP.GE.AND P5, PT, R134, c[0x0][0x1d4], PT ;  /* 0x0000750086007a0c */ /* 0x000fe40003fa6270 */
[----:B------:R-:W-:-:S04]  /*89f0*/  IADD3 R2, R4, 0x70, RZ ;  /* 0x0000007004027810 */ /* 0x000fc80007ffe0ff */
        /* <DEDUP_REMOVED lines=8> */
[----:B------:R-:W-:Y:S01]  /*8a80*/  WARPSYNC 0xffffffff ;  /* 0xffffffff00007948 */ /* 0x000fe20003800000 */
[----:B--2---:R-:W-:-:S04]  /*8a90*/  LOP3.LUT R148, R148, 0xfffffffe, RZ, 0xc0, !PT ;  /* 0xfffffffe94947812 */ /* 0x004fc800078ec0ff */
[----:B------:R-:W-:-:S05]  /*8aa0*/  @P5 LOP3.LUT R148, R148, 0x1, RZ, 0xfc, !PT ;  /* 0x0000000194945812 */ /* 0x000fca00078efcff */
[----:B------:R1:W-:Y:S02]  /*8ab0*/  STL [R1+0x24], R148 ;  /* 0x0000249401007387 */ /* 0x0003e40000100800 */
[----:B------:R-:W2:Y:S04]  /*8ac0*/  LDL R250, [R1+0xc] ;  /* 0x00000c0001fa7983 */ /* 0x000ea80000100800 */
[----:B------:R-:W4:Y:S04]  /*8ad0*/  LDL R8, [R1+0x3c] ;  /* 0x00003c0001087983 */ /* 0x000f280000100800 */
        /* <DEDUP_REMOVED lines=8> */
[----:B------:R-:W-:Y:S01]  /*8b60*/  IMAD.MOV.U32 R145, RZ, RZ, c[0x0][0x1e4] ;  /* 0x00007900ff917624 */ /* 0x000fe200078e00ff */
[----:B------:R-:W-:Y:S01]  /*8b70*/  BSSY B0, `(.L_x_1443) ;  /* 0x000002d000007945 */ /* 0x000fe20003800000 */
[----:B------:R-:W-:Y:S01]  /*8b80*/  BAR.SYNC.DEFER_BLOCKING 0x0 ;  /* 0x0000000000007b1d */ /* 0x000fe20000010000 */
[----:B--2---:R-:W-:-:S04]  /*8b90*/  IADD3 R61, R142, R250, -R139 ;  /* 0x000000fa8e3d7210 */ /* 0x004fc80007ffe88b */
[C---:B------:R-:W-:Y:S01]  /*8ba0*/  ISETP.GE.AND P3, PT, R61.reuse, 0x1, PT ;  /* 0x000000013d00780c */ /* 0x040fe20003f66270 */
[----:B----4-:R-:W-:Y:S01]  /*8bb0*/  IMAD.MOV.U32 R147, RZ, RZ, R8 ;  /* 0x000000ffff937224 */ /* 0x010fe200078e0008 */
[----:B------:R-:W-:Y:S01]  /*8bc0*/  ISETP.GE.AND P2, PT, R61, 0x11, PT ;  /* 0x000000113d00780c */ /* 0x000fe20003f46270 */
[----:B---3--:R-:W-:-:S04]  /*8bd0*/  IMAD.MOV.U32 R146, RZ, RZ, R6 ;  /* 0x000000ffff927224 */ /* 0x008fc800078e0006 */
[----:B------:R-:W-:-:S04]  /*8be0*/  IMAD.WIDE.U32 R4, R2, 0x50, R146 ;  /* 0x0000005002047825 */ /* 0x000fc800078e0092 */
[----:B------:R-:W-:Y:S02]  /*8bf0*/  IMAD R2, R3, 0x50, RZ ;  /* 0x0000005003027824 */ /* 0x000fe400078e02ff */
[----:B------:R-:W-:Y:S01]  /*8c00*/  IMAD.MOV.U32 R139, RZ, RZ, c[0x0][0x1e0] ;  /* 0x00007800ff8b7624 */ /* 0x000fe200078e00ff */
[----:B------:R-:W-:Y:S01]  /*8c10*/  ISETP.GE.AND P1, PT, R61, 0x21, PT ;  /* 0x000000213d00780c */ /* 0x000fe20003f26270 */
[----:B------:R-:W-:Y:S01]  /*8c20*/  IMAD.IADD R3, R5, 0x1, R2 ;  /* 0x0000000105037824 */ /* 0x000fe200078e0202 */
[C---:B------:R-:W-:Y:S02]  /*8c30*/  @P3 LEA R8, P0, R4.reuse, c[0x0][0x1c8], 0x1 ;  /* 0x0000720004083a11 */ /* 0x040fe400078008ff */
[----:B------:R-:W-:Y:S02]  /*8c40*/  @P2 LEA R2, P4, R139, R4, 0x4 ;  /* 0x000000048b022211 */ /* 0x000fe400078820ff */
[----:B------:R-:W-:Y:S02]  /*8c50*/  @P3 LEA.HI.X R9, R4, c[0x0][0x1cc], R3, 0x1, P0 ;  /* 0x0000730004093a11 */ /* 0x000fe400000f0c03 */
[----:B------:R-:W-:-:S02]  /*8c60*/  ISETP.GE.AND P0, PT, R61, 0x31, PT ;  /* 0x000000313d00780c */ /* 0x000fc40003f06270 */
[C---:B------:R-:W-:Y:S01]  /*8c70*/  @P2 LEA.HI.X R6, R139.reuse, R3, R145, 0x4, P4 ;  /* 0x000000038b062211 */ /* 0x040fe200020f2491 */
[----:B------:R-:W-:Y:S01]  /*8c80*/  IMAD.WIDE.U32 R14, R139, 0x20, RZ ;  /* 0x000000208b0e7825 */ /* 0x000fe200078e00ff */
[C---:B------:R-:W-:Y:S01]  /*8c90*/  @P2 LEA R12, P4, R2.reuse, c[0x0][0x1c8], 0x1 ;  /* 0x00007200020c2a11 */ /* 0x040fe200078808ff */
[----:B------:R-:W-:Y:S01]  /*8ca0*/  @!PT LDS RZ, [RZ] ;  /* 0x00000000fffff984 */ /* 0x000fe20000000800 */
[----:B------:R-:W-:Y:S01]  /*8cb0*/  @!PT LDS RZ, [RZ] ;  /* 0x00000000fffff984 */ /* 0x000fe20000000800 */
[----:B------:R-:W-:Y:S01]  /*8cc0*/  @!PT LDS RZ, [RZ] ;  /* 0x00000000fffff984 */ /* 0x000fe20000000800 */
[----:B------:R1:W-:Y:S03]  /*8cd0*/  @P3 LDGSTS.E.BYPASS.LTC128B.128 [R218+0x2900], [R8.64], !P5 ;  /* 0x0290000008da3fae */ /* 0x0003e6000e901d48 */
[----:B------:R-:W-:Y:S01]  /*8ce0*/  @P2 LEA.HI.X R13, R2, c[0x0][0x1cc], R6, 0x1, P4 ;  /* 0x00007300020d2a11 */ /* 0x000fe200020f0c06 */
[----:B------:R-:W-:Y:S01]  /*8cf0*/  IMAD.SHL.U32 R2, R145, 0x20, RZ ;  /* 0x0000002091027824 */ /* 0x000fe200078e00ff */
[----:B------:R-:W-:-:S03]  /*8d00*/  @P1 IADD3 R11, P4, R4, R14, RZ ;  /* 0x0000000e040b1210 */ /* 0x000fc60007f9e0ff */
[----:B------:R2:W-:Y:S01]  /*8d10*/  @P2 LDGSTS.E.BYPASS.LTC128B.128 [R218+0x3100], [R12.64], !P5 ;  /* 0x031000000cda2fae */ /* 0x0005e2000e901d48 */
[----:B------:R-:W-:Y:S01]  /*8d20*/  @P1 IADD3.X R14, R3, R15, R2, P4, !PT ;  /* 0x0000000f030e1210 */ /* 0x000fe200027fe402 */
[----:B------:R-:W-:Y:S02]  /*8d30*/  @P0 IMAD.MOV.U32 R2, RZ, RZ, R4 ;  /* 0x000000ffff020224 */ /* 0x000fe400078e0004 */
[----:B------:R-:W-:Y:S02]  /*8d40*/  @P0 IMAD R15, R145, 0x30, RZ ;  /* 0x00000030910f0824 */ /* 0x000fe400078e02ff */
[----:B------:R-:W-:Y:S01]  /*8d50*/  @P0 IMAD.WIDE.U32 R6, R139, 0x30, R2 ;  /* 0x000000308b060825 */ /* 0x000fe200078e0002 */
[----:B------:R-:W-:-:S03]  /*8d60*/  @P1 LEA R10, P4, R11, c[0x0][0x1c8], 0x1 ;  /* 0x000072000b0a1a11 */ /* 0x000fc600078808ff */
[----:B------:R-:W-:Y:S01]  /*8d70*/  @P0 IMAD.IADD R7, R7, 0x1, R15 ;  /* 0x0000000107070824 */ /* 0x000fe200078e020f */
[----:B------:R-:W-:-:S05]  /*8d80*/  @P1 LEA.HI.X R11, R11, c[0x0][0x1cc], R14, 0x1, P4 ;  /* 0x000073000b0b1a11 */ /* 0x000fca00020f0c0e */
[----:B------:R2:W-:Y:S01]  /*8d90*/  @P1 LDGSTS.E.BYPASS.LTC128B.128 [R218+0x3900], [R10.64], !P5 ;  /* 0x039000000ada1fae */ /* 0x0005e2000e901d48 */
[----:B-1----:R-:W-:-:S04]  /*8da0*/  @P0 LEA R8, P3, R6, c[0x0][0x1c8], 0x1 ;  /* 0x0000720006080a11 */ /* 0x002fc800078608ff */
        /* <DEDUP_REMOVED lines=9> */
.L_x_1444:
[----:B------:R-:W-:Y:S05]  /*8e40*/  BSYNC B0 ;  /* 0x0000000000007941 */ /* 0x000fea0003800000 */
.L_x_1443:
[----:B------:R3:W5:Y:S01]  /*8e50*/  LDL R248, [R1+0x44] ;  /* 0x0000440001f87983 */ /* 0x0007620000100800 */
[----:B------:R-:W-:Y:S01]  /*8e60*/  ISETP.LT.AND P0, PT, RZ, c[0x0][0x27c], PT ;  /* 0x00009f00ff007a0c */ /* 0x000fe20003f01270 */
[----:B------:R-:W-:Y:S02]  /*8e70*/  IMAD.MOV.U32 R252, RZ, RZ, c[0x0][0x2c4] ;  /* 0x0000b100fffc7624 */ /* 0x000fe400078e00ff */
[----:B------:R-:W0:Y:S03]  /*8e80*/  LDGDEPBAR ;  /* 0x00000000000079af */ /* 0x000e260000000000 */
[----:B------:R-:W-:-:S07]  /*8e90*/  ISETP.NE.AND P6, PT, R252, 0x1, PT ;  /* 0x00000001fc00780c */ /* 0x000fce0003fc5270 */
[----:B------:R-:W-:Y:S05]  /*8ea0*/  @P0 BRA `(.L_x_1445) ;  /* 0x0000002000000947 */ /* 0x000fea0003800000 */
[----:B------:R-:W-:-:S04]  /*8eb0*/  DEPBAR.LE SB0, 0x1 ;  /* 0x000080400000791a */ /* 0x000fc80000000000 */
[----:B------:R-:W-:Y:S05]  /*8ec0*/  BRA `(.L_x_1446) ;  /* 0x00004bd000007947 */ /* 0x000fea0003800000 */
.L_x_1445:
[----:B------:R-:W-:Y:S01]  /*8ed0*/  ULDC.U8 UR4, c[0x0][0x298] ;  /* 0x0000a60000047ab9 */ /* 0x000fe20000000000 */
[----:B-1---5:R-:W-:Y:S01]  /*8ee0*/  SHF.R.S32.HI R2, RZ, 0x1f, R137 ;  /* 0x0000001fff027819 */ /* 0x022fe20000011489 */
[C---:B------:R-:W-:Y:S01]  /*8ef0*/  IMAD.WIDE.U32 R6, R137.reuse, c[0x0][0x280], RZ ;  /* 0x0000a00089067a25 */ /* 0x040fe200078e00ff */
[----:B------:R-:W-:Y:S01]  /*8f00*/  ISETP.NE.AND P0, PT, RZ, UR4, PT ;  /* 0x00000004ff007c0c */ /* 0x000fe2000bf05270 */
[----:B------:R-:W-:Y:S01]  /*8f10*/  BSSY B2, `(.L_x_1446) ;  /* 0x00004b8000027945 */ /* 0x000fe20003800000 */
[----:B------:R-:W-:Y:S01]  /*8f20*/  IADD3 R20, R82, R248, RZ ;  /* 0x000000f852147210 */ /* 0x000fe20007ffe0ff */
[----:B------:R-:W-:Y:S01]  /*8f30*/  IMAD R3, R2, c[0x0][0x280], RZ ;  /* 0x0000a00002037a24 */ /* 0x000fe200078e02ff */
[----:B------:R-:W-:Y:S01]  /*8f40*/  IADD3 R66, R82, 0x60, RZ ;  /* 0x0000006052427810 */ /* 0x000fe20007ffe0ff */
[----:B------:R-:W-:Y:S02]  /*8f50*/  IMAD R2, R2, c[0x0][0x290], RZ ;  /* 0x0000a40002027a24 */ /* 0x000fe400078e02ff */
[----:B--2---:R-:W-:-:S02]  /*8f60*/  IMAD R8, R137, c[0x0][0x284], R3 ;  /* 0x0000a10089087a24 */ /* 0x004fc400078e0203 */
[C---:B------:R-:W-:Y:S01]  /*8f70*/  IMAD R3, R137.reuse, c[0x0][0x294], R2 ;  /* 0x0000a50089037a24 */ /* 0x040fe200078e0202 */
        /* <DEDUP_REMOVED lines=37> */
[----:B------:R-:W-:-:S11]  /*91d0*/  ISETP.GE.AND P0, PT, R26, c[0x0][0x27c], PT ;  /* 0x00009f001a007a0c */ /* 0x000fd60003f06270 */
[C---:B------:R-:W-:Y:S01]  /*91e0*/  @!P1 IMAD.SHL.U32 R2, R24.reuse, 0x2, RZ ;  /* 0x0000000218029824 */ /* 0x040fe200078e00ff */
[----:B------:R-:W-:Y:S01]  /*91f0*/  @!P1 SHF.L.U64.HI R6, R24, 0x1, R25 ;  /* 0x0000000118069819 */ /* 0x000fe20000010219 */
[C---:B------:R-:W-:Y:S01]  /*9200*/  @!P0 IMAD.SHL.U32 R3, R26.reuse, 0x2, RZ ;  /* 0x000000021a038824 */ /* 0x040fe200078e00ff */
[----:B------:R-:W-:Y:S02]  /*9210*/  @!P0 SHF.L.U64.HI R7, R26, 0x1, R28 ;  /* 0x000000011a078819 */ /* 0x000fe4000001021c */
[CC--:B------:R-:W-:Y:S02]  /*9220*/  @!P1 IADD3 R14, P2, R10.reuse, R2.reuse, RZ ;  /* 0x000000020a0e9210 */ /* 0x0c0fe40007f5e0ff */
[-C--:B------:R-:W-:Y:S02]  /*9230*/  @!P0 IADD3 R4, P3, R10, R3.reuse, RZ ;  /* 0x000000030a048210 */ /* 0x080fe40007f7e0ff */
[----:B----4-:R-:W-:Y:S01]  /*9240*/  @!P1 IADD3 R12, P4, R11, R2, RZ ;  /* 0x000000020b0c9210 */ /* 0x010fe20007f9e0ff */
[--C-:B---3--:R-:W-:Y:S01]  /*9250*/  @!P1 IMAD.X R15, R13, 0x1, R6.reuse, P2 ;  /* 0x000000010d0f9824 */ /* 0x108fe200010e0606 */
[----:B------:R-:W-:Y:S01]  /*9260*/  @!P0 IADD3 R10, P2, R11, R3, RZ ;  /* 0x000000030b0a8210 */ /* 0x000fe20007f5e0ff */
[----:B------:R-:W-:Y:S01]  /*9270*/  @!P0 IMAD.X R5, R13, 0x1, R7, P3 ;  /* 0x000000010d058824 */ /* 0x000fe200018e0607 */
[----:B------:R-:W-:Y:S01]  /*9280*/  CS2R R2, SRZ ;  /* 0x0000000000027805 */ /* 0x000fe2000001ff00 */
[----:B-1----:R-:W-:-:S02]  /*9290*/  @!P1 IMAD.X R13, R16, 0x1, R6, P4 ;  /* 0x00000001100d9824 */ /* 0x002fc400020e0606 */
[----:B------:R-:W-:Y:S01]  /*92a0*/  @!P0 IMAD.X R11, R16, 0x1, R7, P2 ;  /* 0x00000001100b8824 */ /* 0x000fe200010e0607 */
[----:B------:R1:W5:Y:S01]  /*92b0*/  @!P0 LD.E.64 R8, [R4.64] ;  /* 0x0000000804088980 */ /* 0x000362000c101b00 */
[----:B------:R-:W-:-:S03]  /*92c0*/  CS2R R6, SRZ ;  /* 0x0000000000067805 */ /* 0x000fc6000001ff00 */
[----:B------:R2:W5:Y:S04]  /*92d0*/  @!P1 LD.E.64 R2, [R12.64] ;  /* 0x000000080c029980 */ /* 0x000568000c101b00 */
[----:B------:R2:W5:Y:S01]  /*92e0*/  @!P1 LD.E.64 R6, [R14.64] ;  /* 0x000000080e069980 */ /* 0x000562000c101b00 */
[----:B-1----:R-:W-:-:S06]  /*92f0*/  CS2R R4, SRZ ;  /* 0x0000000000047805 */ /* 0x002fcc000001ff00 */
[----:B------:R2:W5:Y:S02]  /*9300*/  @!P0 LD.E.64 R4, [R10.64] ;  /* 0x000000080a048980 */ /* 0x000564000c101b00 */
.L_x_1449:
[----:B--2---:R-:W-:Y:S05]  /*9310*/  BSYNC B0 ;  /* 0x0000000000007941 */ /* 0x004fea0003800000 */
.L_x_1448:
[----:B------:R-:W-:Y:S01]  /*9320*/  IADD3 R10, R20, 0x20, RZ ;  /* 0x00000020140a7810 */ /* 0x000fe20007ffe0ff */
[----:B-----5:R-:W-:Y:S01]  /*9330*/  IMAD.MOV.U32 R14, RZ, RZ, R8 ;  /* 0x000000ffff0e7224 */ /* 0x020fe200078e0008 */
[----:B------:R2:W4:Y:S01]  /*9340*/  SHFL.IDX PT, R22, R27, 0x1, 0x1c1f ;  /* 0x003c1f001b167f89 */ /* 0x00052200000e0000 */
[----:B---3--:R-:W-:Y:S01]  /*9350*/  IMAD.MOV.U32 R13, RZ, RZ, R9 ;  /* 0x000000ffff0d7224 */ /* 0x008fe200078e0009 */
[----:B------:R-:W-:Y:S01]  /*9360*/  ISETP.GE.AND P0, PT, R10, R0, PT ;  /* 0x000000000a00720c */ /* 0x000fe20003f06270 */
[----:B------:R-:W-:Y:S01]  /*9370*/  IMAD.MOV.U32 R12, RZ, RZ, R6 ;  /* 0x000000ffff0c7224 */ /* 0x000fe200078e0006 */
[----:B------:R2:W3:Y:S01]  /*9380*/  SHFL.IDX PT, R10, R29, 0x1, 0x1c1f ;  /* 0x003c1f001d0a7f89 */ /* 0x0004e200000e0000 */
[----:B----4-:R-:W-:Y:S01]  /*9390*/  IMAD.MOV.U32 R11, RZ, RZ, R7 ;  /* 0x000000ffff0b7224 */ /* 0x010fe200078e0007 */
[----:B------:R-:W-:Y:S01]  /*93a0*/  PRMT R55, R13, 0x5410, R14 ;  /* 0x000054100d377816 */ /* 0x000fe2000000000e */
[----:B------:R-:W-:Y:S01]  /*93b0*/  IMAD.MOV.U32 R13, RZ, RZ, R5 ;  /* 0x000000ffff0d7224 */ /* 0x000fe200078e0005 */
[----:B------:R-:W-:Y:S01]  /*93c0*/  MOV R14, R4 ;  /* 0x00000004000e7202 */ /* 0x000fe20000000f00 */
[----:B------:R2:W4:Y:S01]  /*93d0*/  SHFL.IDX PT, R21, R23, 0x1, 0x1c1f ;  /* 0x003c1f0017157f89 */ /* 0x00052200000e0000 */
        /* <DEDUP_REMOVED lines=19> */
[C---:B-1-3--:R-:W-:Y:S02]  /*9510*/  @!P1 IADD3 R16, P2, R10.reuse, R11, RZ ;  /* 0x0000000b0a109210 */ /* 0x04afe40007f5e0ff */
[----:B------:R-:W-:Y:S02]  /*9520*/  @!P0 IADD3 R12, P3, R10, R13, RZ ;  /* 0x0000000d0a0c8210 */ /* 0x000fe40007f7e0ff */
[C---:B------:R-:W-:Y:S01]  /*9530*/  @!P1 IADD3 R14, P4, R15.reuse, R11, RZ ;  /* 0x0000000b0f0e9210 */ /* 0x040fe20007f9e0ff */
[C-C-:B------:R-:W-:Y:S01]  /*9540*/  @!P1 IMAD.X R17, R22.reuse, 0x1, R19.reuse, P2 ;  /* 0x0000000116119824 */ /* 0x140fe200010e0613 */
[----:B------:R-:W-:Y:S01]  /*9550*/  @!P0 IADD3 R10, P2, R15, R13, RZ ;  /* 0x0000000d0f0a8210 */ /* 0x000fe20007f5e0ff */
[----:B------:R-:W-:Y:S01]  /*9560*/  CS2R R34, SRZ ;  /* 0x0000000000227805 */ /* 0x000fe2000001ff00 */
[----:B------:R-:W-:Y:S01]  /*9570*/  CS2R R36, SRZ ;  /* 0x0000000000247805 */ /* 0x000fe2000001ff00 */
[----:B------:R-:W-:Y:S01]  /*9580*/  @!P0 IMAD.X R13, R22, 0x1, R18, P3 ;  /* 0x00000001160d8824 */ /* 0x000fe200018e0612 */
[----:B------:R1:W5:Y:S01]  /*9590*/  @!P1 LD.E.64 R32, [R16.64] ;  /* 0x0000000810209980 */ /* 0x000362000c101b00 */
[----:B----4-:R-:W-:-:S02]  /*95a0*/  @!P1 IMAD.X R15, R21, 0x1, R19, P4 ;  /* 0x00000001150f9824 */ /* 0x010fc400020e0613 */
[----:B------:R-:W-:Y:S01]  /*95b0*/  @!P0 IMAD.X R11, R21, 0x1, R18, P2 ;  /* 0x00000001150b8824 */ /* 0x000fe200010e0612 */
[----:B------:R1:W5:Y:S04]  /*95c0*/  @!P0 LD.E.64 R42, [R12.64] ;  /* 0x000000080c2a8980 */ /* 0x000368000c101b00 */
[----:B------:R1:W5:Y:S04]  /*95d0*/  @!P1 LD.E.64 R34, [R14.64] ;  /* 0x000000080e229980 */ /* 0x000368000c101b00 */
[----:B------:R1:W5:Y:S02]  /*95e0*/  @!P0 LD.E.64 R36, [R10.64] ;  /* 0x000000080a248980 */ /* 0x000364000c101b00 */
.L_x_1451:
[----:B------:R-:W-:Y:S05]  /*95f0*/  BSYNC B0 ;  /* 0x0000000000007941 */ /* 0x000fea0003800000 */
.L_x_1450:
[----:B-1-3--:R-:W-:Y:S01]  /*9600*/  IADD3 R10, R20, 0x40, RZ ;  /* 0x00000040140a7810 */ /* 0x00afe20007ffe0ff */
[----:B-----5:R-:W-:Y:S01]  /*9610*/  IMAD.MOV.U32 R14, RZ, RZ, R42 ;  /* 0x000000ffff0e7224 */ /* 0x020fe200078e002a */
[----:B------:R1:W3:Y:S01]  /*9620*/  SHFL.IDX PT, R22, R27, 0x2, 0x1c1f ;  /* 0x005c1f001b167f89 */ /* 0x0002e200000e0000 */
[----:B------:R-:W-:Y:S01]  /*9630*/  IMAD.MOV.U32 R13, RZ, RZ, R43 ;  /* 0x000000ffff0d7224 */ /* 0x000fe200078e002b */
[----:B------:R-:W-:Y:S01]  /*9640*/  ISETP.GE.AND P0, PT, R10, R0, PT ;  /* 0x000000000a00720c */ /* 0x000fe20003f06270 */
[----:B------:R-:W-:Y:S01]  /*9650*/  IMAD.MOV.U32 R12, RZ, RZ, R32 ;  /* 0x000000ffff0c7224 */ /* 0x000fe200078e0020 */
[----:B------:R1:W2:Y:S01]  /*9660*/  SHFL.IDX PT, R10, R29, 0x2, 0x1c1f ;  /* 0x005c1f001d0a7f89 */ /* 0x0002a200000e0000 */
[----:B------:R-:W-:Y:S01]  /*9670*/  IMAD.MOV.U32 R11, RZ, RZ, R33 ;  /* 0x000000ffff0b7224 */ /* 0x000fe200078e0021 */
[----:B------:R-:W-:Y:S01]  /*9680*/  PRMT R59, R13, 0x5410, R14 ;  /* 0x000054100d3b7816 */ /* 0x000fe2000000000e */
[----:B------:R-:W-:Y:S01]  /*9690*/  IMAD.MOV.U32 R13, RZ, RZ, R37 ;  /* 0x000000ffff0d7224 */ /* 0x000fe200078e0025 */
[----:B------:R-:W-:Y:S01]  /*96a0*/  MOV R14, R36 ;  /* 0x00000024000e7202 */ /* 0x000fe20000000f00 */
[----:B----4-:R1:W4:Y:S01]  /*96b0*/  SHFL.IDX PT, R21, R23, 0x2, 0x1c1f ;  /* 0x005c1f0017157f89 */ /* 0x01032200000e0000 */
        /* <DEDUP_REMOVED lines=21> */
[C---:B--2---:R-:W-:Y:S02]  /*9810*/  @!P1 IADD3 R16, P2, R10.reuse, R11, RZ ;  /* 0x0000000b0a109210 */ /* 0x044fe40007f5e0ff */
[----:B------:R-:W-:Y:S02]  /*9820*/  @!P0 IADD3 R12, P3, R10, R13, RZ ;  /* 0x0000000d0a0c8210 */ /* 0x000fe40007f7e0ff */
[C---:B-1----:R-:W-:Y:S01]  /*9830*/  @!P1 IADD3 R14, P4, R15.reuse, R11, RZ ;  /* 0x0000000b0f0e9210 */ /* 0x042fe20007f9e0ff */
[C-C-:B---3--:R-:W-:Y:S01]  /*9840*/  @!P1 IMAD.X R17, R22.reuse, 0x1, R19.reuse, P2 ;  /* 0x0000000116119824 */ /* 0x148fe200010e0613 */
        /* <DEDUP_REMOVED lines=10> */
.L_x_1453:
[----:B------:R-:W-:Y:S05]  /*98f0*/  BSYNC B0 ;  /* 0x0000000000007941 */ /* 0x000fea0003800000 */
.L_x_1452:
[----:B-1----:R-:W-:Y:S01]  /*9900*/  IADD3 R11, R20, 0x60, RZ ;  /* 0x00000060140b7810 */ /* 0x002fe20007ffe0ff */
[----:B-----5:R-:W-:Y:S01]  /*9910*/  IMAD.MOV.U32 R14, RZ, RZ, R46 ;  /* 0x000000ffff0e7224 */ /* 0x020fe200078e002e */
[----:B----4-:R-:W1:Y:S01]  /*9920*/  SHFL.IDX PT, R21, R27, 0x3, 0x1c1f ;  /* 0x007c1f001b157f89 */ /* 0x010e6200000e0000 */
[----:B------:R-:W-:Y:S01]  /*9930*/  IMAD.MOV.U32 R13, RZ, RZ, R47 ;  /* 0x000000ffff0d7224 */ /* 0x000fe200078e002f */
[----:B------:R-:W-:Y:S01]  /*9940*/  ISETP.GE.AND P0, PT, R11, R0, PT ;  /* 0x000000000b00720c */ /* 0x000fe20003f06270 */
[----:B------:R-:W-:Y:S01]  /*9950*/  IMAD.MOV.U32 R12, RZ, RZ, R38 ;  /* 0x000000ffff0c7224 */ /* 0x000fe200078e0026 */
[----:B--2---:R2:W4:Y:S01]  /*9960*/  SHFL.IDX PT, R10, R29, 0x3, 0x1c1f ;  /* 0x007c1f001d0a7f89 */ /* 0x00452200000e0000 */
        /* <DEDUP_REMOVED lines=12> */
[----:B--2---:R-:W-:Y:S01]  /*9a30*/  PRMT R29, R11, 0x5410, R12 ;  /* 0x000054100b1d7816 */ /* 0x004fe2000000000c */
[----:B---3--:R-:W-:Y:S01]  /*9a40*/  CS2R R22, SRZ ;  /* 0x0000000000167805 */ /* 0x008fe2000001ff00 */
        /* <DEDUP_REMOVED lines=10> */
[C---:B------:R-:W-:Y:S02]  /*9af0*/  @!P1 IADD3 R16, P2, R10.reuse, R11, RZ ;  /* 0x0000000b0a109210 */ /* 0x040fe40007f5e0ff */
[----:B------:R-:W-:Y:S02]  /*9b00*/  @!P0 IADD3 R12, P3, R10, R13, RZ ;  /* 0x0000000d0a0c8210 */ /* 0x000fe40007f7e0ff */
[----:B------:R-:W-:Y:S01]  /*9b10*/  @!P1 IADD3 R14, P4, R15, R11, RZ ;  /* 0x0000000b0f0e9210 */ /* 0x000fe20007f9e0ff */
[--C-:B------:R-:W-:Y:S01]  /*9b20*/  @!P1 IMAD.X R17, R21, 0x1, R19.reuse, P2 ;  /* 0x0000000115119824 */ /* 0x100fe200010e0613 */
        /* <DEDUP_REMOVED lines=10> */
.L_x_1455:
[----:B----4-:R-:W-:Y:S05]  /*9bd0*/  BSYNC B0 ;  /* 0x0000000000007941 */ /* 0x010fea0003800000 */
.L_x_1454:
        /* <DEDUP_REMOVED lines=69> */
.L_x_1459:
[----:B------:R-:W-:Y:S05]  /*a030*/  BSYNC B0 ;  /* 0x0000000000007941 */ /* 0x000fea0003800000 */
.L_x_1458:
        /* <DEDUP_REMOVED lines=48> */
.L_x_1457:
[----:B------:R-:W-:Y:S05]  /*a340*/  BSYNC B1 ;  /* 0x0000000000017941 */ /* 0x000fea0003800000 */
.L_x_1456:
        /* <DEDUP_REMOVED lines=52> */
.L_x_1463:
[----:B------:R-:W-:Y:S05]  /*a690*/  BSYNC B0 ;  /* 0x0000000000007941 */ /* 0x000fea0003800000 */
.L_x_1462:
        /* <DEDUP_REMOVED lines=48> */
.L_x_1461:
[----:B------:R-:W-:Y:S05]  /*a9a0*/  BSYNC B1 ;  /* 0x0000000000017941 */ /* 0x000fea0003800000 */
.L_x_1460:
        /* <DEDUP_REMOVED lines=52> */
.L_x_1467:
[----:B------:R-:W-:Y:S05]  /*acf0*/  BSYNC B0 ;  /* 0x0000000000007941 */ /* 0x000fea0003800000 */
.L_x_1466:
        /* <DEDUP_REMOVED lines=48> */
.L_x_1465:
[----:B------:R-:W-:Y:S05]  /*b000*/  BSYNC B1 ;  /* 0x0000000000017941 */ /* 0x000fea0003800000 */
.L_x_1464:
        /* <DEDUP_REMOVED lines=51> */
.L_x_1470:
[----:B------:R-:W-:Y:S05]  /*b340*/  BSYNC B0 ;  /* 0x0000000000007941 */ /* 0x000fea0003800000 */
.L_x_1469:
        /* <DEDUP_REMOVED lines=49> */
.L_x_1447:
        /* <DEDUP_REMOVED lines=73> */
.L_x_1472:
[----:B---3--:R-:W-:Y:S05]  /*baf0*/  BSYNC B0 ;  /* 0x0000000000007941 */ /* 0x008fea0003800000 */
.L_x_1471:
        /* <DEDUP_REMOVED lines=66> */
.L_x_1474:
[----:B------:R-:W-:Y:S05]  /*bf20*/  BSYNC B0 ;  /* 0x0000000000007941 */ /* 0x000fea0003800000 */
.L_x_1473:
        /* <DEDUP_REMOVED lines=120> */
.L_x_1476:
[----:B------:R-:W-:Y:S05]  /*c6b0*/  BSYNC B0 ;  /* 0x0000000000007941 */ /* 0x000fea0003800000 */
.L_x_1475:
        /* <DEDUP_REMOVED lines=103> */
.L_x_1478:
[----:B------:R-:W-:Y:S05]  /*cd30*/  BSYNC B0 ;  /* 0x0000000000007941 */ /* 0x000fea0003800000 */
.L_x_1477:
        /* <DEDUP_REMOVED lines=103> */
.L_x_1480:
[----:B------:R-:W-:Y:S05]  /*d3b0*/  BSYNC B0 ;  /* 0x0000000000007941 */ /* 0x000fea0003800000 */
.L_x_1479:
[----:B------:R-:W-:-:S13]  /*d3c0*/  ISETP.GE.OR P0, PT, R66, R60, P2 ;  /* 0x0000003c4200720c */ /* 0x000fda0001706670 */
[----:B------:R-:W-:Y:S05]  /*d3d0*/  @P0 BRA `(.L_x_1468) ;  /* 0x000006b000000947 */ /* 0x000fea0003800000 */
[----:B------:R-:W-:Y:S01]  /*d3e0*/  SHF.R.S32.HI R2, RZ, 0x1f, R66 ;  /* 0x0000001fff027819 */ /* 0x000fe20000011442 */
[----:B------:R-:W-:Y:S01]  /*d3f0*/  IMAD.SHL.U32 R0, R66, 0x40, RZ ;  /* 0x0000004042007824 */ /* 0x000fe200078e00ff */
[----:B-1----:R-:W-:Y:S02]  /*d400*/  IADD3 R5, R28, c[0x0][0x27c], RZ ;  /* 0x00009f001c057a10 */ /* 0x002fe40007ffe0ff */
[----:B------:R-:W-:Y:S02]  /*d410*/  LEA.HI R2, R2, R66, RZ, 0x3 ;  /* 0x0000004202027211 */ /* 0x000fe400078f18ff */
[----:B------:R-:W-:Y:S02]  /*d420*/  LOP3.LUT R0, R0, 0x1c0, RZ, 0xc0, !PT ;  /* 0x000001c000007812 */ /* 0x000fe400078ec0ff */
[----:B------:R-:W-:Y:S01]  /*d430*/  SHF.R.U32.HI R12, RZ, 0x10, R59 ;  /* 0x00000010ff0c7819 */ /* 0x000fe2000001163b */
        /* <DEDUP_REMOVED lines=14> */
[----:B------:R-:W-:Y:S02]  /*d520*/  SHF.R.U64 R0, R56, 0x10, R57 ;  /* 0x0000001038007819 */ /* 0x000fe40000001239 */
[----:B------:R-:W-:Y:S02]  /*d530*/  PRMT R12, R71, 0x5432, R14 ;  /* 0x00005432470c7816 */ /* 0x000fe4000000000e */
[----:B------:R-:W2:Y:S01]  /*d540*/  LDS.128 R4, [R29+0x5100] ;  /* 0x005100001d047984 */ /* 0x000ea20000000c00 */
[----:B------:R-:W-:-:S02]  /*d550*/  SHF.R.U32.HI R18, RZ, 0x10, R55 ;  /* 0x00000010ff127819 */ /* 0x000fc40000011637 */
[----:B------:R-:W-:Y:S02]  /*d560*/  PRMT R23, R73, 0x5432, R16 ;  /* 0x0000543249177816 */ /* 0x000fe40000000010 */
[----:B------:R-:W-:Y:S02]  /*d570*/  PRMT R13, R72, 0x5432, R0 ;  /* 0x00005432480d7816 */ /* 0x000fe40000000000 */
[----:B------:R-:W-:Y:S02]  /*d580*/  SHF.L.U32 R31, R12, 0x10, RZ ;  /* 0x000000100c1f7819 */ /* 0x000fe400000006ff */
[----:B------:R-:W-:Y:S02]  /*d590*/  SHF.R.U32.HI R2, RZ, 0x10, R57 ;  /* 0x00000010ff027819 */ /* 0x000fe40000011639 */
[----:B------:R-:W-:Y:S02]  /*d5a0*/  SHF.R.U64 R3, R58, 0x10, R59 ;  /* 0x000000103a037819 */ /* 0x000fe4000000123b */
[----:B------:R-:W-:-:S02]  /*d5b0*/  SHF.R.U32.HI R15, RZ, 0x10, R53 ;  /* 0x00000010ff0f7819 */ /* 0x000fc40000011635 */
[----:B------:R-:W-:Y:S02]  /*d5c0*/  PRMT R22, R73, 0x5410, R18 ;  /* 0x0000541049167816 */ /* 0x000fe40000000012 */
[----:B------:R-:W-:Y:S02]  /*d5d0*/  PRMT R21, R72, 0x5410, R2 ;  /* 0x0000541048157816 */ /* 0x000fe40000000002 */
[----:B------:R-:W-:Y:S02]  /*d5e0*/  PRMT R27, R74, 0x5432, R3 ;  /* 0x000054324a1b7816 */ /* 0x000fe40000000003 */
[----:B------:R-:W-:Y:S02]  /*d5f0*/  PRMT R17, R71, 0x5410, R15 ;  /* 0x0000541047117816 */ /* 0x000fe4000000000f */
[----:B------:R-:W-:-:S03]  /*d600*/  LOP3.LUT R28, R12, 0xffff0000, RZ, 0xc0, !PT ;  /* 0xffff00000c1c7812 */ /* 0x000fc600078ec0ff */
[----:B------:R-:W-:Y:S02]  /*d610*/  IMAD.U32 R12, R17, 0x10000, RZ ;  /* 0x00010000110c7824 */ /* 0x000fe400078e00ff */
[C---:B-1----:R-:W-:Y:S01]  /*d620*/  IMAD.U32 R14, R8.reuse, 0x10000, RZ ;  /* 0x00010000080e7824 */ /* 0x042fe200078e00ff */
[----:B------:R-:W-:Y:S01]  /*d630*/  LOP3.LUT R16, R8, 0xffff0000, RZ, 0xc0, !PT ;  /* 0xffff000008107812 */ /* 0x000fe200078ec0ff */
[C---:B------:R-:W-:Y:S01]  /*d640*/  IMAD.U32 R18, R11.reuse, 0x10000, RZ ;  /* 0x000100000b127824 */ /* 0x040fe200078e00ff */
[C---:B------:R-:W-:Y:S01]  /*d650*/  LOP3.LUT R26, R10.reuse, 0xffff0000, RZ, 0xc0, !PT ;  /* 0xffff00000a1a7812 */ /* 0x040fe200078ec0ff */
[----:B------:R-:W-:Y:S01]  /*d660*/  IMAD.U32 R20, R10, 0x10000, RZ ;  /* 0x000100000a147824 */ /* 0x000fe200078e00ff */
[----:B------:R-:W-:Y:S01]  /*d670*/  LOP3.LUT R25, R11, 0xffff0000, RZ, 0xc0, !PT ;  /* 0xffff00000b197812 */ /* 0x000fe200078ec0ff */
[----:B------:R-:W-:Y:S01]  /*d680*/  IMAD.U32 R11, R13, 0x10000, RZ ;  /* 0x000100000d0b7824 */ /* 0x000fe200078e00ff */
[----:B------:R-:W-:Y:S01]  /*d690*/  LOP3.LUT R19, R9, 0xffff0000, RZ, 0xc0, !PT ;  /* 0xffff000009137812 */ /* 0x000fe200078ec0ff */
[----:B--2---:R-:W-:Y:S01]  /*d6a0*/  IMAD.U32 R8, R4, 0x10000, RZ ;  /* 0x0001000004087824 */ /* 0x004fe200078e00ff */
[----:B------:R-:W-:Y:S01]  /*d6b0*/  LOP3.LUT R2, R5, 0xffff0000, RZ, 0xc0, !PT ;  /* 0xffff000005027812 */ /* 0x000fe200078ec0ff */
[----:B------:R-:W-:Y:S01]  /*d6c0*/  IMAD.U32 R15, R9, 0x10000, RZ ;  /* 0x00010000090f7824 */ /* 0x000fe200078e00ff */
[----:B------:R-:W-:Y:S01]  /*d6d0*/  LOP3.LUT R9, R6, 0xffff0000, RZ, 0xc0, !PT ;  /* 0xffff000006097812 */ /* 0x000fe200078ec0ff */
[----:B------:R-:W-:Y:S01]  /*d6e0*/  FMUL.FTZ R10, R8, R31 ;  /* 0x0000001f080a7220 */ /* 0x000fe20000410000 */
[----:B------:R-:W-:Y:S01]  /*d6f0*/  LOP3.LUT R4, R4, 0xffff0000, RZ, 0xc0, !PT ;  /* 0xffff000004047812 */ /* 0x000fe200078ec0ff */
[----:B------:R-:W-:-:S02]  /*d700*/  IMAD.U32 R3, R5, 0x10000, RZ ;  /* 0x0001000005037824 */ /* 0x000fc400078e00ff */
[----:B------:R-:W-:Y:S01]  /*d710*/  IMAD.U32 R5, R6, 0x10000, RZ ;  /* 0x0001000006057824 */ /* 0x000fe200078e00ff */
[C---:B------:R-:W-:Y:S01]  /*d720*/  LOP3.LUT R6, R7.reuse, 0xffff0000, RZ, 0xc0, !PT ;  /* 0xffff000007067812 */ /* 0x040fe200078ec0ff */
[----:B------:R-:W-:Y:S02]  /*d730*/  IMAD.U32 R0, R7, 0x10000, RZ ;  /* 0x0001000007007824 */ /* 0x000fe400078e00ff */
[-C--:B------:R-:W-:Y:S01]  /*d740*/  FFMA.FTZ R32, R14, R11.reuse, -R10 ;  /* 0x0000000b0e207223 */ /* 0x080fe2000001080a */
[----:B------:R-:W-:Y:S01]  /*d750*/  LOP3.LUT R10, R13, 0xffff0000, RZ, 0xc0, !PT ;  /* 0xffff00000d0a7812 */ /* 0x000fe200078ec0ff */
[----:B------:R-:W-:Y:S01]  /*d760*/  FMUL.FTZ R7, R8, R11 ;  /* 0x0000000b08077220 */ /* 0x000fe20000410000 */
[----:B------:R-:W-:Y:S01]  /*d770*/  SHF.L.U32 R13, R22, 0x10, RZ ;  /* 0x00000010160d7819 */ /* 0x000fe200000006ff */
[----:B------:R-:W-:Y:S02]  /*d780*/  IMAD.U32 R11, R21, 0x10000, RZ ;  /* 0x00010000150b7824 */ /* 0x000fe400078e00ff */
[----:B------:R-:W-:-:S02]  /*d790*/  FFMA.FTZ R31, R14, R31, R7 ;  /* 0x0000001f0e1f7223 */ /* 0x000fc40000010007 */
[C---:B------:R-:W-:Y:S02]  /*d7a0*/  FMUL.FTZ R8, R4.reuse, R28 ;  /* 0x0000001c04087220 */ /* 0x040fe40000410000 */
[----:B------:R-:W-:Y:S02]  /*d7b0*/  FMUL.FTZ R7, R4, R10 ;  /* 0x0000000a04077220 */ /* 0x000fe40000410000 */
[C---:B------:R-:W-:Y:S02]  /*d7c0*/  FMUL.FTZ R4, R3.reuse, R12 ;  /* 0x0000000c03047220 */ /* 0x040fe40000410000 */
[----:B------:R-:W-:Y:S02]  /*d7d0*/  FMUL.FTZ R3, R3, R11 ;  /* 0x0000000b03037220 */ /* 0x000fe40000410000 */
[C---:B------:R-:W-:Y:S01]  /*d7e0*/  FFMA.FTZ R8, R16.reuse, R10, -R8 ;  /* 0x0000000a10087223 */ /* 0x040fe20000010808 */
[----:B------:R-:W-:Y:S01]  /*d7f0*/  LOP3.LUT R10, R21, 0xffff0000, RZ, 0xc0, !PT ;  /* 0xffff0000150a7812 */ /* 0x000fe200078ec0ff */
[----:B------:R-:W-:-:S02]  /*d800*/  FFMA.FTZ R28, R16, R28, R7 ;  /* 0x0000001c101c7223 */ /* 0x000fc40000010007 */
[----:B------:R-:W-:Y:S01]  /*d810*/  FFMA.FTZ R16, R15, R11, -R4 ;  /* 0x0000000b0f107223 */ /* 0x000fe20000010804 */
[----:B------:R-:W-:Y:S01]  /*d820*/  LOP3.LUT R11, R17, 0xffff0000, RZ, 0xc0, !PT ;  /* 0xffff0000110b7812 */ /* 0x000fe200078ec0ff */
[----:B------:R-:W-:Y:S01]  /*d830*/  FFMA.FTZ R15, R15, R12, R3 ;  /* 0x0000000c0f0f7223 */ /* 0x000fe20000010003 */
[----:B------:R-:W-:Y:S01]  /*d840*/  LOP3.LUT R17, R27, 0xffff0000, RZ, 0xc0, !PT ;  /* 0xffff00001b117812 */ /* 0x000fe200078ec0ff */
[----:B------:R-:W-:Y:S01]  /*d850*/  IMAD.U32 R4, R24, 0x10000, RZ ;  /* 0x0001000018047824 */ /* 0x000fe200078e00ff */
[----:B------:R-:W-:Y:S01]  /*d860*/  F2FP.BF16.PACK_AB R8, R8, R32 ;  /* 0x000000200808723e */ /* 0x000fe200000010ff */
[C---:B------:R-:W-:Y:S02]  /*d870*/  FMUL.FTZ R3, R0.reuse, R13 ;  /* 0x0000000d00037220 */ /* 0x040fe40000410000 */
[-C--:B------:R-:W-:Y:S02]  /*d880*/  FMUL.FTZ R0, R0, R4.reuse ;  /* 0x0000000400007220 */ /* 0x080fe40000410000 */
[----:B------:R-:W-:-:S02]  /*d890*/  FFMA.FTZ R14, R18, R4, -R3 ;  /* 0x00000004120e7223 */ /* 0x000fc40000010803 */
[CC--:B------:R-:W-:Y:S02]  /*d8a0*/  FMUL.FTZ R4, R2.reuse, R11.reuse ;  /* 0x0000000b02047220 */ /* 0x0c0fe40000410000 */
[-C--:B------:R-:W-:Y:S02]  /*d8b0*/  FMUL.FTZ R3, R2, R10.reuse ;  /* 0x0000000a02037220 */ /* 0x080fe40000410000 */
[----:B------:R-:W-:Y:S02]  /*d8c0*/  IMAD.U32 R21, R23, 0x10000, RZ ;  /* 0x0001000017157824 */ /* 0x000fe400078e00ff */
[----:B------:R-:W-:Y:S02]  /*d8d0*/  IMAD.U32 R7, R27, 0x10000, RZ ;  /* 0x000100001b077824 */ /* 0x000fe400078e00ff */
[C---:B------:R-:W-:Y:S02]  /*d8e0*/  FFMA.FTZ R12, R19.reuse, R10, -R4 ;  /* 0x0000000a130c7223 */ /* 0x040fe40000010804 */
[----:B------:R-:W-:Y:S01]  /*d8f0*/  FFMA.FTZ R11, R19, R11, R3 ;  /* 0x0000000b130b7223 */ /* 0x000fe20000010003 */
[----:B------:R-:W-:Y:S01]  /*d900*/  LOP3.LUT R19, R23, 0xffff0000, RZ, 0xc0, !PT ;  /* 0xffff000017137812 */ /* 0x000fe200078ec0ff */
[----:B------:R-:W-:Y:S01]  /*d910*/  FFMA.FTZ R13, R18, R13, R0 ;  /* 0x0000000d120d7223 */ /* 0x000fe20000010000 */
[----:B------:R-:W-:Y:S01]  /*d920*/  LOP3.LUT R18, R22, 0xffff0000, RZ, 0xc0, !PT ;  /* 0xffff000016127812 */ /* 0x000fe200078ec0ff */
[----:B------:R-:W-:-:S02]  /*d930*/  FMUL.FTZ R2, R5, R21 ;  /* 0x0000001505027220 */ /* 0x000fc40000410000 */
[-C--:B------:R-:W-:Y:S01]  /*d940*/  FMUL.FTZ R0, R5, R7.reuse ;  /* 0x0000000705007220 */ /* 0x080fe20000410000 */
[----:B------:R-:W-:Y:S01]  /*d950*/  LOP3.LUT R5, R24, 0xffff0000, RZ, 0xc0, !PT ;  /* 0xffff000018057812 */ /* 0x000fe200078ec0ff */
[C---:B------:R-:W-:Y:S02]  /*d960*/  FFMA.FTZ R10, R20.reuse, R7, -R2 ;  /* 0x00000007140a7223 */ /* 0x040fe40000010802 */
[C---:B------:R-:W-:Y:S02]  /*d970*/  FMUL.FTZ R4, R9.reuse, R19 ;  /* 0x0000001309047220 */ /* 0x040fe40000410000 */
[----:B------:R-:W-:Y:S02]  /*d980*/  FFMA.FTZ R7, R20, R21, R0 ;  /* 0x0000001514077223 */ /* 0x000fe40000010000 */
[----:B------:R-:W-:Y:S01]  /*d990*/  FMUL.FTZ R3, R9, R17 ;  /* 0x0000001109037220 */ /* 0x000fe20000410000 */
[----:B------:R-:W-:Y:S01]  /*d9a0*/  F2FP.BF16.PACK_AB R9, R12, R16 ;  /* 0x000000100c09723e */ /* 0x000fe200000010ff */
[----:B------:R-:W-:-:S02]  /*d9b0*/  FMUL.FTZ R2, R6, R18 ;  /* 0x0000001206027220 */ /* 0x000fc40000410000 */
[----:B------:R-:W-:Y:S02]  /*d9c0*/  FMUL.FTZ R0, R6, R5 ;  /* 0x0000000506007220 */ /* 0x000fe40000410000 */
[----:B------:R-:W-:Y:S01]  /*d9d0*/  FFMA.FTZ R6, R26, R17, -R4 ;  /* 0x000000111a067223 */ /* 0x000fe20000010804 */
[----:B------:R-:W-:Y:S01]  /*d9e0*/  F2FP.BF16.PACK_AB R4, R28, R31 ;  /* 0x0000001f1c04723e */ /* 0x000fe200000010ff */
[----:B------:R-:W-:Y:S02]  /*d9f0*/  FFMA.FTZ R3, R26, R19, R3 ;  /* 0x000000131a037223 */ /* 0x000fe40000010003 */
[----:B------:R-:W-:Y:S01]  /*da00*/  FFMA.FTZ R2, R25, R5, -R2 ;  /* 0x0000000519027223 */ /* 0x000fe20000010802 */
[----:B------:R-:W-:Y:S01]  /*da10*/  F2FP.BF16.PACK_AB R5, R11, R15 ;  /* 0x0000000f0b05723e */ /* 0x000fe200000010ff */
[----:B------:R-:W-:Y:S01]  /*da20*/  FFMA.FTZ R0, R25, R18, R0 ;  /* 0x0000001219007223 */ /* 0x000fe20000010000 */
[----:B------:R-:W-:Y:S02]  /*da30*/  F2FP.BF16.PACK_AB R10, R6, R10 ;  /* 0x0000000a060a723e */ /* 0x000fe400000010ff */
[----:B------:R-:W-:-:S02]  /*da40*/  F2FP.BF16.PACK_AB R6, R3, R7 ;  /* 0x000000070306723e */ /* 0x000fc400000010ff */
[----:B------:R-:W-:Y:S02]  /*da50*/  F2FP.BF16.PACK_AB R11, R2, R14 ;  /* 0x0000000e020b723e */ /* 0x000fe400000010ff */
[----:B------:R-:W-:-:S03]  /*da60*/  F2FP.BF16.PACK_AB R7, R0, R13 ;  /* 0x0000000d0007723e */ /* 0x000fc600000010ff */
[----:B------:R1:W-:Y:S04]  /*da70*/  STS.128 [R30], R8 ;  /* 0x000000081e007388 */ /* 0x0003e80000000c00 */
[----:B------:R1:W-:Y:S02]  /*da80*/  STS.128 [R29+0x5100], R4 ;  /* 0x005100041d007388 */ /* 0x0003e40000000c00 */
.L_x_1468:
[----:B------:R-:W-:Y:S05]  /*da90*/  BSYNC B2 ;  /* 0x0000000000027941 */ /* 0x000fea0003800000 */
.L_x_1446:
[----:B-1----:R-:W4:Y:S01]  /*daa0*/  LDL R6, [R1+0x38] ;  /* 0x0000380001067983 */ /* 0x002f220000100800 */
[----:B------:R-:W-:-:S04]  /*dab0*/  DEPBAR.LE SB0, 0x0 ;  /* 0x000080000000791a */ /* 0x000fc80000000000 */
[----:B------:R-:W4:Y:S01]  /*dac0*/  LDL.64 R2, [R1+0x28] ;  /* 0x0000280001027983 */ /* 0x000f220000100a00 */
[----:B------:R-:W-:Y:S01]  /*dad0*/  IMAD R0, R75, c[0x0][0x208], RZ ;  /* 0x000082004b007a24 */ /* 0x000fe200078e02ff */
[----:B------:R-:W-:Y:S01]  /*dae0*/  ULDC.64 UR4, c[0x0][0x208] ;  /* 0x0000820000047ab9 */ /* 0x000fe20000000a00 */
[C---:B------:R-:W-:Y:S01]  /*daf0*/  IMAD.WIDE.U32 R4, R116.reuse, c[0x0][0x208], RZ ;  /* 0x0000820074047a25 */ /* 0x040fe200078e00ff */
[----:B------:R-:W-:Y:S03]  /*db00*/  BAR.SYNC.DEFER_BLOCKING 0x0 ;  /* 0x0000000000007b1d */ /* 0x000fe60000010000 */
[----:B------:R-:W-:-:S03]  /*db10*/  IMAD R0, R116, c[0x0][0x20c], R0 ;  /* 0x0000830074007a24 */ /* 0x000fc600078e0200 */
[----:B--2---:R-:W2:Y:S02]  /*db20*/  LDL R249, [R1+0x20] ;  /* 0x0000200001f97983 */ /* 0x004ea40000100800 */
[----:B------:R-:W-:Y:S01]  /*db30*/  IADD3 R0, R5, R0, RZ ;  /* 0x0000000005007210 */ /* 0x000fe20007ffe0ff */
[----:B------:R-:W-:-:S04]  /*db40*/  USHF.L.U32 UR7, UR4, 0x5, URZ ;  /* 0x0000000504077899 */ /* 0x000fc8000800063f */
[----:B------:R-:W-:Y:S01]  /*db50*/  IMAD R0, R0, 0x50, RZ ;  /* 0x0000005000007824 */ /* 0x000fe200078e02ff */
[----:B------:R-:W-:Y:S04]  /*db60*/  LDSM.16.M88.4 R32, [R207] ;  /* 0x00000000cf20783b */ /* 0x000fe80000000200 */
[----:B------:R-:W1:Y:S01]  /*db70*/  LDSM.16.M88.4 R44, [R200] ;  /* 0x00000000c82c783b */ /* 0x000e620000000200 */
[----:B------:R-:W-:Y:S02]  /*db80*/  UMOV UR6, 0x5 ;  /* 0x0000000500067882 */ /* 0x000fe40000000000 */
[----:B------:R-:W-:Y:S01]  /*db90*/  USHF.L.U64.HI UR5, UR4, UR6, UR5 ;  /* 0x0000000604057299 */ /* 0x000fe20008010205 */
[----:B------:R-:W3:Y:S04]  /*dba0*/  LDSM.16.M88.4 R28, [R207+0x2000] ;  /* 0x00200000cf1c783b */ /* 0x000ee80000000200 */
[----:B------:R-:W-:Y:S04]  /*dbb0*/  LDSM.16.M88.4 R24, [R210] ;  /* 0x00000000d218783b */ /* 0x000fe80000000200 */
[----:B------:R-:W3:Y:S04]  /*dbc0*/  LDSM.16.M88.4 R48, [R211] ;  /* 0x00000000d330783b */ /* 0x000ee80000000200 */
[----:B------:R-:W-:Y:S04]  /*dbd0*/  LDSM.16.M88.4 R68, [R200+0x800] ;  /* 0x00080000c844783b */ /* 0x000fe80000000200 */
[----:B------:R-:W-:Y:S04]  /*dbe0*/  LDSM.16.M88.4 R84, [R200+0x1000] ;  /* 0x00100000c854783b */ /* 0x000fe80000000200 */
[----:B------:R-:W-:Y:S04]  /*dbf0*/  LDSM.16.M88.4 R92, [R200+0x1800] ;  /* 0x00180000c85c783b */ /* 0x000fe80000000200 */
[----:B------:R-:W-:Y:S04]  /*dc00*/  LDSM.16.M88.4 R100, [R200+0x2000] ;  /* 0x00200000c864783b */ /* 0x000fe80000000200 */
[----:B------:R-:W3:Y:S04]  /*dc10*/  LDSM.16.M88.4 R20, [R210+0x2000] ;  /* 0x00200000d214783b */ /* 0x000ee80000000200 */
[----:B------:R-:W-:Y:S04]  /*dc20*/  LDSM.16.M88.4 R80, [R215] ;  /* 0x00000000d750783b */ /* 0x000fe80000000200 */
[----:B------:R-:W-:Y:S01]  /*dc30*/  LDSM.16.M88.4 R88, [R214] ;  /* 0x00000000d658783b */ /* 0x000fe20000000200 */
[-C--:B-1----:R-:W-:Y:S03]  /*dc40*/  HMMA.16816.F32.BF16 R12, R32, R44.reuse, RZ ;  /* 0x0000002c200c723c */ /* 0x082fe600000418ff */
[----:B------:R-:W-:Y:S04]  /*dc50*/  LDSM.16.M88.4 R96, [R213] ;  /* 0x00000000d560783b */ /* 0x000fe80000000200 */
[----:B------:R-:W-:Y:S01]  /*dc60*/  LDSM.16.M88.4 R104, [R212] ;  /* 0x00000000d468783b */ /* 0x000fe20000000200 */
[----:B---3--:R-:W-:Y:S11]  /*dc70*/  HMMA.16816.F32.BF16 R52, R28, R44, RZ ;  /* 0x0000002c1c34723c */ /* 0x008ff600000418ff */
[----:B------:R-:W-:Y:S05]  /*dc80*/  @!UPT UIADD3 URZ, URZ, URZ, URZ ;  /* 0x0000003f3f3ff290 */ /* 0x000fea000fffe03f */
[-C--:B------:R-:W-:Y:S08]  /*dc90*/  HMMA.16816.F32.BF16 R56, R24, R48.reuse, R12 ;  /* 0x000000301838723c */ /* 0x080ff0000004180c */
[----:B------:R-:W-:Y:S08]  /*dca0*/  HMMA.16816.F32.BF16 R52, R20, R48, R52 ;  /* 0x000000301434723c */ /* 0x000ff00000041834 */
[----:B------:R-:W-:Y:S01]  /*dcb0*/  HMMA.16816.F32.BF16 R64, R32, R46, RZ ;  /* 0x0000002e2040723c */ /* 0x000fe200000418ff */
[----:B----4-:R-:W-:-:S05]  /*dcc0*/  MOV R3, R6 ;  /* 0x0000000600037202 */ /* 0x010fca0000000f00 */
[----:B------:R-:W-:-:S05]  /*dcd0*/  IMAD.WIDE.U32 R2, R4, 0x50, R2 ;  /* 0x0000005004027825 */ /* 0x000fca00078e0002 */
[----:B------:R-:W-:Y:S02]  /*dce0*/  LEA R8, P1, R2, c[0x0][0x1f8], 0x1 ;  /* 0x00007e0002087a11 */ /* 0x000fe400078208ff */
[----:B------:R-:W-:Y:S02]  /*dcf0*/  IADD3 R0, R3, R0, RZ ;  /* 0x0000000003007210 */ /* 0x000fe40007ffe0ff */
[----:B------:R-:W-:Y:S02]  /*dd00*/  IADD3 R6, P0, R8, UR7, RZ ;  /* 0x0000000708067c10 */ /* 0x000fe4000ff1e0ff */
[----:B------:R-:W-:-:S04]  /*dd10*/  LEA.HI.X R9, R2, c[0x0][0x1fc], R0, 0x1, P1 ;  /* 0x00007f0002097a11 */ /* 0x000fc800008f0c00 */
[----:B------:R-:W-:Y:S02]  /*dd20*/  IADD3.X R7, R9, UR5, RZ, P0, !PT ;  /* 0x0000000509077c10 */ /* 0x000fe400087fe4ff */
[----:B------:R-:W-:Y:S02]  /*dd30*/  ISETP.GE.AND P0, PT, R134, c[0x0][0x1d4], PT ;  /* 0x0000750086007a0c */ /* 0x000fe40003f06270 */
[----:B------:R-:W-:Y:S02]  /*dd40*/  IADD3 R4, P2, R6, UR7, RZ ;  /* 0x0000000706047c10 */ /* 0x000fe4000ff5e0ff */
[----:B------:R-:W-:Y:S02]  /*dd50*/  ISETP.LT.OR P3, PT, R61, 0x1, P0 ;  /* 0x000000013d00780c */ /* 0x000fe40000761670 */
[----:B------:R-:W-:Y:S02]  /*dd60*/  IADD3 R2, P1, R4, UR7, RZ ;  /* 0x0000000704027c10 */ /* 0x000fe4000ff3e0ff */
[----:B------:R-:W-:-:S02]  /*dd70*/  IADD3.X R5, R7, UR5, RZ, P2, !PT ;  /* 0x0000000507057c10 */ /* 0x000fc400097fe4ff */
[C---:B------:R-:W-:Y:S02]  /*dd80*/  ISETP.LT.OR P5, PT, R61.reuse, 0x11, P0 ;  /* 0x000000113d00780c */ /* 0x040fe400007a1670 */
[----:B------:R-:W-:Y:S02]  /*dd90*/  ISETP.LT.OR P4, PT, R61, 0x21, P0 ;  /* 0x000000213d00780c */ /* 0x000fe40000781670 */
[----:B------:R-:W-:Y:S02]  /*dda0*/  IADD3.X R3, R5, UR5, RZ, P1, !PT ;  /* 0x0000000505037c10 */ /* 0x000fe40008ffe4ff */
[C---:B------:R-:W-:Y:S01]  /*ddb0*/  ISETP.LT.OR P2, PT, R61.reuse, 0x31, P0 ;  /* 0x000000313d00780c */ /* 0x040fe20000741670 */
[----:B------:R-:W-:Y:S01]  /*ddc0*/  @!PT LDS RZ, [RZ] ;  /* 0x00000000fffff984 */ /* 0x000fe20000000800 */
[----:B------:R-:W-:Y:S01]  /*ddd0*/  @!PT LDS RZ, [RZ] ;  /* 0x00000000fffff984 */ /* 0x000fe20000000800 */
[----:B------:R-:W-:Y:S01]  /*dde0*/  @!PT LDS RZ, [RZ] ;  /* 0x00000000fffff984 */ /* 0x000fe20000000800 */
[----:B------:R1:W-:Y:S01]  /*ddf0*/  LDGSTS.E.BYPASS.LTC128B.128 [R218+0x100], [R8.64], !P3 ;  /* 0x0010000008da7fae */ /* 0x0003e2000d901d48 */
[----:B------:R-:W-:-:S05]  /*de00*/  ISETP.LT.OR P1, PT, R61, 0x41, P0 ;  /* 0x000000413d00780c */ /* 0x000fca0000721670 */
[----:B------:R3:W-:Y:S04]  /*de10*/  LDGSTS.E.BYPASS.LTC128B.128 [R218+0x900], [R6.64], !P5 ;  /* 0x0090000006da7fae */ /* 0x0007e8000e901d48 */
[----:B------:R3:W-:Y:S04]  /*de20*/  LDGSTS.E.BYPASS.LTC128B.128 [R218+0x1100], [R4.64], !P4 ;  /* 0x0110000004da7fae */ /* 0x0007e8000e101d48 */
[----:B------:R4:W-:Y:S01]  /*de30*/  LDGSTS.E.BYPASS.LTC128B.128 [R218+0x1900], [R2.64], !P2 ;  /* 0x0190000002da7fae */ /* 0x0009e2000d101d48 */
[----:B-1----:R-:W-:-:S04]  /*de40*/  IADD3 R8, P0, R2, UR7, RZ ;  /* 0x0000000702087c10 */ /* 0x002fc8000ff1e0ff */
[----:B------:R-:W-:-:S05]  /*de50*/  IADD3.X R9, R3, UR5, RZ, P0, !PT ;  /* 0x0000000503097c10 */ /* 0x000fca00087fe4ff */
[----:B------:R1:W-:Y:S04]  /*de60*/  LDGSTS.E.BYPASS.LTC128B.128 [R218+0x2100], [R8.64], !P1 ;  /* 0x0210000008da7fae */ /* 0x0003e8000c901d48 */
[----:B------:R-:W-:Y:S04]  /*de70*/  LDSM.16.M88.4 R36, [R206] ;  /* 0x00000000ce24783b */ /* 0x000fe80000000200 */
[----:B------:R-:W2:Y:S04]  /*de80*/  LDSM.16.M88.4 R16, [R208] ;  /* 0x00000000d010783b */ /* 0x000ea80000000200 */
[----:B------:R-:W4:Y:S04]  /*de90*/  LDSM.16.M88.4 R12, [R208+0x2000] ;  /* 0x00200000d00c783b */ /* 0x000f280000000200 */
[----:B------:R-:W-:Y:S04]  /*dea0*/  LDSM.16.M88.4 R40, [R203] ;  /* 0x00000000cb28783b */ /* 0x000fe80000000200 */
[----:B---3--:R-:W-:Y:S04]  /*deb0*/  LDSM.16.M88.4 R4, [R209+0x2000] ;  /* 0x00200000d104783b */ /* 0x008fe80000000200 */
[----:B------:R-:W0:Y:S04]  /*dec0*/  LDGDEPBAR ;  /* 0x00000000000079af */ /* 0x000e280000000000 */
[----:B-1----:R-:W1:Y:S01]  /*ded0*/  LDSM.16.M88.4 R8, [R209] ;  /* 0x00000000d108783b */ /* 0x002e620000000200 */
[----:B--2---:R-:W-:Y:S08]  /*dee0*/  HMMA.16816.F32.BF16 R60, R16, R36, R56 ;  /* 0x00000024103c723c */ /* 0x004ff00000041838 */
        /* <DEDUP_REMOVED lines=143> */
[----:B-----5:R2:W1:Y:S01]  /*e7e0*/  MUFU.TANH R137, R0 ;  /* 0x0000000000897308 */ /* 0x0204620000002400 */
        /* <DEDUP_REMOVED lines=106> */
[----:B------:R-:W-:-:S02]  /*ee90*/  SHF.R.S32.HI R2, RZ, 0x1f, R0 ;  /* 0x0000001fff027819 */ /* 0x000fc40000011400 */
[----:B------:R-:W-:-:S03]  /*eea0*/  LOP3.LUT P3, RZ, R148, 0x1, RZ, 0xc0, !PT ;  /* 0x0000000194ff7812 */ /* 0x000fc6000786c0ff */
        /* <DEDUP_REMOVED lines=10> */
[-C--:B------:R-:W-:Y:S02]  /*ef50*/  IADD3 R4, P0, R6, R10.reuse, RZ ;  /* 0x0000000a06047210 */ /* 0x080fe40007f1e0ff */
[----:B------:R-:W-:Y:S01]  /*ef60*/  IADD3.X R7, R11, R9, RZ, P1, !PT ;  /* 0x000000090b077210 */ /* 0x000fe20000ffe4ff */
[----:B------:R-:W-:Y:S01]  /*ef70*/  @!PT LDS RZ, [RZ] ;  /* 0x00000000fffff984 */ /* 0x000fe20000000800 */
[----:B------:R-:W-:Y:S01]  /*ef80*/  @!PT LDS RZ, [RZ] ;  /* 0x00000000fffff984 */ /* 0x000fe20000000800 */
[----:B------:R-:W-:Y:S01]  /*ef90*/  @!PT LDS RZ, [RZ] ;  /* 0x00000000fffff984 */ /* 0x000fe20000000800 */
[----:B------:R1:W-:Y:S01]  /*efa0*/  LDGSTS.E.BYPASS.LTC128B.128 [R218+0x2900], [R8.64], !P3 ;  /* 0x0290000008da7fae */ /* 0x0003e2000d901d48 */
[----:B------:R-:W-:-:S03]  /*efb0*/  IADD3 R2, P1, R4, R10, RZ ;  /* 0x0000000a04027210 */ /* 0x000fc60007f3e0ff */
[--C-:B------:R-:W-:Y:S01]  /*efc0*/  IMAD.X R5, R7, 0x1, R11.reuse, P0 ;  /* 0x0000000107057824 */ /* 0x100fe200000e060b */
[----:B------:R-:W-:Y:S01]  /*efd0*/  IADD3 R10, P0, R2, R10, RZ ;  /* 0x0000000a020a7210 */ /* 0x000fe20007f1e0ff */
[----:B------:R1:W-:Y:S02]  /*efe0*/  LDGSTS.E.BYPASS.LTC128B.128 [R218+0x3100], [R6.64], !P3 ;  /* 0x0310000006da7fae */ /* 0x0003e4000d901d48 */
[----:B------:R-:W-:Y:S02]  /*eff0*/  IMAD.X R3, R5, 0x1, R11, P1 ;  /* 0x0000000105037824 */ /* 0x000fe400008e060b */
[----:B------:R1:W-:Y:S03]  /*f000*/  LDGSTS.E.BYPASS.LTC128B.128 [R218+0x3900], [R4.64], !P3 ;  /* 0x0390000004da7fae */ /* 0x0003e6000d901d48 */
[----:B------:R-:W-:Y:S01]  /*f010*/  IADD3.X R11, R3, R11, RZ, P0, !PT ;  /* 0x0000000b030b7210 */ /* 0x000fe200007fe4ff */
[----:B------:R1:W-:Y:S04]  /*f020*/  LDGSTS.E.BYPASS.LTC128B.128 [R218+0x4100], [R2.64], !P3 ;  /* 0x0410000002da7fae */ /* 0x0003e8000d901d48 */
[----:B------:R1:W-:Y:S02]  /*f030*/  LDGSTS.E.BYPASS.LTC128B.128 [R218+0x4900], [R10.64], !P3 ;  /* 0x049000000ada7fae */ /* 0x0003e4000d901d48 */
.L_x_1482:
[----:B--234-:R-:W-:Y:S05]  /*f040*/  BSYNC B0 ;  /* 0x0000000000007941 */ /* 0x01cfea0003800000 */
.L_x_1481:
        /* <DEDUP_REMOVED lines=27> */
[----:B------:R-:W-:Y:S02]  /*f200*/  FSEL R139, R82, -INF , P5 ;  /* 0xff800000528b7808 */ /* 0x000fe40002800000 */
[C---:B------:R-:W-:Y:S02]  /*f210*/  ISETP.GT.AND P2, PT, R4.reuse, 0x8, PT ;  /* 0x000000080400780c */ /* 0x040fe40003f44270 */
[----:B------:R-:W-:-:S02]  /*f220*/  ISETP.GT.AND P3, PT, R4, 0x20, PT ;  /* 0x000000200400780c */ /* 0x000fc40003f64270 */
[C---:B------:R-:W-:Y:S02]  /*f230*/  ISETP.GT.AND P0, PT, R4.reuse, 0x28, PT ;  /* 0x000000280400780c */ /* 0x040fe40003f04270 */
[----:B------:R-:W-:Y:S02]  /*f240*/  ISETP.GT.AND P5, PT, R4, 0x38, PT ;  /* 0x000000380400780c */ /* 0x000fe40003fa4270 */
[----:B------:R-:W-:Y:S02]  /*f250*/  FSEL R24, R130, -INF , P1 ;  /* 0xff80000082187808 */ /* 0x000fe40000800000 */
[----:B------:R-:W-:Y:S02]  /*f260*/  FSEL R96, R112, -INF , P4 ;  /* 0xff80000070607808 */ /* 0x000fe40002000000 */
[----:B------:R-:W-:Y:S02]  /*f270*/  ISETP.GT.AND P1, PT, R4, 0x18, PT ;  /* 0x000000180400780c */ /* 0x000fe40003f24270 */
[----:B------:R-:W-:-:S02]  /*f280*/  FSEL R25, R122, -INF , P2 ;  /* 0xff8000007a197808 */ /* 0x000fc40001000000 */
[----:B------:R-:W-:Y:S02]  /*f290*/  FSEL R130, R85, -INF , P3 ;  /* 0xff80000055827808 */ /* 0x000fe40001800000 */
[----:B------:R-:W-:Y:S02]  /*f2a0*/  ISETP.GT.AND P4, PT, R4, 0x31, PT ;  /* 0x000000310400780c */ /* 0x000fe40003f84270 */
[----:B------:R-:W-:Y:S02]  /*f2b0*/  FSEL R140, R79, -INF , P0 ;  /* 0xff8000004f8c7808 */ /* 0x000fe40000000000 */
[----:B------:R-:W-:Y:S01]  /*f2c0*/  FSEL R149, R57, -INF , P5 ;  /* 0xff80000039957808 */ /* 0x000fe20002800000 */
[----:B-----5:R-:W-:Y:S01]  /*f2d0*/  IMAD.IADD R6, R0, 0x1, R6 ;  /* 0x0000000100067824 */ /* 0x020fe200078e0206 */
[C---:B------:R-:W-:Y:S02]  /*f2e0*/  ISETP.GT.AND P2, PT, R4.reuse, 0x19, PT ;  /* 0x000000190400780c */ /* 0x040fe40003f44270 */
[----:B------:R-:W-:-:S02]  /*f2f0*/  ISETP.GT.AND P0, PT, R4, 0x39, PT ;  /* 0x000000390400780c */ /* 0x000fc40003f04270 */
[C---:B------:R-:W-:Y:S02]  /*f300*/  ISETP.GT.AND P3, PT, R4.reuse, 0x41, PT ;  /* 0x000000410400780c */ /* 0x040fe40003f64270 */
[----:B------:R-:W-:Y:S02]  /*f310*/  ISETP.GT.AND P5, PT, R4, 0x49, PT ;  /* 0x000000490400780c */ /* 0x000fe40003fa4270 */
[----:B------:R-:W-:Y:S02]  /*f320*/  IMNMX R3, R5, R3, PT ;  /* 0x0000000305037217 */ /* 0x000fe40003800200 */
[----:B------:R-:W-:Y:S02]  /*f330*/  FSEL R98, R88, -INF , P1 ;  /* 0xff80000058627808 */ /* 0x000fe40000800000 */
[----:B------:R-:W-:Y:S02]  /*f340*/  FSEL R148, R70, -INF , P4 ;  /* 0xff80000046947808 */ /* 0x000fe40002000000 */
[----:B------:R-:W-:-:S02]  /*f350*/  ISETP.GT.AND P1, PT, R4, 0x29, PT ;  /* 0x000000290400780c */ /* 0x000fc40003f24270 */
[----:B------:R-:W-:Y:S02]  /*f360*/  FSEL R100, R87, -INF , P2 ;  /* 0xff80000057647808 */ /* 0x000fe40001000000 */
[----:B------:R-:W-:Y:S02]  /*f370*/  ISETP.GT.AND P4, PT, R4, 0x48, PT ;  /* 0x000000480400780c */ /* 0x000fe40003f84270 */
[----:B------:R-:W-:Y:S02]  /*f380*/  FSEL R182, R56, -INF , P0 ;  /* 0xff80000038b67808 */ /* 0x000fe40000000000 */
[----:B------:R-:W-:Y:S02]  /*f390*/  FSEL R190, R26, -INF , P3 ;  /* 0xff8000001abe7808 */ /* 0x000fe40001800000 */
[----:B------:R-:W-:Y:S02]  /*f3a0*/  FSEL R227, R12, -INF , P5 ;  /* 0xff8000000ce37808 */ /* 0x000fe40002800000 */
[----:B------:R-:W-:-:S02]  /*f3b0*/  ISETP.GT.AND P2, PT, R4, 0x30, PT ;  /* 0x000000300400780c */ /* 0x000fc40003f44270 */
[C---:B------:R-:W-:Y:S02]  /*f3c0*/  ISETP.GT.AND P0, PT, R3.reuse, RZ, PT ;  /* 0x000000ff0300720c */ /* 0x040fe40003f04270 */
[C---:B------:R-:W-:Y:S02]  /*f3d0*/  ISETP.GT.AND P3, PT, R3.reuse, 0x8, PT ;  /* 0x000000080300780c */ /* 0x040fe40003f64270 */
[----:B------:R-:W-:Y:S02]  /*f3e0*/  ISETP.GT.AND P5, PT, R3, 0x10, PT ;  /* 0x000000100300780c */ /* 0x000fe40003fa4270 */
[----:B------:R-:W-:Y:S02]  /*f3f0*/  IMNMX R2, R5, R6, PT ;  /* 0x0000000605027217 */ /* 0x000fe40003800200 */
[----:B------:R-:W-:Y:S02]  /*f400*/  FSEL R141, R76, -INF , P1 ;  /* 0xff8000004c8d7808 */ /* 0x000fe40000800000 */
[----:B------:R-:W-:-:S02]  /*f410*/  FSEL R194, R13, -INF , P4 ;  /* 0xff8000000dc27808 */ /* 0x000fc40002000000 */
[----:B------:R-:W-:Y:S02]  /*f420*/  ISETP.GT.AND P1, PT, R4, 0x40, PT ;  /* 0x000000400400780c */ /* 0x000fe40003f24270 */
[----:B------:R-:W-:Y:S02]  /*f430*/  FSEL R142, R71, -INF , P2 ;  /* 0xff800000478e7808 */ /* 0x000fe40001000000 */
[----:B------:R-:W-:Y:S02]  /*f440*/  ISETP.GT.AND P4, PT, R3, 0x9, PT ;  /* 0x000000090300780c */ /* 0x000fe40003f84270 */
[----:B------:R-:W-:Y:S02]  /*f450*/  FSEL R26, R135, -INF , P0 ;  /* 0xff800000871a7808 */ /* 0x000fe40000000000 */
[----:B------:R-:W-:Y:S02]  /*f460*/  FSEL R33, R125, -INF , P3 ;  /* 0xff8000007d217808 */ /* 0x000fe40001800000 */
[----:B------:R-:W-:-:S02]  /*f470*/  FSEL R99, R115, -INF , P5 ;  /* 0xff80000073637808 */ /* 0x000fc40002800000 */
[----:B------:R-:W-:Y:S02]  /*f480*/  ISETP.GT.AND P2, PT, R3, 0x1, PT ;  /* 0x000000010300780c */ /* 0x000fe40003f44270 */
[C---:B------:R-:W-:Y:S02]  /*f490*/  ISETP.GT.AND P0, PT, R2.reuse, RZ, PT ;  /* 0x000000ff0200720c */ /* 0x040fe40003f04270 */
[C---:B------:R-:W-:Y:S02]  /*f4a0*/  ISETP.GT.AND P3, PT, R2.reuse, 0x1, PT ;  /* 0x000000010200780c */ /* 0x040fe40003f64270 */
[----:B------:R-:W-:Y:S01]  /*f4b0*/  ISETP.GT.AND P5, PT, R2, 0x9, PT ;  /* 0x000000090200780c */ /* 0x000fe20003fa4270 */
[----:B------:R-:W-:Y:S01]  /*f4c0*/  IMAD.IADD R0, R0, 0x1, R7 ;  /* 0x0000000100007824 */ /* 0x000fe200078e0207 */
[----:B------:R-:W-:Y:S02]  /*f4d0*/  FSEL R183, R27, -INF , P1 ;  /* 0xff8000001bb77808 */ /* 0x000fe40000800000 */
[----:B------:R-:W-:-:S02]  /*f4e0*/  FSEL R37, R124, -INF , P4 ;  /* 0xff8000007c257808 */ /* 0x000fc40002000000 */
[----:B------:R-:W-:Y:S02]  /*f4f0*/  FSEL R27, R134, -INF , P2 ;  /* 0xff800000861b7808 */ /* 0x000fe40001000000 */
[----:B------:R-:W-:Y:S02]  /*f500*/  ISETP.GT.AND P4, PT, R2, 0x8, PT ;  /* 0x000000080200780c */ /* 0x000fe40003f84270 */
[----:B------:R-:W-:Y:S02]  /*f510*/  FSEL R12, R133, -INF , P0 ;  /* 0xff800000850c7808 */ /* 0x000fe40000000000 */
[----:B------:R-:W-:Y:S02]  /*f520*/  FSEL R13, R129, -INF , P3 ;  /* 0xff800000810d7808 */ /* 0x000fe40001800000 */
[----:B------:R-:W-:Y:S02]  /*f530*/  FSEL R18, R119, -INF , P5 ;  /* 0xff80000077127808 */ /* 0x000fe40002800000 */
[----:B------:R-:W-:-:S02]  /*f540*/  FMNMX.FTZ R4, R14, R24, !PT ;  /* 0x000000180e047209 */ /* 0x000fc40007810000 */
[----:B------:R-:W-:Y:S02]  /*f550*/  ISETP.GT.AND P1, PT, R3, 0x11, PT ;  /* 0x000000110300780c */ /* 0x000fe40003f24270 */
[C---:B------:R-:W-:Y:S02]  /*f560*/  ISETP.GT.AND P2, PT, R2.reuse, 0x10, PT ;  /* 0x000000100200780c */ /* 0x040fe40003f44270 */
[C---:B------:R-:W-:Y:S02]  /*f570*/  ISETP.GT.AND P0, PT, R2.reuse, 0x18, PT ;  /* 0x000000180200780c */ /* 0x040fe40003f04270 */
[----:B------:R-:W-:Y:S02]  /*f580*/  ISETP.GT.AND P5, PT, R2, 0x20, PT ;  /* 0x000000200200780c */ /* 0x000fe40003fa4270 */
[----:B------:R-:W-:Y:S02]  /*f590*/  IMNMX R0, R5, R0, PT ;  /* 0x0000000005007217 */ /* 0x000fe40003800200 */
[----:B------:R-:W-:-:S02]  /*f5a0*/  FSEL R17, R123, -INF , P4 ;  /* 0xff8000007b117808 */ /* 0x000fc40002000000 */
[----:B------:R-:W-:Y:S02]  /*f5b0*/  FMNMX.FTZ R5, R12, R13, !PT ;  /* 0x0000000d0c057209 */ /* 0x000fe40007810000 */
[----:B------:R-:W-:Y:S02]  /*f5c0*/  FMNMX.FTZ R4, R25, R4, !PT ;  /* 0x0000000419047209 */ /* 0x000fe40007810000 */
        /* <DEDUP_REMOVED lines=8> */
[C---:B------:R-:W-:Y:S02]  /*f650*/  ISETP.GT.AND P0, PT, R2.reuse, 0x29, PT ;  /* 0x000000290200780c */ /* 0x040fe40003f04270 */
[----:B------:R-:W-:-:S02]  /*f660*/  ISETP.GT.AND P5, PT, R2, 0x38, PT ;  /* 0x000000380200780c */ /* 0x000fc40003fa4270 */
        /* <DEDUP_REMOVED lines=8> */
[C---:B------:R-:W-:Y:S02]  /*f6f0*/  ISETP.GT.AND P1, PT, R2.reuse, 0x30, PT ;  /* 0x000000300200780c */ /* 0x040fe40003f24270 */
        /* <DEDUP_REMOVED lines=22> */
[----:B------:R-:W-:Y:S02]  /*f860*/  FSEL R150, R69, -INF , P1 ;  /* 0xff80000045967808 */ /* 0x000fe40000800000 */
[----:B------:R-:W-:Y:S02]  /*f870*/  FMNMX.FTZ R2, R134, R2, !PT ;  /* 0x0000000286027209 */ /* 0x000fe40007810000 */
[----:B------:R-:W-:Y:S02]  /*f880*/  FMNMX.FTZ R4, R142, R4, !PT ;  /* 0x000000048e047209 */ /* 0x000fe40007810000 */
[----:B------:R-:W-:Y:S02]  /*f890*/  FSEL R219, R20, -INF , P0 ;  /* 0xff80000014db7808 */ /* 0x000fe40000000000 */
[----:B------:R-:W-:-:S02]  /*f8a0*/  FSEL R152, R68, -INF , P6 ;  /* 0xff80000044987808 */ /* 0x000fc40003000000 */
[C---:B------:R-:W-:Y:S02]  /*f8b0*/  ISETP.GT.AND P1, PT, R0.reuse, RZ, PT ;  /* 0x000000ff0000720c */ /* 0x040fe40003f24270 */
[----:B------:R-:W-:Y:S02]  /*f8c0*/  ISETP.GT.AND P0, PT, R0, 0x1, PT ;  /* 0x000000010000780c */ /* 0x000fe40003f04270 */
[----:B------:R-:W-:Y:S02]  /*f8d0*/  FMNMX.FTZ R2, R150, R2, !PT ;  /* 0x0000000296027209 */ /* 0x000fe40007810000 */
[----:B------:R-:W-:Y:S02]  /*f8e0*/  FMNMX.FTZ R4, R148, R4, !PT ;  /* 0x0000000494047209 */ /* 0x000fe40007810000 */
[----:B------:R-:W-:Y:S02]  /*f8f0*/  FSEL R226, R16, -INF , P3 ;  /* 0xff80000010e27808 */ /* 0x000fe40001800000 */
[----:B------:R-:W-:-:S02]  /*f900*/  ISETP.GT.AND P3, PT, R0, 0x8, PT ;  /* 0x000000080000780c */ /* 0x000fc40003f64270 */
[----:B------:R-:W-:Y:S02]  /*f910*/  FSEL R10, R143, -INF , P1 ;  /* 0xff8000008f0a7808 */ /* 0x000fe40000800000 */
[----:B------:R-:W-:Y:S02]  /*f920*/  FSEL R9, R144, -INF , P0 ;  /* 0xff80000090097808 */ /* 0x000fe40000000000 */
[----:B------:R-:W-:Y:S02]  /*f930*/  FMNMX.FTZ R2, R152, R2, !PT ;  /* 0x0000000298027209 */ /* 0x000fe40007810000 */
[----:B------:R-:W-:Y:S02]  /*f940*/  FMNMX.FTZ R4, R149, R4, !PT ;  /* 0x0000000495047209 */ /* 0x000fe40007810000 */
[----:B------:R-:W-:Y:S02]  /*f950*/  FSEL R154, R40, -INF , P4 ;  /* 0xff800000289a7808 */ /* 0x000fe40002000000 */
[----:B------:R-:W-:Y:S01]  /*f960*/  ISETP.GT.AND P4, PT, R0, 0x9, PT ;  /* 0x000000090000780c */ /* 0x000fe20003f84270 */
[----:B------:R-:W-:Y:S01]  /*f970*/  LDSM.16.MT88.4 R40, [R204] ;  /* 0x00000000cc28783b */ /* 0x000fe20000004200 */
[----:B------:R-:W-:-:S02]  /*f980*/  FSEL R11, R127, -INF , P3 ;  /* 0xff8000007f0b7808 */ /* 0x000fc40001800000 */
[----:B------:R-:W-:Y:S02]  /*f990*/  FMNMX.FTZ R5, R10, R9, !PT ;  /* 0x000000090a057209 */ /* 0x000fe40007810000 */
[----:B------:R-:W-:Y:S02]  /*f9a0*/  FMNMX.FTZ R2, R153, R2, !PT ;  /* 0x0000000299027209 */ /* 0x000fe40007810000 */
[----:B------:R-:W-:Y:S02]  /*f9b0*/  FMNMX.FTZ R4, R182, R4, !PT ;  /* 0x00000004b6047209 */ /* 0x000fe40007810000 */
[----:B------:R-:W-:Y:S02]  /*f9c0*/  FSEL R222, R19, -INF , P2 ;  /* 0xff80000013de7808 */ /* 0x000fe40001000000 */
[----:B------:R-:W-:Y:S02]  /*f9d0*/  FSEL R228, R15, -INF , P5 ;  /* 0xff8000000fe47808 */ /* 0x000fe40002800000 */
        /* <DEDUP_REMOVED lines=21> */
[----:B------:R-:W-:Y:S01]  /*fb30*/  FSEL R69, R91, -INF , P4 ;  /* 0xff8000005b457808 */ /* 0x000fe20002000000 */
[----:B------:R-:W1:Y:S01]  /*fb40*/  SHFL.BFLY PT, R7, R4, 0x2, 0x1f ;  /* 0x0c401f0004077f89 */ /* 0x000e6200000e0000 */
[----:B------:R-:W-:Y:S02]  /*fb50*/  FMNMX.FTZ R5, R35, R5, !PT ;  /* 0x0000000523057209 */ /* 0x000fe40007810000 */
[----:B------:R-:W-:Y:S02]  /*fb60*/  FMNMX.FTZ R2, R228, R2, !PT ;  /* 0x00000002e4027209 */ /* 0x000fe40007810000 */
[----:B------:R-:W-:-:S02]  /*fb70*/  ISETP.GT.AND P2, PT, R0, 0x21, PT ;  /* 0x000000210000780c */ /* 0x000fc40003f44270 */
[----:B------:R-:W-:Y:S01]  /*fb80*/  FSEL R109, R109, -INF , P3 ;  /* 0xff8000006d6d7808 */ /* 0x000fe20001800000 */
[----:B------:R-:W2:Y:S01]  /*fb90*/  SHFL.BFLY PT, R8, R2, 0x2, 0x1f ;  /* 0x0c401f0002087f89 */ /* 0x000ea200000e0000 */
        /* <DEDUP_REMOVED lines=14> */
[----:B------:R-:W-:Y:S02]  /*fc80*/  FMNMX.FTZ R6, R26, R27, !PT ;  /* 0x0000001b1a067209 */ /* 0x000fe40007810000 */
[----:B------:R-:W-:Y:S02]  /*fc90*/  FSEL R146, R72, -INF , P3 ;  /* 0xff80000048927808 */ /* 0x000fe40001800000 */
[----:B------:R-:W-:-:S02]  /*fca0*/  FMNMX.FTZ R5, R144, R5, !PT ;  /* 0x0000000590057209 */ /* 0x000fc40007810000 */
[----:B-1----:R-:W-:Y:S02]  /*fcb0*/  FMNMX.FTZ R7, R4, R7, !PT ;  /* 0x0000000704077209 */ /* 0x002fe40007810000 */
[----:B------:R-:W-:Y:S02]  /*fcc0*/  FSEL R145, R49, -INF , P2 ;  /* 0xff80000031917808 */ /* 0x000fe40001000000 */
[----:B------:R-:W-:Y:S02]  /*fcd0*/  FMNMX.FTZ R4, R33, R6, !PT ;  /* 0x0000000621047209 */ /* 0x000fe40007810000 */
[C---:B------:R-:W-:Y:S02]  /*fce0*/  ISETP.GT.AND P1, PT, R0.reuse, 0x39, PT ;  /* 0x000000390000780c */ /* 0x040fe40003f24270 */
[C---:B------:R-:W-:Y:S02]  /*fcf0*/  ISETP.GT.AND P0, PT, R0.reuse, 0x40, PT ;  /* 0x000000400000780c */ /* 0x040fe40003f04270 */
[----:B------:R-:W-:-:S02]  /*fd00*/  ISETP.GT.AND P4, PT, R0, 0x41, PT ;  /* 0x000000410000780c */ /* 0x000fc40003f84270 */
[C---:B------:R-:W-:Y:S02]  /*fd10*/  ISETP.GT.AND P3, PT, R0.reuse, 0x48, PT ;  /* 0x000000480000780c */ /* 0x040fe40003f64270 */
[----:B------:R-:W-:Y:S02]  /*fd20*/  ISETP.GT.AND P2, PT, R0, 0x49, PT ;  /* 0x000000490000780c */ /* 0x000fe40003f44270 */
[----:B------:R-:W-:Y:S02]  /*fd30*/  FMNMX.FTZ R0, R146, R5, !PT ;  /* 0x0000000592007209 */ /* 0x000fe40007810000 */
[----:B--2---:R-:W-:Y:S02]  /*fd40*/  FMNMX.FTZ R5, R2, R8, !PT ;  /* 0x0000000802057209 */ /* 0x004fe40007810000 */
[----:B------:R-:W-:Y:S02]  /*fd50*/  FMNMX.FTZ R2, R37, R4, !PT ;  /* 0x0000000425027209 */ /* 0x000fe40007810000 */
[----:B------:R-:W-:-:S02]  /*fd60*/  ISETP.GT.AND P6, PT, R3, 0x18, PT ;  /* 0x000000180300780c */ /* 0x000fc40003fc4270 */
[----:B------:R-:W-:Y:S02]  /*fd70*/  FMNMX.FTZ R2, R99, R2, !PT ;  /* 0x0000000263027209 */ /* 0x000fe40007810000 */
[----:B------:R-:W-:Y:S02]  /*fd80*/  FSEL R147, R48, -INF , P1 ;  /* 0xff80000030937808 */ /* 0x000fe40000800000 */
[----:B------:R-:W-:Y:S02]  /*fd90*/  FMNMX.FTZ R0, R145, R0, !PT ;  /* 0x0000000091007209 */ /* 0x000fe40007810000 */
[----:B------:R-:W-:Y:S02]  /*fda0*/  FSEL R74, R120, -INF , P6 ;  /* 0xff800000784a7808 */ /* 0x000fe40003000000 */
[----:B------:R-:W-:Y:S02]  /*fdb0*/  ISETP.GT.AND P1, PT, R3, 0x19, PT ;  /* 0x000000190300780c */ /* 0x000fe40003f24270 */
[----:B------:R-:W-:-:S02]  /*fdc0*/  FMNMX.FTZ R2, R110, R2, !PT ;  /* 0x000000026e027209 */ /* 0x000fc40007810000 */
[----:B------:R-:W-:Y:S02]  /*fdd0*/  FSEL R188, R28, -INF , P0 ;  /* 0xff8000001cbc7808 */ /* 0x000fe40000000000 */
[----:B------:R-:W-:Y:S02]  /*fde0*/  FMNMX.FTZ R0, R147, R0, !PT ;  /* 0x0000000093007209 */ /* 0x000fe40007810000 */
[----:B------:R-:W-:Y:S02]  /*fdf0*/  ISETP.GT.AND P0, PT, R3, 0x20, PT ;  /* 0x000000200300780c */ /* 0x000fe40003f04270 */
[----:B------:R-:W-:Y:S02]  /*fe00*/  FSEL R68, R126, -INF , P1 ;  /* 0xff8000007e447808 */ /* 0x000fe40000800000 */
[----:B------:R-:W-:Y:S02]  /*fe10*/  FMNMX.FTZ R2, R74, R2, !PT ;  /* 0x000000024a027209 */ /* 0x000fe40007810000 */
[----:B------:R-:W-:-:S02]  /*fe20*/  FSEL R189, R23, -INF , P4 ;  /* 0xff80000017bd7808 */ /* 0x000fc40002000000 */
[----:B------:R-:W-:Y:S02]  /*fe30*/  FMNMX.FTZ R0, R188, R0, !PT ;  /* 0x00000000bc007209 */ /* 0x000fe40007810000 */
[----:B------:R-:W-:Y:S02]  /*fe40*/  ISETP.GT.AND P1, PT, R3, 0x21, PT ;  /* 0x000000210300780c */ /* 0x000fe40003f24270 */
[----:B------:R-:W-:Y:S02]  /*fe50*/  FSEL R131, R131, -INF , P0 ;  /* 0xff80000083837808 */ /* 0x000fe40000000000 */
[----:B------:R-:W-:Y:S02]  /*fe60*/  FMNMX.FTZ R2, R68, R2, !PT ;  /* 0x0000000244027209 */ /* 0x000fe40007810000 */
[----:B------:R-:W-:Y:S02]  /*fe70*/  FSEL R192, R21, -INF , P3 ;  /* 0xff80000015c07808 */ /* 0x000fe40001800000 */
[----:B------:R-:W-:-:S02]  /*fe80*/  FMNMX.FTZ R0, R189, R0, !PT ;  /* 0x00000000bd007209 */ /* 0x000fc40007810000 */
[----:B------:R-:W-:Y:S02]  /*fe90*/  ISETP.GT.AND P0, PT, R3, 0x28, PT ;  /* 0x000000280300780c */ /* 0x000fe40003f04270 */
[----:B------:R-:W-:Y:S02]  /*fea0*/  FSEL R136, R136, -INF , P1 ;  /* 0xff80000088887808 */ /* 0x000fe40000800000 */
[----:B------:R-:W-:Y:S02]  /*feb0*/  FMNMX.FTZ R2, R131, R2, !PT ;  /* 0x0000000283027209 */ /* 0x000fe40007810000 */
[----:B------:R-:W-:Y:S02]  /*fec0*/  FSEL R195, R22, -INF , P2 ;  /* 0xff80000016c37808 */ /* 0x000fe40001000000 */
[----:B------:R-:W-:Y:S01]  /*fed0*/  FMNMX.FTZ R0, R192, R0, !PT ;  /* 0x00000000c0007209 */ /* 0x000fe20007810000 */
[----:B------:R-:W-:Y:S01]  /*fee0*/  SHFL.BFLY PT, R6, R7, 0x1, 0x1f ;  /* 0x0c201f0007067f89 */ /* 0x000fe200000e0000 */
[----:B------:R-:W-:-:S02]  /*fef0*/  ISETP.GT.AND P2, PT, R3, 0x29, PT ;  /* 0x000000290300780c */ /* 0x000fc40003f44270 */
[----:B------:R-:W-:Y:S01]  /*ff00*/  FSEL R137, R137, -INF , P0 ;  /* 0xff80000089897808 */ /* 0x000fe20000000000 */
[----:B------:R-:W-:Y:S01]  /*ff10*/  SHFL.BFLY PT, R8, R5, 0x1, 0x1f ;  /* 0x0c201f0005087f89 */ /* 0x000fe200000e0000 */
[----:B------:R-:W-:Y:S02]  /*ff20*/  FMNMX.FTZ R2, R136, R2, !PT ;  /* 0x0000000288027209 */ /* 0x000fe40007810000 */
[----:B------:R-:W-:Y:S01]  /*ff30*/  FMNMX.FTZ R0, R195, R0, !PT ;  /* 0x00000000c3007209 */ /* 0x000fe20007810000 */
[----:B------:R-:W-:Y:S01]  /*ff40*/  LDSM.16.MT88.4 R20, [R205] ;  /* 0x00000000cd14783b */ /* 0x000fe20000004200 */
        /* <DEDUP_REMOVED lines=229> */
[----:B------:R-:W-:Y:S01]  /*10da0*/  ISETP.NE.AND P5, PT, R252, 0x1, PT ;  /* 0x00000001fc00780c */ /* 0x000fe20003fa5270 */
[----:B------:R-:W-:Y:S06]  /*10db0*/  LDSM.16.MT88.4 R116, [R205+0x2000] ;  /* 0x00200000cd74783b */ /* 0x000fec0000004200 */
        /* <DEDUP_REMOVED lines=177> */
[----:B------:R1:W-:Y:S04]  /*118d0*/  STL [R1], R13 ;  /* 0x0000000d01007387 */ /* 0x0003e80000100800 */
        /* <DEDUP_REMOVED lines=35> */
[----:B------:R-:W-:Y:S01]  /*11b10*/  @P5 IMAD.HI.U32 R0, R0, c[0x0][0x2c8], RZ ;  /* 0x0000b20000005a27 */ /* 0x000fe200078e00ff */
[----:B------:R-:W-:-:S03]  /*11b20*/  MOV R216, R217 ;  /* 0x000000d900d87202 */ /* 0x000fc60000000f00 */
[----:B------:R-:W-:Y:S01]  /*11b30*/  IMAD.MOV.U32 R86, RZ, RZ, R70 ;  /* 0x000000ffff567224 */ /* 0x000fe200078e0046 */
[----:B------:R-:W-:-:S05]  /*11b40*/  @P5 SHF.R.U32.HI R0, RZ, c[0x0][0x2cc], R0 ;  /* 0x0000b300ff005a19 */ /* 0x000fca0000011600 */
[----:B------:R1:W-:Y:S02]  /*11b50*/  @P5 STL [R1+0x4], R0 ;  /* 0x0000040001005387 */ /* 0x0003e40000100800 */
.L_x_1484:
[----:B--2---:R-:W2:Y:S01]  /*11b60*/  LDL R217, [R1+0x20] ;  /* 0x0000200001d97983 */ /* 0x004ea20000100800 */
[----:B------:R-:W-:Y:S04]  /*11b70*/  DEPBAR.LE SB0, 0x0 ;  /* 0x000080000000791a */ /* 0x000fe80000000000 */
[----:B------:R-:W3:Y:S01]  /*11b80*/  LDL R2, [R1+0x38] ;  /* 0x0000380001027983 */ /* 0x000ee20000100800 */
[----:B------:R-:W-:Y:S01]  /*11b90*/  WARPSYNC 0xffffffff ;  /* 0xffffffff00007948 */ /* 0x000fe20003800000 */
[----:B------:R-:W-:Y:S02]  /*11ba0*/  MOV R226, c[0x0][0x2c4] ;  /* 0x0000b10000e27a02 */ /* 0x000fe40000000f00 */
[----:B------:R-:W3:Y:S06]  /*11bb0*/  LDL.64 R172, [R1+0x28] ;  /* 0x0000280001ac7983 */ /* 0x000eec0000100a00 */
[----:B------:R-:W3:Y:S04]  /*11bc0*/  LDL R220, [R1+0x24] ;  /* 0x0000240001dc7983 */ /* 0x000ee80000100800 */
        /* <DEDUP_REMOVED lines=12> */
[----:B------:R-:W4:Y:S04]  /*11c90*/  LDL R224, [R1+0x60] ;  /* 0x0000600001e07983 */ /* 0x000f280000100800 */
[----:B------:R-:W4:Y:S04]  /*11ca0*/  LDL R225, [R1+0x44] ;  /* 0x0000440001e17983 */ /* 0x000f280000100800 */
        /* <DEDUP_REMOVED lines=22> */
[-C--:B------:R-:W-:Y:S01]  /*11e10*/  HMMA.16816.F32.BF16 R76, R76, R154.reuse, RZ ;  /* 0x0000009a4c4c723c */ /* 0x080fe200000418ff */
[----:B--2---:R-:W-:Y:S07]  /*11e20*/  ISETP.GT.AND P0, PT, R217, R216, PT ;  /* 0x000000d8d900720c */ /* 0x004fee0003f04270 */
[----:B------:R-:W-:Y:S01]  /*11e30*/  HMMA.16816.F32.BF16 R80, R80, R154, RZ ;  /* 0x0000009a5050723c */ /* 0x000fe200000418ff */
[----:B------:R-:W1:Y:S07]  /*11e40*/  LDSM.16.M88.4 R152, [R214] ;  /* 0x00000000d698783b */ /* 0x000e6e0000000200 */
[-C--:B------:R-:W-:Y:S01]  /*11e50*/  HMMA.16816.F32.BF16 R4, R156, R160.reuse, R4 ;  /* 0x000000a09c04723c */ /* 0x080fe20000041804 */
[----:B------:R-:W-:Y:S04]  /*11e60*/  @!P0 MOV R174, c[0x0][0x208] ;  /* 0x0000820000ae8a02 */ /* 0x000fe80000000f00 */
[----:B------:R-:W-:Y:S01]  /*11e70*/  @!P0 SHF.R.S32.HI R0, RZ, 0x1f, R216 ;  /* 0x0000001fff008819 */ /* 0x000fe200000114d8 */
[----:B---3--:R-:W-:Y:S01]  /*11e80*/  @!P0 IMAD.MOV.U32 R173, RZ, RZ, R2 ;  /* 0x000000ffffad8224 */ /* 0x008fe200078e0002 */
[----:B------:R-:W-:Y:S01]  /*11e90*/  LOP3.LUT P3, RZ, R220, 0x1, RZ, 0xc0, !PT ;  /* 0x00000001dcff7812 */ /* 0x000fe2000786c0ff */
[C---:B------:R-:W-:Y:S04]  /*11ea0*/  HMMA.16816.F32.BF16 R8, R164.reuse, R160, R8 ;  /* 0x000000a0a408723c */ /* 0x040fe80000041808 */
[----:B------:R-:W-:Y:S02]  /*11eb0*/  @!P0 IMAD R0, R0, c[0x0][0x208], RZ ;  /* 0x0000820000008a24 */ /* 0x000fe400078e02ff */
[----:B------:R-:W-:Y:S02]  /*11ec0*/  @!P0 IMAD.SHL.U32 R2, R174, 0x20, RZ ;  /* 0x00000020ae028824 */ /* 0x000fe400078e00ff */
[-C--:B------:R-:W-:Y:S04]  /*11ed0*/  HMMA.16816.F32.BF16 R12, R164, R162.reuse, R12 ;  /* 0x000000a2a40c723c */ /* 0x080fe8000004180c */
[C---:B------:R-:W-:Y:S04]  /*11ee0*/  @!P0 IMAD.WIDE.U32 R160, R216.reuse, c[0x0][0x208], RZ ;  /* 0x00008200d8a08a25 */ /* 0x040fe800078e00ff */
[C---:B------:R-:W-:Y:S04]  /*11ef0*/  HMMA.16816.F32.BF16 R16, R156.reuse, R162, R16 ;  /* 0x000000a29c10723c */ /* 0x040fe80000041810 */
[----:B------:R-:W-:Y:S02]  /*11f00*/  @!P0 IMAD R0, R216, c[0x0][0x20c], R0 ;  /* 0x00008300d8008a24 */ /* 0x000fe400078e0200 */
[----:B------:R-:W-:Y:S02]  /*11f10*/  @!P0 IMAD.WIDE.U32 R172, R160, 0x50, R172 ;  /* 0x00000050a0ac8825 */ /* 0x000fe400078e00ac */
[-C--:B------:R-:W-:Y:S04]  /*11f20*/  HMMA.16816.F32.BF16 R20, R156, R168.reuse, R20 ;  /* 0x000000a89c14723c */ /* 0x080fe80000041814 */
[----:B------:R-:W-:Y:S02]  /*11f30*/  @!P0 IADD3 R0, R161, R0, RZ ;  /* 0x00000000a1008210 */ /* 0x000fe40007ffe0ff */
[----:B------:R-:W2:Y:S02]  /*11f40*/  LDSM.16.M88.4 R160, [R213] ;  /* 0x00000000d5a0783b */ /* 0x000ea40000000200 */
[C---:B------:R-:W-:Y:S04]  /*11f50*/  HMMA.16816.F32.BF16 R24, R164.reuse, R168, R24 ;  /* 0x000000a8a418723c */ /* 0x040fe80000041818 */
[----:B------:R-:W-:Y:S03]  /*11f60*/  @!P0 IMAD R0, R0, 0x50, RZ ;  /* 0x0000005000008824 */ /* 0x000fe600078e02ff */
[----:B------:R-:W-:Y:S01]  /*11f70*/  @!P0 LEA R168, P1, R172, c[0x0][0x1f8], 0x1 ;  /* 0x00007e00aca88a11 */ /* 0x000fe200078208ff */
[----:B------:R-:W-:Y:S01]  /*11f80*/  @!P0 IMAD.IADD R87, R173, 0x1, R0 ;  /* 0x00000001ad578824 */ /* 0x000fe200078e0200 */
[----:B------:R-:W-:Y:S01]  /*11f90*/  @!P0 MOV R169, 0x5 ;  /* 0x0000000500a98802 */ /* 0x000fe20000000f00 */
[-C--:B------:R-:W-:Y:S03]  /*11fa0*/  HMMA.16816.F32.BF16 R28, R164, R170.reuse, R28 ;  /* 0x000000aaa41c723c */ /* 0x080fe6000004181c */
[----:B------:R-:W-:Y:S02]  /*11fb0*/  @!P0 SHF.L.U64.HI R0, R174, R169, c[0x0][0x20c] ;  /* 0x00008300ae008619 */ /* 0x000fe400000102a9 */
[----:B------:R-:W-:Y:S02]  /*11fc0*/  @!P0 LEA.HI.X R169, R172, c[0x0][0x1fc], R87, 0x1, P1 ;  /* 0x00007f00aca98a11 */ /* 0x000fe400008f0c57 */
[----:B------:R-:W3:Y:S01]  /*11fd0*/  LDSM.16.M88.4 R172, [R212] ;  /* 0x00000000d4ac783b */ /* 0x000ee20000000200 */
[C---:B------:R-:W-:Y:S04]  /*11fe0*/  HMMA.16816.F32.BF16 R32, R156.reuse, R170, R32 ;  /* 0x000000aa9c20723c */ /* 0x040fe80000041820 */
[----:B------:R-:W-:Y:S03]  /*11ff0*/  @!P0 IADD3 R180, P2, R168, R2, RZ ;  /* 0x00000002a8b48210 */ /* 0x000fe60007f5e0ff */
[----:B------:R-:W-:Y:S01]  /*12000*/  @!PT LDS RZ, [RZ] ;  /* 0x00000000fffff984 */ /* 0x000fe20000000800 */
[----:B------:R-:W-:Y:S01]  /*12010*/  @!PT LDS RZ, [RZ] ;  /* 0x00000000fffff984 */ /* 0x000fe20000000800 */
[----:B------:R-:W-:Y:S01]  /*12020*/  @!PT LDS RZ, [RZ] ;  /* 0x00000000fffff984 */ /* 0x000fe20000000800 */
[----:B------:R5:W-:Y:S01]  /*12030*/  @!P0 LDGSTS.E.BYPASS.LTC128B.128 [R218+0x100], [R168.64], !P3 ;  /* 0x00100000a8da8fae */ /* 0x000be2000d901d48 */
[----:B------:R-:W-:Y:S01]  /*12040*/  @!P0 IADD3.X R181, R169, R0, RZ, P2, !PT ;  /* 0x00000000a9b58210 */ /* 0x000fe200017fe4ff */
[-C--:B-1----:R-:W-:Y:S03]  /*12050*/  HMMA.16816.F32.BF16 R36, R156, R152.reuse, R36 ;  /* 0x000000989c24723c */ /* 0x082fe60000041824 */
[-C--:B------:R-:W-:Y:S03]  /*12060*/  @!P0 IADD3 R178, P1, R180, R2.reuse, RZ ;  /* 0x00000002b4b28210 */ /* 0x080fe60007f3e0ff */
[----:B------:R1:W-:Y:S01]  /*12070*/  @!P0 LDGSTS.E.BYPASS.LTC128B.128 [R218+0x900], [R180.64], !P3 ;  /* 0x00900000b4da8fae */ /* 0x0003e2000d901d48 */
[----:B------:R-:W-:Y:S01]  /*12080*/  @!P0 IADD3 R176, P2, R178, R2, RZ ;  /* 0x00000002b2b08210 */ /* 0x000fe20007f5e0ff */
[--C-:B------:R-:W-:Y:S01]  /*12090*/  @!P0 IMAD.X R179, R181, 0x1, R0.reuse, P1 ;  /* 0x00000001b5b38824 */ /* 0x100fe200008e0600 */
[C---:B------:R-:W-:Y:S04]  /*120a0*/  HMMA.16816.F32.BF16 R40, R164.reuse, R152, R40 ;  /* 0x00000098a428723c */ /* 0x040fe80000041828 */
[----:B------:R-:W-:Y:S01]  /*120b0*/  @!P0 IADD3.X R177, R179, R0, RZ, P2, !PT ;  /* 0x00000000b3b18210 */ /* 0x000fe200017fe4ff */
[----:B------:R1:W-:Y:S03]  /*120c0*/  @!P0 LDGSTS.E.BYPASS.LTC128B.128 [R218+0x1100], [R178.64], !P3 ;  /* 0x01100000b2da8fae */ /* 0x0003e6000d901d48 */
[-C--:B------:R-:W-:Y:S05]  /*120d0*/  HMMA.16816.F32.BF16 R44, R164, R154.reuse, R44 ;  /* 0x0000009aa42c723c */ /* 0x080fea000004182c */
[----:B------:R3:W-:Y:S01]  /*120e0*/  @!P0 LDGSTS.E.BYPASS.LTC128B.128 [R218+0x1900], [R176.64], !P3 ;  /* 0x01900000b0da8fae */ /* 0x0007e2000d901d48 */
[----:B-----5:R-:W-:Y:S02]  /*120f0*/  @!P0 IADD3 R168, P1, R176, R2, RZ ;  /* 0x00000002b0a88210 */ /* 0x020fe40007f3e0ff */
[C---:B------:R-:W-:Y:S04]  /*12100*/  HMMA.16816.F32.BF16 R48, R156.reuse, R154, R48 ;  /* 0x0000009a9c30723c */ /* 0x040fe80000041830 */
[----:B------:R-:W-:Y:S01]  /*12110*/  @!P0 IMAD.X R169, R177, 0x1, R0, P1 ;  /* 0x00000001b1a98824 */ /* 0x000fe200008e0600 */
[----:B------:R-:W-:Y:S03]  /*12120*/  ISETP.NE.AND P1, PT, R226, 0x1, PT ;  /* 0x00000001e200780c */ /* 0x000fe60003f25270 */
[-C--:B--2---:R-:W-:Y:S01]  /*12130*/  HMMA.16816.F32.BF16 R52, R156, R160.reuse, R52 ;  /* 0x000000a09c34723c */ /* 0x084fe20000041834 */
[----:B------:R2:W-:Y:S07]  /*12140*/  @!P0 LDGSTS.E.BYPASS.LTC128B.128 [R218+0x2100], [R168.64], !P3 ;  /* 0x02100000a8da8fae */ /* 0x0005ee000d901d48 */
[C---:B------:R-:W-:Y:S01]  /*12150*/  HMMA.16816.F32.BF16 R56, R164.reuse, R160, R56 ;  /* 0x000000a0a438723c */ /* 0x040fe20000041838 */
[----:B-1----:R-:W-:Y:S07]  /*12160*/  LDSM.16.M88.4 R180, [R208+0x2000] ;  /* 0x00200000d0b4783b */ /* 0x002fee0000000200 */
[-C--:B------:R-:W-:Y:S01]  /*12170*/  HMMA.16816.F32.BF16 R60, R164, R162.reuse, R60 ;  /* 0x000000a2a43c723c */ /* 0x080fe2000004183c */
[----:B---3--:R-:W-:Y:S07]  /*12180*/  LDSM.16.M88.4 R176, [R206] ;  /* 0x00000000ceb0783b */ /* 0x008fee0000000200 */
[C---:B------:R-:W-:Y:S01]  /*12190*/  HMMA.16816.F32.BF16 R64, R156.reuse, R162, R64 ;  /* 0x000000a29c40723c */ /* 0x040fe20000041840 */
[----:B------:R-:W-:Y:S07]  /*121a0*/  LDSM.16.M88.4 R184, [R206+0x800] ;  /* 0x00080000ceb8783b */ /* 0x000fee0000000200 */
[-C--:B------:R-:W-:Y:S01]  /*121b0*/  HMMA.16816.F32.BF16 R68, R156, R172.reuse, R68 ;  /* 0x000000ac9c44723c */ /* 0x080fe20000041844 */
[----:B--2---:R-:W1:Y:S07]  /*121c0*/  LDSM.16.M88.4 R168, [R208] ;  /* 0x00000000d0a8783b */ /* 0x004e6e0000000200 */
[C---:B------:R-:W-:Y:S01]  /*121d0*/  HMMA.16816.F32.BF16 R72, R164.reuse, R172, R72 ;  /* 0x000000aca448723c */ /* 0x040fe20000041848 */
[----:B------:R-:W2:Y:S07]  /*121e0*/  LDSM.16.M88.4 R152, [R206+0x1000] ;  /* 0x00100000ce98783b */ /* 0x000eae0000000200 */
[-C--:B------:R-:W-:Y:S01]  /*121f0*/  HMMA.16816.F32.BF16 R76, R164, R174.reuse, R76 ;  /* 0x000000aea44c723c */ /* 0x080fe2000004184c */
[----:B------:R-:W3:Y:S07]  /*12200*/  LDSM.16.M88.4 R188, [R206+0x1800] ;  /* 0x00180000cebc783b */ /* 0x000eee0000000200 */
[----:B------:R-:W-:Y:S01]  /*12210*/  HMMA.16816.F32.BF16 R80, R156, R174, R80 ;  /* 0x000000ae9c50723c */ /* 0x000fe20000041850 */
        /* <DEDUP_REMOVED lines=49> */
[----:B------:R2:W-:Y:S07]  /*12530*/  MUFU.TANH R190, R0 ;  /* 0x0000000000be7308 */ /* 0x0005ee0000002400 */
[C---:B------:R-:W-:Y:S08]  /*12540*/  HMMA.16816.F32.BF16 R32, R160.reuse, R6, R32 ;  /* 0x00000006a020723c */ /* 0x040ff00000041820 */
[----:B------:R-:W-:Y:S04]  /*12550*/  FMUL.FTZ R2, R26, c[0x0][0x320] ;  /* 0x0000c8001a027a20 */ /* 0x000fe80000410000 */
[----:B------:R-:W-:Y:S01]  /*12560*/  FMUL.FTZ R4, R25, c[0x0][0x320] ;  /* 0x0000c80019047a20 */ /* 0x000fe20000410000 */
[----:B------:R-:W-:Y:S01]  /*12570*/  MUFU.TANH R173, R2 ;  /* 0x0000000200ad7308 */ /* 0x000fe20000002400 */
[----:B--2---:R-:W-:Y:S09]  /*12580*/  FMUL.FTZ R0, R12, c[0x0][0x320] ;  /* 0x0000c8000c007a20 */ /* 0x004ff20000410000 */
[----:B------:R2:W-:Y:S10]  /*12590*/  MUFU.TANH R187, R0 ;  /* 0x0000000000bb7308 */ /* 0x0005f40000002400 */
[----:B------:R5:W-:Y:S01]  /*125a0*/  MUFU.TANH R174, R4 ;  /* 0x0000000400ae7308 */ /* 0x000be20000002400 */
[-C--:B-1----:R-:W-:Y:S08]  /*125b0*/  HMMA.16816.F32.BF16 R36, R160, R8.reuse, R36 ;  /* 0x00000008a024723c */ /* 0x082ff00000041824 */
[C---:B------:R-:W-:Y:S04]  /*125c0*/  HMMA.16816.F32.BF16 R40, R156.reuse, R8, R40 ;  /* 0x000000089c28723c */ /* 0x040fe80000041828 */
[----:B--2---:R-:W-:Y:S04]  /*125d0*/  FMUL.FTZ R0, R13, c[0x0][0x320] ;  /* 0x0000c8000d007a20 */ /* 0x004fe80000410000 */
[-C--:B------:R-:W-:Y:S01]  /*125e0*/  HMMA.16816.F32.BF16 R44, R156, R10.reuse, R44 ;  /* 0x0000000a9c2c723c */ /* 0x080fe2000004182c */
[----:B------:R1:W-:Y:S01]  /*125f0*/  MUFU.TANH R185, R0 ;  /* 0x0000000000b97308 */ /* 0x0003e20000002400 */
[----:B-----5:R-:W2:Y:S06]  /*12600*/  LDSM.16.M88.4 R4, [R203+0x1800] ;  /* 0x00180000cb04783b */ /* 0x020eac0000000200 */
[C---:B------:R-:W-:Y:S02]  /*12610*/  HMMA.16816.F32.BF16 R48, R160.reuse, R10, R48 ;  /* 0x0000000aa030723c */ /* 0x040fe40000041830 */
[----:B------:R-:W5:Y:S06]  /*12620*/  LDSM.16.M88.4 R8, [R203+0x2000] ;  /* 0x00200000cb08783b */ /* 0x000f6c0000000200 */
[----:B------:R-:W-:Y:S01]  /*12630*/  FMUL.FTZ R12, R43, c[0x0][0x320] ;  /* 0x0000c8002b0c7a20 */ /* 0x000fe20000410000 */
[----:B------:R-:W-:Y:S04]  /*12640*/  DEPBAR.LE SB0, 0x0 ;  /* 0x000080000000791a */ /* 0x000fe80000000000 */
[----:B------:R3:W-:Y:S01]  /*12650*/  MUFU.TANH R182, R12 ;  /* 0x0000000c00b67308 */ /* 0x0007e20000002400 */
[----:B------:R-:W-:Y:S02]  /*12660*/  BAR.SYNC.DEFER_BLOCKING 0x0 ;  /* 0x0000000000007b1d */ /* 0x000fe40000010000 */
[----:B------:R-:W-:Y:S02]  /*12670*/  FMUL.FTZ R2, R44, c[0x0][0x320] ;  /* 0x0000c8002c027a20 */ /* 0x000fe40000410000 */
[----:B-1----:R-:W-:Y:S05]  /*12680*/  FMUL.FTZ R0, R14, c[0x0][0x320] ;  /* 0x0000c8000e007a20 */ /* 0x002fea0000410000 */
[----:B------:R1:W1:Y:S10]  /*12690*/  MUFU.TANH R186, R0 ;  /* 0x0000000000ba7308 */ /* 0x0002740000002400 */
[----:B------:R4:W-:Y:S01]  /*126a0*/  MUFU.TANH R184, R2 ;  /* 0x0000000200b87308 */ /* 0x0009e20000002400 */
[----:B---3--:R-:W-:Y:S01]  /*126b0*/  FMUL.FTZ R12, R48, c[0x0][0x320] ;  /* 0x0000c800300c7a20 */ /* 0x008fe20000410000 */
[-C--:B--2---:R-:W-:Y:S05]  /*126c0*/  HMMA.16816.F32.BF16 R52, R160, R4.reuse, R52 ;  /* 0x00000004a034723c */ /* 0x084fea0000041834 */
[----:B-1----:R-:W-:Y:S03]  /*126d0*/  FMUL.FTZ R0, R15, c[0x0][0x320] ;  /* 0x0000c8000f007a20 */ /* 0x002fe60000410000 */
[C---:B------:R-:W-:Y:S01]  /*126e0*/  HMMA.16816.F32.BF16 R56, R156.reuse, R4, R56 ;  /* 0x000000049c38723c */ /* 0x040fe20000041838 */
[----:B------:R1:W-:Y:S07]  /*126f0*/  MUFU.TANH R183, R0 ;  /* 0x0000000000b77308 */ /* 0x0003ee0000002400 */
[-C--:B------:R-:W-:Y:S04]  /*12700*/  HMMA.16816.F32.BF16 R60, R156, R6.reuse, R60 ;  /* 0x000000069c3c723c */ /* 0x080fe8000004183c */
[----:B----4-:R-:W-:Y:S04]  /*12710*/  FMUL.FTZ R2, R51, c[0x0][0x320] ;  /* 0x0000c80033027a20 */ /* 0x010fe80000410000 */
[----:B------:R-:W-:Y:S01]  /*12720*/  FMUL.FTZ R4, R53, c[0x0][0x320] ;  /* 0x0000c80035047a20 */ /* 0x000fe20000410000 */
[----:B------:R-:W-:Y:S01]  /*12730*/  MUFU.TANH R167, R2 ;  /* 0x0000000200a77308 */ /* 0x000fe20000002400 */
[C---:B------:R-:W-:Y:S08]  /*12740*/  HMMA.16816.F32.BF16 R64, R160.reuse, R6, R64 ;  /* 0x00000006a040723c */ /* 0x040ff00000041840 */
[-C--:B-----5:R-:W-:Y:S04]  /*12750*/  HMMA.16816.F32.BF16 R68, R160, R8.reuse, R68 ;  /* 0x00000008a044723c */ /* 0x0a0fe80000041844 */
        /* <DEDUP_REMOVED lines=9> */
[----:B------:R1:W-:Y:S01]  /*127f0*/  MUFU.TANH R13, R0 ;  /* 0x00000000000d7308 */ /* 0x0003e20000002400 */
[----:B--2---:R-:W-:Y:S11]  /*12800*/  FMUL.FTZ R8, R58, c[0x0][0x320] ;  /* 0x0000c8003a087a20 */ /* 0x004ff60000410000 */
[----:B------:R-:W-:Y:S04]  /*12810*/  @!UPT UIADD3 URZ, URZ, URZ, URZ ;  /* 0x0000003f3f3ff290 */ /* 0x000fe8000fffe03f */
        /* <DEDUP_REMOVED lines=12> */
[----:B------:R1:W3:Y:S02]  /*128e0*/  MUFU.TANH R176, R0 ;  /* 0x0000000000b07308 */ /* 0x0002e40000002400 */
[----:B-1----:R-:W-:Y:S08]  /*128f0*/  FMUL.FTZ R0, R24, c[0x0][0x320] ;  /* 0x0000c80018007a20 */ /* 0x002ff00000410000 */
[----:B------:R1:W-:Y:S02]  /*12900*/  MUFU.TANH R175, R0 ;  /* 0x0000000000af7308 */ /* 0x0003e40000002400 */
[----:B-1----:R-:W-:Y:S08]  /*12910*/  FMUL.FTZ R0, R27, c[0x0][0x320] ;  /* 0x0000c8001b007a20 */ /* 0x002ff00000410000 */
[----:B------:R1:W4:Y:S02]  /*12920*/  MUFU.TANH R172, R0 ;  /* 0x0000000000ac7308 */ /* 0x0003240000002400 */
[----:B-1----:R-:W-:Y:S08]  /*12930*/  FMUL.FTZ R0, R28, c[0x0][0x320] ;  /* 0x0000c8001c007a20 */ /* 0x002ff00000410000 */
[----:B------:R1:W-:Y:S02]  /*12940*/  MUFU.TANH R170, R0 ;  /* 0x0000000000aa7308 */ /* 0x0003e40000002400 */
[----:B-1----:R-:W-:Y:S08]  /*12950*/  FMUL.FTZ R0, R29, c[0x0][0x320] ;  /* 0x0000c8001d007a20 */ /* 0x002ff00000410000 */
[----:B------:R1:W5:Y:S02]  /*12960*/  MUFU.TANH R169, R0 ;  /* 0x0000000000a97308 */ /* 0x0003640000002400 */
[----:B-1----:R-:W-:Y:S08]  /*12970*/  FMUL.FTZ R0, R30, c[0x0][0x320] ;  /* 0x0000c8001e007a20 */ /* 0x002ff00000410000 */
[----:B------:R1:W-:Y:S02]  /*12980*/  MUFU.TANH R168, R0 ;  /* 0x0000000000a87308 */ /* 0x0003e40000002400 */
        /* <DEDUP_REMOVED lines=19> */
[----:B--2---:R-:W-:Y:S09]  /*12ac0*/  FMUL.FTZ R0, R39, c[0x0][0x320] ;  /* 0x0000c80027007a20 */ /* 0x004ff20000410000 */
        /* <DEDUP_REMOVED lines=12> */
[----:B------:R-:W-:Y:S10]  /*12b90*/  MUFU.TANH R47, R12 ;  /* 0x0000000c002f7308 */ /* 0x000ff40000002400 */
[----:B------:R1:W-:Y:S02]  /*12ba0*/  MUFU.TANH R196, R0 ;  /* 0x0000000000c47308 */ /* 0x0003e40000002400 */
[----:B-1----:R-:W-:Y:S08]  /*12bb0*/  FMUL.FTZ R0, R49, c[0x0][0x320] ;  /* 0x0000c80031007a20 */ /* 0x002ff00000410000 */
[----:B------:R1:W-:Y:S02]  /*12bc0*/  MUFU.TANH R45, R0 ;  /* 0x00000000002d7308 */ /* 0x0003e40000002400 */
[----:B-1----:R-:W-:Y:S08]  /*12bd0*/  FMUL.FTZ R0, R50, c[0x0][0x320] ;  /* 0x0000c80032007a20 */ /* 0x002ff00000410000 */
[----:B------:R1:W-:Y:S02]  /*12be0*/  MUFU.TANH R171, R0 ;  /* 0x0000000000ab7308 */ /* 0x0003e40000002400 */
[----:B-1----:R-:W-:Y:S01]  /*12bf0*/  IMAD.IADD R0, R224, 0x1, R225 ;  /* 0x00000001e0007824 */ /* 0x002fe200078e02e1 */
[----:B------:R-:W-:Y:S05]  /*12c00*/  @P1 MOV R0, R223 ;  /* 0x000000df00001202 */ /* 0x000fea0000000f00 */
[----:B------:R-:W-:Y:S08]  /*12c10*/  SHFL.IDX PT, R6, R0, 0x1, 0x1c1f ;  /* 0x003c1f0000067f89 */ /* 0x000ff000000e0000 */
[----:B------:R-:W1:Y:S08]  /*12c20*/  SHFL.IDX PT, R12, R0, 0x2, 0x1c1f ;  /* 0x005c1f00000c7f89 */ /* 0x000e7000000e0000 */
[----:B------:R-:W1:Y:S08]  /*12c30*/  SHFL.IDX PT, R2, R0, RZ, 0x1c1f ;  /* 0x001c1fff00027589 */ /* 0x000e7000000e0000 */
[----:B------:R1:W2:Y:S02]  /*12c40*/  SHFL.IDX PT, R7, R0, 0x3, 0x1c1f ;  /* 0x007c1f0000077f89 */ /* 0x0002a400000e0000 */
[----:B-1----:R-:W-:Y:S04]  /*12c50*/  FMUL.FTZ R0, R52, c[0x0][0x320] ;  /* 0x0000c80034007a20 */ /* 0x002fe80000410000 */
[----:B------:R1:W-:Y:S02]  /*12c60*/  MUFU.TANH R43, R0 ;  /* 0x00000000002b7308 */ /* 0x0003e40000002400 */
[----:B-1----:R-:W-:Y:S05]  /*12c70*/  IMAD R0, R216, -0x50, RZ ;  /* 0xffffffb0d8007824 */ /* 0x002fea00078e02ff */
[----:B------:R-:W-:Y:S04]  /*12c80*/  IADD3 R0, -R222, 0x1, R0 ;  /* 0x00000001de007810 */ /* 0x000fe80007ffe100 */
[----:B------:R-:W-:Y:S05]  /*12c90*/  IADD3 R5, -R219, R0, R221 ;  /* 0x00000000db057210 */ /* 0x000fea0007ffe1dd */
[C---:B------:R-:W-:Y:S02]  /*12ca0*/  IMAD.IADD R0, R5.reuse, 0x1, R12 ;  /* 0x0000000105007824 */ /* 0x040fe400078e020c */
[C---:B------:R-:W-:Y:S01]  /*12cb0*/  IMAD.IADD R4, R5.reuse, 0x1, R2 ;  /* 0x0000000105047824 */ /* 0x040fe200078e0202 */
[C---:B------:R-:W-:Y:S01]  /*12cc0*/  IADD3 R2, R5.reuse, R6, RZ ;  /* 0x0000000605027210 */ /* 0x040fe20007ffe0ff */
[----:B------:R-:W-:Y:S01]  /*12cd0*/  FMUL.FTZ R6, R56, c[0x0][0x320] ;  /* 0x0000c80038067a20 */ /* 0x000fe20000410000 */
[----:B------:R-:W-:Y:S02]  /*12ce0*/  ISETP.GT.AND P5, PT, R0, RZ, PT ;  /* 0x000000ff0000720c */ /* 0x000fe40003fa4270 */
[----:B--2---:R-:W-:Y:S01]  /*12cf0*/  IADD3 R5, R5, R7, RZ ;  /* 0x0000000705057210 */ /* 0x004fe20007ffe0ff */
[----:B------:R1:W-:Y:S01]  /*12d00*/  MUFU.TANH R55, R6 ;  /* 0x0000000600377308 */ /* 0x0003e20000002400 */
[----:B------:R-:W-:Y:S01]  /*12d10*/  FMUL.FTZ R7, R57, c[0x0][0x320] ;  /* 0x0000c80039077a20 */ /* 0x000fe20000410000 */
[----:B------:R-:W-:Y:S02]  /*12d20*/  FSEL R18, R152, -INF , P5 ;  /* 0xff80000098127808 */ /* 0x000fe40002800000 */
[----:B------:R-:W-:Y:S02]  /*12d30*/  ISETP.GT.AND P5, PT, R5, 0x8, PT ;  /* 0x000000080500780c */ /* 0x000fe40003fa4270 */
[----:B------:R-:W-:Y:S02]  /*12d40*/  ISETP.GT.AND P1, PT, R4, RZ, PT ;  /* 0x000000ff0400720c */ /* 0x000fe40003f24270 */
[----:B------:R-:W-:Y:S02]  /*12d50*/  FSEL R24, R186, -INF , P5 ;  /* 0xff800000ba187808 */ /* 0x000fe40002800000 */
[----:B------:R2:W-:Y:S01]  /*12d60*/  MUFU.TANH R152, R7 ;  /* 0x0000000700987308 */ /* 0x0005e20000002400 */
[----:B------:R-:W-:Y:S02]  /*12d70*/  ISETP.GT.AND P5, PT, R4, 0x11, PT ;  /* 0x000000110400780c */ /* 0x000fe40003fa4270 */
[----:B------:R-:W-:Y:S02]  /*12d80*/  ISETP.GT.AND P2, PT, R2, RZ, PT ;  /* 0x000000ff0200720c */ /* 0x000fe40003f44270 */
[----:B------:R-:W-:Y:S02]  /*12d90*/  FSEL R29, R87, -INF , P5 ;  /* 0xff800000571d7808 */ /* 0x000fe40002800000 */
[----:B------:R-:W-:Y:S02]  /*12da0*/  FSEL R10, R194, -INF , P1 ;  /* 0xff800000c20a7808 */ /* 0x000fe40000800000 */
[----:B------:R-:W-:Y:S02]  /*12db0*/  ISETP.GT.AND P1, PT, R5, RZ, PT ;  /* 0x000000ff0500720c */ /* 0x000fe40003f24270 */
        /* <DEDUP_REMOVED lines=8> */
[----:B------:R-:W-:Y:S01]  /*12e40*/  ISETP.GT.AND P4, PT, R5, 0x9, PT ;  /* 0x000000090500780c */ /* 0x000fe20003f84270 */
[----:B--2---:R-:W-:Y:S01]  /*12e50*/  FMUL.FTZ R7, R65, c[0x0][0x320] ;  /* 0x0000c80041077a20 */ /* 0x004fe20000410000 */
[----:B------:R-:W-:Y:S02]  /*12e60*/  FSEL R20, R187, -INF , P2 ;  /* 0xff800000bb147808 */ /* 0x000fe40001000000 */
[----:B------:R-:W-:Y:S01]  /*12e70*/  ISETP.GT.AND P5, PT, R5, 0x10, PT ;  /* 0x000000100500780c */ /* 0x000fe20003fa4270 */
[----:B------:R2:W2:Y:S01]  /*12e80*/  MUFU.TANH R41, R7 ;  /* 0x0000000700297308 */ /* 0x0004a20000002400 */
[----:B------:R-:W-:Y:S02]  /*12e90*/  ISETP.GT.AND P2, PT, R2, 0x9, PT ;  /* 0x000000090200780c */ /* 0x000fe40003f44270 */
[----:B------:R-:W-:Y:S02]  /*12ea0*/  FSEL R25, R183, -INF , P4 ;  /* 0xff800000b7197808 */ /* 0x000fe40002000000 */
[----:B------:R-:W-:Y:S02]  /*12eb0*/  ISETP.GT.AND P4, PT, R4, 0x10, PT ;  /* 0x000000100400780c */ /* 0x000fe40003f84270 */
[----:B------:R-:W-:Y:S02]  /*12ec0*/  FSEL R13, R13, -INF , P1 ;  /* 0xff8000000d0d7808 */ /* 0x000fe40000800000 */
[----:B------:R-:W-:Y:S02]  /*12ed0*/  ISETP.GT.AND P1, PT, R2, 0x11, PT ;  /* 0x000000110200780c */ /* 0x000fe40003f24270 */
[----:B------:R-:W-:Y:S02]  /*12ee0*/  FSEL R17, R17, -INF , P2 ;  /* 0xff80000011117808 */ /* 0x000fe40001000000 */
[----:B------:R-:W-:Y:S01]  /*12ef0*/  FSEL R30, R178, -INF , P4 ;  /* 0xff800000b21e7808 */ /* 0x000fe20002000000 */
[----:B-1----:R-:W-:Y:S01]  /*12f00*/  FMUL.FTZ R6, R61, c[0x0][0x320] ;  /* 0x0000c8003d067a20 */ /* 0x002fe20000410000 */
[----:B------:R-:W-:Y:S02]  /*12f10*/  FSEL R36, R173, -INF , P5 ;  /* 0xff800000ad247808 */ /* 0x000fe40002800000 */
[----:B---3--:R-:W-:Y:S01]  /*12f20*/  FSEL R33, R176, -INF , P1 ;  /* 0xff800000b0217808 */ /* 0x008fe20000800000 */
[----:B------:R1:W-:Y:S01]  /*12f30*/  MUFU.TANH R163, R6 ;  /* 0x0000000600a37308 */ /* 0x0003e20000002400 */
[C---:B------:R-:W-:Y:S02]  /*12f40*/  ISETP.GT.AND P2, PT, R0.reuse, 0x11, PT ;  /* 0x000000110000780c */ /* 0x040fe40003f44270 */
[C---:B------:R-:W-:Y:S02]  /*12f50*/  ISETP.GT.AND P4, PT, R5.reuse, 0x11, PT ;  /* 0x000000110500780c */ /* 0x040fe40003f84270 */
[----:B------:R-:W-:Y:S01]  /*12f60*/  ISETP.GT.AND P1, PT, R0, 0x19, PT ;  /* 0x000000190000780c */ /* 0x000fe20003f24270 */
[----:B--2---:R-:W-:Y:S01]  /*12f70*/  FMUL.FTZ R7, R66, c[0x0][0x320] ;  /* 0x0000c80042077a20 */ /* 0x004fe20000410000 */
[----:B------:R-:W-:Y:S02]  /*12f80*/  FSEL R35, R174, -INF , P2 ;  /* 0xff800000ae237808 */ /* 0x000fe40001000000 */
[----:B----4-:R-:W-:Y:S01]  /*12f90*/  FSEL R40, R172, -INF , P4 ;  /* 0xff800000ac287808 */ /* 0x010fe20002000000 */
[----:B------:R2:W-:Y:S01]  /*12fa0*/  MUFU.TANH R52, R7 ;  /* 0x0000000700347308 */ /* 0x0005e20000002400 */
[----:B------:R-:W-:Y:S02]  /*12fb0*/  ISETP.GT.AND P2, PT, R5, 0x19, PT ;  /* 0x000000190500780c */ /* 0x000fe40003f44270 */
[C---:B------:R-:W-:Y:S02]  /*12fc0*/  ISETP.GT.AND P5, PT, R4.reuse, 0x18, PT ;  /* 0x000000180400780c */ /* 0x040fe40003fa4270 */
[----:B------:R-:W-:Y:S02]  /*12fd0*/  ISETP.GT.AND P4, PT, R4, 0x19, PT ;  /* 0x000000190400780c */ /* 0x000fe40003f84270 */
[----:B-----5:R-:W-:Y:S02]  /*12fe0*/  FSEL R44, R169, -INF , P1 ;  /* 0xff800000a92c7808 */ /* 0x020fe40000800000 */
[----:B------:R-:W-:Y:S02]  /*12ff0*/  ISETP.GT.AND P1, PT, R2, 0x18, PT ;  /* 0x000000180200780c */ /* 0x000fe40003f24270 */
[----:B------:R-:W-:Y:S02]  /*13000*/  FSEL R50, R28, -INF , P2 ;  /* 0xff8000001c327808 */ /* 0x000fe40001000000 */
[----:B------:R-:W-:Y:S01]  /*13010*/  FSEL R28, R27, -INF , P5 ;  /* 0xff8000001b1c7808 */ /* 0x000fe20002800000 */
[----:B-1----:R-:W-:Y:S01]  /*13020*/  FMUL.FTZ R6, R64, c[0x0][0x320] ;  /* 0x0000c80040067a20 */ /* 0x002fe20000410000 */
[----:B------:R-:W-:Y:S01]  /*13030*/  ISETP.GT.AND P3, PT, R2, 0x1, PT ;  /* 0x000000010200780c */ /* 0x000fe20003f64270 */
[----:B------:R-:W3:Y:S01]  /*13040*/  LDL R64, [R1+0x3c] ;  /* 0x00003c0001407983 */ /* 0x000ee20000100800 */
[----:B------:R-:W-:Y:S02]  /*13050*/  FSEL R27, R31, -INF , P4 ;  /* 0xff8000001f1b7808 */ /* 0x000fe40002000000 */
[----:B------:R-:W-:Y:S02]  /*13060*/  FSEL R31, R26, -INF , P1 ;  /* 0xff8000001a1f7808 */ /* 0x000fe40000800000 */
[----:B------:R-:W-:Y:S02]  /*13070*/  ISETP.GT.AND P1, PT, R0, 0x20, PT ;  /* 0x000000200000780c */ /* 0x000fe40003f24270 */
[----:B------:R-:W-:Y:S01]  /*13080*/  FSEL R15, R191, -INF , P3 ;  /* 0xff800000bf0f7808 */ /* 0x000fe20001800000 */
[----:B--2---:R-:W-:Y:S01]  /*13090*/  FMUL.FTZ R7, R68, c[0x0][0x320] ;  /* 0x0000c80044077a20 */ /* 0x004fe20000410000 */
[----:B------:R-:W-:Y:S02]  /*130a0*/  ISETP.GT.AND P3, PT, R0, 0x9, PT ;  /* 0x000000090000780c */ /* 0x000fe40003f64270 */
[----:B------:R-:W-:Y:S01]  /*130b0*/  FSEL R160, R37, -INF , P1 ;  /* 0xff80000025a07808 */ /* 0x000fe20000800000 */
[----:B------:R1:W-:Y:S01]  /*130c0*/  MUFU.TANH R39, R7 ;  /* 0x0000000700277308 */ /* 0x0003e20000002400 */
[----:B------:R-:W-:Y:S02]  /*130d0*/  FSEL R21, R185, -INF , P3 ;  /* 0xff800000b9157808 */ /* 0x000fe40001800000 */
[C---:B------:R-:W-:Y:S02]  /*130e0*/  ISETP.GT.AND P0, PT, R4.reuse, 0x1, PT ;  /* 0x000000010400780c */ /* 0x040fe40003f04270 */
[----:B------:R-:W-:Y:S02]  /*130f0*/  ISETP.GT.AND P6, PT, R4, 0x8, PT ;  /* 0x000000080400780c */ /* 0x000fe40003fc4270 */
[----:B------:R-:W-:Y:S02]  /*13100*/  FSEL R11, R193, -INF , P0 ;  /* 0xff800000c10b7808 */ /* 0x000fe40000000000 */
[----:B------:R-:W-:Y:S01]  /*13110*/  ISETP.GT.AND P0, PT, R5, 0x1, PT ;  /* 0x000000010500780c */ /* 0x000fe20003f04270 */
[----:B------:R-:W-:Y:S01]  /*13120*/  MUFU.TANH R185, R8 ;  /* 0x0000000800b97308 */ /* 0x000fe20000002400 */
[----:B------:R-:W-:Y:S02]  /*13130*/  FSEL R12, R181, -INF , P6 ;  /* 0xff800000b50c7808 */ /* 0x000fe40003000000 */
[----:B------:R-:W-:Y:S02]  /*13140*/  FSEL R23, R188, -INF , P0 ;  /* 0xff800000bc177808 */ /* 0x000fe40000000000 */
[----:B------:R-:W-:Y:S02]  /*13150*/  ISETP.GT.AND P6, PT, R4, 0x39, PT ;  /* 0x000000390400780c */ /* 0x000fe40003fc4270 */
[----:B------:R-:W-:Y:S02]  /*13160*/  ISETP.GT.AND P0, PT, R2, 0x8, PT ;  /* 0x000000080200780c */ /* 0x000fe40003f04270 */
[----:B------:R-:W-:Y:S01]  /*13170*/  FSEL R187, R41, -INF , P6 ;  /* 0xff80000029bb7808 */ /* 0x000fe20003000000 */
[----:B------:R2:W4:Y:S01]  /*13180*/  MUFU.TANH R8, R6 ;  /* 0x0000000600087308 */ /* 0x0005220000002400 */
[----:B------:R-:W-:Y:S02]  /*13190*/  FSEL R16, R16, -INF , P0 ;  /* 0xff80000010107808 */ /* 0x000fe40000000000 */
[C---:B------:R-:W-:Y:S01]  /*131a0*/  ISETP.GT.AND P6, PT, R0.reuse, 0x41, PT ;  /* 0x000000410000780c */ /* 0x040fe20003fc4270 */
[----:B-1----:R-:W-:Y:S01]  /*131b0*/  FMUL.FTZ R7, R69, c[0x0][0x320] ;  /* 0x0000c80045077a20 */ /* 0x002fe20000410000 */
[----:B------:R-:W-:Y:S02]  /*131c0*/  ISETP.GT.AND P0, PT, R0, 0x10, PT ;  /* 0x000000100000780c */ /* 0x000fe40003f04270 */
[----:B------:R-:W-:Y:S02]  /*131d0*/  ISETP.GT.AND P3, PT, R2, 0x10, PT ;  /* 0x000000100200780c */ /* 0x000fe40003f64270 */
[----:B------:R-:W-:Y:S01]  /*131e0*/  FSEL R34, R175, -INF , P0 ;  /* 0xff800000af227808 */ /* 0x000fe20000000000 */
[----:B------:R1:W-:Y:S01]  /*131f0*/  MUFU.TANH R37, R7 ;  /* 0x0000000700257308 */ /* 0x0003e20000002400 */
[----:B------:R-:W-:Y:S02]  /*13200*/  FSEL R32, R177, -INF , P3 ;  /* 0xff800000b1207808 */ /* 0x000fe40001800000 */
[----:B------:R-:W-:Y:S02]  /*13210*/  ISETP.GT.AND P0, PT, R5, 0x18, PT ;  /* 0x000000180500780c */ /* 0x000fe40003f04270 */
[----:B------:R-:W-:Y:S02]  /*13220*/  ISETP.GT.AND P3, PT, R0, 0x18, PT ;  /* 0x000000180000780c */ /* 0x000fe40003f64270 */
[----:B------:R-:W-:Y:S02]  /*13230*/  FSEL R46, R168, -INF , P0 ;  /* 0xff800000a82e7808 */ /* 0x000fe40000000000 */
[----:B------:R-:W-:Y:S01]  /*13240*/  ISETP.GT.AND P0, PT, R2, 0x19, PT ;  /* 0x000000190200780c */ /* 0x000fe20003f04270 */
[----:B------:R-:W-:Y:S01]  /*13250*/  MUFU.TANH R181, R9 ;  /* 0x0000000900b57308 */ /* 0x000fe20000002400 */
[----:B------:R-:W-:Y:S02]  /*13260*/  FSEL R42, R170, -INF , P3 ;  /* 0xff800000aa2a7808 */ /* 0x000fe40001800000 */
[----:B------:R-:W-:Y:S02]  /*13270*/  FSEL R26, R166, -INF , P0 ;  /* 0xff800000a61a7808 */ /* 0x000fe40000000000 */
[----:B--2---:R-:W-:Y:S02]  /*13280*/  FMNMX.FTZ R6, R10, R3, !PT ;  /* 0x000000030a067209 */ /* 0x004fe40007810000 */
[----:B------:R-:W-:Y:S02]  /*13290*/  ISETP.GT.AND P0, PT, R0, 0x21, PT ;  /* 0x000000210000780c */ /* 0x000fe40003f04270 */
[----:B------:R-:W-:Y:S02]  /*132a0*/  FMNMX.FTZ R6, R11, R6, !PT ;  /* 0x000000060b067209 */ /* 0x000fe40007810000 */
[----:B------:R-:W-:Y:S02]  /*132b0*/  ISETP.GT.AND P3, PT, R4, 0x20, PT ;  /* 0x000000200400780c */ /* 0x000fe40003f64270 */
[----:B------:R-:W-:Y:S01]  /*132c0*/  FMNMX.FTZ R6, R12, R6, !PT ;  /* 0x000000060c067209 */ /* 0x000fe20007810000 */
[----:B-1----:R-:W-:Y:S01]  /*132d0*/  FMUL.FTZ R7, R80, c[0x0][0x320] ;  /* 0x0000c80050077a20 */ /* 0x002fe20000410000 */
[----:B------:R-:W-:Y:S02]  /*132e0*/  FSEL R49, R164, -INF , P3 ;  /* 0xff800000a4317808 */ /* 0x000fe40001800000 */
[----:B------:R-:W-:Y:S01]  /*132f0*/  FMNMX.FTZ R6, R13, R6, !PT ;  /* 0x000000060d067209 */ /* 0x000fe20007810000 */
[----:B------:R1:W-:Y:S01]  /*13300*/  MUFU.TANH R9, R7 ;  /* 0x0000000700097308 */ /* 0x0003e20000002400 */
[----:B------:R-:W-:Y:S02]  /*13310*/  FSEL R162, R153, -INF , P0 ;  /* 0xff80000099a27808 */ /* 0x000fe40000000000 */
[----:B------:R-:W-:Y:S02]  /*13320*/  FMNMX.FTZ R6, R30, R6, !PT ;  /* 0x000000061e067209 */ /* 0x000fe40007810000 */
[C---:B------:R-:W-:Y:S02]  /*13330*/  ISETP.GT.AND P0, PT, R4.reuse, 0x38, PT ;  /* 0x000000380400780c */ /* 0x040fe40003f04270 */
[----:B------:R-:W-:Y:S02]  /*13340*/  FMNMX.FTZ R6, R29, R6, !PT ;  /* 0x000000061d067209 */ /* 0x000fe40007810000 */
[----:B------:R-:W-:Y:S02]  /*13350*/  ISETP.GT.AND P3, PT, R4, 0x29, PT ;  /* 0x000000290400780c */ /* 0x000fe40003f64270 */
[----:B------:R-:W-:Y:S02]  /*13360*/  FMNMX.FTZ R6, R28, R6, !PT ;  /* 0x000000061c067209 */ /* 0x000fe40007810000 */
[----:B----4-:R-:W-:Y:S01]  /*13370*/  FSEL R174, R8, -INF , P0 ;  /* 0xff80000008ae7808 */ /* 0x010fe20000000000 */
[----:B------:R-:W-:Y:S01]  /*13380*/  FMUL.FTZ R8, R67, c[0x0][0x320] ;  /* 0x0000c80043087a20 */ /* 0x000fe20000410000 */
[----:B------:R-:W-:Y:S02]  /*13390*/  ISETP.GT.AND P5, PT, R4, 0x21, PT ;  /* 0x000000210400780c */ /* 0x000fe40003fa4270 */
[----:B------:R-:W-:Y:S02]  /*133a0*/  FMNMX.FTZ R6, R27, R6, !PT ;  /* 0x000000061b067209 */ /* 0x000fe40007810000 */
[----:B------:R-:W-:Y:S02]  /*133b0*/  FSEL R61, R45, -INF , P3 ;  /* 0xff8000002d3d7808 */ /* 0x000fe40001800000 */
[----:B------:R2:W4:Y:S01]  /*133c0*/  MUFU.TANH R45, R8 ;  /* 0x00000008002d7308 */ /* 0x0005220000002400 */
[----:B------:R-:W-:Y:S01]  /*133d0*/  FSEL R51, R154, -INF , P5 ;  /* 0xff8000009a337808 */ /* 0x000fe20002800000 */
[----:B-1----:R-:W-:Y:S01]  /*133e0*/  FMUL.FTZ R7, R81, c[0x0][0x320] ;  /* 0x0000c80051077a20 */ /* 0x002fe20000410000 */
[----:B------:R-:W-:Y:S02]  /*133f0*/  FMNMX.FTZ R6, R49, R6, !PT ;  /* 0x0000000631067209 */ /* 0x000fe40007810000 */
[----:B------:R-:W-:Y:S02]  /*13400*/  ISETP.GT.AND P5, PT, R4, 0x28, PT ;  /* 0x000000280400780c */ /* 0x000fe40003fa4270 */
[----:B------:R-:W-:Y:S03]  /*13410*/  FMNMX.FTZ R6, R51, R6, !PT ;  /* 0x0000000633067209 */ /* 0x000fe60007810000 */
[----:B------:R-:W1:Y:S01]  /*13420*/  MUFU.TANH R7, R7 ;  /* 0x0000000700077308 */ /* 0x000e620000002400 */
[----:B------:R-:W-:Y:S01]  /*13430*/  FSEL R59, R47, -INF , P5 ;  /* 0xff8000002f3b7808 */ /* 0x000fe20002800000 */
[----:B------:R-:W-:Y:S01]  /*13440*/  FMUL.FTZ R47, R82, c[0x0][0x320] ;  /* 0x0000c800522f7a20 */ /* 0x000fe20000410000 */
[C---:B------:R-:W-:Y:S02]  /*13450*/  ISETP.GT.AND P2, PT, R2.reuse, 0x21, PT ;  /* 0x000000210200780c */ /* 0x040fe40003f44270 */
[----:B------:R-:W-:Y:S02]  /*13460*/  FMNMX.FTZ R6, R59, R6, !PT ;  /* 0x000000063b067209 */ /* 0x000fe40007810000 */
[----:B------:R-:W-:Y:S02]  /*13470*/  FSEL R58, R165, -INF , P2 ;  /* 0xff800000a53a7808 */ /* 0x000fe40001000000 */
[----:B------:R-:W-:Y:S02]  /*13480*/  ISETP.GT.AND P4, PT, R2, 0x20, PT ;  /* 0x000000200200780c */ /* 0x000fe40003f84270 */
[C---:B------:R-:W-:Y:S02]  /*13490*/  ISETP.GT.AND P2, PT, R4.reuse, 0x30, PT ;  /* 0x000000300400780c */ /* 0x040fe40003f44270 */
[----:B------:R-:W-:Y:S01]  /*134a0*/  ISETP.GT.AND P5, PT, R4, 0x40, PT ;  /* 0x000000400400780c */ /* 0x000fe20003fa4270 */
[----:B--2---:R-:W-:Y:S01]  /*134b0*/  FMUL.FTZ R8, R62, c[0x0][0x320] ;  /* 0x0000c8003e087a20 */ /* 0x004fe20000410000 */
[----:B------:R-:W-:Y:S01]  /*134c0*/  FSEL R172, R43, -INF , P2 ;  /* 0xff8000002bac7808 */ /* 0x000fe20001000000 */
[----:B------:R-:W-:Y:S01]  /*134d0*/  FMUL.FTZ R43, R71, c[0x0][0x320] ;  /* 0x0000c800472b7a20 */ /* 0x000fe20000410000 */
[C---:B------:R-:W-:Y:S02]  /*134e0*/  ISETP.GT.AND P1, PT, R4.reuse, 0x31, PT ;  /* 0x000000310400780c */ /* 0x040fe40003f24270 */
[C---:B------:R-:W-:Y:S02]  /*134f0*/  ISETP.GT.AND P3, PT, R4.reuse, 0x48, PT ;  /* 0x000000480400780c */ /* 0x040fe40003f64270 */
[C---:B------:R-:W-:Y:S02]  /*13500*/  ISETP.GT.AND P2, PT, R4.reuse, 0x49, PT ;  /* 0x000000490400780c */ /* 0x040fe40003f44270 */
[----:B------:R-:W-:Y:S02]  /*13510*/  FSEL R57, R155, -INF , P4 ;  /* 0xff8000009b397808 */ /* 0x000fe40002000000 */
[----:B------:R-:W-:Y:S02]  /*13520*/  ISETP.GT.AND P4, PT, R4, 0x41, PT ;  /* 0x000000410400780c */ /* 0x000fe40003f84270 */
[----:B------:R-:W-:Y:S02]  /*13530*/  FMNMX.FTZ R4, R61, R6, !PT ;  /* 0x000000063d047209 */ /* 0x000fe40007810000 */
[----:B------:R-:W-:Y:S02]  /*13540*/  FSEL R226, R39, -INF , P5 ;  /* 0xff80000027e27808 */ /* 0x000fe40002800000 */
[----:B------:R2:W-:Y:S01]  /*13550*/  MUFU.TANH R39, R47 ;  /* 0x0000002f00277308 */ /* 0x0005e20000002400 */
[----:B------:R-:W-:Y:S02]  /*13560*/  ISETP.GT.AND P5, PT, R2, 0x28, PT ;  /* 0x000000280200780c */ /* 0x000fe40003fa4270 */
[----:B------:R-:W-:Y:S01]  /*13570*/  FSEL R173, R38, -INF , P1 ;  /* 0xff80000026ad7808 */ /* 0x000fe20000800000 */
[----:B------:R-:W-:Y:S01]  /*13580*/  FMUL.FTZ R38, R70, c[0x0][0x320] ;  /* 0x0000c80046267a20 */ /* 0x000fe20000410000 */
[----:B------:R-:W-:Y:S02]  /*13590*/  FMNMX.FTZ R4, R172, R4, !PT ;  /* 0x00000004ac047209 */ /* 0x000fe40007810000 */
[----:B------:R-:W-:Y:S02]  /*135a0*/  ISETP.GT.AND P1, PT, R5, 0x20, PT ;  /* 0x000000200500780c */ /* 0x000fe40003f24270 */
[----:B------:R-:W-:Y:S01]  /*135b0*/  FSEL R56, R171, -INF , P5 ;  /* 0xff800000ab387808 */ /* 0x000fe20002800000 */
[----:B------:R-:W-:Y:S01]  /*135c0*/  MUFU.TANH R41, R38 ;  /* 0x0000002600297308 */ /* 0x000fe20000002400 */
[----:B------:R-:W-:Y:S02]  /*135d0*/  ISETP.GT.AND P5, PT, R2, 0x39, PT ;  /* 0x000000390200780c */ /* 0x000fe40003fa4270 */
[----:B------:R-:W-:Y:S02]  /*135e0*/  FMNMX.FTZ R4, R173, R4, !PT ;  /* 0x00000004ad047209 */ /* 0x000fe40007810000 */
[----:B------:R-:W-:Y:S02]  /*135f0*/  FSEL R157, R180, -INF , P1 ;  /* 0xff800000b49d7808 */ /* 0x000fe40000800000 */
[----:B------:R-:W-:Y:S02]  /*13600*/  ISETP.GT.AND P1, PT, R2, 0x30, PT ;  /* 0x000000300200780c */ /* 0x000fe40003f24270 */
[----:B----4-:R-:W-:Y:S01]  /*13610*/  FSEL R170, R45, -INF , P5 ;  /* 0xff8000002daa7808 */ /* 0x010fe20002800000 */
[----:B------:R-:W-:Y:S01]  /*13620*/  MUFU.TANH R38, R48 ;  /* 0x0000003000267308 */ /* 0x000fe20000002400 */
[----:B------:R-:W-:Y:S02]  /*13630*/  ISETP.GT.AND P5, PT, R0, 0x30, PT ;  /* 0x000000300000780c */ /* 0x000fe40003fa4270 */
[----:B-1----:R-:W-:Y:S01]  /*13640*/  FSEL R251, R7, -INF , P2 ;  /* 0xff80000007fb7808 */ /* 0x002fe20001000000 */
[----:B--2---:R-:W-:Y:S01]  /*13650*/  FMUL.FTZ R47, R79, c[0x0][0x320] ;  /* 0x0000c8004f2f7a20 */ /* 0x004fe20000410000 */
[----:B------:R-:W-:Y:S02]  /*13660*/  ISETP.GT.AND P2, PT, R2, 0x29, PT ;  /* 0x000000290200780c */ /* 0x000fe40003f44270 */
[----:B------:R-:W-:Y:S02]  /*13670*/  FMNMX.FTZ R4, R174, R4, !PT ;  /* 0x00000004ae047209 */ /* 0x000fe40007810000 */
[----:B------:R-:W-:Y:S02]  /*13680*/  FSEL R165, R54, -INF , P1 ;  /* 0xff80000036a57808 */ /* 0x000fe40000800000 */
[----:B------:R-:W-:Y:S02]  /*13690*/  FSEL R60, R167, -INF , P2 ;  /* 0xff800000a73c7808 */ /* 0x000fe40001000000 */
[----:B------:R-:W-:Y:S02]  /*136a0*/  FSEL R167, R55, -INF , P5 ;  /* 0xff80000037a77808 */ /* 0x000fe40002800000 */
[----:B------:R-:W2:Y:S01]  /*136b0*/  LDL.64 R54, [R1+0x30] ;  /* 0x0000300001367983 */ /* 0x000ea20000100a00 */
[----:B------:R-:W-:Y:S02]  /*136c0*/  FMNMX.FTZ R4, R187, R4, !PT ;  /* 0x00000004bb047209 */ /* 0x000fe40007810000 */
[----:B------:R-:W-:Y:S02]  /*136d0*/  FSEL R229, R37, -INF , P4 ;  /* 0xff80000025e57808 */ /* 0x000fe40002000000 */
[----:B------:R-:W1:Y:S01]  /*136e0*/  MUFU.TANH R37, R43 ;  /* 0x0000002b00257308 */ /* 0x000e620000002400 */
[----:B------:R-:W-:Y:S02]  /*136f0*/  FMNMX.FTZ R4, R226, R4, !PT ;  /* 0x00000004e2047209 */ /* 0x000fe40007810000 */
[----:B------:R-:W-:Y:S01]  /*13700*/  FSEL R250, R9, -INF , P3 ;  /* 0xff80000009fa7808 */ /* 0x000fe20001800000 */
[----:B------:R-:W-:Y:S01]  /*13710*/  FMUL.FTZ R9, R63, c[0x0][0x320] ;  /* 0x0000c8003f097a20 */ /* 0x000fe20000410000 */
[----:B------:R-:W-:Y:S02]  /*13720*/  FMNMX.FTZ R4, R229, R4, !PT ;  /* 0x00000004e5047209 */ /* 0x000fe40007810000 */
[----:B------:R-:W-:Y:S02]  /*13730*/  FMNMX.FTZ R6, R14, R84, !PT ;  /* 0x000000540e067209 */ /* 0x000fe40007810000 */
[----:B------:R-:W-:Y:S02]  /*13740*/  FMNMX.FTZ R4, R250, R4, !PT ;  /* 0x00000004fa047209 */ /* 0x000fe40007810000 */
[----:B------:R-:W-:Y:S02]  /*13750*/  FMNMX.FTZ R6, R15, R6, !PT ;  /* 0x000000060f067209 */ /* 0x000fe40007810000 */
[----:B------:R-:W-:Y:S02]  /*13760*/  FMNMX.FTZ R4, R251, R4, !PT ;  /* 0x00000004fb047209 */ /* 0x000fe40007810000 */
[----:B------:R-:W-:Y:S02]  /*13770*/  FMNMX.FTZ R6, R16, R6, !PT ;  /* 0x0000000610067209 */ /* 0x000fe40007810000 */
[----:B------:R-:W-:Y:S01]  /*13780*/  ISETP.GT.AND P0, PT, R5, 0x21, PT ;  /* 0x000000210500780c */ /* 0x000fe20003f04270 */
[----:B------:R-:W4:Y:S01]  /*13790*/  SHFL.BFLY PT, R7, R4, 0x2, 0x1f ;  /* 0x0c401f0004077f89 */ /* 0x000f2200000e0000 */
[----:B------:R-:W-:Y:S02]  /*137a0*/  FMNMX.FTZ R6, R17, R6, !PT ;  /* 0x0000000611067209 */ /* 0x000fe40007810000 */
[----:B------:R-:W-:Y:S02]  /*137b0*/  ISETP.GT.AND P3, PT, R0, 0x29, PT ;  /* 0x000000290000780c */ /* 0x000fe40003f64270 */
[----:B------:R-:W-:Y:S02]  /*137c0*/  FMNMX.FTZ R6, R32, R6, !PT ;  /* 0x0000000620067209 */ /* 0x000fe40007810000 */
[----:B------:R-:W-:Y:S02]  /*137d0*/  FSEL R158, R182, -INF , P0 ;  /* 0xff800000b69e7808 */ /* 0x000fe40000000000 */
        /* <DEDUP_REMOVED lines=8> */
[----:B----4-:R-:W-:Y:S01]  /*13860*/  FMNMX.FTZ R4, R4, R7, !PT ;  /* 0x0000000704047209 */ /* 0x010fe20007810000 */
[----:B------:R-:W-:Y:S01]  /*13870*/  FMUL.FTZ R7, R72, c[0x0][0x320] ;  /* 0x0000c80048077a20 */ /* 0x000fe20000410000 */
[----:B------:R-:W-:Y:S02]  /*13880*/  FSEL R166, R53, -INF , P0 ;  /* 0xff80000035a67808 */ /* 0x000fe40000000000 */
[----:B------:R-:W-:Y:S01]  /*13890*/  MUFU.TANH R53, R8 ;  /* 0x0000000800357308 */ /* 0x000fe20000002400 */
[----:B------:R-:W-:Y:S02]  /*138a0*/  ISETP.GT.AND P5, PT, R0, 0x48, PT ;  /* 0x000000480000780c */ /* 0x000fe40003fa4270 */
[----:B------:R-:W-:Y:S02]  /*138b0*/  FSEL R171, R52, -INF , P3 ;  /* 0xff80000034ab7808 */ /* 0x000fe40001800000 */
[----:B------:R-:W-:Y:S02]  /*138c0*/  FMNMX.FTZ R6, R58, R6, !PT ;  /* 0x000000063a067209 */ /* 0x000fe40007810000 */
[----:B------:R-:W-:Y:S02]  /*138d0*/  FSEL R159, R184, -INF , P4 ;  /* 0xff800000b89f7808 */ /* 0x000fe40002000000 */
[----:B------:R-:W-:Y:S01]  /*138e0*/  FMNMX.FTZ R6, R56, R6, !PT ;  /* 0x0000000638067209 */ /* 0x000fe20007810000 */
[----:B------:R4:W5:Y:S01]  /*138f0*/  MUFU.TANH R48, R7 ;  /* 0x0000000700307308 */ /* 0x0009620000002400 */
[C---:B------:R-:W-:Y:S02]  /*13900*/  ISETP.GT.AND P4, PT, R2.reuse, 0x40, PT ;  /* 0x000000400200780c */ /* 0x040fe40003f84270 */
[C---:B------:R-:W-:Y:S02]  /*13910*/  ISETP.GT.AND P2, PT, R2.reuse, 0x41, PT ;  /* 0x000000410200780c */ /* 0x040fe40003f44270 */
[C---:B------:R-:W-:Y:S02]  /*13920*/  ISETP.GT.AND P1, PT, R2.reuse, 0x48, PT ;  /* 0x000000480200780c */ /* 0x040fe40003f24270 */
[----:B------:R-:W-:Y:S02]  /*13930*/  ISETP.GT.AND P0, PT, R2, 0x49, PT ;  /* 0x000000490200780c */ /* 0x000fe40003f04270 */
[----:B------:R-:W-:Y:S01]  /*13940*/  FMNMX.FTZ R2, R60, R6, !PT ;  /* 0x000000063c027209 */ /* 0x000fe20007810000 */
[----:B------:R5:W-:Y:S01]  /*13950*/  MUFU.TANH R52, R9 ;  /* 0x0000000900347308 */ /* 0x000be20000002400 */
[----:B------:R-:W-:Y:S02]  /*13960*/  FMNMX.FTZ R6, R18, R85, !PT ;  /* 0x0000005512067209 */ /* 0x000fe40007810000 */
[----:B------:R-:W-:Y:S02]  /*13970*/  FMNMX.FTZ R2, R165, R2, !PT ;  /* 0x00000002a5027209 */ /* 0x000fe40007810000 */
[----:B------:R-:W-:Y:S02]  /*13980*/  FMNMX.FTZ R6, R19, R6, !PT ;  /* 0x0000000613067209 */ /* 0x000fe40007810000 */
[----:B-1----:R-:W-:Y:S01]  /*13990*/  FSEL R222, R37, -INF , P2 ;  /* 0xff80000025de7808 */ /* 0x002fe20001000000 */
[----:B------:R-:W-:Y:S01]  /*139a0*/  FMUL.FTZ R37, R76, c[0x0][0x320] ;  /* 0x0000c8004c257a20 */ /* 0x000fe20000410000 */
[----:B------:R-:W-:Y:S02]  /*139b0*/  FMNMX.FTZ R6, R20, R6, !PT ;  /* 0x0000000614067209 */ /* 0x000fe40007810000 */
[----:B------:R-:W-:Y:S01]  /*139c0*/  FMNMX.FTZ R2, R166, R2, !PT ;  /* 0x00000002a6027209 */ /* 0x000fe20007810000 */
[----:B------:R1:W-:Y:S01]  /*139d0*/  MUFU.TANH R43, R37 ;  /* 0x00000025002b7308 */ /* 0x0003e20000002400 */
[----:B------:R-:W-:Y:S01]  /*139e0*/  FMNMX.FTZ R6, R21, R6, !PT ;  /* 0x0000000615067209 */ /* 0x000fe20007810000 */
[----:B----4-:R-:W-:Y:S01]  /*139f0*/  FMUL.FTZ R7, R73, c[0x0][0x320] ;  /* 0x0000c80049077a20 */ /* 0x010fe20000410000 */
[----:B------:R-:W-:Y:S02]  /*13a00*/  FSEL R225, R39, -INF , P1 ;  /* 0xff80000027e17808 */ /* 0x000fe40000800000 */
[----:B------:R-:W-:Y:S02]  /*13a10*/  FMNMX.FTZ R6, R34, R6, !PT ;  /* 0x0000000622067209 */ /* 0x000fe40007810000 */
[----:B------:R-:W-:Y:S02]  /*13a20*/  ISETP.GT.AND P2, PT, R0, 0x38, PT ;  /* 0x000000380000780c */ /* 0x000fe40003f44270 */
[----:B------:R-:W-:Y:S01]  /*13a30*/  FMNMX.FTZ R6, R35, R6, !PT ;  /* 0x0000000623067209 */ /* 0x000fe20007810000 */
[----:B------:R4:W3:Y:S01]  /*13a40*/  MUFU.TANH R45, R7 ;  /* 0x00000007002d7308 */ /* 0x0008e20000002400 */
[----:B------:R-:W-:Y:S01]  /*13a50*/  FMNMX.FTZ R2, R171, R2, !PT ;  /* 0x00000002ab027209 */ /* 0x000fe20007810000 */
[----:B-----5:R-:W5:Y:S01]  /*13a60*/  SHFL.BFLY PT, R9, R4, 0x1, 0x1f ;  /* 0x0c201f0004097f89 */ /* 0x020f6200000e0000 */
[----:B------:R-:W-:Y:S02]  /*13a70*/  FMNMX.FTZ R6, R42, R6, !PT ;  /* 0x000000062a067209 */ /* 0x000fe40007810000 */
[----:B------:R-:W-:Y:S02]  /*13a80*/  FSEL R221, R41, -INF , P4 ;  /* 0xff80000029dd7808 */ /* 0x000fe40002000000 */
[----:B------:R-:W-:Y:S02]  /*13a90*/  FMNMX.FTZ R2, R170, R2, !PT ;  /* 0x00000002aa027209 */ /* 0x000fe40007810000 */
[----:B------:R-:W-:Y:S02]  /*13aa0*/  FMNMX.FTZ R6, R44, R6, !PT ;  /* 0x000000062c067209 */ /* 0x000fe40007810000 */
[----:B------:R-:W-:Y:S02]  /*13ab0*/  FMNMX.FTZ R2, R221, R2, !PT ;  /* 0x00000002dd027209 */ /* 0x000fe40007810000 */
[----:B------:R-:W-:Y:S01]  /*13ac0*/  FMNMX.FTZ R6, R160, R6, !PT ;  /* 0x00000006a0067209 */ /* 0x000fe20007810000 */
[----:B-1----:R-:W-:Y:S01]  /*13ad0*/  FMUL.FTZ R37, R77, c[0x0][0x320] ;  /* 0x0000c8004d257a20 */ /* 0x002fe20000410000 */
[----:B------:R-:W-:Y:S02]  /*13ae0*/  FMNMX.FTZ R2, R222, R2, !PT ;  /* 0x00000002de027209 */ /* 0x000fe40007810000 */
[----:B------:R-:W-:Y:S01]  /*13af0*/  ISETP.GT.AND P4, PT, R0, 0x31, PT ;  /* 0x000000310000780c */ /* 0x000fe20003f84270 */
[----:B------:R1:W1:Y:S01]  /*13b00*/  MUFU.TANH R39, R37 ;  /* 0x0000002500277308 */ /* 0x0002620000002400 */
[----:B------:R-:W-:Y:S02]  /*13b10*/  FMNMX.FTZ R6, R162, R6, !PT ;  /* 0x00000006a2067209 */ /* 0x000fe40007810000 */
[----:B------:R-:W-:Y:S01]  /*13b20*/  FSEL R227, R38, -INF , P0 ;  /* 0xff80000026e37808 */ /* 0x000fe20000000000 */
[----:B------:R-:W-:Y:S01]  /*13b30*/  FMUL.FTZ R38, R75, c[0x0][0x320] ;  /* 0x0000c8004b267a20 */ /* 0x000fe20000410000 */
[----:B------:R-:W-:Y:S02]  /*13b40*/  FMNMX.FTZ R2, R225, R2, !PT ;  /* 0x00000002e1027209 */ /* 0x000fe40007810000 */
[----:B----4-:R-:W-:Y:S02]  /*13b50*/  FMNMX.FTZ R7, R22, R86, !PT ;  /* 0x0000005616077209 */ /* 0x010fe40007810000 */
[----:B------:R-:W-:Y:S01]  /*13b60*/  FSEL R169, R152, -INF , P4 ;  /* 0xff80000098a97808 */ /* 0x000fe20002000000 */
[----:B------:R-:W-:Y:S01]  /*13b70*/  MUFU.TANH R38, R38 ;  /* 0x0000002600267308 */ /* 0x000fe20000002400 */
[----:B------:R-:W-:Y:S02]  /*13b80*/  FMNMX.FTZ R7, R23, R7, !PT ;  /* 0x0000000717077209 */ /* 0x000fe40007810000 */
[C---:B------:R-:W-:Y:S02]  /*13b90*/  ISETP.GT.AND P4, PT, R0.reuse, 0x49, PT ;  /* 0x000000490000780c */ /* 0x040fe40003f84270 */
[C---:B------:R-:W-:Y:S02]  /*13ba0*/  ISETP.GT.AND P1, PT, R0.reuse, 0x39, PT ;  /* 0x000000390000780c */ /* 0x040fe40003f24270 */
[----:B------:R-:W-:Y:S02]  /*13bb0*/  ISETP.GT.AND P0, PT, R0, 0x40, PT ;  /* 0x000000400000780c */ /* 0x000fe40003f04270 */
[----:B------:R-:W-:Y:S01]  /*13bc0*/  FMNMX.FTZ R0, R24, R7, !PT ;  /* 0x0000000718007209 */ /* 0x000fe20007810000 */
[----:B------:R-:W-:Y:S01]  /*13bd0*/  FMUL.FTZ R7, R74, c[0x0][0x320] ;  /* 0x0000c8004a077a20 */ /* 0x000fe20000410000 */
[----:B------:R-:W-:Y:S02]  /*13be0*/  FMNMX.FTZ R6, R159, R6, !PT ;  /* 0x000000069f067209 */ /* 0x000fe40007810000 */
[----:B------:R-:W-:Y:S01]  /*13bf0*/  FMNMX.FTZ R2, R227, R2, !PT ;  /* 0x00000002e3027209 */ /* 0x000fe20007810000 */
[----:B------:R4:W3:Y:S01]  /*13c00*/  MUFU.TANH R41, R7 ;  /* 0x0000000700297308 */ /* 0x0008e20000002400 */
[----:B------:R-:W-:Y:S01]  /*13c10*/  FMNMX.FTZ R0, R25, R0, !PT ;  /* 0x0000000019007209 */ /* 0x000fe20007810000 */
[----:B-1----:R-:W-:Y:S01]  /*13c20*/  FMUL.FTZ R37, R78, c[0x0][0x320] ;  /* 0x0000c8004e257a20 */ /* 0x002fe20000410000 */
[----:B------:R-:W-:Y:S01]  /*13c30*/  FMNMX.FTZ R6, R161, R6, !PT ;  /* 0x00000006a1067209 */ /* 0x000fe20007810000 */
[----:B------:R-:W1:Y:S01]  /*13c40*/  SHFL.BFLY PT, R8, R2, 0x2, 0x1f ;  /* 0x0c401f0002087f89 */ /* 0x000e6200000e0000 */
[----:B------:R-:W-:Y:S02]  /*13c50*/  FMNMX.FTZ R0, R36, R0, !PT ;  /* 0x0000000024007209 */ /* 0x000fe40007810000 */
[----:B------:R-:W-:Y:S02]  /*13c60*/  FMNMX.FTZ R6, R167, R6, !PT ;  /* 0x00000006a7067209 */ /* 0x000fe40007810000 */
[----:B------:R-:W-:Y:S01]  /*13c70*/  FSEL R186, R87, -INF , P2 ;  /* 0xff80000057ba7808 */ /* 0x000fe20001000000 */
[----:B------:R-:W1:Y:S01]  /*13c80*/  MUFU.TANH R37, R37 ;  /* 0x0000002500257308 */ /* 0x000e620000002400 */
[----:B-----5:R-:W-:Y:S02]  /*13c90*/  FMNMX.FTZ R73, R4, R9, !PT ;  /* 0x0000000904497209 */ /* 0x020fe40007810000 */
[----:B------:R-:W-:Y:S02]  /*13ca0*/  FMNMX.FTZ R4, R40, R0, !PT ;  /* 0x0000000028047209 */ /* 0x000fe40007810000 */
[----:B------:R-:W-:Y:S02]  /*13cb0*/  FMNMX.FTZ R0, R169, R6, !PT ;  /* 0x00000006a9007209 */ /* 0x000fe40007810000 */
[----:B------:R-:W-:Y:S02]  /*13cc0*/  FSEL R184, R163, -INF , P1 ;  /* 0xff800000a3b87808 */ /* 0x000fe40000800000 */
[----:B------:R-:W-:Y:S01]  /*13cd0*/  FMNMX.FTZ R0, R186, R0, !PT ;  /* 0x00000000ba007209 */ /* 0x000fe20007810000 */
[----:B------:R-:W5:Y:S01]  /*13ce0*/  MUFU.TANH R9, R47 ;  /* 0x0000002f00097308 */ /* 0x000f620000002400 */
[----:B------:R-:W-:Y:S02]  /*13cf0*/  FMNMX.FTZ R4, R46, R4, !PT ;  /* 0x000000042e047209 */ /* 0x000fe40007810000 */
[----:B------:R-:W-:Y:S02]  /*13d00*/  FSEL R219, R48, -INF , P0 ;  /* 0xff80000030db7808 */ /* 0x000fe40000000000 */
[----:B------:R-:W-:Y:S02]  /*13d10*/  FMNMX.FTZ R0, R184, R0, !PT ;  /* 0x00000000b8007209 */ /* 0x000fe40007810000 */
[----:B------:R-:W-:Y:S02]  /*13d20*/  FMNMX.FTZ R4, R50, R4, !PT ;  /* 0x0000000432047209 */ /* 0x000fe40007810000 */
[----:B---3--:R-:W-:Y:S02]  /*13d30*/  FSEL R224, R45, -INF , P6 ;  /* 0xff8000002de07808 */ /* 0x008fe40003000000 */
[----:B------:R-:W-:Y:S02]  /*13d40*/  FMNMX.FTZ R0, R219, R0, !PT ;  /* 0x00000000db007209 */ /* 0x000fe40007810000 */
[----:B------:R-:W-:Y:S02]  /*13d50*/  ISETP.GT.AND P3, PT, R5, 0x28, PT ;  /* 0x000000280500780c */ /* 0x000fe40003f64270 */
[----:B------:R-:W-:Y:S02]  /*13d60*/  FMNMX.FTZ R4, R157, R4, !PT ;  /* 0x000000049d047209 */ /* 0x000fe40007810000 */
[----:B------:R-:W-:Y:S02]  /*13d70*/  FSEL R234, R43, -INF , P5 ;  /* 0xff8000002bea7808 */ /* 0x000fe40002800000 */
[----:B------:R-:W-:Y:S02]  /*13d80*/  FMNMX.FTZ R0, R224, R0, !PT ;  /* 0x00000000e0007209 */ /* 0x000fe40007810000 */
[----:B------:R-:W-:Y:S02]  /*13d90*/  FSEL R156, R195, -INF , P3 ;  /* 0xff800000c39c7808 */ /* 0x000fe40001800000 */
[----:B------:R-:W-:Y:S02]  /*13da0*/  ISETP.GT.AND P3, PT, R5, 0x29, PT ;  /* 0x000000290500780c */ /* 0x000fe40003f64270 */
[----:B------:R-:W-:Y:S02]  /*13db0*/  FMNMX.FTZ R4, R158, R4, !PT ;  /* 0x000000049e047209 */ /* 0x000fe40007810000 */
[----:B-1----:R-:W-:Y:S02]  /*13dc0*/  FMNMX.FTZ R2, R2, R8, !PT ;  /* 0x0000000802027209 */ /* 0x002fe40007810000 */
[----:B------:R-:W-:Y:S02]  /*13dd0*/  FSEL R236, R39, -INF , P4 ;  /* 0xff80000027ec7808 */ /* 0x000fe40002000000 */
[----:B------:R-:W-:Y:S01]  /*13de0*/  FMNMX.FTZ R0, R234, R0, !PT ;  /* 0x00000000ea007209 */ /* 0x000fe20007810000 */
[----:B------:R-:W1:Y:S01]  /*13df0*/  SHFL.BFLY PT, R8, R2, 0x1, 0x1f ;  /* 0x0c201f0002087f89 */ /* 0x000e6200000e0000 */
[----:B------:R-:W-:Y:S02]  /*13e00*/  FSEL R155, R196, -INF , P3 ;  /* 0xff800000c49b7808 */ /* 0x000fe40001800000 */
[----:B------:R-:W-:Y:S02]  /*13e10*/  ISETP.GT.AND P0, PT, R5, 0x30, PT ;  /* 0x000000300500780c */ /* 0x000fe40003f04270 */
[----:B------:R-:W-:Y:S01]  /*13e20*/  FMNMX.FTZ R6, R156, R4, !PT ;  /* 0x000000049c067209 */ /* 0x000fe20007810000 */
[C---:B------:R-:W-:Y:S01]  /*13e30*/  FMUL.FTZ R4, R73.reuse, c[0x0][0x2d0] ;  /* 0x0000b40049047a20 */ /* 0x040fe20000410000 */
[----:B------:R-:W-:Y:S02]  /*13e40*/  FMNMX.FTZ R0, R236, R0, !PT ;  /* 0x00000000ec007209 */ /* 0x000fe40007810000 */
[----:B------:R-:W-:Y:S02]  /*13e50*/  FSETP.NEU.FTZ.AND P3, PT, R73, -INF , PT ;  /* 0xff8000004900780b */ /* 0x000fe40003f7d000 */
[----:B------:R-:W-:Y:S01]  /*13e60*/  ISETP.GT.AND P2, PT, R5, 0x31, PT ;  /* 0x000000310500780c */ /* 0x000fe20003f44270 */
[----:B----4-:R-:W3:Y:S01]  /*13e70*/  SHFL.BFLY PT, R7, R0, 0x2, 0x1f ;  /* 0x0c401f0000077f89 */ /* 0x010ee200000e0000 */
[----:B------:R-:W-:Y:S02]  /*13e80*/  FSEL R163, R185, -INF , P0 ;  /* 0xff800000b9a37808 */ /* 0x000fe40000000000 */
[----:B------:R-:W-:Y:S02]  /*13e90*/  FMNMX.FTZ R6, R155, R6, !PT ;  /* 0x000000069b067209 */ /* 0x000fe40007810000 */
[----:B------:R-:W-:Y:S02]  /*13ea0*/  ISETP.GT.AND P1, PT, R5, 0x38, PT ;  /* 0x000000380500780c */ /* 0x000fe40003f24270 */
[----:B------:R-:W-:Y:S02]  /*13eb0*/  FSEL R75, R4, RZ, P3 ;  /* 0x000000ff044b7208 */ /* 0x000fe40001800000 */
[----:B------:R-:W-:Y:S02]  /*13ec0*/  FSEL R164, R181, -INF , P2 ;  /* 0xff800000b5a47808 */ /* 0x000fe40001000000 */
[----:B------:R-:W-:Y:S01]  /*13ed0*/  FMNMX.FTZ R4, R163, R6, !PT ;  /* 0x00000006a3047209 */ /* 0x000fe20007810000 */
[--C-:B------:R-:W-:Y:S01]  /*13ee0*/  FFMA.FTZ R6, R10, c[0x0][0x2d0], -R75.reuse ;  /* 0x0000b4000a067a23 */ /* 0x100fe2000001084b */
[----:B------:R-:W-:Y:S02]  /*13ef0*/  FSEL R168, R53, -INF , P1 ;  /* 0xff80000035a87808 */ /* 0x000fe40000800000 */
[C---:B------:R-:W-:Y:S01]  /*13f00*/  ISETP.GT.AND P4, PT, R5.reuse, 0x39, PT ;  /* 0x000000390500780c */ /* 0x040fe20003f84270 */
[----:B------:R4:W-:Y:S01]  /*13f10*/  MUFU.EX2 R45, R6 ;  /* 0x00000006002d7308 */ /* 0x0009e20000000800 */
[----:B------:R-:W-:Y:S02]  /*13f20*/  FMNMX.FTZ R4, R164, R4, !PT ;  /* 0x00000004a4047209 */ /* 0x000fe40007810000 */
[----:B------:R-:W-:Y:S02]  /*13f30*/  FSEL R182, R52, -INF , P4 ;  /* 0xff80000034b67808 */ /* 0x000fe40002000000 */
[C---:B------:R-:W-:Y:S02]  /*13f40*/  ISETP.GT.AND P0, PT, R5.reuse, 0x40, PT ;  /* 0x000000400500780c */ /* 0x040fe40003f04270 */
[----:B------:R-:W-:Y:S02]  /*13f50*/  FMNMX.FTZ R4, R168, R4, !PT ;  /* 0x00000004a8047209 */ /* 0x000fe40007810000 */
[----:B------:R-:W-:Y:S02]  /*13f60*/  LOP3.LUT P6, RZ, R220, 0x1, RZ, 0xc0, !PT ;  /* 0x00000001dcff7812 */ /* 0x000fe400078cc0ff */
[----:B------:R-:W-:Y:S02]  /*13f70*/  ISETP.GT.AND P2, PT, R5, 0x41, PT ;  /* 0x000000410500780c */ /* 0x000fe40003f44270 */
[----:B------:R-:W-:Y:S02]  /*13f80*/  FSEL R220, R41, -INF , P0 ;  /* 0xff80000029dc7808 */ /* 0x000fe40000000000 */
[----:B------:R-:W-:Y:S02]  /*13f90*/  FMNMX.FTZ R4, R182, R4, !PT ;  /* 0x00000004b6047209 */ /* 0x000fe40007810000 */
[----:B------:R-:W-:Y:S02]  /*13fa0*/  FSEL R223, R38, -INF , P2 ;  /* 0xff80000026df7808 */ /* 0x000fe40001000000 */
[----:B------:R-:W-:Y:S02]  /*13fb0*/  ISETP.GT.AND P1, PT, R5, 0x48, PT ;  /* 0x000000480500780c */ /* 0x000fe40003f24270 */
[----:B------:R-:W-:Y:S02]  /*13fc0*/  FMNMX.FTZ R4, R220, R4, !PT ;  /* 0x00000004dc047209 */ /* 0x000fe40007810000 */
[----:B-1----:R-:W-:Y:S01]  /*13fd0*/  FMNMX.FTZ R72, R2, R8, !PT ;  /* 0x0000000802487209 */ /* 0x002fe20007810000 */
[--C-:B----4-:R-:W-:Y:S01]  /*13fe0*/  FFMA.FTZ R6, R11, c[0x0][0x2d0], -R75.reuse ;  /* 0x0000b4000b067a23 */ /* 0x110fe2000001084b */
[----:B------:R-:W-:Y:S02]  /*13ff0*/  FSEL R231, R37, -INF , P1 ;  /* 0xff80000025e77808 */ /* 0x000fe40000800000 */
[----:B------:R-:W-:Y:S01]  /*14000*/  ISETP.GT.AND P0, PT, R5, 0x49, PT ;  /* 0x000000490500780c */ /* 0x000fe20003f04270 */
[----:B------:R1:W4:Y:S01]  /*14010*/  MUFU.EX2 R48, R6 ;  /* 0x0000000600307308 */ /* 0x0003220000000800 */
[----:B------:R-:W-:Y:S02]  /*14020*/  FMNMX.FTZ R5, R223, R4, !PT ;  /* 0x00000004df057209 */ /* 0x000fe40007810000 */
[----:B---3--:R-:W-:Y:S02]  /*14030*/  FMNMX.FTZ R4, R0, R7, !PT ;  /* 0x0000000700047209 */ /* 0x008fe40007810000 */
[----:B------:R-:W-:Y:S01]  /*14040*/  FMNMX.FTZ R0, R231, R5, !PT ;  /* 0x00000005e7007209 */ /* 0x000fe20007810000 */
[C---:B------:R-:W-:Y:S01]  /*14050*/  FMUL.FTZ R5, R72.reuse, c[0x0][0x2d0] ;  /* 0x0000b40048057a20 */ /* 0x040fe20000410000 */
[----:B------:R-:W-:Y:S01]  /*14060*/  FSETP.NEU.FTZ.AND P2, PT, R72, -INF , PT ;  /* 0xff8000004800780b */ /* 0x000fe20003f5d000 */
[----:B------:R-:W3:Y:S01]  /*14070*/  SHFL.BFLY PT, R7, R4, 0x1, 0x1f ;  /* 0x0c201f0004077f89 */ /* 0x000ee200000e0000 */
[----:B-----5:R-:W-:Y:S01]  /*14080*/  FSEL R74, R9, -INF , P0 ;  /* 0xff800000094a7808 */ /* 0x020fe20000000000 */
[--C-:B------:R-:W-:Y:S01]  /*14090*/  FFMA.FTZ R9, R29, c[0x0][0x2d0], -R75.reuse ;  /* 0x0000b4001d097a23 */ /* 0x100fe2000001084b */
[----:B------:R-:W-:Y:S02]  /*140a0*/  FSEL R152, R5, RZ, P2 ;  /* 0x000000ff05987208 */ /* 0x000fe40001000000 */
[----:B------:R-:W-:Y:S01]  /*140b0*/  FMNMX.FTZ R0, R74, R0, !PT ;  /* 0x000000004a007209 */ /* 0x000fe20007810000 */
[----:B------:R-:W-:Y:S01]  /*140c0*/  MUFU.EX2 R245, R9 ;  /* 0x0000000900f57308 */ /* 0x000fe20000000800 */
[----:B------:R-:W-:Y:S01]  /*140d0*/  ISETP.GT.AND P4, PT, R216, R217, PT ;  /* 0x000000d9d800720c */ /* 0x000fe20003f84270 */
[----:B------:R-:W-:Y:S01]  /*140e0*/  FFMA.FTZ R5, R14, c[0x0][0x2d0], -R152 ;  /* 0x0000b4000e057a23 */ /* 0x000fe20000010898 */
[----:B------:R-:W-:Y:S01]  /*140f0*/  IADD3 R217, R216, -0x1, RZ ;  /* 0xffffffffd8d97810 */ /* 0x000fe20007ffe0ff */
[----:B------:R-:W5:Y:S06]  /*14100*/  SHFL.BFLY PT, R2, R0, 0x2, 0x1f ;  /* 0x0c401f0000027f89 */ /* 0x000f6c00000e0000 */
[----:B------:R5:W-:Y:S01]  /*14110*/  MUFU.EX2 R252, R5 ;  /* 0x0000000500fc7308 */ /* 0x000be20000000800 */
[--C-:B-1----:R-:W-:Y:S01]  /*14120*/  FFMA.FTZ R6, R12, c[0x0][0x2d0], -R75.reuse ;  /* 0x0000b4000c067a23 */ /* 0x102fe2000001084b */
[----:B----4-:R-:W-:Y:S01]  /*14130*/  F2FP.BF16.PACK_AB R76, R48, R45 ;  /* 0x0000002d304c723e */ /* 0x010fe200000010ff */
[----:B------:R-:W-:Y:S01]  /*14140*/  FFMA.FTZ R12, R30, c[0x0][0x2d0], -R75 ;  /* 0x0000b4001e0c7a23 */ /* 0x000fe2000001084b */
[----:B------:R-:W-:Y:S01]  /*14150*/  @P4 MOV R11, c[0x0][0x1e0] ;  /* 0x00007800000b4a02 */ /* 0x000fe20000000f00 */
[----:B------:R-:W-:Y:S01]  /*14160*/  @P4 IMAD.MOV.U32 R10, RZ, RZ, c[0x0][0x1e4] ;  /* 0x00007900ff0a4624 */ /* 0x000fe200078e00ff */
[----:B---3--:R-:W-:Y:S04]  /*14170*/  FMNMX.FTZ R71, R4, R7, !PT ;  /* 0x0000000704477209 */ /* 0x008fe80007810000 */
[----:B------:R1:W-:Y:S01]  /*14180*/  MUFU.EX2 R62, R6 ;  /* 0x00000006003e7308 */ /* 0x0003e20000000800 */
[C---:B------:R-:W-:Y:S01]  /*14190*/  @P4 SHF.L.U64.HI R10, R11.reuse, 0x5, R10 ;  /* 0x000000050b0a4819 */ /* 0x040fe2000001020a */
[----:B------:R-:W-:Y:S01]  /*141a0*/  @P4 IMAD.SHL.U32 R11, R11, 0x20, RZ ;  /* 0x000000200b0b4824 */ /* 0x000fe200078e00ff */
[C---:B------:R-:W-:Y:S01]  /*141b0*/  FSETP.NEU.FTZ.AND P1, PT, R71.reuse, -INF , PT ;  /* 0xff8000004700780b */ /* 0x040fe20003f3d000 */
[----:B------:R-:W-:Y:S01]  /*141c0*/  FMUL.FTZ R4, R71, c[0x0][0x2d0] ;  /* 0x0000b40047047a20 */ /* 0x000fe20000410000 */
[----:B-----5:R-:W-:Y:S05]  /*141d0*/  FMNMX.FTZ R0, R0, R2, !PT ;  /* 0x0000000200007209 */ /* 0x020fea0007810000 */
[----:B------:R-:W-:Y:S01]  /*141e0*/  MUFU.EX2 R242, R12 ;  /* 0x0000000c00f27308 */ /* 0x000fe20000000800 */
[----:B------:R-:W-:Y:S01]  /*141f0*/  FSEL R153, R4, RZ, P1 ;  /* 0x000000ff04997208 */ /* 0x000fe20000800000 */
[----:B------:R-:W3:Y:S01]  /*14200*/  SHFL.BFLY PT, R2, R0, 0x1, 0x1f ;  /* 0x0c201f0000027f89 */ /* 0x000ee200000e0000 */
[--C-:B------:R-:W-:Y:S03]  /*14210*/  FFMA.FTZ R5, R15, c[0x0][0x2d0], -R152.reuse ;  /* 0x0000b4000f057a23 */ /* 0x100fe60000010898 */
[--C-:B------:R-:W-:Y:S02]  /*14220*/  FFMA.FTZ R7, R18, c[0x0][0x2d0], -R153.reuse ;  /* 0x0000b40012077a23 */ /* 0x100fe40000010899 */
[----:B------:R-:W-:Y:S02]  /*14230*/  FFMA.FTZ R8, R19, c[0x0][0x2d0], -R153 ;  /* 0x0000b40013087a23 */ /* 0x000fe40000010899 */
[----:B------:R4:W5:Y:S01]  /*14240*/  MUFU.EX2 R41, R5 ;  /* 0x0000000500297308 */ /* 0x0009620000000800 */
[----:B-1----:R-:W-:Y:S09]  /*14250*/  FFMA.FTZ R6, R13, c[0x0][0x2d0], -R75 ;  /* 0x0000b4000d067a23 */ /* 0x002ff2000001084b */
[----:B------:R1:W1:Y:S01]  /*14260*/  MUFU.EX2 R63, R6 ;  /* 0x00000006003f7308 */ /* 0x0002620000000800 */
[----:B---3--:R-:W-:Y:S01]  /*14270*/  FMNMX.FTZ R70, R0, R2, !PT ;  /* 0x0000000200467209 */ /* 0x008fe20007810000 */
[--C-:B------:R-:W-:Y:S08]  /*14280*/  FFMA.FTZ R0, R20, c[0x0][0x2d0], -R153.reuse ;  /* 0x0000b40014007a23 */ /* 0x100ff00000010899 */
[----:B------:R3:W-:Y:S01]  /*14290*/  MUFU.EX2 R249, R7 ;  /* 0x0000000700f97308 */ /* 0x0007e20000000800 */
[----:B------:R-:W-:Y:S02]  /*142a0*/  FFMA.FTZ R2, R21, c[0x0][0x2d0], -R153 ;  /* 0x0000b40015027a23 */ /* 0x000fe40000010899 */
[----:B----4-:R-:W-:Y:S01]  /*142b0*/  FFMA.FTZ R5, R16, c[0x0][0x2d0], -R152 ;  /* 0x0000b40010057a23 */ /* 0x010fe20000010898 */
[----:B-----5:R-:W-:Y:S06]  /*142c0*/  F2FP.BF16.PACK_AB R77, R41, R252 ;  /* 0x000000fc294d723e */ /* 0x020fec00000010ff */
[----:B------:R4:W-:Y:S01]  /*142d0*/  MUFU.EX2 R43, R5 ;  /* 0x00000005002b7308 */ /* 0x0009e20000000800 */
[----:B-1----:R-:W-:Y:S02]  /*142e0*/  @P4 SHF.R.S32.HI R6, RZ, 0x1f, R217 ;  /* 0x0000001fff064819 */ /* 0x002fe400000114d9 */
[----:B------:R-:W-:Y:S03]  /*142f0*/  F2FP.BF16.PACK_AB R78, R63, R62 ;  /* 0x0000003e3f4e723e */ /* 0x000fe600000010ff */
[----:B------:R-:W-:Y:S04]  /*14300*/  @P4 IMAD R6, R6, c[0x0][0x1e0], RZ ;  /* 0x0000780006064a24 */ /* 0x000fe800078e02ff */
[----:B------:R1:W-:Y:S01]  /*14310*/  MUFU.EX2 R246, R0 ;  /* 0x0000000000f67308 */ /* 0x0003e20000000800 */
[----:B------:R-:W-:Y:S02]  /*14320*/  @P4 IMAD R6, R217, c[0x0][0x1e4], R6 ;  /* 0x00007900d9064a24 */ /* 0x000fe400078e0206 */
[----:B---3--:R-:W-:Y:S07]  /*14330*/  @P4 IMAD.MOV.U32 R7, RZ, RZ, R64 ;  /* 0x000000ffff074224 */ /* 0x008fee00078e0040 */
[----:B------:R3:W5:Y:S01]  /*14340*/  MUFU.EX2 R248, R2 ;  /* 0x0000000200f87308 */ /* 0x0007620000000800 */
[--C-:B----4-:R-:W-:Y:S09]  /*14350*/  FFMA.FTZ R5, R17, c[0x0][0x2d0], -R152.reuse ;  /* 0x0000b40011057a23 */ /* 0x110ff20000010898 */
[----:B------:R4:W2:Y:S01]  /*14360*/  MUFU.EX2 R47, R5 ;  /* 0x00000005002f7308 */ /* 0x0008a20000000800 */
[----:B-1----:R-:W-:Y:S09]  /*14370*/  FMUL.FTZ R0, R70, c[0x0][0x2d0] ;  /* 0x0000b40046007a20 */ /* 0x002ff20000410000 */
[----:B------:R-:W1:Y:S01]  /*14380*/  MUFU.EX2 R247, R8 ;  /* 0x0000000800f77308 */ /* 0x000e620000000800 */
[----:B---3--:R-:W-:Y:S01]  /*14390*/  FFMA.FTZ R2, R32, c[0x0][0x2d0], -R152 ;  /* 0x0000b40020027a23 */ /* 0x008fe20000010898 */
[----:B-----5:R-:W-:Y:S08]  /*143a0*/  F2FP.BF16.PACK_AB R66, R248, R246 ;  /* 0x000000f6f842723e */ /* 0x020ff000000010ff */
[----:B------:R3:W-:Y:S01]  /*143b0*/  MUFU.EX2 R238, R2 ;  /* 0x0000000200ee7308 */ /* 0x0007e20000000800 */
[----:B----4-:R-:W-:Y:S01]  /*143c0*/  @P4 IMAD.WIDE.U32 R4, R217, c[0x0][0x1e0], RZ ;  /* 0x00007800d9044a25 */ /* 0x010fe200078e00ff */
[----:B--2---:R-:W-:Y:S03]  /*143d0*/  F2FP.BF16.PACK_AB R79, R47, R43 ;  /* 0x0000002b2f4f723e */ /* 0x004fe600000010ff */
[----:B------:R-:W-:Y:S01]  /*143e0*/  @P4 IMAD.IADD R5, R5, 0x1, R6 ;  /* 0x0000000105054824 */ /* 0x000fe200078e0206 */
[----:B------:R-:W-:Y:S03]  /*143f0*/  @P4 MOV R6, R54 ;  /* 0x0000003600064202 */ /* 0x000fe60000000f00 */
[----:B------:R-:W-:Y:S02]  /*14400*/  @P4 IMAD R5, R5, 0x50, RZ ;  /* 0x0000005005054824 */ /* 0x000fe400078e02ff */
[----:B------:R-:W-:Y:S01]  /*14410*/  @P4 IMAD.WIDE.U32 R6, R4, 0x50, R6 ;  /* 0x0000005004064825 */ /* 0x000fe200078e0006 */
[----:B-1----:R-:W-:Y:S03]  /*14420*/  F2FP.BF16.PACK_AB R64, R247, R249 ;  /* 0x000000f9f740723e */ /* 0x002fe600000010ff */
[----:B------:R-:W-:Y:S01]  /*14430*/  FFMA.FTZ R8, R28, c[0x0][0x2d0], -R75 ;  /* 0x0000b4001c087a23 */ /* 0x000fe2000001084b */
[C---:B------:R-:W-:Y:S02]  /*14440*/  @P4 LEA R4, P0, R6.reuse, c[0x0][0x1c8], 0x1 ;  /* 0x0000720006044a11 */ /* 0x040fe400078008ff */
[----:B------:R-:W-:Y:S01]  /*14450*/  @P4 IADD3 R5, R7, R5, RZ ;  /* 0x0000000507054210 */ /* 0x000fe20007ffe0ff */
[----:B------:R1:W-:Y:S01]  /*14460*/  MUFU.EX2 R241, R8 ;  /* 0x0000000800f17308 */ /* 0x0003e20000000800 */
[----:B---3--:R-:W-:Y:S02]  /*14470*/  FFMA.FTZ R2, R35, c[0x0][0x2d0], -R153 ;  /* 0x0000b40023027a23 */ /* 0x008fe40000010899 */
[----:B------:R-:W-:Y:S02]  /*14480*/  @P4 LEA.HI.X R5, R6, c[0x0][0x1cc], R5, 0x1, P0 ;  /* 0x0000730006054a11 */ /* 0x000fe400000f0c05 */
[-C--:B------:R-:W-:Y:S03]  /*14490*/  @P4 IADD3 R6, P0, R4, R11.reuse, RZ ;  /* 0x0000000b04064210 */ /* 0x080fe60007f1e0ff */
[----:B------:R2:W-:Y:S01]  /*144a0*/  @P4 LDGSTS.E.BYPASS.LTC128B.128 [R218+0x2900], [R4.64], !P6 ;  /* 0x0290000004da4fae */ /* 0x0005e2000f101d48 */
[----:B------:R-:W-:Y:S01]  /*144b0*/  @P4 IADD3.X R7, R5, R10, RZ, P0, !PT ;  /* 0x0000000a05074210 */ /* 0x000fe200007fe4ff */
[----:B------:R-:W-:Y:S01]  /*144c0*/  MUFU.EX2 R230, R2 ;  /* 0x0000000200e67308 */ /* 0x000fe20000000800 */
[----:B------:R-:W-:Y:S04]  /*144d0*/  FSETP.NEU.FTZ.AND P0, PT, R70, -INF , PT ;  /* 0xff8000004600780b */ /* 0x000fe80003f1d000 */
[----:B------:R-:W-:Y:S01]  /*144e0*/  FSEL R154, R0, RZ, P0 ;  /* 0x000000ff009a7208 */ /* 0x000fe20000000000 */
[----:B------:R3:W-:Y:S04]  /*144f0*/  @P4 LDGSTS.E.BYPASS.LTC128B.128 [R218+0x3100], [R6.64], !P6 ;  /* 0x0310000006da4fae */ /* 0x0007e8000f101d48 */
[----:B------:R-:W-:Y:S04]  /*14500*/  FFMA.FTZ R0, R22, c[0x0][0x2d0], -R154 ;  /* 0x0000b40016007a23 */ /* 0x000fe8000001089a */
[----:B------:R4:W-:Y:S01]  /*14510*/  MUFU.EX2 R232, R0 ;  /* 0x0000000000e87308 */ /* 0x0009e20000000800 */
[----:B-1----:R-:W-:Y:S05]  /*14520*/  @P4 IADD3 R8, P5, R6, R11, RZ ;  /* 0x0000000b06084210 */ /* 0x002fea0007fbe0ff */
[----:B------:R-:W-:Y:S05]  /*14530*/  @P4 IMAD.X R9, R7, 0x1, R10, P5 ;  /* 0x0000000107094824 */ /* 0x000fea00028e060a */
[----:B------:R1:W-:Y:S01]  /*14540*/  @P4 LDGSTS.E.BYPASS.LTC128B.128 [R218+0x3900], [R8.64], !P6 ;  /* 0x0390000008da4fae */ /* 0x0003e2000f101d48 */
[--C-:B----4-:R-:W-:Y:S04]  /*14550*/  FFMA.FTZ R0, R23, c[0x0][0x2d0], -R154.reuse ;  /* 0x0000b40017007a23 */ /* 0x110fe8000001089a */
[----:B------:R4:W5:Y:S02]  /*14560*/  MUFU.EX2 R233, R0 ;  /* 0x0000000000e97308 */ /* 0x0009640000000800 */
[--C-:B----4-:R-:W-:Y:S01]  /*14570*/  FFMA.FTZ R0, R24, c[0x0][0x2d0], -R154.reuse ;  /* 0x0000b40018007a23 */ /* 0x110fe2000001089a */
[----:B-----5:R-:W-:Y:S07]  /*14580*/  F2FP.BF16.PACK_AB R65, R233, R232 ;  /* 0x000000e8e941723e */ /* 0x020fee00000010ff */
[----:B------:R4:W-:Y:S02]  /*14590*/  MUFU.EX2 R235, R0 ;  /* 0x0000000000eb7308 */ /* 0x0009e40000000800 */
[----:B----4-:R-:W-:Y:S08]  /*145a0*/  FFMA.FTZ R0, R25, c[0x0][0x2d0], -R154 ;  /* 0x0000b40019007a23 */ /* 0x010ff0000001089a */
[----:B------:R4:W5:Y:S02]  /*145b0*/  MUFU.EX2 R243, R0 ;  /* 0x0000000000f37308 */ /* 0x0009640000000800 */
[--C-:B----4-:R-:W-:Y:S01]  /*145c0*/  FFMA.FTZ R0, R33, c[0x0][0x2d0], -R152.reuse ;  /* 0x0000b40021007a23 */ /* 0x110fe20000010898 */
[----:B-----5:R-:W-:Y:S07]  /*145d0*/  F2FP.BF16.PACK_AB R67, R243, R235 ;  /* 0x000000ebf343723e */ /* 0x020fee00000010ff */
[----:B------:R4:W-:Y:S02]  /*145e0*/  MUFU.EX2 R240, R0 ;  /* 0x0000000000f07308 */ /* 0x0009e40000000800 */
[----:B----4-:R-:W-:Y:S08]  /*145f0*/  FFMA.FTZ R0, R27, c[0x0][0x2d0], -R75 ;  /* 0x0000b4001b007a23 */ /* 0x010ff0000001084b */
[----:B------:R4:W-:Y:S02]  /*14600*/  MUFU.EX2 R244, R0 ;  /* 0x0000000000f47308 */ /* 0x0009e40000000800 */
[--C-:B----4-:R-:W-:Y:S08]  /*14610*/  FFMA.FTZ R0, R31, c[0x0][0x2d0], -R152.reuse ;  /* 0x0000b4001f007a23 */ /* 0x110ff00000010898 */
[----:B------:R4:W-:Y:S02]  /*14620*/  MUFU.EX2 R237, R0 ;  /* 0x0000000000ed7308 */ /* 0x0009e40000000800 */
[----:B----4-:R-:W-:Y:S08]  /*14630*/  FFMA.FTZ R0, R26, c[0x0][0x2d0], -R152 ;  /* 0x0000b4001a007a23 */ /* 0x010ff00000010898 */
[----:B------:R4:W-:Y:S02]  /*14640*/  MUFU.EX2 R239, R0 ;  /* 0x0000000000ef7308 */ /* 0x0009e40000000800 */
[----:B----4-:R-:W-:Y:S08]  /*14650*/  FFMA.FTZ R0, R34, c[0x0][0x2d0], -R153 ;  /* 0x0000b40022007a23 */ /* 0x010ff00000010899 */
[----:B------:R4:W-:Y:S02]  /*14660*/  MUFU.EX2 R228, R0 ;  /* 0x0000000000e47308 */ /* 0x0009e40000000800 */
[----:B----4-:R-:W-:Y:S02]  /*14670*/  FSEL R0, R73, RZ, P3 ;  /* 0x000000ff49007208 */ /* 0x010fe40001800000 */
[-C--:B--2---:R-:W-:Y:S03]  /*14680*/  @P4 IADD3 R4, P3, R8, R11.reuse, RZ ;  /* 0x0000000b08044210 */ /* 0x084fe60007f7e0ff */
[----:B------:R-:W-:Y:S01]  /*14690*/  FADD.FTZ R2, -R0, R3 ;  /* 0x0000000300027221 */ /* 0x000fe20000010100 */
[----:B------:R-:W-:Y:S02]  /*146a0*/  FSEL R0, R72, RZ, P2 ;  /* 0x000000ff48007208 */ /* 0x000fe40001000000 */
[----:B------:R-:W-:Y:S01]  /*146b0*/  @P4 IADD3.X R5, R9, R10, RZ, P3, !PT ;  /* 0x0000000a09054210 */ /* 0x000fe20001ffe4ff */
[----:B------:R-:W-:Y:S01]  /*146c0*/  FMUL.FTZ R2, R2, c[0x0][0x2d0] ;  /* 0x0000b40002027a20 */ /* 0x000fe20000410000 */
[----:B---3--:R-:W-:Y:S01]  /*146d0*/  @P4 IADD3 R6, P2, R4, R11, RZ ;  /* 0x0000000b04064210 */ /* 0x008fe20007f5e0ff */
[----:B------:R-:W-:Y:S02]  /*146e0*/  FADD.FTZ R0, -R0, R84 ;  /* 0x0000005400007221 */ /* 0x000fe40000010100 */
[----:B------:R2:W3:Y:S01]  /*146f0*/  MUFU.EX2 R69, R2 ;  /* 0x0000000200457308 */ /* 0x0004e20000000800 */
[----:B------:R4:W-:Y:S01]  /*14700*/  @P4 LDGSTS.E.BYPASS.LTC128B.128 [R218+0x4100], [R4.64], !P6 ;  /* 0x0410000004da4fae */ /* 0x0009e2000f101d48 */
[----:B------:R-:W-:Y:S02]  /*14710*/  FMUL.FTZ R0, R0, c[0x0][0x2d0] ;  /* 0x0000b40000007a20 */ /* 0x000fe40000410000 */
[----:B------:R-:W-:Y:S05]  /*14720*/  @P4 IMAD.X R7, R5, 0x1, R10, P2 ;  /* 0x0000000105074824 */ /* 0x000fea00010e060a */
[----:B------:R5:W-:Y:S01]  /*14730*/  @P4 LDGSTS.E.BYPASS.LTC128B.128 [R218+0x4900], [R6.64], !P6 ;  /* 0x0490000006da4fae */ /* 0x000be2000f101d48 */
[----:B------:R1:W5:Y:S07]  /*14740*/  MUFU.EX2 R68, R0 ;  /* 0x0000000000447308 */ /* 0x00036e0000000800 */
[----:B------:R-:W5:Y:S01]  /*14750*/  LDSM.16.MT88.4 R20, [R201] ;  /* 0x00000000c914783b */ /* 0x000f620000004200 */
[----:B--2---:R-:W-:Y:S01]  /*14760*/  FSEL R2, R71, RZ, P1 ;  /* 0x000000ff47027208 */ /* 0x004fe20000800000 */
[C---:B---3--:R-:W-:Y:S06]  /*14770*/  FMUL.FTZ R16, R69.reuse, R100 ;  /* 0x0000006445107220 */ /* 0x048fec0000410000 */
[----:B------:R-:W-:Y:S01]  /*14780*/  LDSM.16.MT88.4 R52, [R202] ;  /* 0x00000000ca34783b */ /* 0x000fe20000004200 */
[C---:B------:R-:W-:Y:S02]  /*14790*/  FMUL.FTZ R17, R69.reuse, R101 ;  /* 0x0000006545117220 */ /* 0x040fe40000410000 */
[C---:B----4-:R-:W-:Y:S02]  /*147a0*/  FMUL.FTZ R4, R69.reuse, R88 ;  /* 0x0000005845047220 */ /* 0x050fe40000410000 */
[C---:B------:R-:W-:Y:S02]  /*147b0*/  FMUL.FTZ R5, R69.reuse, R89 ;  /* 0x0000005945057220 */ /* 0x040fe40000410000 */
[C---:B------:R-:W-:Y:S01]  /*147c0*/  FMUL.FTZ R32, R69.reuse, R116 ;  /* 0x0000007445207220 */ /* 0x040fe20000410000 */
[----:B------:R-:W-:Y:S01]  /*147d0*/  LDSM.16.MT88.4 R80, [R204] ;  /* 0x00000000cc50783b */ /* 0x000fe20000004200 */
[----:B-1----:R-:W-:Y:S01]  /*147e0*/  FADD.FTZ R0, -R2, R85 ;  /* 0x0000005502007221 */ /* 0x002fe20000010100 */
[----:B------:R-:W-:Y:S01]  /*147f0*/  FSEL R2, R70, RZ, P0 ;  /* 0x000000ff46027208 */ /* 0x000fe20000000000 */
[----:B-----5:R-:W-:Y:S02]  /*14800*/  FMUL.FTZ R6, R68, R90 ;  /* 0x0000005a44067220 */ /* 0x020fe40000410000 */
[----:B------:R-:W-:Y:S02]  /*14810*/  FMUL.FTZ R0, R0, c[0x0][0x2d0] ;  /* 0x0000b40000007a20 */ /* 0x000fe40000410000 */
[C---:B------:R-:W-:Y:S01]  /*14820*/  FMUL.FTZ R7, R68.reuse, R91 ;  /* 0x0000005b44077220 */ /* 0x040fe20000410000 */
[----:B------:R-:W0:Y:S01]  /*14830*/  LDGDEPBAR ;  /* 0x00000000000079af */ /* 0x000e220000000000 */
[----:B------:R1:W2:Y:S01]  /*14840*/  MUFU.EX2 R3, R0 ;  /* 0x0000000000037308 */ /* 0x0002a20000000800 */
[C---:B------:R-:W-:Y:S02]  /*14850*/  FMUL.FTZ R18, R68.reuse, R102 ;  /* 0x0000006644127220 */ /* 0x040fe40000410000 */
[C---:B------:R-:W-:Y:S02]  /*14860*/  FMUL.FTZ R19, R68.reuse, R103 ;  /* 0x0000006744137220 */ /* 0x040fe40000410000 */
[----:B------:R-:W-:Y:S02]  /*14870*/  FMUL.FTZ R33, R69, R117 ;  /* 0x0000007545217220 */ /* 0x000fe40000410000 */
[----:B------:R-:W-:Y:S01]  /*14880*/  LDSM.16.MT88.4 R88, [R205+0x800] ;  /* 0x00080000cd58783b */ /* 0x000fe20000004200 */
[C---:B------:R-:W-:Y:S02]  /*14890*/  FMUL.FTZ R34, R68.reuse, R118 ;  /* 0x0000007644227220 */ /* 0x040fe40000410000 */
[----:B------:R-:W-:Y:S01]  /*148a0*/  FMUL.FTZ R35, R68, R119 ;  /* 0x0000007744237220 */ /* 0x000fe20000410000 */
[-C--:B------:R-:W-:Y:S04]  /*148b0*/  HMMA.16816.F32.BF16 R4, R76, R20.reuse, R4 ;  /* 0x000000144c04723c */ /* 0x080fe80000041804 */
[----:B------:R-:W-:Y:S08]  /*148c0*/  LDSM.16.MT88.4 R100, [R201+0x2000] ;  /* 0x00200000c964783b */ /* 0x000ff00000004200 */
[----:B------:R-:W-:Y:S01]  /*148d0*/  LDSM.16.MT88.4 R116, [R205+0x2000] ;  /* 0x00200000cd74783b */ /* 0x000fe20000004200 */
[----:B-1----:R-:W-:Y:S02]  /*148e0*/  FADD.FTZ R0, -R2, R86 ;  /* 0x0000005602007221 */ /* 0x002fe40000010100 */
[----:B------:R-:W-:Y:S02]  /*148f0*/  FFMA.FTZ R2, R36, c[0x0][0x2d0], -R154 ;  /* 0x0000b40024027a23 */ /* 0x000fe4000001089a */
[----:B------:R-:W-:Y:S03]  /*14900*/  FMUL.FTZ R0, R0, c[0x0][0x2d0] ;  /* 0x0000b40000007a20 */ /* 0x000fe60000410000 */
[----:B------:R-:W1:Y:S01]  /*14910*/  LDSM.16.MT88.4 R36, [R205] ;  /* 0x00000000cd24783b */ /* 0x000e620000004200 */
[----:B------:R3:W-:Y:S01]  /*14920*/  MUFU.EX2 R199, R2 ;  /* 0x0000000200c77308 */ /* 0x0007e20000000800 */
[C---:B--2---:R-:W-:Y:S02]  /*14930*/  FMUL.FTZ R8, R3.reuse, R92 ;  /* 0x0000005c03087220 */ /* 0x044fe40000410000 */
[C---:B------:R-:W-:Y:S02]  /*14940*/  FMUL.FTZ R9, R3.reuse, R93 ;  /* 0x0000005d03097220 */ /* 0x040fe40000410000 */
[C---:B------:R-:W-:Y:S02]  /*14950*/  FMUL.FTZ R12, R3.reuse, R96 ;  /* 0x00000060030c7220 */ /* 0x040fe40000410000 */
[C---:B------:R-:W-:Y:S01]  /*14960*/  FMUL.FTZ R13, R3.reuse, R97 ;  /* 0x00000061030d7220 */ /* 0x040fe20000410000 */
[----:B------:R-:W2:Y:S01]  /*14970*/  LDSM.16.MT88.4 R84, [R201+0x800] ;  /* 0x00080000c954783b */ /* 0x000ea20000004200 */
[C---:B------:R-:W-:Y:S01]  /*14980*/  FMUL.FTZ R24, R3.reuse, R108 ;  /* 0x0000006c03187220 */ /* 0x040fe20000410000 */
[----:B------:R-:W4:Y:S01]  /*14990*/  MUFU.EX2 R0, R0 ;  /* 0x0000000000007308 */ /* 0x000f220000000800 */
[C---:B------:R-:W-:Y:S02]  /*149a0*/  FMUL.FTZ R25, R3.reuse, R109 ;  /* 0x0000006d03197220 */ /* 0x040fe40000410000 */
[C---:B------:R-:W-:Y:S01]  /*149b0*/  FMUL.FTZ R28, R3.reuse, R112 ;  /* 0x00000070031c7220 */ /* 0x040fe20000410000 */
[----:B------:R-:W-:Y:S01]  /*149c0*/  MOV R112, R41 ;  /* 0x0000002900707202 */ /* 0x000fe20000000f00 */
[C---:B------:R-:W-:Y:S02]  /*149d0*/  FMUL.FTZ R29, R3.reuse, R113 ;  /* 0x00000071031d7220 */ /* 0x040fe40000410000 */
[----:B------:R-:W-:Y:S02]  /*149e0*/  FMUL.FTZ R41, R3, R125 ;  /* 0x0000007d03297220 */ /* 0x000fe40000410000 */
[----:B------:R-:W-:Y:S02]  /*149f0*/  IMAD.MOV.U32 R113, RZ, RZ, R48 ;  /* 0x000000ffff717224 */ /* 0x000fe400078e0030 */
[----:B------:R-:W-:Y:S02]  /*14a00*/  FMUL.FTZ R48, R69, R132 ;  /* 0x0000008445307220 */ /* 0x000fe40000410000 */
[--C-:B---3--:R-:W-:Y:S02]  /*14a10*/  FFMA.FTZ R2, R40, c[0x0][0x2d0], -R154.reuse ;  /* 0x0000b40028027a23 */ /* 0x108fe4000001089a */
[----:B------:R-:W-:Y:S02]  /*14a20*/  FMUL.FTZ R40, R3, R124 ;  /* 0x0000007c03287220 */ /* 0x000fe40000410000 */
[----:B------:R3:W5:Y:S01]  /*14a30*/  MUFU.EX2 R198, R2 ;  /* 0x0000000200c67308 */ /* 0x0007620000000800 */
[C---:B----4-:R-:W-:Y:S02]  /*14a40*/  FMUL.FTZ R10, R0.reuse, R94 ;  /* 0x0000005e000a7220 */ /* 0x050fe40000410000 */
[C---:B------:R-:W-:Y:S02]  /*14a50*/  FMUL.FTZ R11, R0.reuse, R95 ;  /* 0x0000005f000b7220 */ /* 0x040fe40000410000 */
[----:B------:R-:W4:Y:S01]  /*14a60*/  LDSM.16.MT88.4 R92, [R202+0x800] ;  /* 0x00080000ca5c783b */ /* 0x000f220000004200 */
[C---:B------:R-:W-:Y:S02]  /*14a70*/  FMUL.FTZ R30, R0.reuse, R114 ;  /* 0x00000072001e7220 */ /* 0x040fe40000410000 */
[C---:B------:R-:W-:Y:S02]  /*14a80*/  FMUL.FTZ R31, R0.reuse, R115 ;  /* 0x00000073001f7220 */ /* 0x040fe40000410000 */
[C---:B------:R-:W-:Y:S03]  /*14a90*/  HMMA.16816.F32.BF16 R8, R64.reuse, R20, R8 ;  /* 0x000000144008723c */ /* 0x040fe60000041808 */
[----:B------:R-:W2:Y:S01]  /*14aa0*/  LDL.LU R115, [R1+0x18] ;  /* 0x0000180001737983 */ /* 0x000ea20000300800 */
[C---:B------:R-:W-:Y:S02]  /*14ab0*/  FMUL.FTZ R14, R0.reuse, R98 ;  /* 0x00000062000e7220 */ /* 0x040fe40000410000 */
[----:B------:R-:W-:Y:S01]  /*14ac0*/  FMUL.FTZ R15, R0, R99 ;  /* 0x00000063000f7220 */ /* 0x000fe20000410000 */
[----:B------:R-:W2:Y:S01]  /*14ad0*/  LDL.LU R114, [R1+0x1c] ;  /* 0x00001c0001727983 */ /* 0x000ea20000300800 */
[C---:B------:R-:W-:Y:S03]  /*14ae0*/  FMUL.FTZ R20, R69.reuse, R104 ;  /* 0x0000006845147220 */ /* 0x040fe60000410000 */
[----:B------:R-:W2:Y:S01]  /*14af0*/  LDL.LU R124, [R1+0x14] ;  /* 0x00001400017c7983 */ /* 0x000ea20000300800 */
[--C-:B---3--:R-:W-:Y:S01]  /*14b00*/  FFMA.FTZ R2, R42, c[0x0][0x2d0], -R153.reuse ;  /* 0x0000b4002a027a23 */ /* 0x108fe20000010899 */
[-C--:B------:R-:W-:Y:S02]  /*14b10*/  HMMA.16816.F32.BF16 R12, R64, R22.reuse, R12 ;  /* 0x00000016400c723c */ /* 0x080fe4000004180c */
[----:B------:R-:W3:Y:S01]  /*14b20*/  LDL.LU R125, [R1+0x10] ;  /* 0x00001000017d7983 */ /* 0x000ee20000300800 */
[----:B------:R1:W-:Y:S01]  /*14b30*/  MUFU.EX2 R197, R2 ;  /* 0x0000000200c57308 */ /* 0x0003e20000000800 */
[----:B------:R-:W-:Y:S02]  /*14b40*/  FMUL.FTZ R21, R69, R105 ;  /* 0x0000006945157220 */ /* 0x000fe40000410000 */
[----:B------:R-:W2:Y:S01]  /*14b50*/  LDL R108, [R1] ;  /* 0x00000000016c7983 */ /* 0x000ea20000100800 */
[C---:B------:R-:W-:Y:S01]  /*14b60*/  FMUL.FTZ R26, R0.reuse, R110 ;  /* 0x0000006e001a7220 */ /* 0x040fe20000410000 */
[C---:B------:R-:W-:Y:S04]  /*14b70*/  HMMA.16816.F32.BF16 R16, R76.reuse, R22, R16 ;  /* 0x000000164c10723c */ /* 0x040fe80000041810 */
[C---:B------:R-:W-:Y:S02]  /*14b80*/  FMUL.FTZ R27, R0.reuse, R111 ;  /* 0x0000006f001b7220 */ /* 0x040fe40000410000 */
[----:B------:R-:W-:Y:S01]  /*14b90*/  FMUL.FTZ R42, R0, R126 ;  /* 0x0000007e002a7220 */ /* 0x000fe20000410000 */
[----:B------:R-:W-:Y:S01]  /*14ba0*/  MOV R126, R45 ;  /* 0x0000002d007e7202 */ /* 0x000fe20000000f00 */
[C---:B------:R-:W-:Y:S04]  /*14bb0*/  FMUL.FTZ R22, R68.reuse, R106 ;  /* 0x0000006a44167220 */ /* 0x040fe80000410000 */
[----:B------:R-:W-:Y:S02]  /*14bc0*/  FMUL.FTZ R23, R68, R107 ;  /* 0x0000006b44177220 */ /* 0x000fe40000410000 */
[C---:B------:R-:W-:Y:S05]  /*14bd0*/  FMUL.FTZ R45, R3.reuse, R129 ;  /* 0x00000081032d7220 */ /* 0x040fea0000410000 */
[-C--:B-1----:R-:W-:Y:S03]  /*14be0*/  HMMA.16816.F32.BF16 R20, R76, R36.reuse, R20 ;  /* 0x000000244c14723c */ /* 0x082fe60000041814 */
[----:B------:R-:W-:Y:S02]  /*14bf0*/  FFMA.FTZ R2, R44, c[0x0][0x2d0], -R153 ;  /* 0x0000b4002c027a23 */ /* 0x000fe40000010899 */
[----:B------:R-:W-:Y:S02]  /*14c00*/  FMUL.FTZ R44, R3, R128 ;  /* 0x00000080032c7220 */ /* 0x000fe40000410000 */
[----:B------:R1:W1:Y:S01]  /*14c10*/  MUFU.EX2 R196, R2 ;  /* 0x0000000200c47308 */ /* 0x0002620000000800 */
[C---:B------:R-:W-:Y:S07]  /*14c20*/  HMMA.16816.F32.BF16 R24, R64.reuse, R36, R24 ;  /* 0x000000244018723c */ /* 0x040fee0000041818 */
[C---:B------:R-:W-:Y:S01]  /*14c30*/  FMUL.FTZ R36, R69.reuse, R120 ;  /* 0x0000007845247220 */ /* 0x040fe20000410000 */
[-C--:B------:R-:W-:Y:S04]  /*14c40*/  HMMA.16816.F32.BF16 R28, R64, R38.reuse, R28 ;  /* 0x00000026401c723c */ /* 0x080fe8000004181c */
[C---:B------:R-:W-:Y:S01]  /*14c50*/  FMUL.FTZ R37, R69.reuse, R121 ;  /* 0x0000007945257220 */ /* 0x040fe20000410000 */
[----:B------:R-:W-:Y:S01]  /*14c60*/  MOV R120, R47 ;  /* 0x0000002f00787202 */ /* 0x000fe20000000f00 */
[C---:B------:R-:W-:Y:S02]  /*14c70*/  FMUL.FTZ R47, R0.reuse, R131 ;  /* 0x00000083002f7220 */ /* 0x040fe40000410000 */
[C---:B------:R-:W-:Y:S04]  /*14c80*/  HMMA.16816.F32.BF16 R32, R76.reuse, R38, R32 ;  /* 0x000000264c20723c */ /* 0x040fe80000041820 */
[----:B------:R-:W-:Y:S02]  /*14c90*/  IMAD.MOV.U32 R121, RZ, RZ, R63 ;  /* 0x000000ffff797224 */ /* 0x000fe400078e003f */
[----:B------:R-:W-:Y:S02]  /*14ca0*/  FMUL.FTZ R63, R0, R147 ;  /* 0x00000093003f7220 */ /* 0x000fe40000410000 */
[----:B-1----:R-:W-:Y:S04]  /*14cb0*/  FFMA.FTZ R2, R46, c[0x0][0x2d0], -R154 ;  /* 0x0000b4002e027a23 */ /* 0x002fe8000001089a */
[----:B------:R1:W-:Y:S01]  /*14cc0*/  MUFU.EX2 R195, R2 ;  /* 0x0000000200c37308 */ /* 0x0003e20000000800 */
[C---:B------:R-:W-:Y:S01]  /*14cd0*/  FMUL.FTZ R38, R68.reuse, R122 ;  /* 0x0000007a44267220 */ /* 0x040fe20000410000 */
[----:B------:R-:W-:Y:S01]  /*14ce0*/  MOV R122, R43 ;  /* 0x0000002b007a7202 */ /* 0x000fe20000000f00 */
[----:B------:R-:W-:Y:S02]  /*14cf0*/  FMUL.FTZ R39, R68, R123 ;  /* 0x0000007b44277220 */ /* 0x000fe40000410000 */
[----:B------:R-:W-:Y:S02]  /*14d00*/  IMAD.MOV.U32 R123, RZ, RZ, R62 ;  /* 0x000000ffff7b7224 */ /* 0x000fe400078e003e */
[C---:B------:R-:W-:Y:S02]  /*14d10*/  FMUL.FTZ R43, R0.reuse, R127 ;  /* 0x0000007f002b7220 */ /* 0x040fe40000410000 */
[C---:B------:R-:W-:Y:S01]  /*14d20*/  FMUL.FTZ R46, R0.reuse, R130 ;  /* 0x00000082002e7220 */ /* 0x040fe20000410000 */
[-C--:B------:R-:W-:Y:S03]  /*14d30*/  HMMA.16816.F32.BF16 R36, R76, R52.reuse, R36 ;  /* 0x000000344c24723c */ /* 0x080fe60000041824 */
[----:B------:R-:W-:Y:S05]  /*14d40*/  FMUL.FTZ R62, R0, R146 ;  /* 0x00000092003e7220 */ /* 0x000fea0000410000 */
[C---:B------:R-:W-:Y:S04]  /*14d50*/  HMMA.16816.F32.BF16 R40, R64.reuse, R52, R40 ;  /* 0x000000344028723c */ /* 0x040fe80000041828 */
[----:B-1----:R-:W-:Y:S04]  /*14d60*/  FFMA.FTZ R2, R50, c[0x0][0x2d0], -R154 ;  /* 0x0000b40032027a23 */ /* 0x002fe8000001089a */
[-C--:B------:R-:W-:Y:S01]  /*14d70*/  HMMA.16816.F32.BF16 R44, R64, R54.reuse, R44 ;  /* 0x00000036402c723c */ /* 0x080fe2000004182c */
[----:B------:R1:W1:Y:S03]  /*14d80*/  MUFU.EX2 R194, R2 ;  /* 0x0000000200c27308 */ /* 0x0002660000000800 */
[C---:B------:R-:W-:Y:S02]  /*14d90*/  FMUL.FTZ R50, R68.reuse, R134 ;  /* 0x0000008644327220 */ /* 0x040fe40000410000 */
[C---:B------:R-:W-:Y:S02]  /*14da0*/  FMUL.FTZ R53, R69.reuse, R137 ;  /* 0x0000008945357220 */ /* 0x040fe40000410000 */
[----:B------:R-:W-:Y:S04]  /*14db0*/  FMUL.FTZ R52, R69, R136 ;  /* 0x0000008845347220 */ /* 0x000fe80000410000 */
[--C-:B-1----:R-:W-:Y:S02]  /*14dc0*/  FFMA.FTZ R2, R49, c[0x0][0x2d0], -R75.reuse ;  /* 0x0000b40031027a23 */ /* 0x102fe4000001084b */
[----:B------:R-:W-:Y:S02]  /*14dd0*/  FMUL.FTZ R49, R69, R133 ;  /* 0x0000008545317220 */ /* 0x000fe40000410000 */
[----:B------:R1:W-:Y:S02]  /*14de0*/  MUFU.EX2 R193, R2 ;  /* 0x0000000200c17308 */ /* 0x0003e40000000800 */
[--C-:B-1----:R-:W-:Y:S02]  /*14df0*/  FFMA.FTZ R2, R51, c[0x0][0x2d0], -R75.reuse ;  /* 0x0000b40033027a23 */ /* 0x102fe4000001084b */
[C---:B------:R-:W-:Y:S06]  /*14e00*/  FMUL.FTZ R51, R68.reuse, R135 ;  /* 0x0000008744337220 */ /* 0x040fec0000410000 */
[----:B------:R1:W-:Y:S01]  /*14e10*/  MUFU.EX2 R192, R2 ;  /* 0x0000000200c07308 */ /* 0x0003e20000000800 */
[----:B------:R-:W-:Y:S01]  /*14e20*/  LDSM.16.MT88.4 R132, [R202+0x2000] ;  /* 0x00200000ca84783b */ /* 0x000fe20000004200 */
[C---:B------:R-:W-:Y:S07]  /*14e30*/  HMMA.16816.F32.BF16 R48, R76.reuse, R54, R48 ;  /* 0x000000364c30723c */ /* 0x040fee0000041830 */
[C---:B------:R-:W-:Y:S02]  /*14e40*/  FMUL.FTZ R55, R68.reuse, R139 ;  /* 0x0000008b44377220 */ /* 0x040fe40000410000 */
[----:B------:R-:W-:Y:S07]  /*14e50*/  FMUL.FTZ R54, R68, R138 ;  /* 0x0000008a44367220 */ /* 0x000fee0000410000 */
[-C--:B------:R-:W-:Y:S03]  /*14e60*/  HMMA.16816.F32.BF16 R52, R76, R80.reuse, R52 ;  /* 0x000000504c34723c */ /* 0x080fe60000041834 */
[--C-:B-1----:R-:W-:Y:S02]  /*14e70*/  FFMA.FTZ R2, R57, c[0x0][0x2d0], -R152.reuse ;  /* 0x0000b40039027a23 */ /* 0x102fe40000010898 */
[----:B------:R-:W-:Y:S02]  /*14e80*/  FMUL.FTZ R57, R3, R141 ;  /* 0x0000008d03397220 */ /* 0x000fe40000410000 */
[----:B------:R1:W-:Y:S02]  /*14e90*/  MUFU.EX2 R191, R2 ;  /* 0x0000000200bf7308 */ /* 0x0003e40000000800 */
[--C-:B-1----:R-:W-:Y:S03]  /*14ea0*/  FFMA.FTZ R2, R58, c[0x0][0x2d0], -R152.reuse ;  /* 0x0000b4003a027a23 */ /* 0x102fe60000010898 */
[C---:B------:R-:W-:Y:S05]  /*14eb0*/  FMUL.FTZ R58, R0.reuse, R142 ;  /* 0x0000008e003a7220 */ /* 0x040fea0000410000 */
[----:B------:R1:W-:Y:S02]  /*14ec0*/  MUFU.EX2 R190, R2 ;  /* 0x0000000200be7308 */ /* 0x0003e40000000800 */
[--C-:B-1----:R-:W-:Y:S02]  /*14ed0*/  FFMA.FTZ R2, R59, c[0x0][0x2d0], -R75.reuse ;  /* 0x0000b4003b027a23 */ /* 0x102fe4000001084b */
[----:B------:R-:W-:Y:S06]  /*14ee0*/  FMUL.FTZ R59, R0, R143 ;  /* 0x0000008f003b7220 */ /* 0x000fec0000410000 */
[----:B------:R1:W-:Y:S02]  /*14ef0*/  MUFU.EX2 R189, R2 ;  /* 0x0000000200bd7308 */ /* 0x0003e40000000800 */
[----:B-1----:R-:W-:Y:S02]  /*14f00*/  FFMA.FTZ R2, R61, c[0x0][0x2d0], -R75 ;  /* 0x0000b4003d027a23 */ /* 0x002fe4000001084b */
[C---:B------:R-:W-:Y:S06]  /*14f10*/  FMUL.FTZ R61, R3.reuse, R145 ;  /* 0x00000091033d7220 */ /* 0x040fec0000410000 */
[----:B------:R1:W-:Y:S02]  /*14f20*/  MUFU.EX2 R188, R2 ;  /* 0x0000000200bc7308 */ /* 0x0003e40000000800 */
[--C-:B-1----:R-:W-:Y:S02]  /*14f30*/  FFMA.FTZ R2, R56, c[0x0][0x2d0], -R152.reuse ;  /* 0x0000b40038027a23 */ /* 0x102fe40000010898 */
[C---:B------:R-:W-:Y:S06]  /*14f40*/  FMUL.FTZ R56, R3.reuse, R140 ;  /* 0x0000008c03387220 */ /* 0x040fec0000410000 */
[----:B------:R1:W-:Y:S01]  /*14f50*/  MUFU.EX2 R185, R2 ;  /* 0x0000000200b97308 */ /* 0x0003e20000000800 */
[C---:B------:R-:W-:Y:S07]  /*14f60*/  HMMA.16816.F32.BF16 R56, R64.reuse, R80, R56 ;  /* 0x000000504038723c */ /* 0x040fee0000041838 */
[----:B------:R-:W-:Y:S02]  /*14f70*/  F2FP.BF16.PACK_AB R80, R230, R228 ;  /* 0x000000e4e650723e */ /* 0x000fe400000010ff */
[----:B-----5:R-:W-:Y:S02]  /*14f80*/  F2FP.BF16.PACK_AB R81, R198, R199 ;  /* 0x000000c7c651723e */ /* 0x020fe400000010ff */
[----:B--2---:R-:W-:Y:S01]  /*14f90*/  ISETP.GT.AND P0, PT, R216, R108, PT ;  /* 0x0000006cd800720c */ /* 0x004fe20003f04270 */
[----:B------:R-:W-:Y:S02]  /*14fa0*/  IMAD.MOV.U32 R216, RZ, RZ, R217 ;  /* 0x000000ffffd87224 */ /* 0x000fe400078e00d9 */
[----:B-1----:R-:W-:Y:S02]  /*14fb0*/  FFMA.FTZ R2, R60, c[0x0][0x2d0], -R152 ;  /* 0x0000b4003c027a23 */ /* 0x002fe40000010898 */
[C---:B------:R-:W-:Y:S02]  /*14fc0*/  FMUL.FTZ R60, R3.reuse, R144 ;  /* 0x00000090033c7220 */ /* 0x040fe40000410000 */
[----:B------:R1:W-:Y:S01]  /*14fd0*/  MUFU.EX2 R183, R2 ;  /* 0x0000000200b77308 */ /* 0x0003e20000000800 */
[----:B------:R-:W-:Y:S04]  /*14fe0*/  FFMA.FTZ R3, R3, R115, R249 ;  /* 0x0000007303037223 */ /* 0x000fe800000100f9 */
[-C--:B------:R-:W-:Y:S07]  /*14ff0*/  HMMA.16816.F32.BF16 R60, R64, R82.reuse, R60 ;  /* 0x00000052403c723c */ /* 0x080fee000004183c */
[C---:B------:R-:W-:Y:S02]  /*15000*/  FMUL.FTZ R64, R69.reuse, R148 ;  /* 0x0000009445407220 */ /* 0x040fe40000410000 */
[----:B------:R-:W-:Y:S03]  /*15010*/  FMUL.FTZ R65, R69, R149 ;  /* 0x0000009545417220 */ /* 0x000fe60000410000 */
[C---:B------:R-:W-:Y:S02]  /*15020*/  FMUL.FTZ R66, R68.reuse, R150 ;  /* 0x0000009644427220 */ /* 0x040fe40000410000 */
[----:B------:R-:W-:Y:S02]  /*15030*/  FMUL.FTZ R67, R68, R151 ;  /* 0x0000009744437220 */ /* 0x000fe40000410000 */
[--C-:B-1----:R-:W-:Y:S05]  /*15040*/  FFMA.FTZ R2, R160, c[0x0][0x2d0], -R153.reuse ;  /* 0x0000b400a0027a23 */ /* 0x102fea0000010899 */
        /* <DEDUP_REMOVED lines=8> */
[-C--:B------:R-:W-:Y:S03]  /*150d0*/  HMMA.16816.F32.BF16 R4, R76, R84.reuse, R4 ;  /* 0x000000544c04723c */ /* 0x080fe60000041804 */
[----:B-1----:R-:W-:Y:S05]  /*150e0*/  FFMA.FTZ R2, R162, c[0x0][0x2d0], -R153 ;  /* 0x0000b400a2027a23 */ /* 0x002fea0000010899 */
[C---:B------:R-:W-:Y:S01]  /*150f0*/  HMMA.16816.F32.BF16 R8, R80.reuse, R84, R8 ;  /* 0x000000545008723c */ /* 0x040fe20000041808 */
[----:B------:R1:W2:Y:S07]  /*15100*/  MUFU.EX2 R181, R2 ;  /* 0x0000000200b57308 */ /* 0x0002ae0000000800 */
[-C--:B------:R-:W-:Y:S08]  /*15110*/  HMMA.16816.F32.BF16 R12, R80, R86.reuse, R12 ;  /* 0x00000056500c723c */ /* 0x080ff0000004180c */
[C---:B------:R-:W-:Y:S01]  /*15120*/  HMMA.16816.F32.BF16 R16, R76.reuse, R86, R16 ;  /* 0x000000564c10723c */ /* 0x040fe20000041810 */
[----:B------:R-:W5:Y:S07]  /*15130*/  LDSM.16.MT88.4 R84, [R204+0x800] ;  /* 0x00080000cc54783b */ /* 0x000f6e0000004200 */
[-C--:B------:R-:W-:Y:S04]  /*15140*/  HMMA.16816.F32.BF16 R20, R76, R88.reuse, R20 ;  /* 0x000000584c14723c */ /* 0x080fe80000041814 */
[--C-:B-1----:R-:W-:Y:S04]  /*15150*/  FFMA.FTZ R2, R157, c[0x0][0x2d0], -R154.reuse ;  /* 0x0000b4009d027a23 */ /* 0x102fe8000001089a */
[C---:B------:R-:W-:Y:S01]  /*15160*/  HMMA.16816.F32.BF16 R24, R80.reuse, R88, R24 ;  /* 0x000000585018723c */ /* 0x040fe20000041818 */
[----:B------:R1:W-:Y:S06]  /*15170*/  MUFU.EX2 R180, R2 ;  /* 0x0000000200b47308 */ /* 0x0003ec0000000800 */
[----:B------:R-:W-:Y:S01]  /*15180*/  FFMA.FTZ R88, R172, c[0x0][0x2d0], -R75 ;  /* 0x0000b400ac587a23 */ /* 0x000fe2000001084b */
[-C--:B------:R-:W-:Y:S03]  /*15190*/  HMMA.16816.F32.BF16 R28, R80, R90.reuse, R28 ;  /* 0x0000005a501c723c */ /* 0x080fe6000004181c */
[----:B------:R2:W-:Y:S05]  /*151a0*/  MUFU.EX2 R136, R88 ;  /* 0x0000005800887308 */ /* 0x0005ea0000000800 */
[C---:B------:R-:W-:Y:S08]  /*151b0*/  HMMA.16816.F32.BF16 R32, R76.reuse, R90, R32 ;  /* 0x0000005a4c20723c */ /* 0x040ff00000041820 */
[-C--:B----4-:R-:W-:Y:S04]  /*151c0*/  HMMA.16816.F32.BF16 R36, R76, R92.reuse, R36 ;  /* 0x0000005c4c24723c */ /* 0x090fe80000041824 */
[--C-:B-1----:R-:W-:Y:S04]  /*151d0*/  FFMA.FTZ R2, R158, c[0x0][0x2d0], -R154.reuse ;  /* 0x0000b4009e027a23 */ /* 0x102fe8000001089a */
[C---:B------:R-:W-:Y:S01]  /*151e0*/  HMMA.16816.F32.BF16 R40, R80.reuse, R92, R40 ;  /* 0x0000005c5028723c */ /* 0x040fe20000041828 */
[----:B------:R1:W4:Y:S01]  /*151f0*/  MUFU.EX2 R179, R2 ;  /* 0x0000000200b37308 */ /* 0x0003220000000800 */
[----:B--2---:R-:W2:Y:S06]  /*15200*/  LDSM.16.MT88.4 R88, [R201+0x1000] ;  /* 0x00100000c958783b */ /* 0x004eac0000004200 */
[-C--:B------:R-:W-:Y:S08]  /*15210*/  HMMA.16816.F32.BF16 R44, R80, R94.reuse, R44 ;  /* 0x0000005e502c723c */ /* 0x080ff0000004182c */
[C---:B------:R-:W-:Y:S01]  /*15220*/  HMMA.16816.F32.BF16 R48, R76.reuse, R94, R48 ;  /* 0x0000005e4c30723c */ /* 0x040fe20000041830 */
[----:B------:R-:W-:Y:S07]  /*15230*/  LDSM.16.MT88.4 R92, [R202+0x1000] ;  /* 0x00100000ca5c783b */ /* 0x000fee0000004200 */
[-C--:B-----5:R-:W-:Y:S04]  /*15240*/  HMMA.16816.F32.BF16 R52, R76, R84.reuse, R52 ;  /* 0x000000544c34723c */ /* 0x0a0fe80000041834 */
[--C-:B-1----:R-:W-:Y:S04]  /*15250*/  FFMA.FTZ R2, R159, c[0x0][0x2d0], -R153.reuse ;  /* 0x0000b4009f027a23 */ /* 0x102fe80000010899 */
[C---:B------:R-:W-:Y:S01]  /*15260*/  HMMA.16816.F32.BF16 R56, R80.reuse, R84, R56 ;  /* 0x000000545038723c */ /* 0x040fe20000041838 */
[----:B------:R1:W-:Y:S07]  /*15270*/  MUFU.EX2 R178, R2 ;  /* 0x0000000200b27308 */ /* 0x0003ee0000000800 */
[-C--:B------:R-:W-:Y:S07]  /*15280*/  HMMA.16816.F32.BF16 R60, R80, R86.reuse, R60 ;  /* 0x00000056503c723c */ /* 0x080fee000004183c */
[----:B------:R-:W-:Y:S01]  /*15290*/  F2FP.BF16.PACK_AB R80, R181, R128 ;  /* 0x00000080b550723e */ /* 0x000fe200000010ff */
[----:B------:R-:W-:Y:S01]  /*152a0*/  HMMA.16816.F32.BF16 R64, R76, R86, R64 ;  /* 0x000000564c40723c */ /* 0x000fe20000041840 */
[----:B------:R-:W5:Y:S03]  /*152b0*/  LDSM.16.MT88.4 R84, [R205+0x1000] ;  /* 0x00100000cd54783b */ /* 0x000f660000004200 */
[----:B----4-:R-:W-:Y:S03]  /*152c0*/  F2FP.BF16.PACK_AB R81, R179, R180 ;  /* 0x000000b4b351723e */ /* 0x010fe600000010ff */
[----:B------:R-:W-:Y:S01]  /*152d0*/  F2FP.BF16.PACK_AB R76, R192, R193 ;  /* 0x000000c1c04c723e */ /* 0x000fe200000010ff */
[----:B-1----:R-:W-:Y:S01]  /*152e0*/  FFMA.FTZ R2, R161, c[0x0][0x2d0], -R153 ;  /* 0x0000b400a1027a23 */ /* 0x002fe20000010899 */
[----:B------:R-:W-:Y:S03]  /*152f0*/  F2FP.BF16.PACK_AB R77, R190, R191 ;  /* 0x000000bfbe4d723e */ /* 0x000fe600000010ff */
[----:B------:R1:W4:Y:S01]  /*15300*/  MUFU.EX2 R139, R2 ;  /* 0x00000002008b7308 */ /* 0x0003220000000800 */
[----:B------:R-:W-:Y:S02]  /*15310*/  F2FP.BF16.PACK_AB R78, R188, R189 ;  /* 0x000000bdbc4e723e */ /* 0x000fe400000010ff */
[----:B------:R-:W-:Y:S07]  /*15320*/  F2FP.BF16.PACK_AB R79, R183, R185 ;  /* 0x000000b9b74f723e */ /* 0x000fee00000010ff */
[-C--:B--2---:R-:W-:Y:S03]  /*15330*/  HMMA.16816.F32.BF16 R4, R76, R88.reuse, R4 ;  /* 0x000000584c04723c */ /* 0x084fe60000041804 */
[--C-:B-1----:R-:W-:Y:S01]  /*15340*/  FFMA.FTZ R2, R156, c[0x0][0x2d0], -R154.reuse ;  /* 0x0000b4009c027a23 */ /* 0x102fe2000001089a */
[----:B----4-:R-:W-:Y:S03]  /*15350*/  F2FP.BF16.PACK_AB R82, R139, R178 ;  /* 0x000000b28b52723e */ /* 0x010fe600000010ff */
        /* <DEDUP_REMOVED lines=9> */
[----:B------:R-:W4:Y:S03]  /*153f0*/  LDSM.16.MT88.4 R88, [R204+0x1000] ;  /* 0x00100000cc58783b */ /* 0x000f260000004200 */
[--C-:B-1----:R-:W-:Y:S04]  /*15400*/  FFMA.FTZ R2, R165, c[0x0][0x2d0], -R152.reuse ;  /* 0x0000b400a5027a23 */ /* 0x102fe80000010898 */
[-C--:B-----5:R-:W-:Y:S01]  /*15410*/  HMMA.16816.F32.BF16 R20, R76, R84.reuse, R20 ;  /* 0x000000544c14723c */ /* 0x0a0fe20000041814 */
[----:B------:R1:W-:Y:S07]  /*15420*/  MUFU.EX2 R176, R2 ;  /* 0x0000000200b07308 */ /* 0x0003ee0000000800 */
[C---:B------:R-:W-:Y:S07]  /*15430*/  HMMA.16816.F32.BF16 R24, R80.reuse, R84, R24 ;  /* 0x000000545018723c */ /* 0x040fee0000041818 */
[--C-:B------:R-:W-:Y:S01]  /*15440*/  FFMA.FTZ R84, R226, c[0x0][0x2d0], -R75.reuse ;  /* 0x0000b400e2547a23 */ /* 0x100fe2000001084b */
[-C--:B------:R-:W-:Y:S08]  /*15450*/  HMMA.16816.F32.BF16 R28, R80, R86.reuse, R28 ;  /* 0x00000056501c723c */ /* 0x080ff0000004181c */
[C---:B------:R-:W-:Y:S04]  /*15460*/  HMMA.16816.F32.BF16 R32, R76.reuse, R86, R32 ;  /* 0x000000564c20723c */ /* 0x040fe80000041820 */
[--C-:B-1----:R-:W-:Y:S02]  /*15470*/  FFMA.FTZ R2, R166, c[0x0][0x2d0], -R152.reuse ;  /* 0x0000b400a6027a23 */ /* 0x102fe40000010898 */
[----:B------:R1:W-:Y:S02]  /*15480*/  MUFU.EX2 R166, R84 ;  /* 0x0000005400a67308 */ /* 0x0003e40000000800 */
[-C--:B------:R-:W-:Y:S08]  /*15490*/  HMMA.16816.F32.BF16 R36, R76, R92.reuse, R36 ;  /* 0x0000005c4c24723c */ /* 0x080ff00000041824 */
[C---:B------:R-:W-:Y:S01]  /*154a0*/  HMMA.16816.F32.BF16 R40, R80.reuse, R92, R40 ;  /* 0x0000005c5028723c */ /* 0x040fe20000041828 */
[----:B------:R5:W2:Y:S07]  /*154b0*/  MUFU.EX2 R175, R2 ;  /* 0x0000000200af7308 */ /* 0x000aae0000000800 */
[-C--:B------:R-:W-:Y:S01]  /*154c0*/  HMMA.16816.F32.BF16 R44, R80, R94.reuse, R44 ;  /* 0x0000005e502c723c */ /* 0x080fe2000004182c */
[----:B-1----:R-:W1:Y:S07]  /*154d0*/  LDSM.16.MT88.4 R84, [R201+0x1800] ;  /* 0x00180000c954783b */ /* 0x002e6e0000004200 */
[C---:B------:R-:W-:Y:S01]  /*154e0*/  HMMA.16816.F32.BF16 R48, R76.reuse, R94, R48 ;  /* 0x0000005e4c30723c */ /* 0x040fe20000041830 */
[----:B------:R-:W-:Y:S07]  /*154f0*/  LDSM.16.MT88.4 R92, [R202+0x1800] ;  /* 0x00180000ca5c783b */ /* 0x000fee0000004200 */
[-C--:B----4-:R-:W-:Y:S04]  /*15500*/  HMMA.16816.F32.BF16 R52, R76, R88.reuse, R52 ;  /* 0x000000584c34723c */ /* 0x090fe80000041834 */
[--C-:B-----5:R-:W-:Y:S04]  /*15510*/  FFMA.FTZ R2, R174, c[0x0][0x2d0], -R75.reuse ;  /* 0x0000b400ae027a23 */ /* 0x120fe8000001084b */
[C---:B------:R-:W-:Y:S01]  /*15520*/  HMMA.16816.F32.BF16 R56, R80.reuse, R88, R56 ;  /* 0x000000585038723c */ /* 0x040fe20000041838 */
[----:B------:R4:W-:Y:S07]  /*15530*/  MUFU.EX2 R174, R2 ;  /* 0x0000000200ae7308 */ /* 0x0009ee0000000800 */
[-C--:B------:R-:W-:Y:S08]  /*15540*/  HMMA.16816.F32.BF16 R60, R80, R90.reuse, R60 ;  /* 0x0000005a503c723c */ /* 0x080ff0000004183c */
[----:B------:R-:W-:Y:S01]  /*15550*/  HMMA.16816.F32.BF16 R64, R76, R90, R64 ;  /* 0x0000005a4c40723c */ /* 0x000fe20000041840 */
[----:B------:R-:W5:Y:S06]  /*15560*/  LDSM.16.MT88.4 R88, [R205+0x1800] ;  /* 0x00180000cd58783b */ /* 0x000f6c0000004200 */
[----:B--2---:R-:W-:Y:S01]  /*15570*/  F2FP.BF16.PACK_AB R76, R177, R136 ;  /* 0x00000088b14c723e */ /* 0x004fe200000010ff */
[----:B----4-:R-:W-:Y:S01]  /*15580*/  FFMA.FTZ R2, R187, c[0x0][0x2d0], -R75 ;  /* 0x0000b400bb027a23 */ /* 0x010fe2000001084b */
[----:B------:R-:W-:Y:S03]  /*15590*/  F2FP.BF16.PACK_AB R77, R175, R176 ;  /* 0x000000b0af4d723e */ /* 0x000fe600000010ff */
[----:B------:R2:W4:Y:S02]  /*155a0*/  MUFU.EX2 R173, R2 ;  /* 0x0000000200ad7308 */ /* 0x0005240000000800 */
[--C-:B--2---:R-:W-:Y:S01]  /*155b0*/  FFMA.FTZ R2, R171, c[0x0][0x2d0], -R152.reuse ;  /* 0x0000b400ab027a23 */ /* 0x104fe20000010898 */
[----:B----4-:R-:W-:Y:S07]  /*155c0*/  F2FP.BF16.PACK_AB R78, R173, R174 ;  /* 0x000000aead4e723e */ /* 0x010fee00000010ff */
[----:B------:R2:W-:Y:S02]  /*155d0*/  MUFU.EX2 R172, R2 ;  /* 0x0000000200ac7308 */ /* 0x0005e40000000800 */
[----:B--2---:R-:W-:Y:S08]  /*155e0*/  FFMA.FTZ R2, R170, c[0x0][0x2d0], -R152 ;  /* 0x0000b400aa027a23 */ /* 0x004ff00000010898 */
[----:B------:R2:W4:Y:S02]  /*155f0*/  MUFU.EX2 R171, R2 ;  /* 0x0000000200ab7308 */ /* 0x0005240000000800 */
[--C-:B--2---:R-:W-:Y:S01]  /*15600*/  FFMA.FTZ R2, R167, c[0x0][0x2d0], -R153.reuse ;  /* 0x0000b400a7027a23 */ /* 0x104fe20000010899 */
[----:B----4-:R-:W-:Y:S07]  /*15610*/  F2FP.BF16.PACK_AB R79, R171, R172 ;  /* 0x000000acab4f723e */ /* 0x010fee00000010ff */
[----:B------:R2:W-:Y:S01]  /*15620*/  MUFU.EX2 R143, R2 ;  /* 0x00000002008f7308 */ /* 0x0005e20000000800 */
[-C--:B-1----:R-:W-:Y:S03]  /*15630*/  HMMA.16816.F32.BF16 R4, R76, R84.reuse, R4 ;  /* 0x000000544c04723c */ /* 0x082fe60000041804 */
[--C-:B--2---:R-:W-:Y:S06]  /*15640*/  FFMA.FTZ R2, R169, c[0x0][0x2d0], -R153.reuse ;  /* 0x0000b400a9027a23 */ /* 0x104fec0000010899 */
[----:B------:R1:W2:Y:S03]  /*15650*/  MUFU.EX2 R142, R2 ;  /* 0x00000002008e7308 */ /* 0x0002a60000000800 */
[--C-:B-1----:R-:W-:Y:S01]  /*15660*/  FFMA.FTZ R2, R163, c[0x0][0x2d0], -R154.reuse ;  /* 0x0000b400a3027a23 */ /* 0x102fe2000001089a */
[----:B--2---:R-:W-:Y:S06]  /*15670*/  F2FP.BF16.PACK_AB R80, R142, R143 ;  /* 0x0000008f8e50723e */ /* 0x004fec00000010ff */
        /* <DEDUP_REMOVED lines=20> */
[--C-:B-1----:R-:W-:Y:S01]  /*157c0*/  FFMA.FTZ R2, R221, c[0x0][0x2d0], -R152.reuse ;  /* 0x0000b400dd027a23 */ /* 0x102fe20000010898 */
[----:B--2---:R-:W-:Y:S03]  /*157d0*/  F2FP.BF16.PACK_AB R148, R165, R166 ;  /* 0x000000a6a594723e */ /* 0x004fe600000010ff */
[-C--:B-----5:R-:W-:Y:S01]  /*157e0*/  HMMA.16816.F32.BF16 R20, R76, R88.reuse, R20 ;  /* 0x000000584c14723c */ /* 0x0a0fe20000041814 */
[----:B------:R1:W-:Y:S07]  /*157f0*/  MUFU.EX2 R164, R2 ;  /* 0x0000000200a47308 */ /* 0x0003ee0000000800 */
[C---:B------:R-:W-:Y:S08]  /*15800*/  HMMA.16816.F32.BF16 R24, R80.reuse, R88, R24 ;  /* 0x000000585018723c */ /* 0x040ff00000041818 */
[-C--:B------:R-:W-:Y:S08]  /*15810*/  HMMA.16816.F32.BF16 R28, R80, R90.reuse, R28 ;  /* 0x0000005a501c723c */ /* 0x080ff0000004181c */
[C---:B------:R-:W-:Y:S04]  /*15820*/  HMMA.16816.F32.BF16 R32, R76.reuse, R90, R32 ;  /* 0x0000005a4c20723c */ /* 0x040fe80000041820 */
[----:B-1----:R-:W-:Y:S04]  /*15830*/  FFMA.FTZ R2, R222, c[0x0][0x2d0], -R152 ;  /* 0x0000b400de027a23 */ /* 0x002fe80000010898 */
[-C--:B------:R-:W-:Y:S01]  /*15840*/  HMMA.16816.F32.BF16 R36, R76, R92.reuse, R36 ;  /* 0x0000005c4c24723c */ /* 0x080fe20000041824 */
[----:B------:R1:W2:Y:S07]  /*15850*/  MUFU.EX2 R162, R2 ;  /* 0x0000000200a27308 */ /* 0x0002ae0000000800 */
[C---:B------:R-:W-:Y:S08]  /*15860*/  HMMA.16816.F32.BF16 R40, R80.reuse, R92, R40 ;  /* 0x0000005c5028723c */ /* 0x040ff00000041828 */
[-C--:B------:R-:W-:Y:S08]  /*15870*/  HMMA.16816.F32.BF16 R44, R80, R94.reuse, R44 ;  /* 0x0000005e502c723c */ /* 0x080ff0000004182c */
[C---:B------:R-:W-:Y:S04]  /*15880*/  HMMA.16816.F32.BF16 R48, R76.reuse, R94, R48 ;  /* 0x0000005e4c30723c */ /* 0x040fe80000041830 */
[--C-:B-1----:R-:W-:Y:S01]  /*15890*/  FFMA.FTZ R2, R250, c[0x0][0x2d0], -R75.reuse ;  /* 0x0000b400fa027a23 */ /* 0x102fe2000001084b */
[----:B--2---:R-:W-:Y:S01]  /*158a0*/  F2FP.BF16.PACK_AB R149, R162, R164 ;  /* 0x000000a4a295723e */ /* 0x004fe200000010ff */
[----:B------:R-:W-:Y:S02]  /*158b0*/  FFMA.FTZ R75, R251, c[0x0][0x2d0], -R75 ;  /* 0x0000b400fb4b7a23 */ /* 0x000fe4000001084b */
[----:B------:R1:W-:Y:S01]  /*158c0*/  MUFU.EX2 R163, R2 ;  /* 0x0000000200a37308 */ /* 0x0003e20000000800 */
[-C--:B----4-:R-:W-:Y:S08]  /*158d0*/  HMMA.16816.F32.BF16 R52, R76, R84.reuse, R52 ;  /* 0x000000544c34723c */ /* 0x090ff00000041834 */
[C---:B------:R-:W-:Y:S01]  /*158e0*/  HMMA.16816.F32.BF16 R56, R80.reuse, R84, R56 ;  /* 0x000000545038723c */ /* 0x040fe20000041838 */
[----:B------:R-:W2:Y:S06]  /*158f0*/  MUFU.EX2 R161, R75 ;  /* 0x0000004b00a17308 */ /* 0x000eac0000000800 */
[----:B------:R-:W-:Y:S01]  /*15900*/  IMAD.MOV.U32 R84, RZ, RZ, R72 ;  /* 0x000000ffff547224 */ /* 0x000fe200078e0048 */
[-C--:B------:R-:W-:Y:S04]  /*15910*/  HMMA.16816.F32.BF16 R60, R80, R86.reuse, R60 ;  /* 0x00000056503c723c */ /* 0x080fe8000004183c */
[----:B------:R-:W-:Y:S01]  /*15920*/  MOV R85, R71 ;  /* 0x0000004700557202 */ /* 0x000fe20000000f00 */
[--C-:B-1----:R-:W-:Y:S03]  /*15930*/  FFMA.FTZ R2, R225, c[0x0][0x2d0], -R152.reuse ;  /* 0x0000b400e1027a23 */ /* 0x102fe60000010898 */
[----:B------:R-:W-:Y:S01]  /*15940*/  HMMA.16816.F32.BF16 R64, R76, R86, R64 ;  /* 0x000000564c40723c */ /* 0x000fe20000041840 */
[----:B------:R1:W-:Y:S03]  /*15950*/  MUFU.EX2 R160, R2 ;  /* 0x0000000200a07308 */ /* 0x0003e60000000800 */
[----:B------:R-:W-:Y:S03]  /*15960*/  FFMA.FTZ R152, R227, c[0x0][0x2d0], -R152 ;  /* 0x0000b400e3987a23 */ /* 0x000fe60000010898 */
[----:B------:R-:W-:Y:S02]  /*15970*/  MOV R86, R70 ;  /* 0x0000004600567202 */ /* 0x000fe40000000f00 */
[----:B--2---:R-:W-:Y:S02]  /*15980*/  F2FP.BF16.PACK_AB R150, R161, R163 ;  /* 0x000000a3a196723e */ /* 0x004fe400000010ff */
[----:B------:R-:W2:Y:S01]  /*15990*/  MUFU.EX2 R159, R152 ;  /* 0x00000098009f7308 */ /* 0x000ea20000000800 */
[--C-:B-1----:R-:W-:Y:S09]  /*159a0*/  FFMA.FTZ R2, R219, c[0x0][0x2d0], -R153.reuse ;  /* 0x0000b400db027a23 */ /* 0x102ff20000010899 */
[----:B------:R1:W-:Y:S01]  /*159b0*/  MUFU.EX2 R158, R2 ;  /* 0x00000002009e7308 */ /* 0x0003e20000000800 */
[----:B--2---:R-:W-:Y:S07]  /*159c0*/  F2FP.BF16.PACK_AB R151, R159, R160 ;  /* 0x000000a09f97723e */ /* 0x004fee00000010ff */
[-C--:B------:R-:W-:Y:S07]  /*159d0*/  HMMA.16816.F32.BF16 R88, R148, R100.reuse, R4 ;  /* 0x000000649458723c */ /* 0x080fee0000041804 */
[----:B---3--:R-:W-:Y:S02]  /*159e0*/  FFMA.FTZ R4, R69, R125, R126 ;  /* 0x0000007d45047223 */ /* 0x008fe4000001007e */
[----:B------:R-:W-:Y:S03]  /*159f0*/  FFMA.FTZ R6, R0, R114, R232 ;  /* 0x0000007200067223 */ /* 0x000fe600000100e8 */
[----:B-1----:R-:W-:Y:S02]  /*15a00*/  FFMA.FTZ R2, R224, c[0x0][0x2d0], -R153 ;  /* 0x0000b400e0027a23 */ /* 0x002fe40000010899 */
[----:B------:R-:W-:Y:S02]  /*15a10*/  FADD.FTZ R5, R113, R4 ;  /* 0x0000000471057221 */ /* 0x000fe40000010000 */
[----:B------:R-:W-:Y:S01]  /*15a20*/  FADD.FTZ R4, R247, R3 ;  /* 0x00000003f7047221 */ /* 0x000fe20000010000 */
[----:B------:R1:W2:Y:S01]  /*15a30*/  MUFU.EX2 R157, R2 ;  /* 0x00000002009d7308 */ /* 0x0002a20000000800 */
[----:B------:R-:W-:Y:S02]  /*15a40*/  FADD.FTZ R3, R233, R6 ;  /* 0x00000006e9037221 */ /* 0x000fe40000010000 */
[--C-:B-1----:R-:W-:Y:S01]  /*15a50*/  FFMA.FTZ R2, R220, c[0x0][0x2d0], -R154.reuse ;  /* 0x0000b400dc027a23 */ /* 0x102fe2000001089a */
[----:B--2---:R-:W-:Y:S06]  /*15a60*/  F2FP.BF16.PACK_AB R144, R157, R158 ;  /* 0x0000009e9d90723e */ /* 0x004fec00000010ff */
[----:B------:R1:W-:Y:S02]  /*15a70*/  MUFU.EX2 R155, R2 ;  /* 0x00000002009b7308 */ /* 0x0003e40000000800 */
[--C-:B-1----:R-:W-:Y:S08]  /*15a80*/  FFMA.FTZ R2, R223, c[0x0][0x2d0], -R154.reuse ;  /* 0x0000b400df027a23 */ /* 0x102ff0000001089a */
[----:B------:R1:W2:Y:S02]  /*15a90*/  MUFU.EX2 R156, R2 ;  /* 0x00000002009c7308 */ /* 0x0002a40000000800 */
[--C-:B-1----:R-:W-:Y:S01]  /*15aa0*/  FFMA.FTZ R2, R234, c[0x0][0x2d0], -R153.reuse ;  /* 0x0000b400ea027a23 */ /* 0x102fe20000010899 */
[----:B--2---:R-:W-:Y:S01]  /*15ab0*/  F2FP.BF16.PACK_AB R145, R156, R155 ;  /* 0x0000009b9c91723e */ /* 0x004fe200000010ff */
[----:B------:R-:W-:Y:S06]  /*15ac0*/  FFMA.FTZ R153, R236, c[0x0][0x2d0], -R153 ;  /* 0x0000b400ec997a23 */ /* 0x000fec0000010899 */
[----:B------:R1:W-:Y:S10]  /*15ad0*/  MUFU.EX2 R152, R2 ;  /* 0x0000000200987308 */ /* 0x0003f40000000800 */
[----:B------:R-:W2:Y:S01]  /*15ae0*/  MUFU.EX2 R153, R153 ;  /* 0x0000009900997308 */ /* 0x000ea20000000800 */
[--C-:B-1----:R-:W-:Y:S02]  /*15af0*/  FFMA.FTZ R2, R231, c[0x0][0x2d0], -R154.reuse ;  /* 0x0000b400e7027a23 */ /* 0x102fe4000001089a */
[----:B------:R-:W-:Y:S07]  /*15b00*/  FFMA.FTZ R154, R74, c[0x0][0x2d0], -R154 ;  /* 0x0000b4004a9a7a23 */ /* 0x000fee000001089a */
[----:B------:R1:W-:Y:S01]  /*15b10*/  MUFU.EX2 R75, R2 ;  /* 0x00000002004b7308 */ /* 0x0003e20000000800 */
[----:B--2---:R-:W-:Y:S09]  /*15b20*/  F2FP.BF16.PACK_AB R146, R153, R152 ;  /* 0x000000989992723e */ /* 0x004ff200000010ff */
[----:B------:R-:W2:Y:S01]  /*15b30*/  MUFU.EX2 R74, R154 ;  /* 0x0000009a004a7308 */ /* 0x000ea20000000800 */
[----:B-1----:R-:W-:Y:S04]  /*15b40*/  FFMA.FTZ R2, R68, R124, R252 ;  /* 0x0000007c44027223 */ /* 0x002fe800000100fc */
[----:B------:R-:W-:Y:S02]  /*15b50*/  FADD.FTZ R0, R112, R2 ;  /* 0x0000000270007221 */ /* 0x000fe40000010000 */
[----:B------:R-:W-:Y:S02]  /*15b60*/  FADD.FTZ R2, R123, R5 ;  /* 0x000000057b027221 */ /* 0x000fe40000010000 */
[----:B------:R-:W-:Y:S01]  /*15b70*/  FADD.FTZ R0, R122, R0 ;  /* 0x000000007a007221 */ /* 0x000fe20000010000 */
[----:B--2---:R-:W-:Y:S07]  /*15b80*/  F2FP.BF16.PACK_AB R147, R74, R75 ;  /* 0x0000004b4a93723e */ /* 0x004fee00000010ff */
        /* <DEDUP_REMOVED lines=92> */
.L_x_1483:
[----:B-12---:R-:W2:Y:S02]  /*16150*/  LDL R0, [R1+0x20] ;  /* 0x0000200001007983 */ /* 0x006ea40000100800 */
[----:B--2---:R-:W-:-:S13]  /*16160*/  ISETP.GE.AND P0, PT, R217, R0, PT ;  /* 0x00000000d900720c */ /* 0x004fda0003f06270 */
[----:B------:R-:W-:Y:S05]  /*16170*/  @!P0 BRA `(.L_x_1485) ;  /* 0x00003a9000008947 */ /* 0x000fea0003800000 */
[----:B------:R-:W-:Y:S01]  /*16180*/  IMAD.MOV.U32 R3, RZ, RZ, R72 ;  /* 0x000000ffff037224 */ /* 0x000fe200078e0048 */
[----:B------:R-:W-:Y:S01]  /*16190*/  MOV R85, R70 ;  /* 0x0000004600557202 */ /* 0x000fe20000000f00 */
[----:B------:R-:W-:Y:S01]  /*161a0*/  IMAD.MOV.U32 R2, RZ, RZ, R73 ;  /* 0x000000ffff027224 */ /* 0x000fe200078e0049 */
[----:B------:R-:W-:Y:S02]  /*161b0*/  MOV R84, R71 ;  /* 0x0000004700547202 */ /* 0x000fe40000000f00 */
.L_x_1486:
[----:B---3--:R-:W2:Y:S01]  /*161c0*/  LDL R0, [R1+0x24] ;  /* 0x0000240001007983 */ /* 0x008ea20000100800 */
[----:B------:R-:W-:Y:S04]  /*161d0*/  DEPBAR.LE SB0, 0x0 ;  /* 0x000080000000791a */ /* 0x000fe80000000000 */
[----:B------:R-:W2:Y:S01]  /*161e0*/  LDL R172, [R1+0x38] ;  /* 0x0000380001ac7983 */ /* 0x000ea20000100800 */
[----:B------:R-:W-:Y:S01]  /*161f0*/  WARPSYNC 0xffffffff ;  /* 0xffffffff00007948 */ /* 0x000fe20003800000 */
[----:B------:R-:W-:Y:S02]  /*16200*/  MOV R180, c[0x0][0x208] ;  /* 0x0000820000b47a02 */ /* 0x000fe40000000f00 */
[----:B------:R-:W2:Y:S02]  /*16210*/  LDL.64 R86, [R1+0x28] ;  /* 0x0000280001567983 */ /* 0x000ea40000100a00 */
[----:B------:R-:W-:Y:S04]  /*16220*/  SHF.L.U32 R181, R180, 0x5, RZ ;  /* 0x00000005b4b57819 */ /* 0x000fe800000006ff */
[----:B------:R-:W-:Y:S08]  /*16230*/  BAR.SYNC.DEFER_BLOCKING 0x0 ;  /* 0x0000000000007b1d */ /* 0x000ff00000010000 */
[----:B------:R-:W-:Y:S08]  /*16240*/  LDSM.16.M88.4 R80, [R207] ;  /* 0x00000000cf50783b */ /* 0x000ff00000000200 */
[----:B------:R-:W1:Y:S08]  /*16250*/  LDSM.16.M88.4 R16, [R200] ;  /* 0x00000000c810783b */ /* 0x000e700000000200 */
[----:B------:R-:W4:Y:S08]  /*16260*/  LDSM.16.M88.4 R76, [R207+0x2000] ;  /* 0x00200000cf4c783b */ /* 0x000f300000000200 */
[----:B------:R-:W5:Y:S08]  /*16270*/  LDSM.16.M88.4 R32, [R200+0x800] ;  /* 0x00080000c820783b */ /* 0x000f700000000200 */
[----:B------:R-:W1:Y:S08]  /*16280*/  LDSM.16.M88.4 R48, [R200+0x1000] ;  /* 0x00100000c830783b */ /* 0x000e700000000200 */
[----:B------:R-:W1:Y:S08]  /*16290*/  LDSM.16.M88.4 R64, [R200+0x1800] ;  /* 0x00180000c840783b */ /* 0x000e700000000200 */
[----:B------:R-:W1:Y:S08]  /*162a0*/  LDSM.16.M88.4 R152, [R200+0x2000] ;  /* 0x00200000c898783b */ /* 0x000e700000000200 */
[----:B------:R-:W-:Y:S08]  /*162b0*/  LDSM.16.M88.4 R156, [R210] ;  /* 0x00000000d29c783b */ /* 0x000ff00000000200 */
[----:B------:R-:W4:Y:S08]  /*162c0*/  LDSM.16.M88.4 R160, [R211] ;  /* 0x00000000d3a0783b */ /* 0x000f300000000200 */
[----:B------:R-:W2:Y:S08]  /*162d0*/  LDSM.16.M88.4 R164, [R210+0x2000] ;  /* 0x00200000d2a4783b */ /* 0x000eb00000000200 */
[----:B------:R-:W2:Y:S08]  /*162e0*/  LDSM.16.M88.4 R168, [R215] ;  /* 0x00000000d7a8783b */ /* 0x000eb00000000200 */
[----:B------:R-:W3:Y:S04]  /*162f0*/  LDL R222, [R1+0x20] ;  /* 0x0000200001de7983 */ /* 0x000ee80000100800 */
[----:B------:R-:W3:Y:S04]  /*16300*/  LDL R219, [R1+0x3c] ;  /* 0x00003c0001db7983 */ /* 0x000ee80000100800 */
[----:B------:R-:W3:Y:S01]  /*16310*/  LDL.64 R220, [R1+0x30] ;  /* 0x0000300001dc7983 */ /* 0x000ee20000100a00 */
[-C--:B-1----:R-:W-:Y:S08]  /*16320*/  HMMA.16816.F32.BF16 R4, R80, R16.reuse, RZ ;  /* 0x000000105004723c */ /* 0x082ff000000418ff */
        /* <DEDUP_REMOVED lines=21> */
[----:B--2---:R-:W-:Y:S02]  /*16480*/  LOP3.LUT P4, RZ, R0, 0x1, RZ, 0xc0, !PT ;  /* 0x0000000100ff7812 */ /* 0x004fe4000788c0ff */
[----:B------:R-:W-:Y:S01]  /*16490*/  SHF.R.S32.HI R0, RZ, 0x1f, R217 ;  /* 0x0000001fff007819 */ /* 0x000fe200000114d9 */
[C---:B------:R-:W-:Y:S04]  /*164a0*/  HMMA.16816.F32.BF16 R8, R164.reuse, R160, R8 ;  /* 0x000000a0a408723c */ /* 0x040fe80000041808 */
[----:B------:R-:W-:Y:S01]  /*164b0*/  IMAD R0, R0, c[0x0][0x208], RZ ;  /* 0x0000820000007a24 */ /* 0x000fe200078e02ff */
[----:B------:R-:W-:Y:S02]  /*164c0*/  MOV R87, R172 ;  /* 0x000000ac00577202 */ /* 0x000fe40000000f00 */
[C---:B------:R-:W-:Y:S01]  /*164d0*/  IMAD.WIDE.U32 R160, R217.reuse, c[0x0][0x208], RZ ;  /* 0x00008200d9a07a25 */ /* 0x040fe200078e00ff */
[-C--:B------:R-:W-:Y:S01]  /*164e0*/  HMMA.16816.F32.BF16 R12, R164, R162.reuse, R12 ;  /* 0x000000a2a40c723c */ /* 0x080fe2000004180c */
[----:B------:R-:W-:Y:S03]  /*164f0*/  LDSM.16.M88.4 R172, [R212] ;  /* 0x00000000d4ac783b */ /* 0x000fe60000000200 */
[----:B------:R-:W-:Y:S02]  /*16500*/  IMAD R0, R217, c[0x0][0x20c], R0 ;  /* 0x00008300d9007a24 */ /* 0x000fe400078e0200 */
[----:B------:R-:W-:Y:S02]  /*16510*/  IMAD.WIDE.U32 R86, R160, 0x50, R86 ;  /* 0x00000050a0567825 */ /* 0x000fe400078e0056 */
[C---:B------:R-:W-:Y:S04]  /*16520*/  HMMA.16816.F32.BF16 R16, R156.reuse, R162, R16 ;  /* 0x000000a29c10723c */ /* 0x040fe80000041810 */
[----:B------:R-:W-:Y:S02]  /*16530*/  IADD3 R0, R161, R0, RZ ;  /* 0x00000000a1007210 */ /* 0x000fe40007ffe0ff */
[----:B------:R-:W-:Y:S01]  /*16540*/  LEA R178, P0, R86, c[0x0][0x1f8], 0x1 ;  /* 0x00007e0056b27a11 */ /* 0x000fe200078008ff */
[----:B------:R-:W2:Y:S01]  /*16550*/  LDSM.16.M88.4 R160, [R213] ;  /* 0x00000000d5a0783b */ /* 0x000ea20000000200 */
[-C--:B------:R-:W-:Y:S04]  /*16560*/  HMMA.16816.F32.BF16 R20, R156, R168.reuse, R20 ;  /* 0x000000a89c14723c */ /* 0x080fe80000041814 */
[----:B------:R-:W-:Y:S01]  /*16570*/  IMAD R0, R0, 0x50, RZ ;  /* 0x0000005000007824 */ /* 0x000fe200078e02ff */
[-C--:B------:R-:W-:Y:S03]  /*16580*/  IADD3 R176, P1, R178, R181.reuse, RZ ;  /* 0x000000b5b2b07210 */ /* 0x080fe60007f3e0ff */
[C---:B------:R-:W-:Y:S04]  /*16590*/  HMMA.16816.F32.BF16 R24, R164.reuse, R168, R24 ;  /* 0x000000a8a418723c */ /* 0x040fe80000041818 */
[----:B------:R-:W-:Y:S03]  /*165a0*/  IADD3 R0, R87, R0, RZ ;  /* 0x0000000057007210 */ /* 0x000fe60007ffe0ff */
[----:B------:R-:W-:Y:S01]  /*165b0*/  MOV R168, 0x5 ;  /* 0x0000000500a87802 */ /* 0x000fe20000000f00 */
[-C--:B------:R-:W-:Y:S04]  /*165c0*/  HMMA.16816.F32.BF16 R28, R164, R170.reuse, R28 ;  /* 0x000000aaa41c723c */ /* 0x080fe8000004181c */
[----:B------:R-:W-:Y:S02]  /*165d0*/  LEA.HI.X R179, R86, c[0x0][0x1fc], R0, 0x1, P0 ;  /* 0x00007f0056b37a11 */ /* 0x000fe400000f0c00 */
[----:B------:R-:W-:Y:S02]  /*165e0*/  SHF.L.U64.HI R180, R180, R168, c[0x0][0x20c] ;  /* 0x00008300b4b47619 */ /* 0x000fe400000102a8 */
[C---:B------:R-:W-:Y:S01]  /*165f0*/  HMMA.16816.F32.BF16 R32, R156.reuse, R170, R32 ;  /* 0x000000aa9c20723c */ /* 0x040fe20000041820 */
[----:B------:R-:W-:Y:S01]  /*16600*/  @!PT LDS RZ, [RZ] ;  /* 0x00000000fffff984 */ /* 0x000fe20000000800 */
[----:B------:R-:W-:Y:S01]  /*16610*/  @!PT LDS RZ, [RZ] ;  /* 0x00000000fffff984 */ /* 0x000fe20000000800 */
[----:B------:R-:W-:Y:S01]  /*16620*/  @!PT LDS RZ, [RZ] ;  /* 0x00000000fffff984 */ /* 0x000fe20000000800 */
[----:B------:R4:W-:Y:S03]  /*16630*/  LDGSTS.E.BYPASS.LTC128B.128 [R218+0x100], [R178.64], !P4 ;  /* 0x00100000b2da7fae */ /* 0x0009e6000e101d48 */
[-C--:B------:R-:W-:Y:S02]  /*16640*/  IADD3.X R177, R179, R180.reuse, RZ, P1, !PT ;  /* 0x000000b4b3b17210 */ /* 0x080fe40000ffe4ff */
[-C--:B------:R-:W-:Y:S02]  /*16650*/  IADD3 R168, P0, R176, R181.reuse, RZ ;  /* 0x000000b5b0a87210 */ /* 0x080fe40007f1e0ff */
[-C--:B-1----:R-:W-:Y:S01]  /*16660*/  HMMA.16816.F32.BF16 R36, R156, R152.reuse, R36 ;  /* 0x000000989c24723c */ /* 0x082fe20000041824 */
[----:B------:R4:W-:Y:S03]  /*16670*/  LDGSTS.E.BYPASS.LTC128B.128 [R218+0x900], [R176.64], !P4 ;  /* 0x00900000b0da7fae */ /* 0x0009e6000e101d48 */
[-C--:B------:R-:W-:Y:S02]  /*16680*/  IADD3.X R169, R177, R180.reuse, RZ, P0, !PT ;  /* 0x000000b4b1a97210 */ /* 0x080fe400007fe4ff */
[-C--:B------:R-:W-:Y:S02]  /*16690*/  IADD3 R86, P1, R168, R181.reuse, RZ ;  /* 0x000000b5a8567210 */ /* 0x080fe40007f3e0ff */
[C---:B------:R-:W-:Y:S01]  /*166a0*/  HMMA.16816.F32.BF16 R40, R164.reuse, R152, R40 ;  /* 0x00000098a428723c */ /* 0x040fe20000041828 */
[----:B------:R1:W-:Y:S03]  /*166b0*/  LDGSTS.E.BYPASS.LTC128B.128 [R218+0x1100], [R168.64], !P4 ;  /* 0x01100000a8da7fae */ /* 0x0003e6000e101d48 */
[-C--:B------:R-:W-:Y:S02]  /*166c0*/  IADD3.X R87, R169, R180.reuse, RZ, P1, !PT ;  /* 0x000000b4a9577210 */ /* 0x080fe40000ffe4ff */
[----:B------:R-:W-:Y:S02]  /*166d0*/  IADD3 R170, P0, R86, R181, RZ ;  /* 0x000000b556aa7210 */ /* 0x000fe40007f1e0ff */
[-C--:B------:R-:W-:Y:S01]  /*166e0*/  HMMA.16816.F32.BF16 R44, R164, R154.reuse, R44 ;  /* 0x0000009aa42c723c */ /* 0x080fe2000004182c */
[----:B------:R5:W-:Y:S03]  /*166f0*/  LDGSTS.E.BYPASS.LTC128B.128 [R218+0x1900], [R86.64], !P4 ;  /* 0x0190000056da7fae */ /* 0x000be6000e101d48 */
[----:B------:R-:W-:Y:S04]  /*16700*/  IADD3.X R171, R87, R180, RZ, P0, !PT ;  /* 0x000000b457ab7210 */ /* 0x000fe800007fe4ff */
        /* <DEDUP_REMOVED lines=9> */
[----:B-1----:R-:W1:Y:S07]  /*167a0*/  LDSM.16.M88.4 R168, [R208] ;  /* 0x00000000d0a8783b */ /* 0x002e6e0000000200 */
[-C--:B------:R-:W-:Y:S01]  /*167b0*/  HMMA.16816.F32.BF16 R68, R156, R172.reuse, R68 ;  /* 0x000000ac9c44723c */ /* 0x080fe20000041844 */
[----:B------:R-:W2:Y:S02]  /*167c0*/  LDSM.16.M88.4 R152, [R206+0x1000] ;  /* 0x00100000ce98783b */ /* 0x000ea40000000200 */
[C---:B---3--:R-:W-:Y:S02]  /*167d0*/  ISETP.GT.AND P0, PT, R217.reuse, R222, PT ;  /* 0x000000ded900720c */ /* 0x048fe40003f04270 */
[----:B------:R-:W-:Y:S03]  /*167e0*/  IADD3 R217, R217, -0x1, RZ ;  /* 0xffffffffd9d97810 */ /* 0x000fe60007ffe0ff */
        /* <DEDUP_REMOVED lines=65> */
[----:B-----5:R1:W-:Y:S01]  /*16c00*/  MUFU.TANH R87, R0 ;  /* 0x0000000000577308 */ /* 0x0203e20000002400 */
[----:B--2---:R-:W2:Y:S06]  /*16c10*/  LDSM.16.M88.4 R4, [R203+0x1800] ;  /* 0x00180000cb04783b */ /* 0x004eac0000000200 */
[C---:B------:R-:W-:Y:S08]  /*16c20*/  HMMA.16816.F32.BF16 R48, R160.reuse, R10, R48 ;  /* 0x0000000aa030723c */ /* 0x040ff00000041830 */
[----:B------:R-:W-:Y:S04]  /*16c30*/  FMUL.FTZ R9, R41, c[0x0][0x320] ;  /* 0x0000c80029097a20 */ /* 0x000fe80000410000 */
[----:B------:R-:W-:Y:S01]  /*16c40*/  MUFU.TANH R183, R9 ;  /* 0x0000000900b77308 */ /* 0x000fe20000002400 */
[----:B------:R-:W-:Y:S02]  /*16c50*/  FMUL.FTZ R8, R42, c[0x0][0x320] ;  /* 0x0000c8002a087a20 */ /* 0x000fe40000410000 */
[----:B-1----:R-:W-:Y:S07]  /*16c60*/  FMUL.FTZ R0, R14, c[0x0][0x320] ;  /* 0x0000c8000e007a20 */ /* 0x002fee0000410000 */
[----:B------:R1:W-:Y:S10]  /*16c70*/  MUFU.TANH R154, R0 ;  /* 0x00000000009a7308 */ /* 0x0003f40000002400 */
[----:B------:R3:W-:Y:S01]  /*16c80*/  MUFU.TANH R184, R8 ;  /* 0x0000000800b87308 */ /* 0x0007e20000002400 */
[-C--:B--2---:R-:W-:Y:S03]  /*16c90*/  HMMA.16816.F32.BF16 R52, R160, R4.reuse, R52 ;  /* 0x00000004a034723c */ /* 0x084fe60000041834 */
[----:B-1----:R-:W-:Y:S05]  /*16ca0*/  FMUL.FTZ R0, R15, c[0x0][0x320] ;  /* 0x0000c8000f007a20 */ /* 0x002fea0000410000 */
[C---:B------:R-:W-:Y:S01]  /*16cb0*/  HMMA.16816.F32.BF16 R56, R156.reuse, R4, R56 ;  /* 0x000000049c38723c */ /* 0x040fe20000041838 */
[----:B------:R1:W-:Y:S07]  /*16cc0*/  MUFU.TANH R153, R0 ;  /* 0x0000000000997308 */ /* 0x0003ee0000002400 */
[-C--:B------:R-:W-:Y:S01]  /*16cd0*/  HMMA.16816.F32.BF16 R60, R156, R6.reuse, R60 ;  /* 0x000000069c3c723c */ /* 0x080fe2000004183c */
[----:B---3--:R-:W2:Y:S01]  /*16ce0*/  LDSM.16.M88.4 R8, [R203+0x2000] ;  /* 0x00200000cb08783b */ /* 0x008ea20000000200 */
        /* <DEDUP_REMOVED lines=9> */
[-C--:B--2---:R-:W-:Y:S08]  /*16d80*/  HMMA.16816.F32.BF16 R68, R160, R8.reuse, R68 ;  /* 0x00000008a044723c */ /* 0x084ff00000041844 */
[C---:B------:R-:W-:Y:S04]  /*16d90*/  HMMA.16816.F32.BF16 R72, R156.reuse, R8, R72 ;  /* 0x000000089c48723c */ /* 0x040fe80000041848 */
[----:B-1----:R-:W-:Y:S03]  /*16da0*/  FMUL.FTZ R0, R17, c[0x0][0x320] ;  /* 0x0000c80011007a20 */ /* 0x002fe60000410000 */
[----:B------:R-:W-:Y:S01]  /*16db0*/  FMUL.FTZ R8, R62, c[0x0][0x320] ;  /* 0x0000c8003e087a20 */ /* 0x000fe20000410000 */
[-C--:B------:R-:W-:Y:S01]  /*16dc0*/  HMMA.16816.F32.BF16 R76, R156, R10.reuse, R76 ;  /* 0x0000000a9c4c723c */ /* 0x080fe2000004184c */
[----:B------:R1:W-:Y:S03]  /*16dd0*/  MUFU.TANH R14, R0 ;  /* 0x00000000000e7308 */ /* 0x0003e60000002400 */
[----:B------:R-:W-:Y:S01]  /*16de0*/  FMUL.FTZ R9, R63, c[0x0][0x320] ;  /* 0x0000c8003f097a20 */ /* 0x000fe20000410000 */
[----:B---3--:R-:W-:Y:S03]  /*16df0*/  FMNMX.FTZ R5, R167, R3, !PT ;  /* 0x00000003a7057209 */ /* 0x008fe60007810000 */
[----:B------:R-:W-:Y:S03]  /*16e00*/  HMMA.16816.F32.BF16 R80, R160, R10, R80 ;  /* 0x0000000aa050723c */ /* 0x000fe60000041850 */
[----:B------:R-:W-:Y:S01]  /*16e10*/  MUFU.TANH R158, R9 ;  /* 0x00000009009e7308 */ /* 0x000fe20000002400 */
[----:B----4-:R-:W-:Y:S04]  /*16e20*/  FMNMX.FTZ R5, R165, R5, !PT ;  /* 0x00000005a5057209 */ /* 0x010fe80007810000 */
[----:B------:R-:W-:Y:S04]  /*16e30*/  FMUL.FTZ R6, R73, c[0x0][0x320] ;  /* 0x0000c80049067a20 */ /* 0x000fe80000410000 */
[----:B------:R-:W-:Y:S01]  /*16e40*/  FMUL.FTZ R4, R72, c[0x0][0x320] ;  /* 0x0000c80048047a20 */ /* 0x000fe20000410000 */
[----:B------:R2:W-:Y:S01]  /*16e50*/  MUFU.TANH R190, R6 ;  /* 0x0000000600be7308 */ /* 0x0005e20000002400 */
[----:B------:R-:W-:Y:S02]  /*16e60*/  FMUL.FTZ R11, R75, c[0x0][0x320] ;  /* 0x0000c8004b0b7a20 */ /* 0x000fe40000410000 */
[----:B------:R-:W-:Y:S02]  /*16e70*/  FMUL.FTZ R7, R76, c[0x0][0x320] ;  /* 0x0000c8004c077a20 */ /* 0x000fe40000410000 */
[----:B-1----:R-:W-:Y:S05]  /*16e80*/  FMUL.FTZ R0, R18, c[0x0][0x320] ;  /* 0x0000c80012007a20 */ /* 0x002fea0000410000 */
[----:B------:R1:W3:Y:S10]  /*16e90*/  MUFU.TANH R17, R0 ;  /* 0x0000000000117308 */ /* 0x0002f40000002400 */
[----:B------:R4:W-:Y:S01]  /*16ea0*/  MUFU.TANH R216, R4 ;  /* 0x0000000400d87308 */ /* 0x0009e20000002400 */
[----:B--2---:R-:W-:Y:S09]  /*16eb0*/  FMUL.FTZ R6, R80, c[0x0][0x320] ;  /* 0x0000c80050067a20 */ /* 0x004ff20000410000 */
[----:B------:R2:W-:Y:S01]  /*16ec0*/  MUFU.TANH R194, R6 ;  /* 0x0000000600c27308 */ /* 0x0005e20000002400 */
[----:B-1----:R-:W-:Y:S01]  /*16ed0*/  FMUL.FTZ R0, R19, c[0x0][0x320] ;  /* 0x0000c80013007a20 */ /* 0x002fe20000410000 */
[----:B---3--:R-:W-:Y:S08]  /*16ee0*/  FMNMX.FTZ R5, R17, R5, !PT ;  /* 0x0000000511057209 */ /* 0x008ff00007810000 */
[----:B------:R1:W3:Y:S01]  /*16ef0*/  MUFU.TANH R16, R0 ;  /* 0x0000000000107308 */ /* 0x0002e20000002400 */
[----:B----4-:R-:W-:Y:S04]  /*16f00*/  FMNMX.FTZ R4, R170, R84, !PT ;  /* 0x00000054aa047209 */ /* 0x010fe80007810000 */
[----:B------:R-:W-:Y:S05]  /*16f10*/  FMNMX.FTZ R4, R166, R4, !PT ;  /* 0x00000004a6047209 */ /* 0x000fea0007810000 */
[----:B------:R4:W-:Y:S01]  /*16f20*/  MUFU.TANH R195, R7 ;  /* 0x0000000700c37308 */ /* 0x0009e20000002400 */
[----:B------:R-:W-:Y:S01]  /*16f30*/  FMNMX.FTZ R4, R152, R4, !PT ;  /* 0x0000000498047209 */ /* 0x000fe20007810000 */
[----:B--2---:R-:W-:Y:S03]  /*16f40*/  FMUL.FTZ R6, R81, c[0x0][0x320] ;  /* 0x0000c80051067a20 */ /* 0x004fe60000410000 */
[----:B------:R-:W-:Y:S05]  /*16f50*/  FMNMX.FTZ R4, R87, R4, !PT ;  /* 0x0000000457047209 */ /* 0x000fea0007810000 */
[----:B------:R2:W-:Y:S01]  /*16f60*/  MUFU.TANH R161, R6 ;  /* 0x0000000600a17308 */ /* 0x0005e20000002400 */
[----:B-1----:R-:W-:Y:S01]  /*16f70*/  FMUL.FTZ R0, R20, c[0x0][0x320] ;  /* 0x0000c80014007a20 */ /* 0x002fe20000410000 */
[----:B---3--:R-:W-:Y:S08]  /*16f80*/  FMNMX.FTZ R5, R16, R5, !PT ;  /* 0x0000000510057209 */ /* 0x008ff00007810000 */
[----:B------:R1:W-:Y:S01]  /*16f90*/  MUFU.TANH R19, R0 ;  /* 0x0000000000137308 */ /* 0x0003e20000002400 */
[----:B----4-:R-:W-:Y:S09]  /*16fa0*/  FMUL.FTZ R7, R77, c[0x0][0x320] ;  /* 0x0000c8004d077a20 */ /* 0x010ff20000410000 */
[----:B------:R-:W-:Y:S01]  /*16fb0*/  MUFU.TANH R157, R8 ;  /* 0x00000008009d7308 */ /* 0x000fe20000002400 */
[----:B--2---:R-:W-:Y:S09]  /*16fc0*/  FMUL.FTZ R6, R82, c[0x0][0x320] ;  /* 0x0000c80052067a20 */ /* 0x004ff20000410000 */
[----:B------:R2:W-:Y:S01]  /*16fd0*/  MUFU.TANH R160, R6 ;  /* 0x0000000600a07308 */ /* 0x0005e20000002400 */
[----:B-1----:R-:W-:Y:S09]  /*16fe0*/  FMUL.FTZ R0, R21, c[0x0][0x320] ;  /* 0x0000c80015007a20 */ /* 0x002ff20000410000 */
[----:B------:R1:W-:Y:S10]  /*16ff0*/  MUFU.TANH R20, R0 ;  /* 0x0000000000147308 */ /* 0x0003f40000002400 */
[----:B------:R-:W-:Y:S01]  /*17000*/  MUFU.TANH R252, R11 ;  /* 0x0000000b00fc7308 */ /* 0x000fe20000002400 */
[----:B--2---:R-:W-:Y:S09]  /*17010*/  FMUL.FTZ R6, R83, c[0x0][0x320] ;  /* 0x0000c80053067a20 */ /* 0x004ff20000410000 */
[----:B------:R2:W-:Y:S01]  /*17020*/  MUFU.TANH R159, R6 ;  /* 0x00000006009f7308 */ /* 0x0005e20000002400 */
[----:B-1----:R-:W-:Y:S09]  /*17030*/  FMUL.FTZ R0, R22, c[0x0][0x320] ;  /* 0x0000c80016007a20 */ /* 0x002ff20000410000 */
[----:B------:R1:W3:Y:S01]  /*17040*/  MUFU.TANH R21, R0 ;  /* 0x0000000000157308 */ /* 0x0002e20000002400 */
[----:B--2---:R-:W-:Y:S04]  /*17050*/  FMNMX.FTZ R6, R169, R85, !PT ;  /* 0x00000055a9067209 */ /* 0x004fe80007810000 */
[----:B------:R-:W-:Y:S01]  /*17060*/  FMNMX.FTZ R6, R168, R6, !PT ;  /* 0x00000006a8067209 */ /* 0x000fe20007810000 */
[----:B-1----:R-:W-:Y:S01]  /*17070*/  FMUL.FTZ R0, R23, c[0x0][0x320] ;  /* 0x0000c80017007a20 */ /* 0x002fe20000410000 */
[----:B---3--:R-:W-:Y:S03]  /*17080*/  FMNMX.FTZ R5, R21, R5, !PT ;  /* 0x0000000515057209 */ /* 0x008fe60007810000 */
        /* <DEDUP_REMOVED lines=15> */
[----:B------:R1:W-:Y:S10]  /*17180*/  MUFU.TANH R30, R7 ;  /* 0x00000007001e7308 */ /* 0x0003f40000002400 */
[----:B------:R2:W-:Y:S01]  /*17190*/  MUFU.TANH R27, R0 ;  /* 0x00000000001b7308 */ /* 0x0005e20000002400 */
[----:B-1----:R-:W-:Y:S01]  /*171a0*/  FMNMX.FTZ R7, R154, R6, !PT ;  /* 0x000000069a077209 */ /* 0x002fe20007810000 */
[----:B--2---:R-:W-:Y:S08]  /*171b0*/  FMUL.FTZ R0, R31, c[0x0][0x320] ;  /* 0x0000c8001f007a20 */ /* 0x004ff00000410000 */
        /* <DEDUP_REMOVED lines=97> */
[----:B-1----:R-:W-:Y:S08]  /*177d0*/  FMUL.FTZ R0, R70, c[0x0][0x320] ;  /* 0x0000c80046007a20 */ /* 0x002ff00000410000 */
[----:B------:R1:W3:Y:S02]  /*177e0*/  MUFU.TANH R188, R0 ;  /* 0x0000000000bc7308 */ /* 0x0002e40000002400 */
[----:B-1----:R-:W-:Y:S01]  /*177f0*/  FMUL.FTZ R0, R71, c[0x0][0x320] ;  /* 0x0000c80047007a20 */ /* 0x002fe20000410000 */
[----:B--2---:R-:W-:Y:S02]  /*17800*/  FMNMX.FTZ R71, R6, R9, !PT ;  /* 0x0000000906477209 */ /* 0x004fe40007810000 */
[----:B---3--:R-:W-:Y:S05]  /*17810*/  FMNMX.FTZ R5, R188, R5, !PT ;  /* 0x00000005bc057209 */ /* 0x008fea0007810000 */
[----:B------:R1:W2:Y:S01]  /*17820*/  MUFU.TANH R193, R0 ;  /* 0x0000000000c17308 */ /* 0x0002a20000002400 */
[----:B------:R-:W-:Y:S01]  /*17830*/  FMUL.FTZ R156, R71, c[0x0][0x2d0] ;  /* 0x0000b400479c7a20 */ /* 0x000fe20000410000 */
        /* <DEDUP_REMOVED lines=43> */
[--C-:B------:R-:W-:Y:S07]  /*17af0*/  FFMA.FTZ R5, R20, c[0x0][0x2d0], -R78.reuse ;  /* 0x0000b40014057a23 */ /* 0x100fee000001084e */
[----:B------:R4:W-:Y:S01]  /*17b00*/  MUFU.EX2 R227, R5 ;  /* 0x0000000500e37308 */ /* 0x0009e20000000800 */
[----:B-1----:R-:W-:Y:S01]  /*17b10*/  FMNMX.FTZ R0, R157, R7, !PT ;  /* 0x000000079d007209 */ /* 0x002fe20007810000 */
[----:B------:R-:W-:Y:S03]  /*17b20*/  FFMA.FTZ R7, R12, c[0x0][0x2d0], -R78 ;  /* 0x0000b4000c077a23 */ /* 0x000fe6000001084e */
[----:B------:R-:W-:Y:S05]  /*17b30*/  FMNMX.FTZ R4, R158, R0, !PT ;  /* 0x000000009e047209 */ /* 0x000fea0007810000 */
[----:B------:R1:W-:Y:S01]  /*17b40*/  MUFU.EX2 R223, R7 ;  /* 0x0000000700df7308 */ /* 0x0003e20000000800 */
[----:B------:R-:W-:Y:S01]  /*17b50*/  FADD.FTZ R0, -R73, R2 ;  /* 0x0000000249007221 */ /* 0x000fe20000010100 */
[----:B------:R-:W-:Y:S03]  /*17b60*/  FMNMX.FTZ R4, R196, R4, !PT ;  /* 0x00000004c4047209 */ /* 0x000fe60007810000 */
[----:B------:R-:W-:Y:S01]  /*17b70*/  FMUL.FTZ R2, R0, c[0x0][0x2d0] ;  /* 0x0000b40000027a20 */ /* 0x000fe20000410000 */
[----:B----4-:R-:W-:Y:S02]  /*17b80*/  @P0 MOV R5, R219 ;  /* 0x000000db00050202 */ /* 0x010fe40000000f00 */
[----:B------:R-:W-:Y:S01]  /*17b90*/  FMNMX.FTZ R0, R252, R4, !PT ;  /* 0x00000004fc007209 */ /* 0x000fe20007810000 */
[--C-:B------:R-:W-:Y:S01]  /*17ba0*/  FFMA.FTZ R4, R164, c[0x0][0x2d0], -R78.reuse ;  /* 0x0000b400a4047a23 */ /* 0x100fe2000001084e */
[----:B------:R4:W5:Y:S02]  /*17bb0*/  MUFU.EX2 R74, R2 ;  /* 0x00000002004a7308 */ /* 0x0009640000000800 */
[----:B---3--:R-:W-:Y:S04]  /*17bc0*/  FMNMX.FTZ R0, R75, R0, !PT ;  /* 0x000000004b007209 */ /* 0x008fe80007810000 */
[----:B--2---:R-:W-:Y:S04]  /*17bd0*/  FMNMX.FTZ R0, R76, R0, !PT ;  /* 0x000000004c007209 */ /* 0x004fe80007810000 */
[----:B------:R-:W-:Y:S01]  /*17be0*/  MUFU.EX2 R235, R4 ;  /* 0x0000000400eb7308 */ /* 0x000fe20000000800 */
[----:B-1----:R-:W-:Y:S01]  /*17bf0*/  @P0 MOV R7, c[0x0][0x1e4] ;  /* 0x0000790000070a02 */ /* 0x002fe20000000f00 */
[----:B----4-:R-:W-:Y:S02]  /*17c00*/  FADD.FTZ R2, -R72, R3 ;  /* 0x0000000348027221 */ /* 0x010fe40000010100 */
[----:B------:R-:W1:Y:S01]  /*17c10*/  SHFL.BFLY PT, R3, R0, 0x2, 0x1f ;  /* 0x0c401f0000037f89 */ /* 0x000e6200000e0000 */
[----:B-----5:R-:W-:Y:S02]  /*17c20*/  FMUL.FTZ R33, R74, R117 ;  /* 0x000000754a217220 */ /* 0x020fe40000410000 */
[----:B------:R-:W-:Y:S02]  /*17c30*/  FMUL.FTZ R2, R2, c[0x0][0x2d0] ;  /* 0x0000b40002027a20 */ /* 0x000fe40000410000 */
[C---:B------:R-:W-:Y:S02]  /*17c40*/  FMUL.FTZ R48, R74.reuse, R132 ;  /* 0x000000844a307220 */ /* 0x040fe40000410000 */
[----:B------:R2:W3:Y:S01]  /*17c50*/  MUFU.EX2 R69, R2 ;  /* 0x0000000200457308 */ /* 0x0004e20000000800 */
[----:B------:R-:W-:Y:S01]  /*17c60*/  FMUL.FTZ R49, R74, R133 ;  /* 0x000000854a317220 */ /* 0x000fe20000410000 */
[----:B-1----:R-:W-:Y:S01]  /*17c70*/  FMNMX.FTZ R0, R0, R3, !PT ;  /* 0x0000000300007209 */ /* 0x002fe20007810000 */
[----:B------:R-:W-:Y:S07]  /*17c80*/  FFMA.FTZ R3, R14, c[0x0][0x2d0], -R78 ;  /* 0x0000b4000e037a23 */ /* 0x000fee000001084e */
[----:B------:R1:W-:Y:S01]  /*17c90*/  MUFU.EX2 R238, R3 ;  /* 0x0000000300ee7308 */ /* 0x0003e20000000800 */
[----:B--2---:R-:W-:Y:S02]  /*17ca0*/  FADD.FTZ R2, -R71, R84 ;  /* 0x0000005447027221 */ /* 0x004fe40000010100 */
[C---:B---3--:R-:W-:Y:S02]  /*17cb0*/  FMUL.FTZ R34, R69.reuse, R118 ;  /* 0x0000007645227220 */ /* 0x048fe40000410000 */
[----:B------:R-:W-:Y:S02]  /*17cc0*/  FMUL.FTZ R2, R2, c[0x0][0x2d0] ;  /* 0x0000b40002027a20 */ /* 0x000fe40000410000 */
[C---:B------:R-:W-:Y:S03]  /*17cd0*/  FMUL.FTZ R35, R69.reuse, R119 ;  /* 0x0000007745237220 */ /* 0x040fe60000410000 */
[----:B------:R2:W3:Y:S01]  /*17ce0*/  MUFU.EX2 R68, R2 ;  /* 0x0000000200447308 */ /* 0x0004e20000000800 */
[C---:B------:R-:W-:Y:S02]  /*17cf0*/  FMUL.FTZ R50, R69.reuse, R134 ;  /* 0x0000008645327220 */ /* 0x040fe40000410000 */
[----:B------:R-:W-:Y:S02]  /*17d00*/  FMUL.FTZ R51, R69, R135 ;  /* 0x0000008745337220 */ /* 0x000fe40000410000 */
[--C-:B-1----:R-:W-:Y:S01]  /*17d10*/  FFMA.FTZ R3, R167, c[0x0][0x2d0], -R79.reuse ;  /* 0x0000b400a7037a23 */ /* 0x102fe2000001084f */
[----:B------:R-:W-:Y:S04]  /*17d20*/  MOV R167, R195 ;  /* 0x000000c300a77202 */ /* 0x000fe80000000f00 */
[----:B------:R1:W-:Y:S01]  /*17d30*/  MUFU.EX2 R231, R3 ;  /* 0x0000000300e77308 */ /* 0x0003e20000000800 */
[--C-:B--2---:R-:W-:Y:S01]  /*17d40*/  FFMA.FTZ R2, R155, c[0x0][0x2d0], -R78.reuse ;  /* 0x0000b4009b027a23 */ /* 0x104fe2000001084e */
[----:B------:R-:W-:Y:S01]  /*17d50*/  MOV R155, R193 ;  /* 0x000000c1009b7202 */ /* 0x000fe20000000f00 */
        /* <DEDUP_REMOVED lines=8> */
[--C-:B-1----:R-:W-:Y:S04]  /*17de0*/  FFMA.FTZ R3, R165, c[0x0][0x2d0], -R79.reuse ;  /* 0x0000b400a5037a23 */ /* 0x102fe8000001084f */
[----:B------:R1:W4:Y:S01]  /*17df0*/  MUFU.EX2 R232, R3 ;  /* 0x0000000300e87308 */ /* 0x0003220000000800 */
[--C-:B--2---:R-:W-:Y:S01]  /*17e00*/  FFMA.FTZ R2, R86, c[0x0][0x2d0], -R78.reuse ;  /* 0x0000b40056027a23 */ /* 0x104fe2000001084e */
[----:B---3--:R-:W-:Y:S08]  /*17e10*/  F2FP.BF16.PACK_AB R80, R237, R235 ;  /* 0x000000ebed50723e */ /* 0x008ff000000010ff */
[----:B------:R2:W3:Y:S01]  /*17e20*/  MUFU.EX2 R236, R2 ;  /* 0x0000000200ec7308 */ /* 0x0004e20000000800 */
[--C-:B-1----:R-:W-:Y:S01]  /*17e30*/  FFMA.FTZ R3, R17, c[0x0][0x2d0], -R79.reuse ;  /* 0x0000b40011037a23 */ /* 0x102fe2000001084f */
[----:B----4-:R-:W-:Y:S01]  /*17e40*/  F2FP.BF16.PACK_AB R81, R232, R231 ;  /* 0x000000e7e851723e */ /* 0x010fe200000010ff */
[----:B------:R-:W-:Y:S01]  /*17e50*/  FMUL.FTZ R17, R74, R101 ;  /* 0x000000654a117220 */ /* 0x000fe20000410000 */
[----:B------:R-:W-:Y:S06]  /*17e60*/  MOV R101, R191 ;  /* 0x000000bf00657202 */ /* 0x000fec0000000f00 */
[----:B------:R1:W-:Y:S01]  /*17e70*/  MUFU.EX2 R233, R3 ;  /* 0x0000000300e97308 */ /* 0x0003e20000000800 */
[----:B--2---:R-:W2:Y:S01]  /*17e80*/  SHFL.BFLY PT, R2, R0, 0x1, 0x1f ;  /* 0x0c201f0000027f89 */ /* 0x004ea200000e0000 */
[----:B---3--:R-:W-:Y:S01]  /*17e90*/  F2FP.BF16.PACK_AB R82, R238, R236 ;  /* 0x000000ecee52723e */ /* 0x008fe200000010ff */
[----:B-1----:R-:W-:Y:S02]  /*17ea0*/  FFMA.FTZ R3, R19, c[0x0][0x2d0], -R78 ;  /* 0x0000b40013037a23 */ /* 0x002fe4000001084e */
[----:B------:R-:W-:Y:S01]  /*17eb0*/  FMUL.FTZ R19, R69, R103 ;  /* 0x0000006745137220 */ /* 0x000fe20000410000 */
[----:B------:R-:W-:Y:S04]  /*17ec0*/  MOV R103, R187 ;  /* 0x000000bb00677202 */ /* 0x000fe80000000f00 */
[----:B------:R-:W-:Y:S01]  /*17ed0*/  MUFU.EX2 R228, R3 ;  /* 0x0000000300e47308 */ /* 0x000fe20000000800 */
[----:B--2---:R-:W-:Y:S01]  /*17ee0*/  FMNMX.FTZ R70, R0, R2, !PT ;  /* 0x0000000200467209 */ /* 0x004fe20007810000 */
[--C-:B------:R-:W-:Y:S02]  /*17ef0*/  FFMA.FTZ R2, R170, c[0x0][0x2d0], -R156.reuse ;  /* 0x0000b400aa027a23 */ /* 0x100fe4000001089c */
[----:B------:R-:W-:Y:S02]  /*17f00*/  FFMA.FTZ R0, R16, c[0x0][0x2d0], -R79 ;  /* 0x0000b40010007a23 */ /* 0x000fe4000001084f */
[----:B------:R-:W-:Y:S02]  /*17f10*/  FMUL.FTZ R77, R70, c[0x0][0x2d0] ;  /* 0x0000b400464d7a20 */ /* 0x000fe40000410000 */
[----:B------:R-:W-:Y:S02]  /*17f20*/  FMUL.FTZ R16, R74, R100 ;  /* 0x000000644a107220 */ /* 0x000fe40000410000 */
[----:B------:R1:W-:Y:S01]  /*17f30*/  MUFU.EX2 R225, R2 ;  /* 0x0000000200e17308 */ /* 0x0003e20000000800 */
[----:B------:R-:W-:Y:S09]  /*17f40*/  MOV R100, R192 ;  /* 0x000000c000647202 */ /* 0x000ff20000000f00 */
[----:B------:R2:W3:Y:S01]  /*17f50*/  MUFU.EX2 R234, R0 ;  /* 0x0000000000ea7308 */ /* 0x0004e20000000800 */
[--C-:B-1----:R-:W-:Y:S01]  /*17f60*/  FFMA.FTZ R2, R166, c[0x0][0x2d0], -R156.reuse ;  /* 0x0000b400a6027a23 */ /* 0x102fe2000001089c */
[----:B------:R-:W-:Y:S08]  /*17f70*/  MOV R166, R30 ;  /* 0x0000001e00a67202 */ /* 0x000ff00000000f00 */
[----:B------:R1:W4:Y:S01]  /*17f80*/  MUFU.EX2 R226, R2 ;  /* 0x0000000200e27308 */ /* 0x0003220000000800 */
[----:B--2---:R-:W-:Y:S01]  /*17f90*/  FADD.FTZ R0, -R70, R85 ;  /* 0x0000005546007221 */ /* 0x004fe20000010100 */
[----:B---3--:R-:W-:Y:S03]  /*17fa0*/  F2FP.BF16.PACK_AB R83, R234, R233 ;  /* 0x000000e9ea53723e */ /* 0x008fe600000010ff */
[----:B------:R-:W-:Y:S06]  /*17fb0*/  FMUL.FTZ R0, R0, c[0x0][0x2d0] ;  /* 0x0000b40000007a20 */ /* 0x000fec0000410000 */
[----:B------:R-:W2:Y:S01]  /*17fc0*/  MUFU.EX2 R0, R0 ;  /* 0x0000000000007308 */ /* 0x000ea20000000800 */
[--C-:B-1----:R-:W-:Y:S01]  /*17fd0*/  FFMA.FTZ R2, R152, c[0x0][0x2d0], -R156.reuse ;  /* 0x0000b40098027a23 */ /* 0x102fe2000001089c */
[----:B------:R-:W-:Y:S02]  /*17fe0*/  MOV R152, R196 ;  /* 0x000000c400987202 */ /* 0x000fe40000000f00 */
[----:B----4-:R-:W-:Y:S06]  /*17ff0*/  F2FP.BF16.PACK_AB R64, R226, R225 ;  /* 0x000000e1e240723e */ /* 0x010fec00000010ff */
[----:B------:R1:W-:Y:S01]  /*18000*/  MUFU.EX2 R229, R2 ;  /* 0x0000000200e57308 */ /* 0x0003e20000000800 */
[C---:B--2---:R-:W-:Y:S02]  /*18010*/  FMUL.FTZ R11, R0.reuse, R95 ;  /* 0x0000005f000b7220 */ /* 0x044fe40000410000 */
[C---:B------:R-:W-:Y:S02]  /*18020*/  FMUL.FTZ R14, R0.reuse, R98 ;  /* 0x00000062000e7220 */ /* 0x040fe40000410000 */
[C---:B------:R-:W-:Y:S02]  /*18030*/  FMUL.FTZ R30, R0.reuse, R114 ;  /* 0x00000072001e7220 */ /* 0x040fe40000410000 */
[C---:B------:R-:W-:Y:S01]  /*18040*/  FMUL.FTZ R42, R0.reuse, R126 ;  /* 0x0000007e002a7220 */ /* 0x040fe20000410000 */
[----:B------:R-:W2:Y:S01]  /*18050*/  LDL.LU R114, [R1+0x10] ;  /* 0x0000100001727983 */ /* 0x000ea20000300800 */
[C---:B------:R-:W-:Y:S02]  /*18060*/  FMUL.FTZ R43, R0.reuse, R127 ;  /* 0x0000007f002b7220 */ /* 0x040fe40000410000 */
[C---:B------:R-:W-:Y:S02]  /*18070*/  FMUL.FTZ R46, R0.reuse, R130 ;  /* 0x00000082002e7220 */ /* 0x040fe40000410000 */
[----:B-1----:R-:W-:Y:S02]  /*18080*/  FFMA.FTZ R2, R87, c[0x0][0x2d0], -R156 ;  /* 0x0000b40057027a23 */ /* 0x002fe4000001089c */
[C---:B------:R-:W-:Y:S02]  /*18090*/  FMUL.FTZ R47, R0.reuse, R131 ;  /* 0x00000083002f7220 */ /* 0x040fe40000410000 */
[----:B------:R1:W3:Y:S01]  /*180a0*/  MUFU.EX2 R230, R2 ;  /* 0x0000000200e67308 */ /* 0x0002e20000000800 */
[C---:B------:R-:W-:Y:S02]  /*180b0*/  FMUL.FTZ R59, R0.reuse, R143 ;  /* 0x0000008f003b7220 */ /* 0x040fe40000410000 */
[C---:B------:R-:W-:Y:S02]  /*180c0*/  FMUL.FTZ R58, R0.reuse, R142 ;  /* 0x0000008e003a7220 */ /* 0x040fe40000410000 */
[C---:B------:R-:W-:Y:S02]  /*180d0*/  FMUL.FTZ R62, R0.reuse, R146 ;  /* 0x00000092003e7220 */ /* 0x040fe40000410000 */
[----:B------:R-:W-:Y:S02]  /*180e0*/  FMUL.FTZ R63, R0, R147 ;  /* 0x00000093003f7220 */ /* 0x000fe40000410000 */
[--C-:B-1----:R-:W-:Y:S01]  /*180f0*/  FFMA.FTZ R2, R169, c[0x0][0x2d0], -R77.reuse ;  /* 0x0000b400a9027a23 */ /* 0x102fe2000001084d */
[----:B---3--:R-:W-:Y:S02]  /*18100*/  F2FP.BF16.PACK_AB R66, R230, R229 ;  /* 0x000000e5e642723e */ /* 0x008fe400000010ff */
[----:B------:R-:W-:Y:S01]  /*18110*/  MOV R169, R188 ;  /* 0x000000bc00a97202 */ /* 0x000fe20000000f00 */
[----:B------:R1:W-:Y:S02]  /*18120*/  MUFU.EX2 R170, R2 ;  /* 0x0000000200aa7308 */ /* 0x0003e40000000800 */
[--C-:B-1----:R-:W-:Y:S01]  /*18130*/  FFMA.FTZ R2, R168, c[0x0][0x2d0], -R77.reuse ;  /* 0x0000b400a8027a23 */ /* 0x102fe2000001084d */
[----:B------:R-:W-:Y:S07]  /*18140*/  MOV R168, R190 ;  /* 0x000000be00a87202 */ /* 0x000fee0000000f00 */
[----:B------:R1:W3:Y:S02]  /*18150*/  MUFU.EX2 R171, R2 ;  /* 0x0000000200ab7308 */ /* 0x0002e40000000800 */
[--C-:B-1----:R-:W-:Y:S01]  /*18160*/  FFMA.FTZ R2, R154, c[0x0][0x2d0], -R77.reuse ;  /* 0x0000b4009a027a23 */ /* 0x102fe2000001084d */
[----:B---3--:R-:W-:Y:S02]  /*18170*/  F2FP.BF16.PACK_AB R65, R171, R170 ;  /* 0x000000aaab41723e */ /* 0x008fe400000010ff */
[----:B------:R-:W-:Y:S05]  /*18180*/  MOV R154, R31 ;  /* 0x0000001f009a7202 */ /* 0x000fea0000000f00 */
[----:B------:R1:W-:Y:S01]  /*18190*/  MUFU.EX2 R172, R2 ;  /* 0x0000000200ac7308 */ /* 0x0003e20000000800 */
[----:B------:R-:W-:Y:S02]  /*181a0*/  FMUL.FTZ R31, R0, R115 ;  /* 0x00000073001f7220 */ /* 0x000fe40000410000 */
[----:B-1----:R-:W-:Y:S01]  /*181b0*/  FFMA.FTZ R2, R153, c[0x0][0x2d0], -R77 ;  /* 0x0000b40099027a23 */ /* 0x002fe2000001084d */
[----:B------:R-:W-:Y:S06]  /*181c0*/  MOV R153, R194 ;  /* 0x000000c200997202 */ /* 0x000fec0000000f00 */
[----:B------:R1:W3:Y:S02]  /*181d0*/  MUFU.EX2 R174, R2 ;  /* 0x0000000200ae7308 */ /* 0x0002e40000000800 */
[----:B-1----:R-:W-:Y:S02]  /*181e0*/  @P0 SHF.R.S32.HI R2, RZ, 0x1f, R217 ;  /* 0x0000001fff020819 */ /* 0x002fe400000114d9 */
[----:B---3--:R-:W-:Y:S03]  /*181f0*/  F2FP.BF16.PACK_AB R67, R174, R172 ;  /* 0x000000acae43723e */ /* 0x008fe600000010ff */
        /* <DEDUP_REMOVED lines=11> */
[C---:B------:R-:W-:Y:S01]  /*182b0*/  @P0 SHF.L.U64.HI R10, R2.reuse, 0x5, R7 ;  /* 0x00000005020a0819 */ /* 0x040fe20000010207 */
[----:B-1----:R-:W-:Y:S01]  /*182c0*/  @P0 IMAD R6, R3, 0x50, RZ ;  /* 0x0000005003060824 */ /* 0x002fe200078e02ff */
[----:B------:R-:W-:Y:S04]  /*182d0*/  @P0 SHF.L.U32 R3, R2, 0x5, RZ ;  /* 0x0000000502030819 */ /* 0x000fe800000006ff */
[----:B------:R-:W-:Y:S02]  /*182e0*/  @P0 IADD3 R5, R5, R6, RZ ;  /* 0x0000000605050210 */ /* 0x000fe40007ffe0ff */
[-C--:B------:R-:W-:Y:S02]  /*182f0*/  @P0 IADD3 R6, P3, R8, R3.reuse, RZ ;  /* 0x0000000308060210 */ /* 0x080fe40007f7e0ff */
[----:B------:R-:W-:Y:S01]  /*18300*/  @P0 LEA.HI.X R9, R4, c[0x0][0x1cc], R5, 0x1, P1 ;  /* 0x0000730004090a11 */ /* 0x000fe200008f0c05 */
[--C-:B------:R-:W-:Y:S01]  /*18310*/  FFMA.FTZ R5, R21, c[0x0][0x2d0], -R79.reuse ;  /* 0x0000b40015057a23 */ /* 0x100fe2000001084f */
[-C--:B------:R-:W-:Y:S02]  /*18320*/  @P0 IADD3 R4, P1, R6, R3.reuse, RZ ;  /* 0x0000000306040210 */ /* 0x080fe40007f3e0ff */
[-C--:B------:R-:W-:Y:S01]  /*18330*/  @P0 IADD3.X R7, R9, R10.reuse, RZ, P3, !PT ;  /* 0x0000000a09070210 */ /* 0x080fe20001ffe4ff */
[----:B------:R1:W-:Y:S01]  /*18340*/  MUFU.EX2 R222, R5 ;  /* 0x0000000500de7308 */ /* 0x0003e20000000800 */
[----:B------:R3:W-:Y:S01]  /*18350*/  @P0 LDGSTS.E.BYPASS.LTC128B.128 [R218+0x2900], [R8.64], !P4 ;  /* 0x0290000008da0fae */ /* 0x0007e2000e101d48 */
[-C--:B------:R-:W-:Y:S07]  /*18360*/  @P0 IADD3 R2, P2, R4, R3.reuse, RZ ;  /* 0x0000000304020210 */ /* 0x080fee0007f5e0ff */
[----:B------:R4:W-:Y:S01]  /*18370*/  @P0 LDGSTS.E.BYPASS.LTC128B.128 [R218+0x3100], [R6.64], !P4 ;  /* 0x0310000006da0fae */ /* 0x0009e2000e101d48 */
[-C--:B-1----:R-:W-:Y:S02]  /*18380*/  @P0 IADD3.X R5, R7, R10.reuse, RZ, P1, !PT ;  /* 0x0000000a07050210 */ /* 0x082fe40000ffe4ff */
[----:B---3--:R-:W-:Y:S05]  /*18390*/  @P0 IADD3 R8, P1, R2, R3, RZ ;  /* 0x0000000302080210 */ /* 0x008fea0007f3e0ff */
[----:B------:R1:W-:Y:S01]  /*183a0*/  @P0 LDGSTS.E.BYPASS.LTC128B.128 [R218+0x3900], [R4.64], !P4 ;  /* 0x0390000004da0fae */ /* 0x0003e2000e101d48 */
[----:B------:R-:W-:Y:S01]  /*183b0*/  @P0 IADD3.X R3, R5, R10, RZ, P2, !PT ;  /* 0x0000000a05030210 */ /* 0x000fe200017fe4ff */
[--C-:B------:R-:W-:Y:S04]  /*183c0*/  FFMA.FTZ R9, R22, c[0x0][0x2d0], -R79.reuse ;  /* 0x0000b40016097a23 */ /* 0x100fe8000001084f */
[----:B------:R3:W-:Y:S01]  /*183d0*/  MUFU.EX2 R221, R9 ;  /* 0x0000000900dd7308 */ /* 0x0007e20000000800 */
[C---:B----4-:R-:W-:Y:S01]  /*183e0*/  FMUL.FTZ R6, R69.reuse, R90 ;  /* 0x0000005a45067220 */ /* 0x050fe20000410000 */
[----:B------:R4:W-:Y:S01]  /*183f0*/  @P0 LDGSTS.E.BYPASS.LTC128B.128 [R218+0x4100], [R2.64], !P4 ;  /* 0x0410000002da0fae */ /* 0x0009e2000e101d48 */
[----:B------:R-:W-:Y:S02]  /*18400*/  FMUL.FTZ R7, R69, R91 ;  /* 0x0000005b45077220 */ /* 0x000fe40000410000 */
[--C-:B-1----:R-:W-:Y:S02]  /*18410*/  FFMA.FTZ R4, R15, c[0x0][0x2d0], -R79.reuse ;  /* 0x0000b4000f047a23 */ /* 0x102fe4000001084f */
[----:B------:R-:W-:Y:S01]  /*18420*/  FMUL.FTZ R5, R74, R89 ;  /* 0x000000594a057220 */ /* 0x000fe20000410000 */
[----:B---3--:R-:W-:Y:S02]  /*18430*/  @P0 IADD3.X R9, R3, R10, RZ, P1, !PT ;  /* 0x0000000a03090210 */ /* 0x008fe40000ffe4ff */
[----:B------:R1:W-:Y:S01]  /*18440*/  MUFU.EX2 R219, R4 ;  /* 0x0000000400db7308 */ /* 0x0003e20000000800 */
[C---:B------:R-:W-:Y:S02]  /*18450*/  FMUL.FTZ R10, R0.reuse, R94 ;  /* 0x0000005e000a7220 */ /* 0x040fe40000410000 */
[----:B------:R-:W-:Y:S01]  /*18460*/  FMUL.FTZ R15, R0, R99 ;  /* 0x00000063000f7220 */ /* 0x000fe20000410000 */
[----:B------:R3:W-:Y:S01]  /*18470*/  @P0 LDGSTS.E.BYPASS.LTC128B.128 [R218+0x4900], [R8.64], !P4 ;  /* 0x0490000008da0fae */ /* 0x0007e2000e101d48 */
[----:B----4-:R-:W-:Y:S02]  /*18480*/  FFMA.FTZ R2, R18, c[0x0][0x2d0], -R79 ;  /* 0x0000b40012027a23 */ /* 0x010fe4000001084f */
[----:B------:R-:W-:Y:S01]  /*18490*/  FMUL.FTZ R18, R69, R102 ;  /* 0x0000006645127220 */ /* 0x000fe20000410000 */
[----:B------:R-:W-:Y:S01]  /*184a0*/  MOV R102, R32 ;  /* 0x0000002000667202 */ /* 0x000fe20000000f00 */
[----:B------:R-:W-:Y:S01]  /*184b0*/  FMUL.FTZ R32, R74, R116 ;  /* 0x000000744a207220 */ /* 0x000fe20000410000 */
[----:B------:R4:W-:Y:S01]  /*184c0*/  MUFU.EX2 R220, R2 ;  /* 0x0000000200dc7308 */ /* 0x0009e20000000800 */
[----:B------:R-:W-:Y:S01]  /*184d0*/  FFMA.FTZ R3, R240, c[0x0][0x2d0], -R78 ;  /* 0x0000b400f0037a23 */ /* 0x000fe2000001084e */
[----:B------:R-:W5:Y:S08]  /*184e0*/  LDSM.16.MT88.4 R20, [R201] ;  /* 0x00000000c914783b */ /* 0x000f700000004200 */
[----:B------:R-:W2:Y:S01]  /*184f0*/  LDSM.16.MT88.4 R36, [R205] ;  /* 0x00000000cd24783b */ /* 0x000ea20000004200 */
[----:B-1----:R-:W-:Y:S07]  /*18500*/  FMUL.FTZ R4, R74, R88 ;  /* 0x000000584a047220 */ /* 0x002fee0000410000 */
[----:B------:R-:W1:Y:S01]  /*18510*/  LDSM.16.MT88.4 R52, [R202] ;  /* 0x00000000ca34783b */ /* 0x000e620000004200 */
[C---:B---3--:R-:W-:Y:S02]  /*18520*/  FMUL.FTZ R8, R68.reuse, R92 ;  /* 0x0000005c44087220 */ /* 0x048fe40000410000 */
[C---:B------:R-:W-:Y:S02]  /*18530*/  FMUL.FTZ R9, R68.reuse, R93 ;  /* 0x0000005d44097220 */ /* 0x040fe40000410000 */
[--C-:B----4-:R-:W-:Y:S01]  /*18540*/  FFMA.FTZ R2, R173, c[0x0][0x2d0], -R156.reuse ;  /* 0x0000b400ad027a23 */ /* 0x110fe2000001089c */
[----:B------:R-:W-:Y:S02]  /*18550*/  MOV R173, R216 ;  /* 0x000000d800ad7202 */ /* 0x000fe40000000f00 */
[----:B------:R-:W3:Y:S01]  /*18560*/  LDSM.16.MT88.4 R84, [R204] ;  /* 0x00000000cc54783b */ /* 0x000ee20000004200 */
[----:B------:R4:W-:Y:S07]  /*18570*/  MUFU.EX2 R197, R2 ;  /* 0x0000000200c57308 */ /* 0x0009ee0000000800 */
[----:B------:R-:W1:Y:S01]  /*18580*/  LDSM.16.MT88.4 R88, [R201+0x800] ;  /* 0x00080000c958783b */ /* 0x000e620000004200 */
[-C--:B-----5:R-:W-:Y:S07]  /*18590*/  HMMA.16816.F32.BF16 R4, R80, R20.reuse, R4 ;  /* 0x000000145004723c */ /* 0x0a0fee0000041804 */
[----:B------:R-:W5:Y:S01]  /*185a0*/  LDSM.16.MT88.4 R92, [R205+0x800] ;  /* 0x00080000cd5c783b */ /* 0x000f620000004200 */
[C---:B------:R-:W-:Y:S07]  /*185b0*/  HMMA.16816.F32.BF16 R8, R64.reuse, R20, R8 ;  /* 0x000000144008723c */ /* 0x040fee0000041808 */
[----:B------:R-:W1:Y:S01]  /*185c0*/  LDSM.16.MT88.4 R96, [R202+0x800] ;  /* 0x00080000ca60783b */ /* 0x000e620000004200 */
[--C-:B----4-:R-:W-:Y:S04]  /*185d0*/  FFMA.FTZ R2, R25, c[0x0][0x2d0], -R156.reuse ;  /* 0x0000b40019027a23 */ /* 0x110fe8000001089c */
[----:B------:R-:W-:Y:S01]  /*185e0*/  FMUL.FTZ R25, R68, R109 ;  /* 0x0000006d44197220 */ /* 0x000fe20000410000 */
[-C--:B------:R-:W-:Y:S01]  /*185f0*/  HMMA.16816.F32.BF16 R12, R64, R22.reuse, R12 ;  /* 0x00000016400c723c */ /* 0x080fe2000004180c */
[----:B------:R4:W1:Y:S01]  /*18600*/  MUFU.EX2 R198, R2 ;  /* 0x0000000200c67308 */ /* 0x0008620000000800 */
[----:B------:R-:W-:Y:S01]  /*18610*/  LDSM.16.MT88.4 R116, [R205+0x2000] ;  /* 0x00200000cd74783b */ /* 0x000fe20000004200 */
[C---:B------:R-:W-:Y:S02]  /*18620*/  FMUL.FTZ R20, R74.reuse, R104 ;  /* 0x000000684a147220 */ /* 0x040fe40000410000 */
[----:B------:R-:W-:Y:S03]  /*18630*/  FMUL.FTZ R21, R74, R105 ;  /* 0x000000694a157220 */ /* 0x000fe60000410000 */
[C---:B------:R-:W-:Y:S02]  /*18640*/  HMMA.16816.F32.BF16 R16, R80.reuse, R22, R16 ;  /* 0x000000165010723c */ /* 0x040fe40000041810 */
[----:B------:R-:W-:Y:S05]  /*18650*/  LDSM.16.MT88.4 R132, [R202+0x2000] ;  /* 0x00200000ca84783b */ /* 0x000fea0000004200 */
[C---:B------:R-:W-:Y:S02]  /*18660*/  FMUL.FTZ R22, R69.reuse, R106 ;  /* 0x0000006a45167220 */ /* 0x040fe40000410000 */
[----:B------:R-:W-:Y:S01]  /*18670*/  FMUL.FTZ R23, R69, R107 ;  /* 0x0000006b45177220 */ /* 0x000fe20000410000 */
[----:B------:R-:W0:Y:S06]  /*18680*/  LDGDEPBAR ;  /* 0x00000000000079af */ /* 0x000e2c0000000000 */
[-C--:B--2---:R-:W-:Y:S03]  /*18690*/  HMMA.16816.F32.BF16 R20, R80, R36.reuse, R20 ;  /* 0x000000245014723c */ /* 0x084fe60000041814 */
[--C-:B----4-:R-:W-:Y:S02]  /*186a0*/  FFMA.FTZ R2, R24, c[0x0][0x2d0], -R156.reuse ;  /* 0x0000b40018027a23 */ /* 0x110fe4000001089c */
[----:B------:R-:W-:Y:S02]  /*186b0*/  FMUL.FTZ R24, R68, R108 ;  /* 0x0000006c44187220 */ /* 0x000fe40000410000 */
[----:B------:R2:W-:Y:S02]  /*186c0*/  MUFU.EX2 R216, R2 ;  /* 0x0000000200d87308 */ /* 0x0005e40000000800 */
[----:B--2---:R-:W-:Y:S03]  /*186d0*/  FFMA.FTZ R2, R26, c[0x0][0x2d0], -R156 ;  /* 0x0000b4001a027a23 */ /* 0x004fe6000001089c */
[----:B------:R-:W-:Y:S05]  /*186e0*/  FMUL.FTZ R26, R0, R110 ;  /* 0x0000006e001a7220 */ /* 0x000fea0000410000 */
[----:B------:R2:W-:Y:S02]  /*186f0*/  MUFU.EX2 R199, R2 ;  /* 0x0000000200c77308 */ /* 0x0005e40000000800 */
[--C-:B--2---:R-:W-:Y:S01]  /*18700*/  FFMA.FTZ R2, R175, c[0x0][0x2d0], -R77.reuse ;  /* 0x0000b400af027a23 */ /* 0x104fe2000001084d */
[----:B------:R-:W-:Y:S07]  /*18710*/  MOV R175, R189 ;  /* 0x000000bd00af7202 */ /* 0x000fee0000000f00 */
[----:B------:R2:W-:Y:S02]  /*18720*/  MUFU.EX2 R165, R2 ;  /* 0x0000000200a57308 */ /* 0x0005e40000000800 */
[--C-:B--2---:R-:W-:Y:S08]  /*18730*/  FFMA.FTZ R2, R176, c[0x0][0x2d0], -R77.reuse ;  /* 0x0000b400b0027a23 */ /* 0x104ff0000001084d */
[----:B------:R2:W4:Y:S02]  /*18740*/  MUFU.EX2 R164, R2 ;  /* 0x0000000200a47308 */ /* 0x0005240000000800 */
[--C-:B--2---:R-:W-:Y:S02]  /*18750*/  FFMA.FTZ R2, R27, c[0x0][0x2d0], -R77.reuse ;  /* 0x0000b4001b027a23 */ /* 0x104fe4000001084d */
[----:B------:R-:W-:Y:S06]  /*18760*/  FMUL.FTZ R27, R0, R111 ;  /* 0x0000006f001b7220 */ /* 0x000fec0000410000 */
[----:B------:R2:W-:Y:S01]  /*18770*/  MUFU.EX2 R163, R2 ;  /* 0x0000000200a37308 */ /* 0x0005e20000000800 */
[C---:B------:R-:W-:Y:S07]  /*18780*/  HMMA.16816.F32.BF16 R24, R64.reuse, R36, R24 ;  /* 0x000000244018723c */ /* 0x040fee0000041818 */
[C---:B------:R-:W-:Y:S02]  /*18790*/  FMUL.FTZ R36, R74.reuse, R120 ;  /* 0x000000784a247220 */ /* 0x040fe40000410000 */
[----:B------:R-:W-:Y:S03]  /*187a0*/  FMUL.FTZ R37, R74, R121 ;  /* 0x000000794a257220 */ /* 0x000fe60000410000 */
[----:B--2---:R-:W-:Y:S02]  /*187b0*/  FFMA.FTZ R2, R29, c[0x0][0x2d0], -R77 ;  /* 0x0000b4001d027a23 */ /* 0x004fe4000001084d */
[----:B------:R-:W-:Y:S02]  /*187c0*/  FMUL.FTZ R29, R68, R113 ;  /* 0x00000071441d7220 */ /* 0x000fe40000410000 */
[----:B------:R2:W1:Y:S01]  /*187d0*/  MUFU.EX2 R162, R2 ;  /* 0x0000000200a27308 */ /* 0x0004620000000800 */
[----:B------:R-:W5:Y:S01]  /*187e0*/  LDL.LU R113, [R1+0x14] ;  /* 0x0000140001717983 */ /* 0x000f620000300800 */
[--C-:B--2---:R-:W-:Y:S02]  /*187f0*/  FFMA.FTZ R2, R28, c[0x0][0x2d0], -R78.reuse ;  /* 0x0000b4001c027a23 */ /* 0x104fe4000001084e */
[----:B------:R-:W-:Y:S06]  /*18800*/  FMUL.FTZ R28, R68, R112 ;  /* 0x00000070441c7220 */ /* 0x000fec0000410000 */
[----:B------:R2:W-:Y:S01]  /*18810*/  MUFU.EX2 R196, R2 ;  /* 0x0000000200c47308 */ /* 0x0005e20000000800 */
[-C--:B------:R-:W-:Y:S08]  /*18820*/  HMMA.16816.F32.BF16 R28, R64, R38.reuse, R28 ;  /* 0x00000026401c723c */ /* 0x080ff0000004181c */
[C---:B------:R-:W-:Y:S07]  /*18830*/  HMMA.16816.F32.BF16 R32, R80.reuse, R38, R32 ;  /* 0x000000265020723c */ /* 0x040fee0000041820 */
[C---:B------:R-:W-:Y:S02]  /*18840*/  FMUL.FTZ R38, R69.reuse, R122 ;  /* 0x0000007a45267220 */ /* 0x040fe40000410000 */
[----:B------:R-:W-:Y:S03]  /*18850*/  FMUL.FTZ R39, R69, R123 ;  /* 0x0000007b45277220 */ /* 0x000fe60000410000 */
[--C-:B--2---:R-:W-:Y:S04]  /*18860*/  FFMA.FTZ R2, R177, c[0x0][0x2d0], -R78.reuse ;  /* 0x0000b400b1027a23 */ /* 0x104fe8000001084e */
[-C--:B-1----:R-:W-:Y:S01]  /*18870*/  HMMA.16816.F32.BF16 R36, R80, R52.reuse, R36 ;  /* 0x000000345024723c */ /* 0x082fe20000041824 */
[----:B------:R1:W-:Y:S02]  /*18880*/  MUFU.EX2 R195, R2 ;  /* 0x0000000200c37308 */ /* 0x0003e40000000800 */
[--C-:B-1----:R-:W-:Y:S02]  /*18890*/  FFMA.FTZ R2, R40, c[0x0][0x2d0], -R78.reuse ;  /* 0x0000b40028027a23 */ /* 0x102fe4000001084e */
[----:B------:R-:W-:Y:S06]  /*188a0*/  FMUL.FTZ R40, R68, R124 ;  /* 0x0000007c44287220 */ /* 0x000fec0000410000 */
[----:B------:R1:W-:Y:S01]  /*188b0*/  MUFU.EX2 R194, R2 ;  /* 0x0000000200c27308 */ /* 0x0003e20000000800 */
[C---:B------:R-:W-:Y:S07]  /*188c0*/  HMMA.16816.F32.BF16 R40, R64.reuse, R52, R40 ;  /* 0x000000344028723c */ /* 0x040fee0000041828 */
[C---:B------:R-:W-:Y:S02]  /*188d0*/  FMUL.FTZ R53, R74.reuse, R137 ;  /* 0x000000894a357220 */ /* 0x040fe40000410000 */
[----:B------:R-:W-:Y:S03]  /*188e0*/  FMUL.FTZ R52, R74, R136 ;  /* 0x000000884a347220 */ /* 0x000fe60000410000 */
[----:B-1----:R-:W-:Y:S02]  /*188f0*/  FFMA.FTZ R2, R44, c[0x0][0x2d0], -R78 ;  /* 0x0000b4002c027a23 */ /* 0x002fe4000001084e */
[----:B------:R-:W-:Y:S02]  /*18900*/  FMUL.FTZ R44, R68, R128 ;  /* 0x00000080442c7220 */ /* 0x000fe40000410000 */
[----:B------:R1:W-:Y:S05]  /*18910*/  MUFU.EX2 R193, R2 ;  /* 0x0000000200c17308 */ /* 0x0003ea0000000800 */
[-C--:B------:R-:W-:Y:S08]  /*18920*/  HMMA.16816.F32.BF16 R44, R64, R54.reuse, R44 ;  /* 0x00000036402c723c */ /* 0x080ff0000004182c */
[C---:B------:R-:W-:Y:S07]  /*18930*/  HMMA.16816.F32.BF16 R48, R80.reuse, R54, R48 ;  /* 0x000000365030723c */ /* 0x040fee0000041830 */
[C---:B------:R-:W-:Y:S02]  /*18940*/  FMUL.FTZ R54, R69.reuse, R138 ;  /* 0x0000008a45367220 */ /* 0x040fe40000410000 */
[----:B------:R-:W-:Y:S03]  /*18950*/  FMUL.FTZ R55, R69, R139 ;  /* 0x0000008b45377220 */ /* 0x000fe60000410000 */
[--C-:B-1----:R-:W-:Y:S04]  /*18960*/  FFMA.FTZ R2, R180, c[0x0][0x2d0], -R79.reuse ;  /* 0x0000b400b4027a23 */ /* 0x102fe8000001084f */
[-C--:B---3--:R-:W-:Y:S01]  /*18970*/  HMMA.16816.F32.BF16 R52, R80, R84.reuse, R52 ;  /* 0x000000545034723c */ /* 0x088fe20000041834 */
[----:B------:R1:W-:Y:S07]  /*18980*/  MUFU.EX2 R192, R2 ;  /* 0x0000000200c07308 */ /* 0x0003ee0000000800 */
[C---:B------:R-:W-:Y:S07]  /*18990*/  HMMA.16816.F32.BF16 R56, R64.reuse, R84, R56 ;  /* 0x000000544038723c */ /* 0x040fee0000041838 */
[----:B------:R-:W-:Y:S01]  /*189a0*/  F2FP.BF16.PACK_AB R84, R198, R197 ;  /* 0x000000c5c654723e */ /* 0x000fe200000010ff */
[-C--:B------:R-:W-:Y:S04]  /*189b0*/  HMMA.16816.F32.BF16 R60, R64, R86.reuse, R60 ;  /* 0x00000056403c723c */ /* 0x080fe8000004183c */
[----:B----4-:R-:W-:Y:S03]  /*189c0*/  F2FP.BF16.PACK_AB R85, R164, R165 ;  /* 0x000000a5a455723e */ /* 0x010fe600000010ff */
        /* <DEDUP_REMOVED lines=22> */
[-C--:B-----5:R-:W-:Y:S08]  /*18b30*/  HMMA.16816.F32.BF16 R20, R80, R92.reuse, R20 ;  /* 0x0000005c5014723c */ /* 0x0a0ff00000041814 */
[C---:B------:R-:W-:Y:S08]  /*18b40*/  HMMA.16816.F32.BF16 R24, R84.reuse, R92, R24 ;  /* 0x0000005c5418723c */ /* 0x040ff00000041818 */
[-C--:B------:R-:W-:Y:S04]  /*18b50*/  HMMA.16816.F32.BF16 R28, R84, R94.reuse, R28 ;  /* 0x0000005e541c723c */ /* 0x080fe8000004181c */
[--C-:B-1----:R-:W-:Y:S04]  /*18b60*/  FFMA.FTZ R2, R182, c[0x0][0x2d0], -R156.reuse ;  /* 0x0000b400b6027a23 */ /* 0x102fe8000001089c */
[C---:B------:R-:W-:Y:S01]  /*18b70*/  HMMA.16816.F32.BF16 R32, R80.reuse, R94, R32 ;  /* 0x0000005e5020723c */ /* 0x040fe20000041820 */
[----:B------:R1:W-:Y:S01]  /*18b80*/  MUFU.EX2 R188, R2 ;  /* 0x0000000200bc7308 */ /* 0x0003e20000000800 */
[----:B------:R-:W3:Y:S06]  /*18b90*/  LDSM.16.MT88.4 R92, [R201+0x1000] ;  /* 0x00100000c95c783b */ /* 0x000eec0000004200 */
[-C--:B------:R-:W-:Y:S08]  /*18ba0*/  HMMA.16816.F32.BF16 R36, R80, R96.reuse, R36 ;  /* 0x000000605024723c */ /* 0x080ff00000041824 */
[C---:B------:R-:W-:Y:S08]  /*18bb0*/  HMMA.16816.F32.BF16 R40, R84.reuse, R96, R40 ;  /* 0x000000605428723c */ /* 0x040ff00000041828 */
[-C--:B------:R-:W-:Y:S04]  /*18bc0*/  HMMA.16816.F32.BF16 R44, R84, R98.reuse, R44 ;  /* 0x00000062542c723c */ /* 0x080fe8000004182c */
[--C-:B-1----:R-:W-:Y:S04]  /*18bd0*/  FFMA.FTZ R2, R183, c[0x0][0x2d0], -R156.reuse ;  /* 0x0000b400b7027a23 */ /* 0x102fe8000001089c */
[C---:B------:R-:W-:Y:S01]  /*18be0*/  HMMA.16816.F32.BF16 R48, R80.reuse, R98, R48 ;  /* 0x000000625030723c */ /* 0x040fe20000041830 */
[----:B------:R1:W4:Y:S01]  /*18bf0*/  MUFU.EX2 R187, R2 ;  /* 0x0000000200bb7308 */ /* 0x0003220000000800 */
[----:B------:R-:W-:Y:S06]  /*18c00*/  LDSM.16.MT88.4 R96, [R202+0x1000] ;  /* 0x00100000ca60783b */ /* 0x000fec0000004200 */
[-C--:B--2---:R-:W-:Y:S08]  /*18c10*/  HMMA.16816.F32.BF16 R52, R80, R88.reuse, R52 ;  /* 0x000000585034723c */ /* 0x084ff00000041834 */
[C---:B------:R-:W-:Y:S08]  /*18c20*/  HMMA.16816.F32.BF16 R56, R84.reuse, R88, R56 ;  /* 0x000000585438723c */ /* 0x040ff00000041838 */
[-C--:B------:R-:W-:Y:S04]  /*18c30*/  HMMA.16816.F32.BF16 R60, R84, R90.reuse, R60 ;  /* 0x0000005a543c723c */ /* 0x080fe8000004183c */
[--C-:B-1----:R-:W-:Y:S03]  /*18c40*/  FFMA.FTZ R2, R184, c[0x0][0x2d0], -R77.reuse ;  /* 0x0000b400b8027a23 */ /* 0x102fe6000001084d */
[----:B----4-:R-:W-:Y:S01]  /*18c50*/  F2FP.BF16.PACK_AB R84, R187, R188 ;  /* 0x000000bcbb54723e */ /* 0x010fe200000010ff */
[----:B------:R-:W-:Y:S01]  /*18c60*/  HMMA.16816.F32.BF16 R64, R80, R90, R64 ;  /* 0x0000005a5040723c */ /* 0x000fe20000041840 */
[----:B------:R1:W-:Y:S01]  /*18c70*/  MUFU.EX2 R138, R2 ;  /* 0x00000002008a7308 */ /* 0x0003e20000000800 */
[----:B------:R-:W2:Y:S05]  /*18c80*/  LDSM.16.MT88.4 R88, [R205+0x1000] ;  /* 0x00100000cd58783b */ /* 0x000eaa0000004200 */
[----:B------:R-:W-:Y:S02]  /*18c90*/  F2FP.BF16.PACK_AB R80, R195, R196 ;  /* 0x000000c4c350723e */ /* 0x000fe400000010ff */
[----:B------:R-:W-:Y:S03]  /*18ca0*/  F2FP.BF16.PACK_AB R82, R193, R194 ;  /* 0x000000c2c152723e */ /* 0x000fe600000010ff */
[----:B------:R-:W-:Y:S02]  /*18cb0*/  F2FP.BF16.PACK_AB R81, R191, R192 ;  /* 0x000000c0bf51723e */ /* 0x000fe400000010ff */
[----:B------:R-:W-:Y:S07]  /*18cc0*/  F2FP.BF16.PACK_AB R83, R189, R190 ;  /* 0x000000bebd53723e */ /* 0x000fee00000010ff */
[-C--:B---3--:R-:W-:Y:S03]  /*18cd0*/  HMMA.16816.F32.BF16 R4, R80, R92.reuse, R4 ;  /* 0x0000005c5004723c */ /* 0x088fe60000041804 */
[--C-:B-1----:R-:W-:Y:S04]  /*18ce0*/  FFMA.FTZ R2, R186, c[0x0][0x2d0], -R77.reuse ;  /* 0x0000b400ba027a23 */ /* 0x102fe8000001084d */
[----:B------:R1:W3:Y:S02]  /*18cf0*/  MUFU.EX2 R137, R2 ;  /* 0x0000000200897308 */ /* 0x0002e40000000800 */
[----:B-1----:R-:W-:Y:S03]  /*18d00*/  FFMA.FTZ R2, R185, c[0x0][0x2d0], -R156 ;  /* 0x0000b400b9027a23 */ /* 0x002fe6000001089c */
[----:B---3--:R-:W-:Y:S05]  /*18d10*/  F2FP.BF16.PACK_AB R85, R137, R138 ;  /* 0x0000008a8955723e */ /* 0x008fea00000010ff */
[----:B------:R1:W-:Y:S10]  /*18d20*/  MUFU.EX2 R185, R3 ;  /* 0x0000000300b97308 */ /* 0x0003f40000000800 */
[----:B------:R3:W-:Y:S01]  /*18d30*/  MUFU.EX2 R186, R2 ;  /* 0x0000000200ba7308 */ /* 0x0007e20000000800 */
[----:B-1----:R-:W-:Y:S01]  /*18d40*/  FFMA.FTZ R3, R102, c[0x0][0x2d0], -R78 ;  /* 0x0000b40066037a23 */ /* 0x002fe2000001084e */
[----:B------:R-:W-:Y:S01]  /*18d50*/  MOV R102, R168 ;  /* 0x000000a800667202 */ /* 0x000fe20000000f00 */
[----:B---3--:R-:W-:Y:S07]  /*18d60*/  FFMA.FTZ R2, R242, c[0x0][0x2d0], -R156 ;  /* 0x0000b400f2027a23 */ /* 0x008fee000001089c */
[----:B------:R1:W3:Y:S02]  /*18d70*/  MUFU.EX2 R139, R2 ;  /* 0x00000002008b7308 */ /* 0x0002e40000000800 */
[--C-:B-1----:R-:W-:Y:S01]  /*18d80*/  FFMA.FTZ R2, R245, c[0x0][0x2d0], -R77.reuse ;  /* 0x0000b400f5027a23 */ /* 0x102fe2000001084d */
[----:B---3--:R-:W-:Y:S07]  /*18d90*/  F2FP.BF16.PACK_AB R86, R139, R186 ;  /* 0x000000ba8b56723e */ /* 0x008fee00000010ff */
[----:B------:R1:W-:Y:S02]  /*18da0*/  MUFU.EX2 R136, R2 ;  /* 0x0000000200887308 */ /* 0x0003e40000000800 */
[----:B-1----:R-:W-:Y:S08]  /*18db0*/  FFMA.FTZ R2, R248, c[0x0][0x2d0], -R77 ;  /* 0x0000b400f8027a23 */ /* 0x002ff0000001084d */
[----:B------:R1:W3:Y:S02]  /*18dc0*/  MUFU.EX2 R141, R2 ;  /* 0x00000002008d7308 */ /* 0x0002e40000000800 */
[--C-:B-1----:R-:W-:Y:S01]  /*18dd0*/  FFMA.FTZ R2, R243, c[0x0][0x2d0], -R78.reuse ;  /* 0x0000b400f3027a23 */ /* 0x102fe2000001084e */
[----:B---3--:R-:W-:Y:S07]  /*18de0*/  F2FP.BF16.PACK_AB R87, R141, R136 ;  /* 0x000000888d57723e */ /* 0x008fee00000010ff */
[----:B------:R1:W3:Y:S01]  /*18df0*/  MUFU.EX2 R184, R2 ;  /* 0x0000000200b87308 */ /* 0x0002e20000000800 */
[C---:B------:R-:W-:Y:S08]  /*18e00*/  HMMA.16816.F32.BF16 R8, R84.reuse, R92, R8 ;  /* 0x0000005c5408723c */ /* 0x040ff00000041808 */
[-C--:B------:R-:W-:Y:S08]  /*18e10*/  HMMA.16816.F32.BF16 R12, R84, R94.reuse, R12 ;  /* 0x0000005e540c723c */ /* 0x080ff0000004180c */
[C---:B------:R-:W-:Y:S01]  /*18e20*/  HMMA.16816.F32.BF16 R16, R80.reuse, R94, R16 ;  /* 0x0000005e5010723c */ /* 0x040fe20000041810 */
[----:B------:R-:W4:Y:S03]  /*18e30*/  LDSM.16.MT88.4 R92, [R204+0x1000] ;  /* 0x00100000cc5c783b */ /* 0x000f260000004200 */
[--C-:B-1----:R-:W-:Y:S04]  /*18e40*/  FFMA.FTZ R2, R246, c[0x0][0x2d0], -R79.reuse ;  /* 0x0000b400f6027a23 */ /* 0x102fe8000001084f */
[-C--:B--2---:R-:W-:Y:S01]  /*18e50*/  HMMA.16816.F32.BF16 R20, R80, R88.reuse, R20 ;  /* 0x000000585014723c */ /* 0x084fe20000041814 */
[----:B------:R1:W-:Y:S07]  /*18e60*/  MUFU.EX2 R183, R2 ;  /* 0x0000000200b77308 */ /* 0x0003ee0000000800 */
[C---:B------:R-:W-:Y:S08]  /*18e70*/  HMMA.16816.F32.BF16 R24, R84.reuse, R88, R24 ;  /* 0x000000585418723c */ /* 0x040ff00000041818 */
[-C--:B------:R-:W-:Y:S08]  /*18e80*/  HMMA.16816.F32.BF16 R28, R84, R90.reuse, R28 ;  /* 0x0000005a541c723c */ /* 0x080ff0000004181c */
[C---:B------:R-:W-:Y:S01]  /*18e90*/  HMMA.16816.F32.BF16 R32, R80.reuse, R90, R32 ;  /* 0x0000005a5020723c */ /* 0x040fe20000041820 */
[----:B------:R-:W2:Y:S03]  /*18ea0*/  LDSM.16.MT88.4 R88, [R201+0x1800] ;  /* 0x00180000c958783b */ /* 0x000ea60000004200 */
        /* <DEDUP_REMOVED lines=8> */
[-C--:B----4-:R-:W-:Y:S01]  /*18f30*/  HMMA.16816.F32.BF16 R52, R80, R92.reuse, R52 ;  /* 0x0000005c5034723c */ /* 0x090fe20000041834 */
[----:B------:R1:W-:Y:S07]  /*18f40*/  MUFU.EX2 R182, R2 ;  /* 0x0000000200b67308 */ /* 0x0003ee0000000800 */
[C---:B------:R-:W-:Y:S08]  /*18f50*/  HMMA.16816.F32.BF16 R56, R84.reuse, R92, R56 ;  /* 0x0000005c5438723c */ /* 0x040ff00000041838 */
[-C--:B------:R-:W-:Y:S08]  /*18f60*/  HMMA.16816.F32.BF16 R60, R84, R94.reuse, R60 ;  /* 0x0000005e543c723c */ /* 0x080ff0000004183c */
[----:B------:R-:W-:Y:S01]  /*18f70*/  HMMA.16816.F32.BF16 R64, R80, R94, R64 ;  /* 0x0000005e5040723c */ /* 0x000fe20000041840 */
[----:B------:R-:W4:Y:S03]  /*18f80*/  LDSM.16.MT88.4 R92, [R205+0x1800] ;  /* 0x00180000cd5c783b */ /* 0x000f260000004200 */
        /* <DEDUP_REMOVED lines=12> */
[-C--:B--2---:R-:W-:Y:S03]  /*19050*/  HMMA.16816.F32.BF16 R4, R80, R88.reuse, R4 ;  /* 0x000000585004723c */ /* 0x084fe60000041804 */
[--C-:B-1----:R-:W-:Y:S06]  /*19060*/  FFMA.FTZ R2, R251, c[0x0][0x2d0], -R156.reuse ;  /* 0x0000b400fb027a23 */ /* 0x102fec000001089c */
[----:B------:R1:W2:Y:S03]  /*19070*/  MUFU.EX2 R178, R2 ;  /* 0x0000000200b27308 */ /* 0x0002a60000000800 */
[--C-:B-1----:R-:W-:Y:S01]  /*19080*/  FFMA.FTZ R2, R103, c[0x0][0x2d0], -R77.reuse ;  /* 0x0000b40067027a23 */ /* 0x102fe2000001084d */
[----:B------:R-:W-:Y:S06]  /*19090*/  MOV R103, R173 ;  /* 0x000000ad00677202 */ /* 0x000fec0000000f00 */
[----:B------:R1:W-:Y:S01]  /*190a0*/  MUFU.EX2 R173, R3 ;  /* 0x0000000300ad7308 */ /* 0x0003e20000000800 */
[----:B--2---:R-:W-:Y:S09]  /*190b0*/  F2FP.BF16.PACK_AB R84, R178, R142 ;  /* 0x0000008eb254723e */ /* 0x004ff200000010ff */
[----:B------:R2:W-:Y:S01]  /*190c0*/  MUFU.EX2 R140, R2 ;  /* 0x00000002008c7308 */ /* 0x0005e20000000800 */
[----:B-1----:R-:W3:Y:S04]  /*190d0*/  LDL.LU R3, [R1+0x18] ;  /* 0x0000180001037983 */ /* 0x002ee80000300800 */
[----:B------:R-:W5:Y:S01]  /*190e0*/  LDL.LU R112, [R1+0x1c] ;  /* 0x00001c0001707983 */ /* 0x000f620000300800 */
[--C-:B--2---:R-:W-:Y:S01]  /*190f0*/  FFMA.FTZ R2, R101, c[0x0][0x2d0], -R77.reuse ;  /* 0x0000b40065027a23 */ /* 0x104fe2000001084d */
[----:B------:R-:W-:Y:S03]  /*19100*/  MOV R101, R155 ;  /* 0x0000009b00657202 */ /* 0x000fe60000000f00 */
[----:B------:R1:W2:Y:S02]  /*19110*/  MUFU.EX2 R155, R2 ;  /* 0x00000002009b7308 */ /* 0x0002a40000000800 */
[--C-:B-1----:R-:W-:Y:S01]  /*19120*/  FFMA.FTZ R2, R100, c[0x0][0x2d0], -R156.reuse ;  /* 0x0000b40064027a23 */ /* 0x102fe2000001089c */
[----:B------:R-:W-:Y:S02]  /*19130*/  MOV R100, R153 ;  /* 0x0000009900647202 */ /* 0x000fe40000000f00 */
[----:B--2---:R-:W-:Y:S05]  /*19140*/  F2FP.BF16.PACK_AB R85, R155, R140 ;  /* 0x0000008c9b55723e */ /* 0x004fea00000010ff */
        /* <DEDUP_REMOVED lines=17> */
[-C--:B----4-:R-:W-:Y:S01]  /*19260*/  HMMA.16816.F32.BF16 R20, R80, R92.reuse, R20 ;  /* 0x0000005c5014723c */ /* 0x090fe20000041814 */
        /* <DEDUP_REMOVED lines=15> */
[-C--:B------:R-:W-:Y:S08]  /*19360*/  HMMA.16816.F32.BF16 R52, R80, R88.reuse, R52 ;  /* 0x000000585034723c */ /* 0x080ff00000041834 */
[C---:B------:R-:W-:Y:S08]  /*19370*/  HMMA.16816.F32.BF16 R56, R84.reuse, R88, R56 ;  /* 0x000000585438723c */ /* 0x040ff00000041838 */
[-C--:B------:R-:W-:Y:S04]  /*19380*/  HMMA.16816.F32.BF16 R60, R84, R90.reuse, R60 ;  /* 0x0000005a543c723c */ /* 0x080fe8000004183c */
[----:B-1----:R-:W-:Y:S04]  /*19390*/  FFMA.FTZ R2, R161, c[0x0][0x2d0], -R78 ;  /* 0x0000b400a1027a23 */ /* 0x002fe8000001084e */
[----:B------:R-:W-:Y:S01]  /*193a0*/  HMMA.16816.F32.BF16 R64, R80, R90, R64 ;  /* 0x0000005a5040723c */ /* 0x000fe20000041840 */
[----:B------:R1:W2:Y:S03]  /*193b0*/  MUFU.EX2 R166, R2 ;  /* 0x0000000200a67308 */ /* 0x0002a60000000800 */
[----:B------:R-:W-:Y:S02]  /*193c0*/  MOV R85, R70 ;  /* 0x0000004600557202 */ /* 0x000fe40000000f00 */
[----:B------:R-:W-:Y:S01]  /*193d0*/  MOV R84, R71 ;  /* 0x0000004700547202 */ /* 0x000fe20000000f00 */
[----:B-1----:R-:W-:Y:S01]  /*193e0*/  FFMA.FTZ R2, R160, c[0x0][0x2d0], -R79 ;  /* 0x0000b400a0027a23 */ /* 0x002fe2000001084f */
[----:B--2---:R-:W-:Y:S01]  /*193f0*/  F2FP.BF16.PACK_AB R150, R166, R167 ;  /* 0x000000a7a696723e */ /* 0x004fe200000010ff */
[----:B---3--:R-:W-:Y:S02]  /*19400*/  FFMA.FTZ R3, R68, R3, R225 ;  /* 0x0000000344037223 */ /* 0x008fe400000100e1 */
[----:B------:R1:W-:Y:S01]  /*19410*/  MUFU.EX2 R161, R2 ;  /* 0x0000000200a17308 */ /* 0x0003e20000000800 */
[----:B-----5:R-:W-:Y:S04]  /*19420*/  FFMA.FTZ R0, R0, R112, R170 ;  /* 0x0000007000007223 */ /* 0x020fe800000100aa */
[----:B------:R-:W-:Y:S02]  /*19430*/  FADD.FTZ R0, R171, R0 ;  /* 0x00000000ab007221 */ /* 0x000fe40000010000 */
[----:B-1----:R-:W-:Y:S04]  /*19440*/  FFMA.FTZ R2, R159, c[0x0][0x2d0], -R79 ;  /* 0x0000b4009f027a23 */ /* 0x002fe8000001084f */
        /* <DEDUP_REMOVED lines=23> */
[----:B------:R-:W-:Y:S02]  /*195c0*/  FFMA.FTZ R4, R69, R113, R231 ;  /* 0x0000007145047223 */ /* 0x000fe400000100e7 */
[----:B--2---:R-:W-:Y:S04]  /*195d0*/  FFMA.FTZ R2, R74, R114, R235 ;  /* 0x000000724a027223 */ /* 0x004fe800000100eb */
[----:B------:R-:W-:Y:S02]  /*195e0*/  FADD.FTZ R5, R237, R2 ;  /* 0x00000002ed057221 */ /* 0x000fe40000010000 */
[----:B------:R-:W-:Y:S02]  /*195f0*/  FADD.FTZ R2, R232, R4 ;  /* 0x00000004e8027221 */ /* 0x000fe40000010000 */
[----:B------:R-:W-:Y:S02]  /*19600*/  FADD.FTZ R4, R226, R3 ;  /* 0x00000003e2047221 */ /* 0x000fe40000010000 */
[----:B------:R-:W-:Y:S01]  /*19610*/  FADD.FTZ R3, R236, R5 ;  /* 0x00000005ec037221 */ /* 0x000fe20000010000 */
[----:B---3--:R-:W-:Y:S01]  /*19620*/  F2FP.BF16.PACK_AB R147, R75, R78 ;  /* 0x0000004e4b93723e */ /* 0x008fe200000010ff */
[----:B------:R-:W-:Y:S02]  /*19630*/  FADD.FTZ R2, R233, R2 ;  /* 0x00000002e9027221 */ /* 0x000fe40000010000 */
[----:B------:R-:W-:Y:S02]  /*19640*/  FADD.FTZ R3, R238, R3 ;  /* 0x00000003ee037221 */ /* 0x000fe40000010000 */
[----:B------:R-:W-:Y:S02]  /*19650*/  FADD.FTZ R2, R234, R2 ;  /* 0x00000002ea027221 */ /* 0x000fe40000010000 */
        /* <DEDUP_REMOVED lines=91> */
.L_x_1485:
[----:B------:R-:W-:Y:S02]  /*19c10*/  MOV R11, 0x1f ;  /* 0x0000001f000b7802 */ /* 0x000fe40000000f00 */
[----:B------:R-:W-:Y:S01]  /*19c20*/  MOV R10, 0xffffffff ;  /* 0xffffffff000a7802 */ /* 0x000fe20000000f00 */
[----:B------:R-:W-:Y:S05]  /*19c30*/  BRA.DIV ~URZ, `(.L_x_1487) ;  /* 0x000052727f007947 */ /* 0x000fea000b800000 */
[----:B---3--:R-:W2:Y:S04]  /*19c40*/  LDL R0, [R1+0x10] ;  /* 0x0000100001007983 */ /* 0x008ea80000100800 */
[----:B--2---:R1:W2:Y:S02]  /*19c50*/  SHFL.BFLY PT, R2, R0, 0x2, 0x1f ;  /* 0x0c401f0000027f89 */ /* 0x0042a400000e0000 */
.L_x_1573:
[----:B-1----:R-:W3:Y:S02]  /*19c60*/  LDL.LU R0, [R1+0x10] ;  /* 0x0000100001007983 */ /* 0x002ee40000300800 */
[----:B--23--:R-:W-:Y:S01]  /*19c70*/  FADD.FTZ R2, R2, R0 ;  /* 0x0000000002027221 */ /* 0x00cfe20000010000 */
        /* <DEDUP_REMOVED lines=16> */
[----:B--2---:R-:W-:Y:S02]  /*19d80*/  FADD.FTZ R5, R3, R7 ;  /* 0x0000000703057221 */ /* 0x004fe40000010000 */
.L_x_1574:
[----:B------:R-:W-:Y:S01]  /*19d90*/  FSETP.NE.FTZ.AND P3, PT, R2, RZ, PT ;  /* 0x000000ff0200720b */ /* 0x000fe20003f75000 */
[----:B---34-:R-:W-:Y:S01]  /*19da0*/  FADD.FTZ R6, R8, R6 ;  /* 0x0000000608067221 */ /* 0x018fe20000010000 */
[----:B------:R-:W-:Y:S02]  /*19db0*/  MOV R0, RZ ;  /* 0x000000ff00007202 */ /* 0x000fe40000000f00 */
[----:B------:R-:W-:-:S02]  /*19dc0*/  FSETP.NE.FTZ.AND P2, PT, R4, RZ, PT ;  /* 0x000000ff0400720b */ /* 0x000fc40003f55000 */
[----:B------:R-:W-:Y:S02]  /*19dd0*/  FSETP.NE.FTZ.AND P1, PT, R5, RZ, PT ;  /* 0x000000ff0500720b */ /* 0x000fe40003f35000 */
[----:B------:R-:W-:Y:S02]  /*19de0*/  FSETP.NE.FTZ.AND P0, PT, R6, RZ, PT ;  /* 0x000000ff0600720b */ /* 0x000fe40003f15000 */
[----:B------:R-:W-:Y:S02]  /*19df0*/  MOV R27, 0xff800000 ;  /* 0xff800000001b7802 */ /* 0x000fe40000000f00 */
[----:B------:R-:W-:Y:S01]  /*19e00*/  MOV R23, 0xff800000 ;  /* 0xff80000000177802 */ /* 0x000fe20000000f00 */
[----:B------:R-:W1:Y:S01]  /*19e10*/  @P3 MUFU.RCP R0, R2 ;  /* 0x0000000200003308 */ /* 0x000e620000001000 */
[----:B------:R-:W-:Y:S02]  /*19e20*/  MOV R19, 0xff800000 ;  /* 0xff80000000137802 */ /* 0x000fe40000000f00 */
[----:B------:R-:W-:-:S03]  /*19e30*/  MOV R22, 0xff800000 ;  /* 0xff80000000167802 */ /* 0x000fc60000000f00 */
[----:B------:R-:W-:Y:S02]  /*19e40*/  @P1 MOV R10, 0x3f317218 ;  /* 0x3f317218000a1802 */ /* 0x000fe40000000f00 */
[----:B------:R2:W-:Y:S01]  /*19e50*/  @P3 MUFU.LG2 R9, R2 ;  /* 0x0000000200093308 */ /* 0x0005e20000000c00 */
[----:B-1----:R-:W-:-:S07]  /*19e60*/  FMUL.FTZ R84, R0, R116 ;  /* 0x0000007400547220 */ /* 0x002fce0000410000 */
[----:B------:R-:W1:Y:S01]  /*19e70*/  @P2 MUFU.LG2 R7, R4 ;  /* 0x0000000400072308 */ /* 0x000e620000000c00 */
[C---:B------:R-:W-:Y:S02]  /*19e80*/  FMUL.FTZ R85, R0.reuse, R117 ;  /* 0x0000007500557220 */ /* 0x040fe40000410000 */
[C---:B------:R-:W-:Y:S02]  /*19e90*/  FMUL.FTZ R74, R0.reuse, R88 ;  /* 0x00000058004a7220 */ /* 0x040fe40000410000 */
[C---:B------:R-:W-:Y:S01]  /*19ea0*/  FMUL.FTZ R75, R0.reuse, R89 ;  /* 0x00000059004b7220 */ /* 0x040fe20000410000 */
[----:B--2---:R-:W-:Y:S01]  /*19eb0*/  CS2R R2, SRZ ;  /* 0x0000000000027805 */ /* 0x004fe2000001ff00 */
[C---:B------:R-:W-:Y:S02]  /*19ec0*/  FMUL.FTZ R76, R0.reuse, R100 ;  /* 0x00000064004c7220 */ /* 0x040fe40000410000 */
[C---:B------:R-:W-:Y:S02]  /*19ed0*/  FMUL.FTZ R77, R0.reuse, R101 ;  /* 0x00000065004d7220 */ /* 0x040fe40000410000 */
[C---:B------:R-:W-:Y:S01]  /*19ee0*/  FMUL.FTZ R78, R0.reuse, R104 ;  /* 0x00000068004e7220 */ /* 0x040fe20000410000 */
[----:B------:R2:W3:Y:S01]  /*19ef0*/  @P2 MUFU.RCP R3, R4 ;  /* 0x0000000400032308 */ /* 0x0004e20000001000 */
[----:B------:R-:W-:-:S02]  /*19f00*/  FMUL.FTZ R79, R0, R105 ;  /* 0x00000069004f7220 */ /* 0x000fc40000410000 */
[C---:B------:R-:W-:Y:S02]  /*19f10*/  FMUL.FTZ R68, R0.reuse, R120 ;  /* 0x0000007800447220 */ /* 0x040fe40000410000 */
[C---:B------:R-:W-:Y:S02]  /*19f20*/  FMUL.FTZ R69, R0.reuse, R121 ;  /* 0x0000007900457220 */ /* 0x040fe40000410000 */
[C---:B------:R-:W-:Y:S01]  /*19f30*/  FMUL.FTZ R116, R0.reuse, R132 ;  /* 0x0000008400747220 */ /* 0x040fe20000410000 */
[----:B------:R-:W-:Y:S01]  /*19f40*/  @P1 MUFU.RCP R2, R5 ;  /* 0x0000000500021308 */ /* 0x000fe20000001000 */
[C---:B------:R-:W-:Y:S02]  /*19f50*/  FMUL.FTZ R117, R0.reuse, R133 ;  /* 0x0000008500757220 */ /* 0x040fe40000410000 */
[C---:B------:R-:W-:Y:S02]  /*19f60*/  FMUL.FTZ R86, R0.reuse, R136 ;  /* 0x0000008800567220 */ /* 0x040fe40000410000 */
[----:B------:R-:W-:-:S02]  /*19f70*/  FMUL.FTZ R87, R0, R137 ;  /* 0x0000008900577220 */ /* 0x000fc40000410000 */
[C---:B------:R-:W-:Y:S01]  /*19f80*/  FMUL.FTZ R64, R0.reuse, R148 ;  /* 0x0000009400407220 */ /* 0x040fe20000410000 */
[----:B--2---:R-:W-:Y:S01]  /*19f90*/  @P2 MOV R4, 0x3f317218 ;  /* 0x3f31721800042802 */ /* 0x004fe20000000f00 */
[----:B------:R-:W-:Y:S02]  /*19fa0*/  FMUL.FTZ R65, R0, R149 ;  /* 0x0000009500417220 */ /* 0x000fe40000410000 */
[----:B------:R-:W2:Y:S01]  /*19fb0*/  @P1 MUFU.LG2 R0, R5 ;  /* 0x0000000500001308 */ /* 0x000ea20000000c00 */
[----:B-1----:R-:W-:Y:S02]  /*19fc0*/  @P2 FMUL.FTZ R8, R7, 0.69314718246459960938 ;  /* 0x3f31721807082820 */ /* 0x002fe40000410000 */
[C---:B---3--:R-:W-:Y:S02]  /*19fd0*/  FMUL.FTZ R100, R3.reuse, R106 ;  /* 0x0000006a03647220 */ /* 0x048fe40000410000 */
[C---:B------:R-:W-:Y:S02]  /*19fe0*/  FMUL.FTZ R101, R3.reuse, R107 ;  /* 0x0000006b03657220 */ /* 0x040fe40000410000 */
[----:B------:R-:W-:-:S02]  /*19ff0*/  FMUL.FTZ R104, R3, R118 ;  /* 0x0000007603687220 */ /* 0x000fc40000410000 */
[C---:B------:R-:W-:Y:S02]  /*1a000*/  FMUL.FTZ R105, R3.reuse, R119 ;  /* 0x0000007703697220 */ /* 0x040fe40000410000 */
[C---:B------:R-:W-:Y:S02]  /*1a010*/  FMUL.FTZ R90, R3.reuse, R90 ;  /* 0x0000005a035a7220 */ /* 0x040fe40000410000 */
[C---:B------:R-:W-:Y:S02]  /*1a020*/  FMUL.FTZ R91, R3.reuse, R91 ;  /* 0x0000005b035b7220 */ /* 0x040fe40000410000 */
[C---:B------:R-:W-:Y:S02]  /*1a030*/  FMUL.FTZ R102, R3.reuse, R102 ;  /* 0x0000006603667220 */ /* 0x040fe40000410000 */
[----:B--2---:R-:W-:Y:S01]  /*1a040*/  @P1 FMUL.FTZ R7, R0, 0.69314718246459960938 ;  /* 0x3f31721800071820 */ /* 0x004fe20000410000 */
        /* <DEDUP_REMOVED lines=28> */
[----:B------:R-:W1:Y:S01]  /*1a210*/  @P0 MUFU.LG2 R2, R6 ;  /* 0x0000000600020308 */ /* 0x000e620000000c00 */
[----:B------:R-:W-:Y:S02]  /*1a220*/  @P3 FMUL.FTZ R5, R3, c[0x0][0x2d0] ;  /* 0x0000b40003053a20 */ /* 0x000fe40000410000 */
[----:B------:R-:W-:Y:S02]  /*1a230*/  @P1 FMUL.FTZ R3, R10, c[0x0][0x2d0] ;  /* 0x0000b4000a031a20 */ /* 0x000fe40000410000 */
[----:B------:R-:W-:Y:S02]  /*1a240*/  @P2 FMUL.FTZ R4, R4, c[0x0][0x2d0] ;  /* 0x0000b40004042a20 */ /* 0x000fe40000410000 */
[----:B------:R-:W-:Y:S01]  /*1a250*/  @P1 FFMA.FTZ R27, R3, R71, R7 ;  /* 0x00000047031b1223 */ /* 0x000fe20000010007 */
[----:B------:R-:W-:Y:S01]  /*1a260*/  @P0 MOV R3, 0x3f317218 ;  /* 0x3f31721800030802 */ /* 0x000fe20000000f00 */
[----:B------:R-:W-:Y:S01]  /*1a270*/  @P2 FFMA.FTZ R23, R4, R72, R8 ;  /* 0x0000004804172223 */ /* 0x000fe20000010008 */
[----:B------:R-:W-:Y:S01]  /*1a280*/  MOV R4, 0x1 ;  /* 0x0000000100047802 */ /* 0x000fe20000000f00 */
[----:B------:R-:W-:-:S02]  /*1a290*/  @P3 FMUL.FTZ R9, R9, 0.69314718246459960938 ;  /* 0x3f31721809093820 */ /* 0x000fc40000410000 */
[----:B------:R-:W-:Y:S02]  /*1a2a0*/  @P0 FMUL.FTZ R3, R3, c[0x0][0x2d0] ;  /* 0x0000b40003030a20 */ /* 0x000fe40000410000 */
[----:B------:R-:W-:Y:S02]  /*1a2b0*/  @P3 FFMA.FTZ R22, R5, R73, R9 ;  /* 0x0000004905163223 */ /* 0x000fe40000010009 */
[----:B-1----:R-:W-:Y:S02]  /*1a2c0*/  @P0 FMUL.FTZ R2, R2, 0.69314718246459960938 ;  /* 0x3f31721802020820 */ /* 0x002fe40000410000 */
[----:B------:R-:W-:Y:S02]  /*1a2d0*/  FMUL.FTZ R34, R0, R94 ;  /* 0x0000005e00227220 */ /* 0x000fe40000410000 */
[--C-:B------:R-:W-:Y:S01]  /*1a2e0*/  @P0 FFMA.FTZ R19, R3, R70, R2.reuse ;  /* 0x0000004603130223 */ /* 0x100fe20000010002 */
[----:B------:R-:W-:Y:S01]  /*1a2f0*/  PRMT R2, R4, 0x7610, R2 ;  /* 0x0000761004027816 */ /* 0x000fe20000000002 */
        /* <DEDUP_REMOVED lines=14> */
[----:B------:R-:W-:Y:S02]  /*1a3e0*/  FMUL.FTZ R31, R0, R147 ;  /* 0x00000093001f7220 */ /* 0x000fe40000410000 */
.L_x_1416:
        /* <DEDUP_REMOVED lines=19> */
.L_x_1490:
[----:B--2---:R-:W-:Y:S05]  /*1a520*/  BSYNC B0 ;  /* 0x0000000000007941 */ /* 0x004fea0003800000 */
.L_x_1489:
        /* <DEDUP_REMOVED lines=15> */
[CC--:B------:R-:W-:Y:S01]  /*1a620*/  LEA.HI R5, R4.reuse, R29.reuse, RZ, 0x2 ;  /* 0x0000001d04057211 */ /* 0x0c0fe200078f10ff */
[----:B------:R-:W2:Y:S01]  /*1a630*/  LDL.LU R14, [R1+0x4c] ;  /* 0x00004c00010e7983 */ /* 0x000ea20000300800 */
[----:B------:R-:W-:Y:S01]  /*1a640*/  LEA.HI R26, R4, R29, RZ, 0x5 ;  /* 0x0000001d041a7211 */ /* 0x000fe200078f28ff */
[----:B------:R-:W-:Y:S01]  /*1a650*/  WARPSYNC 0xffffffff ;  /* 0xffffffff00007948 */ /* 0x000fe20003800000 */
[--C-:B------:R-:W-:Y:S01]  /*1a660*/  SHF.R.S32.HI R3, RZ, 0x2, R5.reuse ;  /* 0x00000002ff037819 */ /* 0x100fe20000011405 */
[----:B------:R-:W-:Y:S01]  /*1a670*/  IMAD.MOV.U32 R11, RZ, RZ, -0x10 ;  /* 0xfffffff0ff0b7424 */ /* 0x000fe200078e00ff */
[----:B------:R-:W-:Y:S01]  /*1a680*/  SHF.R.S32.HI R2, RZ, 0x1f, R5 ;  /* 0x0000001fff027819 */ /* 0x000fe20000011405 */
[----:B------:R-:W-:Y:S01]  /*1a690*/  IMAD.MOV.U32 R8, RZ, RZ, 0x20 ;  /* 0x00000020ff087424 */ /* 0x000fe200078e00ff */
[----:B------:R-:W-:Y:S01]  /*1a6a0*/  LOP3.LUT R5, R5, 0xfffffffc, RZ, 0xc0, !PT ;  /* 0xfffffffc05057812 */ /* 0x000fe200078ec0ff */
[----:B------:R-:W-:Y:S01]  /*1a6b0*/  IMAD.MOV.U32 R13, RZ, RZ, c[0x0][0x388] ;  /* 0x0000e200ff0d7624 */ /* 0x000fe200078e00ff */
[----:B------:R-:W-:-:S02]  /*1a6c0*/  LEA.HI R2, R2, R3, RZ, 0x3 ;  /* 0x0000000302027211 */ /* 0x000fc400078f18ff */
        /* <DEDUP_REMOVED lines=30> */
[----:B---3--:R-:W-:Y:S01]  /*1a8b0*/  IMAD.MOV.U32 R6, RZ, RZ, 0x40 ;  /* 0x00000040ff067424 */ /* 0x008fe200078e00ff */
[----:B----4-:R-:W-:-:S02]  /*1a8c0*/  F2FP.BF16.PACK_AB R3, R35, R34 ;  /* 0x000000222303723e */ /* 0x010fc400000010ff */
[----:B------:R-:W-:-:S03]  /*1a8d0*/  F2FP.BF16.PACK_AB R5, R51, R50 ;  /* 0x000000323305723e */ /* 0x000fc600000010ff */
[----:B------:R1:W-:Y:S04]  /*1a8e0*/  STS [R2+0x2400], R3 ;  /* 0x0024000302007388 */ /* 0x0003e80000000800 */
[----:B------:R3:W-:Y:S04]  /*1a8f0*/  STS [R2+0x2000], R5 ;  /* 0x0020000502007388 */ /* 0x0007e80000000800 */
[----:B------:R4:W-:Y:S04]  /*1a900*/  STS [R4+0x2000], R7 ;  /* 0x0020000704007388 */ /* 0x0009e80000000800 */
[----:B------:R4:W-:Y:S01]  /*1a910*/  STS [R4+0x2400], R10 ;  /* 0x0024000a04007388 */ /* 0x0009e20000000800 */
[----:B-1----:R-:W-:-:S02]  /*1a920*/  SEL R3, R6, 0xffffffc0, !P2 ;  /* 0xffffffc006037807 */ /* 0x002fc40005000000 */
[----:B------:R-:W-:Y:S02]  /*1a930*/  SEL R6, R8, 0xffffffe0, !P0 ;  /* 0xffffffe008067807 */ /* 0x000fe40004000000 */
[----:B------:R-:W-:Y:S01]  /*1a940*/  F2FP.BF16.PACK_AB R8, R101, R100 ;  /* 0x000000646508723e */ /* 0x000fe200000010ff */
[C---:B------:R-:W-:Y:S01]  /*1a950*/  IMAD.IADD R3, R2.reuse, 0x1, R3 ;  /* 0x0000000102037824 */ /* 0x040fe200078e0203 */
[----:B------:R-:W-:Y:S01]  /*1a960*/  ISETP.NE.U32.AND P2, PT, RZ, c[0x0][0x500], PT ;  /* 0x00014000ff007a0c */ /* 0x000fe20003f45070 */
[--C-:B---3--:R-:W-:Y:S01]  /*1a970*/  IMAD.IADD R5, R2, 0x1, R6.reuse ;  /* 0x0000000102057824 */ /* 0x108fe200078e0206 */
[----:B----4-:R-:W-:Y:S01]  /*1a980*/  F2FP.BF16.PACK_AB R7, R85, R84 ;  /* 0x000000545507723e */ /* 0x010fe200000010ff */
[----:B------:R-:W-:Y:S01]  /*1a990*/  IMAD.IADD R2, R4, 0x1, R6 ;  /* 0x0000000104027824 */ /* 0x000fe200078e0206 */
[----:B------:R-:W-:Y:S02]  /*1a9a0*/  ISETP.NE.AND.EX P2, PT, RZ, c[0x0][0x504], PT, P2 ;  /* 0x00014100ff007a0c */ /* 0x000fe40003f45320 */
[----:B------:R-:W-:Y:S01]  /*1a9b0*/  F2FP.BF16.PACK_AB R4, R105, R104 ;  /* 0x000000686904723e */ /* 0x000fe200000010ff */
[----:B------:R1:W-:Y:S01]  /*1a9c0*/  STS [R5], R9 ;  /* 0x0000000905007388 */ /* 0x0003e20000000800 */
[----:B------:R-:W-:-:S03]  /*1a9d0*/  ISETP.NE.U32.AND P0, PT, RZ, c[0x0][0x508], PT ;  /* 0x00014200ff007a0c */ /* 0x000fc60003f05070 */
[----:B------:R3:W-:Y:S01]  /*1a9e0*/  STS [R5+0x400], R8 ;  /* 0x0004000805007388 */ /* 0x0007e20000000800 */
[----:B------:R-:W-:-:S03]  /*1a9f0*/  ISETP.NE.AND.EX P1, PT, RZ, c[0x0][0x50c], PT, P0 ;  /* 0x00014300ff007a0c */ /* 0x000fc60003f25300 */
[----:B------:R4:W-:Y:S04]  /*1aa00*/  STS [R2+0x400], R4 ;  /* 0x0004000402007388 */ /* 0x0009e80000000800 */
[----:B------:R4:W-:Y:S01]  /*1aa10*/  STS [R2], R7 ;  /* 0x0000000702007388 */ /* 0x0009e20000000800 */
[----:B-1----:R-:W-:Y:S02]  /*1aa20*/  F2FP.BF16.PACK_AB R9, R41, R40 ;  /* 0x000000282909723e */ /* 0x002fe400000010ff */
[----:B---3--:R-:W-:-:S03]  /*1aa30*/  F2FP.BF16.PACK_AB R8, R61, R60 ;  /* 0x0000003c3d08723e */ /* 0x008fc600000010ff */
[----:B------:R-:W-:Y:S01]  /*1aa40*/  STS [R5+0x2000], R9 ;  /* 0x0020000905007388 */ /* 0x000fe20000000800 */
[----:B----4-:R-:W-:-:S03]  /*1aa50*/  F2FP.BF16.PACK_AB R4, R59, R58 ;  /* 0x0000003a3b04723e */ /* 0x010fc600000010ff */
[----:B------:R1:W-:Y:S01]  /*1aa60*/  STS [R5+0x2400], R8 ;  /* 0x0024000805007388 */ /* 0x0003e20000000800 */
[----:B------:R-:W-:-:S03]  /*1aa70*/  F2FP.BF16.PACK_AB R7, R43, R42 ;  /* 0x0000002a2b07723e */ /* 0x000fc600000010ff */
[----:B------:R3:W-:Y:S04]  /*1aa80*/  STS [R2+0x2400], R4 ;  /* 0x0024000402007388 */ /* 0x0007e80000000800 */
[----:B------:R4:W-:Y:S01]  /*1aa90*/  STS [R2+0x2000], R7 ;  /* 0x0020000702007388 */ /* 0x0009e20000000800 */
[----:B-1----:R-:W-:Y:S02]  /*1aaa0*/  F2FP.BF16.PACK_AB R5, R69, R68 ;  /* 0x000000444505723e */ /* 0x002fe400000010ff */
[----:B------:R-:W-:Y:S02]  /*1aab0*/  F2FP.BF16.PACK_AB R8, R117, R116 ;  /* 0x000000747508723e */ /* 0x000fe400000010ff */
[----:B---3--:R-:W-:Y:S01]  /*1aac0*/  F2FP.BF16.PACK_AB R4, R119, R118 ;  /* 0x000000767704723e */ /* 0x008fe200000010ff */
[----:B------:R1:W-:Y:S01]  /*1aad0*/  STS [R3], R5 ;  /* 0x0000000503007388 */ /* 0x0003e20000000800 */
[----:B----4-:R-:W-:Y:S01]  /*1aae0*/  IMAD.IADD R2, R11, 0x1, R3 ;  /* 0x000000010b027824 */ /* 0x010fe200078e0203 */
[----:B------:R-:W-:-:S02]  /*1aaf0*/  F2FP.BF16.PACK_AB R7, R107, R106 ;  /* 0x0000006a6b07723e */ /* 0x000fc400000010ff */
[----:B------:R3:W-:Y:S04]  /*1ab00*/  STS [R3+0x400], R4 ;  /* 0x0004000403007388 */ /* 0x0007e80000000800 */
[----:B------:R-:W-:Y:S04]  /*1ab10*/  STS [R2], R8 ;  /* 0x0000000802007388 */ /* 0x000fe80000000800 */
[----:B------:R4:W-:Y:S01]  /*1ab20*/  STS [R2+0x400], R7 ;  /* 0x0004000702007388 */ /* 0x0009e20000000800 */
[----:B-1----:R-:W-:Y:S02]  /*1ab30*/  F2FP.BF16.PACK_AB R5, R57, R56 ;  /* 0x000000383905723e */ /* 0x002fe400000010ff */
[----:B---3--:R-:W-:-:S03]  /*1ab40*/  F2FP.BF16.PACK_AB R4, R55, R54 ;  /* 0x000000363704723e */ /* 0x008fc600000010ff */
[----:B------:R1:W-:Y:S04]  /*1ab50*/  STS [R3+0x2000], R5 ;  /* 0x0020000503007388 */ /* 0x0003e80000000800 */
[----:B------:R3:W-:Y:S01]  /*1ab60*/  STS [R3+0x2400], R4 ;  /* 0x0024000403007388 */ /* 0x0007e20000000800 */
[----:B----4-:R-:W-:-:S05]  /*1ab70*/  F2FP.BF16.PACK_AB R7, R53, R52 ;  /* 0x000000343507723e */ /* 0x010fca00000010ff */
[----:B------:R-:W-:Y:S01]  /*1ab80*/  STS [R2+0x2000], R7 ;  /* 0x0020000702007388 */ /* 0x000fe20000000800 */
[----:B-1----:R-:W-:Y:S02]  /*1ab90*/  F2FP.BF16.PACK_AB R5, R49, R48 ;  /* 0x000000303105723e */ /* 0x002fe400000010ff */
[----:B---3--:R-:W-:Y:S01]  /*1aba0*/  F2FP.BF16.PACK_AB R4, R87, R86 ;  /* 0x000000565704723e */ /* 0x008fe200000010ff */
[C---:B------:R-:W-:Y:S02]  /*1abb0*/  IMAD.IADD R3, R6.reuse, 0x1, R3 ;  /* 0x0000000106037824 */ /* 0x040fe400078e0203 */
[----:B------:R1:W-:Y:S01]  /*1abc0*/  STS [R2+0x2400], R5 ;  /* 0x0024000502007388 */ /* 0x0003e20000000800 */
[----:B------:R-:W-:Y:S02]  /*1abd0*/  IMAD.IADD R6, R6, 0x1, R2 ;  /* 0x0000000106067824 */ /* 0x000fe400078e0202 */
[----:B------:R-:W-:Y:S01]  /*1abe0*/  IMAD.IADD R8, R11, 0x1, R3 ;  /* 0x000000010b087824 */ /* 0x000fe200078e0203 */
[----:B------:R3:W-:Y:S01]  /*1abf0*/  STS [R3], R4 ;  /* 0x0000000403007388 */ /* 0x0007e20000000800 */
[----:B-1----:R-:W-:-:S02]  /*1ac00*/  F2FP.BF16.PACK_AB R2, R65, R64 ;  /* 0x000000404102723e */ /* 0x002fc400000010ff */
[----:B------:R-:W-:Y:S02]  /*1ac10*/  F2FP.BF16.PACK_AB R5, R67, R66 ;  /* 0x000000424305723e */ /* 0x000fe400000010ff */
[----:B---3--:R-:W-:-:S05]  /*1ac20*/  F2FP.BF16.PACK_AB R4, R89, R88 ;  /* 0x000000585904723e */ /* 0x008fca00000010ff */
[----:B------:R1:W-:Y:S04]  /*1ac30*/  STS [R3+0x400], R4 ;  /* 0x0004000403007388 */ /* 0x0003e80000000800 */
[----:B------:R3:W-:Y:S04]  /*1ac40*/  STS [R6], R2 ;  /* 0x0000000206007388 */ /* 0x0007e80000000800 */
[----:B------:R4:W-:Y:S01]  /*1ac50*/  STS [R8+0x400], R5 ;  /* 0x0004000508007388 */ /* 0x0009e20000000800 */
[----:B-1----:R-:W-:Y:S02]  /*1ac60*/  F2FP.BF16.PACK_AB R4, R47, R46 ;  /* 0x0000002e2f04723e */ /* 0x002fe400000010ff */
[----:B---3--:R-:W-:-:S03]  /*1ac70*/  F2FP.BF16.PACK_AB R2, R37, R36 ;  /* 0x000000242502723e */ /* 0x008fc600000010ff */
[----:B------:R1:W-:Y:S01]  /*1ac80*/  STS [R3+0x2000], R4 ;  /* 0x0020000403007388 */ /* 0x0003e20000000800 */
[----:B----4-:R-:W-:-:S03]  /*1ac90*/  F2FP.BF16.PACK_AB R5, R33, R32 ;  /* 0x000000202105723e */ /* 0x010fc600000010ff */
[----:B------:R3:W-:Y:S04]  /*1aca0*/  STS [R3+0x2400], R2 ;  /* 0x0024000203007388 */ /* 0x0007e80000000800 */
[----:B------:R4:W-:Y:S01]  /*1acb0*/  STS [R6+0x2000], R5 ;  /* 0x0020000506007388 */ /* 0x0009e20000000800 */
[----:B-1----:R-:W-:Y:S02]  /*1acc0*/  @P1 LEA R4, P0, R72, c[0x0][0x508], 0x2 ;  /* 0x0001420048041a11 */ /* 0x002fe400078010ff */
[----:B---3--:R-:W-:Y:S01]  /*1acd0*/  F2FP.BF16.PACK_AB R2, R31, R30 ;  /* 0x0000001e1f02723e */ /* 0x008fe200000010ff */
[----:B------:R-:W-:Y:S02]  /*1ace0*/  IMAD.MOV.U32 R3, RZ, RZ, RZ ;  /* 0x000000ffff037224 */ /* 0x000fe400078e00ff */
[----:B----4-:R-:W-:-:S02]  /*1acf0*/  IMAD.MOV.U32 R6, RZ, RZ, 0x4 ;  /* 0x00000004ff067424 */ /* 0x010fc400078e00ff */
[----:B------:R1:W-:Y:S01]  /*1ad00*/  STS [R8+0x2400], R2 ;  /* 0x0024000208007388 */ /* 0x0003e20000000800 */
[C---:B------:R-:W-:Y:S01]  /*1ad10*/  @P1 LEA.HI.X R5, R72.reuse, c[0x0][0x50c], R12, 0x2, P0 ;  /* 0x0001430048051a11 */ /* 0x040fe200000f140c */
[----:B------:R-:W-:Y:S02]  /*1ad20*/  IMAD.WIDE R6, R72, R6, c[0x0][0x500] ;  /* 0x0001400048067625 */ /* 0x000fe400078e0206 */
[----:B------:R-:W-:Y:S06]  /*1ad30*/  BAR.SYNC.DEFER_BLOCKING 0x1, 0x80 ;  /* 0x0042000000007b1d */ /* 0x000fec0000010000 */
[----:B------:R1:W5:Y:S01]  /*1ad40*/  @P2 LDG.E R3, [R6.64] ;  /* 0x0000000806032981 */ /* 0x000362000c1e1900 */
[----:B--2---:R-:W-:-:S03]  /*1ad50*/  ISETP.NE.AND P0, PT, R14, RZ, PT ;  /* 0x000000ff0e00720c */ /* 0x004fc60003f05270 */
[----:B------:R2:W5:Y:S02]  /*1ad60*/  @P1 LDG.E R13, [R4.64] ;  /* 0x00000008040d1981 */ /* 0x000564000c1e1900 */
[----:B--2---:R-:W-:Y:S01]  /*1ad70*/  SEL R4, R14, c[0x0][0x3d4], P0 ;  /* 0x0000f5000e047a07 */ /* 0x004fe20000000000 */
[----:B------:R-:W-:Y:S05]  /*1ad80*/  @P1 BRA `(.L_x_1493) ;  /* 0x0000004000001947 */ /* 0x000fea0003800000 */
[----:B-1----:R-:W-:Y:S05]  /*1ad90*/  @!P2 BRA `(.L_x_1493) ;  /* 0x000000300000a947 */ /* 0x002fea0003800000 */
[----:B------:R1:W2:Y:S04]  /*1ada0*/  LDG.E R2, [R6.64] ;  /* 0x0000000806027981 */ /* 0x0002a8000c1e1900 */
[----:B-1----:R-:W2:Y:S02]  /*1adb0*/  LDG.E R6, [R6.64+0x4] ;  /* 0x0000040806067981 */ /* 0x002ea4000c1e1900 */
[----:B--2--5:R-:W-:Y:S02]  /*1adc0*/  IADD3 R13, -R2, R6, RZ ;  /* 0x00000006020d7210 */ /* 0x024fe40007ffe1ff */
.L_x_1493:
[----:B-1----:R-:W2:Y:S04]  /*1add0*/  LDL R5, [R1+0x60] ;  /* 0x0000600001057983 */ /* 0x002ea80000100800 */
[----:B------:R-:W2:Y:S04]  /*1ade0*/  LDL R71, [R1+0x44] ;  /* 0x0000440001477983 */ /* 0x000ea80000100800 */
[----:B------:R-:W3:Y:S04]  /*1adf0*/  LDL R28, [R1+0x5c] ;  /* 0x00005c00011c7983 */ /* 0x000ee80000100800 */
[----:B------:R-:W4:Y:S01]  /*1ae00*/  LDL R18, [R1+0x50] ;  /* 0x0000500001127983 */ /* 0x000f220000100800 */
[----:B------:R-:W-:Y:S01]  /*1ae10*/  IMAD.MOV.U32 R6, RZ, RZ, 0x368 ;  /* 0x00000368ff067424 */ /* 0x000fe200078e00ff */
[----:B------:R-:W-:-:S04]  /*1ae20*/  ISETP.GT.AND P2, PT, R4, 0x1, PT ;  /* 0x000000010400780c */ /* 0x000fc80003f44270 */
[----:B------:R-:W-:-:S04]  /*1ae30*/  SEL R6, R6, 0x328, P2 ;  /* 0x0000032806067807 */ /* 0x000fc80001000000 */
[----:B------:R-:W1:Y:S08]  /*1ae40*/  LDC.64 R8, c[0x0][R6+0x170] ;  /* 0x00005c0006087b82 */ /* 0x000e700000000a00 */
[----:B------:R-:W3:Y:S08]  /*1ae50*/  LDC.64 R14, c[0x0][R6+0x168] ;  /* 0x00005a00060e7b82 */ /* 0x000ef00000000a00 */
[----:B------:R1:W2:Y:S08]  /*1ae60*/  LDC.64 R16, c[0x0][R6+0x178] ;  /* 0x00005e0006107b82 */ /* 0x0002b00000000a00 */
[----:B------:R1:W2:Y:S01]  /*1ae70*/  LDC.64 R20, c[0x0][R6+0x160] ;  /* 0x0000580006147b82 */ /* 0x0002a20000000a00 */
[----:B------:R-:W-:Y:S01]  /*1ae80*/  ISETP.NE.U32.AND P0, PT, RZ, c[0x0][0x500], PT ;  /* 0x00014000ff007a0c */ /* 0x000fe20003f05070 */
[----:B------:R-:W-:-:S03]  /*1ae90*/  IMAD.MOV.U32 R2, RZ, RZ, c[0x0][0x4e8] ;  /* 0x00013a00ff027624 */ /* 0x000fc600078e00ff */
[----:B------:R-:W-:Y:S02]  /*1aea0*/  ISETP.NE.AND.EX P0, PT, RZ, c[0x0][0x504], PT, P0 ;  /* 0x00014100ff007a0c */ /* 0x000fe40003f05300 */
[----:B------:R-:W-:Y:S02]  /*1aeb0*/  ISETP.NE.AND P5, PT, R2, 0x1, PT ;  /* 0x000000010200780c */ /* 0x000fe40003fa5270 */
[----:B------:R-:W-:-:S05]  /*1aec0*/  SEL R2, R72, RZ, !P0 ;  /* 0x000000ff48027207 */ /* 0x000fca0004000000 */
[----:B-1----:R-:W-:Y:S02]  /*1aed0*/  IMAD R4, R9, R2, RZ ;  /* 0x0000000209047224 */ /* 0x002fe400078e02ff */
[----:B--2---:R-:W-:Y:S01]  /*1aee0*/  IMAD.IADD R7, R5, 0x1, R71 ;  /* 0x0000000105077824 */ /* 0x004fe200078e0247 */
[----:B------:R-:W-:-:S05]  /*1aef0*/  SEL R5, R12, RZ, !P0 ;  /* 0x000000ff0c057207 */ /* 0x000fca0004000000 */
[----:B------:R-:W-:Y:S02]  /*1af00*/  IMAD R12, R8, R5, R4 ;  /* 0x00000005080c7224 */ /* 0x000fe400078e0204 */
[----:B------:R-:W-:-:S04]  /*1af10*/  @P5 IMAD.HI.U32 R5, R7, c[0x0][0x4ec], RZ ;  /* 0x00013b0007055a27 */ /* 0x000fc800078e00ff */
[----:B------:R-:W-:-:S04]  /*1af20*/  IMAD.WIDE.U32 R8, R8, R2, RZ ;  /* 0x0000000208087225 */ /* 0x000fc800078e00ff */
[----:B---3--:R-:W-:-:S04]  /*1af30*/  IMAD.WIDE.U32 R10, R14, R28, RZ ;  /* 0x0000001c0e0a7225 */ /* 0x008fc800078e00ff */
[----:B------:R-:W-:Y:S01]  /*1af40*/  IMAD.MOV.U32 R4, RZ, RZ, R7 ;  /* 0x000000ffff047224 */ /* 0x000fe200078e0007 */
[----:B------:R-:W-:Y:S01]  /*1af50*/  @P5 SHF.R.U32.HI R4, RZ, c[0x0][0x4f0], R5 ;  /* 0x00013c00ff045a19 */ /* 0x000fe20000011605 */
[----:B------:R-:W-:Y:S01]  /*1af60*/  IMAD R6, R15, R28, RZ ;  /* 0x0000001c0f067224 */ /* 0x000fe200078e02ff */
[----:B----4-:R-:W-:Y:S02]  /*1af70*/  SEL R5, R18, RZ, P2 ;  /* 0x000000ff12057207 */ /* 0x010fe40001000000 */
[--C-:B-----5:R-:W-:Y:S01]  /*1af80*/  IADD3 R14, P1, P0, R8, R10, R3.reuse ;  /* 0x0000000a080e7210 */ /* 0x120fe2000783e003 */
[----:B------:R-:W-:Y:S01]  /*1af90*/  IMAD.IADD R10, R11, 0x1, R6 ;  /* 0x000000010b0a7824 */ /* 0x000fe200078e0206 */
[----:B------:R-:W-:Y:S01]  /*1afa0*/  SHF.R.S32.HI R18, RZ, 0x1f, R3 ;  /* 0x0000001fff127819 */ /* 0x000fe20000011403 */
[----:B------:R-:W-:Y:S02]  /*1afb0*/  IMAD.IADD R12, R9, 0x1, R12 ;  /* 0x00000001090c7824 */ /* 0x000fe400078e020c */
[----:B------:R-:W-:-:S02]  /*1afc0*/  IMAD.MOV R6, RZ, RZ, -R4 ;  /* 0x000000ffff067224 */ /* 0x000fc400078e0a04 */
        /* <DEDUP_REMOVED lines=9> */
[----:B------:R-:W-:-:S03]  /*1b060*/  IADD3.X R9, R6, R12, R11, P1, P0 ;  /* 0x0000000c06097210 */ /* 0x000fc60000fe040b */
[C---:B------:R-:W-:Y:S02]  /*1b070*/  IMAD R11, R20.reuse, R10, R4 ;  /* 0x0000000a140b7224 */ /* 0x040fe400078e0204 */
[----:B------:R-:W-:Y:S02]  /*1b080*/  IMAD.WIDE.U32 R4, R20, R5, R8 ;  /* 0x0000000514047225 */ /* 0x000fe400078e0008 */
[----:B------:R-:W2:Y:S01]  /*1b090*/  LDL.LU R20, [R1+0x24] ;  /* 0x0000240001147983 */ /* 0x000ea20000300800 */
[----:B------:R-:W-:Y:S02]  /*1b0a0*/  LOP3.LUT R12, R26, 0xffffffe0, RZ, 0xc0, !PT ;  /* 0xffffffe01a0c7812 */ /* 0x000fe400078ec0ff */
        /* <DEDUP_REMOVED lines=15> */
[----:B------:R-:W-:Y:S02]  /*1b1a0*/  SHFL.IDX PT, R16, R6, RZ, 0x1c1f ;  /* 0x001c1fff06107589 */ /* 0x000fe400000e0000 */
[----:B------:R-:W-:Y:S02]  /*1b1b0*/  IMAD R9, R10, 0x10, R9 ;  /* 0x000000100a097824 */ /* 0x000fe400078e0209 */
[----:B------:R-:W1:Y:S01]  /*1b1c0*/  SHFL.IDX PT, R17, R5, RZ, 0x1c1f ;  /* 0x001c1fff05117589 */ /* 0x000e6200000e0000 */
[----:B------:R-:W-:-:S03]  /*1b1d0*/  IMAD R4, R13, c[0x0][0x4e8], RZ ;  /* 0x00013a000d047a24 */ /* 0x000fc600078e02ff */
[----:B------:R-:W-:Y:S04]  /*1b1e0*/  SHFL.IDX PT, R14, R6, 0x1, 0x1c1f ;  /* 0x003c1f00060e7f89 */ /* 0x000fe800000e0000 */
[----:B------:R-:W3:Y:S04]  /*1b1f0*/  SHFL.IDX PT, R15, R5, 0x1, 0x1c1f ;  /* 0x003c1f00050f7f89 */ /* 0x000ee800000e0000 */
[----:B------:R-:W-:Y:S04]  /*1b200*/  SHFL.IDX PT, R13, R5, 0x2, 0x1c1f ;  /* 0x005c1f00050d7f89 */ /* 0x000fe800000e0000 */
[----:B------:R4:W-:Y:S01]  /*1b210*/  SHFL.IDX PT, R11, R5, 0x3, 0x1c1f ;  /* 0x007c1f00050b7f89 */ /* 0x0009e200000e0000 */
[----:B------:R-:W-:-:S03]  /*1b220*/  LOP3.LUT P0, RZ, R8, 0x3, RZ, 0xc0, !PT ;  /* 0x0000000308ff7812 */ /* 0x000fc6000780c0ff */
[----:B------:R-:W1:Y:S01]  /*1b230*/  SHFL.IDX PT, R12, R6, 0x2, 0x1c1f ;  /* 0x005c1f00060c7f89 */ /* 0x000e6200000e0000 */
[----:B----4-:R-:W-:-:S05]  /*1b240*/  IMAD.IADD R5, R9, 0x1, R71 ;  /* 0x0000000109057824 */ /* 0x010fca00078e0247 */
        /* <DEDUP_REMOVED lines=62> */
.L_x_1575:
[----:B------:R-:W-:Y:S05]  /*1b630*/  BRA.DIV ~URZ, `(.L_x_1496) ;  /* 0x00003bb27f007947 */ /* 0x000fea000b800000 */
[----:B------:R4:W2:Y:S02]  /*1b640*/  SHFL.IDX PT, R2, R7, RZ, 0x181f ;  /* 0x00181fff07027589 */ /* 0x0008a400000e0000 */
.L_x_1576:
        /* <DEDUP_REMOVED lines=8> */
.L_x_1577:
[----:B------:R-:W-:-:S04]  /*1b6d0*/  IADD3 R3, R5, 0x10, RZ ;  /* 0x0000001005037810 */ /* 0x000fc80007ffe0ff */
[----:B------:R-:W-:-:S13]  /*1b6e0*/  ISETP.GE.OR P0, PT, R3, R4, P2 ;  /* 0x000000040300720c */ /* 0x000fda0001706670 */
[----:B--2---:R-:W-:-:S04]  /*1b6f0*/  @!P0 LEA R2, P1, R0, R2, 0x1 ;  /* 0x0000000200028211 */ /* 0x004fc800078208ff */
[----:B------:R-:W-:-:S05]  /*1b700*/  @!P0 LEA.HI.X R3, R0, R8, R70, 0x1, P1 ;  /* 0x0000000800038211 */ /* 0x000fca00008f0c46 */
[----:B------:R2:W-:Y:S01]  /*1b710*/  @!P0 ST.E.128 [R2.64], R16 ;  /* 0x0000001002008985 */ /* 0x0005e2000c101d08 */
[----:B------:R-:W-:Y:S05]  /*1b720*/  BRA.DIV ~URZ, `(.L_x_1498) ;  /* 0x00003c027f007947 */ /* 0x000fea000b800000 */
[----:B------:R2:W3:Y:S02]  /*1b730*/  SHFL.IDX PT, R8, R6, 0x2, 0x181f ;  /* 0x00581f0006087f89 */ /* 0x0004e400000e0000 */
.L_x_1578:
[----:B------:R-:W-:Y:S05]  /*1b740*/  BRA.DIV ~URZ, `(.L_x_1499) ;  /* 0x00003c527f007947 */ /* 0x000fea000b800000 */
[----:B--2---:R2:W4:Y:S02]  /*1b750*/  SHFL.IDX PT, R2, R7, 0x2, 0x181f ;  /* 0x00581f0007027f89 */ /* 0x00452400000e0000 */
.L_x_1579:
        /* <DEDUP_REMOVED lines=8> */
.L_x_1580:
[----:B------:R-:W-:-:S04]  /*1b7e0*/  IADD3 R3, R5, 0x30, RZ ;  /* 0x0000003005037810 */ /* 0x000fc80007ffe0ff */
[----:B------:R-:W-:-:S13]  /*1b7f0*/  ISETP.GE.OR P0, PT, R3, R4, P2 ;  /* 0x000000040300720c */ /* 0x000fda0001706670 */
[----:B---3--:R-:W-:-:S04]  /*1b800*/  @!P0 LEA R2, P1, R0, R2, 0x1 ;  /* 0x0000000200028211 */ /* 0x008fc800078208ff */
[----:B--2---:R-:W-:-:S05]  /*1b810*/  @!P0 LEA.HI.X R3, R0, R8, R70, 0x1, P1 ;  /* 0x0000000800038211 */ /* 0x004fca00008f0c46 */
[----:B-1----:R1:W-:Y:S01]  /*1b820*/  @!P0 ST.E.128 [R2.64], R24 ;  /* 0x0000001802008985 */ /* 0x0023e2000c101d08 */
[----:B------:R-:W-:Y:S05]  /*1b830*/  BRA.DIV ~URZ, `(.L_x_1501) ;  /* 0x00003ca27f007947 */ /* 0x000fea000b800000 */
[----:B------:R2:W3:Y:S02]  /*1b840*/  SHFL.IDX PT, R8, R6, 0x4, 0x181f ;  /* 0x00981f0006087f89 */ /* 0x0004e400000e0000 */
.L_x_1581:
[----:B------:R-:W-:Y:S05]  /*1b850*/  BRA.DIV ~URZ, `(.L_x_1502) ;  /* 0x00003cf27f007947 */ /* 0x000fea000b800000 */
[----:B-1----:R1:W2:Y:S02]  /*1b860*/  SHFL.IDX PT, R2, R7, 0x4, 0x181f ;  /* 0x00981f0007027f89 */ /* 0x0022a400000e0000 */
.L_x_1582:
        /* <DEDUP_REMOVED lines=8> */
.L_x_1583:
[----:B------:R-:W-:-:S04]  /*1b8f0*/  IADD3 R3, R5, 0x50, RZ ;  /* 0x0000005005037810 */ /* 0x000fc80007ffe0ff */
[----:B------:R-:W-:-:S13]  /*1b900*/  ISETP.GE.OR P0, PT, R3, R4, P2 ;  /* 0x000000040300720c */ /* 0x000fda0001706670 */
[----:B--2---:R-:W-:-:S04]  /*1b910*/  @!P0 LEA R2, P1, R0, R2, 0x1 ;  /* 0x0000000200028211 */ /* 0x004fc800078208ff */
[----:B-1----:R-:W-:-:S05]  /*1b920*/  @!P0 LEA.HI.X R3, R0, R8, R70, 0x1, P1 ;  /* 0x0000000800038211 */ /* 0x002fca00008f0c46 */
[----:B------:R1:W-:Y:S01]  /*1b930*/  @!P0 ST.E.128 [R2.64], R32 ;  /* 0x0000002002008985 */ /* 0x0003e2000c101d08 */
[----:B------:R-:W-:Y:S05]  /*1b940*/  BRA.DIV ~URZ, `(.L_x_1504) ;  /* 0x00003d427f007947 */ /* 0x000fea000b800000 */
[----:B------:R2:W1:Y:S02]  /*1b950*/  SHFL.IDX PT, R8, R6, 0x6, 0x181f ;  /* 0x00d81f0006087f89 */ /* 0x00046400000e0000 */
.L_x_1584:
[----:B------:R-:W-:Y:S05]  /*1b960*/  BRA.DIV ~URZ, `(.L_x_1505) ;  /* 0x00003d927f007947 */ /* 0x000fea000b800000 */
[----:B-1----:R1:W2:Y:S02]  /*1b970*/  SHFL.IDX PT, R2, R7, 0x6, 0x181f ;  /* 0x00d81f0007027f89 */ /* 0x0022a400000e0000 */
.L_x_1585:
        /* <DEDUP_REMOVED lines=8> */
.L_x_1586:
[----:B------:R-:W-:-:S04]  /*1ba00*/  IADD3 R2, R5, 0x70, RZ ;  /* 0x0000007005027810 */ /* 0x000fc80007ffe0ff */
[----:B------:R-:W-:-:S13]  /*1ba10*/  ISETP.GE.OR P0, PT, R2, R4, P2 ;  /* 0x000000040200720c */ /* 0x000fda0001706670 */
[----:B------:R-:W-:Y:S05]  /*1ba20*/  @P0 BRA `(.L_x_1507) ;  /* 0x000018e000000947 */ /* 0x000fea0003800000 */
[----:B----4-:R-:W-:-:S04]  /*1ba30*/  LEA R2, P0, R0, R3, 0x1 ;  /* 0x0000000300027211 */ /* 0x010fc800078008ff */
[----:B---3--:R-:W-:-:S05]  /*1ba40*/  LEA.HI.X R3, R0, R6, R70, 0x1, P0 ;  /* 0x0000000600037211 */ /* 0x008fca00000f0c46 */
[----:B------:R3:W-:Y:S01]  /*1ba50*/  ST.E.128 [R2.64], R40 ;  /* 0x0000002802007985 */ /* 0x0007e2000c101d08 */
[----:B------:R-:W-:Y:S05]  /*1ba60*/  BRA `(.L_x_1507) ;  /* 0x000018a000007947 */ /* 0x000fea0003800000 */
.L_x_1494:
        /* <DEDUP_REMOVED lines=34> */
.L_x_1587:
[----:B------:R-:W-:Y:S05]  /*1bc90*/  BRA.DIV ~URZ, `(.L_x_1509) ;  /* 0x00003c127f007947 */ /* 0x000fea000b800000 */
[----:B------:R3:W4:Y:S02]  /*1bca0*/  SHFL.IDX PT, R2, R19, RZ, 0x1c1f ;  /* 0x001c1fff13027589 */ /* 0x00072400000e0000 */
.L_x_1588:
        /* <DEDUP_REMOVED lines=50> */
.L_x_1511:
[----:B------:R-:W-:Y:S05]  /*1bfd0*/  BSYNC B0 ;  /* 0x0000000000007941 */ /* 0x000fea0003800000 */
.L_x_1510:
[----:B------:R-:W-:Y:S05]  /*1bfe0*/  BRA.DIV ~URZ, `(.L_x_1512) ;  /* 0x000039327f007947 */ /* 0x000fea000b800000 */
[----:B--2---:R2:W1:Y:S04]  /*1bff0*/  SHFL.IDX PT, R12, R13, 0x1, 0x1c1f ;  /* 0x003c1f000d0c7f89 */ /* 0x00446800000e0000 */
[----:B----4-:R2:W4:Y:S02]  /*1c000*/  SHFL.IDX PT, R2, R19, 0x1, 0x1c1f ;  /* 0x003c1f0013027f89 */ /* 0x01052400000e0000 */
.L_x_1589:
        /* <DEDUP_REMOVED lines=35> */
.L_x_1514:
[----:B------:R-:W-:Y:S05]  /*1c240*/  BSYNC B0 ;  /* 0x0000000000007941 */ /* 0x000fea0003800000 */
.L_x_1513:
[----:B------:R-:W-:Y:S05]  /*1c250*/  BRA.DIV ~URZ, `(.L_x_1515) ;  /* 0x000037927f007947 */ /* 0x000fea000b800000 */
[----:B-1----:R1:W2:Y:S02]  /*1c260*/  SHFL.IDX PT, R12, R13, 0x2, 0x1c1f ;  /* 0x005c1f000d0c7f89 */ /* 0x0022a400000e0000 */
.L_x_1590:
[----:B------:R-:W-:Y:S05]  /*1c270*/  BRA.DIV ~URZ, `(.L_x_1516) ;  /* 0x000037e27f007947 */ /* 0x000fea000b800000 */
[----:B----4-:R4:W1:Y:S02]  /*1c280*/  SHFL.IDX PT, R2, R19, 0x2, 0x1c1f ;  /* 0x005c1f0013027f89 */ /* 0x01086400000e0000 */
.L_x_1591:
        /* <DEDUP_REMOVED lines=23> */
[C---:B--2---:R-:W-:Y:S02]  /*1c400*/  @!P5 LEA R10, P6, R7.reuse, R2, 0x2 ;  /* 0x00000002070ad211 */ /* 0x044fe400078c10ff */
        /* <DEDUP_REMOVED lines=13> */
.L_x_1518:
[----:B------:R-:W-:Y:S05]  /*1c4e0*/  BSYNC B0 ;  /* 0x0000000000007941 */ /* 0x000fea0003800000 */
.L_x_1517:
[----:B------:R-:W-:Y:S05]  /*1c4f0*/  BRA.DIV ~URZ, `(.L_x_1519) ;  /* 0x000035d27f007947 */ /* 0x000fea000b800000 */
[----:B--2---:R2:W3:Y:S04]  /*1c500*/  SHFL.IDX PT, R12, R13, 0x3, 0x1c1f ;  /* 0x007c1f000d0c7f89 */ /* 0x0044e800000e0000 */
[----:B-1----:R2:W1:Y:S02]  /*1c510*/  SHFL.IDX PT, R2, R19, 0x3, 0x1c1f ;  /* 0x007c1f0013027f89 */ /* 0x00246400000e0000 */
.L_x_1592:
[----:B------:R-:W5:Y:S02]  /*1c520*/  LDL R3, [R1+0x24] ;  /* 0x0000240001037983 */ /* 0x000f640000100800 */
[----:B-----5:R-:W-:-:S13]  /*1c530*/  LOP3.LUT P0, RZ, R3, 0x2, RZ, 0xc0, !PT ;  /* 0x0000000203ff7812 */ /* 0x020fda000780c0ff */
[----:B------:R-:W-:Y:S05]  /*1c540*/  @P0 BRA `(.L_x_1507) ;  /* 0x00000dc000000947 */ /* 0x000fea0003800000 */
[----:B------:R-:W5:Y:S01]  /*1c550*/  LDL R3, [R1+0x40] ;  /* 0x0000400001037983 */ /* 0x000f620000100800 */
        /* <DEDUP_REMOVED lines=11> */
[-C--:B------:R-:W-:Y:S02]  /*1c610*/  @!P5 LEA R18, P0, R5, R2.reuse, 0x2 ;  /* 0x000000020512d211 */ /* 0x080fe400078010ff */
[----:B------:R-:W-:Y:S02]  /*1c620*/  @!P3 LEA R14, P6, R7, R2, 0x2 ;  /* 0x00000002070eb211 */ /* 0x000fe400078c10ff */
[----:B--2-4-:R-:W-:-:S02]  /*1c630*/  @!P5 LEA.HI.X R19, R5, R12, R20, 0x2, P0 ;  /* 0x0000000c0513d211 */ /* 0x014fc400000f1414 */
[----:B------:R-:W-:Y:S02]  /*1c640*/  ISETP.NE.AND P0, PT, R3, RZ, PT ;  /* 0x000000ff0300720c */ /* 0x000fe40003f05270 */
[-C--:B------:R-:W-:Y:S01]  /*1c650*/  @!P3 LEA.HI.X R15, R7, R12.reuse, R22, 0x2, P6 ;  /* 0x0000000c070fb211 */ /* 0x080fe200030f1416 */
        /* <DEDUP_REMOVED lines=20> */
.L_x_1492:
        /* <DEDUP_REMOVED lines=21> */
.L_x_1520:
        /* <DEDUP_REMOVED lines=57> */
.L_x_1522:
[----:B------:R-:W-:Y:S05]  /*1cc80*/  BSYNC B0 ;  /* 0x0000000000007941 */ /* 0x000fea0003800000 */
.L_x_1521:
        /* <DEDUP_REMOVED lines=38> */
.L_x_1593:
[----:B------:R-:W-:Y:S05]  /*1cef0*/  BRA.DIV ~URZ, `(.L_x_1524) ;  /* 0x00002d127f007947 */ /* 0x000fea000b800000 */
[----:B------:R3:W4:Y:S02]  /*1cf00*/  SHFL.IDX PT, R2, R7, RZ, 0x181f ;  /* 0x00181fff07027589 */ /* 0x00072400000e0000 */
.L_x_1594:
        /* <DEDUP_REMOVED lines=8> */
.L_x_1595:
[----:B------:R-:W-:-:S04]  /*1cf90*/  IADD3 R3, R4, 0x10, RZ ;  /* 0x0000001004037810 */ /* 0x000fc80007ffe0ff */
[----:B------:R-:W-:-:S13]  /*1cfa0*/  ISETP.GE.OR P0, PT, R3, R5, P2 ;  /* 0x000000050300720c */ /* 0x000fda0001706670 */
[----:B--2---:R-:W-:-:S04]  /*1cfb0*/  @!P0 LEA R2, P1, R0, R2, 0x1 ;  /* 0x0000000200028211 */ /* 0x004fc800078208ff */
[----:B-1----:R-:W-:-:S05]  /*1cfc0*/  @!P0 LEA.HI.X R3, R0, R8, R70, 0x1, P1 ;  /* 0x0000000800038211 */ /* 0x002fca00008f0c46 */
[----:B------:R1:W-:Y:S01]  /*1cfd0*/  @!P0 ST.E.128 [R2.64], RZ ;  /* 0x000000ff02008985 */ /* 0x0003e2000c101d08 */
[----:B------:R-:W-:Y:S05]  /*1cfe0*/  BRA.DIV ~URZ, `(.L_x_1526) ;  /* 0x00002d627f007947 */ /* 0x000fea000b800000 */
[----:B------:R2:W1:Y:S02]  /*1cff0*/  SHFL.IDX PT, R8, R6, 0x2, 0x181f ;  /* 0x00581f0006087f89 */ /* 0x00046400000e0000 */
.L_x_1596:
[----:B------:R-:W-:Y:S05]  /*1d000*/  BRA.DIV ~URZ, `(.L_x_1527) ;  /* 0x00002db27f007947 */ /* 0x000fea000b800000 */
[----:B-1----:R1:W2:Y:S02]  /*1d010*/  SHFL.IDX PT, R2, R7, 0x2, 0x181f ;  /* 0x00581f0007027f89 */ /* 0x0022a400000e0000 */
.L_x_1597:
        /* <DEDUP_REMOVED lines=8> */
.L_x_1598:
[----:B------:R-:W-:-:S04]  /*1d0a0*/  IADD3 R3, R4, 0x30, RZ ;  /* 0x0000003004037810 */ /* 0x000fc80007ffe0ff */
[----:B------:R-:W-:-:S13]  /*1d0b0*/  ISETP.GE.OR P0, PT, R3, R5, P2 ;  /* 0x000000050300720c */ /* 0x000fda0001706670 */
[----:B--2---:R-:W-:-:S04]  /*1d0c0*/  @!P0 LEA R2, P1, R0, R2, 0x1 ;  /* 0x0000000200028211 */ /* 0x004fc800078208ff */
[----:B------:R-:W-:-:S05]  /*1d0d0*/  @!P0 LEA.HI.X R3, R0, R8, R70, 0x1, P1 ;  /* 0x0000000800038211 */ /* 0x000fca00008f0c46 */
[----:B------:R2:W-:Y:S01]  /*1d0e0*/  @!P0 ST.E.128 [R2.64], RZ ;  /* 0x000000ff02008985 */ /* 0x0005e2000c101d08 */
[----:B------:R-:W-:Y:S05]  /*1d0f0*/  BRA.DIV ~URZ, `(.L_x_1529) ;  /* 0x00002e027f007947 */ /* 0x000fea000b800000 */
[----:B------:R1:W2:Y:S02]  /*1d100*/  SHFL.IDX PT, R8, R6, 0x4, 0x181f ;  /* 0x00981f0006087f89 */ /* 0x0002a400000e0000 */
.L_x_1599:
[----:B------:R-:W-:Y:S05]  /*1d110*/  BRA.DIV ~URZ, `(.L_x_1530) ;  /* 0x00002e527f007947 */ /* 0x000fea000b800000 */
[----:B--2---:R2:W1:Y:S02]  /*1d120*/  SHFL.IDX PT, R2, R7, 0x4, 0x181f ;  /* 0x00981f0007027f89 */ /* 0x00446400000e0000 */
.L_x_1600:
        /* <DEDUP_REMOVED lines=8> */
.L_x_1601:
[----:B------:R-:W-:-:S04]  /*1d1b0*/  IADD3 R3, R4, 0x50, RZ ;  /* 0x0000005004037810 */ /* 0x000fc80007ffe0ff */
[----:B------:R-:W-:-:S13]  /*1d1c0*/  ISETP.GE.OR P0, PT, R3, R5, P2 ;  /* 0x000000050300720c */ /* 0x000fda0001706670 */
[----:B---3--:R-:W-:-:S04]  /*1d1d0*/  @!P0 LEA R2, P1, R0, R2, 0x1 ;  /* 0x0000000200028211 */ /* 0x008fc800078208ff */
[----:B--2---:R-:W-:-:S05]  /*1d1e0*/  @!P0 LEA.HI.X R3, R0, R8, R70, 0x1, P1 ;  /* 0x0000000800038211 */ /* 0x004fca00008f0c46 */
[----:B------:R2:W-:Y:S01]  /*1d1f0*/  @!P0 ST.E.128 [R2.64], RZ ;  /* 0x000000ff02008985 */ /* 0x0005e2000c101d08 */
[----:B------:R-:W-:Y:S05]  /*1d200*/  BRA.DIV ~URZ, `(.L_x_1532) ;  /* 0x00002ea27f007947 */ /* 0x000fea000b800000 */
[----:B------:R3:W1:Y:S02]  /*1d210*/  SHFL.IDX PT, R8, R6, 0x6, 0x181f ;  /* 0x00d81f0006087f89 */ /* 0x00066400000e0000 */
.L_x_1602:
[----:B------:R-:W-:Y:S05]  /*1d220*/  BRA.DIV ~URZ, `(.L_x_1533) ;  /* 0x00002ef27f007947 */ /* 0x000fea000b800000 */
[----:B--2---:R2:W3:Y:S02]  /*1d230*/  SHFL.IDX PT, R2, R7, 0x6, 0x181f ;  /* 0x00d81f0007027f89 */ /* 0x0044e400000e0000 */
.L_x_1603:
        /* <DEDUP_REMOVED lines=8> */
.L_x_1604:
[----:B------:R-:W-:-:S04]  /*1d2c0*/  IADD3 R4, R4, 0x70, RZ ;  /* 0x0000007004047810 */ /* 0x000fc80007ffe0ff */
[----:B------:R-:W-:-:S13]  /*1d2d0*/  ISETP.GE.OR P0, PT, R4, R5, P2 ;  /* 0x000000050400720c */ /* 0x000fda0001706670 */
[----:B----4-:R-:W-:-:S04]  /*1d2e0*/  @!P0 LEA R2, P1, R0, R2, 0x1 ;  /* 0x0000000200028211 */ /* 0x010fc800078208ff */
[----:B---3--:R-:W-:-:S05]  /*1d2f0*/  @!P0 LEA.HI.X R3, R0, R6, R70, 0x1, P1 ;  /* 0x0000000600038211 */ /* 0x008fca00008f0c46 */
[----:B------:R3:W-:Y:S04]  /*1d300*/  @!P0 ST.E.128 [R2.64], RZ ;  /* 0x000000ff02008985 */ /* 0x0007e8000c101d08 */
.L_x_1507:
[----:B------:R-:W-:Y:S05]  /*1d310*/  BSYNC B1 ;  /* 0x0000000000017941 */ /* 0x000fea0003800000 */
.L_x_1491:
        /* <DEDUP_REMOVED lines=15> */
.L_x_1605:
[----:B------:R-:W-:Y:S05]  /*1d410*/  BRA.DIV ~URZ, `(.L_x_1537) ;  /* 0x00002eb27f007947 */ /* 0x000fea000b800000 */
[----:B------:R3:W1:Y:S02]  /*1d420*/  SHFL.IDX PT, R8, R45, 0x1, 0x1f ;  /* 0x00201f002d087f89 */ /* 0x00066400000e0000 */
.L_x_1606:
        /* <DEDUP_REMOVED lines=19> */
.L_x_1607:
        /* <DEDUP_REMOVED lines=16> */
.L_x_1608:
[----:B----4-:R-:W-:Y:S01]  /*1d660*/  IMAD R0, R0, c[0x0][0x538], RZ ;  /* 0x00014e0000007a24 */ /* 0x010fe200078e02ff */
[----:B------:R-:W-:Y:S04]  /*1d670*/  BSSY B1, `(.L_x_1540) ;  /* 0x00000ce000017945 */ /* 0x000fe80003800000 */
[----:B-1----:R-:W-:-:S04]  /*1d680*/  IADD3 R8, R0, R8, RZ ;  /* 0x0000000800087210 */ /* 0x002fc80007ffe0ff */
[----:B--2---:R-:W-:-:S13]  /*1d690*/  ISETP.GT.AND P0, PT, R8, R9, PT ;  /* 0x000000090800720c */ /* 0x004fda0003f04270 */
[----:B------:R-:W-:Y:S05]  /*1d6a0*/  @P0 BRA `(.L_x_1541) ;  /* 0x0000025000000947 */ /* 0x000fea0003800000 */
.L_x_1545:
        /* <DEDUP_REMOVED lines=17> */
.L_x_1609:
        /* <DEDUP_REMOVED lines=16> */
.L_x_1610:
[----:B--2---:R-:W-:-:S05]  /*1d8c0*/  IMAD R0, R0, c[0x0][0x538], RZ ;  /* 0x00014e0000007a24 */ /* 0x004fca00078e02ff */
[----:B------:R-:W-:-:S04]  /*1d8d0*/  IADD3 R8, R0, R8, RZ ;  /* 0x0000000800087210 */ /* 0x000fc80007ffe0ff */
[----:B------:R-:W-:-:S13]  /*1d8e0*/  ISETP.GT.AND P0, PT, R8, R9, PT ;  /* 0x000000090800720c */ /* 0x000fda0003f04270 */
[----:B-1----:R-:W-:Y:S05]  /*1d8f0*/  @!P0 BRA `(.L_x_1545) ;  /* 0xfffffdb000008947 */ /* 0x002fea000383ffff */
.L_x_1541:
[----:B------:R-:W-:-:S05]  /*1d900*/  IADD3 R8, -R0, R8, RZ ;  /* 0x0000000800087210 */ /* 0x000fca0007ffe1ff */
[----:B------:R-:W-:-:S05]  /*1d910*/  IMAD R0, R4, c[0x0][0x538], R8 ;  /* 0x00014e0004007a24 */ /* 0x000fca00078e0208 */
[----:B------:R-:W-:Y:S01]  /*1d920*/  ISETP.GT.AND P0, PT, R0, R9, PT ;  /* 0x000000090000720c */ /* 0x000fe20003f04270 */
[----:B------:R-:W-:-:S12]  /*1d930*/  BRA.DIV ~URZ, `(.L_x_1546) ;  /* 0x00002df27f007947 */ /* 0x000fd8000b800000 */
[----:B------:R-:W-:-:S03]  /*1d940*/  VOTE.ANY R5, PT, !P0 ;  /* 0x0000000000057806 */ /* 0x000fc600040e0100 */
.L_x_1611:
[----:B------:R-:W2:Y:S01]  /*1d950*/  LDL.LU R2, [R1+0x54] ;  /* 0x0000540001027983 */ /* 0x000ea20000300800 */
[----:B------:R-:W2:Y:S02]  /*1d960*/  POPC R0, R5 ;  /* 0x0000000500007309 */ /* 0x000ea40000000000 */
[----:B--2---:R-:W-:-:S05]  /*1d970*/  IADD3 R2, R0, R2, RZ ;  /* 0x0000000200027210 */ /* 0x004fca0007ffe0ff */
[----:B------:R1:W-:Y:S01]  /*1d980*/  STL [R1+0x54], R2 ;  /* 0x0000540201007387 */ /* 0x0003e20000100800 */
[----:B------:R-:W-:Y:S05]  /*1d990*/  BRA.DIV ~URZ, `(.L_x_1547) ;  /* 0x00002de27f007947 */ /* 0x000fea000b800000 */
[----:B------:R2:W4:Y:S04]  /*1d9a0*/  SHFL.IDX PT, R12, R6, R0, 0x1f ;  /* 0x00001f00060c7589 */ /* 0x00052800000e0000 */
[----:B------:R2:W1:Y:S02]  /*1d9b0*/  SHFL.IDX PT, R7, R7, R0, 0x1f ;  /* 0x00001f0007077589 */ /* 0x00046400000e0000 */
.L_x_1612:
[----:B------:R-:W-:Y:S01]  /*1d9c0*/  ISETP.NE.AND P0, PT, R5, RZ, PT ;  /* 0x000000ff0500720c */ /* 0x000fe20003f05270 */
[----:B------:R-:W-:-:S12]  /*1d9d0*/  BSSY B0, `(.L_x_1548) ;  /* 0x0000005000007945 */ /* 0x000fd80003800000 */
[----:B------:R-:W-:Y:S05]  /*1d9e0*/  @!P0 BRA `(.L_x_1549) ;  /* 0x0000003000008947 */ /* 0x000fea0003800000 */
[----:B--2---:R-:W-:Y:S01]  /*1d9f0*/  IADD3 R0, R0, -0x1, RZ ;  /* 0xffffffff00007810 */ /* 0x004fe20007ffe0ff */
[----:B------:R-:W-:Y:S05]  /*1da00*/  BRA.DIV ~URZ, `(.L_x_1550) ;  /* 0x00002e427f007947 */ /* 0x000fea000b800000 */
[----:B------:R2:W3:Y:S02]  /*1da10*/  SHFL.IDX PT, R13, R4, R0, 0x1f ;  /* 0x00001f00040d7589 */ /* 0x0004e400000e0000 */
.L_x_1549:
[----:B------:R-:W-:Y:S05]  /*1da20*/  BSYNC B0 ;  /* 0x0000000000007941 */ /* 0x000fea0003800000 */
.L_x_1548:
        /* <DEDUP_REMOVED lines=68> */
.L_x_1552:
        /* <DEDUP_REMOVED lines=68> */
.L_x_1553:
[----:B------:R-:W-:Y:S05]  /*1e2b0*/  BSYNC B0 ;  /* 0x0000000000007941 */ /* 0x000fea0003800000 */
.L_x_1551:
[----:B------:R-:W-:-:S04]  /*1e2c0*/  LOP3.LUT R2, RZ, R2, RZ, 0x33, !PT ;  /* 0x00000002ff027212 */ /* 0x000fc800078e33ff */
[----:B-1----:R-:W-:-:S05]  /*1e2d0*/  IADD3 R0, R2, R12, RZ ;  /* 0x0000000c02007210 */ /* 0x002fca0007ffe0ff */
[----:B------:R1:W-:Y:S01]  /*1e2e0*/  STL [R1+0x4c], R0 ;  /* 0x00004c0001007387 */ /* 0x0003e20000100800 */
[----:B------:R-:W-:Y:S05]  /*1e2f0*/  BRA `(.L_x_1554) ;  /* 0x0000005000007947 */ /* 0x000fea0003800000 */
.L_x_1542:
[----:B------:R-:W-:Y:S01]  /*1e300*/  MOV R0, c[0x0][0x53c] ;  /* 0x00014f0000007a02 */ /* 0x000fe20000000f00 */
[----:B------:R1:W-:Y:S04]  /*1e310*/  STL [R1+0x48], R9 ;  /* 0x0000480901007387 */ /* 0x0003e80000100800 */
[----:B------:R1:W-:Y:S04]  /*1e320*/  STL [R1+0x4c], RZ ;  /* 0x00004cff01007387 */ /* 0x0003e80000100800 */
[----:B------:R1:W-:Y:S04]  /*1e330*/  STL [R1+0x50], RZ ;  /* 0x000050ff01007387 */ /* 0x0003e80000100800 */
[----:B------:R1:W-:Y:S02]  /*1e340*/  STL [R1+0x54], R0 ;  /* 0x0000540001007387 */ /* 0x0003e40000100800 */
.L_x_1554:
[----:B------:R-:W-:Y:S05]  /*1e350*/  BSYNC B1 ;  /* 0x0000000000017941 */ /* 0x000fea0003800000 */
.L_x_1540:
        /* <DEDUP_REMOVED lines=9> */
.L_x_1535:
[----:B-1----:R-:W3:Y:S02]  /*1e3f0*/  LDL R0, [R1+0x54] ;  /* 0x0000540001007983 */ /* 0x002ee40000100800 */
[----:B---3--:R-:W-:-:S13]  /*1e400*/  ISETP.GE.AND P0, PT, R0, c[0x0][0x53c], PT ;  /* 0x00014f0000007a0c */ /* 0x008fda0003f06270 */
[----:B--2-4-:R-:W-:Y:S01]  /*1e410*/  @P0 CALL.REL.NOINC `(.L_x_1555) ;  /* 0x0000001000000944 */ /* 0x014fe20003c00000 */
[----:B------:R-:W-:Y:S05]  /*1e420*/  BRA `(.L_x_1556) ;  /* 0xfffe32c000007947 */ /* 0x000fea000383ffff */
.L_x_1555:
[----:B------:R-:W-:Y:S05]  /*1e430*/  EXIT ;  /* 0x000000000000794d */ /* 0x000fea0003800000 */
.L_x_1361:
[----:B------:R-:W-:Y:S01]  /*1e440*/  IMAD.MOV.U32 R0, RZ, RZ, R5 ;  /* 0x000000ffff007224 */ /* 0x000fe200078e0005 */
[----:B------:R-:W-:Y:S02]  /*1e450*/  MOV R2, 0x1 ;  /* 0x0000000100027802 */ /* 0x000fe40000000f00 */
[----:B------:R-:W-:Y:S02]  /*1e460*/  MOV R3, 0x1e480 ;  /* 0x0001e48000037802 */ /* 0x000fe40000000f00 */
[----:B------:R-:W-:Y:S05]  /*1e470*/  CALL.REL.NOINC `($__internal_24_$__cuda_sm70_shflsync_up_p) ;  /* 0x000024e000007944 */ /* 0x000fea0003c00000 */
[----:B------:R-:W-:Y:S01]  /*1e480*/  MOV R0, R4 ;  /* 0x0000000400007202 */ /* 0x000fe20000000f00 */
[----:B------:R-:W-:Y:S05]  /*1e490*/  BRA `(.L_x_1557) ;  /* 0xfffe1fc000007947 */ /* 0x000fea000383ffff */
.L_x_1362:
[----:B------:R-:W-:Y:S01]  /*1e4a0*/  IMAD.MOV.U32 R0, RZ, RZ, R5 ;  /* 0x000000ffff007224 */ /* 0x000fe200078e0005 */
[----:B------:R-:W-:Y:S02]  /*1e4b0*/  MOV R2, 0x2 ;  /* 0x0000000200027802 */ /* 0x000fe40000000f00 */
[----:B------:R-:W-:Y:S02]  /*1e4c0*/  MOV R3, 0x1e4e0 ;  /* 0x0001e4e000037802 */ /* 0x000fe40000000f00 */
[----:B------:R-:W-:Y:S05]  /*1e4d0*/  CALL.REL.NOINC `($__internal_24_$__cuda_sm70_shflsync_up_p) ;  /* 0x0000248000007944 */ /* 0x000fea0003c00000 */
[----:B------:R-:W-:Y:S01]  /*1e4e0*/  SEL R0, R4, RZ, P4 ;  /* 0x000000ff04007207 */ /* 0x000fe20002000000 */
[----:B------:R-:W-:Y:S01]  /*1e4f0*/  IMAD.MOV.U32 R2, RZ, RZ, 0x4 ;  /* 0x00000004ff027424 */ /* 0x000fe200078e00ff */
[----:B------:R-:W-:-:S03]  /*1e500*/  MOV R3, 0x1e530 ;  /* 0x0001e53000037802 */ /* 0x000fc60000000f00 */
[----:B------:R-:W-:Y:S02]  /*1e510*/  IMAD.IADD R0, R5, 0x1, R0 ;  /* 0x0000000105007824 */ /* 0x000fe400078e0200 */
        /* <DEDUP_REMOVED lines=13> */
[----:B------:R-:W-:Y:S02]  /*1e5f0*/  MOV R3, 0x1f ;  /* 0x0000001f00037802 */ /* 0x000fe40000000f00 */
[----:B------:R-:W-:Y:S01]  /*1e600*/  MOV R2, 0x1e640 ;  /* 0x0001e64000027802 */ /* 0x000fe20000000f00 */
[----:B------:R-:W-:-:S04]  /*1e610*/  IMAD.IADD R4, R0, 0x1, R4 ;  /* 0x0000000100047824 */ /* 0x000fc800078e0204 */
[----:B------:R-:W-:Y:S02]  /*1e620*/  IMAD.MOV.U32 R11, RZ, RZ, R4 ;  /* 0x000000ffff0b7224 */ /* 0x000fe400078e0004 */
[----:B------:R-:W-:Y:S05]  /*1e630*/  CALL.REL.NOINC `($__internal_23_$__cuda_sm70_shflsync_idx_p) ;  /* 0x000022d000007944 */ /* 0x000fea0003c00000 */
[----:B------:R-:W-:Y:S01]  /*1e640*/  MOV R0, R10 ;  /* 0x0000000a00007202 */ /* 0x000fe20000000f00 */
[----:B------:R-:W-:Y:S05]  /*1e650*/  BRA `(.L_x_1558) ;  /* 0xfffe1f0000007947 */ /* 0x000fea000383ffff */
.L_x_1364:
[----:B------:R-:W-:Y:S02]  /*1e660*/  SEL R0, RZ, 0x1, P0 ;  /* 0x00000001ff007807 */ /* 0x000fe40000000000 */
[----:B------:R-:W-:Y:S02]  /*1e670*/  MOV R2, 0x1e690 ;  /* 0x0001e69000027802 */ /* 0x000fe40000000f00 */
[----:B------:R-:W-:Y:S05]  /*1e680*/  CALL.REL.NOINC `($__internal_25_$__cuda_sm70_votesync_ballot) ;  /* 0x0000234000007944 */ /* 0x000fea0003c00000 */
[----:B------:R-:W-:Y:S01]  /*1e690*/  MOV R6, R0 ;  /* 0x0000000000067202 */ /* 0x000fe20000000f00 */
[----:B------:R-:W-:Y:S05]  /*1e6a0*/  BRA `(.L_x_1559) ;  /* 0xfffe1f4000007947 */ /* 0x000fea000383ffff */
.L_x_1365:
[----:B------:R-:W-:Y:S01]  /*1e6b0*/  IMAD.MOV.U32 R11, RZ, RZ, R9 ;  /* 0x000000ffff0b7224 */ /* 0x000fe200078e0009 */
[----:B------:R-:W-:Y:S01]  /*1e6c0*/  MOV R10, R0 ;  /* 0x00000000000a7202 */ /* 0x000fe20000000f00 */
[----:B------:R-:W-:Y:S01]  /*1e6d0*/  IMAD.MOV.U32 R3, RZ, RZ, 0x1f ;  /* 0x0000001fff037424 */ /* 0x000fe200078e00ff */
[----:B-1----:R-:W-:Y:S02]  /*1e6e0*/  MOV R2, 0x1e700 ;  /* 0x0001e70000027802 */ /* 0x002fe40000000f00 */
[----:B------:R-:W-:Y:S05]  /*1e6f0*/  CALL.REL.NOINC `($__internal_23_$__cuda_sm70_shflsync_idx_p) ;  /* 0x0000221000007944 */ /* 0x000fea0003c00000 */
[----:B------:R-:W-:Y:S01]  /*1e700*/  IMAD.MOV.U32 R13, RZ, RZ, R10 ;  /* 0x000000ffff0d7224 */ /* 0x000fe200078e000a */
[----:B------:R-:W-:Y:S01]  /*1e710*/  MOV R11, R8 ;  /* 0x00000008000b7202 */ /* 0x000fe20000000f00 */
[----:B------:R-:W-:Y:S01]  /*1e720*/  IMAD.MOV.U32 R5, RZ, RZ, RZ ;  /* 0x000000ffff057224 */ /* 0x000fe200078e00ff */
[----:B------:R-:W-:Y:S01]  /*1e730*/  MOV R10, R0 ;  /* 0x00000000000a7202 */ /* 0x000fe20000000f00 */
[----:B------:R-:W-:Y:S01]  /*1e740*/  IMAD.MOV.U32 R3, RZ, RZ, 0x1f ;  /* 0x0000001fff037424 */ /* 0x000fe200078e00ff */
[----:B------:R-:W-:-:S02]  /*1e750*/  MOV R2, 0x1e770 ;  /* 0x0001e77000027802 */ /* 0x000fc40000000f00 */
[----:B------:R-:W-:Y:S05]  /*1e760*/  CALL.REL.NOINC `($__internal_23_$__cuda_sm70_shflsync_idx_p) ;  /* 0x000021a000007944 */ /* 0x000fea0003c00000 */
[----:B------:R-:W-:Y:S01]  /*1e770*/  MOV R9, R10 ;  /* 0x0000000a00097202 */ /* 0x000fe20000000f00 */
[----:B------:R-:W-:Y:S05]  /*1e780*/  BRA `(.L_x_1560) ;  /* 0xfffe1ed000007947 */ /* 0x000fea000383ffff */
.L_x_1368:
[----:B------:R-:W-:Y:S01]  /*1e790*/  IMAD.MOV.U32 R11, RZ, RZ, R4 ;  /* 0x000000ffff0b7224 */ /* 0x000fe200078e0004 */
[----:B------:R-:W-:-:S02]  /*1e7a0*/  MOV R3, 0x1f ;  /* 0x0000001f00037802 */ /* 0x000fc40000000f00 */
[----:B-1----:R-:W-:Y:S02]  /*1e7b0*/  MOV R2, 0x1e7d0 ;  /* 0x0001e7d000027802 */ /* 0x002fe40000000f00 */
[----:B--234-:R-:W-:Y:S05]  /*1e7c0*/  CALL.REL.NOINC `($__internal_23_$__cuda_sm70_shflsync_idx_p) ;  /* 0x0000214000007944 */ /* 0x01cfea0003c00000 */
[----:B------:R-:W-:Y:S01]  /*1e7d0*/  MOV R5, R10 ;  /* 0x0000000a00057202 */ /* 0x000fe20000000f00 */
[----:B------:R-:W-:Y:S05]  /*1e7e0*/  BRA `(.L_x_1367) ;  /* 0xfffe1ed000007947 */ /* 0x000fea000383ffff */
.L_x_1417:
[----:B------:R-:W-:Y:S01]  /*1e7f0*/  IMAD.MOV.U32 R11, RZ, RZ, R5 ;  /* 0x000000ffff0b7224 */ /* 0x000fe200078e0005 */
[----:B------:R-:W-:Y:S01]  /*1e800*/  MOV R10, RZ ;  /* 0x000000ff000a7202 */ /* 0x000fe20000000f00 */
[----:B------:R-:W-:Y:S01]  /*1e810*/  IMAD.MOV.U32 R3, RZ, RZ, 0x181f ;  /* 0x0000181fff037424 */ /* 0x000fe200078e00ff */
[----:B-1----:R-:W-:Y:S02]  /*1e820*/  MOV R2, 0x1e840 ;  /* 0x0001e84000027802 */ /* 0x002fe40000000f00 */
[----:B-----5:R-:W-:Y:S05]  /*1e830*/  CALL.REL.NOINC `($__internal_23_$__cuda_sm70_shflsync_idx_p) ;  /* 0x000020d000007944 */ /* 0x020fea0003c00000 */
[----:B------:R-:W-:Y:S01]  /*1e840*/  MOV R7, R10 ;  /* 0x0000000a00077202 */ /* 0x000fe20000000f00 */
[----:B------:R-:W-:Y:S05]  /*1e850*/  BRA `(.L_x_1561) ;  /* 0xfffe9af000007947 */ /* 0x000fea000383ffff */
.L_x_1418:
[----:B------:R-:W-:Y:S01]  /*1e860*/  IMAD.MOV.U32 R11, RZ, RZ, R6 ;  /* 0x000000ffff0b7224 */ /* 0x000fe200078e0006 */
[----:B------:R-:W-:Y:S01]  /*1e870*/  MOV R10, RZ ;  /* 0x000000ff000a7202 */ /* 0x000fe20000000f00 */
[----:B------:R-:W-:Y:S01]  /*1e880*/  IMAD.MOV.U32 R3, RZ, RZ, 0x181f ;  /* 0x0000181fff037424 */ /* 0x000fe200078e00ff */
[----:B-1----:R-:W-:Y:S02]  /*1e890*/  MOV R2, 0x1e8b0 ;  /* 0x0001e8b000027802 */ /* 0x002fe40000000f00 */
[----:B--23-5:R-:W-:Y:S05]  /*1e8a0*/  CALL.REL.NOINC `($__internal_23_$__cuda_sm70_shflsync_idx_p) ;  /* 0x0000206000007944 */ /* 0x02cfea0003c00000 */
[----:B------:R-:W-:Y:S01]  /*1e8b0*/  MOV R2, R10 ;  /* 0x0000000a00027202 */ /* 0x000fe20000000f00 */
[----:B------:R-:W-:Y:S05]  /*1e8c0*/  BRA `(.L_x_1562) ;  /* 0xfffe9aa000007947 */ /* 0x000fea000383ffff */
.L_x_1421:
[----:B------:R-:W-:Y:S01]  /*1e8d0*/  IMAD.MOV.U32 R11, RZ, RZ, R5 ;  /* 0x000000ffff0b7224 */ /* 0x000fe200078e0005 */
[----:B------:R-:W-:Y:S01]  /*1e8e0*/  MOV R10, 0x1 ;  /* 0x00000001000a7802 */ /* 0x000fe20000000f00 */
[----:B--2---:R-:W-:Y:S01]  /*1e8f0*/  IMAD.MOV.U32 R3, RZ, RZ, 0x181f ;  /* 0x0000181fff037424 */ /* 0x004fe200078e00ff */
[----:B----4-:R-:W-:-:S02]  /*1e900*/  MOV R2, 0x1e920 ;  /* 0x0001e92000027802 */ /* 0x010fc40000000f00 */
[----:B-1-3-5:R-:W-:Y:S05]  /*1e910*/  CALL.REL.NOINC `($__internal_23_$__cuda_sm70_shflsync_idx_p) ;  /* 0x00001ff000007944 */ /* 0x02afea0003c00000 */
[----:B------:R-:W-:Y:S01]  /*1e920*/  IMAD.MOV.U32 R7, RZ, RZ, R10 ;  /* 0x000000ffff077224 */ /* 0x000fe200078e000a */
[----:B------:R-:W-:Y:S01]  /*1e930*/  MOV R10, 0x1 ;  /* 0x00000001000a7802 */ /* 0x000fe20000000f00 */
[----:B------:R-:W-:Y:S01]  /*1e940*/  IMAD.MOV.U32 R11, RZ, RZ, R6 ;  /* 0x000000ffff0b7224 */ /* 0x000fe200078e0006 */
[----:B------:R-:W-:-:S02]  /*1e950*/  MOV R3, 0x181f ;  /* 0x0000181f00037802 */ /* 0x000fc40000000f00 */
[----:B------:R-:W-:Y:S02]  /*1e960*/  MOV R2, 0x1e980 ;  /* 0x0001e98000027802 */ /* 0x000fe40000000f00 */
[----:B------:R-:W-:Y:S05]  /*1e970*/  CALL.REL.NOINC `($__internal_23_$__cuda_sm70_shflsync_idx_p) ;  /* 0x00001f9000007944 */ /* 0x000fea0003c00000 */
[----:B------:R-:W-:Y:S01]  /*1e980*/  MOV R2, R10 ;  /* 0x0000000a00027202 */ /* 0x000fe20000000f00 */
[----:B------:R-:W-:Y:S05]  /*1e990*/  BRA `(.L_x_1563) ;  /* 0xfffe9ac000007947 */ /* 0x000fea000383ffff */
.L_x_1424:
[----:B------:R-:W-:Y:S01]  /*1e9a0*/  IMAD.MOV.U32 R11, RZ, RZ, R5 ;  /* 0x000000ffff0b7224 */ /* 0x000fe200078e0005 */
[----:B------:R-:W-:Y:S01]  /*1e9b0*/  MOV R10, 0x2 ;  /* 0x00000002000a7802 */ /* 0x000fe20000000f00 */
[----:B-1----:R-:W-:Y:S01]  /*1e9c0*/  IMAD.MOV.U32 R3, RZ, RZ, 0x181f ;  /* 0x0000181fff037424 */ /* 0x002fe200078e00ff */
[----:B--2---:R-:W-:Y:S02]  /*1e9d0*/  MOV R2, 0x1e9f0 ;  /* 0x0001e9f000027802 */ /* 0x004fe40000000f00 */
[----:B---3-5:R-:W-:Y:S05]  /*1e9e0*/  CALL.REL.NOINC `($__internal_23_$__cuda_sm70_shflsync_idx_p) ;  /* 0x00001f2000007944 */ /* 0x028fea0003c00000 */
[----:B------:R-:W-:Y:S01]  /*1e9f0*/  MOV R7, R10 ;  /* 0x0000000a00077202 */ /* 0x000fe20000000f00 */
[----:B------:R-:W-:Y:S05]  /*1ea00*/  BRA `(.L_x_1564) ;  /* 0xfffe9b2000007947 */ /* 0x000fea000383ffff */
.L_x_1425:
[----:B------:R-:W-:Y:S01]  /*1ea10*/  IMAD.MOV.U32 R11, RZ, RZ, R6 ;  /* 0x000000ffff0b7224 */ /* 0x000fe200078e0006 */
[----:B------:R-:W-:Y:S01]  /*1ea20*/  MOV R10, 0x2 ;  /* 0x00000002000a7802 */ /* 0x000fe20000000f00 */
[----:B------:R-:W-:Y:S01]  /*1ea30*/  IMAD.MOV.U32 R3, RZ, RZ, 0x181f ;  /* 0x0000181fff037424 */ /* 0x000fe200078e00ff */
[----:B--2---:R-:W-:Y:S02]  /*1ea40*/  MOV R2, 0x1ea60 ;  /* 0x0001ea6000027802 */ /* 0x004fe40000000f00 */
[----:B-1-345:R-:W-:Y:S05]  /*1ea50*/  CALL.REL.NOINC `($__internal_23_$__cuda_sm70_shflsync_idx_p) ;  /* 0x00001eb000007944 */ /* 0x03afea0003c00000 */
[----:B------:R-:W-:Y:S01]  /*1ea60*/  MOV R2, R10 ;  /* 0x0000000a00027202 */ /* 0x000fe20000000f00 */
[----:B------:R-:W-:Y:S05]  /*1ea70*/  BRA `(.L_x_1565) ;  /* 0xfffe9ad000007947 */ /* 0x000fea000383ffff */
.L_x_1428:
[----:B------:R-:W-:Y:S01]  /*1ea80*/  IMAD.MOV.U32 R11, RZ, RZ, R5 ;  /* 0x000000ffff0b7224 */ /* 0x000fe200078e0005 */
[----:B------:R-:W-:Y:S01]  /*1ea90*/  MOV R10, 0x3 ;  /* 0x00000003000a7802 */ /* 0x000fe20000000f00 */
[----:B-1----:R-:W-:Y:S01]  /*1eaa0*/  IMAD.MOV.U32 R3, RZ, RZ, 0x181f ;  /* 0x0000181fff037424 */ /* 0x002fe200078e00ff */
[----:B------:R-:W-:-:S02]  /*1eab0*/  MOV R2, 0x1ead0 ;  /* 0x0001ead000027802 */ /* 0x000fc40000000f00 */
[----:B--2345:R-:W-:Y:S05]  /*1eac0*/  CALL.REL.NOINC `($__internal_23_$__cuda_sm70_shflsync_idx_p) ;  /* 0x00001e4000007944 */ /* 0x03cfea0003c00000 */
        /* <DEDUP_REMOVED lines=8> */
.L_x_1431:
[----:B------:R-:W-:Y:S01]  /*1eb50*/  IMAD.MOV.U32 R11, RZ, RZ, R5 ;  /* 0x000000ffff0b7224 */ /* 0x000fe200078e0005 */
[----:B------:R-:W-:Y:S01]  /*1eb60*/  MOV R10, 0x4 ;  /* 0x00000004000a7802 */ /* 0x000fe20000000f00 */
[----:B-1----:R-:W-:Y:S01]  /*1eb70*/  IMAD.MOV.U32 R3, RZ, RZ, 0x181f ;  /* 0x0000181fff037424 */ /* 0x002fe200078e00ff */
[----:B------:R-:W-:Y:S02]  /*1eb80*/  MOV R2, 0x1eba0 ;  /* 0x0001eba000027802 */ /* 0x000fe40000000f00 */
[----:B--2345:R-:W-:Y:S05]  /*1eb90*/  CALL.REL.NOINC `($__internal_23_$__cuda_sm70_shflsync_idx_p) ;  /* 0x00001d7000007944 */ /* 0x03cfea0003c00000 */
[----:B------:R-:W-:Y:S01]  /*1eba0*/  MOV R7, R10 ;  /* 0x0000000a00077202 */ /* 0x000fe20000000f00 */
[----:B------:R-:W-:Y:S05]  /*1ebb0*/  BRA `(.L_x_1567) ;  /* 0xfffe9b4000007947 */ /* 0x000fea000383ffff */
.L_x_1432:
[----:B------:R-:W-:Y:S01]  /*1ebc0*/  IMAD.MOV.U32 R11, RZ, RZ, R6 ;  /* 0x000000ffff0b7224 */ /* 0x000fe200078e0006 */
[----:B------:R-:W-:Y:S01]  /*1ebd0*/  MOV R10, 0x4 ;  /* 0x00000004000a7802 */ /* 0x000fe20000000f00 */
[----:B-1----:R-:W-:Y:S01]  /*1ebe0*/  IMAD.MOV.U32 R3, RZ, RZ, 0x181f ;  /* 0x0000181fff037424 */ /* 0x002fe200078e00ff */
[----:B------:R-:W-:Y:S02]  /*1ebf0*/  MOV R2, 0x1ec10 ;  /* 0x0001ec1000027802 */ /* 0x000fe40000000f00 */
[----:B--2345:R-:W-:Y:S05]  /*1ec00*/  CALL.REL.NOINC `($__internal_23_$__cuda_sm70_shflsync_idx_p) ;  /* 0x00001d0000007944 */ /* 0x03cfea0003c00000 */
[----:B------:R-:W-:Y:S01]  /*1ec10*/  MOV R2, R10 ;  /* 0x0000000a00027202 */ /* 0x000fe20000000f00 */
[----:B------:R-:W-:Y:S05]  /*1ec20*/  BRA `(.L_x_1568) ;  /* 0xfffe9af000007947 */ /* 0x000fea000383ffff */
.L_x_1435:
[----:B------:R-:W-:Y:S01]  /*1ec30*/  IMAD.MOV.U32 R11, RZ, RZ, R5 ;  /* 0x000000ffff0b7224 */ /* 0x000fe200078e0005 */
[----:B------:R-:W-:Y:S01]  /*1ec40*/  MOV R10, 0x5 ;  /* 0x00000005000a7802 */ /* 0x000fe20000000f00 */
[----:B--2---:R-:W-:Y:S01]  /*1ec50*/  IMAD.MOV.U32 R3, RZ, RZ, 0x181f ;  /* 0x0000181fff037424 */ /* 0x004fe200078e00ff */
[----:B------:R-:W-:-:S02]  /*1ec60*/  MOV R2, 0x1ec80 ;  /* 0x0001ec8000027802 */ /* 0x000fc40000000f00 */
[----:B-1-345:R-:W-:Y:S05]  /*1ec70*/  CALL.REL.NOINC `($__internal_23_$__cuda_sm70_shflsync_idx_p) ;  /* 0x00001c9000007944 */ /* 0x03afea0003c00000 */
        /* <DEDUP_REMOVED lines=8> */
.L_x_1438:
[----:B------:R-:W-:Y:S01]  /*1ed00*/  IMAD.MOV.U32 R11, RZ, RZ, R5 ;  /* 0x000000ffff0b7224 */ /* 0x000fe200078e0005 */
[----:B------:R-:W-:Y:S01]  /*1ed10*/  MOV R10, 0x6 ;  /* 0x00000006000a7802 */ /* 0x000fe20000000f00 */
[----:B-1----:R-:W-:Y:S01]  /*1ed20*/  IMAD.MOV.U32 R3, RZ, RZ, 0x181f ;  /* 0x0000181fff037424 */ /* 0x002fe200078e00ff */
[----:B--2---:R-:W-:Y:S02]  /*1ed30*/  MOV R2, 0x1ed50 ;  /* 0x0001ed5000027802 */ /* 0x004fe40000000f00 */
[----:B---345:R-:W-:Y:S05]  /*1ed40*/  CALL.REL.NOINC `($__internal_23_$__cuda_sm70_shflsync_idx_p) ;  /* 0x00001bc000007944 */ /* 0x038fea0003c00000 */
[----:B------:R-:W-:Y:S01]  /*1ed50*/  MOV R7, R10 ;  /* 0x0000000a00077202 */ /* 0x000fe20000000f00 */
[----:B------:R-:W-:Y:S05]  /*1ed60*/  BRA `(.L_x_1570) ;  /* 0xfffe9b6000007947 */ /* 0x000fea000383ffff */
.L_x_1439:
[----:B------:R-:W-:Y:S01]  /*1ed70*/  IMAD.MOV.U32 R11, RZ, RZ, R6 ;  /* 0x000000ffff0b7224 */ /* 0x000fe200078e0006 */
[----:B------:R-:W-:Y:S01]  /*1ed80*/  MOV R10, 0x6 ;  /* 0x00000006000a7802 */ /* 0x000fe20000000f00 */
[----:B------:R-:W-:Y:S01]  /*1ed90*/  IMAD.MOV.U32 R3, RZ, RZ, 0x181f ;  /* 0x0000181fff037424 */ /* 0x000fe200078e00ff */
[----:B--2---:R-:W-:Y:S02]  /*1eda0*/  MOV R2, 0x1edc0 ;  /* 0x0001edc000027802 */ /* 0x004fe40000000f00 */
[----:B-1-345:R-:W-:Y:S05]  /*1edb0*/  CALL.REL.NOINC `($__internal_23_$__cuda_sm70_shflsync_idx_p) ;  /* 0x00001b5000007944 */ /* 0x03afea0003c00000 */
[----:B------:R-:W-:Y:S01]  /*1edc0*/  MOV R2, R10 ;  /* 0x0000000a00027202 */ /* 0x000fe20000000f00 */
[----:B------:R-:W-:Y:S05]  /*1edd0*/  BRA `(.L_x_1571) ;  /* 0xfffe9b1000007947 */ /* 0x000fea000383ffff */
.L_x_1442:
        /* <DEDUP_REMOVED lines=13> */
.L_x_1487:
[----:B---3--:R1:W5:Y:S01]  /*1eeb0*/  LDL R0, [R1+0x10] ;  /* 0x0000100001007983 */ /* 0x0083620000100800 */
[----:B------:R-:W-:Y:S02]  /*1eec0*/  MOV R7, 0x2 ;  /* 0x0000000200077802 */ /* 0x000fe40000000f00 */
[----:B------:R-:W-:Y:S02]  /*1eed0*/  MOV R3, 0x1eef0 ;  /* 0x0001eef000037802 */ /* 0x000fe40000000f00 */
[----:B-1---5:R-:W-:Y:S05]  /*1eee0*/  CALL.REL.NOINC `($__internal_22_$__cuda_sm70_shflsync_bfly_p) ;  /* 0x000019d000007944 */ /* 0x022fea0003c00000 */
[----:B--2---:R-:W-:Y:S01]  /*1eef0*/  MOV R2, R0 ;  /* 0x0000000000027202 */ /* 0x004fe20000000f00 */
[----:B-1----:R-:W-:Y:S05]  /*1ef00*/  BRA `(.L_x_1573) ;  /* 0xffffad5000007947 */ /* 0x002fea000383ffff */
.L_x_1488:
[----:B------:R-:W-:Y:S01]  /*1ef10*/  IMAD.MOV.U32 R0, RZ, RZ, R2 ;  /* 0x000000ffff007224 */ /* 0x000fe200078e0002 */
[----:B------:R-:W-:Y:S02]  /*1ef20*/  MOV R7, 0x1 ;  /* 0x0000000100077802 */ /* 0x000fe40000000f00 */
[----:B------:R-:W-:Y:S02]  /*1ef30*/  MOV R3, 0x1ef50 ;  /* 0x0001ef5000037802 */ /* 0x000fe40000000f00 */
[----:B------:R-:W-:Y:S05]  /*1ef40*/  CALL.REL.NOINC `($__internal_22_$__cuda_sm70_shflsync_bfly_p) ;  /* 0x0000197000007944 */ /* 0x000fea0003c00000 */
[----:B--2---:R-:W-:Y:S02]  /*1ef50*/  FADD.FTZ R2, R2, R0 ;  /* 0x0000000002027221 */ /* 0x004fe40000010000 */
[----:B------:R2:W5:Y:S01]  /*1ef60*/  LDL R0, [R1+0x14] ;  /* 0x0000140001007983 */ /* 0x0005620000100800 */
[----:B-1----:R-:W-:-:S02]  /*1ef70*/  MOV R7, 0x2 ;  /* 0x0000000200077802 */ /* 0x002fc40000000f00 */
[----:B------:R-:W-:Y:S02]  /*1ef80*/  MOV R3, 0x1efa0 ;  /* 0x0001efa000037802 */ /* 0x000fe40000000f00 */
[----:B--2--5:R-:W-:Y:S05]  /*1ef90*/  CALL.REL.NOINC `($__internal_22_$__cuda_sm70_shflsync_bfly_p) ;  /* 0x0000192000007944 */ /* 0x024fea0003c00000 */
[----:B------:R-:W3:Y:S01]  /*1efa0*/  LDL.LU R3, [R1+0x14] ;  /* 0x0000140001037983 */ /* 0x000ee20000300800 */
[----:B-1----:R-:W-:Y:S01]  /*1efb0*/  MOV R7, 0x1 ;  /* 0x0000000100077802 */ /* 0x002fe20000000f00 */
[----:B--23--:R-:W-:Y:S01]  /*1efc0*/  FADD.FTZ R5, R3, R0 ;  /* 0x0000000003057221 */ /* 0x00cfe20000010000 */
[----:B------:R-:W-:-:S04]  /*1efd0*/  MOV R3, 0x1f000 ;  /* 0x0001f00000037802 */ /* 0x000fc80000000f00 */
[----:B------:R-:W-:Y:S02]  /*1efe0*/  MOV R0, R5 ;  /* 0x0000000500007202 */ /* 0x000fe40000000f00 */
[----:B------:R-:W-:Y:S05]  /*1eff0*/  CALL.REL.NOINC `($__internal_22_$__cuda_sm70_shflsync_bfly_p) ;  /* 0x000018c000007944 */ /* 0x000fea0003c00000 */
[----:B--2---:R-:W-:Y:S02]  /*1f000*/  FADD.FTZ R4, R5, R0 ;  /* 0x0000000005047221 */ /* 0x004fe40000010000 */
[----:B------:R2:W5:Y:S01]  /*1f010*/  LDL R0, [R1+0x18] ;  /* 0x0000180001007983 */ /* 0x0005620000100800 */
[----:B-1----:R-:W-:Y:S02]  /*1f020*/  MOV R7, 0x2 ;  /* 0x0000000200077802 */ /* 0x002fe40000000f00 */
        /* <DEDUP_REMOVED lines=19> */
[----:B--2---:R-:W-:Y:S01]  /*1f160*/  MOV R8, R0 ;  /* 0x0000000000087202 */ /* 0x004fe20000000f00 */
[----:B-1----:R-:W-:Y:S05]  /*1f170*/  BRA `(.L_x_1574) ;  /* 0xffffac1000007947 */ /* 0x002fea000383ffff */
.L_x_1495:
[----:B--234-:R-:W-:Y:S01]  /*1f180*/  IMAD.MOV.U32 R11, RZ, RZ, R6 ;  /* 0x000000ffff0b7224 */ /* 0x01cfe200078e0006 */
[----:B------:R-:W-:Y:S01]  /*1f190*/  MOV R10, RZ ;  /* 0x000000ff000a7202 */ /* 0x000fe20000000f00 */
[----:B------:R-:W-:Y:S01]  /*1f1a0*/  IMAD.MOV.U32 R3, RZ, RZ, 0x181f ;  /* 0x0000181fff037424 */ /* 0x000fe200078e00ff */
[----:B------:R-:W-:Y:S02]  /*1f1b0*/  MOV R2, 0x1f1d0 ;  /* 0x0001f1d000027802 */ /* 0x000fe40000000f00 */
[----:B-1----:R-:W-:Y:S05]  /*1f1c0*/  CALL.REL.NOINC `($__internal_23_$__cuda_sm70_shflsync_idx_p) ;  /* 0x0000174000007944 */ /* 0x002fea0003c00000 */
[----:B------:R-:W-:Y:S01]  /*1f1d0*/  MOV R8, R10 ;  /* 0x0000000a00087202 */ /* 0x000fe20000000f00 */
[----:B------:R-:W-:Y:S05]  /*1f1e0*/  BRA `(.L_x_1575) ;  /* 0xffffc44000007947 */ /* 0x000fea000383ffff */
.L_x_1496:
[----:B------:R-:W-:Y:S01]  /*1f1f0*/  IMAD.MOV.U32 R11, RZ, RZ, R7 ;  /* 0x000000ffff0b7224 */ /* 0x000fe200078e0007 */
[----:B------:R-:W-:Y:S01]  /*1f200*/  MOV R10, RZ ;  /* 0x000000ff000a7202 */ /* 0x000fe20000000f00 */
[----:B------:R-:W-:Y:S01]  /*1f210*/  IMAD.MOV.U32 R3, RZ, RZ, 0x181f ;  /* 0x0000181fff037424 */ /* 0x000fe200078e00ff */
[----:B------:R-:W-:Y:S02]  /*1f220*/  MOV R2, 0x1f240 ;  /* 0x0001f24000027802 */ /* 0x000fe40000000f00 */
[----:B-123--:R-:W-:Y:S05]  /*1f230*/  CALL.REL.NOINC `($__internal_23_$__cuda_sm70_shflsync_idx_p) ;  /* 0x000016d000007944 */ /* 0x00efea0003c00000 */
[----:B------:R-:W-:Y:S01]  /*1f240*/  MOV R2, R10 ;  /* 0x0000000a00027202 */ /* 0x000fe20000000f00 */
[----:B------:R-:W-:Y:S05]  /*1f250*/  BRA `(.L_x_1576) ;  /* 0xffffc3f000007947 */ /* 0x000fea000383ffff */
.L_x_1497:
[----:B------:R-:W-:Y:S01]  /*1f260*/  IMAD.MOV.U32 R11, RZ, RZ, R6 ;  /* 0x000000ffff0b7224 */ /* 0x000fe200078e0006 */
[----:B------:R-:W-:Y:S01]  /*1f270*/  MOV R10, 0x1 ;  /* 0x00000001000a7802 */ /* 0x000fe20000000f00 */
[----:B--2---:R-:W-:Y:S01]  /*1f280*/  IMAD.MOV.U32 R3, RZ, RZ, 0x181f ;  /* 0x0000181fff037424 */ /* 0x004fe200078e00ff */
[----:B------:R-:W-:-:S02]  /*1f290*/  MOV R2, 0x1f2b0 ;  /* 0x0001f2b000027802 */ /* 0x000fc40000000f00 */
[----:B-1--4-:R-:W-:Y:S05]  /*1f2a0*/  CALL.REL.NOINC `($__internal_23_$__cuda_sm70_shflsync_idx_p) ;  /* 0x0000166000007944 */ /* 0x012fea0003c00000 */
        /* <DEDUP_REMOVED lines=8> */
.L_x_1498:
[----:B------:R-:W-:Y:S01]  /*1f330*/  IMAD.MOV.U32 R11, RZ, RZ, R6 ;  /* 0x000000ffff0b7224 */ /* 0x000fe200078e0006 */
[----:B------:R-:W-:Y:S01]  /*1f340*/  MOV R10, 0x2 ;  /* 0x00000002000a7802 */ /* 0x000fe20000000f00 */
[----:B--2---:R-:W-:Y:S01]  /*1f350*/  IMAD.MOV.U32 R3, RZ, RZ, 0x181f ;  /* 0x0000181fff037424 */ /* 0x004fe200078e00ff */
[----:B------:R-:W-:Y:S02]  /*1f360*/  MOV R2, 0x1f380 ;  /* 0x0001f38000027802 */ /* 0x000fe40000000f00 */
[----:B-1-34-:R-:W-:Y:S05]  /*1f370*/  CALL.REL.NOINC `($__internal_23_$__cuda_sm70_shflsync_idx_p) ;  /* 0x0000159000007944 */ /* 0x01afea0003c00000 */
[----:B------:R-:W-:Y:S01]  /*1f380*/  MOV R8, R10 ;  /* 0x0000000a00087202 */ /* 0x000fe20000000f00 */
[----:B------:R-:W-:Y:S05]  /*1f390*/  BRA `(.L_x_1578) ;  /* 0xffffc3a000007947 */ /* 0x000fea000383ffff */
.L_x_1499:
[----:B------:R-:W-:Y:S01]  /*1f3a0*/  IMAD.MOV.U32 R11, RZ, RZ, R7 ;  /* 0x000000ffff0b7224 */ /* 0x000fe200078e0007 */
[----:B------:R-:W-:Y:S01]  /*1f3b0*/  MOV R10, 0x2 ;  /* 0x00000002000a7802 */ /* 0x000fe20000000f00 */
[----:B--2---:R-:W-:Y:S01]  /*1f3c0*/  IMAD.MOV.U32 R3, RZ, RZ, 0x181f ;  /* 0x0000181fff037424 */ /* 0x004fe200078e00ff */
[----:B------:R-:W-:Y:S02]  /*1f3d0*/  MOV R2, 0x1f3f0 ;  /* 0x0001f3f000027802 */ /* 0x000fe40000000f00 */
[----:B-1-34-:R-:W-:Y:S05]  /*1f3e0*/  CALL.REL.NOINC `($__internal_23_$__cuda_sm70_shflsync_idx_p) ;  /* 0x0000152000007944 */ /* 0x01afea0003c00000 */
[----:B------:R-:W-:Y:S01]  /*1f3f0*/  MOV R2, R10 ;  /* 0x0000000a00027202 */ /* 0x000fe20000000f00 */
[----:B------:R-:W-:Y:S05]  /*1f400*/  BRA `(.L_x_1579) ;  /* 0xffffc35000007947 */ /* 0x000fea000383ffff */
.L_x_1500:
[----:B------:R-:W-:Y:S01]  /*1f410*/  IMAD.MOV.U32 R11, RZ, RZ, R6 ;  /* 0x000000ffff0b7224 */ /* 0x000fe200078e0006 */
[----:B------:R-:W-:Y:S01]  /*1f420*/  MOV R10, 0x3 ;  /* 0x00000003000a7802 */ /* 0x000fe20000000f00 */
[----:B---3--:R-:W-:Y:S01]  /*1f430*/  IMAD.MOV.U32 R3, RZ, RZ, 0x181f ;  /* 0x0000181fff037424 */ /* 0x008fe200078e00ff */
[----:B------:R-:W-:-:S02]  /*1f440*/  MOV R2, 0x1f460 ;  /* 0x0001f46000027802 */ /* 0x000fc40000000f00 */
[----:B-12---:R-:W-:Y:S05]  /*1f450*/  CALL.REL.NOINC `($__internal_23_$__cuda_sm70_shflsync_idx_p) ;  /* 0x000014b000007944 */ /* 0x006fea0003c00000 */
        /* <DEDUP_REMOVED lines=8> */
.L_x_1501:
[----:B------:R-:W-:Y:S01]  /*1f4e0*/  IMAD.MOV.U32 R11, RZ, RZ, R6 ;  /* 0x000000ffff0b7224 */ /* 0x000fe200078e0006 */
[----:B------:R-:W-:Y:S01]  /*1f4f0*/  MOV R10, 0x4 ;  /* 0x00000004000a7802 */ /* 0x000fe20000000f00 */
[----:B-1----:R-:W-:Y:S01]  /*1f500*/  IMAD.MOV.U32 R3, RZ, RZ, 0x181f ;  /* 0x0000181fff037424 */ /* 0x002fe200078e00ff */
[----:B------:R-:W-:Y:S02]  /*1f510*/  MOV R2, 0x1f530 ;  /* 0x0001f53000027802 */ /* 0x000fe40000000f00 */
[----:B----4-:R-:W-:Y:S05]  /*1f520*/  CALL.REL.NOINC `($__internal_23_$__cuda_sm70_shflsync_idx_p) ;  /* 0x000013e000007944 */ /* 0x010fea0003c00000 */
[----:B------:R-:W-:Y:S01]  /*1f530*/  MOV R8, R10 ;  /* 0x0000000a00087202 */ /* 0x000fe20000000f00 */
[----:B------:R-:W-:Y:S05]  /*1f540*/  BRA `(.L_x_1581) ;  /* 0xffffc30000007947 */ /* 0x000fea000383ffff */
.L_x_1502:
[----:B------:R-:W-:Y:S01]  /*1f550*/  IMAD.MOV.U32 R11, RZ, RZ, R7 ;  /* 0x000000ffff0b7224 */ /* 0x000fe200078e0007 */
[----:B------:R-:W-:Y:S01]  /*1f560*/  MOV R10, 0x4 ;  /* 0x00000004000a7802 */ /* 0x000fe20000000f00 */
[----:B-1----:R-:W-:Y:S01]  /*1f570*/  IMAD.MOV.U32 R3, RZ, RZ, 0x181f ;  /* 0x0000181fff037424 */ /* 0x002fe200078e00ff */
[----:B------:R-:W-:Y:S02]  /*1f580*/  MOV R2, 0x1f5a0 ;  /* 0x0001f5a000027802 */ /* 0x000fe40000000f00 */
[----:B--234-:R-:W-:Y:S05]  /*1f590*/  CALL.REL.NOINC `($__internal_23_$__cuda_sm70_shflsync_idx_p) ;  /* 0x0000137000007944 */ /* 0x01cfea0003c00000 */
[----:B------:R-:W-:Y:S01]  /*1f5a0*/  MOV R2, R10 ;  /* 0x0000000a00027202 */ /* 0x000fe20000000f00 */
[----:B------:R-:W-:Y:S05]  /*1f5b0*/  BRA `(.L_x_1582) ;  /* 0xffffc2b000007947 */ /* 0x000fea000383ffff */
.L_x_1503:
        /* <DEDUP_REMOVED lines=13> */
.L_x_1504:
[----:B------:R-:W-:Y:S01]  /*1f690*/  IMAD.MOV.U32 R11, RZ, RZ, R6 ;  /* 0x000000ffff0b7224 */ /* 0x000fe200078e0006 */
[----:B------:R-:W-:Y:S01]  /*1f6a0*/  MOV R10, 0x6 ;  /* 0x00000006000a7802 */ /* 0x000fe20000000f00 */
[----:B-1----:R-:W-:Y:S01]  /*1f6b0*/  IMAD.MOV.U32 R3, RZ, RZ, 0x181f ;  /* 0x0000181fff037424 */ /* 0x002fe200078e00ff */
[----:B------:R-:W-:Y:S02]  /*1f6c0*/  MOV R2, 0x1f6e0 ;  /* 0x0001f6e000027802 */ /* 0x000fe40000000f00 */
[----:B---34-:R-:W-:Y:S05]  /*1f6d0*/  CALL.REL.NOINC `($__internal_23_$__cuda_sm70_shflsync_idx_p) ;  /* 0x0000123000007944 */ /* 0x018fea0003c00000 */
[----:B------:R-:W-:Y:S01]  /*1f6e0*/  MOV R8, R10 ;  /* 0x0000000a00087202 */ /* 0x000fe20000000f00 */
[----:B------:R-:W-:Y:S05]  /*1f6f0*/  BRA `(.L_x_1584) ;  /* 0xffffc26000007947 */ /* 0x000fea000383ffff */
.L_x_1505:
[----:B------:R-:W-:Y:S01]  /*1f700*/  IMAD.MOV.U32 R11, RZ, RZ, R7 ;  /* 0x000000ffff0b7224 */ /* 0x000fe200078e0007 */
[----:B------:R-:W-:Y:S01]  /*1f710*/  MOV R10, 0x6 ;  /* 0x00000006000a7802 */ /* 0x000fe20000000f00 */
[----:B-1----:R-:W-:Y:S01]  /*1f720*/  IMAD.MOV.U32 R3, RZ, RZ, 0x181f ;  /* 0x0000181fff037424 */ /* 0x002fe200078e00ff */
[----:B------:R-:W-:Y:S02]  /*1f730*/  MOV R2, 0x1f750 ;  /* 0x0001f75000027802 */ /* 0x000fe40000000f00 */
[----:B--234-:R-:W-:Y:S05]  /*1f740*/  CALL.REL.NOINC `($__internal_23_$__cuda_sm70_shflsync_idx_p) ;  /* 0x000011c000007944 */ /* 0x01cfea0003c00000 */
[----:B------:R-:W-:Y:S01]  /*1f750*/  MOV R2, R10 ;  /* 0x0000000a00027202 */ /* 0x000fe20000000f00 */
[----:B------:R-:W-:Y:S05]  /*1f760*/  BRA `(.L_x_1585) ;  /* 0xffffc21000007947 */ /* 0x000fea000383ffff */
.L_x_1506:
[----:B------:R-:W-:Y:S01]  /*1f770*/  IMAD.MOV.U32 R11, RZ, RZ, R6 ;  /* 0x000000ffff0b7224 */ /* 0x000fe200078e0006 */
[----:B------:R-:W-:Y:S01]  /*1f780*/  MOV R10, 0x7 ;  /* 0x00000007000a7802 */ /* 0x000fe20000000f00 */
[----:B--2---:R-:W-:Y:S01]  /*1f790*/  IMAD.MOV.U32 R3, RZ, RZ, 0x181f ;  /* 0x0000181fff037424 */ /* 0x004fe200078e00ff */
[----:B------:R-:W-:-:S02]  /*1f7a0*/  MOV R2, 0x1f7c0 ;  /* 0x0001f7c000027802 */ /* 0x000fc40000000f00 */
[----:B-1-34-:R-:W-:Y:S05]  /*1f7b0*/  CALL.REL.NOINC `($__internal_23_$__cuda_sm70_shflsync_idx_p) ;  /* 0x0000115000007944 */ /* 0x01afea0003c00000 */
        /* <DEDUP_REMOVED lines=8> */
.L_x_1508:
[----:B------:R-:W-:Y:S01]  /*1f840*/  IMAD.MOV.U32 R11, RZ, RZ, R13 ;  /* 0x000000ffff0b7224 */ /* 0x000fe200078e000d */
[----:B------:R-:W-:Y:S01]  /*1f850*/  MOV R10, RZ ;  /* 0x000000ff000a7202 */ /* 0x000fe20000000f00 */
[----:B------:R-:W-:Y:S01]  /*1f860*/  IMAD.MOV.U32 R3, RZ, RZ, 0x1c1f ;  /* 0x00001c1fff037424 */ /* 0x000fe200078e00ff */
[----:B------:R-:W-:Y:S02]  /*1f870*/  MOV R2, 0x1f890 ;  /* 0x0001f89000027802 */ /* 0x000fe40000000f00 */
[----:B------:R-:W-:Y:S05]  /*1f880*/  CALL.REL.NOINC `($__internal_23_$__cuda_sm70_shflsync_idx_p) ;  /* 0x0000108000007944 */ /* 0x000fea0003c00000 */
[----:B------:R-:W-:Y:S01]  /*1f890*/  MOV R12, R10 ;  /* 0x0000000a000c7202 */ /* 0x000fe20000000f00 */
[----:B------:R-:W-:Y:S05]  /*1f8a0*/  BRA `(.L_x_1587) ;  /* 0xffffc3e000007947 */ /* 0x000fea000383ffff */
.L_x_1509:
[----:B------:R-:W-:Y:S01]  /*1f8b0*/  IMAD.MOV.U32 R11, RZ, RZ, R19 ;  /* 0x000000ffff0b7224 */ /* 0x000fe200078e0013 */
[----:B------:R-:W-:Y:S01]  /*1f8c0*/  MOV R10, RZ ;  /* 0x000000ff000a7202 */ /* 0x000fe20000000f00 */
[----:B------:R-:W-:Y:S01]  /*1f8d0*/  IMAD.MOV.U32 R3, RZ, RZ, 0x1c1f ;  /* 0x00001c1fff037424 */ /* 0x000fe200078e00ff */
[----:B------:R-:W-:Y:S02]  /*1f8e0*/  MOV R2, 0x1f900 ;  /* 0x0001f90000027802 */ /* 0x000fe40000000f00 */
[----:B-12---:R-:W-:Y:S05]  /*1f8f0*/  CALL.REL.NOINC `($__internal_23_$__cuda_sm70_shflsync_idx_p) ;  /* 0x0000101000007944 */ /* 0x006fea0003c00000 */
[----:B------:R-:W-:Y:S01]  /*1f900*/  MOV R2, R10 ;  /* 0x0000000a00027202 */ /* 0x000fe20000000f00 */
[----:B------:R-:W-:Y:S05]  /*1f910*/  BRA `(.L_x_1588) ;  /* 0xffffc39000007947 */ /* 0x000fea000383ffff */
.L_x_1512:
[----:B----4-:R-:W-:Y:S01]  /*1f920*/  IMAD.MOV.U32 R11, RZ, RZ, R13 ;  /* 0x000000ffff0b7224 */ /* 0x010fe200078e000d */
[----:B------:R-:W-:Y:S01]  /*1f930*/  MOV R10, 0x1 ;  /* 0x00000001000a7802 */ /* 0x000fe20000000f00 */
[----:B------:R-:W-:Y:S01]  /*1f940*/  IMAD.MOV.U32 R3, RZ, RZ, 0x1c1f ;  /* 0x00001c1fff037424 */ /* 0x000fe200078e00ff */
[----:B------:R-:W-:-:S02]  /*1f950*/  MOV R2, 0x1f970 ;  /* 0x0001f97000027802 */ /* 0x000fc40000000f00 */
[----:B-123--:R-:W-:Y:S05]  /*1f960*/  CALL.REL.NOINC `($__internal_23_$__cuda_sm70_shflsync_idx_p) ;  /* 0x00000fa000007944 */ /* 0x00efea0003c00000 */
        /* <DEDUP_REMOVED lines=8> */
.L_x_1515:
[----:B----4-:R-:W-:Y:S01]  /*1f9f0*/  IMAD.MOV.U32 R11, RZ, RZ, R13 ;  /* 0x000000ffff0b7224 */ /* 0x010fe200078e000d */
[----:B------:R-:W-:Y:S01]  /*1fa00*/  MOV R10, 0x2 ;  /* 0x00000002000a7802 */ /* 0x000fe20000000f00 */
[----:B------:R-:W-:Y:S01]  /*1fa10*/  IMAD.MOV.U32 R3, RZ, RZ, 0x1c1f ;  /* 0x00001c1fff037424 */ /* 0x000fe200078e00ff */
[----:B------:R-:W-:Y:S02]  /*1fa20*/  MOV R2, 0x1fa40 ;  /* 0x0001fa4000027802 */ /* 0x000fe40000000f00 */
[----:B-123--:R-:W-:Y:S05]  /*1fa30*/  CALL.REL.NOINC `($__internal_23_$__cuda_sm70_shflsync_idx_p) ;  /* 0x00000ed000007944 */ /* 0x00efea0003c00000 */
[----:B------:R-:W-:Y:S01]  /*1fa40*/  MOV R12, R10 ;  /* 0x0000000a000c7202 */ /* 0x000fe20000000f00 */
[----:B------:R-:W-:Y:S05]  /*1fa50*/  BRA `(.L_x_1590) ;  /* 0xffffc81000007947 */ /* 0x000fea000383ffff */
.L_x_1516:
[----:B----4-:R-:W-:Y:S01]  /*1fa60*/  IMAD.MOV.U32 R11, RZ, RZ, R19 ;  /* 0x000000ffff0b7224 */ /* 0x010fe200078e0013 */
[----:B------:R-:W-:Y:S01]  /*1fa70*/  MOV R10, 0x2 ;  /* 0x00000002000a7802 */ /* 0x000fe20000000f00 */
[----:B------:R-:W-:Y:S01]  /*1fa80*/  IMAD.MOV.U32 R3, RZ, RZ, 0x1c1f ;  /* 0x00001c1fff037424 */ /* 0x000fe200078e00ff */
[----:B------:R-:W-:Y:S02]  /*1fa90*/  MOV R2, 0x1fab0 ;  /* 0x0001fab000027802 */ /* 0x000fe40000000f00 */
[----:B-123--:R-:W-:Y:S05]  /*1faa0*/  CALL.REL.NOINC `($__internal_23_$__cuda_sm70_shflsync_idx_p) ;  /* 0x00000e6000007944 */ /* 0x00efea0003c00000 */
[----:B------:R-:W-:Y:S01]  /*1fab0*/  MOV R2, R10 ;  /* 0x0000000a00027202 */ /* 0x000fe20000000f00 */
[----:B------:R-:W-:Y:S05]  /*1fac0*/  BRA `(.L_x_1591) ;  /* 0xffffc7c000007947 */ /* 0x000fea000383ffff */
.L_x_1519:
[----:B--2---:R-:W-:Y:S01]  /*1fad0*/  IMAD.MOV.U32 R11, RZ, RZ, R13 ;  /* 0x000000ffff0b7224 */ /* 0x004fe200078e000d */
[----:B------:R-:W-:Y:S01]  /*1fae0*/  MOV R10, 0x3 ;  /* 0x00000003000a7802 */ /* 0x000fe20000000f00 */
[----:B------:R-:W-:Y:S01]  /*1faf0*/  IMAD.MOV.U32 R3, RZ, RZ, 0x1c1f ;  /* 0x00001c1fff037424 */ /* 0x000fe200078e00ff */
[----:B-1----:R-:W-:-:S02]  /*1fb00*/  MOV R2, 0x1fb20 ;  /* 0x0001fb2000027802 */ /* 0x002fc40000000f00 */
[----:B---34-:R-:W-:Y:S05]  /*1fb10*/  CALL.REL.NOINC `($__internal_23_$__cuda_sm70_shflsync_idx_p) ;  /* 0x00000df000007944 */ /* 0x018fea0003c00000 */
        /* <DEDUP_REMOVED lines=8> */
.L_x_1523:
[----:B------:R-:W-:Y:S01]  /*1fba0*/  IMAD.MOV.U32 R11, RZ, RZ, R6 ;  /* 0x000000ffff0b7224 */ /* 0x000fe200078e0006 */
[----:B------:R-:W-:Y:S01]  /*1fbb0*/  MOV R10, RZ ;  /* 0x000000ff000a7202 */ /* 0x000fe20000000f00 */
[----:B------:R-:W-:Y:S01]  /*1fbc0*/  IMAD.MOV.U32 R3, RZ, RZ, 0x181f ;  /* 0x0000181fff037424 */ /* 0x000fe200078e00ff */
[----:B------:R-:W-:Y:S02]  /*1fbd0*/  MOV R2, 0x1fbf0 ;  /* 0x0001fbf000027802 */ /* 0x000fe40000000f00 */
[----:B------:R-:W-:Y:S05]  /*1fbe0*/  CALL.REL.NOINC `($__internal_23_$__cuda_sm70_shflsync_idx_p) ;  /* 0x00000d2000007944 */ /* 0x000fea0003c00000 */
[----:B------:R-:W-:Y:S01]  /*1fbf0*/  MOV R8, R10 ;  /* 0x0000000a00087202 */ /* 0x000fe20000000f00 */
[----:B------:R-:W-:Y:S05]  /*1fc00*/  BRA `(.L_x_1593) ;  /* 0xffffd2e000007947 */ /* 0x000fea000383ffff */
.L_x_1524:
[----:B------:R-:W-:Y:S01]  /*1fc10*/  IMAD.MOV.U32 R11, RZ, RZ, R7 ;  /* 0x000000ffff0b7224 */ /* 0x000fe200078e0007 */
[----:B------:R-:W-:Y:S01]  /*1fc20*/  MOV R10, RZ ;  /* 0x000000ff000a7202 */ /* 0x000fe20000000f00 */
[----:B------:R-:W-:Y:S01]  /*1fc30*/  IMAD.MOV.U32 R3, RZ, RZ, 0x181f ;  /* 0x0000181fff037424 */ /* 0x000fe200078e00ff */
[----:B------:R-:W-:Y:S02]  /*1fc40*/  MOV R2, 0x1fc60 ;  /* 0x0001fc6000027802 */ /* 0x000fe40000000f00 */
[----:B-12---:R-:W-:Y:S05]  /*1fc50*/  CALL.REL.NOINC `($__internal_23_$__cuda_sm70_shflsync_idx_p) ;  /* 0x00000cb000007944 */ /* 0x006fea0003c00000 */
[----:B------:R-:W-:Y:S01]  /*1fc60*/  MOV R2, R10 ;  /* 0x0000000a00027202 */ /* 0x000fe20000000f00 */
[----:B------:R-:W-:Y:S05]  /*1fc70*/  BRA `(.L_x_1594) ;  /* 0xffffd29000007947 */ /* 0x000fea000383ffff */
.L_x_1525:
[----:B------:R-:W-:Y:S01]  /*1fc80*/  IMAD.MOV.U32 R11, RZ, RZ, R6 ;  /* 0x000000ffff0b7224 */ /* 0x000fe200078e0006 */
[----:B------:R-:W-:Y:S01]  /*1fc90*/  MOV R10, 0x1 ;  /* 0x00000001000a7802 */ /* 0x000fe20000000f00 */
[----:B--2---:R-:W-:Y:S01]  /*1fca0*/  IMAD.MOV.U32 R3, RZ, RZ, 0x181f ;  /* 0x0000181fff037424 */ /* 0x004fe200078e00ff */
[----:B------:R-:W-:-:S02]  /*1fcb0*/  MOV R2, 0x1fcd0 ;  /* 0x0001fcd000027802 */ /* 0x000fc40000000f00 */
[----:B-1-3--:R-:W-:Y:S05]  /*1fcc0*/  CALL.REL.NOINC `($__internal_23_$__cuda_sm70_shflsync_idx_p) ;  /* 0x00000c4000007944 */ /* 0x00afea0003c00000 */
        /* <DEDUP_REMOVED lines=8> */
.L_x_1526:
[----:B------:R-:W-:Y:S01]  /*1fd50*/  IMAD.MOV.U32 R11, RZ, RZ, R6 ;  /* 0x000000ffff0b7224 */ /* 0x000fe200078e0006 */
[----:B------:R-:W-:Y:S01]  /*1fd60*/  MOV R10, 0x2 ;  /* 0x00000002000a7802 */ /* 0x000fe20000000f00 */
[----:B-1----:R-:W-:Y:S01]  /*1fd70*/  IMAD.MOV.U32 R3, RZ, RZ, 0x181f ;  /* 0x0000181fff037424 */ /* 0x002fe200078e00ff */
[----:B------:R-:W-:Y:S02]  /*1fd80*/  MOV R2, 0x1fda0 ;  /* 0x0001fda000027802 */ /* 0x000fe40000000f00 */
[----:B---34-:R-:W-:Y:S05]  /*1fd90*/  CALL.REL.NOINC `($__internal_23_$__cuda_sm70_shflsync_idx_p) ;  /* 0x00000b7000007944 */ /* 0x018fea0003c00000 */
[----:B------:R-:W-:Y:S01]  /*1fda0*/  MOV R8, R10 ;  /* 0x0000000a00087202 */ /* 0x000fe20000000f00 */
[----:B------:R-:W-:Y:S05]  /*1fdb0*/  BRA `(.L_x_1596) ;  /* 0xffffd24000007947 */ /* 0x000fea000383ffff */
.L_x_1527:
[----:B------:R-:W-:Y:S01]  /*1fdc0*/  IMAD.MOV.U32 R11, RZ, RZ, R7 ;  /* 0x000000ffff0b7224 */ /* 0x000fe200078e0007 */
[----:B------:R-:W-:Y:S01]  /*1fdd0*/  MOV R10, 0x2 ;  /* 0x00000002000a7802 */ /* 0x000fe20000000f00 */
[----:B-1----:R-:W-:Y:S01]  /*1fde0*/  IMAD.MOV.U32 R3, RZ, RZ, 0x181f ;  /* 0x0000181fff037424 */ /* 0x002fe200078e00ff */
[----:B------:R-:W-:Y:S02]  /*1fdf0*/  MOV R2, 0x1fe10 ;  /* 0x0001fe1000027802 */ /* 0x000fe40000000f00 */
[----:B--234-:R-:W-:Y:S05]  /*1fe00*/  CALL.REL.NOINC `($__internal_23_$__cuda_sm70_shflsync_idx_p) ;  /* 0x00000b0000007944 */ /* 0x01cfea0003c00000 */
[----:B------:R-:W-:Y:S01]  /*1fe10*/  MOV R2, R10 ;  /* 0x0000000a00027202 */ /* 0x000fe20000000f00 */
[----:B------:R-:W-:Y:S05]  /*1fe20*/  BRA `(.L_x_1597) ;  /* 0xffffd1f000007947 */ /* 0x000fea000383ffff */
.L_x_1528:
        /* <DEDUP_REMOVED lines=13> */
.L_x_1529:
[----:B------:R-:W-:Y:S01]  /*1ff00*/  IMAD.MOV.U32 R11, RZ, RZ, R6 ;  /* 0x000000ffff0b7224 */ /* 0x000fe200078e0006 */
[----:B------:R-:W-:Y:S01]  /*1ff10*/  MOV R10, 0x4 ;  /* 0x00000004000a7802 */ /* 0x000fe20000000f00 */
[----:B--2---:R-:W-:Y:S01]  /*1ff20*/  IMAD.MOV.U32 R3, RZ, RZ, 0x181f ;  /* 0x0000181fff037424 */ /* 0x004fe200078e00ff */
[----:B------:R-:W-:Y:S02]  /*1ff30*/  MOV R2, 0x1ff50 ;  /* 0x0001ff5000027802 */ /* 0x000fe40000000f00 */
[----:B-1-34-:R-:W-:Y:S05]  /*1ff40*/  CALL.REL.NOINC `($__internal_23_$__cuda_sm70_shflsync_idx_p) ;  /* 0x000009c000007944 */ /* 0x01afea0003c00000 */
[----:B------:R-:W-:Y:S01]  /*1ff50*/  MOV R8, R10 ;  /* 0x0000000a00087202 */ /* 0x000fe20000000f00 */
[----:B------:R-:W-:Y:S05]  /*1ff60*/  BRA `(.L_x_1599) ;  /* 0xffffd1a000007947 */ /* 0x000fea000383ffff */
.L_x_1530:
[----:B------:R-:W-:Y:S01]  /*1ff70*/  IMAD.MOV.U32 R11, RZ, RZ, R7 ;  /* 0x000000ffff0b7224 */ /* 0x000fe200078e0007 */
[----:B------:R-:W-:Y:S01]  /*1ff80*/  MOV R10, 0x4 ;  /* 0x00000004000a7802 */ /* 0x000fe20000000f00 */
[----:B--2---:R-:W-:Y:S01]  /*1ff90*/  IMAD.MOV.U32 R3, RZ, RZ, 0x181f ;  /* 0x0000181fff037424 */ /* 0x004fe200078e00ff */
[----:B------:R-:W-:Y:S02]  /*1ffa0*/  MOV R2, 0x1ffc0 ;  /* 0x0001ffc000027802 */ /* 0x000fe40000000f00 */
[----:B-1-34-:R-:W-:Y:S05]  /*1ffb0*/  CALL.REL.NOINC `($__internal_23_$__cuda_sm70_shflsync_idx_p) ;  /* 0x0000095000007944 */ /* 0x01afea0003c00000 */
[----:B------:R-:W-:Y:S01]  /*1ffc0*/  MOV R2, R10 ;  /* 0x0000000a00027202 */ /* 0x000fe20000000f00 */
[----:B------:R-:W-:Y:S05]  /*1ffd0*/  BRA `(.L_x_1600) ;  /* 0xffffd15000007947 */ /* 0x000fea000383ffff */
.L_x_1531:
[----:B------:R-:W-:Y:S01]  /*1ffe0*/  IMAD.MOV.U32 R11, RZ, RZ, R6 ;  /* 0x000000ffff0b7224 */ /* 0x000fe200078e0006 */
[----:B------:R-:W-:Y:S01]  /*1fff0*/  MOV R10, 0x5 ;  /* 0x00000005000a7802 */ /* 0x000fe20000000f00 */
[----:B-1----:R-:W-:Y:S01]  /*20000*/  IMAD.MOV.U32 R3, RZ, RZ, 0x181f ;  /* 0x0000181fff037424 */ /* 0x002fe200078e00ff */
[----:B------:R-:W-:-:S02]  /*20010*/  MOV R2, 0x20030 ;  /* 0x0002003000027802 */ /* 0x000fc40000000f00 */
[----:B--234-:R-:W-:Y:S05]  /*20020*/  CALL.REL.NOINC `($__internal_23_$__cuda_sm70_shflsync_idx_p) ;  /* 0x000008e000007944 */ /* 0x01cfea0003c00000 */
        /* <DEDUP_REMOVED lines=8> */
.L_x_1532:
[----:B------:R-:W-:Y:S01]  /*200b0*/  IMAD.MOV.U32 R11, RZ, RZ, R6 ;  /* 0x000000ffff0b7224 */ /* 0x000fe200078e0006 */
[----:B------:R-:W-:Y:S01]  /*200c0*/  MOV R10, 0x6 ;  /* 0x00000006000a7802 */ /* 0x000fe20000000f00 */
[----:B--2---:R-:W-:Y:S01]  /*200d0*/  IMAD.MOV.U32 R3, RZ, RZ, 0x181f ;  /* 0x0000181fff037424 */ /* 0x004fe200078e00ff */
[----:B------:R-:W-:Y:S02]  /*200e0*/  MOV R2, 0x20100 ;  /* 0x0002010000027802 */ /* 0x000fe40000000f00 */
[----:B-1--4-:R-:W-:Y:S05]  /*200f0*/  CALL.REL.NOINC `($__internal_23_$__cuda_sm70_shflsync_idx_p) ;  /* 0x0000081000007944 */ /* 0x012fea0003c00000 */
[----:B------:R-:W-:Y:S01]  /*20100*/  MOV R8, R10 ;  /* 0x0000000a00087202 */ /* 0x000fe20000000f00 */
[----:B------:R-:W-:Y:S05]  /*20110*/  BRA `(.L_x_1602) ;  /* 0xffffd10000007947 */ /* 0x000fea000383ffff */
.L_x_1533:
[----:B------:R-:W-:Y:S01]  /*20120*/  IMAD.MOV.U32 R11, RZ, RZ, R7 ;  /* 0x000000ffff0b7224 */ /* 0x000fe200078e0007 */
[----:B------:R-:W-:Y:S01]  /*20130*/  MOV R10, 0x6 ;  /* 0x00000006000a7802 */ /* 0x000fe20000000f00 */
[----:B--2---:R-:W-:Y:S01]  /*20140*/  IMAD.MOV.U32 R3, RZ, RZ, 0x181f ;  /* 0x0000181fff037424 */ /* 0x004fe200078e00ff */
[----:B------:R-:W-:Y:S02]  /*20150*/  MOV R2, 0x20170 ;  /* 0x0002017000027802 */ /* 0x000fe40000000f00 */
[----:B-1-34-:R-:W-:Y:S05]  /*20160*/  CALL.REL.NOINC `($__internal_23_$__cuda_sm70_shflsync_idx_p) ;  /* 0x000007a000007944 */ /* 0x01afea0003c00000 */
[----:B------:R-:W-:Y:S01]  /*20170*/  MOV R2, R10 ;  /* 0x0000000a00027202 */ /* 0x000fe20000000f00 */
[----:B------:R-:W-:Y:S05]  /*20180*/  BRA `(.L_x_1603) ;  /* 0xffffd0b000007947 */ /* 0x000fea000383ffff */
.L_x_1534:
[----:B------:R-:W-:Y:S01]  /*20190*/  IMAD.MOV.U32 R11, RZ, RZ, R6 ;  /* 0x000000ffff0b7224 */ /* 0x000fe200078e0006 */
[----:B------:R-:W-:Y:S01]  /*201a0*/  MOV R10, 0x7 ;  /* 0x00000007000a7802 */ /* 0x000fe20000000f00 */
[----:B-1----:R-:W-:Y:S01]  /*201b0*/  IMAD.MOV.U32 R3, RZ, RZ, 0x181f ;  /* 0x0000181fff037424 */ /* 0x002fe200078e00ff */
[----:B------:R-:W-:-:S02]  /*201c0*/  MOV R2, 0x201e0 ;  /* 0x000201e000027802 */ /* 0x000fc40000000f00 */
[----:B--2-4-:R-:W-:Y:S05]  /*201d0*/  CALL.REL.NOINC `($__internal_23_$__cuda_sm70_shflsync_idx_p) ;  /* 0x0000073000007944 */ /* 0x014fea0003c00000 */
        /* <DEDUP_REMOVED lines=8> */
.L_x_1536:
[----:B------:R-:W-:Y:S01]  /*20260*/  IMAD.MOV.U32 R11, RZ, RZ, R45 ;  /* 0x000000ffff0b7224 */ /* 0x000fe200078e002d */
[----:B------:R-:W-:Y:S01]  /*20270*/  MOV R10, RZ ;  /* 0x000000ff000a7202 */ /* 0x000fe20000000f00 */
[----:B----4-:R-:W-:Y:S01]  /*20280*/  IMAD.MOV.U32 R3, RZ, RZ, 0x1f ;  /* 0x0000001fff037424 */ /* 0x010fe200078e00ff */
[----:B------:R-:W-:Y:S02]  /*20290*/  MOV R2, 0x202b0 ;  /* 0x000202b000027802 */ /* 0x000fe40000000f00 */
[----:B------:R-:W-:Y:S05]  /*202a0*/  CALL.REL.NOINC `($__internal_23_$__cuda_sm70_shflsync_idx_p) ;  /* 0x0000066000007944 */ /* 0x000fea0003c00000 */
[----:B------:R-:W-:Y:S01]  /*202b0*/  MOV R9, R10 ;  /* 0x0000000a00097202 */ /* 0x000fe20000000f00 */
[----:B------:R-:W-:Y:S05]  /*202c0*/  BRA `(.L_x_1605) ;  /* 0xffffd14000007947 */ /* 0x000fea000383ffff */
.L_x_1537:
[----:B------:R-:W-:Y:S01]  /*202d0*/  IMAD.MOV.U32 R11, RZ, RZ, R45 ;  /* 0x000000ffff0b7224 */ /* 0x000fe200078e002d */
[----:B------:R-:W-:Y:S01]  /*202e0*/  MOV R10, 0x1 ;  /* 0x00000001000a7802 */ /* 0x000fe20000000f00 */
[----:B----4-:R-:W-:Y:S01]  /*202f0*/  IMAD.MOV.U32 R3, RZ, RZ, 0x1f ;  /* 0x0000001fff037424 */ /* 0x010fe200078e00ff */
[----:B------:R-:W-:Y:S02]  /*20300*/  MOV R2, 0x20320 ;  /* 0x0002032000027802 */ /* 0x000fe40000000f00 */
[----:B-12---:R-:W-:Y:S05]  /*20310*/  CALL.REL.NOINC `($__internal_23_$__cuda_sm70_shflsync_idx_p) ;  /* 0x000005f000007944 */ /* 0x006fea0003c00000 */
[----:B------:R-:W-:Y:S01]  /*20320*/  MOV R8, R10 ;  /* 0x0000000a00087202 */ /* 0x000fe20000000f00 */
[----:B------:R-:W-:Y:S05]  /*20330*/  BRA `(.L_x_1606) ;  /* 0xffffd0f000007947 */ /* 0x000fea000383ffff */
.L_x_1538:
[----:B------:R-:W-:Y:S02]  /*20340*/  MOV R2, 0x1 ;  /* 0x0000000100027802 */ /* 0x000fe40000000f00 */
[----:B------:R-:W-:-:S02]  /*20350*/  MOV R3, 0x20370 ;  /* 0x0002037000037802 */ /* 0x000fc40000000f00 */
[----:B-123--:R-:W-:Y:S05]  /*20360*/  CALL.REL.NOINC `($__internal_24_$__cuda_sm70_shflsync_up_p) ;  /* 0x000005f000007944 */ /* 0x00efea0003c00000 */
[----:B------:R-:W-:Y:S05]  /*20370*/  BRA `(.L_x_1607) ;  /* 0xffffd1e000007947 */ /* 0x000fea000383ffff */
.L_x_1539:
[----:B------:R-:W-:Y:S02]  /*20380*/  MOV R2, 0x2 ;  /* 0x0000000200027802 */ /* 0x000fe40000000f00 */
[----:B------:R-:W-:-:S02]  /*20390*/  MOV R3, 0x203b0 ;  /* 0x000203b000037802 */ /* 0x000fc40000000f00 */
[----:B-12---:R-:W-:Y:S05]  /*203a0*/  CALL.REL.NOINC `($__internal_24_$__cuda_sm70_shflsync_up_p) ;  /* 0x000005b000007944 */ /* 0x006fea0003c00000 */
        /* <DEDUP_REMOVED lines=24> */
.L_x_1543:
[----:B------:R-:W-:Y:S02]  /*20530*/  MOV R2, 0x1 ;  /* 0x0000000100027802 */ /* 0x000fe40000000f00 */
[----:B------:R-:W-:Y:S02]  /*20540*/  MOV R3, 0x20560 ;  /* 0x0002056000037802 */ /* 0x000fe40000000f00 */
[----:B------:R-:W-:Y:S05]  /*20550*/  CALL.REL.NOINC `($__internal_24_$__cuda_sm70_shflsync_up_p) ;  /* 0x0000040000007944 */ /* 0x000fea0003c00000 */
[----:B------:R-:W-:Y:S01]  /*20560*/  MOV R2, R4 ;  /* 0x0000000400027202 */ /* 0x000fe20000000f00 */
[----:B------:R-:W-:Y:S05]  /*20570*/  BRA `(.L_x_1609) ;  /* 0xffffd24000007947 */ /* 0x000fea000383ffff */
.L_x_1544:
        /* <DEDUP_REMOVED lines=27> */
.L_x_1546:
[----:B------:R-:W-:Y:S02]  /*20730*/  SEL R0, RZ, 0x1, P0 ;  /* 0x00000001ff007807 */ /* 0x000fe40000000000 */
[----:B------:R-:W-:Y:S02]  /*20740*/  MOV R2, 0x20760 ;  /* 0x0002076000027802 */ /* 0x000fe40000000f00 */
[----:B---3--:R-:W-:Y:S05]  /*20750*/  CALL.REL.NOINC `($__internal_25_$__cuda_sm70_votesync_ballot) ;  /* 0x0000027000007944 */ /* 0x008fea0003c00000 */
[----:B------:R-:W-:Y:S01]  /*20760*/  MOV R5, R0 ;  /* 0x0000000000057202 */ /* 0x000fe20000000f00 */
[----:B------:R-:W-:Y:S05]  /*20770*/  BRA `(.L_x_1611) ;  /* 0xffffd1d000007947 */ /* 0x000fea000383ffff */
.L_x_1547:
[----:B------:R-:W-:Y:S01]  /*20780*/  IMAD.MOV.U32 R11, RZ, RZ, R6 ;  /* 0x000000ffff0b7224 */ /* 0x000fe200078e0006 */
[----:B------:R-:W-:Y:S01]  /*20790*/  MOV R10, R0 ;  /* 0x00000000000a7202 */ /* 0x000fe20000000f00 */
[----:B------:R-:W-:Y:S01]  /*207a0*/  IMAD.MOV.U32 R3, RZ, RZ, 0x1f ;  /* 0x0000001fff037424 */ /* 0x000fe200078e00ff */
[----:B-1----:R-:W-:Y:S02]  /*207b0*/  MOV R2, 0x207d0 ;  /* 0x000207d000027802 */ /* 0x002fe40000000f00 */
[----:B---3--:R-:W-:Y:S05]  /*207c0*/  CALL.REL.NOINC `($__internal_23_$__cuda_sm70_shflsync_idx_p) ;  /* 0x0000014000007944 */ /* 0x008fea0003c00000 */
[----:B------:R-:W-:Y:S01]  /*207d0*/  IMAD.MOV.U32 R12, RZ, RZ, R10 ;  /* 0x000000ffff0c7224 */ /* 0x000fe200078e000a */
[----:B------:R-:W-:Y:S01]  /*207e0*/  MOV R10, R0 ;  /* 0x00000000000a7202 */ /* 0x000fe20000000f00 */
[----:B------:R-:W-:Y:S01]  /*207f0*/  IMAD.MOV.U32 R11, RZ, RZ, R7 ;  /* 0x000000ffff0b7224 */ /* 0x000fe200078e0007 */
[----:B------:R-:W-:-:S02]  /*20800*/  MOV R3, 0x1f ;  /* 0x0000001f00037802 */ /* 0x000fc40000000f00 */
[----:B------:R-:W-:Y:S02]  /*20810*/  MOV R2, 0x20830 ;  /* 0x0002083000027802 */ /* 0x000fe40000000f00 */
[----:B------:R-:W-:Y:S05]  /*20820*/  CALL.REL.NOINC `($__internal_23_$__cuda_sm70_shflsync_idx_p) ;  /* 0x000000e000007944 */ /* 0x000fea0003c00000 */
[----:B------:R-:W-:Y:S01]  /*20830*/  MOV R7, R10 ;  /* 0x0000000a00077202 */ /* 0x000fe20000000f00 */
[----:B------:R-:W-:Y:S05]  /*20840*/  BRA `(.L_x_1612) ;  /* 0xffffd17000007947 */ /* 0x000fea000383ffff */
.L_x_1550:
[----:B------:R-:W-:Y:S01]  /*20850*/  IMAD.MOV.U32 R11, RZ, RZ, R4 ;  /* 0x000000ffff0b7224 */ /* 0x000fe200078e0004 */
[----:B------:R-:W-:Y:S01]  /*20860*/  MOV R10, R0 ;  /* 0x00000000000a7202 */ /* 0x000fe20000000f00 */
[----:B------:R-:W-:Y:S01]  /*20870*/  IMAD.MOV.U32 R3, RZ, RZ, 0x1f ;  /* 0x0000001fff037424 */ /* 0x000fe200078e00ff */
[----:B-1----:R-:W-:Y:S02]  /*20880*/  MOV R2, 0x208a0 ;  /* 0x000208a000027802 */ /* 0x002fe40000000f00 */
[----:B---34-:R-:W-:Y:S05]  /*20890*/  CALL.REL.NOINC `($__internal_23_$__cuda_sm70_shflsync_idx_p) ;  /* 0x0000007000007944 */ /* 0x018fea0003c00000 */
[----:B------:R-:W-:Y:S01]  /*208a0*/  MOV R13, R10 ;  /* 0x0000000a000d7202 */ /* 0x000fe20000000f00 */
[----:B------:R-:W-:Y:S05]  /*208b0*/  BRA `(.L_x_1549) ;  /* 0xffffd16000007947 */ /* 0x000fea000383ffff */
        .weak           $__internal_22_$__cuda_sm70_shflsync_bfly_p
        .type           $__internal_22_$__cuda_sm70_shflsync_bfly_p,@function
        .size           $__internal_22_$__cuda_sm70_shflsync_bfly_p,($__internal_23_$__cuda_sm70_shflsync_idx_p - $__internal_22_$__cuda_sm70_shflsync_bfly_p)
$__internal_22_$__cuda_sm70_shflsync_bfly_p:
[----:B------:R-:W-:Y:S01]  /*208c0*/  MOV R8, R3 ;  /* 0x0000000300087202 */ /* 0x000fe20000000f00 */
[----:B------:R-:W-:Y:S04]  /*208d0*/  WARPSYNC R10 ;  /* 0x0000000a00007348 */ /* 0x000fe80003800000 */
[----:B------:R-:W-:Y:S01]  /*208e0*/  MOV R9, 0x0 ;  /* 0x0000000000097802 */ /* 0x000fe20000000f00 */
[----:B------:R1:W2:Y:S03]  /*208f0*/  SHFL.BFLY PT, R0, R0, R7, R11 ;  /* 0x0c00000700007389 */ /* 0x0002a600000e000b */
[----:B------:R-:W-:Y:S05]  /*20900*/  RET.REL.NODEC R8 `(_ZN7cutlass13device_kernelIN5flash19enable_sm80_to_sm89INS1_16FlashAttnFwdSm80INS1_25CollectiveMainloopFwdSm80ILi4ELi1ELb0EN4cute5tupleIJNS5_1CILi128EEENS7_ILi80EEENS7_ILi64EEEEEELi64ENS_10bfloat16_tEfNS_4arch4Sm80ELb1ELb0ELb1ELb1ELb0ELb1ELb1ELb1EEENS1_21CollectiveEpilogueFwdINS6_IJS8_SA_S9_EEENS6_IJNS7_ILi1EEESI_SI_EEESC_SE_Li128ELb1ELb1ELb1ELb0EEENS1_36VarlenDynamicPersistentTileSchedulerILi128ELi80ELi128ELi128ELb1ELb1ELb0ELb1ELb1ELb1EEEEEEEEEvNT_6ParamsE) ;  /* 0xfffdf6f008007950 */ /* 0x000fea0003c3ffff */
        .weak           $__internal_23_$__cuda_sm70_shflsync_idx_p
        .type           $__internal_23_$__cuda_sm70_shflsync_idx_p,@function
        .size           $__internal_23_$__cuda_sm70_shflsync_idx_p,($__internal_24_$__cuda_sm70_shflsync_up_p - $__internal_23_$__cuda_sm70_shflsync_idx_p)
$__internal_23_$__cuda_sm70_shflsync_idx_p:
[----:B------:R-:W-:-:S04]  /*20910*/  MOV R44, 0xffffffff ;  /* 0xffffffff002c7802 */ /* 0x000fc80000000f00 */
[----:B------:R-:W-:Y:S04]  /*20920*/  WARPSYNC R44 ;  /* 0x0000002c00007348 */ /* 0x000fe80003800000 */
[----:B------:R1:W2:Y:S02]  /*20930*/  SHFL.IDX PT, R10, R11, R10, R3 ;  /* 0x0000000a0b0a7389 */ /* 0x0002a400000e0003 */
[----:B-1----:R-:W-:-:S04]  /*20940*/  MOV R3, 0x0 ;  /* 0x0000000000037802 */ /* 0x002fc80000000f00 */
[----:B--2---:R-:W-:Y:S05]  /*20950*/  RET.REL.NODEC R2 `(_ZN7cutlass13device_kernelIN5flash19enable_sm80_to_sm89INS1_16FlashAttnFwdSm80INS1_25CollectiveMainloopFwdSm80ILi4ELi1ELb0EN4cute5tupleIJNS5_1CILi128EEENS7_ILi80EEENS7_ILi64EEEEEELi64ENS_10bfloat16_tEfNS_4arch4Sm80ELb1ELb0ELb1ELb1ELb0ELb1ELb1ELb1EEENS1_21CollectiveEpilogueFwdINS6_IJS8_SA_S9_EEENS6_IJNS7_ILi1EEESI_SI_EEESC_SE_Li128ELb1ELb1ELb1ELb0EEENS1_36VarlenDynamicPersistentTileSchedulerILi128ELi80ELi128ELi128ELb1ELb1ELb0ELb1ELb1ELb1EEEEEEEEEvNT_6ParamsE) ;  /* 0xfffdf6a002007950 */ /* 0x004fea0003c3ffff */
        .weak           $__internal_24_$__cuda_sm70_shflsync_up_p
        .type           $__internal_24_$__cuda_sm70_shflsync_up_p,@function
        .size           $__internal_24_$__cuda_sm70_shflsync_up_p,($__internal_25_$__cuda_sm70_votesync_ballot - $__internal_24_$__cuda_sm70_shflsync_up_p)
$__internal_24_$__cuda_sm70_shflsync_up_p:
[----:B------:R-:W-:Y:S02]  /*20960*/  IMAD.MOV.U32 R4, RZ, RZ, RZ ;  /* 0x000000ffff047224 */ /* 0x000fe400078e00ff */
[----:B------:R-:W-:-:S04]  /*20970*/  IMAD.MOV.U32 R10, RZ, RZ, -0x1 ;  /* 0xffffffffff0a7424 */ /* 0x000fc800078e00ff */
[----:B------:R-:W-:Y:S04]  /*20980*/  WARPSYNC R10 ;  /* 0x0000000a00007348 */ /* 0x000fe80003800000 */
[----:B------:R1:W2:Y:S02]  /*20990*/  SHFL.UP PT, R4, R0, R2, R4 ;  /* 0x0400000200047389 */ /* 0x0002a400000e0004 */
[----:B-1----:R-:W-:Y:S02]  /*209a0*/  MOV R2, R3 ;  /* 0x0000000300027202 */ /* 0x002fe40000000f00 */
[----:B------:R-:W-:-:S04]  /*209b0*/  MOV R3, 0x0 ;  /* 0x0000000000037802 */ /* 0x000fc80000000f00 */
[----:B--2---:R-:W-:Y:S05]  /*209c0*/  RET.REL.NODEC R2 `(_ZN7cutlass13device_kernelIN5flash19enable_sm80_to_sm89INS1_16FlashAttnFwdSm80INS1_25CollectiveMainloopFwdSm80ILi4ELi1ELb0EN4cute5tupleIJNS5_1CILi128EEENS7_ILi80EEENS7_ILi64EEEEEELi64ENS_10bfloat16_tEfNS_4arch4Sm80ELb1ELb0ELb1ELb1ELb0ELb1ELb1ELb1EEENS1_21CollectiveEpilogueFwdINS6_IJS8_SA_S9_EEENS6_IJNS7_ILi1EEESI_SI_EEESC_SE_Li128ELb1ELb1ELb1ELb0EEENS1_36VarlenDynamicPersistentTileSchedulerILi128ELi80ELi128ELi128ELb1ELb1ELb0ELb1ELb1ELb1EEEEEEEEEvNT_6ParamsE) ;  /* 0xfffdf63002007950 */ /* 0x004fea0003c3ffff */
        .weak           $__internal_25_$__cuda_sm70_votesync_ballot
        .type           $__internal_25_$__cuda_sm70_votesync_ballot,@function
        .size           $__internal_25_$__cuda_sm70_votesync_ballot,(.L_x_3258 - $__internal_25_$__cuda_sm70_votesync_ballot)
$__internal_25_$__cuda_sm70_votesync_ballot:
[----:B------:R-:W-:Y:S01]  /*209d0*/  ISETP.NE.U32.AND P0, PT, R0, 0x1, PT ;  /* 0x000000010000780c */ /* 0x000fe20003f05070 */
[----:B------:R-:W-:-:S04]  /*209e0*/  IMAD.MOV.U32 R3, RZ, RZ, -0x1 ;  /* 0xffffffffff037424 */ /* 0x000fc800078e00ff */
[----:B------:R-:W-:Y:S08]  /*209f0*/  WARPSYNC R3 ;  /* 0x0000000300007348 */ /* 0x000ff00003800000 */
[----:B------:R-:W-:-:S04]  /*20a00*/  VOTE.ANY R0, PT, !P0 ;  /* 0x0000000000007806 */ /* 0x000fc800040e0100 */
[----:B------:R-:W-:Y:S01]  /*20a10*/  LOP3.LUT R0, R0, R3, RZ, 0xc0, !PT ;  /* 0x0000000300007212 */ /* 0x000fe200078ec0ff */
[----:B------:R-:W-:-:S04]  /*20a20*/  IMAD.MOV.U32 R3, RZ, RZ, 0x0 ;  /* 0x00000000ff037424 */ /* 0x000fc800078e00ff */
[----:B------:R-:W-:Y:S05]  /*20a30*/  RET.REL.NODEC R2 `(_ZN7cutlass13device_kernelIN5flash19enable_sm80_to_sm89INS1_16FlashAttnFwdSm80INS1_25CollectiveMainloopFwdSm80ILi4ELi1ELb0EN4cute5tupleIJNS5_1CILi128EEENS7_ILi80EEENS7_ILi64EEEEEELi64ENS_10bfloat16_tEfNS_4arch4Sm80ELb1ELb0ELb1ELb1ELb0ELb1ELb1ELb1EEENS1_21CollectiveEpilogueFwdINS6_IJS8_SA_S9_EEENS6_IJNS7_ILi1EEESI_SI_EEESC_SE_Li128ELb1ELb1ELb1ELb0EEENS1_36VarlenDynamicPersistentTileSchedulerILi128ELi80ELi128ELi128ELb1ELb1ELb0ELb1ELb1ELb1EEEEEEEEEvNT_6ParamsE) ;  /* 0xfffdf5c002007950 */ /* 0x000fea0003c3ffff */
.L_x_1613:
        /* <DEDUP_REMOVED lines=12> */
.L_x_3258:


//--------------------- .text._ZN7cutlass13device_kernelIN5flash19enable_sm80_to_sm89INS1_16FlashAttnFwdSm80INS1_25CollectiveMainloopFwdSm80ILi4ELi1ELb0EN4cute5tupleIJNS5_1CILi128EEENS7_ILi112EEENS7_ILi64EEEEEELi64ENS_10bfloat16_tEfNS_4arch4Sm80ELb0ELb0ELb0ELb0ELb0ELb0ELb1ELb1EEENS1_21CollectiveEpilogueFwdINS6_IJS8_SA_S9_EEENS6_IJNS7_ILi1EEESI_SI_EEESC_SE_Li128ELb0ELb1ELb1ELb0EEENS1_19SingleTileSchedulerILb0ELb1ELb1ELi128EEEEEEEEEvNT_6ParamsE --------------------------
	.section	.text._ZN7cutlass13device_kernelIN5flash19enable_sm80_to_sm89INS1_16FlashAttnFwdSm80INS1_25CollectiveMainloopFwdSm80ILi4ELi1ELb0EN4cute5tupleIJNS5_1CILi128EEENS7_ILi112EEENS7_ILi64EEEEEELi64ENS_10bfloat16_tEfNS_4arch4Sm80ELb0ELb0ELb0ELb0ELb0ELb0ELb1ELb1EEENS1_21CollectiveEpilogueFwdINS6_IJS8_SA_S9_EEENS6_IJNS7_ILi1EEESI_SI_EEESC_SE_Li128ELb0ELb1ELb1ELb0EEENS1_19SingleTileSchedulerILb0ELb1ELb1ELi128EEEEEEEEEvNT_6ParamsE,"ax",@progbits
	.sectioninfo	@"SHI_REGISTERS=255"
	.align	128
.text._ZN7cutlass13device_kernelIN5flash19enable_sm80_to_sm89INS1_16FlashAttnFwdSm80INS1_25CollectiveMainloopFwdSm80ILi4ELi1ELb0EN4cute5tupleIJNS5_1CILi128EEENS7_ILi112EEENS7_ILi64EEEEEELi64ENS_10bfloat16_tEfNS_4arch4Sm80ELb0ELb0ELb0ELb0ELb0ELb0ELb1ELb1EEENS1_21CollectiveEpilogueFwdINS6_IJS8_SA_S9_EEENS6_IJNS7_ILi1EEESI_SI_EEESC_SE_Li128ELb0ELb1ELb1ELb0EEENS1_19SingleTileSchedulerILb0ELb1ELb1ELi128EEEEEEEEEvNT_6ParamsE:
        .type           _ZN7cutlass13device_kernelIN5flash19enable_sm80_to_sm89INS1_16FlashAttnFwdSm80INS1_25CollectiveMainloopFwdSm80ILi4ELi1ELb0EN4cute5tupleIJNS5_1CILi128EEENS7_ILi112EEENS7_ILi64EEEEEELi64ENS_10bfloat16_tEfNS_4arch4Sm80ELb0ELb0ELb0ELb0ELb0ELb0ELb1ELb1EEENS1_21CollectiveEpilogueFwdINS6_IJS8_SA_S9_EEENS6_IJNS7_ILi1EEESI_SI_EEESC_SE_Li128ELb0ELb1ELb1ELb0EEENS1_19SingleTileSchedulerILb0ELb1ELb1ELi128EEEEEEEEEvNT_6ParamsE,@function
        .size           _ZN7cutlass13device_kernelIN5flash19enable_sm80_to_sm89INS1_16FlashAttnFwdSm80INS1_25CollectiveMainloopFwdSm80ILi4ELi1ELb0EN4cute5tupleIJNS5_1CILi128EEENS7_ILi112EEENS7_ILi64EEEEEELi64ENS_10bfloat16_tEfNS_4arch4Sm80ELb0ELb0ELb0ELb0ELb0ELb0ELb1ELb1EEENS1_21CollectiveEpilogueFwdINS6_IJS8_SA_S9_EEENS6_IJNS7_ILi1EEESI_SI_EEESC_SE_Li128ELb0ELb1ELb1ELb0EEENS1_19SingleTileSchedulerILb0ELb1ELb1ELi128EEEEEEEEEvNT_6ParamsE,(.L_x_3263 - _ZN7cutlass13device_kernelIN5flash19enable_sm80_to_sm89INS1_16FlashAttnFwdSm80INS1_25CollectiveMainloopFwdSm80ILi4ELi1ELb0EN4cute5tupleIJNS5_1CILi128EEENS7_ILi112EEENS7_ILi64EEEEEELi64ENS_10bfloat16_tEfNS_4arch4Sm80ELb0ELb0ELb0ELb0ELb0ELb0ELb1ELb1EEENS1_21CollectiveEpilogueFwdINS6_IJS8_SA_S9_EEENS6_IJNS7_ILi1EEESI_SI_EEESC_SE_Li128ELb0ELb1ELb1ELb0EEENS1_19SingleTileSchedulerILb0ELb1ELb1ELi128EEEEEEEEEvNT_6ParamsE)
        .other          _ZN7cutlass13device_kernelIN5flash19enable_sm80_to_sm89INS1_16FlashAttnFwdSm80INS1_25CollectiveMainloopFwdSm80ILi4ELi1ELb0EN4cute5tupleIJNS5_1CILi128EEENS7_ILi112EEENS7_ILi64EEEEEELi64ENS_10bfloat16_tEfNS_4arch4Sm80ELb0ELb0ELb0ELb0ELb0ELb0ELb1ELb1EEENS1_21CollectiveEpilogueFwdINS6_IJS8_SA_S9_EEENS6_IJNS7_ILi1EEESI_SI_EEESC_SE_Li128ELb0ELb1ELb1ELb0EEENS1_19SingleTileSchedulerILb0ELb1ELb1ELi128EEEEEEEEEvNT_6ParamsE,@"STO_CUDA_ENTRY STV_DEFAULT"
_ZN7cutlass13device_kernelIN5flash19enable_sm80_to_sm89INS1_16FlashAttnFwdSm80INS1_25CollectiveMainloopFwdSm80ILi4ELi1ELb0EN4cute5tupleIJNS5_1CILi128EEENS7_ILi112EEENS7_ILi64EEEEEELi64ENS_10bfloat16_tEfNS_4arch4Sm80ELb0ELb0ELb0ELb0ELb0ELb0ELb1ELb1EEENS1_21CollectiveEpilogueFwdINS6_IJS8_SA_S9_EEENS6_IJNS7_ILi1EEESI_SI_EEESC_SE_Li128ELb0ELb1ELb1ELb0EEENS1_19SingleTileSchedulerILb0ELb1ELb1ELi128EEEEEEEEEvNT_6ParamsE:
        /* <DEDUP_REMOVED lines=17> */
.L_x_1614:
[----:B--23--:R-:W-:Y:S01]  /*0110*/  IMAD.MOV.U32 R0, RZ, RZ, c[0x0][0x550] ;  /* 0x00015400ff007624 */ /* 0x00cfe200078e00ff */
[----:B------:R-:W-:-:S04]  /*0120*/  MOV R3, R2 ;  /* 0x0000000200037202 */ /* 0x000fc80000000f00 */
[----:B------:R-:W-:-:S13]  /*0130*/  ISETP.NE.AND P0, PT, R0, 0x1, PT ;  /* 0x000000010000780c */ /* 0x000fda0003f05270 */
[----:B------:R-:W-:-:S05]  /*0140*/  @P0 IMAD.HI.U32 R0, R2, c[0x0][0x554], RZ ;  /* 0x0001550002000a27 */ /* 0x000fca00078e00ff */
[----:B------:R-:W-:-:S05]  /*0150*/  @P0 SHF.R.U32.HI R3, RZ, c[0x0][0x558], R0 ;  /* 0x00015600ff030a19 */ /* 0x000fca0000011600 */
[----:B------:R1:W-:Y:S02]  /*0160*/  STL [R1+0x20], R3 ;  /* 0x0000200301007387 */ /* 0x0003e40000100800 */
.L_x_1615:
        /* <DEDUP_REMOVED lines=46> */
.L_x_1616:
        /* <DEDUP_REMOVED lines=67> */
[----:B------:R-:W-:-:S02]  /*0880*/  IMAD R5, R17, c[0x0][0x1c0], RZ ;  /* 0x0000700011057a24 */ /* 0x000fc400078e02ff */
[----:B------:R-:W-:Y:S02]  /*0890*/  IMAD.SHL.U32 R20, R23, 0x8, RZ ;  /* 0x0000000817147824 */ /* 0x000fe400078e00ff */
[----:B------:R-:W-:Y:S02]  /*08a0*/  IMAD R5, R18, c[0x0][0x1c4], R5 ;  /* 0x0000710012057a24 */ /* 0x000fe400078e0205 */
[----:B-1----:R-:W-:Y:S01]  /*08b0*/  IMAD.WIDE.U32 R2, R16, c[0x0][0x1b8], RZ ;  /* 0x00006e0010027a25 */ /* 0x002fe200078e00ff */
[----:B------:R-:W-:Y:S02]  /*08c0*/  SHF.R.S32.HI R21, RZ, 0x1f, R20 ;  /* 0x0000001fff157819 */ /* 0x000fe40000011414 */
[----:B------:R-:W-:Y:S01]  /*08d0*/  ISETP.GE.AND P3, PT, R20, c[0x0][0x198], PT ;  /* 0x0000660014007a0c */ /* 0x000fe20003f66270 */
[----:B---3--:R-:W-:Y:S01]  /*08e0*/  IMAD R10, R22, 0x80, R4 ;  /* 0x00000080160a7824 */ /* 0x008fe200078e0204 */
[----:B------:R-:W-:Y:S01]  /*08f0*/  IADD3 R3, R3, R0, RZ ;  /* 0x0000000003037210 */ /* 0x000fe20007ffe0ff */
[----:B------:R-:W-:-:S03]  /*0900*/  IMAD.WIDE.U32 R8, R19, c[0x0][0x208], R20 ;  /* 0x0000820013087a25 */ /* 0x000fc600078e0014 */
[----:B------:R-:W-:Y:S01]  /*0910*/  MOV R0, R10 ;  /* 0x0000000a00007202 */ /* 0x000fe20000000f00 */
[----:B------:R-:W-:-:S04]  /*0920*/  @P0 IMAD.HI.U32 R4, R10, c[0x0][0x2c8], RZ ;  /* 0x0000b2000a040a27 */ /* 0x000fc800078e00ff */
[----:B------:R-:W-:Y:S01]  /*0930*/  IMAD.WIDE.U32 R2, R18, c[0x0][0x1c0], R2 ;  /* 0x0000700012027a25 */ /* 0x000fe200078e0002 */
[----:B------:R-:W-:-:S03]  /*0940*/  @P0 SHF.R.U32.HI R0, RZ, c[0x0][0x2cc], R4 ;  /* 0x0000b300ff000a19 */ /* 0x000fc60000011604 */
[C---:B------:R-:W-:Y:S01]  /*0950*/  IMAD R4, R6.reuse, c[0x0][0x208], RZ ;  /* 0x0000820006047a24 */ /* 0x040fe200078e02ff */
[----:B------:R-:W-:Y:S01]  /*0960*/  IADD3 R3, R3, R5, RZ ;  /* 0x0000000503037210 */ /* 0x000fe20007ffe0ff */
[----:B------:R-:W-:Y:S01]  /*0970*/  IMAD R5, R6, c[0x0][0x1e0], RZ ;  /* 0x0000780006057a24 */ /* 0x000fe200078e02ff */
[----:B------:R-:W-:Y:S01]  /*0980*/  SHF.R.S32.HI R6, RZ, 0x1f, R0 ;  /* 0x0000001fff067819 */ /* 0x000fe20000011400 */
[C---:B------:R-:W-:Y:S02]  /*0990*/  IMAD R11, R19.reuse, c[0x0][0x20c], R4 ;  /* 0x00008300130b7a24 */ /* 0x040fe400078e0204 */
[C---:B------:R-:W-:Y:S02]  /*09a0*/  IMAD R7, R19.reuse, c[0x0][0x1e4], R5 ;  /* 0x0000790013077a24 */ /* 0x040fe400078e0205 */
[----:B------:R-:W-:Y:S02]  /*09b0*/  IMAD R6, R6, c[0x0][0x1b0], RZ ;  /* 0x00006c0006067a24 */ /* 0x000fe400078e02ff */
[----:B------:R-:W-:-:S04]  /*09c0*/  IMAD.WIDE.U32 R4, R19, c[0x0][0x1e0], R20 ;  /* 0x0000780013047a25 */ /* 0x000fc800078e0014 */
[----:B------:R-:W-:Y:S01]  /*09d0*/  IMAD.WIDE.U32 R2, R0, c[0x0][0x1b0], R2 ;  /* 0x00006c0000027a25 */ /* 0x000fe200078e0002 */
[----:B------:R-:W-:-:S03]  /*09e0*/  IADD3 R7, R5, R7, RZ ;  /* 0x0000000705077210 */ /* 0x000fc60007ffe0ff */
[----:B------:R-:W-:Y:S02]  /*09f0*/  IMAD R6, R0, c[0x0][0x1b4], R6 ;  /* 0x00006d0000067a24 */ /* 0x000fe400078e0206 */
[----:B------:R-:W-:Y:S02]  /*0a00*/  IMAD.MOV R0, RZ, RZ, -R0 ;  /* 0x000000ffff007224 */ /* 0x000fe400078e0a00 */
[----:B------:R-:W-:Y:S01]  /*0a10*/  IMAD.IADD R5, R9, 0x1, R11 ;  /* 0x0000000109057824 */ /* 0x000fe200078e020b */
[----:B------:R-:W-:Y:S01]  /*0a20*/  IADD3 R3, R3, R6, RZ ;  /* 0x0000000603037210 */ /* 0x000fe20007ffe0ff */
[----:B------:R-:W-:Y:S01]  /*0a30*/  IMAD R9, R0, c[0x0][0x2c4], R10 ;  /* 0x0000b10000097a24 */ /* 0x000fe200078e020a */
[----:B------:R-:W-:Y:S01]  /*0a40*/  LOP3.LUT R0, R26, 0xfffffff0, RZ, 0xc0, !PT ;  /* 0xfffffff01a007812 */ /* 0x000fe200078ec0ff */
[----:B------:R-:W-:Y:S01]  /*0a50*/  IMAD.MOV.U32 R6, RZ, RZ, R4 ;  /* 0x000000ffff067224 */ /* 0x000fe200078e0004 */
[----:B------:R-:W-:Y:S01]  /*0a60*/  MOV R4, R8 ;  /* 0x0000000800047202 */ /* 0x000fe20000000f00 */
[----:B------:R-:W-:-:S02]  /*0a70*/  IMAD R10, R12, c[0x0][0x210], RZ ;  /* 0x000084000c0a7a24 */ /* 0x000fc400078e02ff */
[----:B------:R-:W-:Y:S01]  /*0a80*/  IMAD.IADD R8, R244, 0x1, -R0 ;  /* 0x00000001f4087824 */ /* 0x000fe200078e0a00 */
[----:B------:R-:W-:Y:S01]  /*0a90*/  SHF.L.U32 R0, R19, 0x6, RZ ;  /* 0x0000000613007819 */ /* 0x000fe200000006ff */
[----:B------:R-:W-:Y:S01]  /*0aa0*/  IMAD R13, R16, c[0x0][0x214], R10 ;  /* 0x00008500100d7a24 */ /* 0x000fe200078e020a */
[----:B------:R-:W-:Y:S01]  /*0ab0*/  SHF.R.S32.HI R10, RZ, 0x1f, R9 ;  /* 0x0000001fff0a7819 */ /* 0x000fe20000011409 */
[----:B------:R-:W-:Y:S01]  /*0ac0*/  IMAD R11, R12, c[0x0][0x1e8], RZ ;  /* 0x00007a000c0b7a24 */ /* 0x000fe200078e02ff */
[----:B------:R-:W-:Y:S01]  /*0ad0*/  SHF.R.S32.HI R12, RZ, 0x1f, R8 ;  /* 0x0000001fff0c7819 */ /* 0x000fe20000011408 */
[----:B------:R-:W-:Y:S01]  /*0ae0*/  IMAD.WIDE.U32 R2, R9, c[0x0][0x1a8], R2 ;  /* 0x00006a0009027a25 */ /* 0x000fe200078e0002 */
[----:B------:R-:W-:Y:S02]  /*0af0*/  LOP3.LUT R0, R0, 0x1c0, RZ, 0xc0, !PT ;  /* 0x000001c000007812 */ /* 0x000fe400078ec0ff */
[----:B------:R-:W-:Y:S01]  /*0b00*/  LEA.HI R25, R12, R8, RZ, 0x3 ;  /* 0x000000080c197211 */ /* 0x000fe200078f18ff */
[----:B------:R-:W-:Y:S01]  /*0b10*/  IMAD R10, R10, c[0x0][0x1a8], RZ ;  /* 0x00006a000a0a7a24 */ /* 0x000fe200078e02ff */
[----:B------:R-:W-:Y:S01]  /*0b20*/  LOP3.LUT R14, R0, 0x38, R20, 0xf8, !PT ;  /* 0x00000038000e7812 */ /* 0x000fe200078ef814 */
[----:B------:R-:W-:Y:S01]  /*0b30*/  IMAD.WIDE.U32 R4, R16, c[0x0][0x210], R4 ;  /* 0x0000840010047a25 */ /* 0x000fe200078e0004 */
[----:B------:R-:W-:-:S02]  /*0b40*/  SHF.R.U32.HI R12, RZ, 0x3, R0 ;  /* 0x00000003ff0c7819 */ /* 0x000fc40000011600 */
[----:B------:R-:W-:Y:S01]  /*0b50*/  LOP3.LUT R0, R25, 0xfffffff8, RZ, 0xc0, !PT ;  /* 0xfffffff819007812 */ /* 0x000fe200078ec0ff */
[----:B------:R-:W-:Y:S02]  /*0b60*/  IMAD R10, R9, c[0x0][0x1ac], R10 ;  /* 0x00006b00090a7a24 */ /* 0x000fe400078e020a */
[----:B------:R-:W-:Y:S01]  /*0b70*/  IMAD R11, R16, c[0x0][0x1ec], R11 ;  /* 0x00007b00100b7a24 */ /* 0x000fe200078e020b */
[----:B------:R-:W-:Y:S01]  /*0b80*/  IADD3 R24, R8, -R0, RZ ;  /* 0x8000000008187210 */ /* 0x000fe20007ffe0ff */
[----:B------:R-:W-:Y:S01]  /*0b90*/  IMAD.WIDE.U32 R6, R16, c[0x0][0x1e8], R6 ;  /* 0x00007a0010067a25 */ /* 0x000fe200078e0006 */
[----:B------:R-:W-:Y:S02]  /*0ba0*/  IADD3 R9, R3, R10, RZ ;  /* 0x0000000a03097210 */ /* 0x000fe40007ffe0ff */
[----:B------:R-:W-:Y:S01]  /*0bb0*/  LEA R8, P0, R2, c[0x0][0x160], 0x1 ;  /* 0x0000580002087a11 */ /* 0x000fe200078008ff */
[----:B------:R-:W-:Y:S01]  /*0bc0*/  IMAD.IADD R5, R5, 0x1, R13 ;  /* 0x0000000105057824 */ /* 0x000fe200078e020d */
[----:B------:R-:W-:Y:S01]  /*0bd0*/  LOP3.LUT R16, R14, R12, RZ, 0x3c, !PT ;  /* 0x0000000c0e107212 */ /* 0x000fe200078e3cff */
[----:B------:R-:W-:Y:S01]  /*0be0*/  IMAD.IADD R7, R7, 0x1, R11 ;  /* 0x0000000107077824 */ /* 0x000fe200078e020b */
[----:B------:R-:W-:Y:S01]  /*0bf0*/  LEA.HI.X R9, R2, c[0x0][0x164], R9, 0x1, P0 ;  /* 0x0000590002097a11 */ /* 0x000fe200000f0c09 */
[----:B------:R1:W3:Y:S01]  /*0c00*/  SHFL.IDX PT, R13, R8, RZ, 0x181f ;  /* 0x00181fff080d7589 */ /* 0x0002e200000e0000 */
[----:B------:R-:W-:-:S03]  /*0c10*/  LEA.HI R11, R27, R244, RZ, 0x6 ;  /* 0x000000f41b0b7211 */ /* 0x000fc600078f30ff */
[----:B------:R1:W4:Y:S02]  /*0c20*/  SHFL.IDX PT, R14, R9, RZ, 0x181f ;  /* 0x00181fff090e7589 */ /* 0x00032400000e0000 */
[----:B------:R-:W-:Y:S01]  /*0c30*/  IMAD.SHL.U32 R11, R11, 0x8, RZ ;  /* 0x000000080b0b7824 */ /* 0x000fe200078e00ff */
        /* <DEDUP_REMOVED lines=8> */
[C---:B------:R-:W-:Y:S01]  /*0cc0*/  IMAD R12, R2.reuse, c[0x0][0x1f4], R10 ;  /* 0x00007d00020c7a24 */ /* 0x040fe200078e020a */
[----:B------:R-:W-:Y:S01]  /*0cd0*/  ISETP.GE.AND P0, PT, R15, UR4, PT ;  /* 0x000000040f007c0c */ /* 0x000fe2000bf06270 */
[----:B------:R-:W-:Y:S01]  /*0ce0*/  IMAD R10, R2, c[0x0][0x21c], R0 ;  /* 0x00008700020a7a24 */ /* 0x000fe200078e0200 */
        /* <DEDUP_REMOVED lines=19> */
.L_x_1619:
[----:B---34-:R-:W-:Y:S05]  /*0e20*/  BSYNC B0 ;  /* 0x0000000000007941 */ /* 0x018fea0003800000 */
.L_x_1618:
        /* <DEDUP_REMOVED lines=11> */
.L_x_1621:
[----:B------:R-:W-:Y:S05]  /*0ee0*/  BSYNC B0 ;  /* 0x0000000000007941 */ /* 0x000fea0003800000 */
.L_x_1620:
        /* <DEDUP_REMOVED lines=11> */
.L_x_1623:
[----:B------:R-:W-:Y:S05]  /*0fa0*/  BSYNC B0 ;  /* 0x0000000000007941 */ /* 0x000fea0003800000 */
.L_x_1622:
        /* <DEDUP_REMOVED lines=11> */
.L_x_1625:
[----:B------:R-:W-:Y:S05]  /*1060*/  BSYNC B0 ;  /* 0x0000000000007941 */ /* 0x000fea0003800000 */
.L_x_1624:
        /* <DEDUP_REMOVED lines=11> */
.L_x_1627:
[----:B------:R-:W-:Y:S05]  /*1120*/  BSYNC B0 ;  /* 0x0000000000007941 */ /* 0x000fea0003800000 */
.L_x_1626:
        /* <DEDUP_REMOVED lines=11> */
.L_x_1629:
[----:B------:R-:W-:Y:S05]  /*11e0*/  BSYNC B0 ;  /* 0x0000000000007941 */ /* 0x000fea0003800000 */
.L_x_1628:
        /* <DEDUP_REMOVED lines=11> */
.L_x_1631:
[----:B------:R-:W-:Y:S05]  /*12a0*/  BSYNC B0 ;  /* 0x0000000000007941 */ /* 0x000fea0003800000 */
.L_x_1630:
[----:B-123--:R-:W1:Y:S01]  /*12b0*/  SHFL.IDX PT, R8, R8, 0x7, 0x181f ;  /* 0x00f81f0008087f89 */ /* 0x00ee6200000e0000 */
[----:B------:R-:W-:Y:S01]  /*12c0*/  IADD3 R5, R15, 0x70, RZ ;  /* 0x000000700f057810 */ /* 0x000fe20007ffe0ff */
[----:B------:R-:W-:Y:S01]  /*12d0*/  IMAD.SHL.U32 R241, R0, 0x2, RZ ;  /* 0x0000000200f17824 */ /* 0x000fe200078e00ff */
[C---:B------:R-:W-:Y:S01]  /*12e0*/  IADD3 R142, R236.reuse, -0x1, RZ ;  /* 0xffffffffec8e7810 */ /* 0x040fe20007ffe0ff */
[----:B------:R-:W2:Y:S01]  /*12f0*/  SHFL.IDX PT, R2, R9, 0x7, 0x181f ;  /* 0x00f81f0009027f89 */ /* 0x000ea200000e0000 */
[----:B------:R-:W-:Y:S01]  /*1300*/  ISETP.GE.AND P1, PT, R5, UR4, PT ;  /* 0x0000000405007c0c */ /* 0x000fe2000bf26270 */
[----:B------:R-:W-:Y:S01]  /*1310*/  IMAD.MOV.U32 R5, RZ, RZ, 0x70 ;  /* 0x00000070ff057424 */ /* 0x000fe200078e00ff */
[----:B------:R-:W-:Y:S01]  /*1320*/  SHF.R.S32.HI R18, RZ, 0x4, R26 ;  /* 0x00000004ff127819 */ /* 0x000fe2000001141a */
[----:B------:R-:W-:Y:S01]  /*1330*/  IMAD.MOV.U32 R250, RZ, RZ, R32 ;  /* 0x000000fffffa7224 */ /* 0x000fe200078e0020 */
[----:B------:R-:W-:Y:S01]  /*1340*/  LEA.HI R242, R27, R244, RZ, 0x5 ;  /* 0x000000f41bf27211 */ /* 0x000fe200078f28ff */
[----:B------:R-:W-:Y:S01]  /*1350*/  IMAD R141, R236, -0x70, R5 ;  /* 0xffffff90ec8d7824 */ /* 0x000fe200078e0205 */
[----:B------:R-:W-:Y:S01]  /*1360*/  ULDC.64 UR4, c[0x0][0x208] ;  /* 0x0000820000047ab9 */ /* 0x000fe20000000a00 */
[C---:B----4-:R-:W-:Y:S01]  /*1370*/  IMAD R6, R5.reuse, c[0x0][0x1e4], RZ ;  /* 0x0000790005067a24 */ /* 0x050fe200078e02ff */
[----:B------:R-:W-:Y:S01]  /*1380*/  USHF.L.U32 UR7, UR4, 0x5, URZ ;  /* 0x0000000504077899 */ /* 0x000fe2000800063f */
[----:B------:R-:W-:Y:S01]  /*1390*/  IMAD.WIDE.U32 R248, R5, c[0x0][0x1e0], RZ ;  /* 0x0000780005f87a25 */ /* 0x000fe200078e00ff */
[----:B------:R-:W-:Y:S01]  /*13a0*/  IADD3 R22, R141, c[0x0][0x1d0], -R19 ;  /* 0x000074008d167a10 */ /* 0x000fe20007ffe813 */
[----:B------:R-:W-:-:S02]  /*13b0*/  UMOV UR6, 0x5 ;  /* 0x0000000500067882 */ /* 0x000fc40000000000 */
[----:B------:R-:W-:Y:S01]  /*13c0*/  IMAD.IADD R243, R249, 0x1, R6 ;  /* 0x00000001f9f37824 */ /* 0x000fe200078e0206 */
[C---:B------:R-:W-:Y:S01]  /*13d0*/  ISETP.GE.AND P6, PT, R22.reuse, 0x21, PT ;  /* 0x000000211600780c */ /* 0x040fe20003fc6270 */
[----:B------:R-:W-:Y:S01]  /*13e0*/  IMAD.MOV.U32 R251, RZ, RZ, R33 ;  /* 0x000000fffffb7224 */ /* 0x000fe200078e0021 */
[----:B------:R-:W-:Y:S01]  /*13f0*/  ISETP.GE.AND P4, PT, R22, 0x1, PT ;  /* 0x000000011600780c */ /* 0x000fe20003f86270 */
[----:B------:R-:W-:Y:S01]  /*1400*/  IMAD.MOV.U32 R250, RZ, RZ, R30 ;  /* 0x000000fffffa7224 */ /* 0x000fe200078e001e */
[----:B------:R-:W-:Y:S01]  /*1410*/  USHF.L.U64.HI UR5, UR4, UR6, UR5 ;  /* 0x0000000604057299 */ /* 0x000fe20008010205 */
[C---:B-1----:R-:W-:Y:S01]  /*1420*/  @!P1 LEA R8, P0, R20.reuse, R8, 0x1 ;  /* 0x0000000814089211 */ /* 0x042fe200078008ff */
[----:B------:R-:W-:Y:S02]  /*1430*/  IMAD R0, R243, R142, RZ ;  /* 0x0000008ef3007224 */ /* 0x000fe400078e02ff */
[----:B------:R-:W-:Y:S01]  /*1440*/  IMAD.MOV.U32 R245, RZ, RZ, c[0x0][0x1e0] ;  /* 0x00007800fff57624 */ /* 0x000fe200078e00ff */
[----:B--2---:R-:W-:Y:S01]  /*1450*/  @!P1 LEA.HI.X R9, R20, R2, R21, 0x1, P0 ;  /* 0x0000000214099211 */ /* 0x004fe200000f0c15 */
[----:B------:R-:W-:Y:S01]  /*1460*/  IMAD.WIDE.U32 R6, R142, R248, R250 ;  /* 0x000000f88e067225 */ /* 0x000fe200078e00fa */
[----:B------:R-:W-:Y:S01]  /*1470*/  ISETP.GE.AND P0, PT, R22, 0x11, PT ;  /* 0x000000111600780c */ /* 0x000fe20003f06270 */
[----:B------:R-:W-:Y:S01]  /*1480*/  STL.64 [R1+0x18], R250 ;  /* 0x000018fa01007387 */ /* 0x000fe20000100a00 */
[----:B------:R-:W-:Y:S01]  /*1490*/  SHF.R.S32.HI R21, RZ, 0x1f, R142 ;  /* 0x0000001fff157819 */ /* 0x000fe2000001148e */
[----:B------:R-:W-:-:S02]  /*14a0*/  IMAD.MOV.U32 R246, RZ, RZ, c[0x0][0x1e4] ;  /* 0x00007900fff67624 */ /* 0x000fc400078e00ff */
[----:B------:R-:W-:Y:S01]  /*14b0*/  @!PT LDS RZ, [RZ] ;  /* 0x00000000fffff984 */ /* 0x000fe20000000800 */
[----:B------:R1:W-:Y:S01]  /*14c0*/  @!P1 LDGSTS.E.BYPASS.LTC128B.128 [R241+0xa900], [R8.64], !P3 ;  /* 0x0a90000008f19fae */ /* 0x0003e2000d901d48 */
[----:B------:R-:W-:Y:S01]  /*14d0*/  ISETP.GE.AND P1, PT, R20, c[0x0][0x1d4], PT ;  /* 0x0000750014007a0c */ /* 0x000fe20003f26270 */
[----:B------:R-:W-:Y:S02]  /*14e0*/  IMAD R0, R21, R248, R0 ;  /* 0x000000f815007224 */ /* 0x000fe400078e0200 */
[----:B------:R-:W0:Y:S01]  /*14f0*/  LDGDEPBAR ;  /* 0x00000000000079af */ /* 0x000e220000000000 */
[----:B------:R-:W-:Y:S02]  /*1500*/  IMAD.SHL.U32 R12, R246, 0x20, RZ ;  /* 0x00000020f60c7824 */ /* 0x000fe400078e00ff */
[----:B------:R-:W-:Y:S01]  /*1510*/  IMAD.IADD R7, R7, 0x1, R0 ;  /* 0x0000000107077824 */ /* 0x000fe200078e0200 */
[----:B------:R-:W-:Y:S01]  /*1520*/  BAR.SYNC.DEFER_BLOCKING 0x0 ;  /* 0x0000000000007b1d */ /* 0x000fe20000010000 */
[----:B------:R-:W-:Y:S01]  /*1530*/  @P0 LEA R2, P2, R245, R6, 0x4 ;  /* 0x00000006f5020211 */ /* 0x000fe200078420ff */
[----:B------:R-:W-:-:S02]  /*1540*/  IMAD.MOV.U32 R92, RZ, RZ, R28 ;  /* 0x000000ffff5c7224 */ /* 0x000fc400078e001c */
[----:B------:R-:W-:Y:S01]  /*1550*/  IMAD.MOV.U32 R93, RZ, RZ, R29 ;  /* 0x000000ffff5d7224 */ /* 0x000fe200078e001d */
[----:B------:R-:W-:Y:S01]  /*1560*/  @P0 LEA R10, P5, R2, c[0x0][0x1c8], 0x1 ;  /* 0x00007200020a0a11 */ /* 0x000fe200078a08ff */
[----:B------:R-:W-:Y:S01]  /*1570*/  IMAD.MOV.U32 R92, RZ, RZ, R94 ;  /* 0x000000ffff5c7224 */ /* 0x000fe200078e005e */
[----:B------:R-:W-:-:S04]  /*1580*/  @P0 LEA.HI.X R5, R245, R7, R246, 0x4, P2 ;  /* 0x00000007f5050211 */ /* 0x000fc800010f24f6 */
[----:B------:R-:W-:Y:S01]  /*1590*/  @P0 LEA.HI.X R11, R2, c[0x0][0x1cc], R5, 0x1, P5 ;  /* 0x00007300020b0a11 */ /* 0x000fe200028f0c05 */
[----:B------:R-:W-:Y:S01]  /*15a0*/  STL.64 [R1+0x30], R92 ;  /* 0x0000305c01007387 */ /* 0x000fe20000100a00 */
[----:B------:R-:W-:Y:S01]  /*15b0*/  ISETP.GE.AND P5, PT, R22, 0x31, PT ;  /* 0x000000311600780c */ /* 0x000fe20003fa6270 */
[----:B-1----:R-:W-:-:S05]  /*15c0*/  IMAD.WIDE.U32 R8, R245, 0x20, RZ ;  /* 0x00000020f5087825 */ /* 0x002fca00078e00ff */
[C---:B------:R-:W-:Y:S02]  /*15d0*/  @P6 IADD3 R0, P2, R6.reuse, R8, RZ ;  /* 0x0000000806006210 */ /* 0x040fe40007f5e0ff */
[C---:B------:R-:W-:Y:S02]  /*15e0*/  @P4 LEA R8, P3, R6.reuse, c[0x0][0x1c8], 0x1 ;  /* 0x0000720006084a11 */ /* 0x040fe400078608ff */
[----:B------:R-:W-:Y:S02]  /*15f0*/  @P6 IADD3.X R2, R7, R9, R12, P2, !PT ;  /* 0x0000000907026210 */ /* 0x000fe400017fe40c */
[----:B------:R-:W-:Y:S02]  /*1600*/  @P4 LEA.HI.X R9, R6, c[0x0][0x1cc], R7, 0x1, P3 ;  /* 0x0000730006094a11 */ /* 0x000fe400018f0c07 */
[----:B------:R-:W-:Y:S02]  /*1610*/  @P6 LEA R16, P2, R0, c[0x0][0x1c8], 0x1 ;  /* 0x0000720000106a11 */ /* 0x000fe400078408ff */
[C---:B------:R-:W-:Y:S01]  /*1620*/  ISETP.GE.AND P3, PT, R22.reuse, 0x51, PT ;  /* 0x000000511600780c */ /* 0x040fe20003f66270 */
[----:B------:R-:W-:Y:S01]  /*1630*/  @!PT LDS RZ, [RZ] ;  /* 0x00000000fffff984 */ /* 0x000fe20000000800 */
[----:B------:R-:W-:Y:S01]  /*1640*/  @!PT LDS RZ, [RZ] ;  /* 0x00000000fffff984 */ /* 0x000fe20000000800 */
[----:B------:R-:W-:Y:S01]  /*1650*/  @!PT LDS RZ, [RZ] ;  /* 0x00000000fffff984 */ /* 0x000fe20000000800 */
[----:B------:R1:W-:Y:S01]  /*1660*/  @P4 LDGSTS.E.BYPASS.LTC128B.128 [R241+0x3900], [R8.64], !P1 ;  /* 0x0390000008f14fae */ /* 0x0003e2000c901d48 */
[----:B------:R-:W-:-:S02]  /*1670*/  ISETP.GE.AND P4, PT, R22, 0x41, PT ;  /* 0x000000411600780c */ /* 0x000fc40003f86270 */
[----:B------:R-:W-:Y:S01]  /*1680*/  @P6 LEA.HI.X R17, R0, c[0x0][0x1cc], R2, 0x1, P2 ;  /* 0x0000730000116a11 */ /* 0x000fe200010f0c02 */
[----:B------:R-:W-:Y:S01]  /*1690*/  @P5 IMAD R0, R246, 0x30, RZ ;  /* 0x00000030f6005824 */ /* 0x000fe200078e02ff */
[----:B------:R2:W-:Y:S01]  /*16a0*/  @P0 LDGSTS.E.BYPASS.LTC128B.128 [R241+0x4100], [R10.64], !P1 ;  /* 0x041000000af10fae */ /* 0x0005e2000c901d48 */
[----:B------:R-:W-:-:S03]  /*16b0*/  ISETP.GE.AND P2, PT, R22, 0x61, PT ;  /* 0x000000611600780c */ /* 0x000fc60003f46270 */
[----:B------:R3:W-:Y:S10]  /*16c0*/  @P6 LDGSTS.E.BYPASS.LTC128B.128 [R241+0x4900], [R16.64], !P1 ;  /* 0x0490000010f16fae */ /* 0x0007f4000c901d48 */
[----:B------:R-:W-:-:S02]  /*16d0*/  @P2 IMAD R5, R246, 0x60, RZ ;  /* 0x00000060f6052824 */ /* 0x000fc400078e02ff */
[----:B-1----:R-:W-:-:S04]  /*16e0*/  @P5 IMAD.WIDE.U32 R8, R245, 0x30, R6 ;  /* 0x00000030f5085825 */ /* 0x002fc800078e0006 */
[----:B------:R-:W-:Y:S01]  /*16f0*/  @P5 IMAD.IADD R0, R9, 0x1, R0 ;  /* 0x0000000109005824 */ /* 0x000fe200078e0200 */
[----:B------:R-:W-:Y:S01]  /*1700*/  @P5 LEA R14, P0, R8, c[0x0][0x1c8], 0x1 ;  /* 0x00007200080e5a11 */ /* 0x000fe200078008ff */
[----:B--2---:R-:W-:-:S03]  /*1710*/  @P3 IMAD R10, R246, 0x50, RZ ;  /* 0x00000050f60a3824 */ /* 0x004fc600078e02ff */
[----:B------:R-:W-:Y:S01]  /*1720*/  @P5 LEA.HI.X R15, R8, c[0x0][0x1cc], R0, 0x1, P0 ;  /* 0x00007300080f5a11 */ /* 0x000fe200000f0c00 */
[C---:B------:R-:W-:Y:S01]  /*1730*/  @P3 IMAD.WIDE.U32 R8, R245.reuse, 0x50, R6 ;  /* 0x00000050f5083825 */ /* 0x040fe200078e0006 */
[----:B------:R-:W-:-:S03]  /*1740*/  @P4 LEA R0, P0, R245, R6, 0x6 ;  /* 0x00000006f5004211 */ /* 0x000fc600078030ff */
[----:B------:R1:W-:Y:S01]  /*1750*/  @P5 LDGSTS.E.BYPASS.LTC128B.128 [R241+0x5100], [R14.64], !P1 ;  /* 0x051000000ef15fae */ /* 0x0003e2000c901d48 */
[C---:B------:R-:W-:Y:S01]  /*1760*/  @P4 LEA.HI.X R2, R245.reuse, R7, R246, 0x6, P0 ;  /* 0x00000007f5024211 */ /* 0x040fe200000f34f6 */
[----:B------:R-:W-:Y:S01]  /*1770*/  @P2 IMAD.WIDE.U32 R6, R245, 0x60, R6 ;  /* 0x00000060f5062825 */ /* 0x000fe200078e0006 */
[----:B------:R-:W-:-:S04]  /*1780*/  @P4 LEA R12, P0, R0, c[0x0][0x1c8], 0x1 ;  /* 0x00007200000c4a11 */ /* 0x000fc800078008ff */
[----:B------:R-:W-:Y:S01]  /*1790*/  @P4 LEA.HI.X R13, R0, c[0x0][0x1cc], R2, 0x1, P0 ;  /* 0x00007300000d4a11 */ /* 0x000fe200000f0c02 */
[----:B------:R-:W-:Y:S01]  /*17a0*/  @P3 IMAD.IADD R0, R9, 0x1, R10 ;  /* 0x0000000109003824 */ /* 0x000fe200078e020a */
[----:B------:R-:W-:Y:S02]  /*17b0*/  @P3 LEA R10, P0, R8, c[0x0][0x1c8], 0x1 ;  /* 0x00007200080a3a11 */ /* 0x000fe400078008ff */
[----:B------:R-:W-:Y:S01]  /*17c0*/  LEA.HI R2, R26, R18, RZ, 0x1 ;  /* 0x000000121a027211 */ /* 0x000fe200078f08ff */
[----:B------:R1:W-:Y:S01]  /*17d0*/  @P4 LDGSTS.E.BYPASS.LTC128B.128 [R241+0x5900], [R12.64], !P1 ;  /* 0x059000000cf14fae */ /* 0x0003e2000c901d48 */
[----:B------:R-:W-:Y:S01]  /*17e0*/  @P3 LEA.HI.X R11, R8, c[0x0][0x1cc], R0, 0x1, P0 ;  /* 0x00007300080b3a11 */ /* 0x000fe200000f0c00 */
[----:B------:R-:W-:Y:S01]  /*17f0*/  @P2 IMAD.IADD R0, R7, 0x1, R5 ;  /* 0x0000000107002824 */ /* 0x000fe200078e0205 */
[----:B------:R-:W-:Y:S02]  /*1800*/  @P2 LEA R8, P0, R6, c[0x0][0x1c8], 0x1 ;  /* 0x0000720006082a11 */ /* 0x000fe400078008ff */
[----:B------:R-:W-:Y:S01]  /*1810*/  LOP3.LUT R2, R2, 0xfffffffe, RZ, 0xc0, !PT ;  /* 0xfffffffe02027812 */ /* 0x000fe200078ec0ff */
[----:B------:R2:W-:Y:S01]  /*1820*/  @P3 LDGSTS.E.BYPASS.LTC128B.128 [R241+0x6100], [R10.64], !P1 ;  /* 0x061000000af13fae */ /* 0x0005e2000c901d48 */
[----:B------:R-:W-:Y:S01]  /*1830*/  @P2 LEA.HI.X R9, R6, c[0x0][0x1cc], R0, 0x1, P0 ;  /* 0x0000730006092a11 */ /* 0x000fe200000f0c00 */
[C---:B------:R-:W-:Y:S01]  /*1840*/  IMAD.SHL.U32 R0, R23.reuse, 0x40, RZ ;  /* 0x0000004017007824 */ /* 0x040fe200078e00ff */
[----:B------:R-:W-:Y:S01]  /*1850*/  LOP3.LUT P0, RZ, R23, 0x2, RZ, 0xc0, !PT ;  /* 0x0000000217ff7812 */ /* 0x000fe2000780c0ff */
[----:B------:R-:W-:Y:S01]  /*1860*/  IMAD.IADD R18, R18, 0x1, -R2 ;  /* 0x0000000112127824 */ /* 0x000fe200078e0a02 */
[----:B------:R-:W-:Y:S01]  /*1870*/  ISETP.GE.AND P3, PT, R20, c[0x0][0x1d4], PT ;  /* 0x0000750014007a0c */ /* 0x000fe20003f66270 */
[----:B------:R4:W-:Y:S01]  /*1880*/  @P2 LDGSTS.E.BYPASS.LTC128B.128 [R241+0x6900], [R8.64], !P1 ;  /* 0x0690000008f12fae */ /* 0x0009e2000c901d48 */
[----:B------:R-:W-:Y:S01]  /*1890*/  IMAD.SHL.U32 R2, R24, 0x40, RZ ;  /* 0x0000004018027824 */ /* 0x000fe200078e00ff */
[----:B------:R-:W-:Y:S01]  /*18a0*/  LOP3.LUT R0, R0, 0x1c0, RZ, 0xc0, !PT ;  /* 0x000001c000007812 */ /* 0x000fe200078ec0ff */
[----:B------:R-:W-:Y:S01]  /*18b0*/  IMAD.SHL.U32 R5, R18, 0x8, RZ ;  /* 0x0000000812057824 */ /* 0x000fe200078e00ff */
[----:B------:R-:W0:Y:S01]  /*18c0*/  LDGDEPBAR ;  /* 0x00000000000079af */ /* 0x000e220000000000 */
[----:B------:R-:W-:-:S02]  /*18d0*/  ISETP.LT.OR P6, PT, R22, 0x1, P3 ;  /* 0x000000011600780c */ /* 0x000fc40001fc1670 */
[----:B------:R-:W-:Y:S02]  /*18e0*/  LOP3.LUT R2, R2, 0x1c0, RZ, 0xc0, !PT ;  /* 0x000001c002027812 */ /* 0x000fe400078ec0ff */
[----:B------:R-:W-:Y:S02]  /*18f0*/  SHF.R.U32.HI R6, RZ, 0x3, R0 ;  /* 0x00000003ff067819 */ /* 0x000fe40000011600 */
[----:B------:R-:W-:Y:S01]  /*1900*/  LOP3.LUT R7, R2, 0x8, R5, 0xf8, !PT ;  /* 0x0000000802077812 */ /* 0x000fe200078ef805 */
[----:B------:R-:W-:Y:S01]  /*1910*/  IMAD.SHL.U32 R5, R25, 0x40, RZ ;  /* 0x0000004019057824 */ /* 0x000fe200078e00ff */
[----:B------:R-:W-:Y:S02]  /*1920*/  SHF.R.U32.HI R2, RZ, 0x3, R2 ;  /* 0x00000003ff027819 */ /* 0x000fe40000011602 */
[----:B------:R-:W-:Y:S02]  /*1930*/  ISETP.LT.OR P5, PT, R22, 0x11, P3 ;  /* 0x000000111600780c */ /* 0x000fe40001fa1670 */
[----:B------:R-:W-:-:S02]  /*1940*/  LOP3.LUT R140, R7, R2, RZ, 0x3c, !PT ;  /* 0x00000002078c7212 */ /* 0x000fc400078e3cff */
[----:B------:R-:W-:Y:S01]  /*1950*/  LOP3.LUT R5, R5, 0xfffffe00, RZ, 0xc0, !PT ;  /* 0xfffffe0005057812 */ /* 0x000fe200078ec0ff */
[----:B----4-:R-:W-:Y:S01]  /*1960*/  IMAD.SHL.U32 R8, R19, 0x8, RZ ;  /* 0x0000000813087824 */ /* 0x010fe200078e00ff */
[----:B------:R-:W-:-:S04]  /*1970*/  DEPBAR.LE SB0, 0x1 ;  /* 0x000080400000791a */ /* 0x000fc80000000000 */
[----:B------:R-:W-:-:S04]  /*1980*/  DEPBAR.LE SB0, 0x0 ;  /* 0x000080000000791a */ /* 0x000fc80000000000 */
[----:B------:R-:W-:Y:S01]  /*1990*/  LOP3.LUT R8, R0, 0x8, R8, 0xf8, !PT ;  /* 0x0000000800087812 */ /* 0x000fe200078ef808 */
[----:B------:R-:W-:-:S03]  /*19a0*/  IMAD.SHL.U32 R0, R242, 0x20, RZ ;  /* 0x00000020f2007824 */ /* 0x000fc600078e00ff */
[----:B------:R-:W-:Y:S02]  /*19b0*/  LOP3.LUT R6, R8, R6, RZ, 0x3c, !PT ;  /* 0x0000000608067212 */ /* 0x000fe400078e3cff */
[----:B------:R-:W-:-:S03]  /*19c0*/  LOP3.LUT R2, R0, 0x7ffffc00, RZ, 0xc0, !PT ;  /* 0x7ffffc0000027812 */ /* 0x000fc600078ec0ff */
[----:B------:R-:W-:Y:S01]  /*19d0*/  IMAD R0, R18, 0x200, R6 ;  /* 0x0000020012007824 */ /* 0x000fe200078e0206 */
[----:B------:R-:W-:Y:S01]  /*19e0*/  IADD3 R2, R140, R5, R2 ;  /* 0x000000058c027210 */ /* 0x000fe20007ffe002 */
[----:B------:R-:W-:-:S04]  /*19f0*/  IMAD.WIDE.U32 R6, R142, c[0x0][0x208], RZ ;  /* 0x000082008e067a25 */ /* 0x000fc800078e00ff */
        /* <DEDUP_REMOVED lines=10> */
[----:B------:R-:W-:Y:S01]  /*1aa0*/  IADD3 R240, R234, 0x800, RZ ;  /* 0x00000800eaf07810 */ /* 0x000fe20007ffe0ff */
[----:B------:R-:W-:Y:S01]  /*1ab0*/  IMAD R0, R142, c[0x0][0x20c], R0 ;  /* 0x000083008e007a24 */ /* 0x000fe200078e0200 */
[----:B------:R-:W-:-:S02]  /*1ac0*/  IADD3 R239, R234, 0x1000, RZ ;  /* 0x00001000eaef7810 */ /* 0x000fc40007ffe0ff */
[C---:B------:R-:W-:Y:S01]  /*1ad0*/  IADD3 R238, R234.reuse, 0x1800, RZ ;  /* 0x00001800eaee7810 */ /* 0x040fe20007ffe0ff */
[----:B------:R-:W-:Y:S01]  /*1ae0*/  IMAD.IADD R0, R7, 0x1, R0 ;  /* 0x0000000107007824 */ /* 0x000fe200078e0200 */
[----:B------:R-:W-:-:S03]  /*1af0*/  IADD3 R237, R234, 0x2000, RZ ;  /* 0x00002000eaed7810 */ /* 0x000fc60007ffe0ff */
[----:B------:R-:W-:Y:S01]  /*1b00*/  IMAD R0, R0, 0x70, RZ ;  /* 0x0000007000007824 */ /* 0x000fe200078e02ff */
[----:B--2---:R-:W-:Y:S04]  /*1b10*/  LDSM.16.M88.4 R8, [R230+0x9100] ;  /* 0x00910000e608783b */ /* 0x004fe80000000200 */
[----:B------:R-:W2:Y:S04]  /*1b20*/  LDSM.16.M88.4 R28, [R143+0x3900] ;  /* 0x003900008f1c783b */ /* 0x000ea80000000200 */
[----:B------:R-:W4:Y:S04]  /*1b30*/  LDSM.16.M88.4 R24, [R143+0x4100] ;  /* 0x004100008f18783b */ /* 0x000f280000000200 */
[----:B---3--:R-:W3:Y:S04]  /*1b40*/  LDSM.16.M88.4 R16, [R143+0x4900] ;  /* 0x004900008f10783b */ /* 0x008ee80000000200 */
[----:B------:R-:W5:Y:S04]  /*1b50*/  LDSM.16.M88.4 R32, [R143+0x5100] ;  /* 0x005100008f20783b */ /* 0x000f680000000200 */
[----:B------:R-:W3:Y:S04]  /*1b60*/  LDSM.16.M88.4 R36, [R143+0x5900] ;  /* 0x005900008f24783b */ /* 0x000ee80000000200 */
[----:B------:R-:W5:Y:S04]  /*1b70*/  LDSM.16.M88.4 R44, [R143+0x6100] ;  /* 0x006100008f2c783b */ /* 0x000f680000000200 */
[----:B------:R-:W5:Y:S04]  /*1b80*/  LDSM.16.M88.4 R40, [R143+0x6900] ;  /* 0x006900008f28783b */ /* 0x000f680000000200 */
[----:B-1----:R-:W1:Y:S04]  /*1b90*/  LDSM.16.M88.4 R12, [R230+0x7100] ;  /* 0x00710000e60c783b */ /* 0x002e680000000200 */
[----:B------:R-:W-:Y:S04]  /*1ba0*/  LDSM.16.M88.4 R56, [R234] ;  /* 0x00000000ea38783b */ /* 0x000fe80000000200 */
[----:B------:R-:W-:Y:S01]  /*1bb0*/  LDSM.16.M88.4 R52, [R234+0x800] ;  /* 0x00080000ea34783b */ /* 0x000fe20000000200 */
[C---:B--2---:R-:W-:Y:S03]  /*1bc0*/  HMMA.16816.F32.BF16 R60, R8.reuse, R28, RZ ;  /* 0x0000001c083c723c */ /* 0x044fe600000418ff */
[----:B------:R-:W-:Y:S05]  /*1bd0*/  LDSM.16.M88.4 R48, [R234+0x1000] ;  /* 0x00100000ea30783b */ /* 0x000fea0000000200 */
[C---:B----4-:R-:W-:Y:S08]  /*1be0*/  HMMA.16816.F32.BF16 R64, R8.reuse, R24, RZ ;  /* 0x000000180840723c */ /* 0x050ff000000418ff */
[C---:B---3--:R-:W-:Y:S08]  /*1bf0*/  HMMA.16816.F32.BF16 R68, R8.reuse, R16, RZ ;  /* 0x000000100844723c */ /* 0x048ff000000418ff */
[C---:B-----5:R-:W-:Y:S08]  /*1c00*/  HMMA.16816.F32.BF16 R72, R8.reuse, R32, RZ ;  /* 0x000000200848723c */ /* 0x060ff000000418ff */
[C---:B------:R-:W-:Y:S08]  /*1c10*/  HMMA.16816.F32.BF16 R76, R8.reuse, R36, RZ ;  /* 0x00000024084c723c */ /* 0x040ff000000418ff */
        /* <DEDUP_REMOVED lines=8> */
[----:B------:R-:W-:Y:S07]  /*1ca0*/  HMMA.16816.F32.BF16 R188, R8, R42, RZ ;  /* 0x0000002a08bc723c */ /* 0x000fee00000418ff */
[----:B------:R-:W-:Y:S01]  /*1cb0*/  IMAD.WIDE.U32 R8, R6, 0x70, R92 ;  /* 0x0000007006087825 */ /* 0x000fe200078e005c */
[----:B-1----:R-:W-:Y:S03]  /*1cc0*/  HMMA.16816.F32.BF16 R184, R12, R28, RZ ;  /* 0x0000001c0cb8723c */ /* 0x002fe600000418ff */
[----:B------:R-:W-:Y:S01]  /*1cd0*/  IMAD.IADD R0, R9, 0x1, R0 ;  /* 0x0000000109007824 */ /* 0x000fe200078e0200 */
[----:B------:R-:W-:-:S04]  /*1ce0*/  LEA R6, P2, R8, c[0x0][0x1f8], 0x1 ;  /* 0x00007e0008067a11 */ /* 0x000fc800078408ff */
[C---:B------:R-:W-:Y:S01]  /*1cf0*/  HMMA.16816.F32.BF16 R176, R12.reuse, R30, RZ ;  /* 0x0000001e0cb0723c */ /* 0x040fe200000418ff */
[----:B------:R-:W-:Y:S01]  /*1d00*/  LDSM.16.M88.4 R28, [R234+0x2800] ;  /* 0x00280000ea1c783b */ /* 0x000fe20000000200 */
[----:B------:R-:W-:Y:S02]  /*1d10*/  IADD3 R20, P0, R6, UR7, RZ ;  /* 0x0000000706147c10 */ /* 0x000fe4000ff1e0ff */
[----:B------:R-:W-:Y:S01]  /*1d20*/  LEA.HI.X R7, R8, c[0x0][0x1fc], R0, 0x1, P2 ;  /* 0x00007f0008077a11 */ /* 0x000fe200010f0c00 */
[----:B------:R-:W-:Y:S01]  /*1d30*/  IMAD.MOV.U32 R0, RZ, RZ, 0x40 ;  /* 0x00000040ff007424 */ /* 0x000fe200078e00ff */
[----:B------:R-:W-:Y:S01]  /*1d40*/  LDSM.16.M88.4 R8, [R233+0x7100] ;  /* 0x00710000e908783b */ /* 0x000fe20000000200 */
[----:B------:R-:W-:Y:S01]  /*1d50*/  LOP3.LUT P2, RZ, R23, 0x4, RZ, 0xc0, !PT ;  /* 0x0000000417ff7812 */ /* 0x000fe2000784c0ff */
[----:B------:R-:W-:Y:S01]  /*1d60*/  HMMA.16816.F32.BF16 R144, R12, R16, RZ ;  /* 0x000000100c90723c */ /* 0x000fe200000418ff */
[----:B------:R-:W-:Y:S02]  /*1d70*/  IADD3.X R21, R7, UR5, RZ, P0, !PT ;  /* 0x0000000507157c10 */ /* 0x000fe400087fe4ff */
[----:B------:R-:W-:-:S02]  /*1d80*/  ISETP.LT.OR P0, PT, R22, 0x21, P3 ;  /* 0x000000211600780c */ /* 0x000fc40001f01670 */
[----:B------:R-:W-:-:S03]  /*1d90*/  SEL R0, R0, 0xffffffc0, !P2 ;  /* 0xffffffc000007807 */ /* 0x000fc60005000000 */
[----:B------:R-:W-:Y:S01]  /*1da0*/  HMMA.16816.F32.BF16 R168, R12, R18, RZ ;  /* 0x000000120ca8723c */ /* 0x000fe200000418ff */
[----:B------:R-:W1:Y:S01]  /*1db0*/  LDSM.16.M88.4 R16, [R233+0x9100] ;  /* 0x00910000e910783b */ /* 0x000e620000000200 */
[----:B------:R-:W-:Y:S02]  /*1dc0*/  IMAD.IADD R229, R143, 0x1, R0 ;  /* 0x000000018fe57824 */ /* 0x000fe400078e0200 */
[----:B------:R-:W-:Y:S01]  /*1dd0*/  IMAD.IADD R228, R0, 0x1, R234 ;  /* 0x0000000100e47824 */ /* 0x000fe200078e02ea */
[----:B------:R-:W-:-:S03]  /*1de0*/  LOP3.LUT R0, R140, R5, RZ, 0xfc, !PT ;  /* 0x000000058c007212 */ /* 0x000fc600078efcff */
[C---:B------:R-:W-:Y:S08]  /*1df0*/  HMMA.16816.F32.BF16 R136, R12.reuse, R32, RZ ;  /* 0x000000200c88723c */ /* 0x040ff000000418ff */
[C---:B------:R-:W-:Y:S01]  /*1e00*/  HMMA.16816.F32.BF16 R164, R12.reuse, R34, RZ ;  /* 0x000000220ca4723c */ /* 0x040fe200000418ff */
[----:B------:R-:W2:Y:S07]  /*1e10*/  LDSM.16.M88.4 R32, [R234+0x2000] ;  /* 0x00200000ea20783b */ /* 0x000eae0000000200 */
[C---:B------:R-:W-:Y:S08]  /*1e20*/  HMMA.16816.F32.BF16 R152, R12.reuse, R24, RZ ;  /* 0x000000180c98723c */ /* 0x040ff000000418ff */
[C---:B------:R-:W-:Y:S01]  /*1e30*/  HMMA.16816.F32.BF16 R172, R12.reuse, R26, RZ ;  /* 0x0000001a0cac723c */ /* 0x040fe200000418ff */
[----:B------:R-:W-:Y:S07]  /*1e40*/  LDSM.16.M88.4 R24, [R234+0x3000] ;  /* 0x00300000ea18783b */ /* 0x000fee0000000200 */
[C---:B------:R-:W-:Y:S08]  /*1e50*/  HMMA.16816.F32.BF16 R132, R12.reuse, R36, RZ ;  /* 0x000000240c84723c */ /* 0x040ff000000418ff */
[----:B------:R-:W-:Y:S01]  /*1e60*/  HMMA.16816.F32.BF16 R156, R12, R38, RZ ;  /* 0x000000260c9c723c */ /* 0x000fe200000418ff */
[----:B------:R-:W3:Y:S04]  /*1e70*/  LDSM.16.M88.4 R36, [R234+0x1800] ;  /* 0x00180000ea24783b */ /* 0x000ee80000000200 */
[----:B------:R-:W-:Y:S01]  /*1e80*/  @!PT LDS RZ, [RZ] ;  /* 0x00000000fffff984 */ /* 0x000fe20000000800 */
[----:B------:R-:W-:Y:S01]  /*1e90*/  @!PT LDS RZ, [RZ] ;  /* 0x00000000fffff984 */ /* 0x000fe20000000800 */
[----:B------:R-:W-:Y:S01]  /*1ea0*/  @!PT LDS RZ, [RZ] ;  /* 0x00000000fffff984 */ /* 0x000fe20000000800 */
[----:B------:R4:W-:Y:S01]  /*1eb0*/  LDGSTS.E.BYPASS.LTC128B.128 [R241+0x100], [R6.64], !P6 ;  /* 0x0010000006f17fae */ /* 0x0009e2000f101d48 */
[----:B------:R-:W-:-:S02]  /*1ec0*/  ISETP.LT.OR P6, PT, R22, 0x31, P3 ;  /* 0x000000311600780c */ /* 0x000fc40001fc1670 */
[----:B------:R-:W-:Y:S01]  /*1ed0*/  HMMA.16816.F32.BF16 R124, R12, R44, RZ ;  /* 0x0000002c0c7c723c */ /* 0x000fe200000418ff */
[----:B------:R5:W-:Y:S01]  /*1ee0*/  LDGSTS.E.BYPASS.LTC128B.128 [R241+0x900], [R20.64], !P5 ;  /* 0x0090000014f17fae */ /* 0x000be2000e901d48 */
[----:B------:R-:W-:-:S06]  /*1ef0*/  ISETP.LT.OR P5, PT, R22, 0x41, P3 ;  /* 0x000000411600780c */ /* 0x000fcc0001fa1670 */
[C---:B------:R-:W-:Y:S08]  /*1f00*/  HMMA.16816.F32.BF16 R148, R12.reuse, R46, RZ ;  /* 0x0000002e0c94723c */ /* 0x040ff000000418ff */
[C---:B------:R-:W-:Y:S08]  /*1f10*/  HMMA.16816.F32.BF16 R120, R12.reuse, R40, RZ ;  /* 0x000000280c78723c */ /* 0x040ff000000418ff */
[----:B------:R-:W-:Y:S07]  /*1f20*/  HMMA.16816.F32.BF16 R128, R12, R42, RZ ;  /* 0x0000002a0c80723c */ /* 0x000fee00000418ff */
[----:B------:R-:W-:Y:S01]  /*1f30*/  IADD3 R12, P4, R20, UR7, RZ ;  /* 0x00000007140c7c10 */ /* 0x000fe2000ff9e0ff */
[----:B-1----:R-:W-:Y:S03]  /*1f40*/  HMMA.16816.F32.BF16 R44, R16, R28, R80 ;  /* 0x0000001c102c723c */ /* 0x002fe60000041850 */
[----:B------:R-:W-:-:S02]  /*1f50*/  IADD3.X R13, R21, UR5, RZ, P4, !PT ;  /* 0x00000005150d7c10 */ /* 0x000fc4000a7fe4ff */
[----:B------:R-:W-:-:S03]  /*1f60*/  IADD3 R14, P4, R12, UR7, RZ ;  /* 0x000000070c0e7c10 */ /* 0x000fc6000ff9e0ff */
[----:B------:R1:W-:Y:S01]  /*1f70*/  LDGSTS.E.BYPASS.LTC128B.128 [R241+0x1100], [R12.64], !P0 ;  /* 0x011000000cf17fae */ /* 0x0003e2000c101d48 */
[----:B------:R-:W-:Y:S01]  /*1f80*/  IADD3.X R15, R13, UR5, RZ, P4, !PT ;  /* 0x000000050d0f7c10 */ /* 0x000fe2000a7fe4ff */
[----:B--2---:R-:W-:Y:S01]  /*1f90*/  HMMA.16816.F32.BF16 R40, R16, R32, R76 ;  /* 0x000000201028723c */ /* 0x004fe2000004184c */
[----:B----4-:R-:W-:-:S03]  /*1fa0*/  IADD3 R6, P4, R14, UR7, RZ ;  /* 0x000000070e067c10 */ /* 0x010fc6000ff9e0ff */
[----:B------:R2:W-:Y:S01]  /*1fb0*/  LDGSTS.E.BYPASS.LTC128B.128 [R241+0x1900], [R14.64], !P6 ;  /* 0x019000000ef17fae */ /* 0x0005e2000f101d48 */
[----:B------:R-:W-:Y:S02]  /*1fc0*/  IADD3.X R7, R15, UR5, RZ, P4, !PT ;  /* 0x000000050f077c10 */ /* 0x000fe4000a7fe4ff */
[C---:B------:R-:W-:Y:S01]  /*1fd0*/  ISETP.LT.OR P4, PT, R22.reuse, 0x51, P3 ;  /* 0x000000511600780c */ /* 0x040fe20001f81670 */
[C---:B------:R-:W-:Y:S01]  /*1fe0*/  HMMA.16816.F32.BF16 R104, R16.reuse, R56, R60 ;  /* 0x000000381068723c */ /* 0x040fe2000004183c */
[----:B------:R-:W-:Y:S01]  /*1ff0*/  ISETP.LT.OR P3, PT, R22, 0x61, P3 ;  /* 0x000000611600780c */ /* 0x000fe20001f61670 */
[----:B------:R4:W-:Y:S06]  /*2000*/  LDGSTS.E.BYPASS.LTC128B.128 [R241+0x2100], [R6.64], !P5 ;  /* 0x0210000006f17fae */ /* 0x0009ec000e901d48 */
[C---:B---3--:R-:W-:Y:S08]  /*2010*/  HMMA.16816.F32.BF16 R92, R16.reuse, R36, R72 ;  /* 0x00000024105c723c */ /* 0x048ff00000041848 */
[----:B------:R-:W-:Y:S01]  /*2020*/  HMMA.16816.F32.BF16 R180, R16, R58, R84 ;  /* 0x0000003a10b4723c */ /* 0x000fe20000041854 */
[----:B-1----:R-:W-:-:S04]  /*2030*/  IADD3 R12, P0, R6, UR7, RZ ;  /* 0x00000007060c7c10 */ /* 0x002fc8000ff1e0ff */
[----:B------:R-:W-:Y:S02]  /*2040*/  IADD3.X R13, R7, UR5, RZ, P0, !PT ;  /* 0x00000005070d7c10 */ /* 0x000fe400087fe4ff */
[----:B--2---:R-:W-:Y:S01]  /*2050*/  IADD3 R14, P0, R12, UR7, RZ ;  /* 0x000000070c0e7c10 */ /* 0x004fe2000ff1e0ff */
[----:B------:R-:W-:Y:S02]  /*2060*/  HMMA.16816.F32.BF16 R220, R16, R54, R108 ;  /* 0x0000003610dc723c */ /* 0x000fe4000004186c */
[----:B------:R1:W-:Y:S01]  /*2070*/  LDGSTS.E.BYPASS.LTC128B.128 [R241+0x2900], [R12.64], !P4 ;  /* 0x029000000cf17fae */ /* 0x0003e2000e101d48 */
[----:B------:R-:W-:-:S05]  /*2080*/  IADD3.X R15, R13, UR5, RZ, P0, !PT ;  /* 0x000000050d0f7c10 */ /* 0x000fca00087fe4ff */
[----:B------:R1:W-:Y:S01]  /*2090*/  LDGSTS.E.BYPASS.LTC128B.128 [R241+0x3100], [R14.64], !P3 ;  /* 0x031000000ef17fae */ /* 0x0003e2000d901d48 */
[C---:B------:R-:W-:Y:S03]  /*20a0*/  HMMA.16816.F32.BF16 R216, R16.reuse, R50, R112 ;  /* 0x0000003210d8723c */ /* 0x040fe60000041870 */
[----:B-----5:R-:W-:Y:S04]  /*20b0*/  LDSM.16.M88.4 R20, [R231+0x9100] ;  /* 0x00910000e714783b */ /* 0x020fe80000000200 */
[----:B------:R-:W2:Y:S01]  /*20c0*/  LDSM.16.M88.4 R80, [R229+0x5900] ;  /* 0x00590000e550783b */ /* 0x000ea20000000200 */
[C---:B------:R-:W-:Y:S03]  /*20d0*/  HMMA.16816.F32.BF16 R100, R16.reuse, R52, R64 ;  /* 0x000000341064723c */ /* 0x040fe60000041840 */
[----:B------:R-:W3:Y:S04]  /*20e0*/  LDSM.16.M88.4 R76, [R229+0x6100] ;  /* 0x00610000e54c783b */ /* 0x000ee80000000200 */
[----:B------:R-:W5:Y:S01]  /*20f0*/  LDSM.16.M88.4 R60, [R229+0x4100] ;  /* 0x00410000e53c783b */ /* 0x000f620000000200 */
[C---:B------:R-:W-:Y:S03]  /*2100*/  HMMA.16816.F32.BF16 R96, R16.reuse, R48, R68 ;  /* 0x000000301060723c */ /* 0x040fe60000041844 */
[----:B------:R-:W2:Y:S04]  /*2110*/  LDSM.16.M88.4 R84, [R229+0x5100] ;  /* 0x00510000e554783b */ /* 0x000ea80000000200 */
[----:B------:R-:W2:Y:S01]  /*2120*/  LDSM.16.M88.4 R72, [R229+0x6900] ;  /* 0x00690000e548783b */ /* 0x000ea20000000200 */
[C---:B------:R-:W-:Y:S03]  /*2130*/  HMMA.16816.F32.BF16 R88, R16.reuse, R24, R88 ;  /* 0x000000181058723c */ /* 0x040fe60000041858 */
[----:B------:R-:W2:Y:S04]  /*2140*/  LDSM.16.M88.4 R64, [R229+0x3900] ;  /* 0x00390000e540783b */ /* 0x000ea80000000200 */
[----:B------:R-:W-:Y:S01]  /*2150*/  LDSM.16.M88.4 R68, [R229+0x4900] ;  /* 0x00490000e544783b */ /* 0x000fe20000000200 */
[C---:B------:R-:W-:Y:S03]  /*2160*/  HMMA.16816.F32.BF16 R112, R16.reuse, R38, R116 ;  /* 0x000000261070723c */ /* 0x040fe60000041874 */
[----:B-1----:R-:W-:Y:S04]  /*2170*/  LDSM.16.M88.4 R12, [R232+0x7100] ;  /* 0x00710000e80c783b */ /* 0x002fe80000000200 */
[----:B------:R-:W0:Y:S01]  /*2180*/  LDGDEPBAR ;  /* 0x00000000000079af */ /* 0x000e220000000000 */
[C---:B------:R-:W-:Y:S08]  /*2190*/  HMMA.16816.F32.BF16 R108, R16.reuse, R34, R160 ;  /* 0x00000022106c723c */ /* 0x040ff000000418a0 */
[C---:B------:R-:W-:Y:S08]  /*21a0*/  HMMA.16816.F32.BF16 R200, R16.reuse, R30, R192 ;  /* 0x0000001e10c8723c */ /* 0x040ff000000418c0 */
[----:B------:R-:W-:Y:S01]  /*21b0*/  HMMA.16816.F32.BF16 R188, R16, R26, R188 ;  /* 0x0000001a10bc723c */ /* 0x000fe200000418bc */
[----:B------:R-:W1:Y:S07]  /*21c0*/  LDSM.16.M88.4 R16, [R231+0x7100] ;  /* 0x00710000e710783b */ /* 0x000e6e0000000200 */
[C---:B------:R-:W-:Y:S08]  /*21d0*/  HMMA.16816.F32.BF16 R184, R8.reuse, R56, R184 ;  /* 0x0000003808b8723c */ /* 0x040ff000000418b8 */
[C---:B------:R-:W-:Y:S08]  /*21e0*/  HMMA.16816.F32.BF16 R192, R8.reuse, R52, R152 ;  /* 0x0000003408c0723c */ /* 0x040ff00000041898 */
[C---:B------:R-:W-:Y:S08]  /*21f0*/  HMMA.16816.F32.BF16 R56, R8.reuse, R58, R176 ;  /* 0x0000003a0838723c */ /* 0x040ff000000418b0 */
[C---:B------:R-:W-:Y:S08]  /*2200*/  HMMA.16816.F32.BF16 R52, R8.reuse, R54, R172 ;  /* 0x000000360834723c */ /* 0x040ff000000418ac */
[C---:B------:R-:W-:Y:S08]  /*2210*/  HMMA.16816.F32.BF16 R204, R8.reuse, R36, R136 ;  /* 0x0000002408cc723c */ /* 0x040ff00000041888 */
[C---:B------:R-:W-:Y:S08]  /*2220*/  HMMA.16816.F32.BF16 R208, R8.reuse, R32, R132 ;  /* 0x0000002008d0723c */ /* 0x040ff00000041884 */
[C---:B------:R-:W-:Y:S08]  /*2230*/  HMMA.16816.F32.BF16 R132, R8.reuse, R50, R168 ;  /* 0x000000320884723c */ /* 0x040ff000000418a8 */
[C---:B------:R-:W-:Y:S01]  /*2240*/  HMMA.16816.F32.BF16 R136, R8.reuse, R38, R164 ;  /* 0x000000260888723c */ /* 0x040fe200000418a4 */
[----:B------:R-:W-:Y:S07]  /*2250*/  LDSM.16.M88.4 R36, [R228+0x1800] ;  /* 0x00180000e424783b */ /* 0x000fee0000000200 */
[C---:B------:R-:W-:Y:S01]  /*2260*/  HMMA.16816.F32.BF16 R196, R8.reuse, R48, R144 ;  /* 0x0000003008c4723c */ /* 0x040fe20000041890 */
[----:B------:R-:W-:Y:S07]  /*2270*/  LDSM.16.M88.4 R48, [R228] ;  /* 0x00000000e430783b */ /* 0x000fee0000000200 */
[C---:B------:R-:W-:Y:S08]  /*2280*/  HMMA.16816.F32.BF16 R212, R8.reuse, R28, R124 ;  /* 0x0000001c08d4723c */ /* 0x040ff0000004187c */
[C---:B------:R-:W-:Y:S01]  /*2290*/  HMMA.16816.F32.BF16 R172, R8.reuse, R30, R148 ;  /* 0x0000001e08ac723c */ /* 0x040fe20000041894 */
[----:B------:R-:W-:Y:S07]  /*22a0*/  LDSM.16.M88.4 R28, [R228+0x2800] ;  /* 0x00280000e41c783b */ /* 0x000fee0000000200 */
[C---:B------:R-:W-:Y:S08]  /*22b0*/  HMMA.16816.F32.BF16 R224, R8.reuse, R24, R120 ;  /* 0x0000001808e0723c */ /* 0x040ff00000041878 */
[C---:B------:R-:W-:Y:S01]  /*22c0*/  HMMA.16816.F32.BF16 R168, R8.reuse, R34, R156 ;  /* 0x0000002208a8723c */ /* 0x040fe2000004189c */
[----:B------:R-:W-:Y:S07]  /*22d0*/  LDSM.16.M88.4 R32, [R228+0x2000] ;  /* 0x00200000e420783b */ /* 0x000fee0000000200 */
[----:B------:R-:W-:Y:S01]  /*22e0*/  HMMA.16816.F32.BF16 R164, R8, R26, R128 ;  /* 0x0000001a08a4723c */ /* 0x000fe20000041880 */
[----:B------:R-:W-:Y:S04]  /*22f0*/  LDSM.16.M88.4 R8, [R232+0x9100] ;  /* 0x00910000e808783b */ /* 0x000fe80000000200 */
[----:B------:R-:W-:Y:S03]  /*2300*/  LDSM.16.M88.4 R24, [R228+0x3000] ;  /* 0x00300000e418783b */ /* 0x000fe60000000200 */
[C---:B--2---:R-:W-:Y:S01]  /*2310*/  HMMA.16816.F32.BF16 R144, R20.reuse, R80, R40 ;  /* 0x000000501490723c */ /* 0x044fe20000041828 */
[----:B------:R-:W2:Y:S07]  /*2320*/  LDSM.16.M88.4 R40, [R228+0x1000] ;  /* 0x00100000e428783b */ /* 0x000eae0000000200 */
[----:B---3--:R-:W-:Y:S01]  /*2330*/  HMMA.16816.F32.BF16 R128, R20, R76, R44 ;  /* 0x0000004c1480723c */ /* 0x008fe2000004182c */
[----:B------:R-:W3:Y:S01]  /*2340*/  LDSM.16.M88.4 R44, [R228+0x800] ;  /* 0x00080000e42c783b */ /* 0x000ee20000000200 */
[----:B------:R-:W-:-:S06]  /*2350*/  DEPBAR.LE SB0, 0x0 ;  /* 0x000080000000791a */ /* 0x000fcc0000000000 */
[C---:B-----5:R-:W-:Y:S08]  /*2360*/  HMMA.16816.F32.BF16 R156, R20.reuse, R60, R100 ;  /* 0x0000003c149c723c */ /* 0x060ff00000041864 */
[C---:B------:R-:W-:Y:S08]  /*2370*/  HMMA.16816.F32.BF16 R148, R20.reuse, R84, R92 ;  /* 0x000000541494723c */ /* 0x040ff0000004185c */
[C---:B------:R-:W-:Y:S08]  /*2380*/  HMMA.16816.F32.BF16 R100, R20.reuse, R72, R88 ;  /* 0x000000481464723c */ /* 0x040ff00000041858 */
[C---:B------:R-:W-:Y:S08]  /*2390*/  HMMA.16816.F32.BF16 R160, R20.reuse, R64, R104 ;  /* 0x0000004014a0723c */ /* 0x040ff00000041868 */
[----:B------:R-:W-:Y:S08]  /*23a0*/  HMMA.16816.F32.BF16 R124, R20, R66, R180 ;  /* 0x00000042147c723c */ /* 0x000ff000000418b4 */
[C---:B-1----:R-:W-:Y:S08]  /*23b0*/  HMMA.16816.F32.BF16 R92, R16.reuse, R64, R184 ;  /* 0x00000040105c723c */ /* 0x042ff000000418b8 */
[----:B------:R-:W-:Y:S08]  /*23c0*/  HMMA.16816.F32.BF16 R88, R16, R66, R56 ;  /* 0x000000421058723c */ /* 0x000ff00000041838 */
[C---:B------:R-:W-:Y:S08]  /*23d0*/  HMMA.16816.F32.BF16 R152, R20.reuse, R68, R96 ;  /* 0x000000441498723c */ /* 0x040ff00000041860 */
[----:B------:R-:W-:Y:S08]  /*23e0*/  HMMA.16816.F32.BF16 R120, R20, R62, R220 ;  /* 0x0000003e1478723c */ /* 0x000ff000000418dc */
[C---:B------:R-:W-:Y:S08]  /*23f0*/  HMMA.16816.F32.BF16 R64, R16.reuse, R60, R192 ;  /* 0x0000003c1040723c */ /* 0x040ff000000418c0 */
[----:B------:R-:W-:Y:S08]  /*2400*/  HMMA.16816.F32.BF16 R56, R16, R62, R52 ;  /* 0x0000003e1038723c */ /* 0x000ff00000041834 */
[C---:B------:R-:W-:Y:S08]  /*2410*/  HMMA.16816.F32.BF16 R116, R20.reuse, R70, R216 ;  /* 0x000000461474723c */ /* 0x040ff000000418d8 */
[C---:B------:R-:W-:Y:S08]  /*2420*/  HMMA.16816.F32.BF16 R112, R20.reuse, R86, R112 ;  /* 0x000000561470723c */ /* 0x040ff00000041870 */
[C---:B------:R-:W-:Y:S08]  /*2430*/  HMMA.16816.F32.BF16 R108, R20.reuse, R82, R108 ;  /* 0x00000052146c723c */ /* 0x040ff0000004186c */
[C---:B------:R-:W-:Y:S07]  /*2440*/  HMMA.16816.F32.BF16 R104, R20.reuse, R78, R200 ;  /* 0x0000004e1468723c */ /* 0x040fee00000418c8 */
[----:B------:R-:W-:Y:S01]  /*2450*/  IMAD.MOV.U32 R202, RZ, RZ, R235 ;  /* 0x000000ffffca7224 */ /* 0x000fe200078e00eb */
[----:B------:R-:W-:Y:S01]  /*2460*/  HMMA.16816.F32.BF16 R96, R20, R74, R188 ;  /* 0x0000004a1460723c */ /* 0x000fe200000418bc */
[----:B------:R-:W-:Y:S01]  /*2470*/  IMAD.MOV.U32 R203, RZ, RZ, R236 ;  /* 0x000000ffffcb7224 */ /* 0x000fe200078e00ec */
[----:B------:R-:W-:-:S02]  /*2480*/  IADD3 R236, R234, 0x2800, RZ ;  /* 0x00002800eaec7810 */ /* 0x000fc40007ffe0ff */
[----:B------:R-:W-:Y:S02]  /*2490*/  ISETP.GT.AND P0, PT, R142, R202, PT ;  /* 0x000000ca8e00720c */ /* 0x000fe40003f04270 */
[----:B------:R-:W-:Y:S02]  /*24a0*/  IADD3 R235, R234, 0x3000, RZ ;  /* 0x00003000eaeb7810 */ /* 0x000fe40007ffe0ff */
[C---:B------:R-:W-:Y:S08]  /*24b0*/  HMMA.16816.F32.BF16 R60, R16.reuse, R84, R204 ;  /* 0x00000054103c723c */ /* 0x040ff000000418cc */
        /* <DEDUP_REMOVED lines=9> */
[C---:B--2---:R-:W-:Y:S08]  /*2550*/  HMMA.16816.F32.BF16 R152, R8.reuse, R40, R152 ;  /* 0x000000280898723c */ /* 0x044ff00000041898 */
[C---:B------:R-:W-:Y:S08]  /*2560*/  HMMA.16816.F32.BF16 R116, R8.reuse, R42, R116 ;  /* 0x0000002a0874723c */ /* 0x040ff00000041874 */
[----:B------:R-:W-:Y:S08]  /*2570*/  HMMA.16816.F32.BF16 R164, R8, R36, R148 ;  /* 0x0000002408a4723c */ /* 0x000ff00000041894 */
[C---:B------:R-:W-:Y:S08]  /*2580*/  HMMA.16816.F32.BF16 R52, R12.reuse, R40, R52 ;  /* 0x000000280c34723c */ /* 0x040ff00000041834 */
[----:B------:R-:W-:Y:S08]  /*2590*/  HMMA.16816.F32.BF16 R20, R12, R42, R20 ;  /* 0x0000002a0c14723c */ /* 0x000ff00000041814 */
[C---:B---3--:R-:W-:Y:S08]  /*25a0*/  HMMA.16816.F32.BF16 R156, R8.reuse, R44, R156 ;  /* 0x0000002c089c723c */ /* 0x048ff0000004189c */
[C---:B------:R-:W-:Y:S08]  /*25b0*/  HMMA.16816.F32.BF16 R120, R8.reuse, R46, R120 ;  /* 0x0000002e0878723c */ /* 0x040ff00000041878 */
[C---:B------:R-:W-:Y:S08]  /*25c0*/  HMMA.16816.F32.BF16 R148, R8.reuse, R38, R112 ;  /* 0x000000260894723c */ /* 0x040ff00000041870 */
        /* <DEDUP_REMOVED lines=22> */
[----:B----4-:R-:W-:Y:S01]  /*2730*/  IADD3 R2, R203, -0x2, RZ ;  /* 0xfffffffecb027810 */ /* 0x010fe20007ffe0ff */
        /* <DEDUP_REMOVED lines=31> */
.L_x_1632:
[----:B----4-:R-:W-:Y:S01]  /*2930*/  LOP3.LUT R2, R242, 0xffffffe0, RZ, 0xc0, !PT ;  /* 0xffffffe0f2027812 */ /* 0x010fe200078ec0ff */
[----:B------:R-:W-:Y:S01]  /*2940*/  STL [R1+0x44], R228 ;  /* 0x000044e401007387 */ /* 0x000fe20000100800 */
[----:B---3--:R-:W-:Y:S01]  /*2950*/  IADD3 R6, R141, c[0x0][0x1d0], RZ ;  /* 0x000074008d067a10 */ /* 0x008fe20007ffe0ff */
[----:B------:R-:W-:Y:S02]  /*2960*/  IMAD.SHL.U32 R224, R0, 0x2, RZ ;  /* 0x0000000200e07824 */ /* 0x000fe400078e00ff */
[----:B------:R-:W-:Y:S01]  /*2970*/  IMAD.IADD R2, R244, 0x1, -R2 ;  /* 0x00000001f4027824 */ /* 0x000fe200078e0a02 */
[----:B------:R-:W-:Y:S01]  /*2980*/  STL [R1+0x40], R143 ;  /* 0x0000408f01007387 */ /* 0x000fe20000100800 */
[----:B------:R-:W-:-:S02]  /*2990*/  IMAD R225, R4, 0x2, R224 ;  /* 0x0000000204e17824 */ /* 0x000fc400078e02e0 */
[C---:B------:R-:W-:Y:S01]  /*29a0*/  IMAD R227, R3.reuse, 0x2, R224 ;  /* 0x0000000203e37824 */ /* 0x040fe200078e02e0 */
[----:B------:R-:W-:Y:S01]  /*29b0*/  SHF.R.S32.HI R5, RZ, 0x1f, R2 ;  /* 0x0000001fff057819 */ /* 0x000fe20000011402 */
[----:B------:R-:W0:Y:S01]  /*29c0*/  LDGDEPBAR ;  /* 0x00000000000079af */ /* 0x000e220000000000 */
[----:B------:R-:W-:Y:S02]  /*29d0*/  LEA R226, R3, R225, 0x1 ;  /* 0x000000e103e27211 */ /* 0x000fe400078e08ff */
        /* <DEDUP_REMOVED lines=77> */
[----:B------:R-:W-:Y:S01]  /*2eb0*/  ISETP.GT.AND P3, PT, R2, 0x38, PT ;  /* 0x000000380200780c */ /* 0x000fe20003f64270 */
[----:B------:R-:W-:Y:S01]  /*2ec0*/  LDSM.16.MT88.4 R20, [R224+0x900] ;  /* 0x00090000e014783b */ /* 0x000fe20000004200 */
[----:B------:R-:W-:Y:S02]  /*2ed0*/  FSEL R119, R17, -INF , P2 ;  /* 0xff80000011777808 */ /* 0x000fe40001000000 */
[----:B------:R-:W-:Y:S02]  /*2ee0*/  FMNMX.FTZ R5, R118, R5, !PT ;  /* 0x0000000576057209 */ /* 0x000fe40007810000 */
[----:B------:R-:W-:Y:S02]  /*2ef0*/  FSEL R135, R166, -INF , P0 ;  /* 0xff800000a6877808 */ /* 0x000fe40000000000 */
[----:B------:R-:W-:Y:S01]  /*2f00*/  FSEL R127, R164, -INF , P0 ;  /* 0xff800000a47f7808 */ /* 0x000fe20000000000 */
[----:B------:R-:W-:Y:S01]  /*2f10*/  IMAD.MOV.U32 R164, RZ, RZ, R202 ;  /* 0x000000ffffa47224 */ /* 0x000fe200078e00ca */
[----:B------:R-:W-:-:S02]  /*2f20*/  FSEL R156, R18, -INF , P0 ;  /* 0xff800000129c7808 */ /* 0x000fc40000000000 */
[----:B------:R-:W-:Y:S02]  /*2f30*/  ISETP.GT.AND P0, PT, R2, 0x39, PT ;  /* 0x000000390200780c */ /* 0x000fe40003f04270 */
[----:B------:R-:W-:Y:S02]  /*2f40*/  FSEL R142, R36, -INF , P3 ;  /* 0xff800000248e7808 */ /* 0x000fe40001800000 */
[----:B------:R-:W-:Y:S02]  /*2f50*/  FMNMX.FTZ R5, R119, R5, !PT ;  /* 0x0000000577057209 */ /* 0x000fe40007810000 */
[----:B------:R-:W-:Y:S02]  /*2f60*/  FSEL R140, R167, -INF , P2 ;  /* 0xff800000a78c7808 */ /* 0x000fe40001000000 */
[----:B------:R-:W-:Y:S02]  /*2f70*/  FSEL R133, R165, -INF , P2 ;  /* 0xff800000a5857808 */ /* 0x000fe40001000000 */
[----:B------:R-:W-:-:S02]  /*2f80*/  FSEL R158, R19, -INF , P2 ;  /* 0xff800000139e7808 */ /* 0x000fc40001000000 */
[----:B------:R-:W-:Y:S01]  /*2f90*/  ISETP.GT.AND P2, PT, R2, 0x40, PT ;  /* 0x000000400200780c */ /* 0x000fe20003f44270 */
[----:B------:R-:W-:Y:S01]  /*2fa0*/  LDSM.16.MT88.4 R16, [R224+0x100] ;  /* 0x00010000e010783b */ /* 0x000fe20000004200 */
        /* <DEDUP_REMOVED lines=13> */
[----:B------:R-:W-:Y:S02]  /*3080*/  FSEL R134, R150, -INF , P3 ;  /* 0xff80000096867808 */ /* 0x000fe40001800000 */
[----:B------:R-:W-:Y:S02]  /*3090*/  FSEL R151, R38, -INF , P3 ;  /* 0xff80000026977808 */ /* 0x000fe40001800000 */
[C---:B------:R-:W-:Y:S01]  /*30a0*/  ISETP.GT.AND P0, PT, R2.reuse, 0x49, PT ;  /* 0x000000490200780c */ /* 0x040fe20003f04270 */
[----:B------:R-:W-:Y:S01]  /*30b0*/  LDSM.16.MT88.4 R36, [R226+0x100] ;  /* 0x00010000e224783b */ /* 0x000fe20000004200 */
[----:B------:R-:W-:-:S02]  /*30c0*/  ISETP.GT.AND P3, PT, R2, 0x48, PT ;  /* 0x000000480200780c */ /* 0x000fc40003f64270 */
[----:B------:R-:W-:Y:S02]  /*30d0*/  FMNMX.FTZ R5, R148, R5, !PT ;  /* 0x0000000594057209 */ /* 0x000fe40007810000 */
[----:B------:R-:W-:Y:S02]  /*30e0*/  FSEL R162, R109, -INF , P0 ;  /* 0xff8000006da27808 */ /* 0x000fe40000000000 */
[----:B------:R-:W-:Y:S02]  /*30f0*/  FSEL R109, R32, -INF , P3 ;  /* 0xff800000206d7808 */ /* 0x000fe40001800000 */
[----:B------:R-:W-:Y:S02]  /*3100*/  FMNMX.FTZ R5, R149, R5, !PT ;  /* 0x0000000595057209 */ /* 0x000fe40007810000 */
        /* <DEDUP_REMOVED lines=8> */
[----:B------:R-:W-:Y:S02]  /*3190*/  ISETP.GT.AND P0, PT, R2, 0x51, PT ;  /* 0x000000510200780c */ /* 0x000fe40003f04270 */
[----:B------:R-:W-:Y:S02]  /*31a0*/  FSEL R246, R44, -INF , P2 ;  /* 0xff8000002cf67808 */ /* 0x000fe40001000000 */
[----:B------:R-:W-:Y:S02]  /*31b0*/  FMNMX.FTZ R5, R150, R5, !PT ;  /* 0x0000000596057209 */ /* 0x000fe40007810000 */
[----:B------:R-:W-:Y:S02]  /*31c0*/  FSEL R100, R58, -INF , P4 ;  /* 0xff8000003a647808 */ /* 0x000fe40002000000 */
[----:B------:R-:W-:Y:S02]  /*31d0*/  ISETP.GT.AND P4, PT, R2, 0x58, PT ;  /* 0x000000580200780c */ /* 0x000fe40003f84270 */
[----:B------:R-:W-:-:S02]  /*31e0*/  FSEL R245, R45, -INF , P0 ;  /* 0xff8000002df57808 */ /* 0x000fc40000000000 */
[----:B------:R-:W-:Y:S02]  /*31f0*/  FMNMX.FTZ R5, R246, R5, !PT ;  /* 0x00000005f6057209 */ /* 0x000fe40007810000 */
[----:B------:R-:W-:Y:S02]  /*3200*/  ISETP.GT.AND P6, PT, R2, 0x59, PT ;  /* 0x000000590200780c */ /* 0x000fe40003fc4270 */
[----:B------:R-:W-:Y:S02]  /*3210*/  FSEL R152, R68, -INF , P4 ;  /* 0xff80000044987808 */ /* 0x000fe40002000000 */
[----:B------:R-:W-:Y:S02]  /*3220*/  FMNMX.FTZ R5, R245, R5, !PT ;  /* 0x00000005f5057209 */ /* 0x000fe40007810000 */
[----:B------:R-:W-:Y:S02]  /*3230*/  ISETP.GT.AND P5, PT, R2, 0x60, PT ;  /* 0x000000600200780c */ /* 0x000fe40003fa4270 */
[----:B------:R-:W-:-:S02]  /*3240*/  FSEL R153, R69, -INF , P6 ;  /* 0xff80000045997808 */ /* 0x000fc40003000000 */
[----:B------:R-:W-:Y:S02]  /*3250*/  FMNMX.FTZ R5, R152, R5, !PT ;  /* 0x0000000598057209 */ /* 0x000fe40007810000 */
[----:B------:R-:W-:Y:S02]  /*3260*/  ISETP.GT.AND P4, PT, R2, 0x61, PT ;  /* 0x000000610200780c */ /* 0x000fe40003f84270 */
[----:B------:R-:W-:Y:S02]  /*3270*/  FSEL R181, R76, -INF , P5 ;  /* 0xff8000004cb57808 */ /* 0x000fe40002800000 */
[----:B------:R-:W-:Y:S02]  /*3280*/  FMNMX.FTZ R5, R153, R5, !PT ;  /* 0x0000000599057209 */ /* 0x000fe40007810000 */
[----:B------:R-:W-:Y:S02]  /*3290*/  FSEL R177, R110, -INF , P3 ;  /* 0xff8000006eb17808 */ /* 0x000fe40001800000 */
[----:B------:R-:W-:-:S02]  /*32a0*/  FSEL R160, R108, -INF , P3 ;  /* 0xff8000006ca07808 */ /* 0x000fc40001800000 */
[----:B------:R-:W-:Y:S02]  /*32b0*/  FSEL R179, R34, -INF , P3 ;  /* 0xff80000022b37808 */ /* 0x000fe40001800000 */
[----:B------:R-:W-:Y:S01]  /*32c0*/  ISETP.GT.AND P3, PT, R2, 0x68, PT ;  /* 0x000000680200780c */ /* 0x000fe20003f64270 */
[----:B------:R-:W-:Y:S01]  /*32d0*/  LDSM.16.MT88.4 R32, [R225+0x100] ;  /* 0x00010000e120783b */ /* 0x000fe20000004200 */
        /* <DEDUP_REMOVED lines=9> */
[----:B------:R-:W-:-:S02]  /*3370*/  FMNMX.FTZ R5, R154, R5, !PT ;  /* 0x000000059a057209 */ /* 0x000fc40007810000 */
[----:B------:R-:W-:Y:S02]  /*3380*/  FSEL R213, R131, -INF , P0 ;  /* 0xff80000083d57808 */ /* 0x000fe40000000000 */
[----:B------:R-:W-:Y:S02]  /*3390*/  FMNMX.FTZ R5, R111, R5, !PT ;  /* 0x000000056f057209 */ /* 0x000fe40007810000 */
[----:B------:R-:W-:Y:S02]  /*33a0*/  FSEL R205, R129, -INF , P0 ;  /* 0xff80000081cd7808 */ /* 0x000fe40000000000 */
[----:B------:R-:W-:Y:S01]  /*33b0*/  FSEL R197, R47, -INF , P0 ;  /* 0xff8000002fc57808 */ /* 0x000fe20000000000 */
[----:B------:R-:W1:Y:S01]  /*33c0*/  SHFL.BFLY PT, R6, R5, 0x2, 0x1f ;  /* 0x0c401f0005067f89 */ /* 0x000e6200000e0000 */
[----:B------:R-:W-:Y:S02]  /*33d0*/  FMNMX.FTZ R8, R50, R51, !PT ;  /* 0x0000003332087209 */ /* 0x000fe40007810000 */
[----:B------:R-:W-:-:S02]  /*33e0*/  FSEL R129, R169, -INF , P6 ;  /* 0xff800000a9817808 */ /* 0x000fc40003000000 */
[----:B------:R-:W-:Y:S02]  /*33f0*/  FMNMX.FTZ R8, R60, R8, !PT ;  /* 0x000000083c087209 */ /* 0x000fe40007810000 */
        /* <DEDUP_REMOVED lines=9> */
[----:B-1----:R-:W-:Y:S02]  /*3490*/  FMNMX.FTZ R5, R5, R6, !PT ;  /* 0x0000000605057209 */ /* 0x002fe40007810000 */
[----:B------:R-:W-:-:S02]  /*34a0*/  FSEL R173, R71, -INF , P6 ;  /* 0xff80000047ad7808 */ /* 0x000fc40003000000 */
[----:B------:R-:W-:Y:S01]  /*34b0*/  FSEL R252, R78, -INF , P5 ;  /* 0xff8000004efc7808 */ /* 0x000fe20002800000 */
[----:B------:R-:W1:Y:S01]  /*34c0*/  SHFL.BFLY PT, R6, R5, 0x1, 0x1f ;  /* 0x0c201f0005067f89 */ /* 0x000e6200000e0000 */
[----:B------:R-:W-:Y:S02]  /*34d0*/  FSEL R251, R79, -INF , P4 ;  /* 0xff8000004ffb7808 */ /* 0x000fe40002000000 */
[----:B------:R-:W-:Y:S02]  /*34e0*/  FSEL R223, R74, -INF , P3 ;  /* 0xff8000004adf7808 */ /* 0x000fe40001800000 */
[----:B------:R-:W-:Y:S02]  /*34f0*/  FSEL R222, R75, -INF , P2 ;  /* 0xff8000004bde7808 */ /* 0x000fe40001000000 */
[----:B------:R-:W-:Y:S02]  /*3500*/  MOV R167, R203 ;  /* 0x000000cb00a77202 */ /* 0x000fe40000000f00 */
[----:B-1----:R-:W-:-:S02]  /*3510*/  FMNMX.FTZ R138, R5, R6, !PT ;  /* 0x00000006058a7209 */ /* 0x002fc40007810000 */
[----:B------:R-:W-:Y:S02]  /*3520*/  FMNMX.FTZ R5, R15, R24, !PT ;  /* 0x000000180f057209 */ /* 0x000fe40007810000 */
[----:B------:R-:W-:Y:S01]  /*3530*/  FMNMX.FTZ R6, R27, R28, !PT ;  /* 0x0000001c1b067209 */ /* 0x000fe20007810000 */
[----:B------:R-:W-:Y:S01]  /*3540*/  FMUL.FTZ R7, R138, c[0x0][0x2d0] ;  /* 0x0000b4008a077a20 */ /* 0x000fe20000410000 */
        /* <DEDUP_REMOVED lines=25> */
[----:B------:R-:W-:Y:S02]  /*36e0*/  FSETP.NEU.FTZ.AND P0, PT, R138, -INF , PT ;  /* 0xff8000008a00780b */ /* 0x000fe40003f1d000 */
[----:B------:R-:W-:Y:S02]  /*36f0*/  FMNMX.FTZ R5, R132, R5, !PT ;  /* 0x0000000584057209 */ /* 0x000fe40007810000 */
[----:B------:R-:W-:-:S02]  /*3700*/  FMNMX.FTZ R6, R134, R6, !PT ;  /* 0x0000000686067209 */ /* 0x000fc40007810000 */
[----:B------:R-:W-:Y:S02]  /*3710*/  FMNMX.FTZ R5, R159, R5, !PT ;  /* 0x000000059f057209 */ /* 0x000fe40007810000 */
[----:B------:R-:W-:Y:S02]  /*3720*/  FSEL R7, R7, RZ, P0 ;  /* 0x000000ff07077208 */ /* 0x000fe40000000000 */
[----:B------:R-:W-:Y:S02]  /*3730*/  FMNMX.FTZ R5, R161, R5, !PT ;  /* 0x00000005a1057209 */ /* 0x000fe40007810000 */
[----:B------:R-:W-:Y:S02]  /*3740*/  ISETP.GT.AND P0, PT, R2, 0x58, PT ;  /* 0x000000580200780c */ /* 0x000fe40003f04270 */
[----:B------:R-:W-:Y:S02]  /*3750*/  FMNMX.FTZ R5, R160, R5, !PT ;  /* 0x00000005a0057209 */ /* 0x000fe40007810000 */
[----:B------:R-:W-:-:S02]  /*3760*/  FSEL R128, R168, -INF , P0 ;  /* 0xff800000a8807808 */ /* 0x000fc40000000000 */
        /* <DEDUP_REMOVED lines=22> */
[----:B------:R-:W-:Y:S01]  /*38d0*/  IMAD.MOV.U32 R170, RZ, RZ, R181 ;  /* 0x000000ffffaa7224 */ /* 0x000fe200078e00b5 */
[----:B------:R-:W-:Y:S02]  /*38e0*/  FMNMX.FTZ R136, R220, R136, !PT ;  /* 0x00000088dc887209 */ /* 0x000fe40007810000 */
[----:B------:R-:W-:-:S02]  /*38f0*/  FMNMX.FTZ R5, R122, R5, !PT ;  /* 0x000000057a057209 */ /* 0x000fc40007810000 */
[----:B------:R-:W-:Y:S02]  /*3900*/  FMNMX.FTZ R2, R131, R2, !PT ;  /* 0x0000000283027209 */ /* 0x000fe40007810000 */
[----:B------:R-:W-:Y:S02]  /*3910*/  FMNMX.FTZ R136, R221, R136, !PT ;  /* 0x00000088dd887209 */ /* 0x000fe40007810000 */
[----:B------:R-:W-:Y:S02]  /*3920*/  FMNMX.FTZ R5, R124, R5, !PT ;  /* 0x000000057c057209 */ /* 0x000fe40007810000 */
[----:B------:R-:W-:Y:S01]  /*3930*/  FMNMX.FTZ R2, R130, R2, !PT ;  /* 0x0000000282027209 */ /* 0x000fe20007810000 */
[----:B------:R-:W1:Y:S01]  /*3940*/  SHFL.BFLY PT, R6, R136, 0x2, 0x1f ;  /* 0x0c401f0088067f89 */ /* 0x000e6200000e0000 */
        /* <DEDUP_REMOVED lines=9> */
[----:B------:R-:W-:Y:S01]  /*39e0*/  FSEL R172, R70, -INF , P0 ;  /* 0xff80000046ac7808 */ /* 0x000fe20000000000 */
[----:B------:R-:W2:Y:S01]  /*39f0*/  SHFL.BFLY PT, R8, R2, 0x2, 0x1f ;  /* 0x0c401f0002087f89 */ /* 0x000ea200000e0000 */
[----:B------:R-:W-:Y:S02]  /*3a00*/  FMNMX.FTZ R5, R184, R5, !PT ;  /* 0x00000005b8057209 */ /* 0x000fe40007810000 */
[----:B-1----:R-:W-:Y:S01]  /*3a10*/  FMNMX.FTZ R136, R136, R6, !PT ;  /* 0x0000000688887209 */ /* 0x002fe20007810000 */
[----:B------:R-:W-:Y:S01]  /*3a20*/  FFMA.FTZ R6, R10, c[0x0][0x2d0], -R7 ;  /* 0x0000b4000a067a23 */ /* 0x000fe20000010807 */
[----:B------:R-:W-:-:S03]  /*3a30*/  FMNMX.FTZ R5, R179, R5, !PT ;  /* 0x00000005b3057209 */ /* 0x000fc60007810000 */
[----:B------:R-:W1:Y:S01]  /*3a40*/  SHFL.BFLY PT, R9, R136, 0x1, 0x1f ;  /* 0x0c201f0088097f89 */ /* 0x000e6200000e0000 */
[----:B------:R-:W-:Y:S01]  /*3a50*/  FMNMX.FTZ R5, R186, R5, !PT ;  /* 0x00000005ba057209 */ /* 0x000fe20007810000 */
[----:B------:R3:W-:Y:S01]  /*3a60*/  MUFU.EX2 R110, R6 ;  /* 0x00000006006e7308 */ /* 0x0007e20000000800 */
[----:B--2---:R-:W-:Y:S02]  /*3a70*/  FMNMX.FTZ R2, R2, R8, !PT ;  /* 0x0000000802027209 */ /* 0x004fe40007810000 */
[----:B---3--:R-:W-:Y:S01]  /*3a80*/  FMNMX.FTZ R6, R108, R5, !PT ;  /* 0x000000056c067209 */ /* 0x008fe20007810000 */
[----:B------:R-:W-:Y:S02]  /*3a90*/  FFMA.FTZ R5, R11, c[0x0][0x2d0], -R7 ;  /* 0x0000b4000b057a23 */ /* 0x000fe40000010807 */
[----:B------:R-:W2:Y:S01]  /*3aa0*/  SHFL.BFLY PT, R11, R2, 0x1, 0x1f ;  /* 0x0c201f00020b7f89 */ /* 0x000ea200000e0000 */
[----:B------:R-:W-:Y:S01]  /*3ab0*/  FMNMX.FTZ R6, R197, R6, !PT ;  /* 0x00000006c5067209 */ /* 0x000fe20007810000 */
[----:B------:R3:W4:Y:S01]  /*3ac0*/  MUFU.EX2 R143, R5 ;  /* 0x00000005008f7308 */ /* 0x0007220000000800 */
[----:B-1----:R-:W-:-:S02]  /*3ad0*/  FMNMX.FTZ R136, R136, R9, !PT ;  /* 0x0000000988887209 */ /* 0x002fc40007810000 */
[----:B------:R-:W-:Y:S02]  /*3ae0*/  FMNMX.FTZ R6, R172, R6, !PT ;  /* 0x00000006ac067209 */ /* 0x000fe40007810000 */
[C---:B------:R-:W-:Y:S01]  /*3af0*/  FSETP.NEU.FTZ.AND P0, PT, R136.reuse, -INF , PT ;  /* 0xff8000008800780b */ /* 0x040fe20003f1d000 */
[----:B------:R-:W-:Y:S01]  /*3b00*/  FMUL.FTZ R9, R136, c[0x0][0x2d0] ;  /* 0x0000b40088097a20 */ /* 0x000fe20000410000 */
[----:B------:R-:W-:Y:S01]  /*3b10*/  FMNMX.FTZ R6, R173, R6, !PT ;  /* 0x00000006ad067209 */ /* 0x000fe20007810000 */
[----:B---3--:R-:W-:Y:S01]  /*3b20*/  FFMA.FTZ R5, R12, c[0x0][0x2d0], -R7 ;  /* 0x0000b4000c057a23 */ /* 0x008fe20000010807 */
[----:B----4-:R-:W-:-:S03]  /*3b30*/  F2FP.BF16.PACK_AB R12, R143, R110 ;  /* 0x0000006e8f0c723e */ /* 0x010fc600000010ff */
        /* <DEDUP_REMOVED lines=21> */
[----:B--2---:R-:W-:-:S07]  /*3c90*/  FFMA.FTZ R5, R24, c[0x0][0x2d0], -R6 ;  /* 0x0000b40018057a23 */ /* 0x004fce0000010806 */
[----:B------:R2:W3:Y:S01]  /*3ca0*/  MUFU.EX2 R217, R5 ;  /* 0x0000000500d97308 */ /* 0x0004e20000000800 */
[----:B-1----:R-:W-:Y:S01]  /*3cb0*/  F2FP.BF16.PACK_AB R10, R194, R199 ;  /* 0x000000c7c20a723e */ /* 0x002fe200000010ff */
[----:B--2---:R-:W-:-:S05]  /*3cc0*/  FMUL.FTZ R5, R2, c[0x0][0x2d0] ;  /* 0x0000b40002057a20 */ /* 0x004fca0000410000 */
[----:B------:R-:W-:-:S05]  /*3cd0*/  FSEL R5, R5, RZ, P0 ;  /* 0x000000ff05057208 */ /* 0x000fca0000000000 */
[--C-:B------:R-:W-:Y:S02]  /*3ce0*/  FFMA.FTZ R9, R27, c[0x0][0x2d0], -R5.reuse ;  /* 0x0000b4001b097a23 */ /* 0x100fe40000010805 */
[--C-:B------:R-:W-:Y:S01]  /*3cf0*/  FFMA.FTZ R0, R28, c[0x0][0x2d0], -R5.reuse ;  /* 0x0000b4001c007a23 */ /* 0x100fe20000010805 */
[----:B------:R-:W-:Y:S01]  /*3d00*/  LDSM.16.MT88.4 R24, [R227+0x100] ;  /* 0x00010000e318783b */ /* 0x000fe20000004200 */
[----:B------:R1:W-:Y:S08]  /*3d10*/  MUFU.EX2 R168, R9 ;  /* 0x0000000900a87308 */ /* 0x0003f00000000800 */
[----:B------:R2:W4:Y:S01]  /*3d20*/  MUFU.EX2 R191, R0 ;  /* 0x0000000000bf7308 */ /* 0x0005220000000800 */
[----:B-1----:R-:W1:Y:S01]  /*3d30*/  SHFL.BFLY PT, R9, R8, 0x1, 0x1f ;  /* 0x0c201f0008097f89 */ /* 0x002e6200000e0000 */
[----:B--2---:R-:W-:-:S06]  /*3d40*/  FFMA.FTZ R0, R29, c[0x0][0x2d0], -R5 ;  /* 0x0000b4001d007a23 */ /* 0x004fcc0000010805 */
[----:B------:R2:W-:Y:S01]  /*3d50*/  MUFU.EX2 R171, R0 ;  /* 0x0000000000ab7308 */ /* 0x0005e20000000800 */
[----:B-1----:R-:W-:Y:S02]  /*3d60*/  FMNMX.FTZ R137, R8, R9, !PT ;  /* 0x0000000908897209 */ /* 0x002fe40007810000 */
[----:B---3--:R-:W-:Y:S01]  /*3d70*/  F2FP.BF16.PACK_AB R8, R217, R219 ;  /* 0x000000dbd908723e */ /* 0x008fe200000010ff */
[----:B--2---:R-:W-:Y:S01]  /*3d80*/  FFMA.FTZ R0, R48, c[0x0][0x2d0], -R5 ;  /* 0x0000b40030007a23 */ /* 0x004fe20000010805 */
[C---:B------:R-:W-:Y:S01]  /*3d90*/  FSETP.NEU.FTZ.AND P0, PT, R137.reuse, -INF , PT ;  /* 0xff8000008900780b */ /* 0x040fe20003f1d000 */
[----:B------:R-:W-:Y:S01]  /*3da0*/  FMUL.FTZ R3, R137, c[0x0][0x2d0] ;  /* 0x0000b40089037a20 */ /* 0x000fe20000410000 */
[----:B----4-:R-:W-:Y:S01]  /*3db0*/  F2FP.BF16.PACK_AB R9, R191, R168 ;  /* 0x000000a8bf09723e */ /* 0x010fe200000010ff */
[----:B------:R1:W2:Y:S02]  /*3dc0*/  MUFU.EX2 R169, R0 ;  /* 0x0000000000a97308 */ /* 0x0002a40000000800 */
[----:B-1----:R-:W-:Y:S01]  /*3dd0*/  FFMA.FTZ R0, R31, c[0x0][0x2d0], -R7 ;  /* 0x0000b4001f007a23 */ /* 0x002fe20000010807 */
[----:B--2---:R-:W-:-:S05]  /*3de0*/  F2FP.BF16.PACK_AB R11, R169, R171 ;  /* 0x000000aba90b723e */ /* 0x004fca00000010ff */
[----:B------:R1:W-:Y:S02]  /*3df0*/  MUFU.EX2 R4, R0 ;  /* 0x0000000000047308 */ /* 0x0003e40000000800 */
[C---:B------:R-:W-:Y:S08]  /*3e00*/  HMMA.16816.F32.BF16 R76, R8.reuse, R16, RZ ;  /* 0x00000010084c723c */ /* 0x040ff000000418ff */
[----:B------:R-:W-:Y:S01]  /*3e10*/  HMMA.16816.F32.BF16 R72, R8, R24, RZ ;  /* 0x000000180848723c */ /* 0x000fe200000418ff */
[----:B-1----:R-:W-:-:S02]  /*3e20*/  FFMA.FTZ R0, R30, c[0x0][0x2d0], -R7 ;  /* 0x0000b4001e007a23 */ /* 0x002fc40000010807 */
[----:B------:R-:W1:Y:S02]  /*3e30*/  LDSM.16.MT88.4 R28, [R226+0x900] ;  /* 0x00090000e21c783b */ /* 0x000e640000004200 */
[----:B------:R2:W-:Y:S03]  /*3e40*/  MUFU.EX2 R182, R0 ;  /* 0x0000000000b67308 */ /* 0x0005e60000000800 */
[C---:B------:R-:W-:Y:S08]  /*3e50*/  HMMA.16816.F32.BF16 R56, R8.reuse, R26, RZ ;  /* 0x0000001a0838723c */ /* 0x040ff000000418ff */
[----:B------:R-:W-:Y:S01]  /*3e60*/  HMMA.16816.F32.BF16 R68, R8, R32, RZ ;  /* 0x000000200844723c */ /* 0x000fe200000418ff */
[----:B--2---:R-:W-:Y:S01]  /*3e70*/  FSEL R0, R3, RZ, P0 ;  /* 0x000000ff03007208 */ /* 0x004fe20000000000 */
[----:B------:R-:W-:-:S06]  /*3e80*/  FFMA.FTZ R3, R49, c[0x0][0x2d0], -R7 ;  /* 0x0000b40031037a23 */ /* 0x000fcc0000010807 */
[C---:B------:R-:W-:Y:S01]  /*3e90*/  HMMA.16816.F32.BF16 R64, R8.reuse, R36, RZ ;  /* 0x000000240840723c */ /* 0x040fe200000418ff */
[----:B------:R2:W-:Y:S07]  /*3ea0*/  MUFU.EX2 R196, R3 ;  /* 0x0000000300c47308 */ /* 0x0005ee0000000800 */
[----:B------:R-:W-:Y:S01]  /*3eb0*/  HMMA.16816.F32.BF16 R52, R8, R34, RZ ;  /* 0x000000220834723c */ /* 0x000fe200000418ff */
[----:B--2---:R-:W-:-:S04]  /*3ec0*/  FFMA.FTZ R3, R50, c[0x0][0x2d0], -R0 ;  /* 0x0000b40032037a23 */ /* 0x004fc80000010800 */
[----:B------:R2:W-:Y:S02]  /*3ed0*/  MUFU.EX2 R209, R3 ;  /* 0x0000000300d17308 */ /* 0x0005e40000000800 */
[--C-:B--2---:R-:W-:Y:S02]  /*3ee0*/  FFMA.FTZ R3, R51, c[0x0][0x2d0], -R0.reuse ;  /* 0x0000b40033037a23 */ /* 0x104fe40000010800 */
[----:B------:R-:W-:Y:S04]  /*3ef0*/  HMMA.16816.F32.BF16 R48, R8, R38, RZ ;  /* 0x000000260830723c */ /* 0x000fe800000418ff */
[----:B------:R2:W3:Y:S02]  /*3f00*/  MUFU.EX2 R208, R3 ;  /* 0x0000000300d07308 */ /* 0x0004e40000000800 */
[----:B--2---:R-:W-:Y:S01]  /*3f10*/  FFMA.FTZ R3, R60, c[0x0][0x2d0], -R0 ;  /* 0x0000b4003c037a23 */ /* 0x004fe20000010800 */
[----:B---3--:R-:W-:-:S05]  /*3f20*/  F2FP.BF16.PACK_AB R13, R208, R209 ;  /* 0x000000d1d00d723e */ /* 0x008fca00000010ff */
[----:B------:R2:W-:Y:S02]  /*3f30*/  MUFU.EX2 R248, R3 ;  /* 0x0000000300f87308 */ /* 0x0005e40000000800 */
[----:B--2---:R-:W-:Y:S02]  /*3f40*/  FFMA.FTZ R3, R61, c[0x0][0x2d0], -R0 ;  /* 0x0000b4003d037a23 */ /* 0x004fe40000010800 */
[----:B------:R-:W-:Y:S04]  /*3f50*/  HMMA.16816.F32.BF16 R60, R8, R18, RZ ;  /* 0x00000012083c723c */ /* 0x000fe800000418ff */
[----:B------:R2:W3:Y:S02]  /*3f60*/  MUFU.EX2 R250, R3 ;  /* 0x0000000300fa7308 */ /* 0x0004e40000000800 */
[----:B--2---:R-:W-:Y:S01]  /*3f70*/  FFMA.FTZ R3, R80, c[0x0][0x2d0], -R6 ;  /* 0x0000b40050037a23 */ /* 0x004fe20000010806 */
[----:B---3--:R-:W-:-:S05]  /*3f80*/  F2FP.BF16.PACK_AB R15, R250, R248 ;  /* 0x000000f8fa0f723e */ /* 0x008fca00000010ff */
[----:B------:R2:W-:Y:S02]  /*3f90*/  MUFU.EX2 R198, R3 ;  /* 0x0000000300c67308 */ /* 0x0005e40000000800 */
[C---:B------:R-:W-:Y:S08]  /*3fa0*/  HMMA.16816.F32.BF16 R44, R12.reuse, R24, RZ ;  /* 0x000000180c2c723c */ /* 0x040ff000000418ff */
[----:B------:R-:W-:Y:S01]  /*3fb0*/  HMMA.16816.F32.BF16 R40, R12, R32, RZ ;  /* 0x000000200c28723c */ /* 0x000fe200000418ff */
[----:B--2---:R-:W-:-:S04]  /*3fc0*/  FFMA.FTZ R3, R81, c[0x0][0x2d0], -R6 ;  /* 0x0000b40051037a23 */ /* 0x004fc80000010806 */
[----:B------:R2:W3:Y:S03]  /*3fd0*/  MUFU.EX2 R193, R3 ;  /* 0x0000000300c17308 */ /* 0x0004e60000000800 */
[C---:B------:R-:W-:Y:S08]  /*3fe0*/  HMMA.16816.F32.BF16 R96, R12.reuse, R34, RZ ;  /* 0x000000220c60723c */ /* 0x040ff000000418ff */
[----:B------:R-:W-:Y:S01]  /*3ff0*/  HMMA.16816.F32.BF16 R32, R12, R36, RZ ;  /* 0x000000240c20723c */ /* 0x000fe200000418ff */
[----:B--2---:R-:W-:Y:S01]  /*4000*/  FFMA.FTZ R3, R82, c[0x0][0x2d0], -R6 ;  /* 0x0000b40052037a23 */ /* 0x004fe20000010806 */
[----:B---3--:R-:W-:-:S06]  /*4010*/  F2FP.BF16.PACK_AB R8, R193, R198 ;  /* 0x000000c6c108723e */ /* 0x008fcc00000010ff */
[----:B------:R-:W-:Y:S01]  /*4020*/  HMMA.16816.F32.BF16 R80, R12, R16, RZ ;  /* 0x000000100c50723c */ /* 0x000fe200000418ff */
[----:B------:R2:W-:Y:S02]  /*4030*/  MUFU.EX2 R189, R3 ;  /* 0x0000000300bd7308 */ /* 0x0005e40000000800 */
[----:B--2---:R-:W-:-:S05]  /*4040*/  FFMA.FTZ R3, R84, c[0x0][0x2d0], -R6 ;  /* 0x0000b40054037a23 */ /* 0x004fca0000010806 */
[----:B------:R-:W-:Y:S01]  /*4050*/  HMMA.16816.F32.BF16 R84, R12, R18, RZ ;  /* 0x000000120c54723c */ /* 0x000fe200000418ff */
[----:B------:R-:W2:Y:S01]  /*4060*/  LDSM.16.MT88.4 R16, [R227+0x900] ;  /* 0x00090000e310783b */ /* 0x000ea20000004200 */
[----:B------:R3:W4:Y:S02]  /*4070*/  MUFU.EX2 R195, R3 ;  /* 0x0000000300c37308 */ /* 0x0007240000000800 */
[----:B---3--:R-:W-:Y:S01]  /*4080*/  FFMA.FTZ R3, R88, c[0x0][0x2d0], -R5 ;  /* 0x0000b40058037a23 */ /* 0x008fe20000010805 */
[----:B----4-:R-:W-:-:S05]  /*4090*/  F2FP.BF16.PACK_AB R10, R195, R189 ;  /* 0x000000bdc30a723e */ /* 0x010fca00000010ff */
[----:B------:R3:W-:Y:S02]  /*40a0*/  MUFU.EX2 R188, R3 ;  /* 0x0000000300bc7308 */ /* 0x0007e40000000800 */
[--C-:B---3--:R-:W-:Y:S02]  /*40b0*/  FFMA.FTZ R3, R89, c[0x0][0x2d0], -R5.reuse ;  /* 0x0000b40059037a23 */ /* 0x108fe40000010805 */
[----:B------:R-:W-:Y:S01]  /*40c0*/  HMMA.16816.F32.BF16 R88, R12, R26, RZ ;  /* 0x0000001a0c58723c */ /* 0x000fe200000418ff */
[----:B------:R-:W3:Y:S03]  /*40d0*/  LDSM.16.MT88.4 R24, [R225+0x900] ;  /* 0x00090000e118783b */ /* 0x000ee60000004200 */
[----:B------:R4:W1:Y:S02]  /*40e0*/  MUFU.EX2 R155, R3 ;  /* 0x00000003009b7308 */ /* 0x0008640000000800 */
[----:B----4-:R-:W-:Y:S01]  /*40f0*/  FFMA.FTZ R3, R92, c[0x0][0x2d0], -R5 ;  /* 0x0000b4005c037a23 */ /* 0x010fe20000010805 */
[----:B-1----:R-:W-:-:S05]  /*4100*/  F2FP.BF16.PACK_AB R9, R155, R188 ;  /* 0x000000bc9b09723e */ /* 0x002fca00000010ff */
[----:B------:R1:W-:Y:S02]  /*4110*/  MUFU.EX2 R180, R3 ;  /* 0x0000000300b47308 */ /* 0x0003e40000000800 */
[----:B-1----:R-:W-:-:S06]  /*4120*/  FFMA.FTZ R3, R93, c[0x0][0x2d0], -R5 ;  /* 0x0000b4005d037a23 */ /* 0x002fcc0000010805 */
[----:B------:R1:W4:Y:S02]  /*4130*/  MUFU.EX2 R228, R3 ;  /* 0x0000000300e47308 */ /* 0x0003240000000800 */
[----:B-1----:R-:W-:Y:S01]  /*4140*/  FFMA.FTZ R3, R94, c[0x0][0x2d0], -R0 ;  /* 0x0000b4005e037a23 */ /* 0x002fe20000010800 */
[----:B----4-:R-:W-:-:S05]  /*4150*/  F2FP.BF16.PACK_AB R11, R228, R180 ;  /* 0x000000b4e40b723e */ /* 0x010fca00000010ff */
[----:B------:R1:W-:Y:S02]  /*4160*/  MUFU.EX2 R244, R3 ;  /* 0x0000000300f47308 */ /* 0x0003e40000000800 */
[C---:B------:R-:W-:Y:S08]  /*4170*/  HMMA.16816.F32.BF16 R144, R8.reuse, R20, R76 ;  /* 0x000000140890723c */ /* 0x040ff0000004184c */
[----:B------:R-:W-:Y:S01]  /*4180*/  HMMA.16816.F32.BF16 R48, R8, R30, R48 ;  /* 0x0000001e0830723c */ /* 0x000fe20000041830 */
[----:B-1----:R-:W-:-:S04]  /*4190*/  FFMA.FTZ R3, R95, c[0x0][0x2d0], -R0 ;  /* 0x0000b4005f037a23 */ /* 0x002fc80000010800 */
[----:B------:R1:W4:Y:S03]  /*41a0*/  MUFU.EX2 R243, R3 ;  /* 0x0000000300f37308 */ /* 0x0003260000000800 */
[----:B------:R-:W-:Y:S01]  /*41b0*/  HMMA.16816.F32.BF16 R92, R12, R38, RZ ;  /* 0x000000260c5c723c */ /* 0x000fe200000418ff */
[----:B------:R-:W-:Y:S01]  /*41c0*/  LDSM.16.MT88.4 R12, [R224+0x1100] ;  /* 0x00110000e00c783b */ /* 0x000fe20000004200 */
[----:B-1----:R-:W-:-:S04]  /*41d0*/  FFMA.FTZ R3, R100, c[0x0][0x2d0], -R0 ;  /* 0x0000b40064037a23 */ /* 0x002fc80000010800 */
[----:B------:R1:W-:Y:S02]  /*41e0*/  MUFU.EX2 R247, R3 ;  /* 0x0000000300f77308 */ /* 0x0003e40000000800 */
[----:B-1----:R-:W-:Y:S02]  /*41f0*/  FFMA.FTZ R3, R101, c[0x0][0x2d0], -R0 ;  /* 0x0000b40065037a23 */ /* 0x002fe40000010800 */
[C---:B--2---:R-:W-:Y:S04]  /*4200*/  HMMA.16816.F32.BF16 R100, R8.reuse, R16, R72 ;  /* 0x000000100864723c */ /* 0x044fe80000041848 */
[----:B------:R1:W2:Y:S04]  /*4210*/  MUFU.EX2 R242, R3 ;  /* 0x0000000300f27308 */ /* 0x0002a80000000800 */
        /* <DEDUP_REMOVED lines=10> */
[----:B----4-:R-:W-:Y:S02]  /*42c0*/  F2FP.BF16.PACK_AB R9, R243, R244 ;  /* 0x000000f4f309723e */ /* 0x010fe400000010ff */
[----:B------:R-:W-:-:S02]  /*42d0*/  F2FP.BF16.PACK_AB R10, R196, R182 ;  /* 0x000000b6c40a723e */ /* 0x000fc400000010ff */
[----:B--2---:R-:W-:Y:S01]  /*42e0*/  F2FP.BF16.PACK_AB R11, R242, R247 ;  /* 0x000000f7f20b723e */ /* 0x004fe200000010ff */
[----:B-1----:R-:W-:-:S06]  /*42f0*/  FFMA.FTZ R3, R105, c[0x0][0x2d0], -R6 ;  /* 0x0000b40069037a23 */ /* 0x002fcc0000010806 */
[C---:B------:R-:W-:Y:S01]  /*4300*/  HMMA.16816.F32.BF16 R76, R8.reuse, R24, R40 ;  /* 0x00000018084c723c */ /* 0x040fe20000041828 */
[----:B------:R1:W-:Y:S07]  /*4310*/  MUFU.EX2 R212, R3 ;  /* 0x0000000300d47308 */ /* 0x0003ee0000000800 */
[C---:B------:R-:W-:Y:S01]  /*4320*/  HMMA.16816.F32.BF16 R40, R8.reuse, R26, R96 ;  /* 0x0000001a0828723c */ /* 0x040fe20000041860 */
[----:B------:R-:W-:Y:S06]  /*4330*/  LDSM.16.MT88.4 R24, [R226+0x1100] ;  /* 0x00110000e218783b */ /* 0x000fec0000004200 */
[----:B------:R-:W-:Y:S01]  /*4340*/  MOV R99, R193 ;  /* 0x000000c100637202 */ /* 0x000fe20000000f00 */
[----:B------:R-:W-:Y:S01]  /*4350*/  IMAD.MOV.U32 R98, RZ, RZ, R192 ;  /* 0x000000ffff627224 */ /* 0x000fe200078e00c0 */
[----:B------:R-:W-:Y:S01]  /*4360*/  HMMA.16816.F32.BF16 R52, R8, R20, R80 ;  /* 0x000000140834723c */ /* 0x000fe20000041850 */
[----:B-1----:R-:W-:-:S02]  /*4370*/  FFMA.FTZ R3, R107, c[0x0][0x2d0], -R6 ;  /* 0x0000b4006b037a23 */ /* 0x002fc40000010806 */
[----:B------:R-:W-:Y:S02]  /*4380*/  IMAD.MOV.U32 R97, RZ, RZ, R191 ;  /* 0x000000ffff617224 */ /* 0x000fe400078e00bf */
[----:B------:R1:W2:Y:S01]  /*4390*/  MUFU.EX2 R211, R3 ;  /* 0x0000000300d37308 */ /* 0x0002a20000000800 */
[----:B------:R-:W-:Y:S02]  /*43a0*/  IMAD.MOV.U32 R96, RZ, RZ, R189 ;  /* 0x000000ffff607224 */ /* 0x000fe400078e00bd */
[C---:B------:R-:W-:Y:S01]  /*43b0*/  HMMA.16816.F32.BF16 R104, R8.reuse, R28, R32 ;  /* 0x0000001c0868723c */ /* 0x040fe20000041820 */
[----:B------:R-:W4:Y:S06]  /*43c0*/  LDSM.16.MT88.4 R32, [R225+0x1100] ;  /* 0x00110000e120783b */ /* 0x000f2c0000004200 */
[----:B------:R-:W-:Y:S01]  /*43d0*/  IMAD.MOV.U32 R29, RZ, RZ, R199 ;  /* 0x000000ffff1d7224 */ /* 0x000fe200078e00c7 */
[----:B------:R-:W-:Y:S01]  /*43e0*/  HMMA.16816.F32.BF16 R36, R8, R22, R84 ;  /* 0x000000160824723c */ /* 0x000fe20000041854 */
[----:B------:R-:W-:Y:S01]  /*43f0*/  IMAD.MOV.U32 R28, RZ, RZ, R198 ;  /* 0x000000ffff1c7224 */ /* 0x000fe200078e00c6 */
[----:B------:R-:W4:Y:S01]  /*4400*/  LDSM.16.MT88.4 R20, [R227+0x1100] ;  /* 0x00110000e314783b */ /* 0x000f220000004200 */
[----:B-1----:R-:W-:-:S02]  /*4410*/  FFMA.FTZ R3, R112, c[0x0][0x2d0], -R5 ;  /* 0x0000b40070037a23 */ /* 0x002fc40000010805 */
[----:B------:R-:W-:-:S03]  /*4420*/  IMAD.MOV.U32 R112, RZ, RZ, R182 ;  /* 0x000000ffff707224 */ /* 0x000fc600078e00b6 */
[C---:B------:R-:W-:Y:S01]  /*4430*/  HMMA.16816.F32.BF16 R44, R8.reuse, R16, R44 ;  /* 0x00000010082c723c */ /* 0x040fe2000004182c */
[----:B------:R1:W-:Y:S07]  /*4440*/  MUFU.EX2 R207, R3 ;  /* 0x0000000300cf7308 */ /* 0x0003ee0000000800 */
[C---:B------:R-:W-:Y:S07]  /*4450*/  HMMA.16816.F32.BF16 R16, R8.reuse, R18, R88 ;  /* 0x000000120810723c */ /* 0x040fee0000041858 */
[----:B------:R-:W-:Y:S01]  /*4460*/  IMAD.MOV.U32 R90, RZ, RZ, R180 ;  /* 0x000000ffff5a7224 */ /* 0x000fe200078e00b4 */
[----:B------:R-:W-:Y:S01]  /*4470*/  HMMA.16816.F32.BF16 R80, R8, R30, R92 ;  /* 0x0000001e0850723c */ /* 0x000fe2000004185c */
[----:B-1----:R-:W-:-:S02]  /*4480*/  FFMA.FTZ R3, R113, c[0x0][0x2d0], -R5 ;  /* 0x0000b40071037a23 */ /* 0x002fc40000010805 */
[----:B------:R-:W-:Y:S02]  /*4490*/  IMAD.MOV.U32 R113, RZ, RZ, R196 ;  /* 0x000000ffff717224 */ /* 0x000fe400078e00c4 */
[----:B------:R1:W1:Y:S01]  /*44a0*/  MUFU.EX2 R206, R3 ;  /* 0x0000000300ce7308 */ /* 0x0002620000000800 */
[----:B------:R-:W-:Y:S01]  /*44b0*/  IMAD.MOV.U32 R91, RZ, RZ, R183 ;  /* 0x000000ffff5b7224 */ /* 0x000fe200078e00b7 */
[----:B---3--:R-:W-:Y:S01]  /*44c0*/  F2FP.BF16.PACK_AB R8, R214, R215 ;  /* 0x000000d7d608723e */ /* 0x008fe200000010ff */
[----:B------:R-:W-:Y:S01]  /*44d0*/  IMAD.MOV.U32 R88, RZ, RZ, R28 ;  /* 0x000000ffff587224 */ /* 0x000fe200078e001c */
[----:B--2---:R-:W-:Y:S01]  /*44e0*/  F2FP.BF16.PACK_AB R10, R211, R212 ;  /* 0x000000d4d30a723e */ /* 0x004fe200000010ff */
[----:B------:R-:W-:Y:S01]  /*44f0*/  IMAD.MOV.U32 R95, RZ, RZ, R154 ;  /* 0x000000ffff5f7224 */ /* 0x000fe200078e009a */
[----:B------:R-:W-:Y:S01]  /*4500*/  MOV R93, R4 ;  /* 0x00000004005d7202 */ /* 0x000fe20000000f00 */
[----:B------:R-:W-:Y:S02]  /*4510*/  IMAD.MOV.U32 R94, RZ, RZ, R171 ;  /* 0x000000ffff5e7224 */ /* 0x000fe400078e00ab */
[----:B------:R-:W-:-:S02]  /*4520*/  IMAD.MOV.U32 R4, RZ, RZ, R170 ;  /* 0x000000ffff047224 */ /* 0x000fc400078e00aa */
[----:B-1----:R-:W-:Y:S01]  /*4530*/  FFMA.FTZ R3, R114, c[0x0][0x2d0], -R5 ;  /* 0x0000b40072037a23 */ /* 0x002fe20000010805 */
[----:B------:R-:W-:Y:S01]  /*4540*/  F2FP.BF16.PACK_AB R9, R206, R207 ;  /* 0x000000cfce09723e */ /* 0x000fe200000010ff */
[----:B------:R-:W-:Y:S02]  /*4550*/  IMAD.MOV.U32 R114, RZ, RZ, R197 ;  /* 0x000000ffff727224 */ /* 0x000fe400078e00c5 */
[----:B------:R1:W-:Y:S02]  /*4560*/  MUFU.EX2 R204, R3 ;  /* 0x0000000300cc7308 */ /* 0x0003e40000000800 */
[----:B------:R-:W-:Y:S02]  /*4570*/  IMAD.MOV.U32 R89, RZ, RZ, R114 ;  /* 0x000000ffff597224 */ /* 0x000fe400078e0072 */
[----:B-1----:R-:W-:Y:S02]  /*4580*/  FFMA.FTZ R3, R115, c[0x0][0x2d0], -R5 ;  /* 0x0000b40073037a23 */ /* 0x002fe40000010805 */
[----:B------:R-:W-:-:S02]  /*4590*/  IMAD.MOV.U32 R115, RZ, RZ, R29 ;  /* 0x000000ffff737224 */ /* 0x000fc400078e001d */
[----:B------:R1:W2:Y:S02]  /*45a0*/  MUFU.EX2 R203, R3 ;  /* 0x0000000300cb7308 */ /* 0x0002a40000000800 */
[----:B-1----:R-:W-:Y:S01]  /*45b0*/  FFMA.FTZ R3, R121, c[0x0][0x2d0], -R7 ;  /* 0x0000b40079037a23 */ /* 0x002fe20000010807 */
[----:B--2---:R-:W-:Y:S01]  /*45c0*/  F2FP.BF16.PACK_AB R11, R203, R204 ;  /* 0x000000cccb0b723e */ /* 0x004fe200000010ff */
[----:B------:R-:W-:-:S04]  /*45d0*/  IMAD.MOV.U32 R121, RZ, RZ, R91 ;  /* 0x000000ffff797224 */ /* 0x000fc800078e005b */
[----:B------:R1:W-:Y:S01]  /*45e0*/  MUFU.EX2 R202, R3 ;  /* 0x0000000300ca7308 */ /* 0x0003e20000000800 */
[----:B------:R-:W-:Y:S01]  /*45f0*/  IMAD.MOV.U32 R91, RZ, RZ, R188 ;  /* 0x000000ffff5b7224 */ /* 0x000fe200078e00bc */
[----:B----4-:R-:W-:Y:S03]  /*4600*/  HMMA.16816.F32.BF16 R180, R8, R32, R72 ;  /* 0x0000002008b4723c */ /* 0x010fe60000041848 */
[----:B------:R-:W-:Y:S02]  /*4610*/  IMAD.MOV.U32 R92, RZ, RZ, R91 ;  /* 0x000000ffff5c7224 */ /* 0x000fe400078e005b */
[----:B------:R-:W-:-:S03]  /*4620*/  IMAD.MOV.U32 R91, RZ, RZ, R152 ;  /* 0x000000ffff5b7224 */ /* 0x000fc600078e0098 */
[----:B------:R-:W-:Y:S01]  /*4630*/  HMMA.16816.F32.BF16 R72, R8, R14, R64 ;  /* 0x0000000e0848723c */ /* 0x000fe20000041840 */
[----:B-1----:R-:W-:-:S04]  /*4640*/  FFMA.FTZ R3, R120, c[0x0][0x2d0], -R7 ;  /* 0x0000b40078037a23 */ /* 0x002fc80000010807 */
[----:B------:R1:W2:Y:S03]  /*4650*/  MUFU.EX2 R201, R3 ;  /* 0x0000000300c97308 */ /* 0x0002a60000000800 */
[C---:B------:R-:W-:Y:S08]  /*4660*/  HMMA.16816.F32.BF16 R84, R8.reuse, R24, R68 ;  /* 0x000000180854723c */ /* 0x040ff00000041844 */
[----:B------:R-:W-:Y:S01]  /*4670*/  HMMA.16816.F32.BF16 R64, R8, R34, R56 ;  /* 0x000000220840723c */ /* 0x000fe20000041838 */
[----:B-1----:R-:W-:-:S07]  /*4680*/  FFMA.FTZ R3, R116, c[0x0][0x2d0], -R7 ;  /* 0x0000b40074037a23 */ /* 0x002fce0000010807 */
[----:B------:R-:W-:Y:S01]  /*4690*/  HMMA.16816.F32.BF16 R144, R8, R12, R144 ;  /* 0x0000000c0890723c */ /* 0x000fe20000041890 */
[----:B------:R-:W-:Y:S01]  /*46a0*/  IMAD.MOV.U32 R116, RZ, RZ, R88 ;  /* 0x000000ffff747224 */ /* 0x000fe200078e0058 */
[----:B------:R1:W-:Y:S01]  /*46b0*/  MUFU.EX2 R200, R3 ;  /* 0x0000000300c87308 */ /* 0x0003e20000000800 */
[----:B------:R-:W-:-:S05]  /*46c0*/  IMAD.MOV.U32 R88, RZ, RZ, R153 ;  /* 0x000000ffff587224 */ /* 0x000fca00078e0099 */
        /* <DEDUP_REMOVED lines=20> */
[----:B------:R-:W-:Y:S02]  /*4810*/  MOV R118, R194 ;  /* 0x000000c200767202 */ /* 0x000fe40000000f00 */
[----:B--2---:R-:W-:-:S03]  /*4820*/  F2FP.BF16.PACK_AB R11, R195, R196 ;  /* 0x000000c4c30b723e */ /* 0x004fc600000010ff */
[----:B------:R1:W-:Y:S04]  /*4830*/  MUFU.EX2 R194, R3 ;  /* 0x0000000300c27308 */ /* 0x0003e80000000800 */
[C---:B------:R-:W-:Y:S08]  /*4840*/  HMMA.16816.F32.BF16 R52, R8.reuse, R12, R52 ;  /* 0x0000000c0834723c */ /* 0x040ff00000041834 */
[----:B------:R-:W-:Y:S01]  /*4850*/  HMMA.16816.F32.BF16 R48, R8, R14, R36 ;  /* 0x0000000e0830723c */ /* 0x000fe20000041824 */
[----:B------:R-:W-:Y:S01]  /*4860*/  LDSM.16.MT88.4 R12, [R227+0x1900] ;  /* 0x00190000e30c783b */ /* 0x000fe20000004200 */
[----:B-1----:R-:W-:-:S02]  /*4870*/  FFMA.FTZ R3, R119, c[0x0][0x2d0], -R7 ;  /* 0x0000b40077037a23 */ /* 0x002fc40000010807 */
[----:B------:R-:W-:Y:S02]  /*4880*/  IMAD.MOV.U32 R119, RZ, RZ, R90 ;  /* 0x000000ffff777224 */ /* 0x000fe400078e005a */
[----:B------:R1:W-:Y:S01]  /*4890*/  MUFU.EX2 R193, R3 ;  /* 0x0000000300c17308 */ /* 0x0003e20000000800 */
[----:B------:R-:W-:Y:S01]  /*48a0*/  IMAD.MOV.U32 R90, RZ, RZ, R190 ;  /* 0x000000ffff5a7224 */ /* 0x000fe200078e00be */
[C---:B------:R-:W-:Y:S08]  /*48b0*/  HMMA.16816.F32.BF16 R60, R8.reuse, R24, R104 ;  /* 0x00000018083c723c */ /* 0x040ff00000041868 */
[----:B------:R-:W-:Y:S01]  /*48c0*/  HMMA.16816.F32.BF16 R44, R8, R20, R44 ;  /* 0x00000014082c723c */ /* 0x000fe2000004182c */
[----:B-1----:R-:W-:-:S07]  /*48d0*/  FFMA.FTZ R3, R127, c[0x0][0x2d0], -R6 ;  /* 0x0000b4007f037a23 */ /* 0x002fce0000010806 */
[C---:B------:R-:W-:Y:S01]  /*48e0*/  HMMA.16816.F32.BF16 R36, R8.reuse, R22, R16 ;  /* 0x000000160824723c */ /* 0x040fe20000041810 */
[----:B------:R-:W1:Y:S01]  /*48f0*/  LDSM.16.MT88.4 R16, [R224+0x1900] ;  /* 0x00190000e010783b */ /* 0x000e620000004200 */
[----:B------:R2:W-:Y:S03]  /*4900*/  MUFU.EX2 R192, R3 ;  /* 0x0000000300c07308 */ /* 0x0005e60000000800 */
[----:B------:R-:W3:Y:S03]  /*4910*/  LDSM.16.MT88.4 R20, [R225+0x1900] ;  /* 0x00190000e114783b */ /* 0x000ee60000004200 */
[C---:B------:R-:W-:Y:S08]  /*4920*/  HMMA.16816.F32.BF16 R28, R8.reuse, R32, R76 ;  /* 0x00000020081c723c */ /* 0x040ff0000004184c */
[----:B------:R-:W-:Y:S01]  /*4930*/  HMMA.16816.F32.BF16 R40, R8, R34, R40 ;  /* 0x000000220828723c */ /* 0x000fe20000041828 */
[----:B--2---:R-:W-:-:S02]  /*4940*/  FFMA.FTZ R3, R133, c[0x0][0x2d0], -R6 ;  /* 0x0000b40085037a23 */ /* 0x004fc40000010806 */
[----:B------:R-:W-:Y:S02]  /*4950*/  IMAD.MOV.U32 R133, RZ, RZ, R94 ;  /* 0x000000ffff857224 */ /* 0x000fe400078e005e */
[----:B------:R2:W4:Y:S03]  /*4960*/  MUFU.EX2 R191, R3 ;  /* 0x0000000300bf7308 */ /* 0x0005260000000800 */
[----:B------:R-:W-:Y:S01]  /*4970*/  HMMA.16816.F32.BF16 R80, R8, R26, R80 ;  /* 0x0000001a0850723c */ /* 0x000fe20000041850 */
[----:B------:R-:W1:Y:S01]  /*4980*/  LDSM.16.MT88.4 R24, [R226+0x1900] ;  /* 0x00190000e218783b */ /* 0x000e620000004200 */
[----:B--2---:R-:W-:-:S05]  /*4990*/  FFMA.FTZ R3, R126, c[0x0][0x2d0], -R6 ;  /* 0x0000b4007e037a23 */ /* 0x004fca0000010806 */
[----:B----4-:R-:W-:Y:S01]  /*49a0*/  F2FP.BF16.PACK_AB R8, R191, R192 ;  /* 0x000000c0bf08723e */ /* 0x010fe200000010ff */
[----:B------:R-:W-:Y:S01]  /*49b0*/  IMAD.MOV.U32 R126, RZ, RZ, R93 ;  /* 0x000000ffff7e7224 */ /* 0x000fe200078e005d */
[----:B------:R2:W-:Y:S02]  /*49c0*/  MUFU.EX2 R190, R3 ;  /* 0x0000000300be7308 */ /* 0x0005e40000000800 */
[----:B--2---:R-:W-:Y:S02]  /*49d0*/  FFMA.FTZ R3, R132, c[0x0][0x2d0], -R6 ;  /* 0x0000b40084037a23 */ /* 0x004fe40000010806 */
[----:B------:R-:W-:-:S04]  /*49e0*/  IMAD.MOV.U32 R132, RZ, RZ, R92 ;  /* 0x000000ffff847224 */ /* 0x000fc800078e005c */
[----:B------:R2:W4:Y:S02]  /*49f0*/  MUFU.EX2 R189, R3 ;  /* 0x0000000300bd7308 */ /* 0x0005240000000800 */
[----:B--2---:R-:W-:Y:S01]  /*4a00*/  FFMA.FTZ R3, R135, c[0x0][0x2d0], -R5 ;  /* 0x0000b40087037a23 */ /* 0x004fe20000010805 */
[----:B----4-:R-:W-:Y:S02]  /*4a10*/  F2FP.BF16.PACK_AB R10, R189, R190 ;  /* 0x000000bebd0a723e */ /* 0x010fe400000010ff */
[----:B------:R-:W-:-:S03]  /*4a20*/  MOV R135, R116 ;  /* 0x0000007400877202 */ /* 0x000fc60000000f00 */
[----:B------:R2:W-:Y:S02]  /*4a30*/  MUFU.EX2 R188, R3 ;  /* 0x0000000300bc7308 */ /* 0x0005e40000000800 */
[----:B--2---:R-:W-:-:S06]  /*4a40*/  FFMA.FTZ R3, R140, c[0x0][0x2d0], -R5 ;  /* 0x0000b4008c037a23 */ /* 0x004fcc0000010805 */
[----:B------:R2:W4:Y:S02]  /*4a50*/  MUFU.EX2 R140, R3 ;  /* 0x00000003008c7308 */ /* 0x0005240000000800 */
[----:B--2---:R-:W-:Y:S01]  /*4a60*/  FFMA.FTZ R3, R134, c[0x0][0x2d0], -R5 ;  /* 0x0000b40086037a23 */ /* 0x004fe20000010805 */
[----:B----4-:R-:W-:-:S05]  /*4a70*/  F2FP.BF16.PACK_AB R9, R140, R188 ;  /* 0x000000bc8c09723e */ /* 0x010fca00000010ff */
[----:B------:R2:W-:Y:S02]  /*4a80*/  MUFU.EX2 R114, R3 ;  /* 0x0000000300727308 */ /* 0x0005e40000000800 */
[----:B--2---:R-:W-:Y:S01]  /*4a90*/  FFMA.FTZ R3, R139, c[0x0][0x2d0], -R5 ;  /* 0x0000b4008b037a23 */ /* 0x004fe20000010805 */
[----:B------:R-:W-:Y:S01]  /*4aa0*/  MOV R139, R96 ;  /* 0x00000060008b7202 */ /* 0x000fe20000000f00 */
[----:B------:R-:W-:Y:S02]  /*4ab0*/  IMAD.MOV.U32 R96, RZ, RZ, R97 ;  /* 0x000000ffff607224 */ /* 0x000fe400078e0061 */
[----:B------:R-:W-:Y:S02]  /*4ac0*/  IMAD.MOV.U32 R97, RZ, RZ, R98 ;  /* 0x000000ffff617224 */ /* 0x000fe400078e0062 */
[----:B------:R-:W-:Y:S02]  /*4ad0*/  IMAD.MOV.U32 R98, RZ, RZ, R99 ;  /* 0x000000ffff627224 */ /* 0x000fe400078e0063 */
[----:B------:R-:W-:-:S02]  /*4ae0*/  IMAD.MOV.U32 R99, RZ, RZ, R115 ;  /* 0x000000ffff637224 */ /* 0x000fc400078e0073 */
[----:B------:R2:W4:Y:S01]  /*4af0*/  MUFU.EX2 R115, R3 ;  /* 0x0000000300737308 */ /* 0x0005220000000800 */
[----:B------:R-:W-:Y:S01]  /*4b00*/  MOV R123, R98 ;  /* 0x00000062007b7202 */ /* 0x000fe20000000f00 */
[----:B------:R-:W-:Y:S02]  /*4b10*/  IMAD.MOV.U32 R98, RZ, RZ, R110 ;  /* 0x000000ffff627224 */ /* 0x000fe400078e006e */
[----:B------:R-:W-:Y:S02]  /*4b20*/  IMAD.MOV.U32 R127, RZ, RZ, R97 ;  /* 0x000000ffff7f7224 */ /* 0x000fe400078e0061 */
[----:B------:R-:W-:Y:S02]  /*4b30*/  IMAD.MOV.U32 R97, RZ, RZ, R108 ;  /* 0x000000ffff617224 */ /* 0x000fe400078e006c */
[----:B------:R-:W-:Y:S02]  /*4b40*/  IMAD.MOV.U32 R117, RZ, RZ, R99 ;  /* 0x000000ffff757224 */ /* 0x000fe400078e0063 */
[----:B------:R-:W-:-:S02]  /*4b50*/  IMAD.MOV.U32 R99, RZ, RZ, R165 ;  /* 0x000000ffff637224 */ /* 0x000fc400078e00a5 */
[----:B------:R-:W-:Y:S02]  /*4b60*/  IMAD.MOV.U32 R116, RZ, RZ, R98 ;  /* 0x000000ffff747224 */ /* 0x000fe400078e0062 */
[----:B------:R-:W-:Y:S02]  /*4b70*/  IMAD.MOV.U32 R134, RZ, RZ, R117 ;  /* 0x000000ffff867224 */ /* 0x000fe400078e0075 */
[----:B--2---:R-:W-:Y:S01]  /*4b80*/  FFMA.FTZ R3, R142, c[0x0][0x2d0], -R7 ;  /* 0x0000b4008e037a23 */ /* 0x004fe20000010807 */
[----:B----4-:R-:W-:Y:S01]  /*4b90*/  F2FP.BF16.PACK_AB R11, R115, R114 ;  /* 0x00000072730b723e */ /* 0x010fe200000010ff */
[----:B------:R-:W-:Y:S02]  /*4ba0*/  IMAD.MOV.U32 R142, RZ, RZ, R113 ;  /* 0x000000ffff8e7224 */ /* 0x000fe400078e0071 */
[----:B------:R2:W-:Y:S04]  /*4bb0*/  MUFU.EX2 R113, R3 ;  /* 0x0000000300717308 */ /* 0x0005e80000000800 */
[C---:B-1----:R-:W-:Y:S08]  /*4bc0*/  HMMA.16816.F32.BF16 R152, R8.reuse, R18, R72 ;  /* 0x000000120898723c */ /* 0x042ff00000041848 */
[C---:B------:R-:W-:Y:S01]  /*4bd0*/  HMMA.16816.F32.BF16 R144, R8.reuse, R16, R144 ;  /* 0x000000100890723c */ /* 0x040fe20000041890 */
[----:B--2---:R-:W-:Y:S01]  /*4be0*/  FFMA.FTZ R3, R141, c[0x0][0x2d0], -R7 ;  /* 0x0000b4008d037a23 */ /* 0x004fe20000010807 */
[----:B------:R-:W-:Y:S01]  /*4bf0*/  MOV R141, R121 ;  /* 0x00000079008d7202 */ /* 0x000fe20000000f00 */
[----:B------:R-:W-:Y:S01]  /*4c00*/  IMAD.MOV.U32 R121, RZ, RZ, R89 ;  /* 0x000000ffff797224 */ /* 0x000fe200078e0059 */
[----:B------:R-:W-:Y:S01]  /*4c10*/  MOV R89, R164 ;  /* 0x000000a400597202 */ /* 0x000fe20000000f00 */
[----:B------:R1:W-:Y:S03]  /*4c20*/  MUFU.EX2 R112, R3 ;  /* 0x0000000300707308 */ /* 0x0003e60000000800 */
[C---:B---3--:R-:W-:Y:S08]  /*4c30*/  HMMA.16816.F32.BF16 R180, R8.reuse, R20, R180 ;  /* 0x0000001408b4723c */ /* 0x048ff000000418b4 */
[----:B------:R-:W-:Y:S01]  /*4c40*/  HMMA.16816.F32.BF16 R76, R8, R22, R64 ;  /* 0x00000016084c723c */ /* 0x000fe20000041840 */
[----:B-1----:R-:W-:-:S07]  /*4c50*/  FFMA.FTZ R3, R148, c[0x0][0x2d0], -R7 ;  /* 0x0000b40094037a23 */ /* 0x002fce0000010807 */
[----:B------:R-:W-:Y:S01]  /*4c60*/  HMMA.16816.F32.BF16 R72, R8, R24, R84 ;  /* 0x000000180848723c */ /* 0x000fe20000041854 */
[----:B------:R-:W-:Y:S02]  /*4c70*/  IMAD.MOV.U32 R148, RZ, RZ, R168 ;  /* 0x000000ffff947224 */ /* 0x000fe400078e00a8 */
[----:B------:R-:W-:Y:S02]  /*4c80*/  IMAD.MOV.U32 R168, RZ, RZ, R111 ;  /* 0x000000ffffa87224 */ /* 0x000fe400078e006f */
[----:B------:R1:W-:Y:S02]  /*4c90*/  MUFU.EX2 R111, R3 ;  /* 0x00000003006f7308 */ /* 0x0003e40000000800 */
[----:B------:R-:W-:Y:S02]  /*4ca0*/  IMAD.MOV.U32 R120, RZ, RZ, R168 ;  /* 0x000000ffff787224 */ /* 0x000fe400078e00a8 */
[----:B-1----:R-:W-:Y:S02]  /*4cb0*/  FFMA.FTZ R3, R149, c[0x0][0x2d0], -R7 ;  /* 0x0000b40095037a23 */ /* 0x002fe40000010807 */
[----:B------:R-:W-:-:S02]  /*4cc0*/  IMAD.MOV.U32 R149, RZ, RZ, R96 ;  /* 0x000000ffff957224 */ /* 0x000fc400078e0060 */
[----:B------:R1:W-:Y:S01]  /*4cd0*/  MUFU.EX2 R110, R3 ;  /* 0x00000003006e7308 */ /* 0x0003e20000000800 */
[----:B------:R-:W-:Y:S02]  /*4ce0*/  IMAD.MOV.U32 R96, RZ, RZ, R90 ;  /* 0x000000ffff607224 */ /* 0x000fe400078e005a */
[----:B------:R-:W-:-:S04]  /*4cf0*/  IMAD.MOV.U32 R90, RZ, RZ, R167 ;  /* 0x000000ffff5a7224 */ /* 0x000fc800078e00a7 */
[----:B------:R-:W-:Y:S02]  /*4d00*/  IMAD.MOV.U32 R117, RZ, RZ, R90 ;  /* 0x000000ffff757224 */ /* 0x000fe400078e005a */
[----:B-1----:R-:W-:Y:S02]  /*4d10*/  FFMA.FTZ R3, R156, c[0x0][0x2d0], -R0 ;  /* 0x0000b4009c037a23 */ /* 0x002fe40000010800 */
[----:B------:R-:W-:Y:S02]  /*4d20*/  IMAD.MOV.U32 R156, RZ, RZ, R166 ;  /* 0x000000ffff9c7224 */ /* 0x000fe400078e00a6 */
[----:B------:R1:W-:Y:S01]  /*4d30*/  MUFU.EX2 R108, R3 ;  /* 0x00000003006c7308 */ /* 0x0003e20000000800 */
[----:B------:R-:W-:Y:S01]  /*4d40*/  HMMA.16816.F32.BF16 R164, R8, R12, R100 ;  /* 0x0000000c08a4723c */ /* 0x000fe20000041864 */
[----:B-1----:R-:W-:Y:S01]  /*4d50*/  FFMA.FTZ R3, R158, c[0x0][0x2d0], -R0 ;  /* 0x0000b4009e037a23 */ /* 0x002fe20000010800 */
[----:B------:R-:W-:-:S06]  /*4d60*/  MOV R158, R169 ;  /* 0x000000a9009e7202 */ /* 0x000fcc0000000f00 */
[C---:B------:R-:W-:Y:S01]  /*4d70*/  HMMA.16816.F32.BF16 R168, R8.reuse, R14, R68 ;  /* 0x0000000e08a8723c */ /* 0x040fe20000041844 */
[----:B------:R1:W2:Y:S07]  /*4d80*/  MUFU.EX2 R107, R3 ;  /* 0x00000003006b7308 */ /* 0x0002ae0000000800 */
[----:B------:R-:W-:Y:S07]  /*4d90*/  HMMA.16816.F32.BF16 R68, R8, R26, R56 ;  /* 0x0000001a0844723c */ /* 0x000fee0000041838 */
[----:B------:R-:W-:Y:S01]  /*4da0*/  F2FP.BF16.PACK_AB R8, R193, R194 ;  /* 0x000000c2c108723e */ /* 0x000fe200000010ff */
[--C-:B-1----:R-:W-:Y:S01]  /*4db0*/  FFMA.FTZ R3, R151, c[0x0][0x2d0], -R0.reuse ;  /* 0x0000b40097037a23 */ /* 0x102fe20000010800 */
[----:B--2---:R-:W-:Y:S01]  /*4dc0*/  F2FP.BF16.PACK_AB R9, R107, R108 ;  /* 0x0000006c6b09723e */ /* 0x004fe200000010ff */
[----:B------:R-:W-:Y:S01]  /*4dd0*/  IMAD.MOV.U32 R151, RZ, RZ, R127 ;  /* 0x000000ffff977224 */ /* 0x000fe200078e007f */
[----:B------:R-:W-:Y:S01]  /*4de0*/  F2FP.BF16.PACK_AB R10, R112, R113 ;  /* 0x00000071700a723e */ /* 0x000fe200000010ff */
[----:B------:R1:W-:Y:S01]  /*4df0*/  MUFU.EX2 R105, R3 ;  /* 0x0000000300697308 */ /* 0x0003e20000000800 */
[----:B------:R-:W-:Y:S01]  /*4e00*/  IMAD.MOV.U32 R127, RZ, RZ, R123 ;  /* 0x000000ffff7f7224 */ /* 0x000fe200078e007b */
[----:B------:R-:W-:Y:S01]  /*4e10*/  MOV R123, R89 ;  /* 0x00000059007b7202 */ /* 0x000fe20000000f00 */
[----:B-1----:R-:W-:-:S02]  /*4e20*/  FFMA.FTZ R3, R157, c[0x0][0x2d0], -R0 ;  /* 0x0000b4009d037a23 */ /* 0x002fc40000010800 */
[----:B------:R-:W-:-:S03]  /*4e30*/  IMAD.MOV.U32 R157, RZ, RZ, R95 ;  /* 0x000000ffff9d7224 */ /* 0x000fc600078e005f */
[----:B------:R1:W2:Y:S02]  /*4e40*/  MUFU.EX2 R104, R3 ;  /* 0x0000000300687308 */ /* 0x0002a40000000800 */
[----:B-1----:R-:W-:Y:S01]  /*4e50*/  FFMA.FTZ R3, R109, c[0x0][0x2d0], -R7 ;  /* 0x0000b4006d037a23 */ /* 0x002fe20000010807 */
[----:B--2---:R-:W-:-:S05]  /*4e60*/  F2FP.BF16.PACK_AB R11, R104, R105 ;  /* 0x00000069680b723e */ /* 0x004fca00000010ff */
[----:B------:R1:W-:Y:S02]  /*4e70*/  MUFU.EX2 R109, R3 ;  /* 0x00000003006d7308 */ /* 0x0003e40000000800 */
[C---:B------:R-:W-:Y:S08]  /*4e80*/  HMMA.16816.F32.BF16 R64, R8.reuse, R16, R52 ;  /* 0x000000100840723c */ /* 0x040ff00000041834 */
[----:B------:R-:W-:Y:S01]  /*4e90*/  HMMA.16816.F32.BF16 R56, R8, R18, R48 ;  /* 0x000000120838723c */ /* 0x000fe20000041830 */
[----:B------:R-:W2:Y:S01]  /*4ea0*/  LDSM.16.MT88.4 R16, [R224+0x2100] ;  /* 0x00210000e010783b */ /* 0x000ea20000004200 */
[----:B-1----:R-:W-:-:S02]  /*4eb0*/  FFMA.FTZ R3, R150, c[0x0][0x2d0], -R7 ;  /* 0x0000b40096037a23 */ /* 0x002fc40000010807 */
[----:B------:R-:W-:Y:S02]  /*4ec0*/  IMAD.MOV.U32 R150, RZ, RZ, R120 ;  /* 0x000000ffff967224 */ /* 0x000fe400078e0078 */
[----:B------:R1:W-:Y:S01]  /*4ed0*/  MUFU.EX2 R106, R3 ;  /* 0x00000003006a7308 */ /* 0x0003e20000000800 */
[----:B------:R-:W-:Y:S01]  /*4ee0*/  IMAD.MOV.U32 R120, RZ, RZ, R99 ;  /* 0x000000ffff787224 */ /* 0x000fe200078e0063 */
[C---:B------:R-:W-:Y:S08]  /*4ef0*/  HMMA.16816.F32.BF16 R52, R8.reuse, R12, R44 ;  /* 0x0000000c0834723c */ /* 0x040ff0000004182c */
[----:B------:R-:W-:Y:S01]  /*4f00*/  HMMA.16816.F32.BF16 R48, R8, R14, R36 ;  /* 0x0000000e0830723c */ /* 0x000fe20000041824 */
[----:B------:R-:W3:Y:S01]  /*4f10*/  LDSM.16.MT88.4 R12, [R227+0x2100] ;  /* 0x00210000e30c783b */ /* 0x000ee20000004200 */
[----:B-1----:R-:W-:Y:S01]  /*4f20*/  FFMA.FTZ R3, R159, c[0x0][0x2d0], -R6 ;  /* 0x0000b4009f037a23 */ /* 0x002fe20000010806 */
[----:B------:R-:W-:Y:S01]  /*4f30*/  MOV R159, R121 ;  /* 0x00000079009f7202 */ /* 0x000fe20000000f00 */
[----:B------:R-:W-:-:S04]  /*4f40*/  IMAD.MOV.U32 R121, RZ, RZ, R96 ;  /* 0x000000ffff797224 */ /* 0x000fc800078e0060 */
[C---:B------:R-:W-:Y:S01]  /*4f50*/  HMMA.16816.F32.BF16 R32, R8.reuse, R20, R28 ;  /* 0x000000140820723c */ /* 0x040fe2000004181c */
[----:B------:R1:W-:Y:S01]  /*4f60*/  MUFU.EX2 R103, R3 ;  /* 0x0000000300677308 */ /* 0x0003e20000000800 */
[----:B------:R-:W-:Y:S06]  /*4f70*/  LDSM.16.MT88.4 R28, [R226+0x2100] ;  /* 0x00210000e21c783b */ /* 0x000fec0000004200 */
[C---:B------:R-:W-:Y:S01]  /*4f80*/  HMMA.16816.F32.BF16 R40, R8.reuse, R22, R40 ;  /* 0x000000160828723c */ /* 0x040fe20000041828 */
[----:B------:R-:W4:Y:S07]  /*4f90*/  LDSM.16.MT88.4 R20, [R225+0x2100] ;  /* 0x00210000e114783b */ /* 0x000f2e0000004200 */
[----:B------:R-:W-:Y:S01]  /*4fa0*/  HMMA.16816.F32.BF16 R44, R8, R24, R60 ;  /* 0x00000018082c723c */ /* 0x000fe2000004183c */
[----:B-1----:R-:W-:-:S02]  /*4fb0*/  FFMA.FTZ R3, R161, c[0x0][0x2d0], -R6 ;  /* 0x0000b400a1037a23 */ /* 0x002fc40000010806 */
[----:B------:R-:W-:Y:S02]  /*4fc0*/  IMAD.MOV.U32 R161, RZ, RZ, R97 ;  /* 0x000000ffffa17224 */ /* 0x000fe400078e0061 */
[----:B------:R1:W1:Y:S03]  /*4fd0*/  MUFU.EX2 R102, R3 ;  /* 0x0000000300667308 */ /* 0x0002660000000800 */
[----:B------:R-:W-:Y:S01]  /*4fe0*/  HMMA.16816.F32.BF16 R36, R8, R26, R80 ;  /* 0x0000001a0824723c */ /* 0x000fe20000041850 */
[----:B------:R-:W2:Y:S01]  /*4ff0*/  LDSM.16.MT88.4 R24, [R224+0x2900] ;  /* 0x00290000e018783b */ /* 0x000ea20000004200 */
[----:B-1----:R-:W-:-:S05]  /*5000*/  FFMA.FTZ R3, R160, c[0x0][0x2d0], -R6 ;  /* 0x0000b400a0037a23 */ /* 0x002fca0000010806 */
[----:B------:R-:W-:Y:S01]  /*5010*/  F2FP.BF16.PACK_AB R8, R102, R103 ;  /* 0x000000676608723e */ /* 0x000fe200000010ff */
[----:B------:R-:W-:Y:S01]  /*5020*/  IMAD.MOV.U32 R160, RZ, RZ, R88 ;  /* 0x000000ffffa07224 */ /* 0x000fe200078e0058 */
[----:B------:R1:W-:Y:S02]  /*5030*/  MUFU.EX2 R101, R3 ;  /* 0x0000000300657308 */ /* 0x0003e40000000800 */
[----:B-1----:R-:W-:Y:S02]  /*5040*/  FFMA.FTZ R3, R162, c[0x0][0x2d0], -R6 ;  /* 0x0000b400a2037a23 */ /* 0x002fe40000010806 */
[----:B------:R-:W-:-:S04]  /*5050*/  IMAD.MOV.U32 R162, RZ, RZ, R91 ;  /* 0x000000ffffa27224 */ /* 0x000fc800078e005b */
        /* <DEDUP_REMOVED lines=25> */
[----:B-1----:R-:W-:-:S04]  /*51f0*/  FFMA.FTZ R3, R186, c[0x0][0x2d0], -R0 ;  /* 0x0000b400ba037a23 */ /* 0x002fc80000010800 */
[----:B------:R1:W3:Y:S03]  /*5200*/  MUFU.EX2 R92, R3 ;  /* 0x00000003005c7308 */ /* 0x0002e60000000800 */
[----:B------:R-:W-:Y:S07]  /*5210*/  HMMA.16816.F32.BF16 R68, R8, R30, R68 ;  /* 0x0000001e0844723c */ /* 0x000fee0000041844 */
[----:B------:R-:W-:-:S02]  /*5220*/  F2FP.BF16.PACK_AB R8, R110, R111 ;  /* 0x0000006f6e08723e */ /* 0x000fc400000010ff */
[----:B--2---:R-:W-:Y:S02]  /*5230*/  F2FP.BF16.PACK_AB R9, R94, R95 ;  /* 0x0000005f5e09723e */ /* 0x004fe400000010ff */
[----:B------:R-:W-:Y:S01]  /*5240*/  F2FP.BF16.PACK_AB R10, R106, R109 ;  /* 0x0000006d6a0a723e */ /* 0x000fe200000010ff */
[----:B-1----:R-:W-:Y:S01]  /*5250*/  FFMA.FTZ R3, R187, c[0x0][0x2d0], -R6 ;  /* 0x0000b400bb037a23 */ /* 0x002fe20000010806 */
[----:B---3--:R-:W-:-:S03]  /*5260*/  F2FP.BF16.PACK_AB R11, R92, R93 ;  /* 0x0000005d5c0b723e */ /* 0x008fc600000010ff */
[----:B------:R1:W-:Y:S04]  /*5270*/  MUFU.EX2 R91, R3 ;  /* 0x00000003005b7308 */ /* 0x0003e80000000800 */
[C---:B------:R-:W-:Y:S08]  /*5280*/  HMMA.16816.F32.BF16 R64, R8.reuse, R16, R64 ;  /* 0x000000100840723c */ /* 0x040ff00000041840 */
[----:B------:R-:W-:Y:S01]  /*5290*/  HMMA.16816.F32.BF16 R56, R8, R18, R56 ;  /* 0x000000120838723c */ /* 0x000fe20000041838 */
[----:B------:R-:W-:Y:S01]  /*52a0*/  LDSM.16.MT88.4 R16, [R225+0x2900] ;  /* 0x00290000e110783b */ /* 0x000fe20000004200 */
[----:B-1----:R-:W-:-:S04]  /*52b0*/  FFMA.FTZ R3, R205, c[0x0][0x2d0], -R6 ;  /* 0x0000b400cd037a23 */ /* 0x002fc80000010806 */
[----:B------:R1:W2:Y:S02]  /*52c0*/  MUFU.EX2 R90, R3 ;  /* 0x00000003005a7308 */ /* 0x0002a40000000800 */
[C---:B------:R-:W-:Y:S08]  /*52d0*/  HMMA.16816.F32.BF16 R52, R8.reuse, R12, R52 ;  /* 0x0000000c0834723c */ /* 0x040ff00000041834 */
[----:B------:R-:W-:Y:S01]  /*52e0*/  HMMA.16816.F32.BF16 R48, R8, R14, R48 ;  /* 0x0000000e0830723c */ /* 0x000fe20000041830 */
[----:B------:R-:W-:Y:S01]  /*52f0*/  LDSM.16.MT88.4 R12, [R226+0x2900] ;  /* 0x00290000e20c783b */ /* 0x000fe20000004200 */
[----:B-1----:R-:W-:-:S06]  /*5300*/  FFMA.FTZ R3, R128, c[0x0][0x2d0], -R6 ;  /* 0x0000b40080037a23 */ /* 0x002fcc0000010806 */
[C---:B------:R-:W-:Y:S01]  /*5310*/  HMMA.16816.F32.BF16 R32, R8.reuse, R20, R32 ;  /* 0x000000140820723c */ /* 0x040fe20000041820 */
[----:B------:R1:W-:Y:S07]  /*5320*/  MUFU.EX2 R89, R3 ;  /* 0x0000000300597308 */ /* 0x0003ee0000000800 */
[C---:B------:R-:W-:Y:S01]  /*5330*/  HMMA.16816.F32.BF16 R40, R8.reuse, R22, R40 ;  /* 0x000000160828723c */ /* 0x040fe20000041828 */
[----:B------:R-:W3:Y:S07]  /*5340*/  LDSM.16.MT88.4 R20, [R227+0x2900] ;  /* 0x00290000e314783b */ /* 0x000eee0000004200 */
[----:B------:R-:W-:Y:S01]  /*5350*/  HMMA.16816.F32.BF16 R44, R8, R28, R44 ;  /* 0x0000001c082c723c */ /* 0x000fe2000004182c */
[----:B-1----:R-:W-:-:S04]  /*5360*/  FFMA.FTZ R3, R129, c[0x0][0x2d0], -R6 ;  /* 0x0000b40081037a23 */ /* 0x002fc80000010806 */
[----:B------:R1:W4:Y:S03]  /*5370*/  MUFU.EX2 R88, R3 ;  /* 0x0000000300587308 */ /* 0x0003260000000800 */
[----:B------:R-:W-:Y:S01]  /*5380*/  HMMA.16816.F32.BF16 R36, R8, R30, R36 ;  /* 0x0000001e0824723c */ /* 0x000fe20000041824 */
[----:B------:R-:W-:-:S06]  /*5390*/  IMAD.MOV.U32 R185, RZ, RZ, R116 ;  /* 0x000000ffffb97224 */ /* 0x000fcc00078e0074 */
[----:B--2---:R-:W-:Y:S01]  /*53a0*/  F2FP.BF16.PACK_AB R8, R90, R91 ;  /* 0x0000005b5a08723e */ /* 0x004fe200000010ff */
[----:B-1----:R-:W-:Y:S01]  /*53b0*/  FFMA.FTZ R3, R210, c[0x0][0x2d0], -R5 ;  /* 0x0000b400d2037a23 */ /* 0x002fe20000010805 */
[----:B----4-:R-:W-:-:S03]  /*53c0*/  F2FP.BF16.PACK_AB R10, R88, R89 ;  /* 0x00000059580a723e */ /* 0x010fc600000010ff */
        /* <DEDUP_REMOVED lines=13> */
[----:B-1----:R-:W-:Y:S02]  /*54a0*/  FFMA.FTZ R3, R162, c[0x0][0x2d0], -R7 ;  /* 0x0000b400a2037a23 */ /* 0x002fe40000010807 */
[----:B------:R-:W-:Y:S02]  /*54b0*/  IMAD.MOV.U32 R162, RZ, RZ, R160 ;  /* 0x000000ffffa27224 */ /* 0x000fe400078e00a0 */
[----:B------:R-:W-:Y:S02]  /*54c0*/  IMAD.MOV.U32 R160, RZ, RZ, R161 ;  /* 0x000000ffffa07224 */ /* 0x000fe400078e00a1 */
[----:B------:R1:W-:Y:S01]  /*54d0*/  MUFU.EX2 R81, R3 ;  /* 0x0000000300517308 */ /* 0x0003e20000000800 */
[----:B------:R-:W-:Y:S01]  /*54e0*/  IMAD.MOV.U32 R161, RZ, RZ, R159 ;  /* 0x000000ffffa17224 */ /* 0x000fe200078e009f */
[----:B------:R-:W-:Y:S01]  /*54f0*/  MOV R159, R150 ;  /* 0x00000096009f7202 */ /* 0x000fe20000000f00 */
[----:B------:R-:W-:-:S02]  /*5500*/  IMAD.MOV.U32 R150, RZ, RZ, R157 ;  /* 0x000000ffff967224 */ /* 0x000fc400078e009d */
[----:B------:R-:W-:Y:S02]  /*5510*/  IMAD.MOV.U32 R157, RZ, RZ, R151 ;  /* 0x000000ffff9d7224 */ /* 0x000fe400078e0097 */
[----:B------:R-:W-:Y:S02]  /*5520*/  IMAD.MOV.U32 R151, RZ, RZ, R158 ;  /* 0x000000ffff977224 */ /* 0x000fe400078e009e */
[----:B------:R-:W-:Y:S02]  /*5530*/  IMAD.MOV.U32 R158, RZ, RZ, R156 ;  /* 0x000000ffff9e7224 */ /* 0x000fe400078e009c */
[----:B------:R-:W-:Y:S01]  /*5540*/  IMAD.MOV.U32 R156, RZ, RZ, R149 ;  /* 0x000000ffff9c7224 */ /* 0x000fe200078e0095 */
[----:B------:R-:W-:Y:S01]  /*5550*/  MOV R149, R148 ;  /* 0x0000009400957202 */ /* 0x000fe20000000f00 */
[----:B------:R-:W-:Y:S02]  /*5560*/  IMAD.MOV.U32 R148, RZ, RZ, R141 ;  /* 0x000000ffff947224 */ /* 0x000fe400078e008d */
[----:B------:R-:W-:-:S02]  /*5570*/  IMAD.MOV.U32 R141, RZ, RZ, R142 ;  /* 0x000000ffff8d7224 */ /* 0x000fc400078e008e */
[----:B-1----:R-:W-:Y:S02]  /*5580*/  FFMA.FTZ R3, R162, c[0x0][0x2d0], -R7 ;  /* 0x0000b400a2037a23 */ /* 0x002fe40000010807 */
[----:B------:R-:W-:Y:S02]  /*5590*/  IMAD.MOV.U32 R162, RZ, RZ, R160 ;  /* 0x000000ffffa27224 */ /* 0x000fe400078e00a0 */
[----:B------:R1:W-:Y:S01]  /*55a0*/  MUFU.EX2 R80, R3 ;  /* 0x0000000300507308 */ /* 0x0003e20000000800 */
[----:B------:R-:W-:Y:S02]  /*55b0*/  IMAD.MOV.U32 R160, RZ, RZ, R161 ;  /* 0x000000ffffa07224 */ /* 0x000fe400078e00a1 */
[----:B------:R-:W-:Y:S02]  /*55c0*/  IMAD.MOV.U32 R142, RZ, RZ, R139 ;  /* 0x000000ffff8e7224 */ /* 0x000fe400078e008b */
[----:B-1----:R-:W-:Y:S02]  /*55d0*/  FFMA.FTZ R3, R162, c[0x0][0x2d0], -R0 ;  /* 0x0000b400a2037a23 */ /* 0x002fe40000010800 */
[----:B------:R-:W-:-:S02]  /*55e0*/  IMAD.MOV.U32 R161, RZ, RZ, R159 ;  /* 0x000000ffffa17224 */ /* 0x000fc400078e009f */
[----:B------:R1:W-:Y:S01]  /*55f0*/  MUFU.EX2 R63, R3 ;  /* 0x00000003003f7308 */ /* 0x0003e20000000800 */
[----:B------:R-:W-:Y:S01]  /*5600*/  IMAD.MOV.U32 R159, RZ, RZ, R150 ;  /* 0x000000ffff9f7224 */ /* 0x000fe200078e0096 */
[----:B------:R-:W-:Y:S01]  /*5610*/  MOV R150, R157 ;  /* 0x0000009d00967202 */ /* 0x000fe20000000f00 */
[----:B------:R-:W-:Y:S02]  /*5620*/  IMAD.MOV.U32 R157, RZ, RZ, R151 ;  /* 0x000000ffff9d7224 */ /* 0x000fe400078e0097 */
[----:B------:R-:W-:Y:S02]  /*5630*/  IMAD.MOV.U32 R139, RZ, RZ, R119 ;  /* 0x000000ffff8b7224 */ /* 0x000fe400078e0077 */
[----:B-1----:R-:W-:Y:S02]  /*5640*/  FFMA.FTZ R3, R160, c[0x0][0x2d0], -R0 ;  /* 0x0000b400a0037a23 */ /* 0x002fe40000010800 */
[----:B------:R-:W-:Y:S02]  /*5650*/  IMAD.MOV.U32 R151, RZ, RZ, R158 ;  /* 0x000000ffff977224 */ /* 0x000fe400078e009e */
[----:B------:R1:W4:Y:S01]  /*5660*/  MUFU.EX2 R62, R3 ;  /* 0x00000003003e7308 */ /* 0x0003220000000800 */
[----:B------:R-:W-:-:S02]  /*5670*/  IMAD.MOV.U32 R158, RZ, RZ, R156 ;  /* 0x000000ffff9e7224 */ /* 0x000fc400078e009c */
[----:B------:R-:W-:Y:S01]  /*5680*/  IMAD.MOV.U32 R119, RZ, RZ, R118 ;  /* 0x000000ffff777224 */ /* 0x000fe200078e0076 */
[----:B------:R-:W-:Y:S01]  /*5690*/  MOV R118, R122 ;  /* 0x0000007a00767202 */ /* 0x000fe20000000f00 */
[----:B------:R-:W-:Y:S02]  /*56a0*/  IMAD.MOV.U32 R156, RZ, RZ, R149 ;  /* 0x000000ffff9c7224 */ /* 0x000fe400078e0095 */
[----:B-1----:R-:W-:Y:S02]  /*56b0*/  FFMA.FTZ R3, R172, c[0x0][0x2d0], -R0 ;  /* 0x0000b400ac037a23 */ /* 0x002fe40000010800 */
[----:B------:R-:W-:Y:S02]  /*56c0*/  IMAD.MOV.U32 R122, RZ, RZ, R228 ;  /* 0x000000ffff7a7224 */ /* 0x000fe400078e00e4 */
[----:B------:R1:W-:Y:S01]  /*56d0*/  MUFU.EX2 R61, R3 ;  /* 0x00000003003d7308 */ /* 0x0003e20000000800 */
[----:B------:R-:W-:Y:S01]  /*56e0*/  IMAD.MOV.U32 R149, RZ, RZ, R148 ;  /* 0x000000ffff957224 */ /* 0x000fe200078e0094 */
[----:B------:R-:W-:Y:S01]  /*56f0*/  MOV R148, R141 ;  /* 0x0000008d00947202 */ /* 0x000fe20000000f00 */
[----:B------:R-:W-:-:S02]  /*5700*/  IMAD.MOV.U32 R141, RZ, RZ, R142 ;  /* 0x000000ffff8d7224 */ /* 0x000fc400078e008e */
[----:B------:R-:W-:Y:S02]  /*5710*/  IMAD.MOV.U32 R179, RZ, RZ, R161 ;  /* 0x000000ffffb37224 */ /* 0x000fe400078e00a1 */
[----:B------:R-:W-:Y:S01]  /*5720*/  IMAD.MOV.U32 R162, RZ, RZ, R150 ;  /* 0x000000ffffa27224 */ /* 0x000fe200078e0096 */
[C---:B------:R-:W-:Y:S08]  /*5730*/  HMMA.16816.F32.BF16 R144, R8.reuse, R24, R144 ;  /* 0x000000180890723c */ /* 0x040ff00000041890 */
[----:B------:R-:W-:Y:S01]  /*5740*/  HMMA.16816.F32.BF16 R152, R8, R26, R152 ;  /* 0x0000001a0898723c */ /* 0x000fe20000041898 */
[----:B-1----:R-:W-:-:S07]  /*5750*/  FFMA.FTZ R3, R173, c[0x0][0x2d0], -R0 ;  /* 0x0000b400ad037a23 */ /* 0x002fce0000010800 */
[----:B---3--:R-:W-:Y:S01]  /*5760*/  HMMA.16816.F32.BF16 R164, R8, R20, R164 ;  /* 0x0000001408a4723c */ /* 0x008fe200000418a4 */
[----:B------:R1:W3:Y:S01]  /*5770*/  MUFU.EX2 R60, R3 ;  /* 0x00000003003c7308 */ /* 0x0002e20000000800 */
[----:B------:R-:W-:-:S06]  /*5780*/  IMAD.MOV.U32 R142, RZ, RZ, R139 ;  /* 0x000000ffff8e7224 */ /* 0x000fcc00078e008b */
[----:B------:R-:W-:Y:S01]  /*5790*/  HMMA.16816.F32.BF16 R168, R8, R22, R168 ;  /* 0x0000001608a8723c */ /* 0x000fe200000418a8 */
[----:B------:R-:W-:-:S07]  /*57a0*/  IMAD.MOV.U32 R139, RZ, RZ, R119 ;  /* 0x000000ffff8b7224 */ /* 0x000fce00078e0077 */
[----:B------:R-:W-:Y:S01]  /*57b0*/  HMMA.16816.F32.BF16 R180, R8, R16, R180 ;  /* 0x0000001008b4723c */ /* 0x000fe200000418b4 */
[----:B-1----:R-:W-:-:S07]  /*57c0*/  FFMA.FTZ R3, R216, c[0x0][0x2d0], -R6 ;  /* 0x0000b400d8037a23 */ /* 0x002fce0000010806 */
[----:B------:R-:W-:Y:S01]  /*57d0*/  HMMA.16816.F32.BF16 R72, R8, R12, R72 ;  /* 0x0000000c0848723c */ /* 0x000fe20000041848 */
[----:B------:R1:W-:Y:S01]  /*57e0*/  MUFU.EX2 R29, R3 ;  /* 0x00000003001d7308 */ /* 0x0003e20000000800 */
[----:B------:R-:W-:-:S06]  /*57f0*/  IMAD.MOV.U32 R119, RZ, RZ, R118 ;  /* 0x000000ffff777224 */ /* 0x000fcc00078e0076 */
[----:B------:R-:W-:Y:S01]  /*5800*/  HMMA.16816.F32.BF16 R68, R8, R14, R68 ;  /* 0x0000000e0844723c */ /* 0x000fe20000041844 */
[----:B------:R-:W-:Y:S01]  /*5810*/  IMAD.MOV.U32 R118, RZ, RZ, R122 ;  /* 0x000000ffff767224 */ /* 0x000fe200078e007a */
[----:B------:R-:W-:Y:S01]  /*5820*/  MOV R122, R123 ;  /* 0x0000007b007a7202 */ /* 0x000fe20000000f00 */
[----:B------:R-:W-:Y:S02]  /*5830*/  IMAD.MOV.U32 R123, RZ, RZ, R117 ;  /* 0x000000ffff7b7224 */ /* 0x000fe400078e0075 */
[----:B------:R-:W-:Y:S01]  /*5840*/  IMAD.MOV.U32 R205, RZ, RZ, R121 ;  /* 0x000000ffffcd7224 */ /* 0x000fe200078e0079 */
[----:B------:R-:W-:Y:S01]  /*5850*/  MOV R187, R120 ;  /* 0x0000007800bb7202 */ /* 0x000fe20000000f00 */
[----:B------:R-:W-:Y:S02]  /*5860*/  IMAD.MOV.U32 R186, RZ, RZ, R159 ;  /* 0x000000ffffba7224 */ /* 0x000fe400078e009f */
[----:B------:R-:W-:Y:S01]  /*5870*/  FFMA.FTZ R4, R4, c[0x0][0x2d0], -R7 ;  /* 0x0000b40004047a23 */ /* 0x000fe20000010807 */
[----:B------:R-:W-:Y:S01]  /*5880*/  MOV R163, R157 ;  /* 0x0000009d00a37202 */ /* 0x000fe20000000f00 */
[----:B-1----:R-:W-:Y:S01]  /*5890*/  FFMA.FTZ R3, R218, c[0x0][0x2d0], -R6 ;  /* 0x0000b400da037a23 */ /* 0x002fe20000010806 */
[----:B------:R1:W5:Y:S01]  /*58a0*/  LDL.LU R228, [R1+0x44] ;  /* 0x0000440001e47983 */ /* 0x0003620000300800 */
[----:B------:R-:W-:-:S02]  /*58b0*/  IMAD.MOV.U32 R117, RZ, RZ, R143 ;  /* 0x000000ffff757224 */ /* 0x000fc400078e008f */
[----:B------:R3:W1:Y:S01]  /*58c0*/  MUFU.EX2 R31, R3 ;  /* 0x00000003001f7308 */ /* 0x0006620000000800 */
[----:B------:R-:W-:Y:S01]  /*58d0*/  MOV R161, R148 ;  /* 0x0000009400a17202 */ /* 0x000fe20000000f00 */
[----:B------:R-:W-:Y:S01]  /*58e0*/  IMAD.MOV.U32 R150, RZ, RZ, R141 ;  /* 0x000000ffff967224 */ /* 0x000fe200078e008d */
[----:B------:R-:W-:Y:S01]  /*58f0*/  MOV R141, R118 ;  /* 0x00000076008d7202 */ /* 0x000fe20000000f00 */
[----:B------:R-:W-:Y:S01]  /*5900*/  IMAD.MOV.U32 R148, RZ, RZ, R119 ;  /* 0x000000ffff947224 */ /* 0x000fe200078e0077 */
[----:B------:R1:W5:Y:S01]  /*5910*/  LDL.LU R143, [R1+0x40] ;  /* 0x00004000018f7983 */ /* 0x0003620000300800 */
[----:B------:R-:W-:Y:S01]  /*5920*/  IMAD.MOV.U32 R184, RZ, RZ, R117 ;  /* 0x000000ffffb87224 */ /* 0x000fe200078e0075 */
[----:B------:R-:W-:Y:S01]  /*5930*/  MOV R210, R161 ;  /* 0x000000a100d27202 */ /* 0x000fe20000000f00 */
[----:B------:R-:W-:Y:S01]  /*5940*/  HMMA.16816.F32.BF16 R116, R8, R18, R76 ;  /* 0x000000120874723c */ /* 0x000fe2000004184c */
[----:B------:R-:W-:Y:S02]  /*5950*/  IMAD.MOV.U32 R177, RZ, RZ, R158 ;  /* 0x000000ffffb17224 */ /* 0x000fe400078e009e */
[----:B------:R-:W-:-:S02]  /*5960*/  IMAD.MOV.U32 R176, RZ, RZ, R156 ;  /* 0x000000ffffb07224 */ /* 0x000fc400078e009c */
[----:B------:R-:W-:Y:S01]  /*5970*/  IMAD.MOV.U32 R178, RZ, RZ, R151 ;  /* 0x000000ffffb27224 */ /* 0x000fe200078e0097 */
[----:B------:R-:W1:Y:S01]  /*5980*/  LDSM.16.MT88.4 R156, [R224+0x3100] ;  /* 0x00310000e09c783b */ /* 0x000e620000004200 */
[----:B--2---:R-:W-:Y:S01]  /*5990*/  F2FP.BF16.PACK_AB R8, R82, R83 ;  /* 0x000000535208723e */ /* 0x004fe200000010ff */
[----:B---3--:R-:W-:Y:S01]  /*59a0*/  FFMA.FTZ R3, R220, c[0x0][0x2d0], -R6 ;  /* 0x0000b400dc037a23 */ /* 0x008fe20000010806 */
[----:B----4-:R-:W-:Y:S01]  /*59b0*/  F2FP.BF16.PACK_AB R9, R62, R63 ;  /* 0x0000003f3e09723e */ /* 0x010fe200000010ff */
[----:B------:R-:W-:Y:S01]  /*59c0*/  IMAD.MOV.U32 R160, RZ, RZ, R149 ;  /* 0x000000ffffa07224 */ /* 0x000fe200078e0095 */
[----:B------:R-:W-:Y:S01]  /*59d0*/  F2FP.BF16.PACK_AB R10, R80, R81 ;  /* 0x00000051500a723e */ /* 0x000fe200000010ff */
[----:B------:R2:W-:Y:S01]  /*59e0*/  MUFU.EX2 R30, R3 ;  /* 0x00000003001e7308 */ /* 0x0005e20000000800 */
[----:B------:R-:W-:Y:S01]  /*59f0*/  F2FP.BF16.PACK_AB R11, R60, R61 ;  /* 0x0000003d3c0b723e */ /* 0x000fe200000010ff */
[----:B------:R-:W-:Y:S02]  /*5a00*/  IMAD.MOV.U32 R149, RZ, RZ, R139 ;  /* 0x000000ffff957224 */ /* 0x000fe400078e008b */
[----:B------:R-:W-:-:S02]  /*5a10*/  IMAD.MOV.U32 R151, RZ, RZ, R142 ;  /* 0x000000ffff977224 */ /* 0x000fc400078e008e */
[----:B------:R-:W-:Y:S02]  /*5a20*/  IMAD.MOV.U32 R246, RZ, RZ, R150 ;  /* 0x000000fffff67224 */ /* 0x000fe400078e0096 */
[C---:B------:R-:W-:Y:S01]  /*5a30*/  HMMA.16816.F32.BF16 R56, R8.reuse, R26, R56 ;  /* 0x0000001a0838723c */ /* 0x040fe20000041838 */
[----:B------:R-:W-:Y:S02]  /*5a40*/  IMAD.MOV.U32 R213, RZ, RZ, R151 ;  /* 0x000000ffffd57224 */ /* 0x000fe400078e0097 */
[----:B------:R-:W-:Y:S02]  /*5a50*/  IMAD.MOV.U32 R139, RZ, RZ, R122 ;  /* 0x000000ffff8b7224 */ /* 0x000fe400078e007a */
[----:B------:R-:W-:Y:S02]  /*5a60*/  IMAD.MOV.U32 R142, RZ, RZ, R123 ;  /* 0x000000ffff8e7224 */ /* 0x000fe400078e007b */
[----:B------:R-:W-:Y:S01]  /*5a70*/  LDSM.16.MT88.4 R120, [R225+0x3100] ;  /* 0x00310000e178783b */ /* 0x000fe20000004200 */
[----:B--2---:R-:W-:Y:S01]  /*5a80*/  FFMA.FTZ R3, R221, c[0x0][0x2d0], -R6 ;  /* 0x0000b400dd037a23 */ /* 0x004fe20000010806 */
[----:B------:R-:W-:Y:S01]  /*5a90*/  HMMA.16816.F32.BF16 R64, R8, R24, R64 ;  /* 0x000000180840723c */ /* 0x000fe20000041840 */
[----:B------:R-:W-:-:S02]  /*5aa0*/  FFMA.FTZ R6, R252, c[0x0][0x2d0], -R0 ;  /* 0x0000b400fc067a23 */ /* 0x000fc40000010800 */
[----:B------:R2:W3:Y:S05]  /*5ab0*/  MUFU.EX2 R28, R3 ;  /* 0x00000003001c7308 */ /* 0x0004ea0000000800 */
[C---:B------:R-:W-:Y:S03]  /*5ac0*/  HMMA.16816.F32.BF16 R48, R8.reuse, R22, R48 ;  /* 0x000000160830723c */ /* 0x040fe60000041830 */
[----:B------:R4:W-:Y:S05]  /*5ad0*/  MUFU.EX2 R23, R4 ;  /* 0x0000000400177308 */ /* 0x0009ea0000000800 */
[----:B------:R-:W-:Y:S01]  /*5ae0*/  HMMA.16816.F32.BF16 R44, R8, R12, R44 ;  /* 0x0000000c082c723c */ /* 0x000fe2000004182c */
[----:B--2---:R-:W-:-:S04]  /*5af0*/  FFMA.FTZ R3, R174, c[0x0][0x2d0], -R5 ;  /* 0x0000b400ae037a23 */ /* 0x004fc80000010805 */
[----:B------:R2:W-:Y:S02]  /*5b00*/  MUFU.EX2 R27, R3 ;  /* 0x00000003001b7308 */ /* 0x0005e40000000800 */
[----:B------:R-:W-:Y:S01]  /*5b10*/  FFMA.FTZ R12, R223, c[0x0][0x2d0], -R0 ;  /* 0x0000b400df0c7a23 */ /* 0x000fe20000010800 */
[C---:B------:R-:W-:Y:S01]  /*5b20*/  HMMA.16816.F32.BF16 R52, R8.reuse, R20, R52 ;  /* 0x000000140834723c */ /* 0x040fe20000041834 */
[----:B------:R-:W-:Y:S01]  /*5b30*/  FADD.FTZ R13, R185, R184 ;  /* 0x000000b8b90d7221 */ /* 0x000fe20000010000 */
[----:B------:R-:W-:Y:S01]  /*5b40*/  MOV R185, R163 ;  /* 0x000000a300b97202 */ /* 0x000fe20000000f00 */
[----:B----4-:R-:W-:Y:S02]  /*5b50*/  FFMA.FTZ R4, R251, c[0x0][0x2d0], -R0 ;  /* 0x0000b400fb047a23 */ /* 0x010fe40000010800 */
[----:B------:R-:W-:Y:S02]  /*5b60*/  IMAD.MOV.U32 R184, RZ, RZ, R178 ;  /* 0x000000ffffb87224 */ /* 0x000fe400078e00b2 */
[----:B------:R-:W-:Y:S01]  /*5b70*/  FFMA.FTZ R0, R222, c[0x0][0x2d0], -R0 ;  /* 0x0000b400de007a23 */ /* 0x000fe20000010800 */
[----:B------:R-:W-:Y:S01]  /*5b80*/  HMMA.16816.F32.BF16 R36, R8, R14, R36 ;  /* 0x0000000e0824723c */ /* 0x000fe20000041824 */
[----:B------:R-:W-:-:S02]  /*5b90*/  FADD.FTZ R20, R209, R208 ;  /* 0x000000d0d1147221 */ /* 0x000fc40000010000 */
[----:B------:R-:W-:Y:S02]  /*5ba0*/  FADD.FTZ R21, R219, R217 ;  /* 0x000000d9db157221 */ /* 0x000fe40000010000 */
[----:B------:R-:W-:Y:S02]  /*5bb0*/  IMAD.MOV.U32 R178, RZ, RZ, R135 ;  /* 0x000000ffffb27224 */ /* 0x000fe400078e0087 */
[----:B--2---:R-:W-:Y:S01]  /*5bc0*/  FFMA.FTZ R3, R175, c[0x0][0x2d0], -R5 ;  /* 0x0000b400af037a23 */ /* 0x004fe20000010805 */
[----:B------:R-:W-:Y:S01]  /*5bd0*/  HMMA.16816.F32.BF16 R32, R8, R16, R32 ;  /* 0x000000100820723c */ /* 0x000fe20000041820 */
[----:B------:R-:W-:Y:S01]  /*5be0*/  IMAD.MOV.U32 R163, RZ, RZ, R132 ;  /* 0x000000ffffa37224 */ /* 0x000fe200078e0084 */
[----:B------:R-:W2:Y:S01]  /*5bf0*/  LDSM.16.MT88.4 R172, [R227+0x3100] ;  /* 0x00310000e3ac783b */ /* 0x000ea20000004200 */
[----:B------:R4:W-:Y:S01]  /*5c00*/  MUFU.EX2 R26, R3 ;  /* 0x00000003001a7308 */ /* 0x0009e20000000800 */
[----:B------:R-:W-:Y:S01]  /*5c10*/  IMAD.MOV.U32 R77, RZ, RZ, R185 ;  /* 0x000000ffff4d7224 */ /* 0x000fe200078e00b9 */
[----:B-1----:R-:W-:Y:S01]  /*5c20*/  F2FP.BF16.PACK_AB R132, R31, R29 ;  /* 0x0000001d1f84723e */ /* 0x002fe200000010ff */
[----:B------:R-:W-:-:S02]  /*5c30*/  IMAD.MOV.U32 R79, RZ, RZ, R178 ;  /* 0x000000ffff4f7224 */ /* 0x000fc400078e00b2 */
[----:B------:R-:W-:Y:S01]  /*5c40*/  HMMA.16816.F32.BF16 R40, R8, R18, R40 ;  /* 0x000000120828723c */ /* 0x000fe20000041828 */
[----:B------:R-:W-:Y:S01]  /*5c50*/  IMAD.MOV.U32 R245, RZ, RZ, R163 ;  /* 0x000000fffff57224 */ /* 0x000fe200078e00a3 */
[----:B------:R-:W1:Y:S01]  /*5c60*/  LDSM.16.MT88.4 R16, [R226+0x3100] ;  /* 0x00310000e210783b */ /* 0x000e620000004200 */
[----:B------:R3:W-:Y:S01]  /*5c70*/  MUFU.EX2 R9, R4 ;  /* 0x0000000400097308 */ /* 0x0007e20000000800 */
[----:B----4-:R-:W-:-:S07]  /*5c80*/  FFMA.FTZ R3, R249, c[0x0][0x2d0], -R5 ;  /* 0x0000b400f9037a23 */ /* 0x010fce0000010805 */
[----:B------:R-:W-:Y:S01]  /*5c90*/  MUFU.EX2 R11, R12 ;  /* 0x0000000c000b7308 */ /* 0x000fe20000000800 */
[----:B---3--:R-:W-:-:S07]  /*5ca0*/  FADD.FTZ R4, R184, R13 ;  /* 0x0000000db8047221 */ /* 0x008fce0000010000 */
[----:B------:R3:W-:Y:S01]  /*5cb0*/  MUFU.EX2 R25, R3 ;  /* 0x0000000300197308 */ /* 0x0007e20000000800 */
[----:B------:R-:W-:-:S07]  /*5cc0*/  FADD.FTZ R4, R160, R4 ;  /* 0x00000004a0047221 */ /* 0x000fce0000010000 */
[----:B------:R4:W-:Y:S01]  /*5cd0*/  MUFU.EX2 R12, R0 ;  /* 0x00000000000c7308 */ /* 0x0009e20000000800 */
[----:B---3--:R-:W-:-:S07]  /*5ce0*/  FFMA.FTZ R3, R205, c[0x0][0x2d0], -R5 ;  /* 0x0000b400cd037a23 */ /* 0x008fce0000010805 */
[----:B------:R-:W3:Y:S01]  /*5cf0*/  MUFU.EX2 R10, R6 ;  /* 0x00000006000a7308 */ /* 0x000ee20000000800 */
[----:B------:R-:W-:Y:S02]  /*5d00*/  FFMA.FTZ R5, R186, c[0x0][0x2d0], -R7 ;  /* 0x0000b400ba057a23 */ /* 0x000fe40000010807 */
[----:B------:R-:W-:Y:S02]  /*5d10*/  IMAD.MOV.U32 R186, RZ, RZ, R177 ;  /* 0x000000ffffba7224 */ /* 0x000fe400078e00b1 */
[----:B------:R-:W-:Y:S01]  /*5d20*/  IMAD.MOV.U32 R177, RZ, RZ, R134 ;  /* 0x000000ffffb17224 */ /* 0x000fe200078e0086 */
[----:B------:R-:W-:Y:S01]  /*5d30*/  F2FP.BF16.PACK_AB R134, R28, R30 ;  /* 0x0000001e1c86723e */ /* 0x000fe200000010ff */
[----:B------:R-:W-:Y:S01]  /*5d40*/  IMAD.MOV.U32 R205, RZ, RZ, R148 ;  /* 0x000000ffffcd7224 */ /* 0x000fe200078e0094 */
[----:B------:R1:W1:Y:S01]  /*5d50*/  MUFU.EX2 R24, R3 ;  /* 0x0000000300187308 */ /* 0x0002620000000800 */
[----:B----4-:R-:W-:-:S07]  /*5d60*/  FADD.FTZ R0, R177, R21 ;  /* 0x00000015b1007221 */ /* 0x010fce0000010000 */
[----:B------:R4:W-:Y:S01]  /*5d70*/  MUFU.EX2 R15, R5 ;  /* 0x00000005000f7308 */ /* 0x0009e20000000800 */
[----:B---3--:R-:W-:Y:S01]  /*5d80*/  F2FP.BF16.PACK_AB R185, R9, R10 ;  /* 0x0000000a09b9723e */ /* 0x008fe200000010ff */
[--C-:B-1----:R-:W-:Y:S01]  /*5d90*/  FFMA.FTZ R3, R187, c[0x0][0x2d0], -R7.reuse ;  /* 0x0000b400bb037a23 */ /* 0x102fe20000010807 */
[----:B------:R-:W-:Y:S01]  /*5da0*/  F2FP.BF16.PACK_AB R135, R24, R25 ;  /* 0x000000191887723e */ /* 0x000fe200000010ff */
[----:B------:R-:W-:Y:S01]  /*5db0*/  FFMA.FTZ R7, R179, c[0x0][0x2d0], -R7 ;  /* 0x0000b400b3077a23 */ /* 0x000fe20000010807 */
[----:B------:R-:W-:Y:S01]  /*5dc0*/  F2FP.BF16.PACK_AB R187, R12, R11 ;  /* 0x0000000b0cbb723e */ /* 0x000fe200000010ff */
[----:B------:R-:W-:Y:S02]  /*5dd0*/  IMAD.MOV.U32 R179, RZ, RZ, R176 ;  /* 0x000000ffffb37224 */ /* 0x000fe400078e00b0 */
[----:B------:R1:W3:Y:S01]  /*5de0*/  MUFU.EX2 R22, R3 ;  /* 0x0000000300167308 */ /* 0x0002e20000000800 */
[----:B------:R-:W-:Y:S01]  /*5df0*/  IMAD.MOV.U32 R176, RZ, RZ, R162 ;  /* 0x000000ffffb07224 */ /* 0x000fe200078e00a2 */
[----:B------:R-:W-:Y:S01]  /*5e00*/  MOV R162, R133 ;  /* 0x0000008500a27202 */ /* 0x000fe20000000f00 */
[----:B----4-:R-:W-:Y:S01]  /*5e10*/  FADD.FTZ R5, R179, R186 ;  /* 0x000000bab3057221 */ /* 0x010fe20000010000 */
[----:B------:R-:W-:Y:S01]  /*5e20*/  F2FP.BF16.PACK_AB R133, R26, R27 ;  /* 0x0000001b1a85723e */ /* 0x000fe200000010ff */
[----:B------:R-:W-:-:S02]  /*5e30*/  IMAD.MOV.U32 R78, RZ, RZ, R176 ;  /* 0x000000ffff4e7224 */ /* 0x000fc400078e00b0 */
[----:B------:R-:W-:Y:S01]  /*5e40*/  FADD.FTZ R6, R162, R5 ;  /* 0x00000005a2067221 */ /* 0x000fe20000010000 */
[----:B------:R4:W2:Y:S03]  /*5e50*/  MUFU.EX2 R14, R7 ;  /* 0x00000007000e7308 */ /* 0x0008a60000000800 */
[----:B------:R-:W-:Y:S01]  /*5e60*/  HMMA.16816.F32.BF16 R144, R132, R156, R144 ;  /* 0x0000009c8490723c */ /* 0x000fe20000041890 */
[----:B-1----:R-:W-:Y:S01]  /*5e70*/  FADD.FTZ R3, R248, R20 ;  /* 0x00000014f8037221 */ /* 0x002fe20000010000 */
[----:B---3--:R-:W-:-:S06]  /*5e80*/  F2FP.BF16.PACK_AB R184, R22, R23 ;  /* 0x0000001716b8723e */ /* 0x008fcc00000010ff */
[C---:B------:R-:W-:Y:S01]  /*5e90*/  HMMA.16816.F32.BF16 R152, R132.reuse, R158, R152 ;  /* 0x0000009e8498723c */ /* 0x040fe20000041898 */
[----:B------:R-:W-:Y:S02]  /*5ea0*/  FADD.FTZ R5, R250, R3 ;  /* 0x00000003fa057221 */ /* 0x000fe40000010000 */
[----:B------:R-:W-:Y:S02]  /*5eb0*/  FADD.FTZ R3, R77, R6 ;  /* 0x000000064d037221 */ /* 0x000fe40000010000 */
[----:B----4-:R-:W-:Y:S01]  /*5ec0*/  FADD.FTZ R7, R149, R0 ;  /* 0x0000000095077221 */ /* 0x010fe20000010000 */
[----:B--2---:R-:W-:Y:S01]  /*5ed0*/  F2FP.BF16.PACK_AB R186, R14, R15 ;  /* 0x0000000f0eba723e */ /* 0x004fe200000010ff */
[----:B------:R-:W-:Y:S01]  /*5ee0*/  FADD.FTZ R0, R78, R4 ;  /* 0x000000044e007221 */ /* 0x000fe20000010000 */
[----:B------:R-:W-:Y:S01]  /*5ef0*/  HMMA.16816.F32.BF16 R164, R132, R172, R164 ;  /* 0x000000ac84a4723c */ /* 0x000fe200000418a4 */
[----:B------:R-:W-:Y:S02]  /*5f00*/  FADD.FTZ R5, R244, R5 ;  /* 0x00000005f4057221 */ /* 0x000fe40000010000 */
[----:B------:R-:W-:-:S02]  /*5f10*/  FADD.FTZ R4, R79, R7 ;  /* 0x000000074f047221 */ /* 0x000fc40000010000 */
[----:B------:R-:W-:Y:S02]  /*5f20*/  FADD.FTZ R3, R245, R3 ;  /* 0x00000003f5037221 */ /* 0x000fe40000010000 */
        /* <DEDUP_REMOVED lines=12> */
[----:B------:R-:W-:Y:S01]  /*5ff0*/  FADD.FTZ R4, R242, R4 ;  /* 0x00000004f2047221 */ /* 0x000fe20000010000 */
[----:B------:R-:W-:Y:S01]  /*6000*/  IADD3 R242, R142, -0x2, RZ ;  /* 0xfffffffe8ef27810 */ /* 0x000fe20007ffe0ff */
[----:B------:R-:W-:Y:S02]  /*6010*/  FADD.FTZ R5, R205, R3 ;  /* 0x00000003cd057221 */ /* 0x000fe40000010000 */
[----:B------:R-:W-:Y:S01]  /*6020*/  FADD.FTZ R3, R141, R0 ;  /* 0x000000008d037221 */ /* 0x000fe20000010000 */
[----:B------:R-:W-:Y:S01]  /*6030*/  ISETP.GE.AND P0, PT, R242, R139, PT ;  /* 0x0000008bf200720c */ /* 0x000fe20003f06270 */
        /* <DEDUP_REMOVED lines=41> */
[-C--:B------:R-:W-:Y:S01]  /*62d0*/  HMMA.16816.F32.BF16 R132, R132, R18.reuse, R68 ;  /* 0x000000128484723c */ /* 0x080fe20000041844 */
        /* <DEDUP_REMOVED lines=47> */
[----:B------:R1:W-:Y:S01]  /*65d0*/  STL [R1], R6 ;  /* 0x0000000601007387 */ /* 0x0003e20000100800 */
[----:B------:R-:W-:-:S03]  /*65e0*/  FADD.FTZ R0, R24, R5 ;  /* 0x0000000518007221 */ /* 0x000fc60000010000 */
[----:B------:R1:W-:Y:S04]  /*65f0*/  STL [R1+0x4], R4 ;  /* 0x0000040401007387 */ /* 0x0003e80000100800 */
[----:B------:R1:W-:Y:S04]  /*6600*/  STL [R1+0xc], R0 ;  /* 0x00000c0001007387 */ /* 0x0003e80000100800 */
[----:B------:R1:W-:Y:S01]  /*6610*/  STL [R1+0x8], R3 ;  /* 0x0000080301007387 */ /* 0x0003e20000100800 */
[----:B------:R-:W-:Y:S05]  /*6620*/  @!P0 BRA `(.L_x_1633) ;  /* 0x00003eb000008947 */ /* 0x000fea0003800000 */
[----:B------:R-:W2:Y:S01]  /*6630*/  LDL.LU.64 R76, [R1+0x30] ;  /* 0x00003000014c7983 */ /* 0x000ea20000300a00 */
[----:B-1----:R-:W-:Y:S01]  /*6640*/  IMAD.MOV.U32 R3, RZ, RZ, R137 ;  /* 0x000000ffff037224 */ /* 0x002fe200078e0089 */
[----:B------:R-:W-:Y:S01]  /*6650*/  MOV R142, R2 ;  /* 0x00000002008e7202 */ /* 0x000fe20000000f00 */
[----:B------:R-:W-:Y:S01]  /*6660*/  IMAD.MOV.U32 R0, RZ, RZ, R138 ;  /* 0x000000ffff007224 */ /* 0x000fe200078e008a */
[----:B------:R-:W3:Y:S01]  /*6670*/  LDL.LU.64 R78, [R1+0x38] ;  /* 0x00003800014e7983 */ /* 0x000ee20000300a00 */
[----:B------:R-:W-:Y:S01]  /*6680*/  IMAD.MOV.U32 R140, RZ, RZ, R136 ;  /* 0x000000ffff8c7224 */ /* 0x000fe200078e0088 */
[----:B--2---:R-:W-:-:S02]  /*6690*/  MOV R5, R77 ;  /* 0x0000004d00057202 */ /* 0x004fc40000000f00 */
[----:B---3--:R-:W-:-:S05]  /*66a0*/  MOV R4, R78 ;  /* 0x0000004e00047202 */ /* 0x008fca0000000f00 */
[----:B------:R1:W-:Y:S02]  /*66b0*/  STL.64 [R1+0x10], R4 ;  /* 0x0000100401007387 */ /* 0x0003e40000100a00 */
.L_x_1634:
[----:B------:R-:W2:Y:S01]  /*66c0*/  LDL.64 R72, [R1+0x10] ;  /* 0x0000100001487983 */ /* 0x000ea20000100a00 */
[----:B------:R-:W-:Y:S04]  /*66d0*/  DEPBAR.LE SB0, 0x0 ;  /* 0x000080000000791a */ /* 0x000fe80000000000 */
[----:B------:R-:W-:Y:S01]  /*66e0*/  SHF.R.S32.HI R2, RZ, 0x1f, R242 ;  /* 0x0000001fff027819 */ /* 0x000fe200000114f2 */
[----:B------:R-:W-:Y:S01]  /*66f0*/  BAR.SYNC.DEFER_BLOCKING 0x0 ;  /* 0x0000000000007b1d */ /* 0x000fe20000010000 */
[----:B------:R-:W-:Y:S01]  /*6700*/  IMAD.WIDE.U32 R84, R242, c[0x0][0x208], RZ ;  /* 0x00008200f2547a25 */ /* 0x000fe200078e00ff */
[----:B------:R-:W-:Y:S03]  /*6710*/  MOV R247, c[0x0][0x1e4] ;  /* 0x0000790000f77a02 */ /* 0x000fe60000000f00 */
[----:B------:R-:W-:Y:S04]  /*6720*/  IMAD R2, R2, c[0x0][0x208], RZ ;  /* 0x0000820002027a24 */ /* 0x000fe800078e02ff */
[----:B------:R-:W-:Y:S05]  /*6730*/  IMAD R2, R242, c[0x0][0x20c], R2 ;  /* 0x00008300f2027a24 */ /* 0x000fea00078e0202 */
[----:B------:R-:W-:Y:S05]  /*6740*/  IADD3 R2, R85, R2, RZ ;  /* 0x0000000255027210 */ /* 0x000fea0007ffe0ff */
[----:B------:R-:W-:Y:S01]  /*6750*/  IMAD R2, R2, 0x70, RZ ;  /* 0x0000007002027824 */ /* 0x000fe200078e02ff */
[----:B------:R-:W-:Y:S08]  /*6760*/  LDSM.16.M88.4 R112, [R230+0x7100] ;  /* 0x00710000e670783b */ /* 0x000ff00000000200 */
[----:B-----5:R-:W3:Y:S08]  /*6770*/  LDSM.16.M88.4 R16, [R143+0x3900] ;  /* 0x003900008f10783b */ /* 0x020ef00000000200 */
[----:B------:R-:W4:Y:S08]  /*6780*/  LDSM.16.M88.4 R108, [R230+0x9100] ;  /* 0x00910000e66c783b */ /* 0x000f300000000200 */
[----:B------:R-:W1:Y:S08]  /*6790*/  LDSM.16.M88.4 R32, [R143+0x4100] ;  /* 0x004100008f20783b */ /* 0x000e700000000200 */
[----:B------:R-:W2:Y:S04]  /*67a0*/  LDL R245, [R1+0x24] ;  /* 0x0000240001f57983 */ /* 0x000ea80000100800 */
[----:B------:R-:W1:Y:S08]  /*67b0*/  LDSM.16.M88.4 R48, [R143+0x4900] ;  /* 0x004900008f30783b */ /* 0x000e700000000200 */
[----:B------:R-:W1:Y:S02]  /*67c0*/  LDSM.16.M88.4 R64, [R143+0x5100] ;  /* 0x005100008f40783b */ /* 0x000e640000000200 */
[-C--:B-1-3--:R-:W-:Y:S06]  /*67d0*/  HMMA.16816.F32.BF16 R4, R112, R16.reuse, RZ ;  /* 0x000000107004723c */ /* 0x08afec00000418ff */
[----:B------:R-:W1:Y:S02]  /*67e0*/  LDSM.16.M88.4 R80, [R143+0x5900] ;  /* 0x005900008f50783b */ /* 0x000e640000000200 */
[C---:B----4-:R-:W-:Y:S06]  /*67f0*/  HMMA.16816.F32.BF16 R8, R108.reuse, R16, RZ ;  /* 0x000000106c08723c */ /* 0x050fec00000418ff */
[----:B------:R-:W3:Y:S02]  /*6800*/  LDSM.16.M88.4 R96, [R143+0x6100] ;  /* 0x006100008f60783b */ /* 0x000ee40000000200 */
[-C--:B------:R-:W-:Y:S06]  /*6810*/  HMMA.16816.F32.BF16 R12, R108, R18.reuse, RZ ;  /* 0x000000126c0c723c */ /* 0x080fec00000418ff */
[----:B------:R-:W4:Y:S02]  /*6820*/  LDSM.16.M88.4 R136, [R143+0x6900] ;  /* 0x006900008f88783b */ /* 0x000f240000000200 */
[C---:B------:R-:W-:Y:S06]  /*6830*/  HMMA.16816.F32.BF16 R16, R112.reuse, R18, RZ ;  /* 0x000000127010723c */ /* 0x040fec00000418ff */
[----:B------:R-:W-:Y:S02]  /*6840*/  LDSM.16.M88.4 R188, [R233+0x7100] ;  /* 0x00710000e9bc783b */ /* 0x000fe40000000200 */
[-C--:B------:R-:W-:Y:S06]  /*6850*/  HMMA.16816.F32.BF16 R20, R112, R32.reuse, RZ ;  /* 0x000000207014723c */ /* 0x080fec00000418ff */
[----:B------:R-:W1:Y:S02]  /*6860*/  LDSM.16.M88.4 R192, [R234] ;  /* 0x00000000eac0783b */ /* 0x000e640000000200 */
[C---:B------:R-:W-:Y:S06]  /*6870*/  HMMA.16816.F32.BF16 R24, R108.reuse, R32, RZ ;  /* 0x000000206c18723c */ /* 0x040fec00000418ff */
[----:B------:R-:W1:Y:S02]  /*6880*/  LDSM.16.M88.4 R196, [R233+0x9100] ;  /* 0x00910000e9c4783b */ /* 0x000e640000000200 */
[-C--:B------:R-:W-:Y:S06]  /*6890*/  HMMA.16816.F32.BF16 R28, R108, R34.reuse, RZ ;  /* 0x000000226c1c723c */ /* 0x080fec00000418ff */
[----:B------:R-:W1:Y:S02]  /*68a0*/  LDSM.16.M88.4 R200, [R240] ;  /* 0x00000000f0c8783b */ /* 0x000e640000000200 */
[C---:B------:R-:W-:Y:S06]  /*68b0*/  HMMA.16816.F32.BF16 R32, R112.reuse, R34, RZ ;  /* 0x000000227020723c */ /* 0x040fec00000418ff */
[----:B------:R-:W1:Y:S02]  /*68c0*/  LDSM.16.M88.4 R204, [R239] ;  /* 0x00000000efcc783b */ /* 0x000e640000000200 */
[-C--:B------:R-:W-:Y:S06]  /*68d0*/  HMMA.16816.F32.BF16 R36, R112, R48.reuse, RZ ;  /* 0x000000307024723c */ /* 0x080fec00000418ff */
[----:B------:R-:W1:Y:S02]  /*68e0*/  LDSM.16.M88.4 R208, [R238] ;  /* 0x00000000eed0783b */ /* 0x000e640000000200 */
[C---:B------:R-:W-:Y:S06]  /*68f0*/  HMMA.16816.F32.BF16 R40, R108.reuse, R48, RZ ;  /* 0x000000306c28723c */ /* 0x040fec00000418ff */
[----:B------:R-:W1:Y:S02]  /*6900*/  LDSM.16.M88.4 R212, [R237] ;  /* 0x00000000edd4783b */ /* 0x000e640000000200 */
[-C--:B------:R-:W-:Y:S06]  /*6910*/  HMMA.16816.F32.BF16 R44, R108, R50.reuse, RZ ;  /* 0x000000326c2c723c */ /* 0x080fec00000418ff */
[----:B------:R-:W1:Y:S02]  /*6920*/  LDSM.16.M88.4 R216, [R236] ;  /* 0x00000000ecd8783b */ /* 0x000e640000000200 */
[C---:B------:R-:W-:Y:S06]  /*6930*/  HMMA.16816.F32.BF16 R48, R112.reuse, R50, RZ ;  /* 0x000000327030723c */ /* 0x040fec00000418ff */
[----:B------:R-:W2:Y:S02]  /*6940*/  LDSM.16.M88.4 R220, [R235] ;  /* 0x00000000ebdc783b */ /* 0x000ea40000000200 */
[-C--:B------:R-:W-:Y:S06]  /*6950*/  HMMA.16816.F32.BF16 R52, R112, R64.reuse, RZ ;  /* 0x000000407034723c */ /* 0x080fec00000418ff */
[----:B------:R-:W4:Y:S02]  /*6960*/  LDL.64 R250, [R1+0x18] ;  /* 0x0000180001fa7983 */ /* 0x000f240000100a00 */
[C---:B------:R-:W-:Y:S04]  /*6970*/  HMMA.16816.F32.BF16 R56, R108.reuse, R64, RZ ;  /* 0x000000406c38723c */ /* 0x040fe800000418ff */
[----:B------:R-:W4:Y:S04]  /*6980*/  LDL.64 R248, [R1+0x28] ;  /* 0x0000280001f87983 */ /* 0x000f280000100a00 */
[-C--:B------:R-:W-:Y:S08]  /*6990*/  HMMA.16816.F32.BF16 R60, R108, R66.reuse, RZ ;  /* 0x000000426c3c723c */ /* 0x080ff000000418ff */
[C---:B------:R-:W-:Y:S08]  /*69a0*/  HMMA.16816.F32.BF16 R64, R112.reuse, R66, RZ ;  /* 0x000000427040723c */ /* 0x040ff000000418ff */
[-C--:B-1----:R-:W-:Y:S01]  /*69b0*/  HMMA.16816.F32.BF16 R68, R112, R80.reuse, RZ ;  /* 0x000000507044723c */ /* 0x082fe200000418ff */
[----:B--2---:R-:W-:Y:S07]  /*69c0*/  IMAD.WIDE.U32 R84, R84, 0x70, R72 ;  /* 0x0000007054547825 */ /* 0x004fee00078e0048 */
[C---:B------:R-:W-:Y:S04]  /*69d0*/  HMMA.16816.F32.BF16 R72, R108.reuse, R80, RZ ;  /* 0x000000506c48723c */ /* 0x040fe800000418ff */
[----:B------:R-:W-:Y:S02]  /*69e0*/  LEA R88, P0, R84, c[0x0][0x1f8], 0x1 ;  /* 0x00007e0054587a11 */ /* 0x000fe400078008ff */
[----:B------:R-:W-:Y:S02]  /*69f0*/  IADD3 R2, R85, R2, RZ ;  /* 0x0000000255027210 */ /* 0x000fe40007ffe0ff */
[----:B------:R-:W-:Y:S01]  /*6a00*/  IADD3 R92, P2, R88, UR7, RZ ;  /* 0x00000007585c7c10 */ /* 0x000fe2000ff5e0ff */
[-C--:B------:R-:W-:Y:S03]  /*6a10*/  HMMA.16816.F32.BF16 R76, R108, R82.reuse, RZ ;  /* 0x000000526c4c723c */ /* 0x080fe600000418ff */
[----:B------:R-:W-:Y:S02]  /*6a20*/  LEA.HI.X R89, R84, c[0x0][0x1fc], R2, 0x1, P0 ;  /* 0x00007f0054597a11 */ /* 0x000fe400000f0c02 */
[----:B------:R-:W-:Y:S03]  /*6a30*/  IADD3 R94, P0, R92, UR7, RZ ;  /* 0x000000075c5e7c10 */ /* 0x000fe6000ff1e0ff */
[----:B------:R-:W-:Y:S01]  /*6a40*/  @!PT LDS RZ, [RZ] ;  /* 0x00000000fffff984 */ /* 0x000fe20000000800 */
[----:B------:R-:W-:Y:S01]  /*6a50*/  @!PT LDS RZ, [RZ] ;  /* 0x00000000fffff984 */ /* 0x000fe20000000800 */
[----:B------:R-:W-:Y:S01]  /*6a60*/  @!PT LDS RZ, [RZ] ;  /* 0x00000000fffff984 */ /* 0x000fe20000000800 */
[----:B------:R1:W-:Y:S01]  /*6a70*/  LDGSTS.E.BYPASS.LTC128B.128 [R241+0x100], [R88.64], !P1 ;  /* 0x0010000058f17fae */ /* 0x0003e2000c901d48 */
[----:B------:R-:W-:Y:S01]  /*6a80*/  IADD3.X R93, R89, UR5, RZ, P2, !PT ;  /* 0x00000005595d7c10 */ /* 0x000fe200097fe4ff */
[C---:B------:R-:W-:Y:S03]  /*6a90*/  HMMA.16816.F32.BF16 R80, R112.reuse, R82, RZ ;  /* 0x000000527050723c */ /* 0x040fe600000418ff */
[----:B------:R-:W-:Y:S03]  /*6aa0*/  IADD3.X R95, R93, UR5, RZ, P0, !PT ;  /* 0x000000055d5f7c10 */ /* 0x000fe600087fe4ff */
[----:B------:R2:W-:Y:S01]  /*6ab0*/  LDGSTS.E.BYPASS.LTC128B.128 [R241+0x900], [R92.64], !P1 ;  /* 0x009000005cf17fae */ /* 0x0005e2000c901d48 */
[----:B------:R-:W-:Y:S01]  /*6ac0*/  IADD3 R102, P2, R94, UR7, RZ ;  /* 0x000000075e667c10 */ /* 0x000fe2000ff5e0ff */
[-C--:B---3--:R-:W-:Y:S04]  /*6ad0*/  HMMA.16816.F32.BF16 R84, R112, R96.reuse, RZ ;  /* 0x000000607054723c */ /* 0x088fe800000418ff */
[----:B------:R-:W-:Y:S02]  /*6ae0*/  IADD3.X R103, R95, UR5, RZ, P2, !PT ;  /* 0x000000055f677c10 */ /* 0x000fe400097fe4ff */
[----:B------:R2:W-:Y:S08]  /*6af0*/  LDGSTS.E.BYPASS.LTC128B.128 [R241+0x1100], [R94.64], !P1 ;  /* 0x011000005ef17fae */ /* 0x0005f0000c901d48 */
[----:B------:R3:W-:Y:S01]  /*6b00*/  LDGSTS.E.BYPASS.LTC128B.128 [R241+0x1900], [R102.64], !P1 ;  /* 0x0190000066f17fae */ /* 0x0007e2000c901d48 */
[C---:B-1----:R-:W-:Y:S07]  /*6b10*/  HMMA.16816.F32.BF16 R88, R108.reuse, R96, RZ ;  /* 0x000000606c58723c */ /* 0x042fee00000418ff */
[----:B------:R-:W-:Y:S05]  /*6b20*/  IADD3 R96, P0, R102, UR7, RZ ;  /* 0x0000000766607c10 */ /* 0x000fea000ff1e0ff */
[----:B------:R-:W-:Y:S02]  /*6b30*/  IADD3.X R97, R103, UR5, RZ, P0, !PT ;  /* 0x0000000567617c10 */ /* 0x000fe400087fe4ff */
[----:B------:R-:W-:Y:S01]  /*6b40*/  IADD3 R100, P2, R96, UR7, RZ ;  /* 0x0000000760647c10 */ /* 0x000fe2000ff5e0ff */
[-C--:B--2---:R-:W-:Y:S02]  /*6b50*/  HMMA.16816.F32.BF16 R92, R108, R98.reuse, RZ ;  /* 0x000000626c5c723c */ /* 0x084fe400000418ff */
[----:B------:R1:W-:Y:S01]  /*6b60*/  LDGSTS.E.BYPASS.LTC128B.128 [R241+0x2100], [R96.64], !P1 ;  /* 0x0210000060f17fae */ /* 0x0003e2000c901d48 */
[----:B------:R-:W-:Y:S02]  /*6b70*/  IADD3.X R101, R97, UR5, RZ, P2, !PT ;  /* 0x0000000561657c10 */ /* 0x000fe400097fe4ff */
[----:B---3--:R-:W-:Y:S05]  /*6b80*/  IADD3 R102, P0, R100, UR7, RZ ;  /* 0x0000000764667c10 */ /* 0x008fea000ff1e0ff */
[----:B------:R4:W-:Y:S02]  /*6b90*/  LDGSTS.E.BYPASS.LTC128B.128 [R241+0x2900], [R100.64], !P1 ;  /* 0x0290000064f17fae */ /* 0x0009e4000c901d48 */
[----:B------:R-:W-:Y:S02]  /*6ba0*/  IADD3.X R103, R101, UR5, RZ, P0, !PT ;  /* 0x0000000565677c10 */ /* 0x000fe400087fe4ff */
[C---:B------:R-:W-:Y:S02]  /*6bb0*/  ISETP.GT.AND P0, PT, R242.reuse, R245, PT ;  /* 0x000000f5f200720c */ /* 0x040fe40003f04270 */
[----:B------:R-:W-:Y:S02]  /*6bc0*/  MOV R245, c[0x0][0x1e0] ;  /* 0x0000780000f57a02 */ /* 0x000fe40000000f00 */
[----:B------:R4:W-:Y:S01]  /*6bd0*/  LDGSTS.E.BYPASS.LTC128B.128 [R241+0x3100], [R102.64], !P1 ;  /* 0x0310000066f17fae */ /* 0x0009e2000c901d48 */
[----:B------:R-:W-:Y:S07]  /*6be0*/  IADD3 R242, R242, -0x1, RZ ;  /* 0xfffffffff2f27810 */ /* 0x000fee0007ffe0ff */
[----:B------:R-:W0:Y:S01]  /*6bf0*/  LDGDEPBAR ;  /* 0x00000000000079af */ /* 0x000e220000000000 */
[C---:B-1----:R-:W-:Y:S08]  /*6c00*/  HMMA.16816.F32.BF16 R96, R112.reuse, R98, RZ ;  /* 0x000000627060723c */ /* 0x042ff000000418ff */
[-C--:B----4-:R-:W-:Y:S08]  /*6c10*/  HMMA.16816.F32.BF16 R100, R112, R136.reuse, RZ ;  /* 0x000000887064723c */ /* 0x090ff000000418ff */
        /* <DEDUP_REMOVED lines=36> */
[-C--:B------:R-:W-:Y:S01]  /*6e60*/  HMMA.16816.F32.BF16 R108, R196, R222.reuse, R108 ;  /* 0x000000dec46c723c */ /* 0x080fe2000004186c */
[----:B------:R-:W3:Y:S07]  /*6e70*/  LDSM.16.M88.4 R196, [R229+0x5100] ;  /* 0x00510000e5c4783b */ /* 0x000eee0000000200 */
[----:B------:R-:W-:Y:S01]  /*6e80*/  HMMA.16816.F32.BF16 R112, R188, R222, R112 ;  /* 0x000000debc70723c */ /* 0x000fe20000041870 */
[----:B------:R-:W4:Y:S07]  /*6e90*/  LDSM.16.M88.4 R188, [R229+0x6100] ;  /* 0x00610000e5bc783b */ /* 0x000f2e0000000200 */
[-C--:B-1----:R-:W-:Y:S08]  /*6ea0*/  HMMA.16816.F32.BF16 R4, R136, R192.reuse, R4 ;  /* 0x000000c08804723c */ /* 0x082ff00000041804 */
[C---:B--2---:R-:W-:Y:S08]  /*6eb0*/  HMMA.16816.F32.BF16 R8, R200.reuse, R192, R8 ;  /* 0x000000c0c808723c */ /* 0x044ff00000041808 */
[-C--:B------:R-:W-:Y:S08]  /*6ec0*/  HMMA.16816.F32.BF16 R12, R200, R194.reuse, R12 ;  /* 0x000000c2c80c723c */ /* 0x080ff0000004180c */
[C---:B------:R-:W-:Y:S01]  /*6ed0*/  HMMA.16816.F32.BF16 R16, R136.reuse, R194, R16 ;  /* 0x000000c28810723c */ /* 0x040fe20000041810 */
[----:B------:R-:W-:Y:S07]  /*6ee0*/  LDSM.16.M88.4 R192, [R228] ;  /* 0x00000000e4c0783b */ /* 0x000fee0000000200 */
[-C--:B---3--:R-:W-:Y:S08]  /*6ef0*/  HMMA.16816.F32.BF16 R20, R136, R204.reuse, R20 ;  /* 0x000000cc8814723c */ /* 0x088ff00000041814 */
[C---:B------:R-:W-:Y:S08]  /*6f00*/  HMMA.16816.F32.BF16 R24, R200.reuse, R204, R24 ;  /* 0x000000ccc818723c */ /* 0x040ff00000041818 */
[-C--:B------:R-:W-:Y:S08]  /*6f10*/  HMMA.16816.F32.BF16 R28, R200, R206.reuse, R28 ;  /* 0x000000cec81c723c */ /* 0x080ff0000004181c */
[C---:B------:R-:W-:Y:S01]  /*6f20*/  HMMA.16816.F32.BF16 R32, R136.reuse, R206, R32 ;  /* 0x000000ce8820723c */ /* 0x040fe20000041820 */
[----:B------:R-:W-:Y:S07]  /*6f30*/  LDSM.16.M88.4 R204, [R228+0x800] ;  /* 0x00080000e4cc783b */ /* 0x000fee0000000200 */
[-C--:B----4-:R-:W-:Y:S08]  /*6f40*/  HMMA.16816.F32.BF16 R36, R136, R208.reuse, R36 ;  /* 0x000000d08824723c */ /* 0x090ff00000041824 */
        /* <DEDUP_REMOVED lines=21> */
[-C--:B------:R-:W-:Y:S01]  /*70a0*/  HMMA.16816.F32.BF16 R108, R200, R218.reuse, R108 ;  /* 0x000000dac86c723c */ /* 0x080fe2000004186c */
[----:B------:R-:W2:Y:S07]  /*70b0*/  LDSM.16.M88.4 R200, [R228+0x2000] ;  /* 0x00200000e4c8783b */ /* 0x000eae0000000200 */
[----:B------:R-:W-:Y:S01]  /*70c0*/  HMMA.16816.F32.BF16 R112, R136, R218, R112 ;  /* 0x000000da8870723c */ /* 0x000fe20000041870 */
[----:B------:R-:W3:Y:S07]  /*70d0*/  LDSM.16.M88.4 R136, [R228+0x2800] ;  /* 0x00280000e488783b */ /* 0x000eee0000000200 */
[-C--:B-1----:R-:W-:Y:S08]  /*70e0*/  HMMA.16816.F32.BF16 R4, R188, R192.reuse, R4 ;  /* 0x000000c0bc04723c */ /* 0x082ff00000041804 */
[C---:B------:R-:W-:Y:S08]  /*70f0*/  HMMA.16816.F32.BF16 R8, R196.reuse, R192, R8 ;  /* 0x000000c0c408723c */ /* 0x040ff00000041808 */
[-C--:B------:R-:W-:Y:S08]  /*7100*/  HMMA.16816.F32.BF16 R12, R196, R194.reuse, R12 ;  /* 0x000000c2c40c723c */ /* 0x080ff0000004180c */
[C---:B------:R-:W-:Y:S01]  /*7110*/  HMMA.16816.F32.BF16 R16, R188.reuse, R194, R16 ;  /* 0x000000c2bc10723c */ /* 0x040fe20000041810 */
[----:B------:R-:W1:Y:S01]  /*7120*/  LDSM.16.M88.4 R192, [R228+0x3000] ;  /* 0x00300000e4c0783b */ /* 0x000e620000000200 */
[----:B------:R-:W-:Y:S04]  /*7130*/  DEPBAR.LE SB0, 0x0 ;  /* 0x000080000000791a */ /* 0x000fe80000000000 */
[----:B------:R-:W-:Y:S02]  /*7140*/  FMNMX.FTZ R2, R4, R0, !PT ;  /* 0x0000000004027209 */ /* 0x000fe40007810000 */
[-C--:B------:R-:W-:Y:S01]  /*7150*/  HMMA.16816.F32.BF16 R20, R188, R204.reuse, R20 ;  /* 0x000000ccbc14723c */ /* 0x080fe20000041814 */
[----:B------:R-:W-:Y:S04]  /*7160*/  BAR.SYNC.DEFER_BLOCKING 0x0 ;  /* 0x0000000000007b1d */ /* 0x000fe80000010000 */
[----:B------:R-:W-:Y:S02]  /*7170*/  FMNMX.FTZ R2, R5, R2, !PT ;  /* 0x0000000205027209 */ /* 0x000fe40007810000 */
[----:B------:R-:W-:Y:S01]  /*7180*/  FMNMX.FTZ R141, R6, R3, !PT ;  /* 0x00000003068d7209 */ /* 0x000fe20007810000 */
[C---:B------:R-:W-:Y:S04]  /*7190*/  HMMA.16816.F32.BF16 R24, R196.reuse, R204, R24 ;  /* 0x000000ccc418723c */ /* 0x040fe80000041818 */
[----:B------:R-:W-:Y:S04]  /*71a0*/  FMNMX.FTZ R141, R7, R141, !PT ;  /* 0x0000008d078d7209 */ /* 0x000fe80007810000 */
[-C--:B------:R-:W-:Y:S04]  /*71b0*/  HMMA.16816.F32.BF16 R28, R196, R206.reuse, R28 ;  /* 0x000000cec41c723c */ /* 0x080fe8000004181c */
[----:B------:R-:W-:Y:S02]  /*71c0*/  FMNMX.FTZ R2, R16, R2, !PT ;  /* 0x0000000210027209 */ /* 0x000fe40007810000 */
[----:B------:R-:W-:Y:S02]  /*71d0*/  FMNMX.FTZ R141, R18, R141, !PT ;  /* 0x0000008d128d7209 */ /* 0x000fe40007810000 */
[C---:B------:R-:W-:Y:S04]  /*71e0*/  HMMA.16816.F32.BF16 R32, R188.reuse, R206, R32 ;  /* 0x000000cebc20723c */ /* 0x040fe80000041820 */
[----:B------:R-:W-:Y:S02]  /*71f0*/  FMNMX.FTZ R2, R17, R2, !PT ;  /* 0x0000000211027209 */ /* 0x000fe40007810000 */
[----:B------:R-:W-:Y:S02]  /*7200*/  FMNMX.FTZ R141, R19, R141, !PT ;  /* 0x0000008d138d7209 */ /* 0x000fe40007810000 */
[-C--:B------:R-:W-:Y:S04]  /*7210*/  HMMA.16816.F32.BF16 R36, R188, R208.reuse, R36 ;  /* 0x000000d0bc24723c */ /* 0x080fe80000041824 */
[----:B------:R-:W-:Y:S04]  /*7220*/  FMNMX.FTZ R2, R20, R2, !PT ;  /* 0x0000000214027209 */ /* 0x000fe80007810000 */
[C---:B------:R-:W-:Y:S04]  /*7230*/  HMMA.16816.F32.BF16 R40, R196.reuse, R208, R40 ;  /* 0x000000d0c428723c */ /* 0x040fe80000041828 */
[----:B------:R-:W-:Y:S04]  /*7240*/  FMNMX.FTZ R2, R21, R2, !PT ;  /* 0x0000000215027209 */ /* 0x000fe80007810000 */
        /* <DEDUP_REMOVED lines=12> */
[-C--:B--2---:R-:W-:Y:S04]  /*7310*/  HMMA.16816.F32.BF16 R68, R188, R200.reuse, R68 ;  /* 0x000000c8bc44723c */ /* 0x084fe80000041844 */
[----:B------:R-:W-:Y:S04]  /*7320*/  FMNMX.FTZ R2, R52, R2, !PT ;  /* 0x0000000234027209 */ /* 0x000fe80007810000 */
[C---:B------:R-:W-:Y:S04]  /*7330*/  HMMA.16816.F32.BF16 R72, R196.reuse, R200, R72 ;  /* 0x000000c8c448723c */ /* 0x040fe80000041848 */
[----:B------:R-:W-:Y:S03]  /*7340*/  FMNMX.FTZ R2, R53, R2, !PT ;  /* 0x0000000235027209 */ /* 0x000fe60007810000 */
[----:B------:R-:W-:Y:S01]  /*7350*/  FMNMX.FTZ R200, R8, R140, !PT ;  /* 0x0000008c08c87209 */ /* 0x000fe20007810000 */
[-C--:B------:R-:W-:Y:S04]  /*7360*/  HMMA.16816.F32.BF16 R76, R196, R202.reuse, R76 ;  /* 0x000000cac44c723c */ /* 0x080fe8000004184c */
[----:B------:R-:W-:Y:S04]  /*7370*/  FMNMX.FTZ R2, R64, R2, !PT ;  /* 0x0000000240027209 */ /* 0x000fe80007810000 */
[C---:B------:R-:W-:Y:S04]  /*7380*/  HMMA.16816.F32.BF16 R80, R188.reuse, R202, R80 ;  /* 0x000000cabc50723c */ /* 0x040fe80000041850 */
[----:B------:R-:W-:Y:S04]  /*7390*/  FMNMX.FTZ R2, R65, R2, !PT ;  /* 0x0000000241027209 */ /* 0x000fe80007810000 */
[-C--:B---3--:R-:W-:Y:S04]  /*73a0*/  HMMA.16816.F32.BF16 R84, R188, R136.reuse, R84 ;  /* 0x00000088bc54723c */ /* 0x088fe80000041854 */
[----:B------:R-:W-:Y:S04]  /*73b0*/  FMNMX.FTZ R2, R68, R2, !PT ;  /* 0x0000000244027209 */ /* 0x000fe80007810000 */
[C---:B------:R-:W-:Y:S07]  /*73c0*/  HMMA.16816.F32.BF16 R88, R196.reuse, R136, R88 ;  /* 0x00000088c458723c */ /* 0x040fee0000041858 */
[----:B------:R-:W-:Y:S01]  /*73d0*/  FMNMX.FTZ R136, R22, R141, !PT ;  /* 0x0000008d16887209 */ /* 0x000fe20007810000 */
[-C--:B------:R-:W-:Y:S04]  /*73e0*/  HMMA.16816.F32.BF16 R92, R196, R138.reuse, R92 ;  /* 0x0000008ac45c723c */ /* 0x080fe8000004185c */
[----:B------:R-:W-:Y:S02]  /*73f0*/  FMNMX.FTZ R137, R9, R200, !PT ;  /* 0x000000c809897209 */ /* 0x000fe40007810000 */
[----:B------:R-:W-:Y:S02]  /*7400*/  FMNMX.FTZ R136, R23, R136, !PT ;  /* 0x0000008817887209 */ /* 0x000fe40007810000 */
[----:B------:R-:W-:Y:S01]  /*7410*/  FMNMX.FTZ R137, R12, R137, !PT ;  /* 0x000000890c897209 */ /* 0x000fe20007810000 */
[C---:B------:R-:W-:Y:S04]  /*7420*/  HMMA.16816.F32.BF16 R96, R188.reuse, R138, R96 ;  /* 0x0000008abc60723c */ /* 0x040fe80000041860 */
[----:B------:R-:W-:Y:S02]  /*7430*/  FMNMX.FTZ R137, R13, R137, !PT ;  /* 0x000000890d897209 */ /* 0x000fe40007810000 */
[----:B------:R-:W-:Y:S02]  /*7440*/  FMNMX.FTZ R136, R34, R136, !PT ;  /* 0x0000008822887209 */ /* 0x000fe40007810000 */
[----:B------:R-:W-:Y:S01]  /*7450*/  FMNMX.FTZ R137, R24, R137, !PT ;  /* 0x0000008918897209 */ /* 0x000fe20007810000 */
[-C--:B-1----:R-:W-:Y:S03]  /*7460*/  HMMA.16816.F32.BF16 R100, R188, R192.reuse, R100 ;  /* 0x000000c0bc64723c */ /* 0x082fe60000041864 */
[----:B------:R-:W-:Y:S02]  /*7470*/  FMNMX.FTZ R136, R35, R136, !PT ;  /* 0x0000008823887209 */ /* 0x000fe40007810000 */
[----:B------:R-:W-:Y:S02]  /*7480*/  FMNMX.FTZ R137, R25, R137, !PT ;  /* 0x0000008919897209 */ /* 0x000fe40007810000 */
[----:B------:R-:W-:Y:S01]  /*7490*/  FMNMX.FTZ R136, R38, R136, !PT ;  /* 0x0000008826887209 */ /* 0x000fe20007810000 */
[C---:B------:R-:W-:Y:S04]  /*74a0*/  HMMA.16816.F32.BF16 R104, R196.reuse, R192, R104 ;  /* 0x000000c0c468723c */ /* 0x040fe80000041868 */
[----:B------:R-:W-:Y:S02]  /*74b0*/  FMNMX.FTZ R137, R28, R137, !PT ;  /* 0x000000891c897209 */ /* 0x000fe40007810000 */
[----:B------:R-:W-:Y:S02]  /*74c0*/  FMNMX.FTZ R136, R39, R136, !PT ;  /* 0x0000008827887209 */ /* 0x000fe40007810000 */
[----:B------:R-:W-:Y:S01]  /*74d0*/  FMNMX.FTZ R137, R29, R137, !PT ;  /* 0x000000891d897209 */ /* 0x000fe20007810000 */
[-C--:B------:R-:W-:Y:S03]  /*74e0*/  HMMA.16816.F32.BF16 R108, R196, R194.reuse, R108 ;  /* 0x000000c2c46c723c */ /* 0x080fe6000004186c */
[----:B------:R-:W-:Y:S02]  /*74f0*/  FMNMX.FTZ R136, R50, R136, !PT ;  /* 0x0000008832887209 */ /* 0x000fe40007810000 */
[----:B------:R-:W-:Y:S02]  /*7500*/  FMNMX.FTZ R137, R40, R137, !PT ;  /* 0x0000008928897209 */ /* 0x000fe40007810000 */
[----:B------:R-:W-:Y:S01]  /*7510*/  FMNMX.FTZ R136, R51, R136, !PT ;  /* 0x0000008833887209 */ /* 0x000fe20007810000 */
[----:B------:R-:W-:Y:S04]  /*7520*/  HMMA.16816.F32.BF16 R112, R188, R194, R112 ;  /* 0x000000c2bc70723c */ /* 0x000fe80000041870 */
[----:B------:R-:W-:Y:S02]  /*7530*/  FMNMX.FTZ R136, R54, R136, !PT ;  /* 0x0000008836887209 */ /* 0x000fe40007810000 */
[----:B------:R-:W-:Y:S02]  /*7540*/  FMNMX.FTZ R137, R41, R137, !PT ;  /* 0x0000008929897209 */ /* 0x000fe40007810000 */
[----:B------:R-:W-:Y:S04]  /*7550*/  FMNMX.FTZ R136, R55, R136, !PT ;  /* 0x0000008837887209 */ /* 0x000fe80007810000 */
        /* <DEDUP_REMOVED lines=40> */
[----:B------:R-:W1:Y:S01]  /*77e0*/  SHFL.BFLY PT, R188, R138, 0x2, 0x1f ;  /* 0x0c401f008abc7f89 */ /* 0x000e6200000e0000 */
[----:B------:R-:W-:Y:S02]  /*77f0*/  FMNMX.FTZ R137, R42, R137, !PT ;  /* 0x000000892a897209 */ /* 0x000fe40007810000 */
[----:B------:R-:W-:Y:S02]  /*7800*/  FMNMX.FTZ R2, R114, R2, !PT ;  /* 0x0000000272027209 */ /* 0x000fe40007810000 */
[----:B------:R-:W-:Y:S02]  /*7810*/  FMNMX.FTZ R136, R77, R136, !PT ;  /* 0x000000884d887209 */ /* 0x000fe40007810000 */
[----:B------:R-:W-:Y:S02]  /*7820*/  FMNMX.FTZ R137, R43, R137, !PT ;  /* 0x000000892b897209 */ /* 0x000fe40007810000 */
[----:B------:R-:W-:Y:S02]  /*7830*/  FMNMX.FTZ R2, R115, R2, !PT ;  /* 0x0000000273027209 */ /* 0x000fe40007810000 */
[----:B------:R-:W-:Y:S02]  /*7840*/  FMNMX.FTZ R136, R88, R136, !PT ;  /* 0x0000008858887209 */ /* 0x000fe40007810000 */
[----:B------:R-:W-:Y:S01]  /*7850*/  FMNMX.FTZ R137, R46, R137, !PT ;  /* 0x000000892e897209 */ /* 0x000fe20007810000 */
[----:B------:R-:W2:Y:S01]  /*7860*/  SHFL.BFLY PT, R141, R2, 0x2, 0x1f ;  /* 0x0c401f00028d7f89 */ /* 0x000ea200000e0000 */
        /* <DEDUP_REMOVED lines=8> */
[----:B-1----:R-:W-:Y:S02]  /*78f0*/  FMNMX.FTZ R138, R138, R188, !PT ;  /* 0x000000bc8a8a7209 */ /* 0x002fe40007810000 */
[----:B------:R-:W-:Y:S02]  /*7900*/  FMNMX.FTZ R136, R105, R136, !PT ;  /* 0x0000008869887209 */ /* 0x000fe40007810000 */
[----:B------:R-:W-:Y:S01]  /*7910*/  FMNMX.FTZ R137, R63, R137, !PT ;  /* 0x000000893f897209 */ /* 0x000fe20007810000 */
[----:B------:R-:W1:Y:S01]  /*7920*/  SHFL.BFLY PT, R188, R138, 0x1, 0x1f ;  /* 0x0c201f008abc7f89 */ /* 0x000e6200000e0000 */
[----:B------:R-:W-:Y:S02]  /*7930*/  FMNMX.FTZ R136, R108, R136, !PT ;  /* 0x000000886c887209 */ /* 0x000fe40007810000 */
[----:B------:R-:W-:Y:S02]  /*7940*/  FMNMX.FTZ R137, R74, R137, !PT ;  /* 0x000000894a897209 */ /* 0x000fe40007810000 */
[----:B------:R-:W-:Y:S02]  /*7950*/  FMNMX.FTZ R136, R109, R136, !PT ;  /* 0x000000886d887209 */ /* 0x000fe40007810000 */
[----:B--2---:R-:W-:Y:S02]  /*7960*/  FMNMX.FTZ R2, R2, R141, !PT ;  /* 0x0000008d02027209 */ /* 0x004fe40007810000 */
[----:B------:R-:W-:Y:S01]  /*7970*/  FMNMX.FTZ R137, R75, R137, !PT ;  /* 0x000000894b897209 */ /* 0x000fe20007810000 */
[----:B------:R-:W2:Y:S03]  /*7980*/  SHFL.BFLY PT, R139, R136, 0x2, 0x1f ;  /* 0x0c401f00888b7f89 */ /* 0x000ea600000e0000 */
[----:B------:R-:W-:Y:S04]  /*7990*/  FMNMX.FTZ R137, R78, R137, !PT ;  /* 0x000000894e897209 */ /* 0x000fe80007810000 */
[----:B------:R-:W-:Y:S01]  /*79a0*/  FMNMX.FTZ R137, R79, R137, !PT ;  /* 0x000000894f897209 */ /* 0x000fe20007810000 */
[----:B------:R-:W3:Y:S03]  /*79b0*/  SHFL.BFLY PT, R141, R2, 0x1, 0x1f ;  /* 0x0c201f00028d7f89 */ /* 0x000ee600000e0000 */
[----:B------:R-:W-:Y:S02]  /*79c0*/  FMNMX.FTZ R137, R90, R137, !PT ;  /* 0x000000895a897209 */ /* 0x000fe40007810000 */
[----:B-1----:R-:W-:Y:S02]  /*79d0*/  FMNMX.FTZ R138, R138, R188, !PT ;  /* 0x000000bc8a8a7209 */ /* 0x002fe40007810000 */
[----:B------:R-:W-:Y:S03]  /*79e0*/  FMNMX.FTZ R137, R91, R137, !PT ;  /* 0x000000895b897209 */ /* 0x000fe60007810000 */
[----:B------:R-:W-:Y:S01]  /*79f0*/  FADD.FTZ R0, -R138, R0 ;  /* 0x000000008a007221 */ /* 0x000fe20000010100 */
[----:B------:R-:W-:Y:S01]  /*7a00*/  FMNMX.FTZ R137, R94, R137, !PT ;  /* 0x000000895e897209 */ /* 0x000fe20007810000 */
[----:B------:R-:W-:Y:S03]  /*7a10*/  FMUL.FTZ R192, R138, c[0x0][0x2d0] ;  /* 0x0000b4008ac07a20 */ /* 0x000fe60000410000 */
[----:B------:R-:W-:Y:S01]  /*7a20*/  FMNMX.FTZ R137, R95, R137, !PT ;  /* 0x000000895f897209 */ /* 0x000fe20007810000 */
[--C-:B------:R-:W-:Y:S01]  /*7a30*/  FFMA.FTZ R20, R20, c[0x0][0x2d0], -R192.reuse ;  /* 0x0000b40014147a23 */ /* 0x100fe200000108c0 */
[----:B--2---:R-:W-:Y:S01]  /*7a40*/  FMNMX.FTZ R136, R136, R139, !PT ;  /* 0x0000008b88887209 */ /* 0x004fe20007810000 */
[--C-:B------:R-:W-:Y:S01]  /*7a50*/  FFMA.FTZ R21, R21, c[0x0][0x2d0], -R192.reuse ;  /* 0x0000b40015157a23 */ /* 0x100fe200000108c0 */
[----:B------:R-:W-:Y:S01]  /*7a60*/  FMNMX.FTZ R139, R106, R137, !PT ;  /* 0x000000896a8b7209 */ /* 0x000fe20007810000 */
[----:B------:R-:W-:Y:S01]  /*7a70*/  MUFU.EX2 R209, R20 ;  /* 0x0000001400d17308 */ /* 0x000fe20000000800 */
[--C-:B------:R-:W-:Y:S01]  /*7a80*/  FFMA.FTZ R52, R52, c[0x0][0x2d0], -R192.reuse ;  /* 0x0000b40034347a23 */ /* 0x100fe200000108c0 */
[----:B------:R-:W1:Y:S01]  /*7a90*/  SHFL.BFLY PT, R189, R136, 0x1, 0x1f ;  /* 0x0c201f0088bd7f89 */ /* 0x000e6200000e0000 */
[----:B---3--:R-:W-:Y:S01]  /*7aa0*/  FMNMX.FTZ R137, R2, R141, !PT ;  /* 0x0000008d02897209 */ /* 0x008fe20007810000 */
[----:B------:R-:W-:Y:S01]  /*7ab0*/  FMUL.FTZ R2, R0, c[0x0][0x2d0] ;  /* 0x0000b40000027a20 */ /* 0x000fe20000410000 */
[----:B------:R-:W-:Y:S01]  /*7ac0*/  FMNMX.FTZ R0, R107, R139, !PT ;  /* 0x0000008b6b007209 */ /* 0x000fe20007810000 */
[--C-:B------:R-:W-:Y:S02]  /*7ad0*/  FFMA.FTZ R53, R53, c[0x0][0x2d0], -R192.reuse ;  /* 0x0000b40035357a23 */ /* 0x100fe400000108c0 */
[--C-:B------:R-:W-:Y:S01]  /*7ae0*/  FFMA.FTZ R64, R64, c[0x0][0x2d0], -R192.reuse ;  /* 0x0000b40040407a23 */ /* 0x100fe200000108c0 */
[----:B------:R-:W-:Y:S01]  /*7af0*/  FMNMX.FTZ R0, R110, R0, !PT ;  /* 0x000000006e007209 */ /* 0x000fe20007810000 */
[----:B------:R2:W3:Y:S01]  /*7b00*/  MUFU.EX2 R141, R2 ;  /* 0x00000002008d7308 */ /* 0x0004e20000000800 */
[--C-:B------:R-:W-:Y:S02]  /*7b10*/  FFMA.FTZ R65, R65, c[0x0][0x2d0], -R192.reuse ;  /* 0x0000b40041417a23 */ /* 0x100fe400000108c0 */
[----:B------:R-:W-:Y:S01]  /*7b20*/  FMNMX.FTZ R0, R111, R0, !PT ;  /* 0x000000006f007209 */ /* 0x000fe20007810000 */
[--C-:B------:R-:W-:Y:S02]  /*7b30*/  FFMA.FTZ R68, R68, c[0x0][0x2d0], -R192.reuse ;  /* 0x0000b40044447a23 */ /* 0x100fe400000108c0 */
[--C-:B------:R-:W-:Y:S02]  /*7b40*/  FFMA.FTZ R69, R69, c[0x0][0x2d0], -R192.reuse ;  /* 0x0000b40045457a23 */ /* 0x100fe400000108c0 */
[----:B------:R-:W-:Y:S02]  /*7b50*/  FMUL.FTZ R193, R137, c[0x0][0x2d0] ;  /* 0x0000b40089c17a20 */ /* 0x000fe40000410000 */
[----:B------:R-:W-:Y:S01]  /*7b60*/  MUFU.EX2 R208, R21 ;  /* 0x0000001500d07308 */ /* 0x000fe20000000800 */
[--C-:B------:R-:W-:Y:S02]  /*7b70*/  FFMA.FTZ R4, R4, c[0x0][0x2d0], -R192.reuse ;  /* 0x0000b40004047a23 */ /* 0x100fe400000108c0 */
[--C-:B------:R-:W-:Y:S02]  /*7b80*/  FFMA.FTZ R22, R22, c[0x0][0x2d0], -R193.reuse ;  /* 0x0000b40016167a23 */ /* 0x100fe400000108c1 */
[--C-:B------:R-:W-:Y:S01]  /*7b90*/  FFMA.FTZ R23, R23, c[0x0][0x2d0], -R193.reuse ;  /* 0x0000b40017177a23 */ /* 0x100fe200000108c1 */
[----:B-1----:R-:W-:Y:S01]  /*7ba0*/  FMNMX.FTZ R136, R136, R189, !PT ;  /* 0x000000bd88887209 */ /* 0x002fe20007810000 */
[--C-:B------:R-:W-:Y:S02]  /*7bb0*/  FFMA.FTZ R54, R54, c[0x0][0x2d0], -R193.reuse ;  /* 0x0000b40036367a23 */ /* 0x100fe400000108c1 */
[--C-:B------:R-:W-:Y:S01]  /*7bc0*/  FFMA.FTZ R55, R55, c[0x0][0x2d0], -R193.reuse ;  /* 0x0000b40037377a23 */ /* 0x100fe200000108c1 */
[----:B------:R1:W-:Y:S01]  /*7bd0*/  MUFU.EX2 R219, R4 ;  /* 0x0000000400db7308 */ /* 0x0003e20000000800 */
[--C-:B------:R-:W-:Y:S02]  /*7be0*/  FFMA.FTZ R6, R6, c[0x0][0x2d0], -R193.reuse ;  /* 0x0000b40006067a23 */ /* 0x100fe400000108c1 */
[----:B------:R-:W-:Y:S02]  /*7bf0*/  FFMA.FTZ R66, R66, c[0x0][0x2d0], -R193 ;  /* 0x0000b40042427a23 */ /* 0x000fe400000108c1 */
[----:B--2---:R-:W-:Y:S02]  /*7c00*/  FADD.FTZ R2, -R137, R3 ;  /* 0x0000000389027221 */ /* 0x004fe40000010100 */
[----:B------:R-:W2:Y:S01]  /*7c10*/  SHFL.BFLY PT, R3, R0, 0x2, 0x1f ;  /* 0x0c401f0000037f89 */ /* 0x000ea200000e0000 */
[--C-:B------:R-:W-:Y:S02]  /*7c20*/  FFMA.FTZ R67, R67, c[0x0][0x2d0], -R193.reuse ;  /* 0x0000b40043437a23 */ /* 0x100fe400000108c1 */
[----:B------:R-:W-:Y:S01]  /*7c30*/  MUFU.EX2 R218, R6 ;  /* 0x0000000600da7308 */ /* 0x000fe20000000800 */
[----:B------:R-:W-:Y:S02]  /*7c40*/  FMUL.FTZ R2, R2, c[0x0][0x2d0] ;  /* 0x0000b40002027a20 */ /* 0x000fe40000410000 */
[--C-:B------:R-:W-:Y:S02]  /*7c50*/  FFMA.FTZ R70, R70, c[0x0][0x2d0], -R193.reuse ;  /* 0x0000b40046467a23 */ /* 0x100fe400000108c1 */
[--C-:B------:R-:W-:Y:S02]  /*7c60*/  FFMA.FTZ R71, R71, c[0x0][0x2d0], -R193.reuse ;  /* 0x0000b40047477a23 */ /* 0x100fe400000108c1 */
[--C-:B------:R-:W-:Y:S02]  /*7c70*/  FFMA.FTZ R7, R7, c[0x0][0x2d0], -R193.reuse ;  /* 0x0000b40007077a23 */ /* 0x100fe400000108c1 */
[----:B------:R-:W-:Y:S01]  /*7c80*/  FMUL.FTZ R194, R136, c[0x0][0x2d0] ;  /* 0x0000b40088c27a20 */ /* 0x000fe20000410000 */
[----:B------:R4:W4:Y:S01]  /*7c90*/  MUFU.EX2 R139, R2 ;  /* 0x00000002008b7308 */ /* 0x0009220000000800 */
[----:B------:R-:W-:Y:S02]  /*7ca0*/  FFMA.FTZ R5, R5, c[0x0][0x2d0], -R192 ;  /* 0x0000b40005057a23 */ /* 0x000fe400000108c0 */
[----:B------:R-:W-:Y:S01]  /*7cb0*/  FFMA.FTZ R60, R60, c[0x0][0x2d0], -R194 ;  /* 0x0000b4003c3c7a23 */ /* 0x000fe200000108c2 */
[----:B-1----:R-:W-:Y:S01]  /*7cc0*/  @P0 SHF.R.S32.HI R4, RZ, 0x1f, R242 ;  /* 0x0000001fff040819 */ /* 0x002fe200000114f2 */
[----:B------:R-:W-:Y:S02]  /*7cd0*/  FFMA.FTZ R61, R61, c[0x0][0x2d0], -R194 ;  /* 0x0000b4003d3d7a23 */ /* 0x000fe400000108c2 */
[--C-:B------:R-:W-:Y:S02]  /*7ce0*/  FFMA.FTZ R16, R16, c[0x0][0x2d0], -R192.reuse ;  /* 0x0000b40010107a23 */ /* 0x100fe400000108c0 */
[----:B------:R-:W-:Y:S01]  /*7cf0*/  FFMA.FTZ R17, R17, c[0x0][0x2d0], -R192 ;  /* 0x0000b40011117a23 */ /* 0x000fe200000108c0 */
[----:B------:R-:W-:Y:S01]  /*7d00*/  MUFU.EX2 R220, R7 ;  /* 0x0000000700dc7308 */ /* 0x000fe20000000800 */
[----:B--2---:R-:W-:Y:S01]  /*7d10*/  FMNMX.FTZ R0, R0, R3, !PT ;  /* 0x0000000300007209 */ /* 0x004fe20007810000 */
[--C-:B------:R-:W-:Y:S02]  /*7d20*/  FFMA.FTZ R18, R18, c[0x0][0x2d0], -R193.reuse ;  /* 0x0000b40012127a23 */ /* 0x100fe400000108c1 */
[----:B------:R-:W-:Y:S02]  /*7d30*/  FFMA.FTZ R19, R19, c[0x0][0x2d0], -R193 ;  /* 0x0000b40013137a23 */ /* 0x000fe400000108c1 */
[C---:B---3--:R-:W-:Y:S02]  /*7d40*/  FMUL.FTZ R120, R141.reuse, R120 ;  /* 0x000000788d787220 */ /* 0x048fe40000410000 */
[----:B------:R-:W-:Y:S02]  /*7d50*/  FMUL.FTZ R121, R141, R121 ;  /* 0x000000798d797220 */ /* 0x000fe40000410000 */
[----:B------:R-:W-:Y:S01]  /*7d60*/  MUFU.EX2 R223, R5 ;  /* 0x0000000500df7308 */ /* 0x000fe20000000800 */
[--C-:B------:R-:W-:Y:S02]  /*7d70*/  FFMA.FTZ R8, R8, c[0x0][0x2d0], -R194.reuse ;  /* 0x0000b40008087a23 */ /* 0x100fe400000108c2 */
[----:B------:R-:W-:Y:S02]  /*7d80*/  FFMA.FTZ R9, R9, c[0x0][0x2d0], -R194 ;  /* 0x0000b40009097a23 */ /* 0x000fe400000108c2 */
[----:B----4-:R-:W-:Y:S02]  /*7d90*/  FADD.FTZ R2, -R136, R140 ;  /* 0x0000008c88027221 */ /* 0x010fe40000010100 */
[C---:B------:R-:W-:Y:S02]  /*7da0*/  FMUL.FTZ R122, R139.reuse, R122 ;  /* 0x0000007a8b7a7220 */ /* 0x040fe40000410000 */
[----:B------:R-:W-:Y:S01]  /*7db0*/  FMUL.FTZ R2, R2, c[0x0][0x2d0] ;  /* 0x0000b40002027a20 */ /* 0x000fe20000410000 */
[----:B------:R1:W-:Y:S01]  /*7dc0*/  MUFU.EX2 R216, R8 ;  /* 0x0000000800d87308 */ /* 0x0003e20000000800 */
[----:B------:R-:W-:Y:S02]  /*7dd0*/  FMUL.FTZ R123, R139, R123 ;  /* 0x0000007b8b7b7220 */ /* 0x000fe40000410000 */
[C---:B------:R-:W-:Y:S02]  /*7de0*/  FMUL.FTZ R124, R141.reuse, R124 ;  /* 0x0000007c8d7c7220 */ /* 0x040fe40000410000 */
[----:B------:R-:W-:Y:S02]  /*7df0*/  FMUL.FTZ R125, R141, R125 ;  /* 0x0000007d8d7d7220 */ /* 0x000fe40000410000 */
[C---:B------:R-:W-:Y:S02]  /*7e00*/  FMUL.FTZ R126, R139.reuse, R126 ;  /* 0x0000007e8b7e7220 */ /* 0x040fe40000410000 */
[----:B------:R-:W-:Y:S01]  /*7e10*/  FMUL.FTZ R127, R139, R127 ;  /* 0x0000007f8b7f7220 */ /* 0x000fe20000410000 */
[----:B------:R2:W3:Y:S01]  /*7e20*/  MUFU.EX2 R140, R2 ;  /* 0x00000002008c7308 */ /* 0x0004e20000000800 */
[--C-:B------:R-:W-:Y:S02]  /*7e30*/  FFMA.FTZ R56, R56, c[0x0][0x2d0], -R194.reuse ;  /* 0x0000b40038387a23 */ /* 0x100fe400000108c2 */
[----:B------:R-:W-:Y:S02]  /*7e40*/  FFMA.FTZ R57, R57, c[0x0][0x2d0], -R194 ;  /* 0x0000b40039397a23 */ /* 0x000fe400000108c2 */
[--C-:B------:R-:W-:Y:S02]  /*7e50*/  FFMA.FTZ R80, R80, c[0x0][0x2d0], -R192.reuse ;  /* 0x0000b40050507a23 */ /* 0x100fe400000108c0 */
[----:B------:R-:W-:Y:S02]  /*7e60*/  FFMA.FTZ R81, R81, c[0x0][0x2d0], -R192 ;  /* 0x0000b40051517a23 */ /* 0x000fe400000108c0 */
[--C-:B------:R-:W-:Y:S01]  /*7e70*/  FFMA.FTZ R13, R13, c[0x0][0x2d0], -R194.reuse ;  /* 0x0000b4000d0d7a23 */ /* 0x100fe200000108c2 */
[----:B------:R4:W-:Y:S01]  /*7e80*/  MUFU.EX2 R217, R9 ;  /* 0x0000000900d97308 */ /* 0x0009e20000000800 */
[--C-:B------:R-:W-:Y:S02]  /*7e90*/  FFMA.FTZ R24, R24, c[0x0][0x2d0], -R194.reuse ;  /* 0x0000b40018187a23 */ /* 0x100fe400000108c2 */
[--C-:B------:R-:W-:Y:S01]  /*7ea0*/  FFMA.FTZ R12, R12, c[0x0][0x2d0], -R194.reuse ;  /* 0x0000b4000c0c7a23 */ /* 0x100fe200000108c2 */
[----:B-1----:R-:W-:Y:S01]  /*7eb0*/  @P0 MOV R8, R248 ;  /* 0x000000f800080202 */ /* 0x002fe20000000f00 */
[----:B------:R-:W-:Y:S02]  /*7ec0*/  FFMA.FTZ R25, R25, c[0x0][0x2d0], -R194 ;  /* 0x0000b40019197a23 */ /* 0x000fe400000108c2 */
[----:B------:R-:W-:Y:S02]  /*7ed0*/  FFMA.FTZ R33, R33, c[0x0][0x2d0], -R192 ;  /* 0x0000b40021217a23 */ /* 0x000fe400000108c0 */
[--C-:B------:R-:W-:Y:S01]  /*7ee0*/  FFMA.FTZ R28, R28, c[0x0][0x2d0], -R194.reuse ;  /* 0x0000b4001c1c7a23 */ /* 0x100fe200000108c2 */
[----:B------:R1:W-:Y:S01]  /*7ef0*/  MUFU.EX2 R205, R13 ;  /* 0x0000000d00cd7308 */ /* 0x0003e20000000800 */
[----:B------:R-:W-:Y:S02]  /*7f00*/  @P0 IMAD R6, R4, c[0x0][0x1e0], RZ ;  /* 0x0000780004060a24 */ /* 0x000fe400078e02ff */
[----:B------:R-:W-:Y:S01]  /*7f10*/  FFMA.FTZ R29, R29, c[0x0][0x2d0], -R194 ;  /* 0x0000b4001d1d7a23 */ /* 0x000fe200000108c2 */
[----:B--2---:R-:W2:Y:S01]  /*7f20*/  SHFL.BFLY PT, R2, R0, 0x1, 0x1f ;  /* 0x0c201f0000027f89 */ /* 0x004ea200000e0000 */
[C---:B---3--:R-:W-:Y:S02]  /*7f30*/  FMUL.FTZ R116, R140.reuse, R116 ;  /* 0x000000748c747220 */ /* 0x048fe40000410000 */
[C---:B------:R-:W-:Y:S02]  /*7f40*/  FMUL.FTZ R117, R140.reuse, R117 ;  /* 0x000000758c757220 */ /* 0x040fe40000410000 */
[----:B------:R-:W-:Y:S01]  /*7f50*/  FMUL.FTZ R128, R140, R128 ;  /* 0x000000808c807220 */ /* 0x000fe20000410000 */
[----:B------:R3:W-:Y:S01]  /*7f60*/  MUFU.EX2 R206, R12 ;  /* 0x0000000c00ce7308 */ /* 0x0007e20000000800 */
[C---:B------:R-:W-:Y:S01]  /*7f70*/  @P0 IMAD.WIDE.U32 R4, R242.reuse, c[0x0][0x1e0], RZ ;  /* 0x00007800f2040a25 */ /* 0x040fe200078e00ff */
[----:B----4-:R-:W-:Y:S03]  /*7f80*/  @P0 MOV R9, R251 ;  /* 0x000000fb00090202 */ /* 0x010fe60000000f00 */
[----:B------:R-:W-:Y:S02]  /*7f90*/  @P0 IMAD R6, R242, c[0x0][0x1e4], R6 ;  /* 0x00007900f2060a24 */ /* 0x000fe400078e0206 */
[----:B------:R-:W-:Y:S02]  /*7fa0*/  FMUL.FTZ R129, R140, R129 ;  /* 0x000000818c817220 */ /* 0x000fe40000410000 */
[----:B------:R-:W-:Y:S01]  /*7fb0*/  @P0 IMAD.WIDE.U32 R8, R4, 0x70, R8 ;  /* 0x0000007004080825 */ /* 0x000fe200078e0008 */
[----:B------:R-:W-:Y:S01]  /*7fc0*/  MUFU.EX2 R203, R23 ;  /* 0x0000001700cb7308 */ /* 0x000fe20000000800 */
[----:B------:R-:W-:Y:S02]  /*7fd0*/  @P0 IADD3 R6, R5, R6, RZ ;  /* 0x0000000605060210 */ /* 0x000fe40007ffe0ff */
[C---:B------:R-:W-:Y:S01]  /*7fe0*/  FMUL.FTZ R132, R140.reuse, R132 ;  /* 0x000000848c847220 */ /* 0x040fe20000410000 */
[----:B-1----:R-:W-:Y:S01]  /*7ff0*/  @P0 SHF.L.U32 R13, R245, 0x5, RZ ;  /* 0x00000005f50d0819 */ /* 0x002fe200000006ff */
[----:B------:R-:W-:Y:S02]  /*8000*/  FMUL.FTZ R133, R140, R133 ;  /* 0x000000858c857220 */ /* 0x000fe40000410000 */
[----:B------:R-:W-:Y:S01]  /*8010*/  @P0 IMAD R4, R6, 0x70, RZ ;  /* 0x0000007006040824 */ /* 0x000fe200078e02ff */
[----:B--2---:R-:W-:Y:S01]  /*8020*/  FMNMX.FTZ R2, R0, R2, !PT ;  /* 0x0000000200027209 */ /* 0x004fe20007810000 */
[----:B------:R-:W-:Y:S01]  /*8030*/  FFMA.FTZ R35, R35, c[0x0][0x2d0], -R193 ;  /* 0x0000b40023237a23 */ /* 0x000fe200000108c1 */
[----:B------:R1:W-:Y:S01]  /*8040*/  MUFU.EX2 R246, R16 ;  /* 0x0000001000f67308 */ /* 0x0003e20000000800 */
[----:B------:R-:W-:Y:S01]  /*8050*/  @P0 LEA R6, P3, R8, c[0x0][0x1c8], 0x1 ;  /* 0x0000720008060a11 */ /* 0x000fe200078608ff */
[----:B------:R-:W-:Y:S01]  /*8060*/  FFMA.FTZ R36, R36, c[0x0][0x2d0], -R192 ;  /* 0x0000b40024247a23 */ /* 0x000fe200000108c0 */
[----:B------:R-:W-:Y:S01]  /*8070*/  @P0 IADD3 R5, R9, R4, RZ ;  /* 0x0000000409050210 */ /* 0x000fe20007ffe0ff */
[----:B------:R-:W-:Y:S01]  /*8080*/  FMUL.FTZ R3, R2, c[0x0][0x2d0] ;  /* 0x0000b40002037a20 */ /* 0x000fe20000410000 */
[-C--:B------:R-:W-:Y:S01]  /*8090*/  @P0 IADD3 R4, P2, R6, R13.reuse, RZ ;  /* 0x0000000d06040210 */ /* 0x080fe20007f5e0ff */
[----:B------:R-:W-:Y:S01]  /*80a0*/  FADD.FTZ R0, -R2, R142 ;  /* 0x0000008e02007221 */ /* 0x000fe20000010100 */
[----:B------:R-:W-:Y:S01]  /*80b0*/  @P0 LEA.HI.X R7, R8, c[0x0][0x1cc], R5, 0x1, P3 ;  /* 0x0000730008070a11 */ /* 0x000fe200018f0c05 */
[----:B------:R-:W-:Y:S01]  /*80c0*/  FFMA.FTZ R10, R10, c[0x0][0x2d0], -R3 ;  /* 0x0000b4000a0a7a23 */ /* 0x000fe20000010803 */
[----:B---3--:R-:W-:Y:S01]  /*80d0*/  @P0 SHF.L.U64.HI R12, R245, 0x5, R247 ;  /* 0x00000005f50c0819 */ /* 0x008fe200000102f7 */
[----:B------:R-:W-:Y:S01]  /*80e0*/  MUFU.EX2 R142, R22 ;  /* 0x00000016008e7308 */ /* 0x000fe20000000800 */
[--C-:B------:R-:W-:Y:S01]  /*80f0*/  FFMA.FTZ R62, R62, c[0x0][0x2d0], -R3.reuse ;  /* 0x0000b4003e3e7a23 */ /* 0x100fe20000010803 */
[----:B------:R2:W-:Y:S01]  /*8100*/  @P0 LDGSTS.E.BYPASS.LTC128B.128 [R241+0x3900], [R6.64], !P1 ;  /* 0x0390000006f10fae */ /* 0x0005e2000c901d48 */
[----:B------:R-:W-:Y:S01]  /*8110*/  @P0 IADD3.X R5, R7, R12, RZ, P2, !PT ;  /* 0x0000000c07050210 */ /* 0x000fe200017fe4ff */
[--C-:B------:R-:W-:Y:S02]  /*8120*/  FFMA.FTZ R63, R63, c[0x0][0x2d0], -R3.reuse ;  /* 0x0000b4003f3f7a23 */ /* 0x100fe40000010803 */
[--C-:B------:R-:W-:Y:S02]  /*8130*/  FFMA.FTZ R11, R11, c[0x0][0x2d0], -R3.reuse ;  /* 0x0000b4000b0b7a23 */ /* 0x100fe40000010803 */
[--C-:B------:R-:W-:Y:S02]  /*8140*/  FFMA.FTZ R14, R14, c[0x0][0x2d0], -R3.reuse ;  /* 0x0000b4000e0e7a23 */ /* 0x100fe40000010803 */
[----:B------:R3:W-:Y:S01]  /*8150*/  MUFU.EX2 R195, R10 ;  /* 0x0000000a00c37308 */ /* 0x0007e20000000800 */
[----:B------:R4:W-:Y:S01]  /*8160*/  @P0 LDGSTS.E.BYPASS.LTC128B.128 [R241+0x4100], [R4.64], !P1 ;  /* 0x0410000004f10fae */ /* 0x0009e2000c901d48 */
[--C-:B------:R-:W-:Y:S02]  /*8170*/  FFMA.FTZ R15, R15, c[0x0][0x2d0], -R3.reuse ;  /* 0x0000b4000f0f7a23 */ /* 0x100fe40000010803 */
[----:B-1----:R-:W-:Y:S02]  /*8180*/  FMUL.FTZ R16, R141, R156 ;  /* 0x0000009c8d107220 */ /* 0x002fe40000410000 */
[--C-:B------:R-:W-:Y:S02]  /*8190*/  FFMA.FTZ R58, R58, c[0x0][0x2d0], -R3.reuse ;  /* 0x0000b4003a3a7a23 */ /* 0x100fe40000010803 */
[--C-:B------:R-:W-:Y:S02]  /*81a0*/  FFMA.FTZ R59, R59, c[0x0][0x2d0], -R3.reuse ;  /* 0x0000b4003b3b7a23 */ /* 0x100fe40000010803 */
[----:B------:R1:W-:Y:S01]  /*81b0*/  MUFU.EX2 R207, R17 ;  /* 0x0000001100cf7308 */ /* 0x0003e20000000800 */
[----:B------:R-:W-:Y:S02]  /*81c0*/  FMUL.FTZ R0, R0, c[0x0][0x2d0] ;  /* 0x0000b40000007a20 */ /* 0x000fe40000410000 */
[--C-:B------:R-:W-:Y:S02]  /*81d0*/  FFMA.FTZ R31, R31, c[0x0][0x2d0], -R3.reuse ;  /* 0x0000b4001f1f7a23 */ /* 0x100fe40000010803 */
[--C-:B------:R-:W-:Y:S02]  /*81e0*/  FFMA.FTZ R26, R26, c[0x0][0x2d0], -R3.reuse ;  /* 0x0000b4001a1a7a23 */ /* 0x100fe40000010803 */
[--C-:B------:R-:W-:Y:S02]  /*81f0*/  FFMA.FTZ R27, R27, c[0x0][0x2d0], -R3.reuse ;  /* 0x0000b4001b1b7a23 */ /* 0x100fe40000010803 */
[----:B------:R-:W-:Y:S01]  /*8200*/  FFMA.FTZ R30, R30, c[0x0][0x2d0], -R3 ;  /* 0x0000b4001e1e7a23 */ /* 0x000fe20000010803 */
[----:B------:R4:W-:Y:S01]  /*8210*/  MUFU.EX2 R196, R11 ;  /* 0x0000000b00c47308 */ /* 0x0009e20000000800 */
[--C-:B------:R-:W-:Y:S02]  /*8220*/  FFMA.FTZ R37, R37, c[0x0][0x2d0], -R192.reuse ;  /* 0x0000b40025257a23 */ /* 0x100fe400000108c0 */
[--C-:B------:R-:W-:Y:S01]  /*8230*/  FFMA.FTZ R38, R38, c[0x0][0x2d0], -R193.reuse ;  /* 0x0000b40026267a23 */ /* 0x100fe200000108c1 */
[-C--:B---3--:R-:W-:Y:S01]  /*8240*/  @P0 IADD3 R10, P4, R4, R13.reuse, RZ ;  /* 0x0000000d040a0210 */ /* 0x088fe20007f9e0ff */
[--C-:B------:R-:W-:Y:S02]  /*8250*/  FFMA.FTZ R39, R39, c[0x0][0x2d0], -R193.reuse ;  /* 0x0000b40027277a23 */ /* 0x100fe400000108c1 */
[--C-:B------:R-:W-:Y:S01]  /*8260*/  FFMA.FTZ R48, R48, c[0x0][0x2d0], -R192.reuse ;  /* 0x0000b40030307a23 */ /* 0x100fe200000108c0 */
[-C--:B------:R-:W-:Y:S01]  /*8270*/  @P0 IADD3 R8, P3, R10, R13.reuse, RZ ;  /* 0x0000000d0a080210 */ /* 0x080fe20007f7e0ff */
[----:B------:R-:W-:Y:S01]  /*8280*/  FFMA.FTZ R49, R49, c[0x0][0x2d0], -R192 ;  /* 0x0000b40031317a23 */ /* 0x000fe200000108c0 */
[----:B------:R3:W-:Y:S01]  /*8290*/  MUFU.EX2 R244, R18 ;  /* 0x0000001200f47308 */ /* 0x0007e20000000800 */
[--C-:B------:R-:W-:Y:S01]  /*82a0*/  FFMA.FTZ R50, R50, c[0x0][0x2d0], -R193.reuse ;  /* 0x0000b40032327a23 */ /* 0x100fe200000108c1 */
[----:B--2---:R-:W-:Y:S01]  /*82b0*/  @P0 IADD3 R6, P2, R8, R13, RZ ;  /* 0x0000000d08060210 */ /* 0x004fe20007f5e0ff */
[----:B------:R-:W-:Y:S02]  /*82c0*/  FFMA.FTZ R51, R51, c[0x0][0x2d0], -R193 ;  /* 0x0000b40033337a23 */ /* 0x000fe400000108c1 */
[----:B-1----:R-:W-:Y:S02]  /*82d0*/  FMUL.FTZ R17, R141, R157 ;  /* 0x0000009d8d117220 */ /* 0x002fe40000410000 */
[--C-:B------:R-:W-:Y:S02]  /*82e0*/  FFMA.FTZ R40, R40, c[0x0][0x2d0], -R194.reuse ;  /* 0x0000b40028287a23 */ /* 0x100fe400000108c2 */
[--C-:B------:R-:W-:Y:S01]  /*82f0*/  FFMA.FTZ R41, R41, c[0x0][0x2d0], -R194.reuse ;  /* 0x0000b40029297a23 */ /* 0x100fe200000108c2 */
[----:B------:R1:W-:Y:S01]  /*8300*/  MUFU.EX2 R204, R19 ;  /* 0x0000001300cc7308 */ /* 0x0003e20000000800 */
[--C-:B------:R-:W-:Y:S02]  /*8310*/  FFMA.FTZ R42, R42, c[0x0][0x2d0], -R3.reuse ;  /* 0x0000b4002a2a7a23 */ /* 0x100fe40000010803 */
[--C-:B------:R-:W-:Y:S01]  /*8320*/  FFMA.FTZ R43, R43, c[0x0][0x2d0], -R3.reuse ;  /* 0x0000b4002b2b7a23 */ /* 0x100fe20000010803 */
[-C--:B----4-:R-:W-:Y:S01]  /*8330*/  @P0 IADD3.X R11, R5, R12.reuse, RZ, P4, !PT ;  /* 0x0000000c050b0210 */ /* 0x090fe200027fe4ff */
[--C-:B------:R-:W-:Y:S02]  /*8340*/  FFMA.FTZ R44, R44, c[0x0][0x2d0], -R194.reuse ;  /* 0x0000b4002c2c7a23 */ /* 0x100fe400000108c2 */
[----:B------:R-:W-:Y:S01]  /*8350*/  FFMA.FTZ R45, R45, c[0x0][0x2d0], -R194 ;  /* 0x0000b4002d2d7a23 */ /* 0x000fe200000108c2 */
[-C--:B------:R-:W-:Y:S01]  /*8360*/  @P0 IADD3.X R9, R11, R12.reuse, RZ, P3, !PT ;  /* 0x0000000c0b090210 */ /* 0x080fe20001ffe4ff */
[----:B------:R2:W-:Y:S01]  /*8370*/  @P0 LDGSTS.E.BYPASS.LTC128B.128 [R241+0x4900], [R10.64], !P1 ;  /* 0x049000000af10fae */ /* 0x0005e2000c901d48 */
[----:B------:R-:W4:Y:S01]  /*8380*/  MUFU.EX2 R0, R0 ;  /* 0x0000000000007308 */ /* 0x000f220000000800 */
[----:B------:R-:W-:Y:S01]  /*8390*/  @P0 IADD3 R4, P3, R6, R13, RZ ;  /* 0x0000000d06040210 */ /* 0x000fe20007f7e0ff */
[----:B------:R-:W-:Y:S01]  /*83a0*/  FFMA.FTZ R46, R46, c[0x0][0x2d0], -R3 ;  /* 0x0000b4002e2e7a23 */ /* 0x000fe20000010803 */
[----:B------:R-:W-:Y:S01]  /*83b0*/  @P0 IADD3.X R7, R9, R12, RZ, P2, !PT ;  /* 0x0000000c09070210 */ /* 0x000fe200017fe4ff */
[----:B---3--:R-:W-:Y:S02]  /*83c0*/  FMUL.FTZ R18, R139, R158 ;  /* 0x0000009e8b127220 */ /* 0x008fe40000410000 */
[----:B------:R-:W-:Y:S01]  /*83d0*/  FFMA.FTZ R113, R113, c[0x0][0x2d0], -R192 ;  /* 0x0000b40071717a23 */ /* 0x000fe200000108c0 */
[----:B------:R3:W-:Y:S01]  /*83e0*/  @P0 LDGSTS.E.BYPASS.LTC128B.128 [R241+0x5100], [R8.64], !P1 ;  /* 0x0510000008f10fae */ /* 0x0007e2000c901d48 */
[----:B------:R-:W-:Y:S01]  /*83f0*/  @P0 IADD3.X R5, R7, R12, RZ, P3, !PT ;  /* 0x0000000c07050210 */ /* 0x000fe20001ffe4ff */
[----:B------:R-:W-:Y:S01]  /*8400*/  FFMA.FTZ R109, R109, c[0x0][0x2d0], -R194 ;  /* 0x0000b4006d6d7a23 */ /* 0x000fe200000108c2 */
[----:B------:R3:W-:Y:S01]  /*8410*/  MUFU.EX2 R201, R14 ;  /* 0x0000000e00c97308 */ /* 0x0007e20000000800 */
[----:B------:R-:W-:Y:S02]  /*8420*/  FFMA.FTZ R32, R32, c[0x0][0x2d0], -R192 ;  /* 0x0000b40020207a23 */ /* 0x000fe400000108c0 */
[--C-:B------:R-:W-:Y:S02]  /*8430*/  FFMA.FTZ R34, R34, c[0x0][0x2d0], -R193.reuse ;  /* 0x0000b40022227a23 */ /* 0x100fe400000108c1 */
[----:B------:R3:W-:Y:S01]  /*8440*/  @P0 LDGSTS.E.BYPASS.LTC128B.128 [R241+0x5900], [R6.64], !P1 ;  /* 0x0590000006f10fae */ /* 0x0007e2000c901d48 */
[----:B-1----:R-:W-:Y:S02]  /*8450*/  FMUL.FTZ R19, R139, R159 ;  /* 0x0000009f8b137220 */ /* 0x002fe40000410000 */
[--C-:B------:R-:W-:Y:S02]  /*8460*/  FFMA.FTZ R82, R82, c[0x0][0x2d0], -R193.reuse ;  /* 0x0000b40052527a23 */ /* 0x100fe400000108c1 */
[----:B------:R1:W1:Y:S01]  /*8470*/  MUFU.EX2 R202, R15 ;  /* 0x0000000f00ca7308 */ /* 0x0002620000000800 */
[----:B------:R-:W-:Y:S02]  /*8480*/  FFMA.FTZ R83, R83, c[0x0][0x2d0], -R193 ;  /* 0x0000b40053537a23 */ /* 0x000fe400000108c1 */
[----:B------:R1:W-:Y:S01]  /*8490*/  @P0 LDGSTS.E.BYPASS.LTC128B.128 [R241+0x6100], [R4.64], !P1 ;  /* 0x0610000004f10fae */ /* 0x0003e2000c901d48 */
[----:B----4-:R-:W-:Y:S01]  /*84a0*/  FMUL.FTZ R118, R0, R118 ;  /* 0x0000007600767220 */ /* 0x010fe20000410000 */
[----:B--2---:R-:W-:Y:S01]  /*84b0*/  @P0 IADD3 R10, P2, R4, R13, RZ ;  /* 0x0000000d040a0210 */ /* 0x004fe20007f5e0ff */
[----:B------:R-:W-:Y:S02]  /*84c0*/  FMUL.FTZ R13, R140, R153 ;  /* 0x000000998c0d7220 */ /* 0x000fe40000410000 */
[----:B------:R-:W-:Y:S02]  /*84d0*/  FMUL.FTZ R119, R0, R119 ;  /* 0x0000007700777220 */ /* 0x000fe40000410000 */
[----:B------:R-:W2:Y:S01]  /*84e0*/  MUFU.EX2 R243, R32 ;  /* 0x0000002000f37308 */ /* 0x000ea20000000800 */
[----:B------:R-:W-:Y:S01]  /*84f0*/  @P0 IADD3.X R11, R5, R12, RZ, P2, !PT ;  /* 0x0000000c050b0210 */ /* 0x000fe200017fe4ff */
[C---:B------:R-:W-:Y:S02]  /*8500*/  FMUL.FTZ R12, R140.reuse, R152 ;  /* 0x000000988c0c7220 */ /* 0x040fe40000410000 */
[C---:B---3--:R-:W-:Y:S01]  /*8510*/  FMUL.FTZ R8, R140.reuse, R144 ;  /* 0x000000908c087220 */ /* 0x048fe20000410000 */
[----:B------:R-:W-:Y:S01]  /*8520*/  F2FP.BF16.PACK_AB R144, R217, R216 ;  /* 0x000000d8d990723e */ /* 0x000fe200000010ff */
[----:B------:R3:W-:Y:S01]  /*8530*/  @P0 LDGSTS.E.BYPASS.LTC128B.128 [R241+0x6900], [R10.64], !P1 ;  /* 0x069000000af10fae */ /* 0x0007e2000c901d48 */
[----:B------:R-:W-:Y:S01]  /*8540*/  FMUL.FTZ R9, R140, R145 ;  /* 0x000000918c097220 */ /* 0x000fe20000410000 */
[----:B------:R-:W-:Y:S01]  /*8550*/  F2FP.BF16.PACK_AB R145, R196, R195 ;  /* 0x000000c3c491723e */ /* 0x000fe200000010ff */
[C---:B------:R-:W-:Y:S01]  /*8560*/  FMUL.FTZ R14, R0.reuse, R154 ;  /* 0x0000009a000e7220 */ /* 0x040fe20000410000 */
[----:B------:R4:W-:Y:S01]  /*8570*/  MUFU.EX2 R200, R31 ;  /* 0x0000001f00c87308 */ /* 0x0009e20000000800 */
[----:B------:R-:W-:Y:S02]  /*8580*/  FMUL.FTZ R130, R0, R130 ;  /* 0x0000008200827220 */ /* 0x000fe40000410000 */
[----:B------:R-:W-:Y:S01]  /*8590*/  FMUL.FTZ R6, R139, R150 ;  /* 0x000000968b067220 */ /* 0x000fe20000410000 */
[----:B------:R-:W2:Y:S01]  /*85a0*/  LDSM.16.MT88.4 R20, [R224+0x100] ;  /* 0x00010000e014783b */ /* 0x000ea20000004200 */
[----:B------:R-:W-:Y:S01]  /*85b0*/  F2FP.BF16.PACK_AB R150, R207, R246 ;  /* 0x000000f6cf96723e */ /* 0x000fe200000010ff */
[----:B------:R-:W-:Y:S01]  /*85c0*/  FMUL.FTZ R7, R139, R151 ;  /* 0x000000978b077220 */ /* 0x000fe20000410000 */
[----:B------:R-:W-:Y:S01]  /*85d0*/  F2FP.BF16.PACK_AB R151, R204, R244 ;  /* 0x000000f4cc97723e */ /* 0x000fe200000010ff */
[----:B-1----:R-:W-:Y:S02]  /*85e0*/  FMUL.FTZ R15, R0, R155 ;  /* 0x0000009b000f7220 */ /* 0x002fe40000410000 */
[----:B------:R1:W-:Y:S01]  /*85f0*/  MUFU.EX2 R252, R24 ;  /* 0x0000001800fc7308 */ /* 0x0003e20000000800 */
[----:B------:R-:W-:Y:S01]  /*8600*/  FMUL.FTZ R4, R141, R148 ;  /* 0x000000948d047220 */ /* 0x000fe20000410000 */
[----:B------:R-:W-:Y:S01]  /*8610*/  F2FP.BF16.PACK_AB R148, R223, R219 ;  /* 0x000000dbdf94723e */ /* 0x000fe200000010ff */
[----:B------:R-:W-:Y:S01]  /*8620*/  FMUL.FTZ R5, R141, R149 ;  /* 0x000000958d057220 */ /* 0x000fe20000410000 */
[----:B------:R-:W-:Y:S01]  /*8630*/  F2FP.BF16.PACK_AB R149, R220, R218 ;  /* 0x000000dadc95723e */ /* 0x000fe200000010ff */
[----:B------:R-:W2:Y:S01]  /*8640*/  LDSM.16.MT88.4 R188, [R227+0x100] ;  /* 0x00010000e3bc783b */ /* 0x000ea20000004200 */
[C---:B------:R-:W-:Y:S02]  /*8650*/  FMUL.FTZ R131, R0.reuse, R131 ;  /* 0x0000008300837220 */ /* 0x040fe40000410000 */
[C---:B------:R-:W-:Y:S02]  /*8660*/  FMUL.FTZ R134, R0.reuse, R134 ;  /* 0x0000008600867220 */ /* 0x040fe40000410000 */
[----:B------:R-:W-:Y:S01]  /*8670*/  MUFU.EX2 R212, R52 ;  /* 0x0000003400d47308 */ /* 0x000fe20000000800 */
[C---:B------:R-:W-:Y:S02]  /*8680*/  FMUL.FTZ R135, R0.reuse, R135 ;  /* 0x0000008700877220 */ /* 0x040fe40000410000 */
[----:B------:R-:W2:Y:S01]  /*8690*/  LDSM.16.MT88.4 R152, [R225+0x100] ;  /* 0x00010000e198783b */ /* 0x000ea20000004200 */
[C---:B---3--:R-:W-:Y:S01]  /*86a0*/  FMUL.FTZ R10, R0.reuse, R146 ;  /* 0x00000092000a7220 */ /* 0x048fe20000410000 */
[----:B------:R-:W-:Y:S01]  /*86b0*/  F2FP.BF16.PACK_AB R146, R205, R206 ;  /* 0x000000cecd92723e */ /* 0x000fe200000010ff */
[----:B------:R-:W-:Y:S01]  /*86c0*/  FMUL.FTZ R11, R0, R147 ;  /* 0x00000093000b7220 */ /* 0x000fe20000410000 */
[----:B------:R-:W-:Y:S01]  /*86d0*/  F2FP.BF16.PACK_AB R147, R202, R201 ;  /* 0x000000c9ca93723e */ /* 0x000fe200000010ff */
[----:B----4-:R-:W-:Y:S01]  /*86e0*/  FMUL.FTZ R31, R0, R171 ;  /* 0x000000ab001f7220 */ /* 0x010fe20000410000 */
[----:B--2---:R-:W-:Y:S01]  /*86f0*/  MOV R171, R243 ;  /* 0x000000f300ab7202 */ /* 0x004fe20000000f00 */
[----:B------:R-:W-:Y:S01]  /*8700*/  MUFU.EX2 R210, R33 ;  /* 0x0000002100d27308 */ /* 0x000fe20000000800 */
[----:B------:R-:W2:Y:S01]  /*8710*/  LDSM.16.MT88.4 R156, [R226+0x100] ;  /* 0x00010000e29c783b */ /* 0x000ea20000004200 */
[--C-:B------:R-:W-:Y:S02]  /*8720*/  FFMA.FTZ R72, R72, c[0x0][0x2d0], -R194.reuse ;  /* 0x0000b40048487a23 */ /* 0x100fe400000108c2 */
[----:B-1----:R-:W-:Y:S02]  /*8730*/  FMUL.FTZ R24, R140, R164 ;  /* 0x000000a48c187220 */ /* 0x002fe40000410000 */
[--C-:B------:R-:W-:Y:S02]  /*8740*/  FFMA.FTZ R73, R73, c[0x0][0x2d0], -R194.reuse ;  /* 0x0000b40049497a23 */ /* 0x100fe400000108c2 */
[--C-:B------:R-:W-:Y:S01]  /*8750*/  FFMA.FTZ R76, R76, c[0x0][0x2d0], -R194.reuse ;  /* 0x0000b4004c4c7a23 */ /* 0x100fe200000108c2 */
[----:B------:R-:W0:Y:S01]  /*8760*/  LDGDEPBAR ;  /* 0x00000000000079af */ /* 0x000e220000000000 */
[----:B------:R-:W1:Y:S01]  /*8770*/  MUFU.EX2 R211, R35 ;  /* 0x0000002300d37308 */ /* 0x000e620000000800 */
[----:B------:R-:W-:Y:S02]  /*8780*/  FFMA.FTZ R77, R77, c[0x0][0x2d0], -R194 ;  /* 0x0000b4004d4d7a23 */ /* 0x000fe400000108c2 */
[--C-:B------:R-:W-:Y:S01]  /*8790*/  FFMA.FTZ R74, R74, c[0x0][0x2d0], -R3.reuse ;  /* 0x0000b4004a4a7a23 */ /* 0x100fe20000010803 */
[-C--:B------:R-:W-:Y:S05]  /*87a0*/  HMMA.16816.F32.BF16 R4, R148, R20.reuse, R4 ;  /* 0x000000149404723c */ /* 0x080fea0000041804 */
[--C-:B------:R-:W-:Y:S01]  /*87b0*/  FFMA.FTZ R75, R75, c[0x0][0x2d0], -R3.reuse ;  /* 0x0000b4004b4b7a23 */ /* 0x100fe20000010803 */
[----:B------:R3:W-:Y:S01]  /*87c0*/  MUFU.EX2 R249, R37 ;  /* 0x0000002500f97308 */ /* 0x0007e20000000800 */
[--C-:B------:R-:W-:Y:S01]  /*87d0*/  FFMA.FTZ R78, R78, c[0x0][0x2d0], -R3.reuse ;  /* 0x0000b4004e4e7a23 */ /* 0x100fe20000010803 */
[C---:B------:R-:W-:Y:S04]  /*87e0*/  HMMA.16816.F32.BF16 R8, R144.reuse, R20, R8 ;  /* 0x000000149008723c */ /* 0x040fe80000041808 */
[----:B------:R-:W-:Y:S02]  /*87f0*/  FFMA.FTZ R79, R79, c[0x0][0x2d0], -R3 ;  /* 0x0000b4004f4f7a23 */ /* 0x000fe40000010803 */
[--C-:B------:R-:W-:Y:S02]  /*8800*/  FFMA.FTZ R84, R84, c[0x0][0x2d0], -R192.reuse ;  /* 0x0000b40054547a23 */ /* 0x100fe400000108c0 */
[-C--:B------:R-:W-:Y:S01]  /*8810*/  HMMA.16816.F32.BF16 R12, R144, R22.reuse, R12 ;  /* 0x00000016900c723c */ /* 0x080fe2000004180c */
[----:B------:R4:W-:Y:S03]  /*8820*/  MUFU.EX2 R251, R25 ;  /* 0x0000001900fb7308 */ /* 0x0009e60000000800 */
[C---:B------:R-:W-:Y:S01]  /*8830*/  FMUL.FTZ R20, R141.reuse, R160 ;  /* 0x000000a08d147220 */ /* 0x040fe20000410000 */
[----:B-1----:R-:W-:Y:S01]  /*8840*/  MOV R164, R211 ;  /* 0x000000d300a47202 */ /* 0x002fe20000000f00 */
[----:B------:R-:W-:Y:S02]  /*8850*/  FMUL.FTZ R21, R141, R161 ;  /* 0x000000a18d157220 */ /* 0x000fe40000410000 */
[C---:B------:R-:W-:Y:S03]  /*8860*/  HMMA.16816.F32.BF16 R16, R148.reuse, R22, R16 ;  /* 0x000000169410723c */ /* 0x040fe60000041810 */
[----:B------:R1:W-:Y:S01]  /*8870*/  MUFU.EX2 R197, R26 ;  /* 0x0000001a00c57308 */ /* 0x0003e20000000800 */
[----:B------:R-:W-:Y:S01]  /*8880*/  FMUL.FTZ R35, R139, R175 ;  /* 0x000000af8b237220 */ /* 0x000fe20000410000 */
[----:B------:R-:W-:Y:S01]  /*8890*/  MOV R175, R206 ;  /* 0x000000ce00af7202 */ /* 0x000fe20000000f00 */
[----:B---3--:R-:W-:Y:S02]  /*88a0*/  FMUL.FTZ R37, R141, R177 ;  /* 0x000000b18d257220 */ /* 0x008fe40000410000 */
[C---:B------:R-:W-:Y:S04]  /*88b0*/  FMUL.FTZ R22, R139.reuse, R162 ;  /* 0x000000a28b167220 */ /* 0x040fe80000410000 */
[----:B------:R-:W-:Y:S01]  /*88c0*/  FMUL.FTZ R23, R139, R163 ;  /* 0x000000a38b177220 */ /* 0x000fe20000410000 */
[----:B------:R3:W-:Y:S01]  /*88d0*/  MUFU.EX2 R198, R27 ;  /* 0x0000001b00c67308 */ /* 0x0007e20000000800 */
[----:B------:R-:W-:Y:S01]  /*88e0*/  LDSM.16.MT88.4 R160, [R227+0x900] ;  /* 0x00090000e3a0783b */ /* 0x000fe20000004200 */
[--C-:B------:R-:W-:Y:S02]  /*88f0*/  FFMA.FTZ R85, R85, c[0x0][0x2d0], -R192.reuse ;  /* 0x0000b40055557a23 */ /* 0x100fe400000108c0 */
[----:B----4-:R-:W-:Y:S01]  /*8900*/  FMUL.FTZ R25, R140, R165 ;  /* 0x000000a58c197220 */ /* 0x010fe20000410000 */
[----:B------:R-:W-:Y:S01]  /*8910*/  MOV R165, R210 ;  /* 0x000000d200a57202 */ /* 0x000fe20000000f00 */
[-C--:B------:R-:W-:Y:S03]  /*8920*/  HMMA.16816.F32.BF16 R20, R148, R188.reuse, R20 ;  /* 0x000000bc9414723c */ /* 0x080fe60000041814 */
[--C-:B------:R-:W-:Y:S01]  /*8930*/  FFMA.FTZ R96, R96, c[0x0][0x2d0], -R192.reuse ;  /* 0x0000b40060607a23 */ /* 0x100fe200000108c0 */
[----:B------:R-:W4:Y:S01]  /*8940*/  MUFU.EX2 R32, R34 ;  /* 0x0000002200207308 */ /* 0x000f220000000800 */
[--C-:B------:R-:W-:Y:S02]  /*8950*/  FFMA.FTZ R97, R97, c[0x0][0x2d0], -R192.reuse ;  /* 0x0000b40061617a23 */ /* 0x100fe400000108c0 */
[--C-:B------:R-:W-:Y:S02]  /*8960*/  FFMA.FTZ R86, R86, c[0x0][0x2d0], -R193.reuse ;  /* 0x0000b40056567a23 */ /* 0x100fe400000108c1 */
[----:B-1----:R-:W-:Y:S03]  /*8970*/  FMUL.FTZ R26, R0, R166 ;  /* 0x000000a6001a7220 */ /* 0x002fe60000410000 */
[--C-:B------:R-:W-:Y:S02]  /*8980*/  FFMA.FTZ R87, R87, c[0x0][0x2d0], -R193.reuse ;  /* 0x0000b40057577a23 */ /* 0x100fe400000108c1 */
[----:B------:R1:W1:Y:S01]  /*8990*/  MUFU.EX2 R33, R28 ;  /* 0x0000001c00217308 */ /* 0x0002620000000800 */
[--C-:B------:R-:W-:Y:S02]  /*89a0*/  FFMA.FTZ R98, R98, c[0x0][0x2d0], -R193.reuse ;  /* 0x0000b40062627a23 */ /* 0x100fe400000108c1 */
[----:B------:R-:W-:Y:S02]  /*89b0*/  FFMA.FTZ R99, R99, c[0x0][0x2d0], -R193 ;  /* 0x0000b40063637a23 */ /* 0x000fe400000108c1 */
[----:B---3--:R-:W-:Y:S02]  /*89c0*/  FMUL.FTZ R27, R0, R167 ;  /* 0x000000a7001b7220 */ /* 0x008fe40000410000 */
[--C-:B------:R-:W-:Y:S02]  /*89d0*/  FFMA.FTZ R90, R90, c[0x0][0x2d0], -R3.reuse ;  /* 0x0000b4005a5a7a23 */ /* 0x100fe40000010803 */
[--C-:B------:R-:W-:Y:S01]  /*89e0*/  FFMA.FTZ R91, R91, c[0x0][0x2d0], -R3.reuse ;  /* 0x0000b4005b5b7a23 */ /* 0x100fe20000010803 */
[----:B------:R3:W2:Y:S01]  /*89f0*/  MUFU.EX2 R34, R29 ;  /* 0x0000001d00227308 */ /* 0x0006a20000000800 */
[--C-:B------:R-:W-:Y:S01]  /*8a00*/  FFMA.FTZ R94, R94, c[0x0][0x2d0], -R3.reuse ;  /* 0x0000b4005e5e7a23 */ /* 0x100fe20000010803 */
[C---:B------:R-:W-:Y:S04]  /*8a10*/  HMMA.16816.F32.BF16 R24, R144.reuse, R188, R24 ;  /* 0x000000bc9018723c */ /* 0x040fe80000041818 */
[----:B----4-:R-:W-:Y:S01]  /*8a20*/  MOV R167, R32 ;  /* 0x0000002000a77202 */ /* 0x010fe20000000f00 */
[----:B------:R-:W-:Y:S01]  /*8a30*/  FMUL.FTZ R32, R141, R172 ;  /* 0x000000ac8d207220 */ /* 0x000fe20000410000 */
[----:B------:R-:W-:Y:S01]  /*8a40*/  MOV R172, R205 ;  /* 0x000000cd00ac7202 */ /* 0x000fe20000000f00 */
[--C-:B------:R-:W-:Y:S01]  /*8a50*/  FFMA.FTZ R95, R95, c[0x0][0x2d0], -R3.reuse ;  /* 0x0000b4005f5f7a23 */ /* 0x100fe20000010803 */
[----:B------:R4:W2:Y:S01]  /*8a60*/  MUFU.EX2 R199, R30 ;  /* 0x0000001e00c77308 */ /* 0x0008a20000000800 */
[--C-:B------:R-:W-:Y:S03]  /*8a70*/  FFMA.FTZ R106, R106, c[0x0][0x2d0], -R3.reuse ;  /* 0x0000b4006a6a7a23 */ /* 0x100fe60000010803 */
[----:B-1----:R-:W-:Y:S01]  /*8a80*/  FMUL.FTZ R28, R140, R168 ;  /* 0x000000a88c1c7220 */ /* 0x002fe20000410000 */
[----:B------:R-:W-:Y:S01]  /*8a90*/  MOV R166, R33 ;  /* 0x0000002100a67202 */ /* 0x000fe20000000f00 */
[----:B------:R-:W-:Y:S01]  /*8aa0*/  FMUL.FTZ R33, R141, R173 ;  /* 0x000000ad8d217220 */ /* 0x000fe20000410000 */
[----:B------:R-:W-:Y:S01]  /*8ab0*/  MOV R173, R204 ;  /* 0x000000cc00ad7202 */ /* 0x000fe20000000f00 */
[--C-:B------:R-:W-:Y:S02]  /*8ac0*/  FFMA.FTZ R107, R107, c[0x0][0x2d0], -R3.reuse ;  /* 0x0000b4006b6b7a23 */ /* 0x100fe40000010803 */
[----:B------:R1:W-:Y:S01]  /*8ad0*/  MUFU.EX2 R243, R39 ;  /* 0x0000002700f37308 */ /* 0x0003e20000000800 */
[----:B------:R-:W-:Y:S02]  /*8ae0*/  FFMA.FTZ R110, R110, c[0x0][0x2d0], -R3 ;  /* 0x0000b4006e6e7a23 */ /* 0x000fe40000010803 */
[--C-:B------:R-:W-:Y:S02]  /*8af0*/  FFMA.FTZ R100, R100, c[0x0][0x2d0], -R192.reuse ;  /* 0x0000b40064647a23 */ /* 0x100fe400000108c0 */
[----:B---3--:R-:W-:Y:S02]  /*8b00*/  FMUL.FTZ R29, R140, R169 ;  /* 0x000000a98c1d7220 */ /* 0x008fe40000410000 */
[--C-:B------:R-:W-:Y:S02]  /*8b10*/  FFMA.FTZ R101, R101, c[0x0][0x2d0], -R192.reuse ;  /* 0x0000b40065657a23 */ /* 0x100fe400000108c0 */
[----:B------:R-:W-:Y:S01]  /*8b20*/  FFMA.FTZ R112, R112, c[0x0][0x2d0], -R192 ;  /* 0x0000b40070707a23 */ /* 0x000fe200000108c0 */
[----:B------:R3:W-:Y:S01]  /*8b30*/  MUFU.EX2 R250, R36 ;  /* 0x0000002400fa7308 */ /* 0x0007e20000000800 */
[--C-:B------:R-:W-:Y:S02]  /*8b40*/  FFMA.FTZ R102, R102, c[0x0][0x2d0], -R193.reuse ;  /* 0x0000b40066667a23 */ /* 0x100fe400000108c1 */
[--C-:B------:R-:W-:Y:S02]  /*8b50*/  FFMA.FTZ R103, R103, c[0x0][0x2d0], -R193.reuse ;  /* 0x0000b40067677a23 */ /* 0x100fe400000108c1 */
[----:B----4-:R-:W-:Y:S01]  /*8b60*/  FMUL.FTZ R30, R0, R170 ;  /* 0x000000aa001e7220 */ /* 0x010fe20000410000 */
[----:B--2---:R-:W-:Y:S01]  /*8b70*/  MOV R170, R34 ;  /* 0x0000002200aa7202 */ /* 0x004fe20000000f00 */
[----:B------:R-:W-:Y:S01]  /*8b80*/  FMUL.FTZ R34, R139, R174 ;  /* 0x000000ae8b227220 */ /* 0x000fe20000410000 */
[----:B------:R-:W-:Y:S01]  /*8b90*/  MOV R174, R207 ;  /* 0x000000cf00ae7202 */ /* 0x000fe20000000f00 */
[--C-:B------:R-:W-:Y:S01]  /*8ba0*/  FFMA.FTZ R114, R114, c[0x0][0x2d0], -R193.reuse ;  /* 0x0000b40072727a23 */ /* 0x100fe200000108c1 */
[----:B------:R2:W-:Y:S01]  /*8bb0*/  MUFU.EX2 R245, R38 ;  /* 0x0000002600f57308 */ /* 0x0005e20000000800 */
[----:B------:R-:W-:Y:S01]  /*8bc0*/  FFMA.FTZ R193, R115, c[0x0][0x2d0], -R193 ;  /* 0x0000b40073c17a23 */ /* 0x000fe200000108c1 */
[-C--:B------:R-:W-:Y:S03]  /*8bd0*/  HMMA.16816.F32.BF16 R28, R144, R190.reuse, R28 ;  /* 0x000000be901c723c */ /* 0x080fe6000004181c */
[----:B-1----:R-:W-:Y:S02]  /*8be0*/  FMUL.FTZ R39, R139, R179 ;  /* 0x000000b38b277220 */ /* 0x002fe40000410000 */
[--C-:B------:R-:W-:Y:S02]  /*8bf0*/  FFMA.FTZ R105, R105, c[0x0][0x2d0], -R194.reuse ;  /* 0x0000b40069697a23 */ /* 0x100fe400000108c2 */
[--C-:B------:R-:W-:Y:S01]  /*8c00*/  FFMA.FTZ R108, R108, c[0x0][0x2d0], -R194.reuse ;  /* 0x0000b4006c6c7a23 */ /* 0x100fe200000108c2 */
[C---:B------:R-:W-:Y:S01]  /*8c10*/  HMMA.16816.F32.BF16 R32, R148.reuse, R190, R32 ;  /* 0x000000be9420723c */ /* 0x040fe20000041820 */
[----:B------:R1:W-:Y:S03]  /*8c20*/  MUFU.EX2 R248, R48 ;  /* 0x0000003000f87308 */ /* 0x0003e60000000800 */
[----:B---3--:R-:W-:Y:S02]  /*8c30*/  FMUL.FTZ R36, R141, R176 ;  /* 0x000000b08d247220 */ /* 0x008fe40000410000 */
[--C-:B------:R-:W-:Y:S02]  /*8c40*/  FFMA.FTZ R88, R88, c[0x0][0x2d0], -R194.reuse ;  /* 0x0000b40058587a23 */ /* 0x100fe400000108c2 */
[--C-:B------:R-:W-:Y:S03]  /*8c50*/  FFMA.FTZ R89, R89, c[0x0][0x2d0], -R194.reuse ;  /* 0x0000b40059597a23 */ /* 0x100fe600000108c2 */
[----:B------:R3:W-:Y:S01]  /*8c60*/  MUFU.EX2 R222, R50 ;  /* 0x0000003200de7308 */ /* 0x0007e20000000800 */
[--C-:B------:R-:W-:Y:S02]  /*8c70*/  FFMA.FTZ R92, R92, c[0x0][0x2d0], -R194.reuse ;  /* 0x0000b4005c5c7a23 */ /* 0x100fe400000108c2 */
[----:B--2---:R-:W-:Y:S02]  /*8c80*/  FMUL.FTZ R38, R139, R178 ;  /* 0x000000b28b267220 */ /* 0x004fe40000410000 */
[--C-:B------:R-:W-:Y:S02]  /*8c90*/  FFMA.FTZ R93, R93, c[0x0][0x2d0], -R194.reuse ;  /* 0x0000b4005d5d7a23 */ /* 0x100fe400000108c2 */
[----:B------:R-:W-:Y:S03]  /*8ca0*/  FFMA.FTZ R104, R104, c[0x0][0x2d0], -R194 ;  /* 0x0000b40068687a23 */ /* 0x000fe600000108c2 */
[-C--:B------:R-:W-:Y:S01]  /*8cb0*/  HMMA.16816.F32.BF16 R36, R148, R152.reuse, R36 ;  /* 0x000000989424723c */ /* 0x080fe20000041824 */
[----:B------:R2:W-:Y:S02]  /*8cc0*/  MUFU.EX2 R247, R49 ;  /* 0x0000003100f77308 */ /* 0x0005e40000000800 */
[----:B-1----:R-:W-:Y:S08]  /*8cd0*/  FMUL.FTZ R48, R140, R180 ;  /* 0x000000b48c307220 */ /* 0x002ff00000410000 */
[----:B------:R1:W-:Y:S01]  /*8ce0*/  MUFU.EX2 R221, R51 ;  /* 0x0000003300dd7308 */ /* 0x0003e20000000800 */
[----:B---3--:R-:W-:Y:S09]  /*8cf0*/  FMUL.FTZ R50, R0, R182 ;  /* 0x000000b600327220 */ /* 0x008ff20000410000 */
[----:B------:R3:W-:Y:S01]  /*8d00*/  MUFU.EX2 R169, R40 ;  /* 0x0000002800a97308 */ /* 0x0007e20000000800 */
[----:B--2---:R-:W-:Y:S09]  /*8d10*/  FMUL.FTZ R49, R140, R181 ;  /* 0x000000b58c317220 */ /* 0x004ff20000410000 */
[----:B------:R2:W2:Y:S01]  /*8d20*/  MUFU.EX2 R215, R41 ;  /* 0x0000002900d77308 */ /* 0x0004a20000000800 */
[----:B-1----:R-:W-:Y:S09]  /*8d30*/  FMUL.FTZ R51, R0, R183 ;  /* 0x000000b700337220 */ /* 0x002ff20000410000 */
[----:B------:R-:W-:Y:S01]  /*8d40*/  MUFU.EX2 R211, R53 ;  /* 0x0000003500d37308 */ /* 0x000fe20000000800 */
[C---:B------:R-:W-:Y:S04]  /*8d50*/  HMMA.16816.F32.BF16 R48, R144.reuse, R152, R48 ;  /* 0x000000989030723c */ /* 0x040fe80000041830 */
[C---:B---3--:R-:W-:Y:S01]  /*8d60*/  FMUL.FTZ R40, R141.reuse, R184 ;  /* 0x000000b88d287220 */ /* 0x048fe20000410000 */
[----:B------:R-:W-:Y:S03]  /*8d70*/  MOV R184, R203 ;  /* 0x000000cb00b87202 */ /* 0x000fe60000000f00 */
[-C--:B------:R-:W-:Y:S01]  /*8d80*/  HMMA.16816.F32.BF16 R116, R144, R154.reuse, R116 ;  /* 0x0000009a9074723c */ /* 0x080fe20000041874 */
[----:B------:R-:W-:Y:S03]  /*8d90*/  MUFU.EX2 R207, R55 ;  /* 0x0000003700cf7308 */ /* 0x000fe60000000800 */
[----:B--2---:R-:W-:Y:S01]  /*8da0*/  FMUL.FTZ R41, R141, R185 ;  /* 0x000000b98d297220 */ /* 0x004fe20000410000 */
[----:B------:R-:W-:Y:S03]  /*8db0*/  MOV R185, R208 ;  /* 0x000000d000b97202 */ /* 0x000fe60000000f00 */
[C---:B------:R-:W-:Y:S01]  /*8dc0*/  HMMA.16816.F32.BF16 R120, R148.reuse, R154, R120 ;  /* 0x0000009a9478723c */ /* 0x040fe20000041878 */
[----:B------:R-:W1:Y:S02]  /*8dd0*/  LDSM.16.MT88.4 R152, [R224+0x900] ;  /* 0x00090000e098783b */ /* 0x000e640000004200 */
[----:B------:R2:W-:Y:S05]  /*8de0*/  MUFU.EX2 R168, R42 ;  /* 0x0000002a00a87308 */ /* 0x0005ea0000000800 */
[-C--:B------:R-:W-:Y:S05]  /*8df0*/  HMMA.16816.F32.BF16 R124, R148, R156.reuse, R124 ;  /* 0x0000009c947c723c */ /* 0x080fea000004187c */
[----:B------:R3:W1:Y:S03]  /*8e00*/  MUFU.EX2 R178, R43 ;  /* 0x0000002b00b27308 */ /* 0x0006660000000800 */
[C---:B------:R-:W-:Y:S01]  /*8e10*/  HMMA.16816.F32.BF16 R128, R144.reuse, R156, R128 ;  /* 0x0000009c9080723c */ /* 0x040fe20000041880 */
[----:B------:R-:W4:Y:S04]  /*8e20*/  LDL.LU R157, [R1+0x8] ;  /* 0x00000800019d7983 */ /* 0x000f280000300800 */
[----:B------:R-:W4:Y:S02]  /*8e30*/  LDL.LU R156, [R1+0xc] ;  /* 0x00000c00019c7983 */ /* 0x000f240000300800 */
[----:B------:R1:W-:Y:S01]  /*8e40*/  MUFU.EX2 R214, R44 ;  /* 0x0000002c00d67308 */ /* 0x0003e20000000800 */
[-C--:B------:R-:W-:Y:S04]  /*8e50*/  HMMA.16816.F32.BF16 R132, R144, R158.reuse, R132 ;  /* 0x0000009e9084723c */ /* 0x080fe80000041884 */
[----:B--2---:R-:W-:Y:S01]  /*8e60*/  FMUL.FTZ R42, R139, R186 ;  /* 0x000000ba8b2a7220 */ /* 0x004fe20000410000 */
[----:B------:R-:W-:Y:S01]  /*8e70*/  MOV R186, R142 ;  /* 0x0000008e00ba7202 */ /* 0x000fe20000000f00 */
[--C-:B------:R-:W-:Y:S01]  /*8e80*/  FFMA.FTZ R142, R47, c[0x0][0x2d0], -R3.reuse ;  /* 0x0000b4002f8e7a23 */ /* 0x100fe20000010803 */
[----:B------:R-:W-:Y:S01]  /*8e90*/  F2FP.BF16.PACK_AB R47, R164, R167 ;  /* 0x000000a7a42f723e */ /* 0x000fe200000010ff */
[----:B------:R-:W-:Y:S01]  /*8ea0*/  FFMA.FTZ R3, R111, c[0x0][0x2d0], -R3 ;  /* 0x0000b4006f037a23 */ /* 0x000fe20000010803 */
[----:B------:R2:W2:Y:S03]  /*8eb0*/  MUFU.EX2 R213, R45 ;  /* 0x0000002d00d57308 */ /* 0x0004a60000000800 */
[----:B------:R-:W-:Y:S01]  /*8ec0*/  F2FP.BF16.PACK_AB R144, R251, R252 ;  /* 0x000000fcfb90723e */ /* 0x000fe200000010ff */
[----:B---3--:R-:W-:Y:S01]  /*8ed0*/  FMUL.FTZ R43, R139, R187 ;  /* 0x000000bb8b2b7220 */ /* 0x008fe20000410000 */
[----:B------:R-:W-:Y:S02]  /*8ee0*/  MOV R187, R209 ;  /* 0x000000d100bb7202 */ /* 0x000fe40000000f00 */
[----:B------:R-:W-:Y:S02]  /*8ef0*/  F2FP.BF16.PACK_AB R146, R170, R166 ;  /* 0x000000a6aa92723e */ /* 0x000fe400000010ff */
[----:B------:R-:W-:Y:S01]  /*8f00*/  F2FP.BF16.PACK_AB R145, R198, R197 ;  /* 0x000000c5c691723e */ /* 0x000fe200000010ff */
[----:B------:R3:W-:Y:S01]  /*8f10*/  MUFU.EX2 R177, R46 ;  /* 0x0000002e00b17308 */ /* 0x0007e20000000800 */
[----:B------:R-:W-:Y:S01]  /*8f20*/  HMMA.16816.F32.BF16 R40, R148, R158, R40 ;  /* 0x0000009e9428723c */ /* 0x000fe20000041828 */
[----:B------:R-:W3:Y:S03]  /*8f30*/  LDSM.16.MT88.4 R148, [R225+0x900] ;  /* 0x00090000e194783b */ /* 0x000ee60000004200 */
[----:B-1----:R-:W-:Y:S02]  /*8f40*/  F2FP.BF16.PACK_AB R44, R185, R187 ;  /* 0x000000bbb92c723e */ /* 0x002fe400000010ff */
[----:B------:R-:W-:Y:S03]  /*8f50*/  F2FP.BF16.PACK_AB R147, R200, R199 ;  /* 0x000000c7c893723e */ /* 0x000fe600000010ff */
[----:B------:R1:W-:Y:S01]  /*8f60*/  MUFU.EX2 R208, R54 ;  /* 0x0000003600d07308 */ /* 0x0003e20000000800 */
[----:B------:R-:W4:Y:S02]  /*8f70*/  LDL.LU R158, [R1] ;  /* 0x00000000019e7983 */ /* 0x000f240000300800 */
[----:B--2---:R-:W-:Y:S02]  /*8f80*/  F2FP.BF16.PACK_AB R45, R184, R186 ;  /* 0x000000bab82d723e */ /* 0x004fe400000010ff */
[----:B------:R-:W2:Y:S05]  /*8f90*/  LDL.LU R159, [R1+0x4] ;  /* 0x00000400019f7983 */ /* 0x000eaa0000300800 */
[----:B------:R-:W-:Y:S01]  /*8fa0*/  MUFU.EX2 R210, R64 ;  /* 0x0000004000d27308 */ /* 0x000fe20000000800 */
[----:B---3--:R-:W-:Y:S09]  /*8fb0*/  F2FP.BF16.PACK_AB R46, R165, R171 ;  /* 0x000000aba52e723e */ /* 0x008ff200000010ff */
[----:B------:R-:W-:Y:S01]  /*8fc0*/  MUFU.EX2 R209, R65 ;  /* 0x0000004100d17308 */ /* 0x000fe20000000800 */
[-C--:B------:R-:W-:Y:S01]  /*8fd0*/  HMMA.16816.F32.BF16 R4, R44, R152.reuse, R4 ;  /* 0x000000982c04723c */ /* 0x080fe20000041804 */
[----:B-1----:R-:W-:Y:S07]  /*8fe0*/  LDSM.16.MT88.4 R52, [R224+0x1100] ;  /* 0x00110000e034783b */ /* 0x002fee0000004200 */
[C---:B------:R-:W-:Y:S01]  /*8ff0*/  HMMA.16816.F32.BF16 R8, R144.reuse, R152, R8 ;  /* 0x000000989008723c */ /* 0x040fe20000041808 */
[----:B------:R-:W-:Y:S07]  /*9000*/  MUFU.EX2 R183, R66 ;  /* 0x0000004200b77308 */ /* 0x000fee0000000800 */
[-C--:B------:R-:W-:Y:S03]  /*9010*/  HMMA.16816.F32.BF16 R12, R144, R154.reuse, R12 ;  /* 0x0000009a900c723c */ /* 0x080fe6000004180c */
[----:B------:R1:W-:Y:S05]  /*9020*/  MUFU.EX2 R206, R67 ;  /* 0x0000004300ce7308 */ /* 0x0003ea0000000800 */
[C---:B------:R-:W-:Y:S01]  /*9030*/  HMMA.16816.F32.BF16 R16, R44.reuse, R154, R16 ;  /* 0x0000009a2c10723c */ /* 0x040fe20000041810 */
[----:B------:R-:W3:Y:S04]  /*9040*/  LDSM.16.MT88.4 R152, [R226+0x900] ;  /* 0x00090000e298783b */ /* 0x000ee80000004200 */
[----:B------:R-:W-:Y:S03]  /*9050*/  MUFU.EX2 R205, R60 ;  /* 0x0000003c00cd7308 */ /* 0x000fe60000000800 */
[-C--:B------:R-:W-:Y:S07]  /*9060*/  HMMA.16816.F32.BF16 R20, R44, R160.reuse, R20 ;  /* 0x000000a02c14723c */ /* 0x080fee0000041814 */
[----:B------:R-:W-:Y:S01]  /*9070*/  MUFU.EX2 R204, R61 ;  /* 0x0000003d00cc7308 */ /* 0x000fe20000000800 */
[C---:B------:R-:W-:Y:S01]  /*9080*/  HMMA.16816.F32.BF16 R24, R144.reuse, R160, R24 ;  /* 0x000000a09018723c */ /* 0x040fe20000041818 */
[----:B-1----:R-:W1:Y:S07]  /*9090*/  LDSM.16.MT88.4 R64, [R227+0x1100] ;  /* 0x00110000e340783b */ /* 0x002e6e0000004200 */
[-C--:B------:R-:W-:Y:S01]  /*90a0*/  HMMA.16816.F32.BF16 R28, R144, R162.reuse, R28 ;  /* 0x000000a2901c723c */ /* 0x080fe2000004181c */
[----:B------:R-:W-:Y:S07]  /*90b0*/  MUFU.EX2 R188, R62 ;  /* 0x0000003e00bc7308 */ /* 0x000fee0000000800 */
[C---:B------:R-:W-:Y:S03]  /*90c0*/  HMMA.16816.F32.BF16 R32, R44.reuse, R162, R32 ;  /* 0x000000a22c20723c */ /* 0x040fe60000041820 */
[----:B------:R-:W-:Y:S05]  /*90d0*/  MUFU.EX2 R190, R68 ;  /* 0x0000004400be7308 */ /* 0x000fea0000000800 */
[-C--:B------:R-:W-:Y:S05]  /*90e0*/  HMMA.16816.F32.BF16 R36, R44, R148.reuse, R36 ;  /* 0x000000942c24723c */ /* 0x080fea0000041824 */
[----:B------:R-:W-:Y:S03]  /*90f0*/  MUFU.EX2 R203, R69 ;  /* 0x0000004500cb7308 */ /* 0x000fe60000000800 */
[C---:B------:R-:W-:Y:S07]  /*9100*/  HMMA.16816.F32.BF16 R48, R144.reuse, R148, R48 ;  /* 0x000000949030723c */ /* 0x040fee0000041830 */
[----:B------:R-:W1:Y:S01]  /*9110*/  MUFU.EX2 R176, R142 ;  /* 0x0000008e00b07308 */ /* 0x000e620000000800 */
[-C--:B------:R-:W-:Y:S08]  /*9120*/  HMMA.16816.F32.BF16 R116, R144, R150.reuse, R116 ;  /* 0x000000969074723c */ /* 0x080ff00000041874 */
[C---:B------:R-:W-:Y:S01]  /*9130*/  HMMA.16816.F32.BF16 R120, R44.reuse, R150, R120 ;  /* 0x000000962c78723c */ /* 0x040fe20000041878 */
[----:B------:R1:W-:Y:S07]  /*9140*/  MUFU.EX2 R142, R63 ;  /* 0x0000003f008e7308 */ /* 0x0003ee0000000800 */
[-C--:B---3--:R-:W-:Y:S03]  /*9150*/  HMMA.16816.F32.BF16 R124, R44, R152.reuse, R124 ;  /* 0x000000982c7c723c */ /* 0x088fe6000004187c */
[----:B------:R3:W-:Y:S05]  /*9160*/  MUFU.EX2 R179, R56 ;  /* 0x0000003800b37308 */ /* 0x0007ea0000000800 */
[C---:B------:R-:W-:Y:S05]  /*9170*/  HMMA.16816.F32.BF16 R128, R144.reuse, R152, R128 ;  /* 0x000000989080723c */ /* 0x040fea0000041880 */
[----:B------:R3:W3:Y:S03]  /*9180*/  MUFU.EX2 R182, R57 ;  /* 0x0000003900b67308 */ /* 0x0006e60000000800 */
[-C--:B------:R-:W-:Y:S01]  /*9190*/  HMMA.16816.F32.BF16 R132, R144, R154.reuse, R132 ;  /* 0x0000009a9084723c */ /* 0x080fe20000041884 */
[----:B-1----:R-:W1:Y:S06]  /*91a0*/  LDSM.16.MT88.4 R60, [R225+0x1100] ;  /* 0x00110000e13c783b */ /* 0x002e6c0000004200 */
[----:B------:R1:W-:Y:S01]  /*91b0*/  MUFU.EX2 R181, R58 ;  /* 0x0000003a00b57308 */ /* 0x0003e20000000800 */
[----:B------:R-:W-:Y:S04]  /*91c0*/  HMMA.16816.F32.BF16 R40, R44, R154, R40 ;  /* 0x0000009a2c28723c */ /* 0x000fe80000041828 */
[----:B---3--:R-:W-:Y:S03]  /*91d0*/  F2FP.BF16.PACK_AB R56, R215, R169 ;  /* 0x000000a9d738723e */ /* 0x008fe600000010ff */
[----:B------:R-:W-:Y:S02]  /*91e0*/  F2FP.BF16.PACK_AB R44, R249, R250 ;  /* 0x000000faf92c723e */ /* 0x000fe400000010ff */
[----:B------:R3:W1:Y:S03]  /*91f0*/  MUFU.EX2 R180, R59 ;  /* 0x0000003b00b47308 */ /* 0x0006660000000800 */
[----:B------:R-:W-:Y:S02]  /*9200*/  F2FP.BF16.PACK_AB R46, R247, R248 ;  /* 0x000000f8f72e723e */ /* 0x000fe400000010ff */
[----:B------:R-:W-:Y:S02]  /*9210*/  F2FP.BF16.PACK_AB R45, R243, R245 ;  /* 0x000000f5f32d723e */ /* 0x000fe400000010ff */
[----:B------:R-:W-:Y:S02]  /*9220*/  F2FP.BF16.PACK_AB R47, R221, R222 ;  /* 0x000000dedd2f723e */ /* 0x000fe400000010ff */
[----:B------:R-:W-:Y:S01]  /*9230*/  F2FP.BF16.PACK_AB R57, R178, R168 ;  /* 0x000000a8b239723e */ /* 0x000fe200000010ff */
[----:B------:R-:W-:Y:S04]  /*9240*/  MUFU.EX2 R191, R80 ;  /* 0x0000005000bf7308 */ /* 0x000fe80000000800 */
[-C--:B------:R-:W-:Y:S03]  /*9250*/  HMMA.16816.F32.BF16 R4, R44, R52.reuse, R4 ;  /* 0x000000342c04723c */ /* 0x080fe60000041804 */
[----:B-1----:R-:W-:Y:S03]  /*9260*/  F2FP.BF16.PACK_AB R58, R213, R214 ;  /* 0x000000d6d53a723e */ /* 0x002fe600000010ff */
[----:B------:R-:W-:Y:S01]  /*9270*/  MUFU.EX2 R80, R71 ;  /* 0x0000004700507308 */ /* 0x000fe20000000800 */
[----:B---3--:R-:W-:Y:S09]  /*9280*/  F2FP.BF16.PACK_AB R59, R176, R177 ;  /* 0x000000b1b03b723e */ /* 0x008ff200000010ff */
[----:B------:R-:W-:Y:S01]  /*9290*/  MUFU.EX2 R189, R81 ;  /* 0x0000005100bd7308 */ /* 0x000fe20000000800 */
[C---:B------:R-:W-:Y:S09]  /*92a0*/  HMMA.16816.F32.BF16 R8, R56.reuse, R52, R8 ;  /* 0x000000343808723c */ /* 0x040ff20000041808 */
[----:B------:R1:W-:Y:S01]  /*92b0*/  MUFU.EX2 R81, R70 ;  /* 0x0000004600517308 */ /* 0x0003e20000000800 */
[-C--:B------:R-:W-:Y:S08]  /*92c0*/  HMMA.16816.F32.BF16 R12, R56, R54.reuse, R12 ;  /* 0x00000036380c723c */ /* 0x080ff0000004180c */
[C---:B------:R-:W-:Y:S01]  /*92d0*/  HMMA.16816.F32.BF16 R16, R44.reuse, R54, R16 ;  /* 0x000000362c10723c */ /* 0x040fe20000041810 */
[----:B------:R-:W3:Y:S01]  /*92e0*/  LDSM.16.MT88.4 R52, [R226+0x1100] ;  /* 0x00110000e234783b */ /* 0x000ee20000004200 */
[----:B------:R-:W-:Y:S06]  /*92f0*/  MUFU.EX2 R113, R113 ;  /* 0x0000007100717308 */ /* 0x000fec0000000800 */
[-C--:B------:R-:W-:Y:S04]  /*9300*/  HMMA.16816.F32.BF16 R20, R44, R64.reuse, R20 ;  /* 0x000000402c14723c */ /* 0x080fe80000041814 */
[----:B------:R-:W-:Y:S01]  /*9310*/  MUFU.EX2 R193, R193 ;  /* 0x000000c100c17308 */ /* 0x000fe20000000800 */
[----:B-1----:R-:W-:Y:S03]  /*9320*/  LDSM.16.MT88.4 R68, [R225+0x2100] ;  /* 0x00210000e144783b */ /* 0x002fe60000004200 */
[C---:B------:R-:W-:Y:S06]  /*9330*/  HMMA.16816.F32.BF16 R24, R56.reuse, R64, R24 ;  /* 0x000000403818723c */ /* 0x040fec0000041818 */
[----:B------:R-:W-:Y:S02]  /*9340*/  MUFU.EX2 R109, R109 ;  /* 0x0000006d006d7308 */ /* 0x000fe40000000800 */
[-C--:B------:R-:W-:Y:S08]  /*9350*/  HMMA.16816.F32.BF16 R28, R56, R66.reuse, R28 ;  /* 0x00000042381c723c */ /* 0x080ff0000004181c */
[C---:B------:R-:W-:Y:S01]  /*9360*/  HMMA.16816.F32.BF16 R32, R44.reuse, R66, R32 ;  /* 0x000000422c20723c */ /* 0x040fe20000041820 */
[----:B------:R-:W1:Y:S01]  /*9370*/  LDSM.16.MT88.4 R64, [R224+0x1900] ;  /* 0x00190000e040783b */ /* 0x000e620000004200 */
[----:B------:R-:W-:Y:S06]  /*9380*/  MUFU.EX2 R82, R82 ;  /* 0x0000005200527308 */ /* 0x000fec0000000800 */
[-C--:B------:R-:W-:Y:S04]  /*9390*/  HMMA.16816.F32.BF16 R36, R44, R60.reuse, R36 ;  /* 0x0000003c2c24723c */ /* 0x080fe80000041824 */
[----:B------:R-:W-:Y:S04]  /*93a0*/  MUFU.EX2 R83, R83 ;  /* 0x0000005300537308 */ /* 0x000fe80000000800 */
[C---:B------:R-:W-:Y:S06]  /*93b0*/  HMMA.16816.F32.BF16 R48, R56.reuse, R60, R48 ;  /* 0x0000003c3830723c */ /* 0x040fec0000041830 */
[----:B------:R-:W-:Y:S02]  /*93c0*/  MUFU.EX2 R72, R72 ;  /* 0x0000004800487308 */ /* 0x000fe40000000800 */
[-C--:B------:R-:W-:Y:S08]  /*93d0*/  HMMA.16816.F32.BF16 R116, R56, R62.reuse, R116 ;  /* 0x0000003e3874723c */ /* 0x080ff00000041874 */
[C---:B------:R-:W-:Y:S01]  /*93e0*/  HMMA.16816.F32.BF16 R120, R44.reuse, R62, R120 ;  /* 0x0000003e2c78723c */ /* 0x040fe20000041878 */
[----:B------:R-:W-:Y:S01]  /*93f0*/  LDSM.16.MT88.4 R60, [R225+0x1900] ;  /* 0x00190000e13c783b */ /* 0x000fe20000004200 */
[----:B------:R-:W1:Y:S02]  /*9400*/  MUFU.EX2 R73, R73 ;  /* 0x0000004900497308 */ /* 0x000e640000000800 */
[----:B----4-:R-:W-:Y:S02]  /*9410*/  FFMA.FTZ R140, R140, R157, R216 ;  /* 0x0000009d8c8c7223 */ /* 0x010fe400000100d8 */
[----:B------:R-:W-:Y:S02]  /*9420*/  FFMA.FTZ R0, R0, R156, R195 ;  /* 0x0000009c00007223 */ /* 0x000fe400000100c3 */
[-C--:B---3--:R-:W-:Y:S04]  /*9430*/  HMMA.16816.F32.BF16 R124, R44, R52.reuse, R124 ;  /* 0x000000342c7c723c */ /* 0x088fe8000004187c */
[----:B------:R-:W-:Y:S01]  /*9440*/  FADD.FTZ R140, R217, R140 ;  /* 0x0000008cd98c7221 */ /* 0x000fe20000010000 */
[----:B------:R-:W-:Y:S01]  /*9450*/  MUFU.EX2 R76, R76 ;  /* 0x0000004c004c7308 */ /* 0x000fe20000000800 */
[----:B------:R-:W-:Y:S02]  /*9460*/  FADD.FTZ R0, R196, R0 ;  /* 0x00000000c4007221 */ /* 0x000fe40000010000 */
[C---:B------:R-:W-:Y:S04]  /*9470*/  HMMA.16816.F32.BF16 R128, R56.reuse, R52, R128 ;  /* 0x000000343880723c */ /* 0x040fe80000041880 */
[----:B------:R-:W-:Y:S03]  /*9480*/  FADD.FTZ R0, R201, R0 ;  /* 0x00000000c9007221 */ /* 0x000fe60000010000 */
[----:B------:R-:W-:Y:S01]  /*9490*/  F2FP.BF16.PACK_AB R52, R182, R179 ;  /* 0x000000b3b634723e */ /* 0x000fe200000010ff */
[-C--:B------:R-:W-:Y:S01]  /*94a0*/  HMMA.16816.F32.BF16 R132, R56, R54.reuse, R132 ;  /* 0x000000363884723c */ /* 0x080fe20000041884 */
[----:B------:R-:W3:Y:S01]  /*94b0*/  LDSM.16.MT88.4 R56, [R227+0x1900] ;  /* 0x00190000e338783b */ /* 0x000ee20000004200 */
[----:B------:R-:W4:Y:S02]  /*94c0*/  MUFU.EX2 R77, R77 ;  /* 0x0000004d004d7308 */ /* 0x000f240000000800 */
[----:B------:R-:W-:Y:S04]  /*94d0*/  F2FP.BF16.PACK_AB R53, R180, R181 ;  /* 0x000000b5b435723e */ /* 0x000fe800000010ff */
[----:B------:R-:W-:Y:S04]  /*94e0*/  HMMA.16816.F32.BF16 R40, R44, R54, R40 ;  /* 0x000000362c28723c */ /* 0x000fe80000041828 */
[----:B------:R-:W-:Y:S01]  /*94f0*/  MUFU.EX2 R74, R74 ;  /* 0x0000004a004a7308 */ /* 0x000fe20000000800 */
[----:B------:R-:W-:Y:S02]  /*9500*/  FFMA.FTZ R141, R141, R158, R219 ;  /* 0x0000009e8d8d7223 */ /* 0x000fe400000100db */
[----:B------:R-:W-:Y:S02]  /*9510*/  F2FP.BF16.PACK_AB R44, R211, R212 ;  /* 0x000000d4d32c723e */ /* 0x000fe400000010ff */
[----:B------:R-:W-:Y:S03]  /*9520*/  F2FP.BF16.PACK_AB R46, R209, R210 ;  /* 0x000000d2d12e723e */ /* 0x000fe600000010ff */
[----:B------:R-:W-:Y:S01]  /*9530*/  F2FP.BF16.PACK_AB R45, R207, R208 ;  /* 0x000000d0cf2d723e */ /* 0x000fe200000010ff */
[----:B--2---:R-:W-:Y:S01]  /*9540*/  FFMA.FTZ R139, R139, R159, R218 ;  /* 0x0000009f8b8b7223 */ /* 0x004fe200000100da */
[----:B------:R-:W-:Y:S01]  /*9550*/  F2FP.BF16.PACK_AB R47, R206, R183 ;  /* 0x000000b7ce2f723e */ /* 0x000fe200000010ff */
[----:B------:R-:W-:Y:S01]  /*9560*/  LDSM.16.MT88.4 R156, [R224+0x3100] ;  /* 0x00310000e09c783b */ /* 0x000fe20000004200 */
[----:B------:R-:W-:Y:S01]  /*9570*/  F2FP.BF16.PACK_AB R54, R204, R205 ;  /* 0x000000cdcc36723e */ /* 0x000fe200000010ff */
[----:B------:R-:W2:Y:S01]  /*9580*/  MUFU.EX2 R75, R75 ;  /* 0x0000004b004b7308 */ /* 0x000ea20000000800 */
[----:B------:R-:W-:Y:S01]  /*9590*/  F2FP.BF16.PACK_AB R55, R142, R188 ;  /* 0x000000bc8e37723e */ /* 0x000fe200000010ff */
[----:B------:R-:W-:Y:S02]  /*95a0*/  FADD.FTZ R141, R223, R141 ;  /* 0x0000008ddf8d7221 */ /* 0x000fe40000010000 */
[-C--:B-1----:R-:W-:Y:S03]  /*95b0*/  HMMA.16816.F32.BF16 R4, R44, R64.reuse, R4 ;  /* 0x000000402c04723c */ /* 0x082fe60000041804 */
[----:B------:R-:W-:Y:S02]  /*95c0*/  FADD.FTZ R141, R246, R141 ;  /* 0x0000008df68d7221 */ /* 0x000fe40000010000 */
[----:B------:R-:W-:Y:S01]  /*95d0*/  FADD.FTZ R139, R220, R139 ;  /* 0x0000008bdc8b7221 */ /* 0x000fe20000010000 */
[----:B------:R-:W-:Y:S02]  /*95e0*/  MUFU.EX2 R78, R78 ;  /* 0x0000004e004e7308 */ /* 0x000fe40000000800 */
[C---:B------:R-:W-:Y:S04]  /*95f0*/  HMMA.16816.F32.BF16 R8, R52.reuse, R64, R8 ;  /* 0x000000403408723c */ /* 0x040fe80000041808 */
[----:B------:R-:W-:Y:S04]  /*9600*/  FADD.FTZ R139, R244, R139 ;  /* 0x0000008bf48b7221 */ /* 0x000fe80000010000 */
[-C--:B------:R-:W-:Y:S01]  /*9610*/  HMMA.16816.F32.BF16 R12, R52, R66.reuse, R12 ;  /* 0x00000042340c723c */ /* 0x080fe2000004180c */
[----:B------:R-:W1:Y:S07]  /*9620*/  MUFU.EX2 R79, R79 ;  /* 0x0000004f004f7308 */ /* 0x000e6e0000000800 */
[C---:B------:R-:W-:Y:S01]  /*9630*/  HMMA.16816.F32.BF16 R16, R44.reuse, R66, R16 ;  /* 0x000000422c10723c */ /* 0x040fe20000041810 */
[----:B------:R-:W1:Y:S02]  /*9640*/  LDSM.16.MT88.4 R64, [R226+0x1900] ;  /* 0x00190000e240783b */ /* 0x000e640000004200 */
[----:B------:R-:W-:Y:S05]  /*9650*/  MUFU.EX2 R84, R84 ;  /* 0x0000005400547308 */ /* 0x000fea0000000800 */
[-C--:B---3--:R-:W-:Y:S05]  /*9660*/  HMMA.16816.F32.BF16 R20, R44, R56.reuse, R20 ;  /* 0x000000382c14723c */ /* 0x088fea0000041814 */
[----:B------:R-:W-:Y:S03]  /*9670*/  MUFU.EX2 R85, R85 ;  /* 0x0000005500557308 */ /* 0x000fe60000000800 */
[C---:B------:R-:W-:Y:S07]  /*9680*/  HMMA.16816.F32.BF16 R24, R52.reuse, R56, R24 ;  /* 0x000000383418723c */ /* 0x040fee0000041818 */
[----:B------:R-:W-:Y:S01]  /*9690*/  MUFU.EX2 R96, R96 ;  /* 0x0000006000607308 */ /* 0x000fe20000000800 */
[-C--:B------:R-:W-:Y:S08]  /*96a0*/  HMMA.16816.F32.BF16 R28, R52, R58.reuse, R28 ;  /* 0x0000003a341c723c */ /* 0x080ff0000004181c */
[C---:B------:R-:W-:Y:S01]  /*96b0*/  HMMA.16816.F32.BF16 R32, R44.reuse, R58, R32 ;  /* 0x0000003a2c20723c */ /* 0x040fe20000041820 */
[----:B------:R-:W3:Y:S01]  /*96c0*/  LDSM.16.MT88.4 R56, [R224+0x2100] ;  /* 0x00210000e038783b */ /* 0x000ee20000004200 */
[----:B------:R-:W-:Y:S06]  /*96d0*/  MUFU.EX2 R97, R97 ;  /* 0x0000006100617308 */ /* 0x000fec0000000800 */
[-C--:B------:R-:W-:Y:S04]  /*96e0*/  HMMA.16816.F32.BF16 R36, R44, R60.reuse, R36 ;  /* 0x0000003c2c24723c */ /* 0x080fe80000041824 */
[----:B------:R-:W-:Y:S04]  /*96f0*/  MUFU.EX2 R86, R86 ;  /* 0x0000005600567308 */ /* 0x000fe80000000800 */
[C---:B------:R-:W-:Y:S06]  /*9700*/  HMMA.16816.F32.BF16 R48, R52.reuse, R60, R48 ;  /* 0x0000003c3430723c */ /* 0x040fec0000041830 */
[----:B------:R-:W-:Y:S02]  /*9710*/  MUFU.EX2 R87, R87 ;  /* 0x0000005700577308 */ /* 0x000fe40000000800 */
[-C--:B------:R-:W-:Y:S08]  /*9720*/  HMMA.16816.F32.BF16 R116, R52, R62.reuse, R116 ;  /* 0x0000003e3474723c */ /* 0x080ff00000041874 */
[C---:B------:R-:W-:Y:S01]  /*9730*/  HMMA.16816.F32.BF16 R120, R44.reuse, R62, R120 ;  /* 0x0000003e2c78723c */ /* 0x040fe20000041878 */
[----:B------:R-:W3:Y:S01]  /*9740*/  LDSM.16.MT88.4 R60, [R227+0x2100] ;  /* 0x00210000e33c783b */ /* 0x000ee20000004200 */
[----:B------:R-:W-:Y:S06]  /*9750*/  MUFU.EX2 R98, R98 ;  /* 0x0000006200627308 */ /* 0x000fec0000000800 */
[-C--:B-1----:R-:W-:Y:S04]  /*9760*/  HMMA.16816.F32.BF16 R124, R44, R64.reuse, R124 ;  /* 0x000000402c7c723c */ /* 0x082fe8000004187c */
[----:B------:R-:W-:Y:S04]  /*9770*/  MUFU.EX2 R99, R99 ;  /* 0x0000006300637308 */ /* 0x000fe80000000800 */
[C---:B------:R-:W-:Y:S06]  /*9780*/  HMMA.16816.F32.BF16 R128, R52.reuse, R64, R128 ;  /* 0x000000403480723c */ /* 0x040fec0000041880 */
[----:B------:R-:W-:Y:S02]  /*9790*/  MUFU.EX2 R100, R100 ;  /* 0x0000006400647308 */ /* 0x000fe40000000800 */
[-C--:B------:R-:W-:Y:S07]  /*97a0*/  HMMA.16816.F32.BF16 R132, R52, R66.reuse, R132 ;  /* 0x000000423484723c */ /* 0x080fee0000041884 */
[----:B------:R-:W-:Y:S01]  /*97b0*/  F2FP.BF16.PACK_AB R52, R73, R72 ;  /* 0x000000484934723e */ /* 0x000fe200000010ff */
[----:B------:R-:W-:Y:S01]  /*97c0*/  HMMA.16816.F32.BF16 R40, R44, R66, R40 ;  /* 0x000000422c28723c */ /* 0x000fe20000041828 */
[----:B------:R-:W1:Y:S01]  /*97d0*/  LDSM.16.MT88.4 R64, [R226+0x2100] ;  /* 0x00210000e240783b */ /* 0x000e620000004200 */
[----:B------:R-:W-:Y:S02]  /*97e0*/  MUFU.EX2 R101, R101 ;  /* 0x0000006500657308 */ /* 0x000fe40000000800 */
[----:B----4-:R-:W-:Y:S02]  /*97f0*/  F2FP.BF16.PACK_AB R54, R77, R76 ;  /* 0x0000004c4d36723e */ /* 0x010fe400000010ff */
[----:B--2---:R-:W-:Y:S02]  /*9800*/  F2FP.BF16.PACK_AB R53, R75, R74 ;  /* 0x0000004a4b35723e */ /* 0x004fe400000010ff */
[----:B------:R-:W-:Y:S04]  /*9810*/  F2FP.BF16.PACK_AB R44, R203, R190 ;  /* 0x000000becb2c723e */ /* 0x000fe800000010ff */
[----:B------:R-:W-:Y:S01]  /*9820*/  F2FP.BF16.PACK_AB R46, R189, R191 ;  /* 0x000000bfbd2e723e */ /* 0x000fe200000010ff */
[----:B------:R-:W-:Y:S01]  /*9830*/  MUFU.EX2 R112, R112 ;  /* 0x0000007000707308 */ /* 0x000fe20000000800 */
[----:B------:R-:W-:Y:S02]  /*9840*/  F2FP.BF16.PACK_AB R45, R80, R81 ;  /* 0x00000051502d723e */ /* 0x000fe400000010ff */
[----:B------:R-:W-:Y:S02]  /*9850*/  F2FP.BF16.PACK_AB R47, R83, R82 ;  /* 0x00000052532f723e */ /* 0x000fe400000010ff */
[----:B------:R-:W-:Y:S05]  /*9860*/  F2FP.BF16.PACK_AB R55, R79, R78 ;  /* 0x0000004e4f37723e */ /* 0x000fea00000010ff */
[-C--:B---3--:R-:W-:Y:S01]  /*9870*/  HMMA.16816.F32.BF16 R4, R44, R56.reuse, R4 ;  /* 0x000000382c04723c */ /* 0x088fe20000041804 */
[----:B------:R-:W-:Y:S07]  /*9880*/  MUFU.EX2 R102, R102 ;  /* 0x0000006600667308 */ /* 0x000fee0000000800 */
[C---:B------:R-:W-:Y:S03]  /*9890*/  HMMA.16816.F32.BF16 R8, R52.reuse, R56, R8 ;  /* 0x000000383408723c */ /* 0x040fe60000041808 */
[----:B------:R-:W-:Y:S05]  /*98a0*/  MUFU.EX2 R103, R103 ;  /* 0x0000006700677308 */ /* 0x000fea0000000800 */
[-C--:B------:R-:W-:Y:S05]  /*98b0*/  HMMA.16816.F32.BF16 R12, R52, R58.reuse, R12 ;  /* 0x0000003a340c723c */ /* 0x080fea000004180c */
[----:B------:R-:W-:Y:S03]  /*98c0*/  MUFU.EX2 R114, R114 ;  /* 0x0000007200727308 */ /* 0x000fe60000000800 */
[C---:B------:R-:W-:Y:S01]  /*98d0*/  HMMA.16816.F32.BF16 R16, R44.reuse, R58, R16 ;  /* 0x0000003a2c10723c */ /* 0x040fe20000041810 */
[----:B------:R-:W2:Y:S06]  /*98e0*/  LDSM.16.MT88.4 R56, [R224+0x2900] ;  /* 0x00290000e038783b */ /* 0x000eac0000004200 */
[----:B------:R-:W-:Y:S01]  /*98f0*/  MUFU.EX2 R105, R105 ;  /* 0x0000006900697308 */ /* 0x000fe20000000800 */
[-C--:B------:R-:W-:Y:S08]  /*9900*/  HMMA.16816.F32.BF16 R20, R44, R60.reuse, R20 ;  /* 0x0000003c2c14723c */ /* 0x080ff00000041814 */
[C---:B------:R-:W-:Y:S01]  /*9910*/  HMMA.16816.F32.BF16 R24, R52.reuse, R60, R24 ;  /* 0x0000003c3418723c */ /* 0x040fe20000041818 */
[----:B------:R-:W-:Y:S07]  /*9920*/  MUFU.EX2 R108, R108 ;  /* 0x0000006c006c7308 */ /* 0x000fee0000000800 */
[-C--:B------:R-:W-:Y:S03]  /*9930*/  HMMA.16816.F32.BF16 R28, R52, R62.reuse, R28 ;  /* 0x0000003e341c723c */ /* 0x080fe6000004181c */
[----:B------:R-:W-:Y:S05]  /*9940*/  MUFU.EX2 R88, R88 ;  /* 0x0000005800587308 */ /* 0x000fea0000000800 */
[C---:B------:R-:W-:Y:S01]  /*9950*/  HMMA.16816.F32.BF16 R32, R44.reuse, R62, R32 ;  /* 0x0000003e2c20723c */ /* 0x040fe20000041820 */
[----:B------:R-:W3:Y:S04]  /*9960*/  LDSM.16.MT88.4 R60, [R227+0x2900] ;  /* 0x00290000e33c783b */ /* 0x000ee80000004200 */
[----:B------:R-:W4:Y:S03]  /*9970*/  MUFU.EX2 R89, R89 ;  /* 0x0000005900597308 */ /* 0x000f260000000800 */
[-C--:B------:R-:W-:Y:S07]  /*9980*/  HMMA.16816.F32.BF16 R36, R44, R68.reuse, R36 ;  /* 0x000000442c24723c */ /* 0x080fee0000041824 */
[----:B------:R-:W-:Y:S01]  /*9990*/  MUFU.EX2 R92, R92 ;  /* 0x0000005c005c7308 */ /* 0x000fe20000000800 */
[C---:B------:R-:W-:Y:S08]  /*99a0*/  HMMA.16816.F32.BF16 R48, R52.reuse, R68, R48 ;  /* 0x000000443430723c */ /* 0x040ff00000041830 */
[-C--:B------:R-:W-:Y:S01]  /*99b0*/  HMMA.16816.F32.BF16 R116, R52, R70.reuse, R116 ;  /* 0x000000463474723c */ /* 0x080fe20000041874 */
[----:B------:R-:W2:Y:S07]  /*99c0*/  MUFU.EX2 R93, R93 ;  /* 0x0000005d005d7308 */ /* 0x000eae0000000800 */
[C---:B------:R-:W-:Y:S01]  /*99d0*/  HMMA.16816.F32.BF16 R120, R44.reuse, R70, R120 ;  /* 0x000000462c78723c */ /* 0x040fe20000041878 */
[----:B------:R-:W3:Y:S02]  /*99e0*/  LDSM.16.MT88.4 R68, [R225+0x2900] ;  /* 0x00290000e144783b */ /* 0x000ee40000004200 */
[----:B------:R-:W-:Y:S05]  /*99f0*/  MUFU.EX2 R90, R90 ;  /* 0x0000005a005a7308 */ /* 0x000fea0000000800 */
[-C--:B-1----:R-:W-:Y:S05]  /*9a00*/  HMMA.16816.F32.BF16 R124, R44, R64.reuse, R124 ;  /* 0x000000402c7c723c */ /* 0x082fea000004187c */
[----:B------:R-:W1:Y:S03]  /*9a10*/  MUFU.EX2 R91, R91 ;  /* 0x0000005b005b7308 */ /* 0x000e660000000800 */
[C---:B------:R-:W-:Y:S07]  /*9a20*/  HMMA.16816.F32.BF16 R128, R52.reuse, R64, R128 ;  /* 0x000000403480723c */ /* 0x040fee0000041880 */
[----:B------:R-:W-:Y:S01]  /*9a30*/  MUFU.EX2 R94, R94 ;  /* 0x0000005e005e7308 */ /* 0x000fe20000000800 */
[-C--:B------:R-:W-:Y:S07]  /*9a40*/  HMMA.16816.F32.BF16 R132, R52, R66.reuse, R132 ;  /* 0x000000423484723c */ /* 0x080fee0000041884 */
[----:B----4-:R-:W-:Y:S01]  /*9a50*/  F2FP.BF16.PACK_AB R52, R89, R88 ;  /* 0x000000585934723e */ /* 0x010fe200000010ff */
[----:B------:R-:W-:Y:S01]  /*9a60*/  HMMA.16816.F32.BF16 R40, R44, R66, R40 ;  /* 0x000000422c28723c */ /* 0x000fe20000041828 */
[----:B------:R-:W4:Y:S01]  /*9a70*/  MUFU.EX2 R95, R95 ;  /* 0x0000005f005f7308 */ /* 0x000f220000000800 */
[----:B------:R-:W3:Y:S02]  /*9a80*/  LDSM.16.MT88.4 R64, [R226+0x2900] ;  /* 0x00290000e240783b */ /* 0x000ee40000004200 */
[----:B--2---:R-:W-:Y:S02]  /*9a90*/  F2FP.BF16.PACK_AB R54, R93, R92 ;  /* 0x0000005c5d36723e */ /* 0x004fe400000010ff */
[----:B-1----:R-:W-:Y:S02]  /*9aa0*/  F2FP.BF16.PACK_AB R53, R91, R90 ;  /* 0x0000005a5b35723e */ /* 0x002fe400000010ff */
[----:B------:R-:W-:Y:S03]  /*9ab0*/  F2FP.BF16.PACK_AB R44, R85, R84 ;  /* 0x00000054552c723e */ /* 0x000fe600000010ff */
[----:B------:R-:W1:Y:S01]  /*9ac0*/  MUFU.EX2 R104, R104 ;  /* 0x0000006800687308 */ /* 0x000e620000000800 */
[----:B------:R-:W-:Y:S02]  /*9ad0*/  F2FP.BF16.PACK_AB R46, R97, R96 ;  /* 0x00000060612e723e */ /* 0x000fe400000010ff */
[----:B------:R-:W-:Y:S02]  /*9ae0*/  F2FP.BF16.PACK_AB R45, R87, R86 ;  /* 0x00000056572d723e */ /* 0x000fe400000010ff */
[----:B------:R-:W-:Y:S05]  /*9af0*/  F2FP.BF16.PACK_AB R47, R99, R98 ;  /* 0x00000062632f723e */ /* 0x000fea00000010ff */
[----:B------:R-:W-:Y:S02]  /*9b00*/  MUFU.EX2 R106, R106 ;  /* 0x0000006a006a7308 */ /* 0x000fe40000000800 */
[-C--:B------:R-:W-:Y:S03]  /*9b10*/  HMMA.16816.F32.BF16 R4, R44, R56.reuse, R4 ;  /* 0x000000382c04723c */ /* 0x080fe60000041804 */
[----:B----4-:R-:W-:Y:S05]  /*9b20*/  F2FP.BF16.PACK_AB R55, R95, R94 ;  /* 0x0000005e5f37723e */ /* 0x010fea00000010ff */
[----:B------:R-:W2:Y:S02]  /*9b30*/  MUFU.EX2 R107, R107 ;  /* 0x0000006b006b7308 */ /* 0x000ea40000000800 */
[C---:B------:R-:W-:Y:S07]  /*9b40*/  HMMA.16816.F32.BF16 R8, R52.reuse, R56, R8 ;  /* 0x000000383408723c */ /* 0x040fee0000041808 */
[----:B------:R-:W-:Y:S01]  /*9b50*/  FADD.FTZ R57, R174, R141 ;  /* 0x0000008dae397221 */ /* 0x000fe20000010000 */
[-C--:B------:R-:W-:Y:S04]  /*9b60*/  HMMA.16816.F32.BF16 R12, R52, R58.reuse, R12 ;  /* 0x0000003a340c723c */ /* 0x080fe8000004180c */
[----:B------:R-:W-:Y:S01]  /*9b70*/  FADD.FTZ R56, R175, R140 ;  /* 0x0000008caf387221 */ /* 0x000fe20000010000 */
[----:B------:R-:W-:Y:S03]  /*9b80*/  MOV R140, R136 ;  /* 0x00000088008c7202 */ /* 0x000fe60000000f00 */
[C---:B------:R-:W-:Y:S07]  /*9b90*/  HMMA.16816.F32.BF16 R16, R44.reuse, R58, R16 ;  /* 0x0000003a2c10723c */ /* 0x040fee0000041810 */
[----:B------:R-:W-:Y:S01]  /*9ba0*/  FADD.FTZ R59, R173, R139 ;  /* 0x0000008bad3b7221 */ /* 0x000fe20000010000 */
[-C--:B---3--:R-:W-:Y:S04]  /*9bb0*/  HMMA.16816.F32.BF16 R20, R44, R60.reuse, R20 ;  /* 0x0000003c2c14723c */ /* 0x088fe80000041814 */
[----:B------:R-:W-:Y:S02]  /*9bc0*/  FADD.FTZ R58, R172, R56 ;  /* 0x00000038ac3a7221 */ /* 0x000fe40000010000 */
[----:B------:R-:W3:Y:S01]  /*9bd0*/  LDSM.16.MT88.4 R172, [R227+0x3100] ;  /* 0x00310000e3ac783b */ /* 0x000ee20000004200 */
[----:B------:R-:W-:Y:S01]  /*9be0*/  FADD.FTZ R56, R202, R0 ;  /* 0x00000000ca387221 */ /* 0x000fe20000010000 */
[C---:B------:R-:W-:Y:S01]  /*9bf0*/  HMMA.16816.F32.BF16 R24, R52.reuse, R60, R24 ;  /* 0x0000003c3418723c */ /* 0x040fe20000041818 */
[----:B------:R4:W-:Y:S03]  /*9c00*/  MUFU.EX2 R60, R3 ;  /* 0x00000003003c7308 */ /* 0x0009e60000000800 */
[----:B------:R-:W-:Y:S02]  /*9c10*/  FADD.FTZ R0, R252, R58 ;  /* 0x0000003afc007221 */ /* 0x000fe40000010000 */
[----:B------:R-:W-:Y:S02]  /*9c20*/  FADD.FTZ R56, R197, R56 ;  /* 0x00000038c5387221 */ /* 0x000fe40000010000 */
[-C--:B------:R-:W-:Y:S03]  /*9c30*/  HMMA.16816.F32.BF16 R28, R52, R62.reuse, R28 ;  /* 0x0000003e341c723c */ /* 0x080fe6000004181c */
[----:B------:R-:W1:Y:S01]  /*9c40*/  MUFU.EX2 R61, R110 ;  /* 0x0000006e003d7308 */ /* 0x000e620000000800 */
[----:B------:R-:W-:Y:S04]  /*9c50*/  FADD.FTZ R56, R198, R56 ;  /* 0x00000038c6387221 */ /* 0x000fe80000010000 */
[C---:B------:R-:W-:Y:S08]  /*9c60*/  HMMA.16816.F32.BF16 R32, R44.reuse, R62, R32 ;  /* 0x0000003e2c20723c */ /* 0x040ff00000041820 */
[-C--:B------:R-:W-:Y:S04]  /*9c70*/  HMMA.16816.F32.BF16 R36, R44, R68.reuse, R36 ;  /* 0x000000442c24723c */ /* 0x080fe80000041824 */
[----:B----4-:R-:W-:Y:S01]  /*9c80*/  FADD.FTZ R3, R186, R59 ;  /* 0x0000003bba037221 */ /* 0x010fe20000010000 */
[----:B------:R-:W-:Y:S03]  /*9c90*/  F2FP.BF16.PACK_AB R186, R113, R112 ;  /* 0x0000007071ba723e */ /* 0x000fe600000010ff */
[C---:B------:R-:W-:Y:S04]  /*9ca0*/  HMMA.16816.F32.BF16 R48, R52.reuse, R68, R48 ;  /* 0x000000443430723c */ /* 0x040fe80000041830 */
[----:B------:R-:W-:Y:S01]  /*9cb0*/  FADD.FTZ R3, R184, R3 ;  /* 0x00000003b8037221 */ /* 0x000fe20000010000 */
[----:B------:R-:W-:Y:S03]  /*9cc0*/  F2FP.BF16.PACK_AB R184, R101, R100 ;  /* 0x0000006465b8723e */ /* 0x000fe600000010ff */
[-C--:B------:R-:W-:Y:S08]  /*9cd0*/  HMMA.16816.F32.BF16 R116, R52, R70.reuse, R116 ;  /* 0x000000463474723c */ /* 0x080ff00000041874 */
[C---:B------:R-:W-:Y:S08]  /*9ce0*/  HMMA.16816.F32.BF16 R120, R44.reuse, R70, R120 ;  /* 0x000000462c78723c */ /* 0x040ff00000041878 */
[-C--:B------:R-:W-:Y:S08]  /*9cf0*/  HMMA.16816.F32.BF16 R124, R44, R64.reuse, R124 ;  /* 0x000000402c7c723c */ /* 0x080ff0000004187c */
[C---:B------:R-:W-:Y:S08]  /*9d00*/  HMMA.16816.F32.BF16 R128, R52.reuse, R64, R128 ;  /* 0x000000403480723c */ /* 0x040ff00000041880 */
[-C--:B------:R-:W-:Y:S07]  /*9d10*/  HMMA.16816.F32.BF16 R132, R52, R66.reuse, R132 ;  /* 0x000000423484723c */ /* 0x080fee0000041884 */
[----:B------:R-:W-:Y:S01]  /*9d20*/  FADD.FTZ R52, R187, R57 ;  /* 0x00000039bb347221 */ /* 0x000fe20000010000 */
[----:B------:R-:W-:Y:S04]  /*9d30*/  HMMA.16816.F32.BF16 R40, R44, R66, R40 ;  /* 0x000000422c28723c */ /* 0x000fe80000041828 */
[----:B------:R-:W-:Y:S01]  /*9d40*/  FADD.FTZ R52, R185, R52 ;  /* 0x00000034b9347221 */ /* 0x000fe20000010000 */
[----:B------:R-:W-:Y:S01]  /*9d50*/  F2FP.BF16.PACK_AB R185, R103, R102 ;  /* 0x0000006667b9723e */ /* 0x000fe200000010ff */
[----:B------:R-:W-:Y:S01]  /*9d60*/  FADD.FTZ R53, R251, R0 ;  /* 0x00000000fb357221 */ /* 0x000fe20000010000 */
[----:B------:R-:W-:Y:S01]  /*9d70*/  F2FP.BF16.PACK_AB R187, R193, R114 ;  /* 0x00000072c1bb723e */ /* 0x000fe200000010ff */
[----:B------:R-:W-:Y:S01]  /*9d80*/  FADD.FTZ R0, R171, R52 ;  /* 0x00000034ab007221 */ /* 0x000fe20000010000 */
[----:B-1----:R-:W-:Y:S03]  /*9d90*/  F2FP.BF16.PACK_AB R44, R105, R104 ;  /* 0x00000068692c723e */ /* 0x002fe600000010ff */
[----:B------:R-:W-:Y:S01]  /*9da0*/  FADD.FTZ R52, R167, R3 ;  /* 0x00000003a7347221 */ /* 0x000fe20000010000 */
[----:B------:R-:W-:Y:S01]  /*9db0*/  F2FP.BF16.PACK_AB R46, R109, R108 ;  /* 0x0000006c6d2e723e */ /* 0x000fe200000010ff */
[----:B------:R-:W-:Y:S01]  /*9dc0*/  FADD.FTZ R3, R199, R56 ;  /* 0x00000038c7037221 */ /* 0x000fe20000010000 */
[-C--:B------:R-:W-:Y:S01]  /*9dd0*/  HMMA.16816.F32.BF16 R148, R184, R156.reuse, R4 ;  /* 0x0000009cb894723c */ /* 0x080fe20000041804 */
[----:B------:R-:W1:Y:S04]  /*9de0*/  LDSM.16.MT88.4 R4, [R225+0x3100] ;  /* 0x00310000e104783b */ /* 0x000e680000004200 */
[----:B------:R-:W-:Y:S01]  /*9df0*/  FADD.FTZ R0, R165, R0 ;  /* 0x00000000a5007221 */ /* 0x000fe20000010000 */
[----:B--2---:R-:W-:Y:S01]  /*9e00*/  F2FP.BF16.PACK_AB R45, R107, R106 ;  /* 0x0000006a6b2d723e */ /* 0x004fe200000010ff */
[----:B------:R-:W-:Y:S01]  /*9e10*/  FADD.FTZ R3, R200, R3 ;  /* 0x00000003c8037221 */ /* 0x000fe20000010000 */
[----:B------:R-:W-:Y:S01]  /*9e20*/  F2FP.BF16.PACK_AB R47, R60, R61 ;  /* 0x0000003d3c2f723e */ /* 0x000fe200000010ff */
[----:B------:R-:W-:Y:S06]  /*9e30*/  FADD.FTZ R0, R250, R0 ;  /* 0x00000000fa007221 */ /* 0x000fec0000010000 */
        /* <DEDUP_REMOVED lines=10> */
[-C--:B---3--:R-:W-:Y:S03]  /*9ee0*/  HMMA.16816.F32.BF16 R160, R184, R172.reuse, R20 ;  /* 0x000000acb8a0723c */ /* 0x088fe60000041814 */
[----:B------:R-:W-:Y:S02]  /*9ef0*/  FADD.FTZ R8, R243, R12 ;  /* 0x0000000cf3087221 */ /* 0x000fe40000010000 */
[----:B------:R-:W-:Y:S02]  /*9f00*/  FADD.FTZ R3, R215, R11 ;  /* 0x0000000bd7037221 */ /* 0x000fe40000010000 */
[----:B------:R-:W-:Y:S01]  /*9f10*/  FADD.FTZ R0, R178, R10 ;  /* 0x0000000ab2007221 */ /* 0x000fe20000010000 */
[C---:B------:R-:W-:Y:S04]  /*9f20*/  HMMA.16816.F32.BF16 R164, R44.reuse, R172, R24 ;  /* 0x000000ac2ca4723c */ /* 0x040fe80000041818 */
[----:B------:R-:W-:Y:S02]  /*9f30*/  FADD.FTZ R12, R248, R9 ;  /* 0x00000009f80c7221 */ /* 0x000fe40000010000 */
[----:B------:R-:W-:Y:S02]  /*9f40*/  FADD.FTZ R15, R222, R8 ;  /* 0x00000008de0f7221 */ /* 0x000fe40000010000 */
[----:B------:R-:W-:Y:S01]  /*9f50*/  FADD.FTZ R14, R214, R3 ;  /* 0x00000003d60e7221 */ /* 0x000fe20000010000 */
[----:B------:R-:W2:Y:S01]  /*9f60*/  LDSM.16.MT88.4 R8, [R226+0x3100] ;  /* 0x00310000e208783b */ /* 0x000ea20000004200 */
        /* <DEDUP_REMOVED lines=31> */
[-C--:B--2---:R-:W-:Y:S03]  /*a160*/  HMMA.16816.F32.BF16 R124, R184, R8.reuse, R124 ;  /* 0x00000008b87c723c */ /* 0x084fe6000004187c */
        /* <DEDUP_REMOVED lines=47> */
[----:B------:R-:W-:Y:S01]  /*a460*/  FADD.FTZ R0, R61, R7 ;  /* 0x000000073d007221 */ /* 0x000fe20000010000 */
[----:B------:R-:W-:Y:S03]  /*a470*/  STL [R1+0x4], R4 ;  /* 0x0000040401007387 */ /* 0x000fe60000100800 */
[----:B------:R-:W-:Y:S01]  /*a480*/  FADD.FTZ R0, R60, R0 ;  /* 0x000000003c007221 */ /* 0x000fe20000010000 */
[----:B------:R1:W-:Y:S04]  /*a490*/  STL [R1+0x8], R3 ;  /* 0x0000080301007387 */ /* 0x0003e80000100800 */
[----:B------:R2:W-:Y:S01]  /*a4a0*/  STL [R1+0xc], R0 ;  /* 0x00000c0001007387 */ /* 0x0005e20000100800 */
[----:B-1----:R-:W-:Y:S02]  /*a4b0*/  MOV R3, R137 ;  /* 0x0000008900037202 */ /* 0x002fe40000000f00 */
[----:B--2---:R-:W-:Y:S01]  /*a4c0*/  MOV R0, R138 ;  /* 0x0000008a00007202 */ /* 0x004fe20000000f00 */
[----:B------:R-:W-:-:S05]  /*a4d0*/  @P0 BRA `(.L_x_1634) ;  /* 0xffffc1e000000947 */ /* 0x000fca000383ffff */
.L_x_1633:
[----:B-1----:R-:W2:Y:S04]  /*a4e0*/  LDL.LU R6, [R1] ;  /* 0x0000000001067983 */ /* 0x002ea80000300800 */
        /* <DEDUP_REMOVED lines=10> */
[----:B----4-:R-:W3:Y:S01]  /*a590*/  SHFL.BFLY PT, R7, R10, 0x2, 0x1f ;  /* 0x0c401f000a077f89 */ /* 0x010ee200000e0000 */
[----:B-1----:R-:W-:-:S03]  /*a5a0*/  FADD.FTZ R5, R5, R6 ;  /* 0x0000000605057221 */ /* 0x002fc60000010000 */
[----:B------:R-:W1:Y:S01]  /*a5b0*/  SHFL.BFLY PT, R6, R8, 0x2, 0x1f ;  /* 0x0c401f0008067f89 */ /* 0x000e6200000e0000 */
[----:B--2---:R-:W-:-:S03]  /*a5c0*/  FADD.FTZ R9, R9, R4 ;  /* 0x0000000409097221 */ /* 0x004fc60000010000 */
[----:B------:R-:W2:Y:S01]  /*a5d0*/  SHFL.BFLY PT, R0, R5, 0x1, 0x1f ;  /* 0x0c201f0005007f89 */ /* 0x000ea200000e0000 */
[----:B---3--:R-:W-:-:S03]  /*a5e0*/  FADD.FTZ R7, R7, R10 ;  /* 0x0000000a07077221 */ /* 0x008fc60000010000 */
[----:B------:R-:W3:Y:S04]  /*a5f0*/  SHFL.BFLY PT, R4, R9, 0x1, 0x1f ;  /* 0x0c201f0009047f89 */ /* 0x000ee800000e0000 */
[----:B------:R-:W4:Y:S01]  /*a600*/  SHFL.BFLY PT, R3, R7, 0x1, 0x1f ;  /* 0x0c201f0007037f89 */ /* 0x000f2200000e0000 */
[----:B-1----:R-:W-:Y:S02]  /*a610*/  FADD.FTZ R6, R6, R8 ;  /* 0x0000000806067221 */ /* 0x002fe40000010000 */
[----:B--2---:R-:W-:-:S03]  /*a620*/  FADD.FTZ R5, R5, R0 ;  /* 0x0000000005057221 */ /* 0x004fc60000010000 */
[----:B------:R-:W1:Y:S01]  /*a630*/  SHFL.BFLY PT, R8, R6, 0x1, 0x1f ;  /* 0x0c201f0006087f89 */ /* 0x000e6200000e0000 */
[----:B------:R-:W-:Y:S01]  /*a640*/  MOV R0, RZ ;  /* 0x000000ff00007202 */ /* 0x000fe20000000f00 */
[----:B---3--:R-:W-:Y:S01]  /*a650*/  FADD.FTZ R9, R9, R4 ;  /* 0x0000000409097221 */ /* 0x008fe20000010000 */
[----:B------:R-:W-:Y:S02]  /*a660*/  FSETP.NE.FTZ.AND P3, PT, R5, RZ, PT ;  /* 0x000000ff0500720b */ /* 0x000fe40003f75000 */
[----:B------:R-:W-:Y:S01]  /*a670*/  MOV R4, RZ ;  /* 0x000000ff00047202 */ /* 0x000fe20000000f00 */
[----:B----4-:R-:W-:Y:S01]  /*a680*/  FADD.FTZ R7, R7, R3 ;  /* 0x0000000307077221 */ /* 0x010fe20000010000 */
[----:B------:R-:W-:Y:S02]  /*a690*/  FSETP.NE.FTZ.AND P2, PT, R9, RZ, PT ;  /* 0x000000ff0900720b */ /* 0x000fe40003f55000 */
[----:B------:R-:W-:Y:S02]  /*a6a0*/  MOV R3, RZ ;  /* 0x000000ff00037202 */ /* 0x000fe40000000f00 */
[----:B------:R-:W-:-:S05]  /*a6b0*/  FSETP.NE.FTZ.AND P1, PT, R7, RZ, PT ;  /* 0x000000ff0700720b */ /* 0x000fca0003f35000 */
[----:B------:R-:W2:Y:S01]  /*a6c0*/  @P3 MUFU.RCP R0, R5 ;  /* 0x0000000500003308 */ /* 0x000ea20000001000 */
[----:B-1----:R-:W-:-:S07]  /*a6d0*/  FADD.FTZ R6, R8, R6 ;  /* 0x0000000608067221 */ /* 0x002fce0000010000 */
[----:B------:R-:W1:Y:S01]  /*a6e0*/  @P1 MUFU.RCP R3, R7 ;  /* 0x0000000700031308 */ /* 0x000e620000001000 */
[----:B------:R-:W-:Y:S01]  /*a6f0*/  FSETP.NE.FTZ.AND P0, PT, R6, RZ, PT ;  /* 0x000000ff0600720b */ /* 0x000fe20003f15000 */
[----:B--2---:R-:W-:-:S06]  /*a700*/  FMUL.FTZ R148, R0, R148 ;  /* 0x0000009400947220 */ /* 0x004fcc0000410000 */
[----:B------:R-:W2:Y:S01]  /*a710*/  @P2 MUFU.RCP R4, R9 ;  /* 0x0000000900042308 */ /* 0x000ea20000001000 */
[C---:B------:R-:W-:Y:S02]  /*a720*/  FMUL.FTZ R149, R0.reuse, R149 ;  /* 0x0000009500957220 */ /* 0x040fe40000410000 */
[C---:B------:R-:W-:Y:S02]  /*a730*/  FMUL.FTZ R156, R0.reuse, R156 ;  /* 0x0000009c009c7220 */ /* 0x040fe40000410000 */
[C---:B------:R-:W-:Y:S02]  /*a740*/  FMUL.FTZ R157, R0.reuse, R157 ;  /* 0x0000009d009d7220 */ /* 0x040fe40000410000 */
[C---:B------:R-:W-:Y:S01]  /*a750*/  FMUL.FTZ R160, R0.reuse, R160 ;  /* 0x000000a000a07220 */ /* 0x040fe20000410000 */
[----:B------:R-:W-:Y:S01]  /*a760*/  @P3 MUFU.LG2 R11, R5 ;  /* 0x00000005000b3308 */ /* 0x000fe20000000c00 */
[C---:B------:R-:W-:Y:S01]  /*a770*/  FMUL.FTZ R161, R0.reuse, R161 ;  /* 0x000000a100a17220 */ /* 0x040fe20000410000 */
[----:B------:R-:W-:Y:S01]  /*a780*/  @P0 MOV R8, 0x3f317218 ;  /* 0x3f31721800080802 */ /* 0x000fe20000000f00 */
        /* <DEDUP_REMOVED lines=13> */
[C---:B-1----:R-:W-:Y:S02]  /*a860*/  FMUL.FTZ R144, R3.reuse, R144 ;  /* 0x0000009003907220 */ /* 0x042fe40000410000 */
[C---:B------:R-:W-:Y:S02]  /*a870*/  FMUL.FTZ R145, R3.reuse, R145 ;  /* 0x0000009103917220 */ /* 0x040fe40000410000 */
[C---:B------:R-:W-:Y:S01]  /*a880*/  FMUL.FTZ R152, R3.reuse, R152 ;  /* 0x0000009803987220 */ /* 0x040fe20000410000 */
[----:B------:R-:W1:Y:S01]  /*a890*/  @P0 MUFU.RCP R0, R6 ;  /* 0x0000000600000308 */ /* 0x000e620000001000 */
        /* <DEDUP_REMOVED lines=15> */
[----:B--2---:R-:W-:-:S02]  /*a990*/  FMUL.FTZ R150, R4, R150 ;  /* 0x0000009604967220 */ /* 0x004fc40000410000 */
        /* <DEDUP_REMOVED lines=16> */
[C---:B-1----:R-:W-:Y:S02]  /*aaa0*/  FMUL.FTZ R146, R0.reuse, R146 ;  /* 0x0000009200927220 */ /* 0x042fe40000410000 */
        /* <DEDUP_REMOVED lines=28> */
.L_x_1617:
        /* <DEDUP_REMOVED lines=172> */
.L_x_1637:
[----:B-1----:R-:W-:Y:S05]  /*b730*/  BSYNC B0 ;  /* 0x0000000000007941 */ /* 0x002fea0003800000 */
.L_x_1636:
        /* <DEDUP_REMOVED lines=49> */
.L_x_1639:
[----:B------:R-:W-:Y:S05]  /*ba50*/  BSYNC B0 ;  /* 0x0000000000007941 */ /* 0x000fea0003800000 */
.L_x_1638:
        /* <DEDUP_REMOVED lines=49> */
.L_x_1641:
[----:B------:R-:W-:Y:S05]  /*bd70*/  BSYNC B0 ;  /* 0x0000000000007941 */ /* 0x000fea0003800000 */
.L_x_1640:
        /* <DEDUP_REMOVED lines=50> */
.L_x_1635:
        /* <DEDUP_REMOVED lines=47> */
.L_x_1642:
        /* <DEDUP_REMOVED lines=15> */
.L_x_3263:


//--------------------- .text._ZN7cutlass13device_kernelIN5flash19enable_sm80_to_sm89INS1_16FlashAttnFwdSm80INS1_25CollectiveMainloopFwdSm80ILi4ELi1ELb0EN4cute5tupleIJNS5_1CILi128EEENS7_ILi80EEENS7_ILi64EEEEEELi64ENS_10bfloat16_tEfNS_4arch4Sm80ELb0ELb0ELb0ELb1ELb0ELb0ELb1ELb1EEENS1_21CollectiveEpilogueFwdINS6_IJS8_SA_S9_EEENS6_IJNS7_ILi1EEESI_SI_EEESC_SE_Li128ELb1ELb1ELb1ELb0EEENS1_36VarlenDynamicPersistentTileSchedulerILi128ELi80ELi128ELi128ELb1ELb1ELb0ELb0ELb1ELb1EEEEEEEEEvNT_6ParamsE --------------------------
	.section	.text._ZN7cutlass13device_kernelIN5flash19enable_sm80_to_sm89INS1_16FlashAttnFwdSm80INS1_25CollectiveMainloopFwdSm80ILi4ELi1ELb0EN4cute5tupleIJNS5_1CILi128EEENS7_ILi80EEENS7_ILi64EEEEEELi64ENS_10bfloat16_tEfNS_4arch4Sm80ELb0ELb0ELb0ELb1ELb0ELb0ELb1ELb1EEENS1_21CollectiveEpilogueFwdINS6_IJS8_SA_S9_EEENS6_IJNS7_ILi1EEESI_SI_EEESC_SE_Li128ELb1ELb1ELb1ELb0EEENS1_36VarlenDynamicPersistentTileSchedulerILi128ELi80ELi128ELi128ELb1ELb1ELb0ELb0ELb1ELb1EEEEEEEEEvNT_6ParamsE,"ax",@progbits
	.sectioninfo	@"SHI_REGISTERS=255"
	.align	128
.text._ZN7cutlass13device_kernelIN5flash19enable_sm80_to_sm89INS1_16FlashAttnFwdSm80INS1_25CollectiveMainloopFwdSm80ILi4ELi1ELb0EN4cute5tupleIJNS5_1CILi128EEENS7_ILi80EEENS7_ILi64EEEEEELi64ENS_10bfloat16_tEfNS_4arch4Sm80ELb0ELb0ELb0ELb1ELb0ELb0ELb1ELb1EEENS1_21CollectiveEpilogueFwdINS6_IJS8_SA_S9_EEENS6_IJNS7_ILi1EEESI_SI_EEESC_SE_Li128ELb1ELb1ELb1ELb0EEENS1_36VarlenDynamicPersistentTileSchedulerILi128ELi80ELi128ELi128ELb1ELb1ELb0ELb0ELb1ELb1EEEEEEEEEvNT_6ParamsE:
        .type           _ZN7cutlass13device_kernelIN5flash19enable_sm80_to_sm89INS1_16FlashAttnFwdSm80INS1_25CollectiveMainloopFwdSm80ILi4ELi1ELb0EN4cute5tupleIJNS5_1CILi128EEENS7_ILi80EEENS7_ILi64EEEEEELi64ENS_10bfloat16_tEfNS_4arch4Sm80ELb0ELb0ELb0ELb1ELb0ELb0ELb1ELb1EEENS1_21CollectiveEpilogueFwdINS6_IJS8_SA_S9_EEENS6_IJNS7_ILi1EEESI_SI_EEESC_SE_Li128ELb1ELb1ELb1ELb0EEENS1_36VarlenDynamicPersistentTileSchedulerILi128ELi80ELi128ELi128ELb1ELb1ELb0ELb0ELb1ELb1EEEEEEEEEvNT_6ParamsE,@function
        .size           _ZN7cutlass13device_kernelIN5flash19enable_sm80_to_sm89INS1_16FlashAttnFwdSm80INS1_25CollectiveMainloopFwdSm80ILi4ELi1ELb0EN4cute5tupleIJNS5_1CILi128EEENS7_ILi80EEENS7_ILi64EEEEEELi64ENS_10bfloat16_tEfNS_4arch4Sm80ELb0ELb0ELb0ELb1ELb0ELb0ELb1ELb1EEENS1_21CollectiveEpilogueFwdINS6_IJS8_SA_S9_EEENS6_IJNS7_ILi1EEESI_SI_EEESC_SE_Li128ELb1ELb1ELb1ELb0EEENS1_36VarlenDynamicPersistentTileSchedulerILi128ELi80ELi128ELi128ELb1ELb1ELb0ELb0ELb1ELb1EEEEEEEEEvNT_6ParamsE,(.L_x_3264 - _ZN7cutlass13device_kernelIN5flash19enable_sm80_to_sm89INS1_16FlashAttnFwdSm80INS1_25CollectiveMainloopFwdSm80ILi4ELi1ELb0EN4cute5tupleIJNS5_1CILi128EEENS7_ILi80EEENS7_ILi64EEEEEELi64ENS_10bfloat16_tEfNS_4arch4Sm80ELb0ELb0ELb0ELb1ELb0ELb0ELb1ELb1EEENS1_21CollectiveEpilogueFwdINS6_IJS8_SA_S9_EEENS6_IJNS7_ILi1EEESI_SI_EEESC_SE_Li128ELb1ELb1ELb1ELb0EEENS1_36VarlenDynamicPersistentTileSchedulerILi128ELi80ELi128ELi128ELb1ELb1ELb0ELb0ELb1ELb1EEEEEEEEEvNT_6ParamsE)
        .other          _ZN7cutlass13device_kernelIN5flash19enable_sm80_to_sm89INS1_16FlashAttnFwdSm80INS1_25CollectiveMainloopFwdSm80ILi4ELi1ELb0EN4cute5tupleIJNS5_1CILi128EEENS7_ILi80EEENS7_ILi64EEEEEELi64ENS_10bfloat16_tEfNS_4arch4Sm80ELb0ELb0ELb0ELb1ELb0ELb0ELb1ELb1EEENS1_21CollectiveEpilogueFwdINS6_IJS8_SA_S9_EEENS6_IJNS7_ILi1EEESI_SI_EEESC_SE_Li128ELb1ELb1ELb1ELb0EEENS1_36VarlenDynamicPersistentTileSchedulerILi128ELi80ELi128ELi128ELb1ELb1ELb0ELb0ELb1ELb1EEEEEEEEEvNT_6ParamsE,@"STO_CUDA_ENTRY STV_DEFAULT"
_ZN7cutlass13device_kernelIN5flash19enable_sm80_to_sm89INS1_16FlashAttnFwdSm80INS1_25CollectiveMainloopFwdSm80ILi4ELi1ELb0EN4cute5tupleIJNS5_1CILi128EEENS7_ILi80EEENS7_ILi64EEEEEELi64ENS_10bfloat16_tEfNS_4arch4Sm80ELb0ELb0ELb0ELb1ELb0ELb0ELb1ELb1EEENS1_21CollectiveEpilogueFwdINS6_IJS8_SA_S9_EEENS6_IJNS7_ILi1EEESI_SI_EEESC_SE_Li128ELb1ELb1ELb1ELb0EEENS1_36VarlenDynamicPersistentTileSchedulerILi128ELi80ELi128ELi128ELb1ELb1ELb0ELb0ELb1ELb1EEEEEEEEEvNT_6ParamsE:
[----:B------:R-:W-:-:S03]  /*0000*/  MOV R1, c[0x0][0x28] ;  /* 0x00000a0000017a02 */ /* 0x000fc60000000f00 */
[----:B------:R-:W1:Y:S01]  /*0010*/  S2R R2, SR_TID.X ;  /* 0x0000000000027919 */ /* 0x000e620000002100 */
[----:B------:R-:W-:Y:S01]  /*0020*/  IADD3 R1, R1, -0x58, RZ ;  /* 0xffffffa801017810 */ /* 0x000fe20007ffe0ff */
[----:B------:R-:W-:Y:S01]  /*0030*/  ULDC.64 UR8, c[0x0][0x118] ;  /* 0x0000460000087ab9 */ /* 0x000fe20000000a00 */
[----:B-1----:R-:W-:-:S05]  /*0040*/  SHF.R.U32.HI R0, RZ, 0x5, R2 ;  /* 0x00000005ff007819 */ /* 0x002fca0000011602 */
[----:B------:R-:W1:Y:S02]  /*0050*/  SHFL.IDX PT, R3, R0, RZ, 0x1f ;  /* 0x00001fff00037589 */ /* 0x000e6400000e0000 */
[----:B-1----:R-:W-:Y:S02]  /*0060*/  ISETP.NE.AND P0, PT, R3, RZ, PT ;  /* 0x000000ff0300720c */ /* 0x002fe40003f05270 */
[----:B------:R1:W-:Y:S11]  /*0070*/  STL [R1+0x4c], R3 ;  /* 0x00004c0301007387 */ /* 0x0003f60000100800 */
[----:B------:R-:W-:Y:S06]  /*0080*/  @P0 BAR.SYNC.DEFER_BLOCKING 0x5, 0x80 ;  /* 0x0142000000000b1d */ /* 0x000fec0000010000 */
[----:B------:R-:W2:Y:S04]  /*0090*/  @P0 LDS.128 R248, [0x9100] ;  /* 0x00910000fff80984 */ /* 0x000ea80000000c00 */
[----:B------:R-:W-:Y:S06]  /*00a0*/  @P0 BAR.ARV 0x4, 0x80 ;  /* 0x0102000000000b1d */ /* 0x000fec0000002000 */
[----:B------:R-:W-:Y:S05]  /*00b0*/  @P0 BRA `(.L_x_1643) ;  /* 0x00000a8000000947 */ /* 0x000fea0003800000 */
[----:B-1----:R-:W-:Y:S01]  /*00c0*/  LOP3.LUT R13, R2, 0x1f, RZ, 0xc0, !PT ;  /* 0x0000001f020d7812 */ /* 0x002fe200078ec0ff */
[----:B------:R-:W-:-:S02]  /*00d0*/  IMAD.MOV.U32 R8, RZ, RZ, RZ ;  /* 0x000000ffff087224 */ /* 0x000fc400078e00ff */
[----:B------:R-:W-:Y:S01]  /*00e0*/  IMAD.MOV.U32 R7, RZ, RZ, RZ ;  /* 0x000000ffff077224 */ /* 0x000fe200078e00ff */
[----:B------:R-:W-:-:S04]  /*00f0*/  ISETP.NE.AND P6, PT, R13, 0x1f, PT ;  /* 0x0000001f0d00780c */ /* 0x000fc80003fc5270 */
[----:B------:R-:W-:-:S13]  /*0100*/  ISETP.GE.OR P0, PT, R13, c[0x0][0x53c], !P6 ;  /* 0x00014f000d007a0c */ /* 0x000fda0007706670 */
[----:B------:R-:W-:Y:S02]  /*0110*/  @!P0 IMAD.MOV.U32 R4, RZ, RZ, 0x4 ;  /* 0x00000004ff048424 */ /* 0x000fe400078e00ff */
[----:B------:R-:W-:Y:S02]  /*0120*/  @!P0 IMAD.MOV.U32 R2, RZ, RZ, 0x4 ;  /* 0x00000004ff028424 */ /* 0x000fe400078e00ff */
[----:B------:R-:W-:-:S04]  /*0130*/  @!P0 IMAD.WIDE.U32 R4, R13, R4, c[0x0][0x580] ;  /* 0x000160000d048625 */ /* 0x000fc800078e0004 */
[C---:B------:R-:W-:Y:S01]  /*0140*/  @!P0 IMAD.WIDE.U32 R2, R13.reuse, R2, c[0x0][0x578] ;  /* 0x00015e000d028625 */ /* 0x040fe200078e0002 */
[----:B------:R-:W3:Y:S04]  /*0150*/  @!P0 LDG.E R8, [R4.64] ;  /* 0x0000000804088981 */ /* 0x000ee8000c1e1900 */
[----:B------:R-:W3:Y:S01]  /*0160*/  @!P0 LDG.E R7, [R2.64] ;  /* 0x0000000802078981 */ /* 0x000ee2000c1e1900 */
[C---:B------:R-:W-:Y:S01]  /*0170*/  ISETP.NE.AND P5, PT, R13.reuse, RZ, PT ;  /* 0x000000ff0d00720c */ /* 0x040fe20003fa5270 */
[----:B------:R-:W1:Y:S01]  /*0180*/  S2UR UR4, SR_CTAID.X ;  /* 0x00000000000479c3 */ /* 0x000e620000002500 */
[C---:B------:R-:W-:Y:S02]  /*0190*/  ISETP.GE.U32.AND P4, PT, R13.reuse, 0x2, PT ;  /* 0x000000020d00780c */ /* 0x040fe40003f86070 */
[----:B------:R-:W-:-:S02]  /*01a0*/  ISETP.GE.U32.AND P3, PT, R13, 0x4, PT ;  /* 0x000000040d00780c */ /* 0x000fc40003f66070 */
[C---:B------:R-:W-:Y:S02]  /*01b0*/  ISETP.GE.U32.AND P2, PT, R13.reuse, 0x8, PT ;  /* 0x000000080d00780c */ /* 0x040fe40003f46070 */
[----:B------:R-:W-:Y:S02]  /*01c0*/  ISETP.GE.U32.AND P1, PT, R13, 0x10, PT ;  /* 0x000000100d00780c */ /* 0x000fe40003f26070 */
[----:B------:R-:W-:Y:S01]  /*01d0*/  MOV R10, RZ ;  /* 0x000000ff000a7202 */ /* 0x000fe20000000f00 */
[----:B---3--:R-:W-:-:S05]  /*01e0*/  IMAD R4, R8, R7, RZ ;  /* 0x0000000708047224 */ /* 0x008fca00078e02ff */
[----:B------:R-:W3:Y:S02]  /*01f0*/  SHFL.UP PT, R0, R4, 0x1, RZ ;  /* 0x0420000004007989 */ /* 0x000ee400000e00ff */
[----:B---3--:R-:W-:-:S05]  /*0200*/  SEL R0, R0, RZ, P5 ;  /* 0x000000ff00007207 */ /* 0x008fca0002800000 */
[----:B------:R-:W-:-:S05]  /*0210*/  IMAD.IADD R4, R4, 0x1, R0 ;  /* 0x0000000104047824 */ /* 0x000fca00078e0200 */
[----:B------:R-:W3:Y:S02]  /*0220*/  SHFL.UP PT, R0, R4, 0x2, RZ ;  /* 0x0440000004007989 */ /* 0x000ee400000e00ff */
[----:B---3--:R-:W-:-:S04]  /*0230*/  SEL R0, R0, RZ, P4 ;  /* 0x000000ff00007207 */ /* 0x008fc80002000000 */
[----:B------:R-:W-:-:S05]  /*0240*/  IADD3 R4, R4, R0, RZ ;  /* 0x0000000004047210 */ /* 0x000fca0007ffe0ff */
        /* <DEDUP_REMOVED lines=9> */
[----:B------:R-:W3:Y:S02]  /*02e0*/  SHFL.IDX PT, R6, R4, 0x1f, 0x1f ;  /* 0x03e01f0004067f89 */ /* 0x000ee400000e0000 */
[----:B---3--:R-:W-:-:S04]  /*02f0*/  IMAD R6, R6, c[0x0][0x538], RZ ;  /* 0x00014e0006067a24 */ /* 0x008fc800078e02ff */
[----:B------:R-:W-:Y:S01]  /*0300*/  IMAD.MOV.U32 R0, RZ, RZ, R6 ;  /* 0x000000ffff007224 */ /* 0x000fe200078e0006 */
[----:B-1----:R-:W-:-:S13]  /*0310*/  ISETP.GT.AND P0, PT, R6, UR4, PT ;  /* 0x0000000406007c0c */ /* 0x002fda000bf04270 */
[----:B------:R-:W-:Y:S05]  /*0320*/  @P0 BRA `(.L_x_1644) ;  /* 0x0000027000000947 */ /* 0x000fea0003800000 */
[----:B------:R-:W-:Y:S02]  /*0330*/  MOV R6, R0 ;  /* 0x0000000000067202 */ /* 0x000fe40000000f00 */
[----:B------:R-:W-:-:S04]  /*0340*/  MOV R10, RZ ;  /* 0x000000ff000a7202 */ /* 0x000fc80000000f00 */
.L_x_1648:
        /* <DEDUP_REMOVED lines=12> */
[----:B------:R-:W3:Y:S04]  /*0410*/  @!P0 LDG.E R8, [R4.64] ;  /* 0x0000000804088981 */ /* 0x000ee8000c1e1900 */
[----:B------:R-:W3:Y:S02]  /*0420*/  @!P0 LDG.E R7, [R2.64] ;  /* 0x0000000802078981 */ /* 0x000ee4000c1e1900 */
[----:B---3--:R-:W-:Y:S01]  /*0430*/  IMAD R5, R8, R7, RZ ;  /* 0x0000000708057224 */ /* 0x008fe200078e02ff */
[----:B------:R-:W-:Y:S05]  /*0440*/  BRA.DIV ~URZ, `(.L_x_1646) ;  /* 0x0000c6127f007947 */ /* 0x000fea000b800000 */
[----:B------:R1:W3:Y:S02]  /*0450*/  SHFL.UP PT, R0, R5, 0x1, RZ ;  /* 0x0420000005007989 */ /* 0x0002e400000e00ff */
.L_x_1757:
[----:B---3--:R-:W-:-:S04]  /*0460*/  SEL R0, R0, RZ, P5 ;  /* 0x000000ff00007207 */ /* 0x008fc80002800000 */
        /* <DEDUP_REMOVED lines=14> */
[----:B------:R1:W3:Y:S02]  /*0550*/  SHFL.IDX PT, R0, R4, 0x1f, 0x1f ;  /* 0x03e01f0004007f89 */ /* 0x0002e400000e0000 */
.L_x_1758:
[----:B---3--:R-:W-:-:S05]  /*0560*/  IMAD R0, R0, c[0x0][0x538], RZ ;  /* 0x00014e0000007a24 */ /* 0x008fca00078e02ff */
[----:B------:R-:W-:-:S04]  /*0570*/  IADD3 R6, R0, R6, RZ ;  /* 0x0000000600067210 */ /* 0x000fc80007ffe0ff */
[----:B------:R-:W-:-:S13]  /*0580*/  ISETP.GT.AND P0, PT, R6, UR4, PT ;  /* 0x0000000406007c0c */ /* 0x000fda000bf04270 */
[----:B-12---:R-:W-:Y:S05]  /*0590*/  @!P0 BRA `(.L_x_1648) ;  /* 0xfffffdb000008947 */ /* 0x006fea000383ffff */
.L_x_1644:
[----:B------:R-:W-:-:S05]  /*05a0*/  IADD3 R6, -R0, R6, RZ ;  /* 0x0000000600067210 */ /* 0x000fca0007ffe1ff */
[----:B------:R-:W-:-:S05]  /*05b0*/  IMAD R0, R4, c[0x0][0x538], R6 ;  /* 0x00014e0004007a24 */ /* 0x000fca00078e0206 */
[----:B------:R-:W-:Y:S01]  /*05c0*/  ISETP.GT.AND P0, PT, R0, UR4, PT ;  /* 0x0000000400007c0c */ /* 0x000fe2000bf04270 */
[----:B------:R-:W-:-:S12]  /*05d0*/  BRA.DIV ~URZ, `(.L_x_1649) ;  /* 0x0000c6a27f007947 */ /* 0x000fd8000b800000 */
[----:B------:R-:W-:-:S04]  /*05e0*/  VOTE.ANY R0, PT, !P0 ;  /* 0x0000000000007806 */ /* 0x000fc800040e0100 */
.L_x_1759:
[----:B--2---:R1:W2:Y:S01]  /*05f0*/  POPC R251, R0 ;  /* 0x0000000000fb7309 */ /* 0x0042a20000000000 */
[----:B------:R-:W-:Y:S05]  /*0600*/  BRA.DIV ~URZ, `(.L_x_1650) ;  /* 0x0000c6b27f007947 */ /* 0x000fea000b800000 */
[----:B--2---:R2:W3:Y:S01]  /*0610*/  SHFL.IDX PT, R12, R8, R251, 0x1f ;  /* 0x00001ffb080c7589 */ /* 0x0044e200000e0000 */
[----:B------:R-:W-:-:S03]  /*0620*/  MOV R248, RZ ;  /* 0x000000ff00f87202 */ /* 0x000fc60000000f00 */
[----:B------:R2:W4:Y:S04]  /*0630*/  SHFL.IDX PT, R11, R7, R251, 0x1f ;  /* 0x00001ffb070b7589 */ /* 0x00052800000e0000 */
.L_x_1760:
[----:B------:R-:W-:Y:S01]  /*0640*/  ISETP.NE.AND P0, PT, R0, RZ, PT ;  /* 0x000000ff0000720c */ /* 0x000fe20003f05270 */
[----:B------:R-:W-:-:S12]  /*0650*/  BSSY B0, `(.L_x_1651) ;  /* 0x0000005000007945 */ /* 0x000fd80003800000 */
[----:B------:R-:W-:Y:S05]  /*0660*/  @!P0 BRA `(.L_x_1652) ;  /* 0x0000003000008947 */ /* 0x000fea0003800000 */
[----:B------:R-:W-:Y:S01]  /*0670*/  IADD3 R5, R251, -0x1, RZ ;  /* 0xfffffffffb057810 */ /* 0x000fe20007ffe0ff */
[----:B------:R-:W-:Y:S05]  /*0680*/  BRA.DIV ~URZ, `(.L_x_1653) ;  /* 0x0000c7127f007947 */ /* 0x000fea000b800000 */
[----:B------:R1:W2:Y:S02]  /*0690*/  SHFL.IDX PT, R248, R4, R5, 0x1f ;  /* 0x00001f0504f87589 */ /* 0x0002a400000e0000 */
.L_x_1652:
[----:B------:R-:W-:Y:S05]  /*06a0*/  BSYNC B0 ;  /* 0x0000000000007941 */ /* 0x000fea0003800000 */
.L_x_1651:
[----:B-1-3--:R-:W-:Y:S01]  /*06b0*/  IABS R0, R12 ;  /* 0x0000000c00007213 */ /* 0x00afe20000000000 */
[----:B--2---:R-:W-:Y:S02]  /*06c0*/  IMAD R248, R248, c[0x0][0x538], R6 ;  /* 0x00014e00f8f87a24 */ /* 0x004fe400078e0206 */
[----:B------:R-:W-:Y:S02]  /*06d0*/  IMAD.IADD R251, R251, 0x1, R10 ;  /* 0x00000001fbfb7824 */ /* 0x000fe400078e020a */
[----:B------:R-:W-:Y:S01]  /*06e0*/  IMAD.MOV.U32 R5, RZ, RZ, R0 ;  /* 0x000000ffff057224 */ /* 0x000fe200078e0000 */
[----:B----4-:R-:W-:Y:S02]  /*06f0*/  IABS R0, R11 ;  /* 0x0000000b00007213 */ /* 0x010fe40000000000 */
[----:B------:R-:W-:Y:S01]  /*0700*/  IADD3 R249, -R248, UR4, RZ ;  /* 0x00000004f8f97c10 */ /* 0x000fe2000fffe1ff */
[----:B------:R-:W1:Y:S02]  /*0710*/  I2F.RP R2, R5 ;  /* 0x0000000500027306 */ /* 0x000e640000209400 */
[----:B------:R-:W-:Y:S01]  /*0720*/  IMAD.MOV.U32 R7, RZ, RZ, R0 ;  /* 0x000000ffff077224 */ /* 0x000fe200078e0000 */
[----:B------:R-:W-:-:S02]  /*0730*/  IABS R6, R249 ;  /* 0x000000f900067213 */ /* 0x000fc40000000000 */
[----:B------:R-:W-:-:S03]  /*0740*/  IABS R0, R12 ;  /* 0x0000000c00007213 */ /* 0x000fc60000000000 */
[----:B------:R-:W-:Y:S01]  /*0750*/  I2F.RP R8, R7 ;  /* 0x0000000700087306 */ /* 0x000fe20000209400 */
[----:B------:R-:W-:-:S07]  /*0760*/  IADD3 R0, RZ, -R0, RZ ;  /* 0x80000000ff007210 */ /* 0x000fce0007ffe0ff */
[----:B-1----:R-:W1:Y:S02]  /*0770*/  MUFU.RCP R2, R2 ;  /* 0x0000000200027308 */ /* 0x002e640000001000 */
[----:B-1----:R-:W-:-:S06]  /*0780*/  IADD3 R2, R2, 0xffffffe, RZ ;  /* 0x0ffffffe02027810 */ /* 0x002fcc0007ffe0ff */
[----:B------:R-:W1:Y:S02]  /*0790*/  F2I.FTZ.U32.TRUNC.NTZ R3, R2 ;  /* 0x0000000200037305 */ /* 0x000e64000021f000 */
[----:B-1----:R-:W-:-:S04]  /*07a0*/  IMAD.MOV R2, RZ, RZ, -R3 ;  /* 0x000000ffff027224 */ /* 0x002fc800078e0a03 */
[----:B------:R-:W-:Y:S02]  /*07b0*/  IMAD R4, R2, R5, RZ ;  /* 0x0000000502047224 */ /* 0x000fe400078e02ff */
        /* <DEDUP_REMOVED lines=45> */
[----:B------:R-:W-:-:S04]  /*0a90*/  IMAD R2, R11, R2, R4 ;  /* 0x000000020b027224 */ /* 0x000fc800078e0204 */
[----:B------:R-:W-:Y:S01]  /*0aa0*/  IMAD R250, R2, 0x10000, R0 ;  /* 0x0001000002fa7824 */ /* 0x000fe200078e0200 */
[----:B------:R-:W-:Y:S05]  /*0ab0*/  BRA `(.L_x_1654) ;  /* 0x0000004000007947 */ /* 0x000fea0003800000 */
.L_x_1645:
[----:B--2---:R-:W-:Y:S01]  /*0ac0*/  IMAD.MOV.U32 R249, RZ, RZ, RZ ;  /* 0x000000fffff97224 */ /* 0x004fe200078e00ff */
[----:B------:R-:W-:Y:S01]  /*0ad0*/  MOV R250, RZ ;  /* 0x000000ff00fa7202 */ /* 0x000fe20000000f00 */
[----:B------:R-:W-:Y:S01]  /*0ae0*/  IMAD.U32 R248, RZ, RZ, UR4 ;  /* 0x00000004fff87e24 */ /* 0x000fe2000f8e00ff */
[----:B------:R-:W-:Y:S02]  /*0af0*/  MOV R251, c[0x0][0x53c] ;  /* 0x00014f0000fb7a02 */ /* 0x000fe40000000f00 */
.L_x_1654:
[----:B------:R-:W-:Y:S01]  /*0b00*/  ISETP.NE.AND P0, PT, R13, RZ, PT ;  /* 0x000000ff0d00720c */ /* 0x000fe20003f05270 */
[----:B------:R-:W-:-:S12]  /*0b10*/  WARPSYNC 0xffffffff ;  /* 0xffffffff00007948 */ /* 0x000fd80003800000 */
[----:B------:R1:W-:Y:S04]  /*0b20*/  @!P0 STS.128 [0x9100], R248 ;  /* 0x009100f8ff008388 */ /* 0x0003e80000000c00 */
[----:B------:R-:W-:Y:S06]  /*0b30*/  BAR.ARV 0x5, 0x80 ;  /* 0x0142000000007b1d */ /* 0x000fec0000002000 */
.L_x_1643:
[----:B-12---:R-:W-:-:S13]  /*0b40*/  ISETP.GE.AND P0, PT, R251, c[0x0][0x53c], PT ;  /* 0x00014f00fb007a0c */ /* 0x006fda0003f06270 */
        /* <DEDUP_REMOVED lines=23> */
[----:B------:R-:W-:Y:S02]  /*0cc0*/  LOP3.LUT R3, R3, 0xfffffff8, RZ, 0xc0, !PT ;  /* 0xfffffff803037812 */ /* 0x000fe400078ec0ff */
        /* <DEDUP_REMOVED lines=75> */
[C---:B------:R-:W-:Y:S01]  /*1180*/  @P4 IADD3 R210, R119.reuse, -0x20, RZ ;  /* 0xffffffe077d24810 */ /* 0x040fe20007ffe0ff */
        /* <DEDUP_REMOVED lines=11> */
[----:B------:R-:W-:Y:S01]  /*1240*/  IADD3 R213, R210, 0x1000, RZ ;  /* 0x00001000d2d57810 */ /* 0x000fe20007ffe0ff */
[----:B------:R-:W-:Y:S01]  /*1250*/  IMAD.IADD R204, R0, 0x1, R200 ;  /* 0x0000000100cc7824 */ /* 0x000fe200078e02c8 */
[----:B------:R-:W-:Y:S02]  /*1260*/  IADD3 R212, R210, 0x1800, RZ ;  /* 0x00001800d2d47810 */ /* 0x000fe40007ffe0ff */
        /* <DEDUP_REMOVED lines=22> */
.L_x_1756:
[----:B------:R-:W-:-:S04]  /*13d0*/  IMAD.MOV.U32 R14, RZ, RZ, 0x4 ;  /* 0x00000004ff0e7424 */ /* 0x000fc800078e00ff */
[----:B--2---:R-:W-:-:S05]  /*13e0*/  IMAD.WIDE R2, R251, R14, c[0x0][0x588] ;  /* 0x00016200fb027625 */ /* 0x004fca00078e020e */
[----:B------:R-:W2:Y:S01]  /*13f0*/  LDG.E R245, [R2.64] ;  /* 0x0000000802f57981 */ /* 0x000ea2000c1e1900 */
[----:B------:R-:W-:Y:S01]  /*1400*/  ISETP.NE.U32.AND P0, PT, RZ, c[0x0][0x370], PT ;  /* 0x0000dc00ff007a0c */ /* 0x000fe20003f05070 */
[----:B------:R-:W-:Y:S01]  /*1410*/  CS2R R8, SRZ ;  /* 0x0000000000087805 */ /* 0x000fe2000001ff00 */
[----:B------:R-:W-:Y:S02]  /*1420*/  ISETP.NE.U32.AND P3, PT, RZ, c[0x0][0x360], PT ;  /* 0x0000d800ff007a0c */ /* 0x000fe40003f65070 */
[----:B------:R-:W-:Y:S02]  /*1430*/  ISETP.NE.AND.EX P0, PT, RZ, c[0x0][0x374], PT, P0 ;  /* 0x0000dd00ff007a0c */ /* 0x000fe40003f05300 */
[----:B------:R-:W-:Y:S02]  /*1440*/  ISETP.NE.AND.EX P3, PT, RZ, c[0x0][0x364], PT, P3 ;  /* 0x0000d900ff007a0c */ /* 0x000fe40003f65330 */
[----:B------:R-:W-:Y:S02]  /*1450*/  ISETP.NE.U32.AND P5, PT, RZ, c[0x0][0x348], PT ;  /* 0x0000d200ff007a0c */ /* 0x000fe40003fa5070 */
[----:B------:R-:W-:-:S02]  /*1460*/  ISETP.NE.U32.AND P4, PT, RZ, c[0x0][0x350], PT ;  /* 0x0000d400ff007a0c */ /* 0x000fc40003f85070 */
[----:B------:R-:W-:Y:S02]  /*1470*/  ISETP.NE.AND.EX P5, PT, RZ, c[0x0][0x34c], PT, P5 ;  /* 0x0000d300ff007a0c */ /* 0x000fe40003fa5350 */
[----:B------:R-:W-:Y:S01]  /*1480*/  ISETP.NE.AND.EX P4, PT, RZ, c[0x0][0x354], PT, P4 ;  /* 0x0000d500ff007a0c */ /* 0x000fe20003f85340 */
[----:B------:R-:W-:Y:S01]  /*1490*/  IMAD.MOV.U32 R11, RZ, RZ, RZ ;  /* 0x000000ffff0b7224 */ /* 0x000fe200078e00ff */
[----:B--2---:R-:W-:Y:S02]  /*14a0*/  SHF.R.S32.HI R12, RZ, 0x1f, R245 ;  /* 0x0000001fff0c7819 */ /* 0x004fe400000114f5 */
        /* <DEDUP_REMOVED lines=9> */
[----:B-1----:R-:W-:-:S04]  /*1540*/  LEA R2, P1, R245, c[0x0][0x350], 0x2 ;  /* 0x0000d400f5027a11 */ /* 0x002fc800078210ff */
[----:B------:R-:W-:-:S05]  /*1550*/  LEA.HI.X R3, R245, c[0x0][0x354], R12, 0x2, P1 ;  /* 0x0000d500f5037a11 */ /* 0x000fca00008f140c */
[----:B------:R2:W5:Y:S01]  /*1560*/  @P4 LDG.E R9, [R2.64] ;  /* 0x0000000802094981 */ /* 0x000562000c1e1900 */
[----:B------:R-:W-:-:S05]  /*1570*/  LOP3.LUT R18, R250, 0xffff, RZ, 0xc0, !PT ;  /* 0x0000fffffa127812 */ /* 0x000fca00078ec0ff */
[----:B------:R2:W-:Y:S01]  /*1580*/  STL [R1+0x14], R18 ;  /* 0x0000141201007387 */ /* 0x0005e20000100800 */
[----:B------:R-:W-:Y:S01]  /*1590*/  YIELD ;  /* 0x0000000000007946 */ /* 0x000fe20003800000 */
[----:B------:R-:W-:Y:S05]  /*15a0*/  @P3 BRA `(.L_x_1655) ;  /* 0x0000005000003947 */ /* 0x000fea0003800000 */
[----:B-----5:R-:W-:Y:S01]  /*15b0*/  MOV R17, c[0x0][0x168] ;  /* 0x00005a0000117a02 */ /* 0x020fe20000000f00 */
[----:B------:R-:W-:Y:S05]  /*15c0*/  @!P5 BRA `(.L_x_1655) ;  /* 0x000000300000d947 */ /* 0x000fea0003800000 */
[----:B--2---:R-:W2:Y:S04]  /*15d0*/  LDG.E R6, [R4.64] ;  /* 0x0000000804067981 */ /* 0x004ea8000c1e1900 */
[----:B------:R-:W2:Y:S02]  /*15e0*/  LDG.E R0, [R4.64+0x4] ;  /* 0x0000040804007981 */ /* 0x000ea4000c1e1900 */
[----:B--2---:R-:W-:Y:S02]  /*15f0*/  IADD3 R17, -R6, R0, RZ ;  /* 0x0000000006117210 */ /* 0x004fe40007ffe1ff */
.L_x_1655:
[----:B------:R-:W-:-:S04]  /*1600*/  ISETP.NE.U32.AND P0, PT, RZ, c[0x0][0x368], PT ;  /* 0x0000da00ff007a0c */ /* 0x000fc80003f05070 */
[----:B------:R-:W-:-:S13]  /*1610*/  ISETP.NE.AND.EX P0, PT, RZ, c[0x0][0x36c], PT, P0 ;  /* 0x0000db00ff007a0c */ /* 0x000fda0003f05300 */
[----:B------:R-:W-:Y:S05]  /*1620*/  @!P0 BRA `(.L_x_1656) ;  /* 0x0000004000008947 */ /* 0x000fea0003800000 */
[----:B--2---:R-:W-:-:S04]  /*1630*/  LEA R2, P0, R245, c[0x0][0x368], 0x2 ;  /* 0x0000da00f5027a11 */ /* 0x004fc800078010ff */
[----:B------:R-:W-:-:S05]  /*1640*/  LEA.HI.X R3, R245, c[0x0][0x36c], R12, 0x2, P0 ;  /* 0x0000db00f5037a11 */ /* 0x000fca00000f140c */
[----:B------:R1:W5:Y:S01]  /*1650*/  LDG.E R0, [R2.64] ;  /* 0x0000000802007981 */ /* 0x000362000c1e1900 */
[----:B------:R-:W-:Y:S05]  /*1660*/  BRA `(.L_x_1657) ;  /* 0x0000005000007947 */ /* 0x000fea0003800000 */
.L_x_1656:
[----:B------:R-:W-:Y:S01]  /*1670*/  MOV R0, c[0x0][0x1d0] ;  /* 0x0000740000007a02 */ /* 0x000fe20000000f00 */
[----:B------:R-:W-:Y:S05]  /*1680*/  @!P4 BRA `(.L_x_1657) ;  /* 0x000000300000c947 */ /* 0x000fea0003800000 */
[----:B--2---:R-:W2:Y:S04]  /*1690*/  LDG.E R4, [R2.64] ;  /* 0x0000000802047981 */ /* 0x004ea8000c1e1900 */
[----:B------:R-:W2:Y:S02]  /*16a0*/  LDG.E R0, [R2.64+0x4] ;  /* 0x0000040802007981 */ /* 0x000ea4000c1e1900 */
[----:B--2---:R-:W-:-:S04]  /*16b0*/  IADD3 R0, -R4, R0, RZ ;  /* 0x0000000004007210 */ /* 0x004fc80007ffe1ff */
.L_x_1657:
[----:B-12---:R-:W-:Y:S01]  /*16c0*/  LOP3.LUT R2, R250, 0xff000000, RZ, 0xc0, !PT ;  /* 0xff000000fa027812 */ /* 0x006fe200078ec0ff */
        /* <DEDUP_REMOVED lines=47> */
.L_x_1659:
[----:B------:R-:W-:Y:S05]  /*19c0*/  BSYNC B0 ;  /* 0x0000000000007941 */ /* 0x000fea0003800000 */
.L_x_1658:
[----:B------:R-:W-:Y:S01]  /*19d0*/  IMAD R250, R15, R2, RZ ;  /* 0x000000020ffa7224 */ /* 0x000fe200078e02ff */
        /* <DEDUP_REMOVED lines=40> */
[----:B------:R-:W2:Y:S01]  /*1c60*/  LDL R4, [R1+0x40] ;  /* 0x0000400001047983 */ /* 0x000ea20000100800 */
[----:B------:R-:W-:-:S04]  /*1c70*/  ISETP.NE.U32.AND P1, PT, RZ, c[0x0][0x340], PT ;  /* 0x0000d000ff007a0c */ /* 0x000fc80003f25070 */
[----:B------:R-:W-:-:S13]  /*1c80*/  ISETP.NE.AND.EX P1, PT, RZ, c[0x0][0x344], PT, P1 ;  /* 0x0000d100ff007a0c */ /* 0x000fda0003f25310 */
[----:B------:R-:W-:-:S05]  /*1c90*/  @P1 IMAD.WIDE R2, R245, R14, c[0x0][0x340] ;  /* 0x0000d000f5021625 */ /* 0x000fca00078e020e */
[----:B------:R3:W4:Y:S01]  /*1ca0*/  @P1 LDG.E R14, [R2.64] ;  /* 0x00000008020e1981 */ /* 0x000722000c1e1900 */
[----:B------:R-:W-:Y:S02]  /*1cb0*/  MOV R0, c[0x0][0x2c4] ;  /* 0x0000b10000007a02 */ /* 0x000fe40000000f00 */
[----:B------:R-:W-:Y:S01]  /*1cc0*/  SHF.R.S32.HI R247, RZ, 0x1f, R246 ;  /* 0x0000001ffff77819 */ /* 0x000fe200000114f6 */
[----:B------:R-:W5:Y:S01]  /*1cd0*/  S2R R6, SR_TID.X ;  /* 0x0000000000067919 */ /* 0x000f620000002100 */
[----:B------:R-:W-:Y:S02]  /*1ce0*/  ISETP.NE.AND P0, PT, R0, 0x1, PT ;  /* 0x000000010000780c */ /* 0x000fe40003f05270 */
[----:B------:R-:W-:Y:S02]  /*1cf0*/  SHF.R.S32.HI R0, RZ, 0x1f, R11 ;  /* 0x0000001fff007819 */ /* 0x000fe4000001140b */
[----:B------:R-:W-:Y:S02]  /*1d00*/  ISETP.GE.AND P3, PT, R246, c[0x0][0x198], PT ;  /* 0x00006600f6007a0c */ /* 0x000fe40003f66270 */
[----:B------:R-:W-:Y:S01]  /*1d10*/  IADD3 R64, R244, -0x1, RZ ;  /* 0xfffffffff4407810 */ /* 0x000fe20007ffe0ff */
[----:B------:R-:W-:-:S04]  /*1d20*/  IMAD R0, R0, c[0x0][0x178], RZ ;  /* 0x00005e0000007a24 */ /* 0x000fc800078e02ff */
[----:B---3--:R-:W-:Y:S01]  /*1d30*/  IMAD R2, R11, c[0x0][0x17c], R0 ;  /* 0x00005f000b027a24 */ /* 0x008fe200078e0200 */
[----:B-----5:R-:W-:-:S04]  /*1d40*/  SHF.R.S32.HI R22, RZ, 0x1f, R6 ;  /* 0x0000001fff167819 */ /* 0x020fc80000011406 */
[----:B------:R-:W-:Y:S02]  /*1d50*/  LEA.HI R22, R22, R6, RZ, 0x3 ;  /* 0x0000000616167211 */ /* 0x000fe400078f18ff */
[----:B------:R-:W-:Y:S02]  /*1d60*/  SEL R6, R12, RZ, !P5 ;  /* 0x000000ff0c067207 */ /* 0x000fe40006800000 */
[----:B------:R-:W-:-:S03]  /*1d70*/  SHF.R.S32.HI R22, RZ, 0x3, R22 ;  /* 0x00000003ff167819 */ /* 0x000fc60000011416 */
[----:B------:R-:W-:Y:S01]  /*1d80*/  IMAD R16, R6, c[0x0][0x1c0], RZ ;  /* 0x0000700006107a24 */ /* 0x000fe200078e02ff */
[----:B--2---:R-:W-:Y:S01]  /*1d90*/  LEA R10, R249, R4, 0x7 ;  /* 0x00000004f90a7211 */ /* 0x004fe200078e38ff */
[----:B-1----:R-:W-:Y:S01]  /*1da0*/  IMAD.WIDE.U32 R4, R11, c[0x0][0x178], RZ ;  /* 0x00005e000b047a25 */ /* 0x002fe200078e00ff */
[----:B------:R-:W-:Y:S02]  /*1db0*/  SEL R11, R245, RZ, !P5 ;  /* 0x000000fff50b7207 */ /* 0x000fe40006800000 */
[----:B------:R-:W-:Y:S01]  /*1dc0*/  MOV R0, R10 ;  /* 0x0000000a00007202 */ /* 0x000fe20000000f00 */
[----:B------:R-:W-:-:S04]  /*1dd0*/  @P0 IMAD.HI.U32 R3, R10, c[0x0][0x2c8], RZ ;  /* 0x0000b2000a030a27 */ /* 0x000fc800078e00ff */
[----:B------:R-:W-:Y:S01]  /*1de0*/  IMAD.IADD R5, R5, 0x1, R2 ;  /* 0x0000000105057824 */ /* 0x000fe200078e0202 */
[----:B------:R-:W-:Y:S02]  /*1df0*/  @P0 SHF.R.U32.HI R0, RZ, c[0x0][0x2cc], R3 ;  /* 0x0000b300ff000a19 */ /* 0x000fe40000011603 */
[----:B------:R-:W-:Y:S01]  /*1e00*/  SHF.R.S32.HI R3, RZ, 0x1f, R13 ;  /* 0x0000001fff037819 */ /* 0x000fe2000001140d */
[----:B------:R-:W-:Y:S01]  /*1e10*/  IMAD.WIDE.U32 R4, R18, c[0x0][0x1b8], R4 ;  /* 0x00006e0012047a25 */ /* 0x000fe200078e0004 */
[----:B------:R-:W-:-:S04]  /*1e20*/  IADD3 R2, P0, R22, R13, RZ ;  /* 0x0000000d16027210 */ /* 0x000fc80007f1e0ff */
[----:B------:R-:W-:Y:S01]  /*1e30*/  LEA.HI.X.SX32 R3, R22, R3, 0x1, P0 ;  /* 0x0000000316037211 */ /* 0x000fe200000f0eff */
[----:B------:R-:W-:-:S04]  /*1e40*/  IMAD.WIDE.U32 R6, R2, c[0x0][0x1e0], R246 ;  /* 0x0000780002067a25 */ /* 0x000fc800078e00f6 */
[C---:B------:R-:W-:Y:S02]  /*1e50*/  IMAD R15, R3.reuse, c[0x0][0x1e0], RZ ;  /* 0x00007800030f7a24 */ /* 0x040fe400078e02ff */
[----:B------:R-:W-:Y:S02]  /*1e60*/  IMAD R13, R3, c[0x0][0x208], RZ ;  /* 0x00008200030d7a24 */ /* 0x000fe400078e02ff */
[----:B------:R-:W-:Y:S02]  /*1e70*/  IMAD R3, R18, c[0x0][0x1bc], R5 ;  /* 0x00006f0012037a24 */ /* 0x000fe400078e0205 */
[C---:B------:R-:W-:Y:S02]  /*1e80*/  IMAD R5, R2.reuse, c[0x0][0x1e4], R15 ;  /* 0x0000790002057a24 */ /* 0x040fe400078e020f */
[----:B------:R-:W-:-:S04]  /*1e90*/  IMAD.WIDE.U32 R8, R2, c[0x0][0x208], R246 ;  /* 0x0000820002087a25 */ /* 0x000fc800078e00f6 */
[----:B------:R-:W-:Y:S01]  /*1ea0*/  IMAD R15, R2, c[0x0][0x20c], R13 ;  /* 0x00008300020f7a24 */ /* 0x000fe200078e020d */
[----:B------:R-:W-:Y:S01]  /*1eb0*/  MOV R2, R4 ;  /* 0x0000000400027202 */ /* 0x000fe20000000f00 */
[----:B------:R-:W-:Y:S01]  /*1ec0*/  IMAD R13, R11, c[0x0][0x1c4], R16 ;  /* 0x000071000b0d7a24 */ /* 0x000fe200078e0210 */
[----:B------:R-:W-:Y:S01]  /*1ed0*/  IADD3 R4, -R0, RZ, RZ ;  /* 0x000000ff00047210 */ /* 0x000fe20007ffe1ff */
[----:B------:R-:W-:Y:S01]  /*1ee0*/  IMAD.IADD R7, R7, 0x1, R5 ;  /* 0x0000000107077824 */ /* 0x000fe200078e0205 */
[----:B------:R-:W-:Y:S01]  /*1ef0*/  IADD3 R5, R9, R15, RZ ;  /* 0x0000000f09057210 */ /* 0x000fe20007ffe0ff */
[----:B------:R-:W-:Y:S01]  /*1f00*/  IMAD.WIDE.U32 R2, R11, c[0x0][0x1c0], R2 ;  /* 0x000070000b027a25 */ /* 0x000fe200078e0002 */
[----:B------:R-:W-:-:S03]  /*1f10*/  SHF.R.S32.HI R11, RZ, 0x1f, R0 ;  /* 0x0000001fff0b7819 */ /* 0x000fc60000011400 */
[----:B------:R-:W-:Y:S01]  /*1f20*/  IMAD R10, R4, c[0x0][0x2c4], R10 ;  /* 0x0000b100040a7a24 */ /* 0x000fe200078e020a */
[----:B------:R-:W-:Y:S01]  /*1f30*/  IADD3 R3, R3, R13, RZ ;  /* 0x0000000d03037210 */ /* 0x000fe20007ffe0ff */
[----:B------:R-:W-:Y:S01]  /*1f40*/  IMAD R9, R11, c[0x0][0x1b0], RZ ;  /* 0x00006c000b097a24 */ /* 0x000fe200078e02ff */
[----:B------:R-:W-:Y:S01]  /*1f50*/  MOV R4, R8 ;  /* 0x0000000800047202 */ /* 0x000fe20000000f00 */
[----:B------:R-:W-:-:S04]  /*1f60*/  IMAD.WIDE.U32 R6, R18, c[0x0][0x1e8], R6 ;  /* 0x00007a0012067a25 */ /* 0x000fc800078e0006 */
[C---:B------:R-:W-:Y:S02]  /*1f70*/  IMAD R11, R0.reuse, c[0x0][0x1b4], R9 ;  /* 0x00006d00000b7a24 */ /* 0x040fe400078e0209 */
[----:B------:R-:W-:Y:S01]  /*1f80*/  IMAD.WIDE.U32 R2, R0, c[0x0][0x1b0], R2 ;  /* 0x00006c0000027a25 */ /* 0x000fe200078e0002 */
[----:B----4-:R-:W-:Y:S02]  /*1f90*/  @P1 SHF.R.S32.HI R0, RZ, 0x1f, R14 ;  /* 0x0000001fff001819 */ /* 0x010fe4000001140e */
[----:B------:R-:W-:Y:S01]  /*1fa0*/  @!P1 MOV R0, R12 ;  /* 0x0000000c00009202 */ /* 0x000fe20000000f00 */
[C---:B------:R-:W-:Y:S01]  /*1fb0*/  IMAD R9, R18.reuse, c[0x0][0x1ec], R7 ;  /* 0x00007b0012097a24 */ /* 0x040fe200078e0207 */
[----:B------:R-:W-:Y:S01]  /*1fc0*/  SHF.R.S32.HI R7, RZ, 0x1f, R10 ;  /* 0x0000001fff077819 */ /* 0x000fe2000001140a */
[----:B------:R-:W-:Y:S01]  /*1fd0*/  IMAD.MOV.U32 R8, RZ, RZ, R6 ;  /* 0x000000ffff087224 */ /* 0x000fe200078e0006 */
[----:B------:R-:W-:Y:S01]  /*1fe0*/  IADD3 R3, R3, R11, RZ ;  /* 0x0000000b03037210 */ /* 0x000fe20007ffe0ff */
[----:B------:R-:W-:Y:S01]  /*1ff0*/  IMAD.WIDE.U32 R4, R18, c[0x0][0x210], R4 ;  /* 0x0000840012047a25 */ /* 0x000fe200078e0004 */
[----:B------:R-:W-:-:S02]  /*2000*/  SEL R6, R0, RZ, !P4 ;  /* 0x000000ff00067207 */ /* 0x000fc40006000000 */
[----:B------:R-:W-:Y:S01]  /*2010*/  @!P1 MOV R14, R245 ;  /* 0x000000f5000e9202 */ /* 0x000fe20000000f00 */
[----:B------:R-:W-:Y:S01]  /*2020*/  IMAD R7, R7, c[0x0][0x1a8], RZ ;  /* 0x00006a0007077a24 */ /* 0x000fe200078e02ff */
[----:B------:R-:W-:Y:S01]  /*2030*/  ISETP.GE.AND P1, PT, R246, c[0x0][0x1d4], PT ;  /* 0x00007500f6007a0c */ /* 0x000fe20003f26270 */
[----:B------:R-:W-:Y:S01]  /*2040*/  IMAD.WIDE.U32 R2, R10, c[0x0][0x1a8], R2 ;  /* 0x00006a000a027a25 */ /* 0x000fe200078e0002 */
[----:B------:R-:W-:-:S03]  /*2050*/  SEL R0, R14, RZ, !P4 ;  /* 0x000000ff0e007207 */ /* 0x000fc60006000000 */
[----:B------:R-:W-:Y:S02]  /*2060*/  IMAD R7, R10, c[0x0][0x1ac], R7 ;  /* 0x00006b000a077a24 */ /* 0x000fe400078e0207 */
[----:B------:R-:W-:Y:S02]  /*2070*/  IMAD R11, R6, c[0x0][0x1f0], RZ ;  /* 0x00007c00060b7a24 */ /* 0x000fe400078e02ff */
[----:B------:R-:W-:Y:S02]  /*2080*/  IMAD R5, R18, c[0x0][0x214], R5 ;  /* 0x0000850012057a24 */ /* 0x000fe400078e0205 */
[----:B------:R-:W-:Y:S02]  /*2090*/  IMAD R6, R6, c[0x0][0x218], RZ ;  /* 0x0000860006067a24 */ /* 0x000fe400078e02ff */
[----:B------:R-:W-:Y:S01]  /*20a0*/  IMAD.IADD R3, R3, 0x1, R7 ;  /* 0x0000000103037824 */ /* 0x000fe200078e0207 */
[----:B------:R-:W-:Y:S01]  /*20b0*/  LEA R7, P0, R2, c[0x0][0x160], 0x1 ;  /* 0x0000580002077a11 */ /* 0x000fe200078008ff */
[----:B------:R-:W-:-:S02]  /*20c0*/  IMAD R10, R0, c[0x0][0x21c], R6 ;  /* 0x00008700000a7a24 */ /* 0x000fc400078e0206 */
[----:B------:R-:W-:Y:S01]  /*20d0*/  IMAD.WIDE.U32 R18, R0, c[0x0][0x218], R4 ;  /* 0x0000860000127a25 */ /* 0x000fe200078e0004 */
[----:B------:R-:W-:-:S03]  /*20e0*/  LEA.HI.X R6, R2, c[0x0][0x164], R3, 0x1, P0 ;  /* 0x0000590002067a11 */ /* 0x000fc600000f0c03 */
[----:B------:R-:W-:Y:S01]  /*20f0*/  IMAD.WIDE.U32 R20, R0, c[0x0][0x1f0], R8 ;  /* 0x00007c0000147a25 */ /* 0x000fe200078e0008 */
[----:B------:R-:W-:-:S03]  /*2100*/  IADD3 R2, R19, R10, RZ ;  /* 0x0000000a13027210 */ /* 0x000fc60007ffe0ff */
[----:B------:R-:W-:Y:S01]  /*2110*/  IMAD R11, R0, c[0x0][0x1f4], R11 ;  /* 0x00007d00000b7a24 */ /* 0x000fe200078e020b */
[----:B------:R1:W-:Y:S01]  /*2120*/  STL.64 [R1], R20 ;  /* 0x0000001401007387 */ /* 0x0003e20000100a00 */
[----:B------:R-:W-:-:S03]  /*2130*/  LEA R0, R249, R22, 0x7 ;  /* 0x00000016f9007211 */ /* 0x000fc600078e38ff */
[----:B------:R1:W-:Y:S01]  /*2140*/  STL.64 [R1+0x8], R18 ;  /* 0x0000081201007387 */ /* 0x0003e20000100a00 */
[----:B------:R-:W-:-:S03]  /*2150*/  IADD3 R252, R21, R11, RZ ;  /* 0x0000000b15fc7210 */ /* 0x000fc60007ffe0ff */
[----:B------:R1:W-:Y:S01]  /*2160*/  STL [R1+0x10], R2 ;  /* 0x0000100201007387 */ /* 0x0003e20000100800 */
[----:B------:R-:W-:Y:S05]  /*2170*/  BRA.DIV ~URZ, `(.L_x_1661) ;  /* 0x0000ac827f007947 */ /* 0x000fea000b800000 */
[----:B------:R2:W3:Y:S02]  /*2180*/  SHFL.IDX PT, R8, R6, RZ, 0x181f ;  /* 0x00181fff06087589 */ /* 0x0004e400000e0000 */
.L_x_1761:
[----:B------:R-:W-:Y:S05]  /*2190*/  BRA.DIV ~URZ, `(.L_x_1662) ;  /* 0x0000acd27f007947 */ /* 0x000fea000b800000 */
[----:B-1----:R1:W4:Y:S02]  /*21a0*/  SHFL.IDX PT, R2, R7, RZ, 0x181f ;  /* 0x00181fff07027589 */ /* 0x00232400000e0000 */
.L_x_1762:
        /* <DEDUP_REMOVED lines=10> */
.L_x_1664:
[----:B------:R-:W-:Y:S05]  /*2250*/  BSYNC B0 ;  /* 0x0000000000007941 */ /* 0x000fea0003800000 */
.L_x_1663:
[----:B------:R-:W-:Y:S05]  /*2260*/  BRA.DIV ~URZ, `(.L_x_1665) ;  /* 0x0000ac727f007947 */ /* 0x000fea000b800000 */
[----:B---3--:R3:W1:Y:S04]  /*2270*/  SHFL.IDX PT, R8, R6, 0x1, 0x181f ;  /* 0x00381f0006087f89 */ /* 0x00866800000e0000 */
[----:B----4-:R3:W4:Y:S02]  /*2280*/  SHFL.IDX PT, R2, R7, 0x1, 0x181f ;  /* 0x00381f0007027f89 */ /* 0x01072400000e0000 */
.L_x_1763:
        /* <DEDUP_REMOVED lines=10> */
.L_x_1667:
[----:B------:R-:W-:Y:S05]  /*2330*/  BSYNC B0 ;  /* 0x0000000000007941 */ /* 0x000fea0003800000 */
.L_x_1666:
[----:B------:R-:W-:Y:S05]  /*2340*/  BRA.DIV ~URZ, `(.L_x_1668) ;  /* 0x0000ac627f007947 */ /* 0x000fea000b800000 */
[----:B-1----:R1:W2:Y:S02]  /*2350*/  SHFL.IDX PT, R8, R6, 0x2, 0x181f ;  /* 0x00581f0006087f89 */ /* 0x0022a400000e0000 */
.L_x_1764:
[----:B------:R-:W-:Y:S05]  /*2360*/  BRA.DIV ~URZ, `(.L_x_1669) ;  /* 0x0000acb27f007947 */ /* 0x000fea000b800000 */
[----:B----4-:R4:W1:Y:S02]  /*2370*/  SHFL.IDX PT, R2, R7, 0x2, 0x181f ;  /* 0x00581f0007027f89 */ /* 0x01086400000e0000 */
.L_x_1765:
        /* <DEDUP_REMOVED lines=10> */
.L_x_1671:
[----:B------:R-:W-:Y:S05]  /*2420*/  BSYNC B0 ;  /* 0x0000000000007941 */ /* 0x000fea0003800000 */
.L_x_1670:
[----:B------:R-:W-:Y:S05]  /*2430*/  BRA.DIV ~URZ, `(.L_x_1672) ;  /* 0x0000ac527f007947 */ /* 0x000fea000b800000 */
[----:B--2---:R2:W3:Y:S04]  /*2440*/  SHFL.IDX PT, R8, R6, 0x3, 0x181f ;  /* 0x00781f0006087f89 */ /* 0x0044e800000e0000 */
[----:B-1----:R2:W1:Y:S02]  /*2450*/  SHFL.IDX PT, R2, R7, 0x3, 0x181f ;  /* 0x00781f0007027f89 */ /* 0x00246400000e0000 */
.L_x_1766:
        /* <DEDUP_REMOVED lines=10> */
.L_x_1674:
[----:B------:R-:W-:Y:S05]  /*2500*/  BSYNC B0 ;  /* 0x0000000000007941 */ /* 0x000fea0003800000 */
.L_x_1673:
[----:B------:R-:W-:Y:S05]  /*2510*/  BRA.DIV ~URZ, `(.L_x_1675) ;  /* 0x0000ac427f007947 */ /* 0x000fea000b800000 */
[----:B---3--:R3:W2:Y:S02]  /*2520*/  SHFL.IDX PT, R8, R6, 0x4, 0x181f ;  /* 0x00981f0006087f89 */ /* 0x0086a400000e0000 */
.L_x_1767:
[----:B------:R-:W-:Y:S05]  /*2530*/  BRA.DIV ~URZ, `(.L_x_1676) ;  /* 0x0000ac927f007947 */ /* 0x000fea000b800000 */
[----:B-1----:R1:W3:Y:S02]  /*2540*/  SHFL.IDX PT, R2, R7, 0x4, 0x181f ;  /* 0x00981f0007027f89 */ /* 0x0022e400000e0000 */
.L_x_1768:
        /* <DEDUP_REMOVED lines=10> */
.L_x_1678:
[----:B------:R-:W-:Y:S05]  /*25f0*/  BSYNC B0 ;  /* 0x0000000000007941 */ /* 0x000fea0003800000 */
.L_x_1677:
[----:B------:R-:W-:Y:S05]  /*2600*/  BRA.DIV ~URZ, `(.L_x_1679) ;  /* 0x0000ac327f007947 */ /* 0x000fea000b800000 */
[----:B--2---:R2:W1:Y:S04]  /*2610*/  SHFL.IDX PT, R8, R6, 0x5, 0x181f ;  /* 0x00b81f0006087f89 */ /* 0x00446800000e0000 */
[----:B---3--:R2:W3:Y:S02]  /*2620*/  SHFL.IDX PT, R2, R7, 0x5, 0x181f ;  /* 0x00b81f0007027f89 */ /* 0x0084e400000e0000 */
.L_x_1769:
        /* <DEDUP_REMOVED lines=10> */
.L_x_1681:
[----:B------:R-:W-:Y:S05]  /*26d0*/  BSYNC B0 ;  /* 0x0000000000007941 */ /* 0x000fea0003800000 */
.L_x_1680:
[----:B------:R-:W-:Y:S05]  /*26e0*/  BRA.DIV ~URZ, `(.L_x_1682) ;  /* 0x0000ac227f007947 */ /* 0x000fea000b800000 */
[----:B-1----:R1:W2:Y:S02]  /*26f0*/  SHFL.IDX PT, R8, R6, 0x6, 0x181f ;  /* 0x00d81f0006087f89 */ /* 0x0022a400000e0000 */
.L_x_1770:
[----:B------:R-:W-:Y:S05]  /*2700*/  BRA.DIV ~URZ, `(.L_x_1683) ;  /* 0x0000ac727f007947 */ /* 0x000fea000b800000 */
[----:B---3--:R3:W1:Y:S02]  /*2710*/  SHFL.IDX PT, R2, R7, 0x6, 0x181f ;  /* 0x00d81f0007027f89 */ /* 0x00866400000e0000 */
.L_x_1771:
        /* <DEDUP_REMOVED lines=10> */
.L_x_1685:
[----:B------:R-:W-:Y:S05]  /*27c0*/  BSYNC B0 ;  /* 0x0000000000007941 */ /* 0x000fea0003800000 */
.L_x_1684:
[----:B------:R-:W-:Y:S05]  /*27d0*/  BRA.DIV ~URZ, `(.L_x_1686) ;  /* 0x0000ac127f007947 */ /* 0x000fea000b800000 */
[----:B-12---:R-:W1:Y:S04]  /*27e0*/  SHFL.IDX PT, R6, R6, 0x7, 0x181f ;  /* 0x00f81f0006067f89 */ /* 0x006e6800000e0000 */
[----:B------:R2:W3:Y:S02]  /*27f0*/  SHFL.IDX PT, R2, R7, 0x7, 0x181f ;  /* 0x00f81f0007027f89 */ /* 0x0004e400000e0000 */
.L_x_1772:
        /* <DEDUP_REMOVED lines=10> */
[----:B------:R-:W3:Y:S04]  /*28a0*/  LDL.64 R8, [R1] ;  /* 0x0000000001087983 */ /* 0x000ee80000100a00 */
[----:B------:R-:W5:Y:S04]  /*28b0*/  LDL R17, [R1+0x10] ;  /* 0x0000100001117983 */ /* 0x000f680000100800 */
[----:B--2---:R-:W2:Y:S04]  /*28c0*/  LDL.64 R136, [R1+0x8] ;  /* 0x0000080001887983 */ /* 0x004ea80000100a00 */
[----:B----4-:R-:W4:Y:S01]  /*28d0*/  S2R R7, SR_TID.X ;  /* 0x0000000000077919 */ /* 0x010f220000002100 */
[----:B------:R-:W-:Y:S01]  /*28e0*/  IMAD.MOV.U32 R65, RZ, RZ, -0x50 ;  /* 0xffffffb0ff417424 */ /* 0x000fe200078e00ff */
[----:B------:R-:W-:Y:S01]  /*28f0*/  SHF.R.S32.HI R16, RZ, 0x1f, R64 ;  /* 0x0000001fff107819 */ /* 0x000fe20000011440 */
[----:B-1----:R-:W-:Y:S01]  /*2900*/  IMAD.WIDE.U32 R2, R64, c[0x0][0x1e0], RZ ;  /* 0x0000780040027a25 */ /* 0x002fe200078e00ff */
[----:B------:R-:W-:-:S03]  /*2910*/  ULDC.64 UR4, c[0x0][0x208] ;  /* 0x0000820000047ab9 */ /* 0x000fc60000000a00 */
[----:B------:R-:W-:Y:S02]  /*2920*/  IMAD R65, R244, R65, 0x50 ;  /* 0x00000050f4417424 */ /* 0x000fe400078e0241 */
[----:B------:R-:W-:Y:S01]  /*2930*/  IMAD R0, R16, c[0x0][0x1e0], RZ ;  /* 0x0000780010007a24 */ /* 0x000fe200078e02ff */
[----:B----4-:R-:W-:-:S04]  /*2940*/  SHF.R.S32.HI R5, RZ, 0x1f, R7 ;  /* 0x0000001fff057819 */ /* 0x010fc80000011407 */
[----:B------:R-:W-:-:S04]  /*2950*/  LEA.HI R5, R5, R7, RZ, 0x3 ;  /* 0x0000000705057211 */ /* 0x000fc800078f18ff */
[----:B------:R-:W-:-:S04]  /*2960*/  SHF.R.S32.HI R5, RZ, 0x3, R5 ;  /* 0x00000003ff057819 */ /* 0x000fc80000011405 */
[----:B------:R-:W-:Y:S01]  /*2970*/  IADD3 R18, R65, R116, -R5 ;  /* 0x0000007441127210 */ /* 0x000fe20007ffe805 */
[----:B------:R-:W-:-:S03]  /*2980*/  IMAD R0, R64, c[0x0][0x1e4], R0 ;  /* 0x0000790040007a24 */ /* 0x000fc600078e0200 */
[C---:B------:R-:W-:Y:S02]  /*2990*/  ISETP.GE.AND P2, PT, R18.reuse, 0x1, PT ;  /* 0x000000011200780c */ /* 0x040fe40003f46270 */
[----:B------:R-:W-:Y:S01]  /*29a0*/  ISETP.GE.AND P6, PT, R18, 0x11, PT ;  /* 0x000000111200780c */ /* 0x000fe20003fc6270 */
[----:B------:R-:W-:Y:S02]  /*29b0*/  IMAD.IADD R0, R3, 0x1, R0 ;  /* 0x0000000103007824 */ /* 0x000fe400078e0200 */
[----:B------:R-:W-:Y:S02]  /*29c0*/  IMAD.MOV.U32 R67, RZ, RZ, R252 ;  /* 0x000000ffff437224 */ /* 0x000fe400078e00fc */
[----:B------:R-:W-:Y:S02]  /*29d0*/  IMAD.MOV.U32 R117, RZ, RZ, c[0x0][0x1e0] ;  /* 0x00007800ff757624 */ /* 0x000fe400078e00ff */
[----:B------:R-:W-:Y:S01]  /*29e0*/  IMAD R5, R0, 0x50, RZ ;  /* 0x0000005000057824 */ /* 0x000fe200078e02ff */
[----:B------:R-:W-:Y:S01]  /*29f0*/  BAR.SYNC.DEFER_BLOCKING 0x0 ;  /* 0x0000000000007b1d */ /* 0x000fe20000010000 */
[----:B------:R-:W-:Y:S01]  /*2a00*/  ISETP.GE.AND P5, PT, R18, 0x21, PT ;  /* 0x000000211200780c */ /* 0x000fe20003fa6270 */
[----:B------:R-:W-:Y:S01]  /*2a10*/  IMAD.MOV.U32 R118, RZ, RZ, c[0x0][0x1e4] ;  /* 0x00007900ff767624 */ /* 0x000fe200078e00ff */
[----:B------:R-:W-:-:S03]  /*2a20*/  USHF.L.U32 UR7, UR4, 0x5, URZ ;  /* 0x0000000504077899 */ /* 0x000fc6000800063f */
[----:B------:R-:W-:Y:S02]  /*2a30*/  UMOV UR6, 0x5 ;  /* 0x0000000500067882 */ /* 0x000fe40000000000 */
[----:B------:R-:W-:Y:S01]  /*2a40*/  USHF.L.U64.HI UR5, UR4, UR6, UR5 ;  /* 0x0000000604057299 */ /* 0x000fe20008010205 */
[----:B---3--:R-:W-:-:S04]  /*2a50*/  IMAD.MOV.U32 R66, RZ, RZ, R8 ;  /* 0x000000ffff427224 */ /* 0x008fc800078e0008 */
[----:B------:R-:W-:-:S04]  /*2a60*/  IMAD.WIDE.U32 R2, R2, 0x50, R66 ;  /* 0x0000005002027825 */ /* 0x000fc800078e0042 */
[----:B------:R-:W-:Y:S01]  /*2a70*/  IMAD.IADD R3, R3, 0x1, R5 ;  /* 0x0000000103037824 */ /* 0x000fe200078e0205 */
[C---:B------:R-:W-:Y:S02]  /*2a80*/  @P2 LEA R4, P4, R2.reuse, c[0x0][0x1c8], 0x1 ;  /* 0x0000720002042a11 */ /* 0x040fe400078808ff */
[C---:B------:R-:W-:Y:S02]  /*2a90*/  @P6 LEA R0, P3, R117.reuse, R2, 0x4 ;  /* 0x0000000275006211 */ /* 0x040fe400078620ff */
[----:B------:R-:W-:Y:S02]  /*2aa0*/  @P2 LEA.HI.X R5, R2, c[0x0][0x1cc], R3, 0x1, P4 ;  /* 0x0000730002052a11 */ /* 0x000fe400020f0c03 */
[C---:B------:R-:W-:Y:S02]  /*2ab0*/  @P6 LEA.HI.X R6, R117.reuse, R3, R118, 0x4, P3 ;  /* 0x0000000375066211 */ /* 0x040fe400018f2476 */
[C---:B------:R-:W-:Y:S01]  /*2ac0*/  ISETP.GE.AND P4, PT, R18.reuse, 0x31, PT ;  /* 0x000000311200780c */ /* 0x040fe20003f86270 */
[----:B------:R-:W-:Y:S01]  /*2ad0*/  IMAD.WIDE.U32 R8, R117, 0x20, RZ ;  /* 0x0000002075087825 */ /* 0x000fe200078e00ff */
[----:B------:R-:W-:Y:S01]  /*2ae0*/  ISETP.GE.AND P3, PT, R18, 0x41, PT ;  /* 0x000000411200780c */ /* 0x000fe20003f66270 */
[----:B------:R-:W-:Y:S01]  /*2af0*/  @!PT LDS RZ, [RZ] ;  /* 0x00000000fffff984 */ /* 0x000fe20000000800 */
[----:B------:R-:W-:Y:S01]  /*2b00*/  @!PT LDS RZ, [RZ] ;  /* 0x00000000fffff984 */ /* 0x000fe20000000800 */
[----:B------:R-:W-:Y:S01]  /*2b10*/  @!PT LDS RZ, [RZ] ;  /* 0x00000000fffff984 */ /* 0x000fe20000000800 */
[----:B------:R1:W-:Y:S01]  /*2b20*/  @P2 LDGSTS.E.BYPASS.LTC128B.128 [R216+0x2900], [R4.64], !P1 ;  /* 0x0290000004d82fae */ /* 0x0003e2000c901d48 */
[----:B------:R-:W-:-:S04]  /*2b30*/  @P6 LEA R10, P0, R0, c[0x0][0x1c8], 0x1 ;  /* 0x00007200000a6a11 */ /* 0x000fc800078008ff */
[----:B------:R-:W-:Y:S01]  /*2b40*/  @P6 LEA.HI.X R11, R0, c[0x0][0x1cc], R6, 0x1, P0 ;  /* 0x00007300000b6a11 */ /* 0x000fe200000f0c06 */
[----:B------:R-:W-:Y:S01]  /*2b50*/  IMAD.SHL.U32 R6, R118, 0x20, RZ ;  /* 0x0000002076067824 */ /* 0x000fe200078e00ff */
[----:B------:R-:W-:-:S03]  /*2b60*/  @P5 IADD3 R0, P0, R2, R8, RZ ;  /* 0x0000000802005210 */ /* 0x000fc60007f1e0ff */
[----:B------:R-:W-:Y:S01]  /*2b70*/  @P4 IMAD R12, R118, 0x30, RZ ;  /* 0x00000030760c4824 */ /* 0x000fe200078e02ff */
[----:B------:R-:W-:Y:S01]  /*2b80*/  @P5 IADD3.X R6, R3, R9, R6, P0, !PT ;  /* 0x0000000903065210 */ /* 0x000fe200007fe406 */
[----:B------:R3:W-:Y:S01]  /*2b90*/  @P6 LDGSTS.E.BYPASS.LTC128B.128 [R216+0x3100], [R10.64], !P1 ;  /* 0x031000000ad86fae */ /* 0x0007e2000c901d48 */
[C---:B------:R-:W-:Y:S02]  /*2ba0*/  @P5 LEA R8, P0, R0.reuse, c[0x0][0x1c8], 0x1 ;  /* 0x0000720000085a11 */ /* 0x040fe400078008ff */
[----:B------:R-:W-:Y:S02]  /*2bb0*/  @P3 LEA R7, P2, R117, R2, 0x6 ;  /* 0x0000000275073211 */ /* 0x000fe400078430ff */
[----:B------:R-:W-:-:S05]  /*2bc0*/  @P5 LEA.HI.X R9, R0, c[0x0][0x1cc], R6, 0x1, P0 ;  /* 0x0000730000095a11 */ /* 0x000fca00000f0c06 */
[----:B------:R3:W-:Y:S01]  /*2bd0*/  @P5 LDGSTS.E.BYPASS.LTC128B.128 [R216+0x3900], [R8.64], !P1 ;  /* 0x0390000008d85fae */ /* 0x0007e2000c901d48 */
[----:B-1----:R-:W-:Y:S01]  /*2be0*/  @P4 IMAD.WIDE.U32 R4, R117, 0x30, R2 ;  /* 0x0000003075044825 */ /* 0x002fe200078e0002 */
[----:B------:R-:W-:Y:S02]  /*2bf0*/  @P3 LEA R2, P0, R7, c[0x0][0x1c8], 0x1 ;  /* 0x0000720007023a11 */ /* 0x000fe400078008ff */
[----:B------:R-:W-:Y:S01]  /*2c00*/  @P3 LEA.HI.X R3, R117, R3, R118, 0x6, P2 ;  /* 0x0000000375033211 */ /* 0x000fe200010f3476 */
[----:B------:R-:W-:Y:S01]  /*2c10*/  @P4 IMAD.IADD R0, R5, 0x1, R12 ;  /* 0x0000000105004824 */ /* 0x000fe200078e020c */
[C---:B------:R-:W-:Y:S02]  /*2c20*/  @P4 LEA R6, P2, R4.reuse, c[0x0][0x1c8], 0x1 ;  /* 0x0000720004064a11 */ /* 0x040fe400078408ff */
[----:B------:R-:W-:Y:S02]  /*2c30*/  @P3 LEA.HI.X R3, R7, c[0x0][0x1cc], R3, 0x1, P0 ;  /* 0x0000730007033a11 */ /* 0x000fe400000f0c03 */
[----:B------:R-:W-:-:S05]  /*2c40*/  @P4 LEA.HI.X R7, R4, c[0x0][0x1cc], R0, 0x1, P2 ;  /* 0x0000730004074a11 */ /* 0x000fca00010f0c00 */
[----:B------:R1:W-:Y:S04]  /*2c50*/  @P4 LDGSTS.E.BYPASS.LTC128B.128 [R216+0x4100], [R6.64], !P1 ;  /* 0x0410000006d84fae */ /* 0x0003e8000c901d48 */
[----:B------:R4:W-:Y:S04]  /*2c60*/  @P3 LDGSTS.E.BYPASS.LTC128B.128 [R216+0x4900], [R2.64], !P1 ;  /* 0x0490000002d83fae */ /* 0x0009e8000c901d48 */
[----:B------:R-:W0:Y:S01]  /*2c70*/  LDGDEPBAR ;  /* 0x00000000000079af */ /* 0x000e220000000000 */
[----:B------:R-:W-:-:S04]  /*2c80*/  DEPBAR.LE SB0, 0x1 ;  /* 0x000080400000791a */ /* 0x000fc80000000000 */
[----:B------:R-:W-:-:S04]  /*2c90*/  DEPBAR.LE SB0, 0x0 ;  /* 0x000080000000791a */ /* 0x000fc80000000000 */
[----:B------:R-:W-:Y:S06]  /*2ca0*/  BAR.SYNC.DEFER_BLOCKING 0x0 ;  /* 0x0000000000007b1d */ /* 0x000fec0000010000 */
[----:B-1----:R-:W-:Y:S04]  /*2cb0*/  LDSM.16.M88.4 R4, [R206+0x2000] ;  /* 0x00200000ce04783b */ /* 0x002fe80000000200 */
[----:B------:R-:W1:Y:S04]  /*2cc0*/  LDSM.16.M88.4 R20, [R119] ;  /* 0x000000007714783b */ /* 0x000e680000000200 */
[----:B------:R-:W2:Y:S04]  /*2cd0*/  LDSM.16.M88.4 R12, [R119+0x800] ;  /* 0x00080000770c783b */ /* 0x000ea80000000200 */
[----:B------:R-:W2:Y:S04]  /*2ce0*/  LDSM.16.M88.4 R24, [R119+0x1000] ;  /* 0x001000007718783b */ /* 0x000ea80000000200 */
[----:B------:R-:W5:Y:S04]  /*2cf0*/  LDSM.16.M88.4 R32, [R119+0x1800] ;  /* 0x001800007720783b */ /* 0x000f680000000200 */
[----:B------:R-:W5:Y:S04]  /*2d00*/  LDSM.16.M88.4 R28, [R119+0x2000] ;  /* 0x00200000771c783b */ /* 0x000f680000000200 */
[----:B---3--:R-:W3:Y:S01]  /*2d10*/  LDSM.16.M88.4 R8, [R206] ;  /* 0x00000000ce08783b */ /* 0x008ee20000000200 */
[----:B------:R-:W-:-:S02]  /*2d20*/  IMAD R0, R16, c[0x0][0x208], RZ ;  /* 0x0000820010007a24 */ /* 0x000fc400078e02ff */
[C---:B----4-:R-:W-:Y:S01]  /*2d30*/  IMAD.WIDE.U32 R2, R64.reuse, c[0x0][0x208], RZ ;  /* 0x0000820040027a25 */ /* 0x050fe200078e00ff */
[----:B------:R-:W-:Y:S03]  /*2d40*/  LDSM.16.M88.4 R36, [R213] ;  /* 0x00000000d524783b */ /* 0x000fe60000000200 */
[----:B------:R-:W-:Y:S01]  /*2d50*/  IMAD R0, R64, c[0x0][0x20c], R0 ;  /* 0x0000830040007a24 */ /* 0x000fe200078e0200 */
[----:B------:R-:W-:Y:S03]  /*2d60*/  LDSM.16.M88.4 R56, [R214] ;  /* 0x00000000d638783b */ /* 0x000fe60000000200 */
[----:B------:R-:W-:Y:S01]  /*2d70*/  IMAD.IADD R0, R3, 0x1, R0 ;  /* 0x0000000103007824 */ /* 0x000fe200078e0200 */
[----:B------:R-:W-:Y:S01]  /*2d80*/  ISETP.GE.AND P2, PT, R246, c[0x0][0x1d4], PT ;  /* 0x00007500f6007a0c */ /* 0x000fe20003f46270 */
[----:B------:R-:W-:Y:S01]  /*2d90*/  LDSM.16.M88.4 R68, [R210] ;  /* 0x00000000d244783b */ /* 0x000fe20000000200 */
[C---:B-1----:R-:W-:Y:S08]  /*2da0*/  HMMA.16816.F32.BF16 R40, R4.reuse, R20, RZ ;  /* 0x000000140428723c */ /* 0x042ff000000418ff */
[C---:B--2---:R-:W-:Y:S08]  /*2db0*/  HMMA.16816.F32.BF16 R44, R4.reuse, R12, RZ ;  /* 0x0000000c042c723c */ /* 0x044ff000000418ff */
[C---:B------:R-:W-:Y:S08]  /*2dc0*/  HMMA.16816.F32.BF16 R48, R4.reuse, R24, RZ ;  /* 0x000000180430723c */ /* 0x040ff000000418ff */
[C---:B-----5:R-:W-:Y:S08]  /*2dd0*/  HMMA.16816.F32.BF16 R52, R4.reuse, R32, RZ ;  /* 0x000000200434723c */ /* 0x060ff000000418ff */
[C---:B------:R-:W-:Y:S08]  /*2de0*/  HMMA.16816.F32.BF16 R60, R4.reuse, R28, RZ ;  /* 0x0000001c043c723c */ /* 0x040ff000000418ff */
[C---:B------:R-:W-:Y:S08]  /*2df0*/  HMMA.16816.F32.BF16 R76, R4.reuse, R22, RZ ;  /* 0x00000016044c723c */ /* 0x040ff000000418ff */
[C---:B------:R-:W-:Y:S08]  /*2e00*/  HMMA.16816.F32.BF16 R72, R4.reuse, R14, RZ ;  /* 0x0000000e0448723c */ /* 0x040ff000000418ff */
[C---:B------:R-:W-:Y:S08]  /*2e10*/  HMMA.16816.F32.BF16 R96, R4.reuse, R26, RZ ;  /* 0x0000001a0460723c */ /* 0x040ff000000418ff */
[C---:B------:R-:W-:Y:S08]  /*2e20*/  HMMA.16816.F32.BF16 R112, R4.reuse, R34, RZ ;  /* 0x000000220470723c */ /* 0x040ff000000418ff */
[----:B------:R-:W-:Y:S01]  /*2e30*/  HMMA.16816.F32.BF16 R108, R4, R30, RZ ;  /* 0x0000001e046c723c */ /* 0x000fe200000418ff */
[----:B------:R-:W1:Y:S01]  /*2e40*/  LDSM.16.M88.4 R4, [R209+0x2000] ;  /* 0x00200000d104783b */ /* 0x000e620000000200 */
[----:B------:R-:W-:-:S06]  /*2e50*/  IMAD R0, R0, 0x50, RZ ;  /* 0x0000005000007824 */ /* 0x000fcc00078e02ff */
[C---:B---3--:R-:W-:Y:S08]  /*2e60*/  HMMA.16816.F32.BF16 R120, R8.reuse, R20, RZ ;  /* 0x000000140878723c */ /* 0x048ff000000418ff */
[C---:B------:R-:W-:Y:S01]  /*2e70*/  HMMA.16816.F32.BF16 R144, R8.reuse, R22, RZ ;  /* 0x000000160890723c */ /* 0x040fe200000418ff */
[----:B------:R-:W-:Y:S07]  /*2e80*/  LDSM.16.M88.4 R20, [R211] ;  /* 0x00000000d314783b */ /* 0x000fee0000000200 */
[C---:B------:R-:W-:Y:S08]  /*2e90*/  HMMA.16816.F32.BF16 R104, R8.reuse, R12, RZ ;  /* 0x0000000c0868723c */ /* 0x040ff000000418ff */
[C---:B------:R-:W-:Y:S08]  /*2ea0*/  HMMA.16816.F32.BF16 R128, R8.reuse, R14, RZ ;  /* 0x0000000e0880723c */ /* 0x040ff000000418ff */
[C---:B------:R-:W-:Y:S08]  /*2eb0*/  HMMA.16816.F32.BF16 R100, R8.reuse, R24, RZ ;  /* 0x000000180864723c */ /* 0x040ff000000418ff */
[C---:B------:R-:W-:Y:S01]  /*2ec0*/  HMMA.16816.F32.BF16 R124, R8.reuse, R26, RZ ;  /* 0x0000001a087c723c */ /* 0x040fe200000418ff */
[----:B------:R-:W2:Y:S07]  /*2ed0*/  LDSM.16.M88.4 R24, [R212] ;  /* 0x00000000d418783b */ /* 0x000eae0000000200 */
[C---:B------:R-:W-:Y:S08]  /*2ee0*/  HMMA.16816.F32.BF16 R92, R8.reuse, R32, RZ ;  /* 0x00000020085c723c */ /* 0x040ff000000418ff */
[C---:B------:R-:W-:Y:S08]  /*2ef0*/  HMMA.16816.F32.BF16 R132, R8.reuse, R34, RZ ;  /* 0x000000220884723c */ /* 0x040ff000000418ff */
[C---:B------:R-:W-:Y:S08]  /*2f00*/  HMMA.16816.F32.BF16 R84, R8.reuse, R28, RZ ;  /* 0x0000001c0854723c */ /* 0x040ff000000418ff */
[----:B------:R-:W-:Y:S07]  /*2f10*/  HMMA.16816.F32.BF16 R88, R8, R30, RZ ;  /* 0x0000001e0858723c */ /* 0x000fee00000418ff */
[----:B------:R-:W-:-:S02]  /*2f20*/  IMAD.MOV.U32 R8, RZ, RZ, R136 ;  /* 0x000000ffff087224 */ /* 0x000fc400078e0088 */
[----:B------:R-:W-:-:S04]  /*2f30*/  IMAD.MOV.U32 R9, RZ, RZ, R17 ;  /* 0x000000ffff097224 */ /* 0x000fc800078e0011 */
[----:B------:R-:W-:Y:S01]  /*2f40*/  IMAD.WIDE.U32 R2, R2, 0x50, R8 ;  /* 0x0000005002027825 */ /* 0x000fe200078e0008 */
[----:B------:R-:W-:Y:S01]  /*2f50*/  ISETP.LT.OR P6, PT, R18, 0x1, P2 ;  /* 0x000000011200780c */ /* 0x000fe200017c1670 */
[----:B------:R-:W3:Y:S02]  /*2f60*/  LDSM.16.M88.4 R8, [R209] ;  /* 0x00000000d108783b */ /* 0x000ee40000000200 */
[----:B------:R-:W-:Y:S01]  /*2f70*/  IMAD.IADD R0, R3, 0x1, R0 ;  /* 0x0000000103007824 */ /* 0x000fe200078e0200 */
[----:B------:R-:W-:-:S04]  /*2f80*/  LEA R16, P0, R2, c[0x0][0x1f8], 0x1 ;  /* 0x00007e0002107a11 */ /* 0x000fc800078008ff */
[----:B------:R-:W-:Y:S02]  /*2f90*/  LEA.HI.X R17, R2, c[0x0][0x1fc], R0, 0x1, P0 ;  /* 0x00007f0002117a11 */ /* 0x000fe400000f0c00 */
[----:B------:R-:W-:Y:S02]  /*2fa0*/  IADD3 R14, P3, R16, UR7, RZ ;  /* 0x00000007100e7c10 */ /* 0x000fe4000ff7e0ff */
[----:B------:R-:W-:Y:S01]  /*2fb0*/  ISETP.LT.OR P5, PT, R18, 0x11, P2 ;  /* 0x000000111200780c */ /* 0x000fe200017a1670 */
[----:B------:R-:W-:Y:S01]  /*2fc0*/  @!PT LDS RZ, [RZ] ;  /* 0x00000000fffff984 */ /* 0x000fe20000000800 */
[----:B------:R-:W-:Y:S01]  /*2fd0*/  @!PT LDS RZ, [RZ] ;  /* 0x00000000fffff984 */ /* 0x000fe20000000800 */
[----:B------:R-:W-:Y:S01]  /*2fe0*/  @!PT LDS RZ, [RZ] ;  /* 0x00000000fffff984 */ /* 0x000fe20000000800 */
[----:B------:R4:W-:Y:S01]  /*2ff0*/  LDGSTS.E.BYPASS.LTC128B.128 [R216+0x100], [R16.64], !P6 ;  /* 0x0010000010d87fae */ /* 0x0009e2000f101d48 */
[----:B------:R-:W-:Y:S02]  /*3000*/  IADD3 R12, P0, R14, UR7, RZ ;  /* 0x000000070e0c7c10 */ /* 0x000fe4000ff1e0ff */
[----:B------:R-:W-:Y:S02]  /*3010*/  IADD3.X R15, R17, UR5, RZ, P3, !PT ;  /* 0x00000005110f7c10 */ /* 0x000fe40009ffe4ff */
[----:B------:R-:W-:-:S02]  /*3020*/  ISETP.LT.OR P4, PT, R18, 0x21, P2 ;  /* 0x000000211200780c */ /* 0x000fc40001781670 */
[----:B------:R-:W-:Y:S02]  /*3030*/  IADD3.X R13, R15, UR5, RZ, P0, !PT ;  /* 0x000000050f0d7c10 */ /* 0x000fe400087fe4ff */
[----:B------:R-:W-:Y:S02]  /*3040*/  ISETP.LT.OR P3, PT, R18, 0x31, P2 ;  /* 0x000000311200780c */ /* 0x000fe40001761670 */
[----:B------:R-:W-:Y:S01]  /*3050*/  IADD3 R2, P0, R12, UR7, RZ ;  /* 0x000000070c027c10 */ /* 0x000fe2000ff1e0ff */
[----:B------:R5:W-:Y:S01]  /*3060*/  LDGSTS.E.BYPASS.LTC128B.128 [R216+0x900], [R14.64], !P5 ;  /* 0x009000000ed87fae */ /* 0x000be2000e901d48 */
[----:B------:R-:W-:Y:S02]  /*3070*/  ISETP.LT.OR P2, PT, R18, 0x41, P2 ;  /* 0x000000411200780c */ /* 0x000fe40001741670 */
[----:B------:R-:W-:Y:S01]  /*3080*/  IADD3.X R3, R13, UR5, RZ, P0, !PT ;  /* 0x000000050d037c10 */ /* 0x000fe200087fe4ff */
[----:B-1----:R-:W-:Y:S02]  /*3090*/  HMMA.16816.F32.BF16 R28, R4, R36, R48 ;  /* 0x00000024041c723c */ /* 0x002fe40000041830 */
[----:B------:R5:W-:Y:S04]  /*30a0*/  LDGSTS.E.BYPASS.LTC128B.128 [R216+0x1100], [R12.64], !P4 ;  /* 0x011000000cd87fae */ /* 0x000be8000e101d48 */
[----:B------:R1:W-:Y:S01]  /*30b0*/  LDGSTS.E.BYPASS.LTC128B.128 [R216+0x1900], [R2.64], !P3 ;  /* 0x0190000002d87fae */ /* 0x0003e2000d901d48 */
[----:B----4-:R-:W-:-:S04]  /*30c0*/  IADD3 R16, P0, R2, UR7, RZ ;  /* 0x0000000702107c10 */ /* 0x010fc8000ff1e0ff */
[----:B------:R-:W-:Y:S01]  /*30d0*/  IADD3.X R17, R3, UR5, RZ, P0, !PT ;  /* 0x0000000503117c10 */ /* 0x000fe200087fe4ff */
[C---:B------:R-:W-:Y:S04]  /*30e0*/  HMMA.16816.F32.BF16 R32, R4.reuse, R56, R44 ;  /* 0x000000380420723c */ /* 0x040fe8000004182c */
[----:B------:R4:W-:Y:S04]  /*30f0*/  LDGSTS.E.BYPASS.LTC128B.128 [R216+0x2100], [R16.64], !P2 ;  /* 0x0210000010d87fae */ /* 0x0009e8000d101d48 */
[----:B------:R-:W-:Y:S04]  /*3100*/  LDSM.16.M88.4 R48, [R205+0x800] ;  /* 0x00080000cd30783b */ /* 0x000fe80000000200 */
[----:B------:R-:W-:Y:S01]  /*3110*/  LDSM.16.M88.4 R44, [R205+0x1000] ;  /* 0x00100000cd2c783b */ /* 0x000fe20000000200 */
[C---:B--2---:R-:W-:Y:S03]  /*3120*/  HMMA.16816.F32.BF16 R140, R4.reuse, R24, R52 ;  /* 0x00000018048c723c */ /* 0x044fe60000041834 */
[----:B------:R-:W-:Y:S04]  /*3130*/  LDSM.16.M88.4 R52, [R205] ;  /* 0x00000000cd34783b */ /* 0x000fe80000000200 */
[----:B-----5:R-:W-:Y:S01]  /*3140*/  LDSM.16.M88.4 R12, [R207] ;  /* 0x00000000cf0c783b */ /* 0x020fe20000000200 */
[C---:B------:R-:W-:Y:S03]  /*3150*/  HMMA.16816.F32.BF16 R80, R4.reuse, R68, R40 ;  /* 0x000000440450723c */ /* 0x040fe60000041828 */
[----:B------:R-:W-:Y:S04]  /*3160*/  LDSM.16.M88.4 R40, [R205+0x2000] ;  /* 0x00200000cd28783b */ /* 0x000fe80000000200 */
[----:B------:R-:W0:Y:S04]  /*3170*/  LDGDEPBAR ;  /* 0x00000000000079af */ /* 0x000e280000000000 */
[----:B----4-:R-:W2:Y:S01]  /*3180*/  LDSM.16.M88.4 R16, [R207+0x2000] ;  /* 0x00200000cf10783b */ /* 0x010ea20000000200 */
[C---:B------:R-:W-:Y:S03]  /*3190*/  HMMA.16816.F32.BF16 R156, R4.reuse, R20, R60 ;  /* 0x00000014049c723c */ /* 0x040fe6000004183c */
[----:B------:R-:W4:Y:S05]  /*31a0*/  LDSM.16.M88.4 R60, [R205+0x1800] ;  /* 0x00180000cd3c783b */ /* 0x000f2a0000000200 */
[C---:B------:R-:W-:Y:S08]  /*31b0*/  HMMA.16816.F32.BF16 R76, R4.reuse, R70, R76 ;  /* 0x00000046044c723c */ /* 0x040ff0000004184c */
[----:B------:R-:W-:Y:S08]  /*31c0*/  HMMA.16816.F32.BF16 R72, R4, R58, R72 ;  /* 0x0000003a0448723c */ /* 0x000ff00000041848 */
[C---:B---3--:R-:W-:Y:S08]  /*31d0*/  HMMA.16816.F32.BF16 R136, R8.reuse, R68, R120 ;  /* 0x000000440888723c */ /* 0x048ff00000041878 */
[C---:B------:R-:W-:Y:S08]  /*31e0*/  HMMA.16816.F32.BF16 R68, R8.reuse, R70, R144 ;  /* 0x000000460844723c */ /* 0x040ff00000041890 */
[----:B------:R-:W-:Y:S08]  /*31f0*/  HMMA.16816.F32.BF16 R152, R8, R56, R104 ;  /* 0x000000380898723c */ /* 0x000ff00000041868 */
[C---:B------:R-:W-:Y:S08]  /*3200*/  HMMA.16816.F32.BF16 R172, R4.reuse, R38, R96 ;  /* 0x0000002604ac723c */ /* 0x040ff00000041860 */
[C---:B------:R-:W-:Y:S08]  /*3210*/  HMMA.16816.F32.BF16 R164, R4.reuse, R26, R112 ;  /* 0x0000001a04a4723c */ /* 0x040ff00000041870 */
[----:B------:R-:W-:Y:S01]  /*3220*/  HMMA.16816.F32.BF16 R148, R4, R22, R108 ;  /* 0x000000160494723c */ /* 0x000fe2000004186c */
[----:B------:R-:W-:Y:S07]  /*3230*/  LDSM.16.M88.4 R4, [R208+0x2000] ;  /* 0x00200000d004783b */ /* 0x000fee0000000200 */
[C---:B------:R-:W-:Y:S08]  /*3240*/  HMMA.16816.F32.BF16 R56, R8.reuse, R58, R128 ;  /* 0x0000003a0838723c */ /* 0x040ff00000041880 */
[C---:B------:R-:W-:Y:S08]  /*3250*/  HMMA.16816.F32.BF16 R160, R8.reuse, R36, R100 ;  /* 0x0000002408a0723c */ /* 0x040ff00000041864 */
[C---:B------:R-:W-:Y:S08]  /*3260*/  HMMA.16816.F32.BF16 R168, R8.reuse, R24, R92 ;  /* 0x0000001808a8723c */ /* 0x040ff0000004185c */
[C---:B------:R-:W-:Y:S08]  /*3270*/  HMMA.16816.F32.BF16 R176, R8.reuse, R20, R84 ;  /* 0x0000001408b0723c */ /* 0x040ff00000041854 */
[C---:B------:R-:W-:Y:S01]  /*3280*/  HMMA.16816.F32.BF16 R120, R8.reuse, R38, R124 ;  /* 0x000000260878723c */ /* 0x040fe2000004187c */
[----:B------:R-:W-:Y:S07]  /*3290*/  LDSM.16.M88.4 R36, [R202] ;  /* 0x00000000ca24783b */ /* 0x000fee0000000200 */
[C---:B------:R-:W-:Y:S01]  /*32a0*/  HMMA.16816.F32.BF16 R132, R8.reuse, R26, R132 ;  /* 0x0000001a0884723c */ /* 0x040fe20000041884 */
[----:B------:R-:W-:Y:S07]  /*32b0*/  LDSM.16.M88.4 R24, [R202+0x1800] ;  /* 0x00180000ca18783b */ /* 0x000fee0000000200 */
[----:B------:R-:W-:Y:S01]  /*32c0*/  HMMA.16816.F32.BF16 R128, R8, R22, R88 ;  /* 0x000000160880723c */ /* 0x000fe20000041858 */
[----:B------:R-:W-:Y:S04]  /*32d0*/  LDSM.16.M88.4 R8, [R208] ;  /* 0x00000000d008783b */ /* 0x000fe80000000200 */
[----:B------:R-:W-:Y:S03]  /*32e0*/  LDSM.16.M88.4 R20, [R202+0x2000] ;  /* 0x00200000ca14783b */ /* 0x000fe60000000200 */
[C---:B--2---:R-:W-:Y:S01]  /*32f0*/  HMMA.16816.F32.BF16 R112, R16.reuse, R48, R32 ;  /* 0x000000301070723c */ /* 0x044fe20000041820 */
[----:B------:R-:W2:Y:S07]  /*3300*/  LDSM.16.M88.4 R32, [R202+0x800] ;  /* 0x00080000ca20783b */ /* 0x000eae0000000200 */
[----:B------:R-:W-:Y:S01]  /*3310*/  HMMA.16816.F32.BF16 R108, R16, R44, R28 ;  /* 0x0000002c106c723c */ /* 0x000fe2000004181c */
[----:B------:R-:W3:Y:S01]  /*3320*/  LDSM.16.M88.4 R28, [R202+0x1000] ;  /* 0x00100000ca1c783b */ /* 0x000ee20000000200 */
[----:B------:R-:W-:Y:S01]  /*3330*/  ISETP.GT.AND P0, PT, R64, R250, PT ;  /* 0x000000fa4000720c */ /* 0x000fe20003f04270 */
[----:B------:R-:W-:-:S05]  /*3340*/  DEPBAR.LE SB0, 0x0 ;  /* 0x000080000000791a */ /* 0x000fca0000000000 */
[----:B------:R-:W-:Y:S08]  /*3350*/  HMMA.16816.F32.BF16 R92, R16, R50, R72 ;  /* 0x00000032105c723c */ /* 0x000ff00000041848 */
[----:B------:R-:W-:Y:S08]  /*3360*/  HMMA.16816.F32.BF16 R72, R12, R54, R68 ;  /* 0x000000360c48723c */ /* 0x000ff00000041844 */
[----:B------:R-:W-:Y:S08]  /*3370*/  HMMA.16816.F32.BF16 R124, R16, R52, R80 ;  /* 0x00000034107c723c */ /* 0x000ff00000041850 */
[----:B------:R-:W-:Y:S08]  /*3380*/  HMMA.16816.F32.BF16 R68, R12, R48, R152 ;  /* 0x000000300c44723c */ /* 0x000ff00000041898 */
[C---:B----4-:R-:W-:Y:S08]  /*3390*/  HMMA.16816.F32.BF16 R104, R16.reuse, R60, R140 ;  /* 0x0000003c1068723c */ /* 0x050ff0000004188c */
        /* <DEDUP_REMOVED lines=13> */
[----:B------:R-:W-:Y:S07]  /*3470*/  BSSY B0, `(.L_x_1687) ;  /* 0x0000035000007945 */ /* 0x000fee0003800000 */
[C---:B--2---:R-:W-:Y:S08]  /*3480*/  HMMA.16816.F32.BF16 R112, R4.reuse, R32, R112 ;  /* 0x000000200470723c */ /* 0x044ff00000041870 */
[----:B------:R-:W-:Y:S08]  /*3490*/  HMMA.16816.F32.BF16 R92, R4, R34, R92 ;  /* 0x00000022045c723c */ /* 0x000ff0000004185c */
[C---:B------:R-:W-:Y:S08]  /*34a0*/  HMMA.16816.F32.BF16 R68, R8.reuse, R32, R68 ;  /* 0x000000200844723c */ /* 0x040ff00000041844 */
[----:B------:R-:W-:Y:S08]  /*34b0*/  HMMA.16816.F32.BF16 R48, R8, R34, R48 ;  /* 0x000000220830723c */ /* 0x000ff00000041830 */
[C---:B---3--:R-:W-:Y:S08]  /*34c0*/  HMMA.16816.F32.BF16 R108, R4.reuse, R28, R108 ;  /* 0x0000001c046c723c */ /* 0x048ff0000004186c */
[C---:B------:R-:W-:Y:S08]  /*34d0*/  HMMA.16816.F32.BF16 R40, R4.reuse, R30, R88 ;  /* 0x0000001e0428723c */ /* 0x040ff00000041858 */
[C---:B------:R-:W-:Y:S08]  /*34e0*/  HMMA.16816.F32.BF16 R100, R4.reuse, R20, R100 ;  /* 0x000000140464723c */ /* 0x040ff00000041864 */
[----:B------:R-:W-:Y:S08]  /*34f0*/  HMMA.16816.F32.BF16 R80, R4, R22, R80 ;  /* 0x000000160450723c */ /* 0x000ff00000041850 */
        /* <DEDUP_REMOVED lines=11> */
[----:B------:R-:W-:Y:S01]  /*35b0*/  HMMA.16816.F32.BF16 R20, R8, R22, R12 ;  /* 0x000000160814723c */ /* 0x000fe2000004180c */
[----:B------:R-:W-:Y:S06]  /*35c0*/  BAR.SYNC.DEFER_BLOCKING 0x0 ;  /* 0x0000000000007b1d */ /* 0x000fec0000010000 */
[----:B------:R-:W-:Y:S01]  /*35d0*/  @!UPT UIADD3 URZ, URZ, URZ, URZ ;  /* 0x0000003f3f3ff290 */ /* 0x000fe2000fffe03f */
[----:B------:R-:W-:Y:S11]  /*35e0*/  @!P0 BRA `(.L_x_1688) ;  /* 0x000001d000008947 */ /* 0x000ff60003800000 */
[----:B-1----:R-:W-:Y:S01]  /*35f0*/  IADD3 R0, R244, -0x2, RZ ;  /* 0xfffffffef4007810 */ /* 0x002fe20007ffe0ff */
        /* <DEDUP_REMOVED lines=28> */
.L_x_1688:
[----:B-1----:R-:W-:Y:S05]  /*37c0*/  BSYNC B0 ;  /* 0x0000000000007941 */ /* 0x002fea0003800000 */
.L_x_1687:
[----:B------:R-:W2:Y:S04]  /*37d0*/  LDL R0, [R1+0x18] ;  /* 0x0000180001007983 */ /* 0x000ea80000100800 */
[----:B------:R-:W0:Y:S01]  /*37e0*/  LDGDEPBAR ;  /* 0x00000000000079af */ /* 0x000e220000000000 */
[----:B--2---:R-:W-:-:S04]  /*37f0*/  IADD3 R0, -R0, R116, R65 ;  /* 0x0000007400007210 */ /* 0x004fc80007ffe141 */
        /* <DEDUP_REMOVED lines=13> */
[----:B------:R-:W-:Y:S02]  /*38d0*/  FSEL R14, R127, -INF , P0 ;  /* 0xff8000007f0e7808 */ /* 0x000fe40000000000 */
[----:B------:R-:W-:Y:S02]  /*38e0*/  FSEL R36, R78, -INF , P2 ;  /* 0xff8000004e247808 */ /* 0x000fe40001000000 */
[----:B------:R-:W-:Y:S02]  /*38f0*/  FSEL R37, R79, -INF , P0 ;  /* 0xff8000004f257808 */ /* 0x000fe40000000000 */
[C---:B------:R-:W-:Y:S02]  /*3900*/  ISETP.GT.AND P2, PT, R0.reuse, 0x10, PT ;  /* 0x000000100000780c */ /* 0x040fe40003f44270 */
[----:B------:R-:W-:-:S02]  /*3910*/  ISETP.GT.AND P0, PT, R0, 0x11, PT ;  /* 0x000000110000780c */ /* 0x000fc40003f04270 */
[----:B------:R-:W-:Y:S02]  /*3920*/  FSEL R27, R73, -INF , P3 ;  /* 0xff800000491b7808 */ /* 0x000fe40001800000 */
[----:B------:R-:W-:Y:S02]  /*3930*/  FMNMX.FTZ R2, R26, R2, !PT ;  /* 0x000000021a027209 */ /* 0x000fe40007810000 */
[----:B------:R-:W-:Y:S02]  /*3940*/  FSEL R12, R97, -INF , P3 ;  /* 0xff800000610c7808 */ /* 0x000fe40001800000 */
[----:B------:R-:W-:Y:S02]  /*3950*/  FMNMX.FTZ R3, R11, R3, !PT ;  /* 0x000000030b037209 */ /* 0x000fe40007810000 */
[----:B------:R-:W-:Y:S02]  /*3960*/  FSEL R39, R75, -INF , P3 ;  /* 0xff8000004b277808 */ /* 0x000fe40001800000 */
[----:B------:R-:W-:-:S02]  /*3970*/  FSEL R38, R74, -INF , P4 ;  /* 0xff8000004a267808 */ /* 0x000fc40002000000 */
        /* <DEDUP_REMOVED lines=16> */
[----:B------:R-:W-:Y:S02]  /*3a80*/  FMNMX.FTZ R2, R90, R2, !PT ;  /* 0x000000025a027209 */ /* 0x000fe40007810000 */
[----:B------:R-:W-:-:S02]  /*3a90*/  FMNMX.FTZ R3, R44, R3, !PT ;  /* 0x000000032c037209 */ /* 0x000fc40007810000 */
        /* <DEDUP_REMOVED lines=19> */
[C---:B------:R-:W-:Y:S02]  /*3bd0*/  ISETP.GT.AND P2, PT, R0.reuse, 0x30, PT ;  /* 0x000000300000780c */ /* 0x040fe40003f44270 */
[----:B------:R-:W-:Y:S02]  /*3be0*/  ISETP.GT.AND P0, PT, R0, 0x31, PT ;  /* 0x000000310000780c */ /* 0x000fe40003f04270 */
[----:B------:R-:W-:Y:S02]  /*3bf0*/  FMNMX.FTZ R2, R91, R2, !PT ;  /* 0x000000025b027209 */ /* 0x000fe40007810000 */
[----:B------:R-:W-:Y:S02]  /*3c00*/  FMNMX.FTZ R3, R45, R3, !PT ;  /* 0x000000032d037209 */ /* 0x000fe40007810000 */
[----:B------:R-:W-:Y:S02]  /*3c10*/  FSEL R131, R42, -INF , P4 ;  /* 0xff8000002a837808 */ /* 0x000fe40002000000 */
[----:B------:R-:W-:-:S02]  /*3c20*/  FSEL R126, R40, -INF , P4 ;  /* 0xff800000287e7808 */ /* 0x000fc40002000000 */
[----:B------:R-:W-:Y:S02]  /*3c30*/  FSEL R132, R43, -INF , P3 ;  /* 0xff8000002b847808 */ /* 0x000fe40001800000 */
[----:B------:R-:W-:Y:S02]  /*3c40*/  FSEL R128, R41, -INF , P3 ;  /* 0xff80000029807808 */ /* 0x000fe40001800000 */
[----:B------:R-:W-:Y:S01]  /*3c50*/  FSEL R140, R30, -INF , P4 ;  /* 0xff8000001e8c7808 */ /* 0x000fe20002000000 */
[----:B------:R-:W-:Y:S01]  /*3c60*/  LDSM.16.MT88.4 R40, [R203] ;  /* 0x00000000cb28783b */ /* 0x000fe20000004200 */
[----:B------:R-:W-:Y:S02]  /*3c70*/  FSEL R133, R28, -INF , P4 ;  /* 0xff8000001c857808 */ /* 0x000fe40002000000 */
[----:B------:R-:W-:Y:S02]  /*3c80*/  FSEL R143, R31, -INF , P3 ;  /* 0xff8000001f8f7808 */ /* 0x000fe40001800000 */
[----:B------:R-:W-:-:S02]  /*3c90*/  FSEL R136, R29, -INF , P3 ;  /* 0xff8000001d887808 */ /* 0x000fc40001800000 */
[----:B------:R-:W-:Y:S01]  /*3ca0*/  FSEL R155, R106, -INF , P2 ;  /* 0xff8000006a9b7808 */ /* 0x000fe20001000000 */
[----:B------:R-:W-:Y:S01]  /*3cb0*/  LDSM.16.MT88.4 R28, [R201] ;  /* 0x00000000c91c783b */ /* 0x000fe20000004200 */
[----:B------:R-:W-:Y:S02]  /*3cc0*/  FSEL R146, R104, -INF , P2 ;  /* 0xff80000068927808 */ /* 0x000fe40001000000 */
[----:B------:R-:W-:Y:S02]  /*3cd0*/  FSEL R175, R107, -INF , P0 ;  /* 0xff8000006baf7808 */ /* 0x000fe40000000000 */
[----:B------:R-:W-:Y:S02]  /*3ce0*/  FSEL R147, R105, -INF , P0 ;  /* 0xff80000069937808 */ /* 0x000fe40000000000 */
[----:B------:R-:W-:Y:S02]  /*3cf0*/  FSEL R197, R18, -INF , P2 ;  /* 0xff80000012c57808 */ /* 0x000fe40001000000 */
[----:B------:R-:W-:-:S02]  /*3d00*/  FSEL R134, R16, -INF , P2 ;  /* 0xff80000010867808 */ /* 0x000fc40001000000 */
[----:B------:R-:W-:Y:S02]  /*3d10*/  FSEL R215, R19, -INF , P0 ;  /* 0xff80000013d77808 */ /* 0x000fe40000000000 */
[----:B------:R-:W-:Y:S02]  /*3d20*/  FSEL R139, R17, -INF , P0 ;  /* 0xff800000118b7808 */ /* 0x000fe40000000000 */
[C---:B------:R-:W-:Y:S01]  /*3d30*/  ISETP.GT.AND P6, PT, R0.reuse, 0x38, PT ;  /* 0x000000380000780c */ /* 0x040fe20003fc4270 */
[----:B------:R-:W-:Y:S01]  /*3d40*/  LDSM.16.MT88.4 R16, [R200] ;  /* 0x00000000c810783b */ /* 0x000fe20000004200 */
[C---:B------:R-:W-:Y:S02]  /*3d50*/  ISETP.GT.AND P5, PT, R0.reuse, 0x39, PT ;  /* 0x000000390000780c */ /* 0x040fe40003fa4270 */
[C---:B------:R-:W-:Y:S02]  /*3d60*/  ISETP.GT.AND P4, PT, R0.reuse, 0x40, PT ;  /* 0x000000400000780c */ /* 0x040fe40003f84270 */
[----:B------:R-:W-:-:S02]  /*3d70*/  ISETP.GT.AND P3, PT, R0, 0x41, PT ;  /* 0x000000410000780c */ /* 0x000fc40003f64270 */
[----:B------:R-:W-:Y:S02]  /*3d80*/  ISETP.GT.AND P2, PT, R0, 0x48, PT ;  /* 0x000000480000780c */ /* 0x000fe40003f44270 */
[----:B------:R-:W-:Y:S02]  /*3d90*/  FMNMX.FTZ R2, R96, R2, !PT ;  /* 0x0000000260027209 */ /* 0x000fe40007810000 */
        /* <DEDUP_REMOVED lines=35> */
[----:B------:R-:W-:Y:S02]  /*3fd0*/  FSEL R153, R53, -INF , P3 ;  /* 0xff80000035997808 */ /* 0x000fe40001800000 */
        /* <DEDUP_REMOVED lines=14> */
[----:B------:R-:W-:Y:S02]  /*40c0*/  FMNMX.FTZ R3, R180, R3, !PT ;  /* 0x00000003b4037209 */ /* 0x000fe40007810000 */
[----:B------:R-:W-:-:S02]  /*40d0*/  FMNMX.FTZ R0, R36, R37, !PT ;  /* 0x0000002524007209 */ /* 0x000fc40007810000 */
[----:B------:R-:W-:Y:S01]  /*40e0*/  FMNMX.FTZ R5, R187, R4, !PT ;  /* 0x00000004bb057209 */ /* 0x000fe20007810000 */
[----:B------:R-:W1:Y:S01]  /*40f0*/  SHFL.BFLY PT, R6, R3, 0x2, 0x1f ;  /* 0x0c401f0003067f89 */ /* 0x000e6200000e0000 */
[----:B------:R-:W-:Y:S02]  /*4100*/  FSEL R150, R86, -INF , P6 ;  /* 0xff80000056967808 */ /* 0x000fe40003000000 */
[----:B------:R-:W-:Y:S01]  /*4110*/  FMNMX.FTZ R2, R175, R2, !PT ;  /* 0x00000002af027209 */ /* 0x000fe20007810000 */
[----:B------:R-:W2:Y:S01]  /*4120*/  SHFL.BFLY PT, R7, R5, 0x2, 0x1f ;  /* 0x0c401f0005077f89 */ /* 0x000ea200000e0000 */
[----:B------:R-:W-:Y:S02]  /*4130*/  FMNMX.FTZ R0, R38, R0, !PT ;  /* 0x0000000026007209 */ /* 0x000fe40007810000 */
[----:B------:R-:W-:Y:S02]  /*4140*/  FSEL R142, R87, -INF , P5 ;  /* 0xff800000578e7808 */ /* 0x000fe40002800000 */
[----:B------:R-:W-:-:S02]  /*4150*/  FMNMX.FTZ R2, R150, R2, !PT ;  /* 0x0000000296027209 */ /* 0x000fc40007810000 */
[----:B------:R-:W-:Y:S02]  /*4160*/  FMNMX.FTZ R0, R39, R0, !PT ;  /* 0x0000000027007209 */ /* 0x000fe40007810000 */
[----:B------:R-:W-:Y:S02]  /*4170*/  FSEL R186, R102, -INF , P4 ;  /* 0xff80000066ba7808 */ /* 0x000fe40002000000 */
[----:B------:R-:W-:Y:S02]  /*4180*/  FMNMX.FTZ R2, R142, R2, !PT ;  /* 0x000000028e027209 */ /* 0x000fe40007810000 */
        /* <DEDUP_REMOVED lines=10> */
[----:B------:R-:W-:Y:S02]  /*4230*/  FMNMX.FTZ R2, R198, R2, !PT ;  /* 0x00000002c6027209 */ /* 0x000fe40007810000 */
[----:B------:R-:W-:Y:S02]  /*4240*/  FMNMX.FTZ R4, R138, R4, !PT ;  /* 0x000000048a047209 */ /* 0x000fe40007810000 */
[----:B-1----:R-:W-:Y:S02]  /*4250*/  FMNMX.FTZ R0, R3, R6, !PT ;  /* 0x0000000603007209 */ /* 0x002fe40007810000 */
[----:B--2---:R-:W-:Y:S02]  /*4260*/  FMNMX.FTZ R3, R5, R7, !PT ;  /* 0x0000000705037209 */ /* 0x004fe40007810000 */
[----:B------:R-:W1:Y:S01]  /*4270*/  SHFL.BFLY PT, R5, R2, 0x2, 0x1f ;  /* 0x0c401f0002057f89 */ /* 0x000e6200000e0000 */
[----:B------:R-:W-:-:S02]  /*4280*/  FMNMX.FTZ R4, R141, R4, !PT ;  /* 0x000000048d047209 */ /* 0x000fc40007810000 */
[----:B------:R-:W-:Y:S01]  /*4290*/  FSEL R148, R62, -INF , P6 ;  /* 0xff8000003e947808 */ /* 0x000fe20003000000 */
[----:B------:R-:W2:Y:S01]  /*42a0*/  SHFL.BFLY PT, R6, R0, 0x1, 0x1f ;  /* 0x0c201f0000067f89 */ /* 0x000ea200000e0000 */
[----:B------:R-:W-:Y:S02]  /*42b0*/  FMNMX.FTZ R4, R140, R4, !PT ;  /* 0x000000048c047209 */ /* 0x000fe40007810000 */
[----:B------:R-:W-:Y:S01]  /*42c0*/  FSEL R149, R63, -INF , P5 ;  /* 0xff8000003f957808 */ /* 0x000fe20002800000 */
[----:B------:R-:W3:Y:S01]  /*42d0*/  SHFL.BFLY PT, R7, R3, 0x1, 0x1f ;  /* 0x0c201f0003077f89 */ /* 0x000ee200000e0000 */
[----:B------:R-:W-:Y:S02]  /*42e0*/  FMNMX.FTZ R4, R143, R4, !PT ;  /* 0x000000048f047209 */ /* 0x000fe40007810000 */
[----:B------:R-:W-:Y:S02]  /*42f0*/  FSEL R199, R54, -INF , P4 ;  /* 0xff80000036c77808 */ /* 0x000fe40002000000 */
[----:B------:R-:W-:-:S02]  /*4300*/  FMNMX.FTZ R4, R197, R4, !PT ;  /* 0x00000004c5047209 */ /* 0x000fc40007810000 */
[----:B------:R-:W-:Y:S02]  /*4310*/  FSEL R217, R55, -INF , P3 ;  /* 0xff80000037d97808 */ /* 0x000fe40001800000 */
[----:B------:R-:W-:Y:S02]  /*4320*/  FMNMX.FTZ R4, R215, R4, !PT ;  /* 0x00000004d7047209 */ /* 0x000fe40007810000 */
[----:B------:R-:W-:Y:S02]  /*4330*/  FSEL R218, R22, -INF , P2 ;  /* 0xff80000016da7808 */ /* 0x000fe40001000000 */
[----:B------:R-:W-:Y:S02]  /*4340*/  FMNMX.FTZ R4, R148, R4, !PT ;  /* 0x0000000494047209 */ /* 0x000fe40007810000 */
[----:B------:R-:W-:Y:S02]  /*4350*/  FSEL R219, R23, -INF , P0 ;  /* 0xff80000017db7808 */ /* 0x000fe40000000000 */
[----:B-1----:R-:W-:Y:S01]  /*4360*/  FMNMX.FTZ R5, R2, R5, !PT ;  /* 0x0000000502057209 */ /* 0x002fe20007810000 */
[----:B------:R-:W-:Y:S01]  /*4370*/  LDSM.16.MT88.4 R20, [R204] ;  /* 0x00000000cc14783b */ /* 0x000fe20000004200 */
[----:B------:R-:W-:-:S02]  /*4380*/  FMNMX.FTZ R2, R149, R4, !PT ;  /* 0x0000000495027209 */ /* 0x000fc40007810000 */
[----:B--2---:R-:W-:Y:S02]  /*4390*/  FMNMX.FTZ R114, R0, R6, !PT ;  /* 0x0000000600727209 */ /* 0x004fe40007810000 */
[----:B------:R-:W-:Y:S01]  /*43a0*/  FMNMX.FTZ R0, R199, R2, !PT ;  /* 0x00000002c7007209 */ /* 0x000fe20007810000 */
[----:B------:R-:W1:Y:S01]  /*43b0*/  SHFL.BFLY PT, R6, R5, 0x1, 0x1f ;  /* 0x0c201f0005067f89 */ /* 0x000e6200000e0000 */
[----:B---3--:R-:W-:Y:S01]  /*43c0*/  FMNMX.FTZ R112, R3, R7, !PT ;  /* 0x0000000703707209 */ /* 0x008fe20007810000 */
[C---:B------:R-:W-:Y:S01]  /*43d0*/  FMUL.FTZ R3, R114.reuse, c[0x0][0x2d0] ;  /* 0x0000b40072037a20 */ /* 0x040fe20000410000 */
[----:B------:R-:W-:Y:S02]  /*43e0*/  FMNMX.FTZ R0, R217, R0, !PT ;  /* 0x00000000d9007209 */ /* 0x000fe40007810000 */
[----:B------:R-:W-:Y:S01]  /*43f0*/  FSETP.NEU.FTZ.AND P3, PT, R114, -INF , PT ;  /* 0xff8000007200780b */ /* 0x000fe20003f7d000 */
[----:B------:R-:W-:Y:S01]  /*4400*/  FMUL.FTZ R2, R112, c[0x0][0x2d0] ;  /* 0x0000b40070027a20 */ /* 0x000fe20000410000 */
[----:B------:R-:W-:-:S02]  /*4410*/  FMNMX.FTZ R4, R218, R0, !PT ;  /* 0x00000000da047209 */ /* 0x000fc40007810000 */
[----:B------:R-:W-:Y:S02]  /*4420*/  FSEL R3, R3, RZ, P3 ;  /* 0x000000ff03037208 */ /* 0x000fe40001800000 */
[----:B------:R-:W-:Y:S02]  /*4430*/  FMNMX.FTZ R4, R219, R4, !PT ;  /* 0x00000004db047209 */ /* 0x000fe40007810000 */
[----:B------:R-:W-:Y:S01]  /*4440*/  FSETP.NEU.FTZ.AND P2, PT, R112, -INF , PT ;  /* 0xff8000007000780b */ /* 0x000fe20003f5d000 */
[----:B------:R-:W-:Y:S02]  /*4450*/  FFMA.FTZ R0, R8, c[0x0][0x2d0], -R3 ;  /* 0x0000b40008007a23 */ /* 0x000fe40000010803 */
[----:B------:R-:W2:Y:S01]  /*4460*/  SHFL.BFLY PT, R7, R4, 0x2, 0x1f ;  /* 0x0c401f0004077f89 */ /* 0x000ea200000e0000 */
[----:B------:R-:W-:Y:S01]  /*4470*/  FSEL R2, R2, RZ, P2 ;  /* 0x000000ff02027208 */ /* 0x000fe20001000000 */
[----:B------:R3:W-:Y:S01]  /*4480*/  MUFU.EX2 R240, R0 ;  /* 0x0000000000f07308 */ /* 0x0007e20000000800 */
[----:B-1----:R-:W-:-:S03]  /*4490*/  FMNMX.FTZ R5, R5, R6, !PT ;  /* 0x0000000605057209 */ /* 0x002fc60007810000 */
[----:B------:R-:W-:Y:S01]  /*44a0*/  FFMA.FTZ R6, R11, c[0x0][0x2d0], -R2 ;  /* 0x0000b4000b067a23 */ /* 0x000fe20000010802 */
[----:B------:R-:W-:-:S03]  /*44b0*/  FSETP.NEU.FTZ.AND P0, PT, R5, -INF , PT ;  /* 0xff8000000500780b */ /* 0x000fc60003f1d000 */
[----:B------:R1:W-:Y:S01]  /*44c0*/  MUFU.EX2 R242, R6 ;  /* 0x0000000600f27308 */ /* 0x0003e20000000800 */
[----:B---3--:R-:W-:-:S07]  /*44d0*/  FFMA.FTZ R0, R9, c[0x0][0x2d0], -R2 ;  /* 0x0000b40009007a23 */ /* 0x008fce0000010802 */
[----:B------:R3:W-:Y:S01]  /*44e0*/  MUFU.EX2 R239, R0 ;  /* 0x0000000000ef7308 */ /* 0x0007e20000000800 */
[----:B--2---:R-:W-:Y:S01]  /*44f0*/  FMNMX.FTZ R4, R4, R7, !PT ;  /* 0x0000000704047209 */ /* 0x004fe20007810000 */
[----:B-1----:R-:W-:-:S04]  /*4500*/  FFMA.FTZ R6, R12, c[0x0][0x2d0], -R2 ;  /* 0x0000b4000c067a23 */ /* 0x002fc80000010802 */
[----:B------:R-:W1:Y:S02]  /*4510*/  SHFL.BFLY PT, R7, R4, 0x1, 0x1f ;  /* 0x0c201f0004077f89 */ /* 0x000e6400000e0000 */
[----:B------:R-:W2:Y:S01]  /*4520*/  MUFU.EX2 R243, R6 ;  /* 0x0000000600f37308 */ /* 0x000ea20000000800 */
[----:B---3--:R-:W-:-:S07]  /*4530*/  FFMA.FTZ R0, R10, c[0x0][0x2d0], -R2 ;  /* 0x0000b4000a007a23 */ /* 0x008fce0000010802 */
[----:B------:R3:W4:Y:S01]  /*4540*/  MUFU.EX2 R238, R0 ;  /* 0x0000000000ee7308 */ /* 0x0007220000000800 */
[----:B--2---:R-:W-:Y:S02]  /*4550*/  F2FP.BF16.PACK_AB R10, R243, R242 ;  /* 0x000000f2f30a723e */ /* 0x004fe400000010ff */
[----:B-1----:R-:W-:Y:S01]  /*4560*/  FMNMX.FTZ R113, R4, R7, !PT ;  /* 0x0000000704717209 */ /* 0x002fe20007810000 */
[----:B------:R-:W-:Y:S02]  /*4570*/  FFMA.FTZ R4, R26, c[0x0][0x2d0], -R3 ;  /* 0x0000b4001a047a23 */ /* 0x000fe40000010803 */
[----:B---3--:R-:W-:Y:S02]  /*4580*/  FMUL.FTZ R0, R5, c[0x0][0x2d0] ;  /* 0x0000b40005007a20 */ /* 0x008fe40000410000 */
[----:B------:R-:W-:Y:S01]  /*4590*/  MUFU.EX2 R227, R4 ;  /* 0x0000000400e37308 */ /* 0x000fe20000000800 */
[----:B----4-:R-:W-:Y:S02]  /*45a0*/  F2FP.BF16.PACK_AB R8, R238, R239 ;  /* 0x000000efee08723e */ /* 0x010fe400000010ff */
[----:B------:R-:W-:-:S02]  /*45b0*/  FSEL R0, R0, RZ, P0 ;  /* 0x000000ff00007208 */ /* 0x000fc40000000000 */
        /* <DEDUP_REMOVED lines=45> */
[----:B------:R-:W-:Y:S08]  /*4890*/  HMMA.16816.F32.BF16 R44, R8, R42, RZ ;  /* 0x0000002a082c723c */ /* 0x000ff000000418ff */
[----:B------:R-:W-:Y:S01]  /*48a0*/  HMMA.16816.F32.BF16 R80, R12, R20, RZ ;  /* 0x000000140c50723c */ /* 0x000fe200000418ff */
[----:B--2---:R-:W-:-:S07]  /*48b0*/  FFMA.FTZ R6, R72, c[0x0][0x2d0], -R2 ;  /* 0x0000b40048067a23 */ /* 0x004fce0000010802 */
[C---:B------:R-:W-:Y:S01]  /*48c0*/  HMMA.16816.F32.BF16 R108, R12.reuse, R22, RZ ;  /* 0x000000160c6c723c */ /* 0x040fe200000418ff */
[----:B----4-:R-:W-:Y:S01]  /*48d0*/  F2FP.BF16.PACK_AB R8, R233, R229 ;  /* 0x000000e5e908723e */ /* 0x010fe200000010ff */
[----:B------:R2:W-:Y:S06]  /*48e0*/  MUFU.EX2 R232, R6 ;  /* 0x0000000600e87308 */ /* 0x0005ec0000000800 */
[C---:B------:R-:W-:Y:S08]  /*48f0*/  HMMA.16816.F32.BF16 R20, R12.reuse, R40, RZ ;  /* 0x000000280c14723c */ /* 0x040ff000000418ff */
[----:B------:R-:W-:Y:S01]  /*4900*/  HMMA.16816.F32.BF16 R100, R12, R42, RZ ;  /* 0x0000002a0c64723c */ /* 0x000fe200000418ff */
[----:B--2---:R-:W-:-:S04]  /*4910*/  FFMA.FTZ R6, R73, c[0x0][0x2d0], -R2 ;  /* 0x0000b40049067a23 */ /* 0x004fc80000010802 */
[----:B------:R2:W4:Y:S03]  /*4920*/  MUFU.EX2 R231, R6 ;  /* 0x0000000600e77308 */ /* 0x0005260000000800 */
[----:B------:R-:W-:Y:S01]  /*4930*/  HMMA.16816.F32.BF16 R120, R12, R30, RZ ;  /* 0x0000001e0c78723c */ /* 0x000fe200000418ff */
[----:B--2---:R-:W-:Y:S01]  /*4940*/  FFMA.FTZ R6, R74, c[0x0][0x2d0], -R0 ;  /* 0x0000b4004a067a23 */ /* 0x004fe20000010800 */
[----:B----4-:R-:W-:-:S03]  /*4950*/  F2FP.BF16.PACK_AB R10, R231, R232 ;  /* 0x000000e8e70a723e */ /* 0x010fc600000010ff */
[----:B------:R2:W-:Y:S02]  /*4960*/  MUFU.EX2 R221, R6 ;  /* 0x0000000600dd7308 */ /* 0x0005e40000000800 */
[--C-:B--2---:R-:W-:Y:S02]  /*4970*/  FFMA.FTZ R6, R75, c[0x0][0x2d0], -R0.reuse ;  /* 0x0000b4004b067a23 */ /* 0x104fe40000010800 */
[----:B------:R-:W-:Y:S01]  /*4980*/  HMMA.16816.F32.BF16 R72, R12, R28, RZ ;  /* 0x0000001c0c48723c */ /* 0x000fe200000418ff */
[----:B------:R-:W-:Y:S03]  /*4990*/  LDSM.16.MT88.4 R12, [R200+0x1000] ;  /* 0x00100000c80c783b */ /* 0x000fe60000004200 */
[----:B------:R2:W4:Y:S01]  /*49a0*/  MUFU.EX2 R220, R6 ;  /* 0x0000000600dc7308 */ /* 0x0005220000000800 */
[----:B------:R-:W-:Y:S01]  /*49b0*/  LDSM.16.MT88.4 R28, [R201+0x1000] ;  /* 0x00100000c91c783b */ /* 0x000fe20000004200 */
[----:B--2---:R-:W-:Y:S01]  /*49c0*/  FFMA.FTZ R6, R88, c[0x0][0x2d0], -R0 ;  /* 0x0000b40058067a23 */ /* 0x004fe20000010800 */
[----:B----4-:R-:W-:-:S05]  /*49d0*/  F2FP.BF16.PACK_AB R9, R220, R221 ;  /* 0x000000dddc09723e */ /* 0x010fca00000010ff */
[----:B------:R2:W-:Y:S02]  /*49e0*/  MUFU.EX2 R223, R6 ;  /* 0x0000000600df7308 */ /* 0x0005e40000000800 */
[----:B--2---:R-:W-:-:S06]  /*49f0*/  FFMA.FTZ R6, R89, c[0x0][0x2d0], -R0 ;  /* 0x0000b40059067a23 */ /* 0x004fcc0000010800 */
[----:B------:R2:W4:Y:S02]  /*4a00*/  MUFU.EX2 R222, R6 ;  /* 0x0000000600de7308 */ /* 0x0005240000000800 */
[----:B--2---:R-:W-:Y:S01]  /*4a10*/  FFMA.FTZ R6, R90, c[0x0][0x2d0], -R3 ;  /* 0x0000b4005a067a23 */ /* 0x004fe20000010803 */
[----:B----4-:R-:W-:-:S05]  /*4a20*/  F2FP.BF16.PACK_AB R11, R222, R223 ;  /* 0x000000dfde0b723e */ /* 0x010fca00000010ff */
[----:B------:R2:W-:Y:S02]  /*4a30*/  MUFU.EX2 R191, R6 ;  /* 0x0000000600bf7308 */ /* 0x0005e40000000800 */
[C---:B-1----:R-:W-:Y:S08]  /*4a40*/  HMMA.16816.F32.BF16 R104, R8.reuse, R24, R76 ;  /* 0x000000180868723c */ /* 0x042ff0000004184c */
[----:B------:R-:W-:Y:S01]  /*4a50*/  HMMA.16816.F32.BF16 R76, R8, R32, R48 ;  /* 0x00000020084c723c */ /* 0x000fe20000041830 */
[----:B--2---:R-:W-:-:S04]  /*4a60*/  FFMA.FTZ R6, R91, c[0x0][0x2d0], -R3 ;  /* 0x0000b4005b067a23 */ /* 0x004fc80000010803 */
[----:B------:R1:W2:Y:S03]  /*4a70*/  MUFU.EX2 R190, R6 ;  /* 0x0000000600be7308 */ /* 0x0002a60000000800 */
[C---:B---3--:R-:W-:Y:S08]  /*4a80*/  HMMA.16816.F32.BF16 R88, R8.reuse, R16, R56 ;  /* 0x000000100858723c */ /* 0x048ff00000041838 */
[----:B------:R-:W-:Y:S01]  /*4a90*/  HMMA.16816.F32.BF16 R68, R8, R26, R68 ;  /* 0x0000001a0844723c */ /* 0x000fe20000041844 */
[----:B-1----:R-:W-:-:S07]  /*4aa0*/  FFMA.FTZ R6, R96, c[0x0][0x2d0], -R3 ;  /* 0x0000b40060067a23 */ /* 0x002fce0000010803 */
[----:B------:R-:W-:Y:S01]  /*4ab0*/  HMMA.16816.F32.BF16 R44, R8, R34, R44 ;  /* 0x00000022082c723c */ /* 0x000fe2000004182c */
[----:B------:R1:W-:Y:S02]  /*4ac0*/  MUFU.EX2 R195, R6 ;  /* 0x0000000600c37308 */ /* 0x0003e40000000800 */
[----:B-1----:R-:W-:-:S05]  /*4ad0*/  FFMA.FTZ R6, R97, c[0x0][0x2d0], -R3 ;  /* 0x0000b40061067a23 */ /* 0x002fca0000010803 */
[C---:B------:R-:W-:Y:S01]  /*4ae0*/  HMMA.16816.F32.BF16 R96, R8.reuse, R36, R64 ;  /* 0x000000240860723c */ /* 0x040fe20000041840 */
[----:B------:R1:W3:Y:S07]  /*4af0*/  MUFU.EX2 R189, R6 ;  /* 0x0000000600bd7308 */ /* 0x0002ee0000000800 */
[C---:B------:R-:W-:Y:S08]  /*4b00*/  HMMA.16816.F32.BF16 R64, R8.reuse, R38, R60 ;  /* 0x000000260840723c */ /* 0x040ff0000004183c */
[----:B------:R-:W-:Y:S01]  /*4b10*/  HMMA.16816.F32.BF16 R60, R8, R18, R52 ;  /* 0x00000012083c723c */ /* 0x000fe20000041834 */
[----:B-1----:R-:W-:-:S04]  /*4b20*/  FFMA.FTZ R6, R115, c[0x0][0x2d0], -R4 ;  /* 0x0000b40073067a23 */ /* 0x002fc80000010804 */
[----:B------:R1:W-:Y:S02]  /*4b30*/  MUFU.EX2 R185, R6 ;  /* 0x0000000600b97308 */ /* 0x0003e40000000800 */
[----:B--2---:R-:W-:Y:S02]  /*4b40*/  F2FP.BF16.PACK_AB R8, R190, R191 ;  /* 0x000000bfbe08723e */ /* 0x004fe400000010ff */
[----:B---3--:R-:W-:Y:S01]  /*4b50*/  F2FP.BF16.PACK_AB R10, R189, R195 ;  /* 0x000000c3bd0a723e */ /* 0x008fe200000010ff */
        /* <DEDUP_REMOVED lines=20> */
[----:B------:R3:W4:Y:S06]  /*4ca0*/  MUFU.EX2 R179, R6 ;  /* 0x0000000600b37308 */ /* 0x00072c0000000800 */
[C---:B------:R-:W-:Y:S08]  /*4cb0*/  HMMA.16816.F32.BF16 R56, R8.reuse, R16, R72 ;  /* 0x000000100838723c */ /* 0x040ff00000041848 */
[----:B------:R-:W-:Y:S01]  /*4cc0*/  HMMA.16816.F32.BF16 R16, R8, R18, R120 ;  /* 0x000000120810723c */ /* 0x000fe20000041878 */
[----:B---3--:R-:W-:-:S04]  /*4cd0*/  FFMA.FTZ R6, R126, c[0x0][0x2d0], -R2 ;  /* 0x0000b4007e067a23 */ /* 0x008fc80000010802 */
[----:B------:R3:W-:Y:S03]  /*4ce0*/  MUFU.EX2 R177, R6 ;  /* 0x0000000600b17308 */ /* 0x0007e60000000800 */
[----:B------:R-:W-:Y:S07]  /*4cf0*/  HMMA.16816.F32.BF16 R80, R8, R34, R100 ;  /* 0x000000220850723c */ /* 0x000fee0000041864 */
[----:B----4-:R-:W-:Y:S01]  /*4d00*/  F2FP.BF16.PACK_AB R8, R179, R178 ;  /* 0x000000b2b308723e */ /* 0x010fe200000010ff */
        /* <DEDUP_REMOVED lines=14> */
[----:B------:R3:W4:Y:S02]  /*4df0*/  MUFU.EX2 R170, R6 ;  /* 0x0000000600aa7308 */ /* 0x0007240000000800 */
[C---:B--2---:R-:W-:Y:S08]  /*4e00*/  HMMA.16816.F32.BF16 R92, R8.reuse, R36, R76 ;  /* 0x00000024085c723c */ /* 0x044ff0000004184c */
[----:B------:R-:W-:Y:S01]  /*4e10*/  HMMA.16816.F32.BF16 R76, R8, R14, R68 ;  /* 0x0000000e084c723c */ /* 0x000fe20000041844 */
[----:B---3--:R-:W-:-:S04]  /*4e20*/  FFMA.FTZ R6, R133, c[0x0][0x2d0], -R3 ;  /* 0x0000b40085067a23 */ /* 0x008fc80000010803 */
[----:B------:R2:W-:Y:S03]  /*4e30*/  MUFU.EX2 R169, R6 ;  /* 0x0000000600a97308 */ /* 0x0005e60000000800 */
[C---:B-1----:R-:W-:Y:S08]  /*4e40*/  HMMA.16816.F32.BF16 R72, R8.reuse, R22, R64 ;  /* 0x000000160848723c */ /* 0x042ff00000041840 */
[----:B------:R-:W-:Y:S01]  /*4e50*/  HMMA.16816.F32.BF16 R104, R8, R12, R104 ;  /* 0x0000000c0868723c */ /* 0x000fe20000041868 */
[----:B--2---:R-:W-:-:S07]  /*4e60*/  FFMA.FTZ R6, R136, c[0x0][0x2d0], -R3 ;  /* 0x0000b40088067a23 */ /* 0x004fce0000010803 */
[C---:B------:R-:W-:Y:S01]  /*4e70*/  HMMA.16816.F32.BF16 R96, R8.reuse, R20, R96 ;  /* 0x000000140860723c */ /* 0x040fe20000041860 */
[----:B------:R1:W2:Y:S07]  /*4e80*/  MUFU.EX2 R168, R6 ;  /* 0x0000000600a87308 */ /* 0x0002ae0000000800 */
[C---:B------:R-:W-:Y:S08]  /*4e90*/  HMMA.16816.F32.BF16 R88, R8.reuse, R28, R88 ;  /* 0x0000001c0858723c */ /* 0x040ff00000041858 */
[----:B------:R-:W-:Y:S01]  /*4ea0*/  HMMA.16816.F32.BF16 R68, R8, R30, R60 ;  /* 0x0000001e0844723c */ /* 0x000fe2000004183c */
[----:B-1----:R-:W-:-:S02]  /*4eb0*/  FFMA.FTZ R6, R134, c[0x0][0x2d0], -R3 ;  /* 0x0000b40086067a23 */ /* 0x002fc40000010803 */
[----:B------:R-:W-:Y:S02]  /*4ec0*/  LDSM.16.MT88.4 R132, [R200+0x2000] ;  /* 0x00200000c884783b */ /* 0x000fe40000004200 */
[----:B------:R1:W-:Y:S03]  /*4ed0*/  MUFU.EX2 R167, R6 ;  /* 0x0000000600a77308 */ /* 0x0003e60000000800 */
[----:B------:R-:W-:Y:S07]  /*4ee0*/  HMMA.16816.F32.BF16 R64, R8, R38, R44 ;  /* 0x000000260840723c */ /* 0x000fee000004182c */
[----:B----4-:R-:W-:-:S02]  /*4ef0*/  F2FP.BF16.PACK_AB R8, R170, R181 ;  /* 0x000000b5aa08723e */ /* 0x010fc400000010ff */
        /* <DEDUP_REMOVED lines=17> */
[----:B-1----:R-:W-:-:S04]  /*5010*/  FFMA.FTZ R6, R137, c[0x0][0x2d0], -R3 ;  /* 0x0000b40089067a23 */ /* 0x002fc80000010803 */
        /* <DEDUP_REMOVED lines=38> */
[----:B------:R-:W2:Y:S01]  /*5280*/  LDSM.16.MT88.4 R96, [R201+0x2000] ;  /* 0x00200000c960783b */ /* 0x000ea20000004200 */
[----:B-1----:R-:W-:-:S06]  /*5290*/  FFMA.FTZ R6, R153, c[0x0][0x2d0], -R3 ;  /* 0x0000b40099067a23 */ /* 0x002fcc0000010803 */
[C---:B-----5:R-:W-:Y:S01]  /*52a0*/  HMMA.16816.F32.BF16 R88, R8.reuse, R16, R88 ;  /* 0x000000100858723c */ /* 0x060fe20000041858 */
[----:B------:R1:W3:Y:S07]  /*52b0*/  MUFU.EX2 R80, R6 ;  /* 0x0000000600507308 */ /* 0x0002ee0000000800 */
[C---:B------:R-:W-:Y:S08]  /*52c0*/  HMMA.16816.F32.BF16 R68, R8.reuse, R18, R68 ;  /* 0x000000120844723c */ /* 0x040ff00000041844 */
[----:B------:R-:W-:Y:S01]  /*52d0*/  HMMA.16816.F32.BF16 R104, R8, R12, R92 ;  /* 0x0000000c0868723c */ /* 0x000fe2000004185c */
[--C-:B-1----:R-:W-:Y:S01]  /*52e0*/  FFMA.FTZ R6, R152, c[0x0][0x2d0], -R3.reuse ;  /* 0x0000b40098067a23 */ /* 0x102fe20000010803 */
[----:B---3--:R-:W-:Y:S01]  /*52f0*/  F2FP.BF16.PACK_AB R108, R80, R81 ;  /* 0x00000051506c723e */ /* 0x008fe200000010ff */
[----:B------:R-:W-:-:S02]  /*5300*/  FFMA.FTZ R3, R180, c[0x0][0x2d0], -R3 ;  /* 0x0000b400b4037a23 */ /* 0x000fc40000010803 */
[----:B------:R1:W-:Y:S03]  /*5310*/  MUFU.EX2 R77, R6 ;  /* 0x00000006004d7308 */ /* 0x0003e60000000800 */
[----:B------:R-:W-:Y:S05]  /*5320*/  HMMA.16816.F32.BF16 R64, R8, R14, R64 ;  /* 0x0000000e0840723c */ /* 0x000fea0000041840 */
[----:B------:R3:W4:Y:S02]  /*5330*/  MUFU.EX2 R241, R3 ;  /* 0x0000000300f17308 */ /* 0x0007240000000800 */
[----:B------:R-:W-:-:S02]  /*5340*/  F2FP.BF16.PACK_AB R8, R165, R167 ;  /* 0x000000a7a508723e */ /* 0x000fc400000010ff */
[----:B------:R-:W-:Y:S01]  /*5350*/  F2FP.BF16.PACK_AB R10, R115, R161 ;  /* 0x000000a1730a723e */ /* 0x000fe200000010ff */
[----:B-1----:R-:W-:-:S04]  /*5360*/  FFMA.FTZ R6, R197, c[0x0][0x2d0], -R4 ;  /* 0x0000b400c5067a23 */ /* 0x002fc80000010804 */
[----:B------:R1:W-:Y:S01]  /*5370*/  MUFU.EX2 R76, R6 ;  /* 0x00000006004c7308 */ /* 0x0003e20000000800 */
[----:B---3--:R-:W-:Y:S01]  /*5380*/  FFMA.FTZ R3, R194, c[0x0][0x2d0], -R2 ;  /* 0x0000b400c2037a23 */ /* 0x008fe20000010802 */
[----:B----4-:R-:W-:-:S06]  /*5390*/  F2FP.BF16.PACK_AB R110, R241, R77 ;  /* 0x0000004df16e723e */ /* 0x010fcc00000010ff */
[----:B------:R3:W-:Y:S01]  /*53a0*/  MUFU.EX2 R56, R3 ;  /* 0x0000000300387308 */ /* 0x0007e20000000800 */
[----:B-1----:R-:W-:-:S07]  /*53b0*/  FFMA.FTZ R6, R215, c[0x0][0x2d0], -R4 ;  /* 0x0000b400d7067a23 */ /* 0x002fce0000010804 */
[----:B------:R1:W4:Y:S01]  /*53c0*/  MUFU.EX2 R73, R6 ;  /* 0x0000000600497308 */ /* 0x0003220000000800 */
[----:B---3--:R-:W-:-:S07]  /*53d0*/  FFMA.FTZ R3, R196, c[0x0][0x2d0], -R2 ;  /* 0x0000b400c4037a23 */ /* 0x008fce0000010802 */
[----:B------:R3:W5:Y:S01]  /*53e0*/  MUFU.EX2 R58, R3 ;  /* 0x00000003003a7308 */ /* 0x0007620000000800 */
[----:B-1----:R-:W-:Y:S01]  /*53f0*/  FFMA.FTZ R6, R148, c[0x0][0x2d0], -R4 ;  /* 0x0000b40094067a23 */ /* 0x002fe20000010804 */
[----:B----4-:R-:W-:-:S06]  /*5400*/  F2FP.BF16.PACK_AB R9, R73, R76 ;  /* 0x0000004c4909723e */ /* 0x010fcc00000010ff */
[----:B------:R1:W-:Y:S01]  /*5410*/  MUFU.EX2 R72, R6 ;  /* 0x0000000600487308 */ /* 0x0003e20000000800 */
[--C-:B---3--:R-:W-:Y:S01]  /*5420*/  FFMA.FTZ R3, R192, c[0x0][0x2d0], -R2.reuse ;  /* 0x0000b400c0037a23 */ /* 0x108fe20000010802 */
[----:B-----5:R-:W-:Y:S01]  /*5430*/  F2FP.BF16.PACK_AB R152, R58, R56 ;  /* 0x000000383a98723e */ /* 0x020fe200000010ff */
[----:B------:R-:W-:-:S05]  /*5440*/  FFMA.FTZ R2, R187, c[0x0][0x2d0], -R2 ;  /* 0x0000b400bb027a23 */ /* 0x000fca0000010802 */
[----:B------:R3:W-:Y:S01]  /*5450*/  MUFU.EX2 R57, R3 ;  /* 0x0000000300397308 */ /* 0x0007e20000000800 */
[----:B-1----:R-:W-:-:S07]  /*5460*/  FFMA.FTZ R6, R149, c[0x0][0x2d0], -R4 ;  /* 0x0000b40095067a23 */ /* 0x002fce0000010804 */
[----:B------:R-:W1:Y:S01]  /*5470*/  MUFU.EX2 R59, R6 ;  /* 0x00000006003b7308 */ /* 0x000e620000000800 */
[----:B---3--:R-:W-:-:S04]  /*5480*/  FADD.FTZ R3, R239, R238 ;  /* 0x000000eeef037221 */ /* 0x008fc80000010000 */
[----:B------:R-:W-:Y:S01]  /*5490*/  FADD.FTZ R3, R242, R3 ;  /* 0x00000003f2037221 */ /* 0x000fe20000010000 */
[----:B-1----:R-:W-:-:S07]  /*54a0*/  F2FP.BF16.PACK_AB R11, R59, R72 ;  /* 0x000000483b0b723e */ /* 0x002fce00000010ff */
[C---:B------:R-:W-:Y:S01]  /*54b0*/  HMMA.16816.F32.BF16 R60, R8.reuse, R24, R60 ;  /* 0x00000018083c723c */ /* 0x040fe2000004183c */
[----:B------:R1:W3:Y:S07]  /*54c0*/  MUFU.EX2 R25, R2 ;  /* 0x0000000200197308 */ /* 0x0002ee0000000800 */
[C---:B------:R-:W-:Y:S08]  /*54d0*/  HMMA.16816.F32.BF16 R32, R8.reuse, R22, R32 ;  /* 0x000000160820723c */ /* 0x040ff00000041820 */
[----:B------:R-:W-:Y:S01]  /*54e0*/  HMMA.16816.F32.BF16 R48, R8, R20, R48 ;  /* 0x000000140830723c */ /* 0x000fe20000041830 */
[----:B-1----:R-:W-:Y:S01]  /*54f0*/  FFMA.FTZ R2, R186, c[0x0][0x2d0], -R0 ;  /* 0x0000b400ba027a23 */ /* 0x002fe20000010800 */
[----:B---3--:R-:W-:-:S03]  /*5500*/  F2FP.BF16.PACK_AB R154, R25, R57 ;  /* 0x00000039199a723e */ /* 0x008fc600000010ff */
[----:B------:R1:W-:Y:S03]  /*5510*/  MUFU.EX2 R24, R2 ;  /* 0x0000000200187308 */ /* 0x0003e60000000800 */
[C---:B------:R-:W-:Y:S08]  /*5520*/  HMMA.16816.F32.BF16 R44, R8.reuse, R12, R44 ;  /* 0x0000000c082c723c */ /* 0x040ff0000004182c */
[----:B------:R-:W-:Y:S01]  /*5530*/  HMMA.16816.F32.BF16 R52, R8, R26, R52 ;  /* 0x0000001a0834723c */ /* 0x000fe20000041834 */
[----:B-1----:R-:W-:-:S07]  /*5540*/  FFMA.FTZ R2, R188, c[0x0][0x2d0], -R0 ;  /* 0x0000b400bc027a23 */ /* 0x002fce0000010800 */
[C---:B------:R-:W-:Y:S01]  /*5550*/  HMMA.16816.F32.BF16 R40, R8.reuse, R16, R40 ;  /* 0x000000100828723c */ /* 0x040fe20000041828 */
[----:B------:R1:W3:Y:S07]  /*5560*/  MUFU.EX2 R22, R2 ;  /* 0x0000000200167308 */ /* 0x0002ee0000000800 */
[C---:B------:R-:W-:Y:S01]  /*5570*/  HMMA.16816.F32.BF16 R28, R8.reuse, R18, R28 ;  /* 0x00000012081c723c */ /* 0x040fe2000004181c */
[----:B------:R-:W4:Y:S07]  /*5580*/  LDSM.16.MT88.4 R16, [R203+0x2000] ;  /* 0x00200000cb10783b */ /* 0x000f2e0000004200 */
[----:B------:R-:W-:Y:S01]  /*5590*/  HMMA.16816.F32.BF16 R36, R8, R14, R36 ;  /* 0x0000000e0824723c */ /* 0x000fe20000041824 */
[--C-:B-1----:R-:W-:Y:S01]  /*55a0*/  FFMA.FTZ R2, R193, c[0x0][0x2d0], -R0.reuse ;  /* 0x0000b400c1027a23 */ /* 0x102fe20000010800 */
[----:B---3--:R-:W-:Y:S01]  /*55b0*/  F2FP.BF16.PACK_AB R153, R22, R24 ;  /* 0x000000181699723e */ /* 0x008fe200000010ff */
[----:B------:R-:W-:-:S02]  /*55c0*/  FFMA.FTZ R0, R198, c[0x0][0x2d0], -R0 ;  /* 0x0000b400c6007a23 */ /* 0x000fc40000010800 */
[----:B------:R1:W-:Y:S08]  /*55d0*/  MUFU.EX2 R21, R2 ;  /* 0x0000000200157308 */ /* 0x0003f00000000800 */
[----:B------:R3:W5:Y:S01]  /*55e0*/  MUFU.EX2 R20, R0 ;  /* 0x0000000000147308 */ /* 0x0007620000000800 */
[----:B-1----:R-:W-:-:S04]  /*55f0*/  FADD.FTZ R2, R240, R228 ;  /* 0x000000e4f0027221 */ /* 0x002fc80000010000 */
[----:B------:R-:W-:Y:S02]  /*5600*/  FADD.FTZ R6, R227, R2 ;  /* 0x00000002e3067221 */ /* 0x000fe40000010000 */
[----:B---3--:R-:W-:Y:S01]  /*5610*/  FFMA.FTZ R0, R199, c[0x0][0x2d0], -R4 ;  /* 0x0000b400c7007a23 */ /* 0x008fe20000010804 */
[----:B-----5:R-:W-:-:S03]  /*5620*/  F2FP.BF16.PACK_AB R155, R20, R21 ;  /* 0x00000015149b723e */ /* 0x020fc600000010ff */
[----:B------:R1:W-:Y:S04]  /*5630*/  MUFU.EX2 R12, R0 ;  /* 0x00000000000c7308 */ /* 0x0003e80000000800 */
[C---:B------:R-:W-:Y:S08]  /*5640*/  HMMA.16816.F32.BF16 R120, R152.reuse, R132, R120 ;  /* 0x000000849878723c */ /* 0x040ff00000041878 */
[----:B------:R-:W-:Y:S01]  /*5650*/  HMMA.16816.F32.BF16 R128, R152, R134, R128 ;  /* 0x000000869880723c */ /* 0x000fe20000041880 */
[----:B-1----:R-:W-:-:S04]  /*5660*/  FFMA.FTZ R0, R217, c[0x0][0x2d0], -R4 ;  /* 0x0000b400d9007a23 */ /* 0x002fc80000010804 */
[----:B------:R1:W3:Y:S03]  /*5670*/  MUFU.EX2 R9, R0 ;  /* 0x0000000000097308 */ /* 0x0002e60000000800 */
[C---:B------:R-:W-:Y:S08]  /*5680*/  HMMA.16816.F32.BF16 R140, R152.reuse, R84, R140 ;  /* 0x00000054988c723c */ /* 0x040ff0000004188c */
[----:B------:R-:W-:Y:S01]  /*5690*/  HMMA.16816.F32.BF16 R144, R152, R86, R144 ;  /* 0x000000569890723c */ /* 0x000fe20000041890 */
[----:B-1----:R-:W-:Y:S01]  /*56a0*/  FFMA.FTZ R0, R218, c[0x0][0x2d0], -R4 ;  /* 0x0000b400da007a23 */ /* 0x002fe20000010804 */
[----:B---3--:R-:W-:-:S06]  /*56b0*/  F2FP.BF16.PACK_AB R109, R9, R12 ;  /* 0x0000000c096d723e */ /* 0x008fcc00000010ff */
[C---:B--2---:R-:W-:Y:S01]  /*56c0*/  HMMA.16816.F32.BF16 R88, R152.reuse, R96, R88 ;  /* 0x000000609858723c */ /* 0x044fe20000041858 */
[----:B------:R1:W-:Y:S07]  /*56d0*/  MUFU.EX2 R10, R0 ;  /* 0x00000000000a7308 */ /* 0x0003ee0000000800 */
[C---:B------:R-:W-:Y:S08]  /*56e0*/  HMMA.16816.F32.BF16 R92, R152.reuse, R98, R68 ;  /* 0x00000062985c723c */ /* 0x040ff00000041844 */
[----:B----4-:R-:W-:Y:S01]  /*56f0*/  HMMA.16816.F32.BF16 R104, R152, R16, R104 ;  /* 0x000000109868723c */ /* 0x010fe20000041868 */
        /* <DEDUP_REMOVED lines=73> */
[----:B------:R-:W-:Y:S01]  /*5b90*/  IADD3 R0, R244, -0x2, RZ ;  /* 0xfffffffef4007810 */ /* 0x000fe20007ffe0ff */
[----:B------:R-:W-:Y:S02]  /*5ba0*/  FADD.FTZ R6, R117, R6 ;  /* 0x0000000675067221 */ /* 0x000fe40000010000 */
[----:B------:R-:W-:Y:S01]  /*5bb0*/  FADD.FTZ R4, R77, R4 ;  /* 0x000000044d047221 */ /* 0x000fe20000010000 */
[----:B------:R-:W-:Y:S01]  /*5bc0*/  ISETP.GE.AND P0, PT, R0, R250, PT ;  /* 0x000000fa0000720c */ /* 0x000fe20003f06270 */
        /* <DEDUP_REMOVED lines=9> */
[----:B------:R-:W-:Y:S05]  /*5c60*/  @!P0 BRA `(.L_x_1689) ;  /* 0x00002ec000008947 */ /* 0x000fea0003800000 */
[----:B------:R-:W-:Y:S01]  /*5c70*/  MOV R215, R0 ;  /* 0x0000000000d77202 */ /* 0x000fe20000000f00 */
[----:B------:R-:W-:Y:S01]  /*5c80*/  IMAD.MOV.U32 R0, RZ, RZ, R114 ;  /* 0x000000ffff007224 */ /* 0x000fe200078e0072 */
[----:B------:R-:W-:Y:S01]  /*5c90*/  MOV R3, R113 ;  /* 0x0000007100037202 */ /* 0x000fe20000000f00 */
[----:B------:R-:W-:Y:S01]  /*5ca0*/  IMAD.MOV.U32 R115, RZ, RZ, R112 ;  /* 0x000000ffff737224 */ /* 0x000fe200078e0070 */
[----:B------:R-:W-:Y:S02]  /*5cb0*/  MOV R118, R5 ;  /* 0x0000000500767202 */ /* 0x000fe40000000f00 */
.L_x_1690:
[----:B------:R-:W2:Y:S01]  /*5cc0*/  LDL R72, [R1+0x10] ;  /* 0x0000100001487983 */ /* 0x000ea20000100800 */
[----:B------:R-:W-:Y:S04]  /*5cd0*/  DEPBAR.LE SB0, 0x0 ;  /* 0x000080000000791a */ /* 0x000fe80000000000 */
[----:B------:R-:W3:Y:S01]  /*5ce0*/  LDL.64 R70, [R1+0x8] ;  /* 0x0000080001467983 */ /* 0x000ee20000100a00 */
[----:B------:R-:W-:Y:S01]  /*5cf0*/  WARPSYNC 0xffffffff ;  /* 0xffffffff00007948 */ /* 0x000fe20003800000 */
[----:B------:R-:W-:Y:S01]  /*5d00*/  SHF.R.S32.HI R2, RZ, 0x1f, R215 ;  /* 0x0000001fff027819 */ /* 0x000fe200000114d7 */
[C---:B------:R-:W-:Y:S01]  /*5d10*/  IMAD.WIDE.U32 R68, R215.reuse, c[0x0][0x208], RZ ;  /* 0x00008200d7447a25 */ /* 0x040fe200078e00ff */
[----:B------:R-:W-:Y:S02]  /*5d20*/  MOV R114, c[0x0][0x208] ;  /* 0x0000820000727a02 */ /* 0x000fe40000000f00 */
[----:B------:R-:W-:Y:S01]  /*5d30*/  BAR.SYNC.DEFER_BLOCKING 0x0 ;  /* 0x0000000000007b1d */ /* 0x000fe20000010000 */
[----:B------:R-:W-:Y:S01]  /*5d40*/  IMAD R2, R2, c[0x0][0x208], RZ ;  /* 0x0000820002027a24 */ /* 0x000fe200078e02ff */
[----:B------:R-:W-:Y:S02]  /*5d50*/  MOV R74, 0x5 ;  /* 0x00000005004a7802 */ /* 0x000fe40000000f00 */
[C---:B------:R-:W-:Y:S01]  /*5d60*/  SHF.L.U32 R190, R114.reuse, 0x5, RZ ;  /* 0x0000000572be7819 */ /* 0x040fe200000006ff */
[----:B------:R-:W-:Y:S01]  /*5d70*/  IMAD R2, R215, c[0x0][0x20c], R2 ;  /* 0x00008300d7027a24 */ /* 0x000fe200078e0202 */
[----:B------:R-:W-:Y:S04]  /*5d80*/  SHF.L.U64.HI R114, R114, R74, c[0x0][0x20c] ;  /* 0x0000830072727619 */ /* 0x000fe8000001024a */
[----:B------:R-:W-:Y:S05]  /*5d90*/  IADD3 R2, R69, R2, RZ ;  /* 0x0000000245027210 */ /* 0x000fea0007ffe0ff */
[----:B------:R-:W-:Y:S01]  /*5da0*/  IMAD R2, R2, 0x50, RZ ;  /* 0x0000005002027824 */ /* 0x000fe200078e02ff */
[----:B------:R-:W-:Y:S08]  /*5db0*/  LDSM.16.M88.4 R80, [R206] ;  /* 0x00000000ce50783b */ /* 0x000ff00000000200 */
[----:B------:R-:W1:Y:S08]  /*5dc0*/  LDSM.16.M88.4 R16, [R119] ;  /* 0x000000007710783b */ /* 0x000e700000000200 */
[----:B------:R-:W4:Y:S08]  /*5dd0*/  LDSM.16.M88.4 R76, [R206+0x2000] ;  /* 0x00200000ce4c783b */ /* 0x000f300000000200 */
[----:B------:R-:W5:Y:S08]  /*5de0*/  LDSM.16.M88.4 R32, [R119+0x800] ;  /* 0x000800007720783b */ /* 0x000f700000000200 */
[----:B------:R-:W5:Y:S08]  /*5df0*/  LDSM.16.M88.4 R48, [R119+0x1000] ;  /* 0x001000007730783b */ /* 0x000f700000000200 */
[----:B------:R-:W5:Y:S01]  /*5e00*/  LDSM.16.M88.4 R64, [R119+0x1800] ;  /* 0x001800007740783b */ /* 0x000f620000000200 */
[-C--:B-1----:R-:W-:Y:S07]  /*5e10*/  HMMA.16816.F32.BF16 R4, R80, R16.reuse, RZ ;  /* 0x000000105004723c */ /* 0x082fee00000418ff */
[----:B------:R-:W1:Y:S01]  /*5e20*/  LDSM.16.M88.4 R156, [R119+0x2000] ;  /* 0x00200000779c783b */ /* 0x000e620000000200 */
[C---:B----4-:R-:W-:Y:S07]  /*5e30*/  HMMA.16816.F32.BF16 R8, R76.reuse, R16, RZ ;  /* 0x000000104c08723c */ /* 0x050fee00000418ff */
[----:B------:R-:W-:Y:S01]  /*5e40*/  LDSM.16.M88.4 R160, [R209] ;  /* 0x00000000d1a0783b */ /* 0x000fe20000000200 */
[-C--:B------:R-:W-:Y:S07]  /*5e50*/  HMMA.16816.F32.BF16 R12, R76, R18.reuse, RZ ;  /* 0x000000124c0c723c */ /* 0x080fee00000418ff */
[----:B------:R-:W4:Y:S01]  /*5e60*/  LDSM.16.M88.4 R164, [R210] ;  /* 0x00000000d2a4783b */ /* 0x000f220000000200 */
[C---:B------:R-:W-:Y:S07]  /*5e70*/  HMMA.16816.F32.BF16 R16, R80.reuse, R18, RZ ;  /* 0x000000125010723c */ /* 0x040fee00000418ff */
[----:B------:R-:W1:Y:S01]  /*5e80*/  LDSM.16.M88.4 R168, [R209+0x2000] ;  /* 0x00200000d1a8783b */ /* 0x000e620000000200 */
[-C--:B-----5:R-:W-:Y:S07]  /*5e90*/  HMMA.16816.F32.BF16 R20, R80, R32.reuse, RZ ;  /* 0x000000205014723c */ /* 0x0a0fee00000418ff */
[----:B------:R-:W5:Y:S01]  /*5ea0*/  LDSM.16.M88.4 R172, [R214] ;  /* 0x00000000d6ac783b */ /* 0x000f620000000200 */
[C---:B------:R-:W-:Y:S07]  /*5eb0*/  HMMA.16816.F32.BF16 R24, R76.reuse, R32, RZ ;  /* 0x000000204c18723c */ /* 0x040fee00000418ff */
[----:B------:R-:W1:Y:S01]  /*5ec0*/  LDSM.16.M88.4 R176, [R213] ;  /* 0x00000000d5b0783b */ /* 0x000e620000000200 */
[-C--:B------:R-:W-:Y:S07]  /*5ed0*/  HMMA.16816.F32.BF16 R28, R76, R34.reuse, RZ ;  /* 0x000000224c1c723c */ /* 0x080fee00000418ff */
[----:B------:R-:W1:Y:S01]  /*5ee0*/  LDSM.16.M88.4 R180, [R212] ;  /* 0x00000000d4b4783b */ /* 0x000e620000000200 */
[C---:B------:R-:W-:Y:S07]  /*5ef0*/  HMMA.16816.F32.BF16 R32, R80.reuse, R34, RZ ;  /* 0x000000225020723c */ /* 0x040fee00000418ff */
[----:B------:R-:W1:Y:S01]  /*5f00*/  LDSM.16.M88.4 R184, [R211] ;  /* 0x00000000d3b8783b */ /* 0x000e620000000200 */
[-C--:B------:R-:W-:Y:S07]  /*5f10*/  HMMA.16816.F32.BF16 R36, R80, R48.reuse, RZ ;  /* 0x000000305024723c */ /* 0x080fee00000418ff */
[----:B------:R-:W5:Y:S01]  /*5f20*/  LDL.64 R218, [R1] ;  /* 0x0000000001da7983 */ /* 0x000f620000100a00 */
[C---:B------:R-:W-:Y:S08]  /*5f30*/  HMMA.16816.F32.BF16 R40, R76.reuse, R48, RZ ;  /* 0x000000304c28723c */ /* 0x040ff000000418ff */
[-C--:B------:R-:W-:Y:S08]  /*5f40*/  HMMA.16816.F32.BF16 R44, R76, R50.reuse, RZ ;  /* 0x000000324c2c723c */ /* 0x080ff000000418ff */
[C---:B------:R-:W-:Y:S08]  /*5f50*/  HMMA.16816.F32.BF16 R48, R80.reuse, R50, RZ ;  /* 0x000000325030723c */ /* 0x040ff000000418ff */
[-C--:B------:R-:W-:Y:S08]  /*5f60*/  HMMA.16816.F32.BF16 R52, R80, R64.reuse, RZ ;  /* 0x000000405034723c */ /* 0x080ff000000418ff */
[C---:B------:R-:W-:Y:S08]  /*5f70*/  HMMA.16816.F32.BF16 R56, R76.reuse, R64, RZ ;  /* 0x000000404c38723c */ /* 0x040ff000000418ff */
[-C--:B------:R-:W-:Y:S08]  /*5f80*/  HMMA.16816.F32.BF16 R60, R76, R66.reuse, RZ ;  /* 0x000000424c3c723c */ /* 0x080ff000000418ff */
[C---:B------:R-:W-:Y:S04]  /*5f90*/  HMMA.16816.F32.BF16 R64, R80.reuse, R66, RZ ;  /* 0x000000425040723c */ /* 0x040fe800000418ff */
[----:B--2---:R-:W-:Y:S02]  /*5fa0*/  MOV R73, R72 ;  /* 0x0000004800497202 */ /* 0x004fe40000000f00 */
[----:B---3--:R-:W-:Y:S06]  /*5fb0*/  MOV R72, R70 ;  /* 0x0000004600487202 */ /* 0x008fec0000000f00 */
[----:B------:R-:W-:Y:S02]  /*5fc0*/  IMAD.WIDE.U32 R72, R68, 0x50, R72 ;  /* 0x0000005044487825 */ /* 0x000fe400078e0048 */
[-C--:B-1----:R-:W-:Y:S03]  /*5fd0*/  HMMA.16816.F32.BF16 R68, R80, R156.reuse, RZ ;  /* 0x0000009c5044723c */ /* 0x082fe600000418ff */
[----:B------:R-:W-:Y:S02]  /*5fe0*/  LEA R116, P0, R72, c[0x0][0x1f8], 0x1 ;  /* 0x00007e0048747a11 */ /* 0x000fe400078008ff */
[----:B------:R-:W-:Y:S02]  /*5ff0*/  IADD3 R2, R73, R2, RZ ;  /* 0x0000000249027210 */ /* 0x000fe40007ffe0ff */
[----:B------:R-:W-:Y:S02]  /*6000*/  IADD3 R112, P2, R116, R190, RZ ;  /* 0x000000be74707210 */ /* 0x000fe40007f5e0ff */
[----:B------:R-:W-:Y:S02]  /*6010*/  LEA.HI.X R117, R72, c[0x0][0x1fc], R2, 0x1, P0 ;  /* 0x00007f0048757a11 */ /* 0x000fe400000f0c02 */
[C---:B------:R-:W-:Y:S02]  /*6020*/  HMMA.16816.F32.BF16 R72, R76.reuse, R156, RZ ;  /* 0x0000009c4c48723c */ /* 0x040fe400000418ff */
[----:B------:R-:W-:Y:S01]  /*6030*/  IADD3.X R113, R117, R114, RZ, P2, !PT ;  /* 0x0000007275717210 */ /* 0x000fe200017fe4ff */
[----:B------:R-:W-:Y:S01]  /*6040*/  @!PT LDS RZ, [RZ] ;  /* 0x00000000fffff984 */ /* 0x000fe20000000800 */
[----:B------:R-:W-:Y:S01]  /*6050*/  @!PT LDS RZ, [RZ] ;  /* 0x00000000fffff984 */ /* 0x000fe20000000800 */
[----:B------:R-:W-:Y:S01]  /*6060*/  @!PT LDS RZ, [RZ] ;  /* 0x00000000fffff984 */ /* 0x000fe20000000800 */
[----:B------:R1:W-:Y:S01]  /*6070*/  LDGSTS.E.BYPASS.LTC128B.128 [R216+0x100], [R116.64], !P1 ;  /* 0x0010000074d87fae */ /* 0x0003e2000c901d48 */
[----:B------:R-:W-:Y:S04]  /*6080*/  IADD3 R188, P0, R112, R190, RZ ;  /* 0x000000be70bc7210 */ /* 0x000fe80007f1e0ff */
[-C--:B------:R-:W-:Y:S01]  /*6090*/  HMMA.16816.F32.BF16 R76, R76, R158.reuse, RZ ;  /* 0x0000009e4c4c723c */ /* 0x080fe200000418ff */
[----:B------:R-:W-:Y:S02]  /*60a0*/  IADD3.X R189, R113, R114, RZ, P0, !PT ;  /* 0x0000007271bd7210 */ /* 0x000fe400007fe4ff */
[----:B------:R2:W-:Y:S01]  /*60b0*/  LDGSTS.E.BYPASS.LTC128B.128 [R216+0x900], [R112.64], !P1 ;  /* 0x0090000070d87fae */ /* 0x0005e2000c901d48 */
[----:B------:R-:W-:Y:S04]  /*60c0*/  IADD3 R156, P2, R188, R190, RZ ;  /* 0x000000bebc9c7210 */ /* 0x000fe80007f5e0ff */
[----:B------:R-:W-:Y:S03]  /*60d0*/  HMMA.16816.F32.BF16 R80, R80, R158, RZ ;  /* 0x0000009e5050723c */ /* 0x000fe600000418ff */
[----:B------:R3:W-:Y:S01]  /*60e0*/  LDGSTS.E.BYPASS.LTC128B.128 [R216+0x1100], [R188.64], !P1 ;  /* 0x01100000bcd87fae */ /* 0x0007e2000c901d48 */
[----:B------:R-:W-:Y:S04]  /*60f0*/  IADD3.X R157, R189, R114, RZ, P2, !PT ;  /* 0x00000072bd9d7210 */ /* 0x000fe800017fe4ff */
[-C--:B----4-:R-:W-:Y:S03]  /*6100*/  HMMA.16816.F32.BF16 R4, R160, R164.reuse, R4 ;  /* 0x000000a4a004723c */ /* 0x090fe60000041804 */
[----:B------:R4:W-:Y:S02]  /*6110*/  LDGSTS.E.BYPASS.LTC128B.128 [R216+0x1900], [R156.64], !P1 ;  /* 0x019000009cd87fae */ /* 0x0009e4000c901d48 */
[----:B-1----:R-:W-:Y:S03]  /*6120*/  IADD3 R116, P0, R156, R190, RZ ;  /* 0x000000be9c747210 */ /* 0x002fe60007f1e0ff */
[C---:B------:R-:W-:Y:S04]  /*6130*/  HMMA.16816.F32.BF16 R8, R168.reuse, R164, R8 ;  /* 0x000000a4a808723c */ /* 0x040fe80000041808 */
[----:B------:R-:W-:Y:S02]  /*6140*/  IADD3.X R117, R157, R114, RZ, P0, !PT ;  /* 0x000000729d757210 */ /* 0x000fe400007fe4ff */
[C---:B------:R-:W-:Y:S02]  /*6150*/  ISETP.GT.AND P0, PT, R215.reuse, R250, PT ;  /* 0x000000fad700720c */ /* 0x040fe40003f04270 */
[-C--:B------:R-:W-:Y:S01]  /*6160*/  HMMA.16816.F32.BF16 R12, R168, R166.reuse, R12 ;  /* 0x000000a6a80c723c */ /* 0x080fe2000004180c */
[----:B------:R1:W-:Y:S03]  /*6170*/  LDGSTS.E.BYPASS.LTC128B.128 [R216+0x2100], [R116.64], !P1 ;  /* 0x0210000074d87fae */ /* 0x0003e6000c901d48 */
[----:B------:R-:W-:Y:S04]  /*6180*/  IADD3 R215, R215, -0x1, RZ ;  /* 0xffffffffd7d77810 */ /* 0x000fe80007ffe0ff */
[C---:B------:R-:W-:Y:S01]  /*6190*/  HMMA.16816.F32.BF16 R16, R160.reuse, R166, R16 ;  /* 0x000000a6a010723c */ /* 0x040fe20000041810 */
[----:B---3--:R-:W-:Y:S07]  /*61a0*/  LDSM.16.M88.4 R188, [R205] ;  /* 0x00000000cdbc783b */ /* 0x008fee0000000200 */
[-C--:B-----5:R-:W-:Y:S01]  /*61b0*/  HMMA.16816.F32.BF16 R20, R160, R172.reuse, R20 ;  /* 0x000000aca014723c */ /* 0x0a0fe20000041814 */
[----:B------:R-:W0:Y:S07]  /*61c0*/  LDGDEPBAR ;  /* 0x00000000000079af */ /* 0x000e2e0000000000 */
[C---:B------:R-:W-:Y:S01]  /*61d0*/  HMMA.16816.F32.BF16 R24, R168.reuse, R172, R24 ;  /* 0x000000aca818723c */ /* 0x040fe20000041818 */
[----:B----4-:R-:W3:Y:S07]  /*61e0*/  LDSM.16.M88.4 R156, [R207] ;  /* 0x00000000cf9c783b */ /* 0x010eee0000000200 */
[-C--:B------:R-:W-:Y:S01]  /*61f0*/  HMMA.16816.F32.BF16 R28, R168, R174.reuse, R28 ;  /* 0x000000aea81c723c */ /* 0x080fe2000004181c */
[----:B------:R-:W4:Y:S07]  /*6200*/  LDSM.16.M88.4 R192, [R207+0x2000] ;  /* 0x00200000cfc0783b */ /* 0x000f2e0000000200 */
[C---:B------:R-:W-:Y:S01]  /*6210*/  HMMA.16816.F32.BF16 R32, R160.reuse, R174, R32 ;  /* 0x000000aea020723c */ /* 0x040fe20000041820 */
[----:B------:R-:W5:Y:S07]  /*6220*/  LDSM.16.M88.4 R196, [R205+0x800] ;  /* 0x00080000cdc4783b */ /* 0x000f6e0000000200 */
[-C--:B------:R-:W-:Y:S01]  /*6230*/  HMMA.16816.F32.BF16 R36, R160, R176.reuse, R36 ;  /* 0x000000b0a024723c */ /* 0x080fe20000041824 */
[----:B------:R-:W1:Y:S07]  /*6240*/  LDSM.16.M88.4 R164, [R205+0x1000] ;  /* 0x00100000cda4783b */ /* 0x000e6e0000000200 */
[C---:B------:R-:W-:Y:S01]  /*6250*/  HMMA.16816.F32.BF16 R40, R168.reuse, R176, R40 ;  /* 0x000000b0a828723c */ /* 0x040fe20000041828 */
[----:B------:R-:W-:Y:S07]  /*6260*/  LDSM.16.M88.4 R172, [R208] ;  /* 0x00000000d0ac783b */ /* 0x000fee0000000200 */
[-C--:B------:R-:W-:Y:S08]  /*6270*/  HMMA.16816.F32.BF16 R44, R168, R178.reuse, R44 ;  /* 0x000000b2a82c723c */ /* 0x080ff0000004182c */
[C---:B------:R-:W-:Y:S01]  /*6280*/  HMMA.16816.F32.BF16 R48, R160.reuse, R178, R48 ;  /* 0x000000b2a030723c */ /* 0x040fe20000041830 */
[----:B------:R-:W-:Y:S07]  /*6290*/  LDSM.16.M88.4 R176, [R202] ;  /* 0x00000000cab0783b */ /* 0x000fee0000000200 */
        /* <DEDUP_REMOVED lines=8> */
[----:B------:R-:W-:Y:S07]  /*6320*/  LDSM.16.M88.4 R168, [R205+0x2000] ;  /* 0x00200000cda8783b */ /* 0x000fee0000000200 */
[----:B------:R-:W-:Y:S01]  /*6330*/  HMMA.16816.F32.BF16 R80, R160, R186, R80 ;  /* 0x000000baa050723c */ /* 0x000fe20000041850 */
[----:B------:R-:W1:Y:S07]  /*6340*/  LDSM.16.M88.4 R160, [R205+0x1800] ;  /* 0x00180000cda0783b */ /* 0x000e6e0000000200 */
[-C--:B---3--:R-:W-:Y:S01]  /*6350*/  HMMA.16816.F32.BF16 R4, R156, R188.reuse, R4 ;  /* 0x000000bc9c04723c */ /* 0x088fe20000041804 */
[----:B------:R-:W3:Y:S07]  /*6360*/  LDSM.16.M88.4 R184, [R202+0x800] ;  /* 0x00080000cab8783b */ /* 0x000eee0000000200 */
[C---:B----4-:R-:W-:Y:S08]  /*6370*/  HMMA.16816.F32.BF16 R8, R192.reuse, R188, R8 ;  /* 0x000000bcc008723c */ /* 0x050ff00000041808 */
[-C--:B------:R-:W-:Y:S08]  /*6380*/  HMMA.16816.F32.BF16 R12, R192, R190.reuse, R12 ;  /* 0x000000bec00c723c */ /* 0x080ff0000004180c */
[C---:B------:R-:W-:Y:S01]  /*6390*/  HMMA.16816.F32.BF16 R16, R156.reuse, R190, R16 ;  /* 0x000000be9c10723c */ /* 0x040fe20000041810 */
[----:B------:R-:W4:Y:S07]  /*63a0*/  LDSM.16.M88.4 R188, [R202+0x1000] ;  /* 0x00100000cabc783b */ /* 0x000f2e0000000200 */
[-C--:B-----5:R-:W-:Y:S08]  /*63b0*/  HMMA.16816.F32.BF16 R20, R156, R196.reuse, R20 ;  /* 0x000000c49c14723c */ /* 0x0a0ff00000041814 */
[C---:B------:R-:W-:Y:S08]  /*63c0*/  HMMA.16816.F32.BF16 R24, R192.reuse, R196, R24 ;  /* 0x000000c4c018723c */ /* 0x040ff00000041818 */
[-C--:B------:R-:W-:Y:S08]  /*63d0*/  HMMA.16816.F32.BF16 R28, R192, R198.reuse, R28 ;  /* 0x000000c6c01c723c */ /* 0x080ff0000004181c */
[C---:B------:R-:W-:Y:S01]  /*63e0*/  HMMA.16816.F32.BF16 R32, R156.reuse, R198, R32 ;  /* 0x000000c69c20723c */ /* 0x040fe20000041820 */
[----:B------:R-:W5:Y:S07]  /*63f0*/  LDSM.16.M88.4 R196, [R202+0x1800] ;  /* 0x00180000cac4783b */ /* 0x000f6e0000000200 */
        /* <DEDUP_REMOVED lines=11> */
[----:B------:R-:W-:Y:S01]  /*64b0*/  HMMA.16816.F32.BF16 R80, R156, R170, R80 ;  /* 0x000000aa9c50723c */ /* 0x000fe20000041850 */
[----:B------:R-:W1:Y:S01]  /*64c0*/  LDSM.16.M88.4 R156, [R202+0x2000] ;  /* 0x00200000ca9c783b */ /* 0x000e620000000200 */
[----:B------:R-:W-:Y:S06]  /*64d0*/  DEPBAR.LE SB0, 0x0 ;  /* 0x000080000000791a */ /* 0x000fec0000000000 */
[-C--:B------:R-:W-:Y:S01]  /*64e0*/  HMMA.16816.F32.BF16 R4, R172, R176.reuse, R4 ;  /* 0x000000b0ac04723c */ /* 0x080fe20000041804 */
[----:B------:R-:W-:Y:S07]  /*64f0*/  BAR.SYNC.DEFER_BLOCKING 0x0 ;  /* 0x0000000000007b1d */ /* 0x000fee0000010000 */
[C---:B------:R-:W-:Y:S08]  /*6500*/  HMMA.16816.F32.BF16 R8, R180.reuse, R176, R8 ;  /* 0x000000b0b408723c */ /* 0x040ff00000041808 */
[-C--:B------:R-:W-:Y:S08]  /*6510*/  HMMA.16816.F32.BF16 R12, R180, R178.reuse, R12 ;  /* 0x000000b2b40c723c */ /* 0x080ff0000004180c */
[C---:B------:R-:W-:Y:S04]  /*6520*/  HMMA.16816.F32.BF16 R16, R172.reuse, R178, R16 ;  /* 0x000000b2ac10723c */ /* 0x040fe80000041810 */
[----:B------:R-:W-:Y:S02]  /*6530*/  FMNMX.FTZ R2, R4, R0, !PT ;  /* 0x0000000004027209 */ /* 0x000fe40007810000 */
[----:B--2---:R-:W-:Y:S02]  /*6540*/  FMNMX.FTZ R112, R6, R3, !PT ;  /* 0x0000000306707209 */ /* 0x004fe40007810000 */
[-C--:B---3--:R-:W-:Y:S04]  /*6550*/  HMMA.16816.F32.BF16 R20, R172, R184.reuse, R20 ;  /* 0x000000b8ac14723c */ /* 0x088fe80000041814 */
[----:B------:R-:W-:Y:S02]  /*6560*/  FMNMX.FTZ R2, R5, R2, !PT ;  /* 0x0000000205027209 */ /* 0x000fe40007810000 */
[----:B------:R-:W-:Y:S02]  /*6570*/  FMNMX.FTZ R112, R7, R112, !PT ;  /* 0x0000007007707209 */ /* 0x000fe40007810000 */
        /* <DEDUP_REMOVED lines=8> */
[-C--:B----4-:R-:W-:Y:S04]  /*6600*/  HMMA.16816.F32.BF16 R36, R172, R188.reuse, R36 ;  /* 0x000000bcac24723c */ /* 0x090fe80000041824 */
[----:B------:R-:W-:Y:S02]  /*6610*/  FMNMX.FTZ R2, R20, R2, !PT ;  /* 0x0000000214027209 */ /* 0x000fe40007810000 */
[----:B------:R-:W-:Y:S02]  /*6620*/  FMNMX.FTZ R112, R22, R112, !PT ;  /* 0x0000007016707209 */ /* 0x000fe40007810000 */
[C---:B------:R-:W-:Y:S04]  /*6630*/  HMMA.16816.F32.BF16 R40, R180.reuse, R188, R40 ;  /* 0x000000bcb428723c */ /* 0x040fe80000041828 */
[----:B------:R-:W-:Y:S02]  /*6640*/  FMNMX.FTZ R2, R21, R2, !PT ;  /* 0x0000000215027209 */ /* 0x000fe40007810000 */
[----:B------:R-:W-:Y:S02]  /*6650*/  FMNMX.FTZ R113, R9, R113, !PT ;  /* 0x0000007109717209 */ /* 0x000fe40007810000 */
[-C--:B------:R-:W-:Y:S04]  /*6660*/  HMMA.16816.F32.BF16 R44, R180, R190.reuse, R44 ;  /* 0x000000beb42c723c */ /* 0x080fe8000004182c */
[----:B------:R-:W-:Y:S02]  /*6670*/  FMNMX.FTZ R2, R32, R2, !PT ;  /* 0x0000000220027209 */ /* 0x000fe40007810000 */
[----:B------:R-:W-:Y:S02]  /*6680*/  FMNMX.FTZ R113, R12, R113, !PT ;  /* 0x000000710c717209 */ /* 0x000fe40007810000 */
[C---:B------:R-:W-:Y:S04]  /*6690*/  HMMA.16816.F32.BF16 R48, R172.reuse, R190, R48 ;  /* 0x000000beac30723c */ /* 0x040fe80000041830 */
[----:B------:R-:W-:Y:S02]  /*66a0*/  FMNMX.FTZ R112, R23, R112, !PT ;  /* 0x0000007017707209 */ /* 0x000fe40007810000 */
[----:B------:R-:W-:Y:S02]  /*66b0*/  FMNMX.FTZ R2, R33, R2, !PT ;  /* 0x0000000221027209 */ /* 0x000fe40007810000 */
[-C--:B-----5:R-:W-:Y:S04]  /*66c0*/  HMMA.16816.F32.BF16 R52, R172, R196.reuse, R52 ;  /* 0x000000c4ac34723c */ /* 0x0a0fe80000041834 */
        /* <DEDUP_REMOVED lines=11> */
[-C--:B-1----:R-:W-:Y:S04]  /*6780*/  HMMA.16816.F32.BF16 R68, R172, R156.reuse, R68 ;  /* 0x0000009cac44723c */ /* 0x082fe80000041844 */
        /* <DEDUP_REMOVED lines=8> */
[----:B------:R-:W-:Y:S04]  /*6810*/  HMMA.16816.F32.BF16 R80, R172, R158, R80 ;  /* 0x0000009eac50723c */ /* 0x000fe80000041850 */
[----:B------:R-:W-:Y:S04]  /*6820*/  FMNMX.FTZ R112, R29, R116, !PT ;  /* 0x000000741d707209 */ /* 0x000fe80007810000 */
        /* <DEDUP_REMOVED lines=36> */
[----:B-1----:R-:W-:Y:S02]  /*6a70*/  FMNMX.FTZ R2, R2, R156, !PT ;  /* 0x0000009c02027209 */ /* 0x002fe40007810000 */
[----:B------:R-:W-:Y:S02]  /*6a80*/  FMNMX.FTZ R114, R31, R114, !PT ;  /* 0x000000721f727209 */ /* 0x000fe40007810000 */
[----:B------:R-:W-:Y:S01]  /*6a90*/  FMNMX.FTZ R112, R83, R112, !PT ;  /* 0x0000007053707209 */ /* 0x000fe20007810000 */
[----:B------:R-:W1:Y:S01]  /*6aa0*/  SHFL.BFLY PT, R157, R2, 0x1, 0x1f ;  /* 0x0c201f00029d7f89 */ /* 0x000e6200000e0000 */
[----:B------:R-:W-:Y:S04]  /*6ab0*/  FMNMX.FTZ R114, R42, R114, !PT ;  /* 0x000000722a727209 */ /* 0x000fe80007810000 */
[----:B------:R-:W-:Y:S03]  /*6ac0*/  FMNMX.FTZ R114, R43, R114, !PT ;  /* 0x000000722b727209 */ /* 0x000fe60007810000 */
[----:B------:R-:W3:Y:S01]  /*6ad0*/  SHFL.BFLY PT, R117, R112, 0x2, 0x1f ;  /* 0x0c401f0070757f89 */ /* 0x000ee200000e0000 */
[----:B------:R-:W-:Y:S04]  /*6ae0*/  FMNMX.FTZ R114, R46, R114, !PT ;  /* 0x000000722e727209 */ /* 0x000fe80007810000 */
[----:B------:R-:W-:Y:S02]  /*6af0*/  FMNMX.FTZ R114, R47, R114, !PT ;  /* 0x000000722f727209 */ /* 0x000fe40007810000 */
[----:B--2---:R-:W-:Y:S02]  /*6b00*/  FMNMX.FTZ R116, R113, R116, !PT ;  /* 0x0000007471747209 */ /* 0x004fe40007810000 */
[----:B------:R-:W-:Y:S03]  /*6b10*/  FMNMX.FTZ R114, R58, R114, !PT ;  /* 0x000000723a727209 */ /* 0x000fe60007810000 */
[----:B------:R-:W-:Y:S01]  /*6b20*/  SHFL.BFLY PT, R158, R116, 0x1, 0x1f ;  /* 0x0c201f00749e7f89 */ /* 0x000fe200000e0000 */
[----:B------:R-:W-:Y:S02]  /*6b30*/  FMNMX.FTZ R113, R59, R114, !PT ;  /* 0x000000723b717209 */ /* 0x000fe40007810000 */
[----:B-1----:R-:W-:Y:S02]  /*6b40*/  FMNMX.FTZ R114, R2, R157, !PT ;  /* 0x0000009d02727209 */ /* 0x002fe40007810000 */
[----:B------:R-:W-:Y:S03]  /*6b50*/  FMNMX.FTZ R113, R62, R113, !PT ;  /* 0x000000713e717209 */ /* 0x000fe60007810000 */
[C---:B------:R-:W-:Y:S01]  /*6b60*/  FADD.FTZ R0, -R114.reuse, R0 ;  /* 0x0000000072007221 */ /* 0x040fe20000010100 */
[----:B------:R-:W-:Y:S01]  /*6b70*/  FMNMX.FTZ R2, R63, R113, !PT ;  /* 0x000000713f027209 */ /* 0x000fe20007810000 */
[----:B------:R-:W-:Y:S01]  /*6b80*/  FMUL.FTZ R164, R114, c[0x0][0x2d0] ;  /* 0x0000b40072a47a20 */ /* 0x000fe20000410000 */
[----:B---3--:R-:W-:Y:S02]  /*6b90*/  FMNMX.FTZ R112, R112, R117, !PT ;  /* 0x0000007570707209 */ /* 0x008fe40007810000 */
[----:B------:R-:W-:Y:S01]  /*6ba0*/  FMNMX.FTZ R117, R74, R2, !PT ;  /* 0x000000024a757209 */ /* 0x000fe20007810000 */
[----:B------:R-:W-:Y:S02]  /*6bb0*/  FMUL.FTZ R2, R0, c[0x0][0x2d0] ;  /* 0x0000b40000027a20 */ /* 0x000fe40000410000 */
[----:B------:R-:W1:Y:S01]  /*6bc0*/  SHFL.BFLY PT, R156, R112, 0x1, 0x1f ;  /* 0x0c201f00709c7f89 */ /* 0x000e6200000e0000 */
[----:B------:R-:W-:Y:S01]  /*6bd0*/  FMNMX.FTZ R0, R75, R117, !PT ;  /* 0x000000754b007209 */ /* 0x000fe20007810000 */
[--C-:B------:R-:W-:Y:S01]  /*6be0*/  FFMA.FTZ R4, R4, c[0x0][0x2d0], -R164.reuse ;  /* 0x0000b40004047a23 */ /* 0x100fe200000108a4 */
[----:B------:R-:W2:Y:S01]  /*6bf0*/  MUFU.EX2 R117, R2 ;  /* 0x0000000200757308 */ /* 0x000ea20000000800 */
[--C-:B------:R-:W-:Y:S01]  /*6c00*/  FFMA.FTZ R37, R37, c[0x0][0x2d0], -R164.reuse ;  /* 0x0000b40025257a23 */ /* 0x100fe200000108a4 */
[----:B------:R-:W-:Y:S01]  /*6c10*/  FMNMX.FTZ R0, R78, R0, !PT ;  /* 0x000000004e007209 */ /* 0x000fe20007810000 */
[--C-:B------:R-:W-:Y:S03]  /*6c20*/  FFMA.FTZ R36, R36, c[0x0][0x2d0], -R164.reuse ;  /* 0x0000b40024247a23 */ /* 0x100fe600000108a4 */
[----:B------:R-:W-:Y:S04]  /*6c30*/  FMNMX.FTZ R0, R79, R0, !PT ;  /* 0x000000004f007209 */ /* 0x000fe80007810000 */
[----:B------:R-:W-:Y:S10]  /*6c40*/  MUFU.EX2 R232, R4 ;  /* 0x0000000400e87308 */ /* 0x000ff40000000800 */
[----:B------:R3:W-:Y:S01]  /*6c50*/  MUFU.EX2 R199, R36 ;  /* 0x0000002400c77308 */ /* 0x0007e20000000800 */
[----:B-1----:R-:W-:Y:S02]  /*6c60*/  FMNMX.FTZ R113, R112, R156, !PT ;  /* 0x0000009c70717209 */ /* 0x002fe40007810000 */
[----:B------:R-:W-:Y:S01]  /*6c70*/  FMNMX.FTZ R112, R116, R158, !PT ;  /* 0x0000009e74707209 */ /* 0x000fe20007810000 */
[----:B--2---:R-:W-:Y:S02]  /*6c80*/  FMUL.FTZ R84, R117, R84 ;  /* 0x0000005475547220 */ /* 0x004fe40000410000 */
[C---:B------:R-:W-:Y:S02]  /*6c90*/  FADD.FTZ R2, -R113.reuse, R3 ;  /* 0x0000000371027221 */ /* 0x040fe40000010100 */
[----:B------:R-:W1:Y:S01]  /*6ca0*/  SHFL.BFLY PT, R3, R0, 0x2, 0x1f ;  /* 0x0c401f0000037f89 */ /* 0x000e6200000e0000 */
[----:B------:R-:W-:Y:S01]  /*6cb0*/  FMUL.FTZ R165, R113, c[0x0][0x2d0] ;  /* 0x0000b40071a57a20 */ /* 0x000fe20000410000 */
[----:B------:R-:W-:Y:S01]  /*6cc0*/  MUFU.EX2 R198, R37 ;  /* 0x0000002500c67308 */ /* 0x000fe20000000800 */
[----:B------:R-:W-:Y:S02]  /*6cd0*/  FMUL.FTZ R2, R2, c[0x0][0x2d0] ;  /* 0x0000b40002027a20 */ /* 0x000fe40000410000 */
[--C-:B------:R-:W-:Y:S02]  /*6ce0*/  FFMA.FTZ R55, R55, c[0x0][0x2d0], -R165.reuse ;  /* 0x0000b40037377a23 */ /* 0x100fe400000108a5 */
[--C-:B------:R-:W-:Y:S02]  /*6cf0*/  FFMA.FTZ R67, R67, c[0x0][0x2d0], -R165.reuse ;  /* 0x0000b40043437a23 */ /* 0x100fe400000108a5 */
[----:B------:R-:W-:Y:S02]  /*6d00*/  FMUL.FTZ R166, R112, c[0x0][0x2d0] ;  /* 0x0000b40070a67a20 */ /* 0x000fe40000410000 */
[----:B------:R-:W-:Y:S01]  /*6d10*/  FMUL.FTZ R85, R117, R85 ;  /* 0x0000005575557220 */ /* 0x000fe20000410000 */
[----:B------:R2:W4:Y:S01]  /*6d20*/  MUFU.EX2 R116, R2 ;  /* 0x0000000200747308 */ /* 0x0005220000000800 */
[--C-:B------:R-:W-:Y:S02]  /*6d30*/  FFMA.FTZ R38, R38, c[0x0][0x2d0], -R165.reuse ;  /* 0x0000b40026267a23 */ /* 0x100fe400000108a5 */
[----:B------:R-:W-:Y:S02]  /*6d40*/  FFMA.FTZ R39, R39, c[0x0][0x2d0], -R165 ;  /* 0x0000b40027277a23 */ /* 0x000fe400000108a5 */
[----:B---3--:R-:W-:Y:S02]  /*6d50*/  FFMA.FTZ R36, R48, c[0x0][0x2d0], -R164 ;  /* 0x0000b40030247a23 */ /* 0x008fe400000108a4 */
[----:B------:R-:W-:Y:S02]  /*6d60*/  FFMA.FTZ R41, R41, c[0x0][0x2d0], -R166 ;  /* 0x0000b40029297a23 */ /* 0x000fe400000108a6 */
[C---:B------:R-:W-:Y:S01]  /*6d70*/  FMUL.FTZ R96, R117.reuse, R96 ;  /* 0x0000006075607220 */ /* 0x040fe20000410000 */
[----:B------:R3:W-:Y:S01]  /*6d80*/  MUFU.EX2 R197, R36 ;  /* 0x0000002400c57308 */ /* 0x0007e20000000800 */
[----:B------:R-:W-:Y:S01]  /*6d90*/  FMUL.FTZ R97, R117, R97 ;  /* 0x0000006175617220 */ /* 0x000fe20000410000 */
[----:B-1----:R-:W-:Y:S01]  /*6da0*/  FMNMX.FTZ R0, R0, R3, !PT ;  /* 0x0000000300007209 */ /* 0x002fe20007810000 */
[--C-:B------:R-:W-:Y:S02]  /*6db0*/  FFMA.FTZ R3, R17, c[0x0][0x2d0], -R164.reuse ;  /* 0x0000b40011037a23 */ /* 0x100fe400000108a4 */
[C---:B------:R-:W-:Y:S02]  /*6dc0*/  FMUL.FTZ R17, R117.reuse, R133 ;  /* 0x0000008575117220 */ /* 0x040fe40000410000 */
[C---:B------:R-:W-:Y:S02]  /*6dd0*/  FMUL.FTZ R100, R117.reuse, R100 ;  /* 0x0000006475647220 */ /* 0x040fe40000410000 */
[C---:B------:R-:W-:Y:S01]  /*6de0*/  FMUL.FTZ R101, R117.reuse, R101 ;  /* 0x0000006575657220 */ /* 0x040fe20000410000 */
[----:B------:R1:W-:Y:S01]  /*6df0*/  MUFU.EX2 R240, R3 ;  /* 0x0000000300f07308 */ /* 0x0003e20000000800 */
[C---:B------:R-:W-:Y:S02]  /*6e00*/  FMUL.FTZ R108, R117.reuse, R108 ;  /* 0x0000006c756c7220 */ /* 0x040fe40000410000 */
[----:B------:R-:W-:Y:S02]  /*6e10*/  FMUL.FTZ R109, R117, R109 ;  /* 0x0000006d756d7220 */ /* 0x000fe40000410000 */
[----:B--2---:R-:W-:Y:S02]  /*6e20*/  FADD.FTZ R2, -R112, R115 ;  /* 0x0000007370027221 */ /* 0x004fe40000010100 */
[----:B----4-:R-:W-:Y:S02]  /*6e30*/  FMUL.FTZ R86, R116, R86 ;  /* 0x0000005674567220 */ /* 0x010fe40000410000 */
[----:B------:R-:W-:Y:S01]  /*6e40*/  FMUL.FTZ R2, R2, c[0x0][0x2d0] ;  /* 0x0000b40002027a20 */ /* 0x000fe20000410000 */
[----:B------:R-:W-:Y:S01]  /*6e50*/  MUFU.EX2 R195, R38 ;  /* 0x0000002600c37308 */ /* 0x000fe20000000800 */
[C---:B------:R-:W-:Y:S02]  /*6e60*/  FMUL.FTZ R87, R116.reuse, R87 ;  /* 0x0000005774577220 */ /* 0x040fe40000410000 */
[C---:B------:R-:W-:Y:S02]  /*6e70*/  FMUL.FTZ R98, R116.reuse, R98 ;  /* 0x0000006274627220 */ /* 0x040fe40000410000 */
[C---:B------:R-:W-:Y:S02]  /*6e80*/  FMUL.FTZ R99, R116.reuse, R99 ;  /* 0x0000006374637220 */ /* 0x040fe40000410000 */
[C---:B------:R-:W-:Y:S02]  /*6e90*/  FMUL.FTZ R102, R116.reuse, R102 ;  /* 0x0000006674667220 */ /* 0x040fe40000410000 */
[C---:B------:R-:W-:Y:S01]  /*6ea0*/  FMUL.FTZ R103, R116.reuse, R103 ;  /* 0x0000006774677220 */ /* 0x040fe20000410000 */
[----:B------:R2:W4:Y:S01]  /*6eb0*/  MUFU.EX2 R115, R2 ;  /* 0x0000000200737308 */ /* 0x0005220000000800 */
[----:B---3--:R-:W-:Y:S02]  /*6ec0*/  FFMA.FTZ R36, R49, c[0x0][0x2d0], -R164 ;  /* 0x0000b40031247a23 */ /* 0x008fe400000108a4 */
[----:B------:R-:W-:Y:S02]  /*6ed0*/  FMUL.FTZ R110, R116, R110 ;  /* 0x0000006e746e7220 */ /* 0x000fe40000410000 */
[--C-:B-1----:R-:W-:Y:S02]  /*6ee0*/  FFMA.FTZ R3, R6, c[0x0][0x2d0], -R165.reuse ;  /* 0x0000b40006037a23 */ /* 0x102fe400000108a5 */
[----:B------:R-:W-:Y:S02]  /*6ef0*/  FMUL.FTZ R111, R116, R111 ;  /* 0x0000006f746f7220 */ /* 0x000fe40000410000 */
[--C-:B------:R-:W-:Y:S01]  /*6f00*/  FFMA.FTZ R50, R50, c[0x0][0x2d0], -R165.reuse ;  /* 0x0000b40032327a23 */ /* 0x100fe200000108a5 */
[----:B------:R1:W-:Y:S01]  /*6f10*/  MUFU.EX2 R233, R3 ;  /* 0x0000000300e97308 */ /* 0x0003e20000000800 */
[----:B------:R-:W-:Y:S02]  /*6f20*/  FFMA.FTZ R51, R51, c[0x0][0x2d0], -R165 ;  /* 0x0000b40033337a23 */ /* 0x000fe400000108a5 */
[--C-:B------:R-:W-:Y:S02]  /*6f30*/  FFMA.FTZ R40, R40, c[0x0][0x2d0], -R166.reuse ;  /* 0x0000b40028287a23 */ /* 0x100fe400000108a6 */
[----:B------:R-:W-:Y:S05]  /*6f40*/  FFMA.FTZ R56, R56, c[0x0][0x2d0], -R166 ;  /* 0x0000b40038387a23 */ /* 0x000fea00000108a6 */
[----:B------:R3:W-:Y:S01]  /*6f50*/  MUFU.EX2 R196, R36 ;  /* 0x0000002400c47308 */ /* 0x0007e20000000800 */
[--C-:B--2---:R-:W-:Y:S01]  /*6f60*/  FFMA.FTZ R2, R5, c[0x0][0x2d0], -R164.reuse ;  /* 0x0000b40005027a23 */ /* 0x104fe200000108a4 */
[----:B------:R-:W-:Y:S01]  /*6f70*/  @P0 SHF.R.S32.HI R5, RZ, 0x1f, R215 ;  /* 0x0000001fff050819 */ /* 0x000fe200000114d7 */
[C---:B----4-:R-:W-:Y:S02]  /*6f80*/  FMUL.FTZ R88, R115.reuse, R88 ;  /* 0x0000005873587220 */ /* 0x050fe40000410000 */
[C---:B------:R-:W-:Y:S05]  /*6f90*/  FMUL.FTZ R89, R115.reuse, R89 ;  /* 0x0000005973597220 */ /* 0x040fea0000410000 */
[----:B------:R2:W-:Y:S01]  /*6fa0*/  MUFU.EX2 R239, R2 ;  /* 0x0000000200ef7308 */ /* 0x0005e20000000800 */
[C---:B------:R-:W-:Y:S02]  /*6fb0*/  FMUL.FTZ R92, R115.reuse, R92 ;  /* 0x0000005c735c7220 */ /* 0x040fe40000410000 */
[----:B------:R-:W-:Y:S02]  /*6fc0*/  FMUL.FTZ R93, R115, R93 ;  /* 0x0000005d735d7220 */ /* 0x000fe40000410000 */
[--C-:B-1----:R-:W-:Y:S02]  /*6fd0*/  FFMA.FTZ R3, R7, c[0x0][0x2d0], -R165.reuse ;  /* 0x0000b40007037a23 */ /* 0x102fe400000108a5 */
[C---:B------:R-:W-:Y:S02]  /*6fe0*/  FMUL.FTZ R104, R115.reuse, R104 ;  /* 0x0000006873687220 */ /* 0x040fe40000410000 */
[----:B------:R-:W-:Y:S01]  /*6ff0*/  FMUL.FTZ R105, R115, R105 ;  /* 0x0000006973697220 */ /* 0x000fe20000410000 */
[----:B------:R1:W-:Y:S01]  /*7000*/  MUFU.EX2 R235, R3 ;  /* 0x0000000300eb7308 */ /* 0x0003e20000000800 */
[----:B------:R-:W-:Y:S02]  /*7010*/  @P0 IMAD R7, R5, c[0x0][0x1e0], RZ ;  /* 0x0000780005070a24 */ /* 0x000fe400078e02ff */
[C---:B------:R-:W-:Y:S02]  /*7020*/  FMUL.FTZ R37, R115.reuse, R153 ;  /* 0x0000009973257220 */ /* 0x040fe40000410000 */
[----:B---3--:R-:W-:Y:S05]  /*7030*/  FMUL.FTZ R36, R115, R152 ;  /* 0x0000009873247220 */ /* 0x008fea0000410000 */
[----:B------:R-:W-:Y:S01]  /*7040*/  MUFU.EX2 R194, R39 ;  /* 0x0000002700c27308 */ /* 0x000fe20000000800 */
[----:B--2---:R-:W-:Y:S02]  /*7050*/  FFMA.FTZ R2, R16, c[0x0][0x2d0], -R164 ;  /* 0x0000b40010027a23 */ /* 0x004fe400000108a4 */
[--C-:B------:R-:W-:Y:S02]  /*7060*/  FFMA.FTZ R16, R28, c[0x0][0x2d0], -R166.reuse ;  /* 0x0000b4001c107a23 */ /* 0x100fe400000108a6 */
[----:B------:R-:W-:Y:S05]  /*7070*/  FMUL.FTZ R28, R117, R148 ;  /* 0x00000094751c7220 */ /* 0x000fea0000410000 */
[----:B------:R2:W-:Y:S01]  /*7080*/  MUFU.EX2 R238, R2 ;  /* 0x0000000200ee7308 */ /* 0x0005e20000000800 */
[----:B-1----:R-:W-:Y:S02]  /*7090*/  FFMA.FTZ R3, R18, c[0x0][0x2d0], -R165 ;  /* 0x0000b40012037a23 */ /* 0x002fe400000108a5 */
[----:B------:R-:W-:Y:S07]  /*70a0*/  FMUL.FTZ R18, R116, R134 ;  /* 0x0000008674127220 */ /* 0x000fee0000410000 */
[----:B------:R1:W-:Y:S10]  /*70b0*/  MUFU.EX2 R236, R3 ;  /* 0x0000000300ec7308 */ /* 0x0003f40000000800 */
[----:B------:R-:W-:Y:S01]  /*70c0*/  MUFU.EX2 R193, R50 ;  /* 0x0000003200c17308 */ /* 0x000fe20000000800 */
[----:B--2---:R-:W2:Y:S09]  /*70d0*/  SHFL.BFLY PT, R2, R0, 0x1, 0x1f ;  /* 0x0c201f0000027f89 */ /* 0x004eb200000e0000 */
[----:B------:R-:W-:Y:S01]  /*70e0*/  MUFU.EX2 R192, R51 ;  /* 0x0000003300c07308 */ /* 0x000fe20000000800 */
[--C-:B-1----:R-:W-:Y:S02]  /*70f0*/  FFMA.FTZ R3, R8, c[0x0][0x2d0], -R166.reuse ;  /* 0x0000b40008037a23 */ /* 0x102fe400000108a6 */
[----:B------:R-:W-:Y:S01]  /*7100*/  @P0 IMAD R8, R215, c[0x0][0x1e4], R7 ;  /* 0x00007900d7080a24 */ /* 0x000fe200078e0207 */
[----:B------:R-:W-:Y:S06]  /*7110*/  @P0 MOV R7, R252 ;  /* 0x000000fc00070202 */ /* 0x000fec0000000f00 */
[----:B------:R1:W-:Y:S01]  /*7120*/  MUFU.EX2 R229, R3 ;  /* 0x0000000300e57308 */ /* 0x0003e20000000800 */
[----:B--2---:R-:W-:Y:S01]  /*7130*/  FMNMX.FTZ R2, R0, R2, !PT ;  /* 0x0000000200027209 */ /* 0x004fe20007810000 */
[----:B------:R-:W-:Y:S08]  /*7140*/  FFMA.FTZ R0, R19, c[0x0][0x2d0], -R165 ;  /* 0x0000b40013007a23 */ /* 0x000ff000000108a5 */
[----:B------:R2:W-:Y:S01]  /*7150*/  MUFU.EX2 R191, R40 ;  /* 0x0000002800bf7308 */ /* 0x0005e20000000800 */
[----:B------:R-:W-:Y:S09]  /*7160*/  FMUL.FTZ R19, R116, R135 ;  /* 0x0000008774137220 */ /* 0x000ff20000410000 */
[----:B------:R3:W-:Y:S01]  /*7170*/  MUFU.EX2 R237, R0 ;  /* 0x0000000000ed7308 */ /* 0x0007e20000000800 */
[----:B-1----:R-:W-:Y:S02]  /*7180*/  FFMA.FTZ R3, R9, c[0x0][0x2d0], -R166 ;  /* 0x0000b40009037a23 */ /* 0x002fe400000108a6 */
[----:B------:R-:W-:Y:S02]  /*7190*/  FFMA.FTZ R9, R21, c[0x0][0x2d0], -R164 ;  /* 0x0000b40015097a23 */ /* 0x000fe400000108a4 */
[----:B------:R-:W-:Y:S05]  /*71a0*/  FMUL.FTZ R21, R117, R137 ;  /* 0x0000008975157220 */ /* 0x000fea0000410000 */
[----:B------:R1:W-:Y:S01]  /*71b0*/  MUFU.EX2 R230, R3 ;  /* 0x0000000300e67308 */ /* 0x0003e20000000800 */
[----:B--2---:R-:W-:Y:S02]  /*71c0*/  FFMA.FTZ R40, R44, c[0x0][0x2d0], -R166 ;  /* 0x0000b4002c287a23 */ /* 0x004fe400000108a6 */
[--C-:B------:R-:W-:Y:S02]  /*71d0*/  FFMA.FTZ R44, R52, c[0x0][0x2d0], -R164.reuse ;  /* 0x0000b400342c7a23 */ /* 0x100fe400000108a4 */
[----:B------:R-:W-:Y:S05]  /*71e0*/  FFMA.FTZ R52, R64, c[0x0][0x2d0], -R164 ;  /* 0x0000b40040347a23 */ /* 0x000fea00000108a4 */
[----:B------:R2:W-:Y:S01]  /*71f0*/  MUFU.EX2 R227, R9 ;  /* 0x0000000900e37308 */ /* 0x0005e20000000800 */
[----:B---3--:R-:W-:Y:S04]  /*7200*/  FADD.FTZ R0, -R2, R118 ;  /* 0x0000007602007221 */ /* 0x008fe80000010100 */
[----:B------:R-:W-:Y:S05]  /*7210*/  FMUL.FTZ R0, R0, c[0x0][0x2d0] ;  /* 0x0000b40000007a20 */ /* 0x000fea0000410000 */
[----:B------:R3:W-:Y:S01]  /*7220*/  MUFU.EX2 R189, R40 ;  /* 0x0000002800bd7308 */ /* 0x0007e20000000800 */
[--C-:B-1----:R-:W-:Y:S09]  /*7230*/  FFMA.FTZ R3, R12, c[0x0][0x2d0], -R166.reuse ;  /* 0x0000b4000c037a23 */ /* 0x102ff200000108a6 */
[----:B------:R1:W-:Y:S01]  /*7240*/  MUFU.EX2 R231, R3 ;  /* 0x0000000300e77308 */ /* 0x0003e20000000800 */
[----:B--2---:R-:W-:Y:S09]  /*7250*/  @P0 MOV R9, c[0x0][0x1e4] ;  /* 0x0000790000090a02 */ /* 0x004ff20000000f00 */
[----:B------:R-:W2:Y:S01]  /*7260*/  MUFU.EX2 R0, R0 ;  /* 0x0000000000007308 */ /* 0x000ea20000000800 */
[--C-:B---3--:R-:W-:Y:S09]  /*7270*/  FFMA.FTZ R40, R45, c[0x0][0x2d0], -R166.reuse ;  /* 0x0000b4002d287a23 */ /* 0x108ff200000108a6 */
[----:B------:R-:W-:Y:S01]  /*7280*/  MUFU.EX2 R190, R41 ;  /* 0x0000002900be7308 */ /* 0x000fe20000000800 */
[----:B-1----:R-:W-:Y:S02]  /*7290*/  FFMA.FTZ R3, R13, c[0x0][0x2d0], -R166 ;  /* 0x0000b4000d037a23 */ /* 0x002fe400000108a6 */
[----:B------:R-:W-:Y:S07]  /*72a0*/  FMUL.FTZ R13, R115, R129 ;  /* 0x00000081730d7220 */ /* 0x000fee0000410000 */
[----:B------:R1:W-:Y:S01]  /*72b0*/  MUFU.EX2 R234, R3 ;  /* 0x0000000300ea7308 */ /* 0x0003e20000000800 */
[C---:B--2---:R-:W-:Y:S02]  /*72c0*/  FMUL.FTZ R90, R0.reuse, R90 ;  /* 0x0000005a005a7220 */ /* 0x044fe40000410000 */
[C---:B------:R-:W-:Y:S02]  /*72d0*/  FMUL.FTZ R91, R0.reuse, R91 ;  /* 0x0000005b005b7220 */ /* 0x040fe40000410000 */
[C---:B------:R-:W-:Y:S02]  /*72e0*/  FMUL.FTZ R94, R0.reuse, R94 ;  /* 0x0000005e005e7220 */ /* 0x040fe40000410000 */
[C---:B------:R-:W-:Y:S03]  /*72f0*/  FMUL.FTZ R95, R0.reuse, R95 ;  /* 0x0000005f005f7220 */ /* 0x040fe60000410000 */
[----:B------:R-:W-:Y:S01]  /*7300*/  MUFU.EX2 R188, R40 ;  /* 0x0000002800bc7308 */ /* 0x000fe20000000800 */
[C---:B------:R-:W-:Y:S02]  /*7310*/  FMUL.FTZ R106, R0.reuse, R106 ;  /* 0x0000006a006a7220 */ /* 0x040fe40000410000 */
[C---:B------:R-:W-:Y:S02]  /*7320*/  FMUL.FTZ R107, R0.reuse, R107 ;  /* 0x0000006b006b7220 */ /* 0x040fe40000410000 */
[C---:B------:R-:W-:Y:S02]  /*7330*/  FMUL.FTZ R38, R0.reuse, R154 ;  /* 0x0000009a00267220 */ /* 0x040fe40000410000 */
[----:B------:R-:W-:Y:S03]  /*7340*/  FMUL.FTZ R39, R0, R155 ;  /* 0x0000009b00277220 */ /* 0x000fe60000410000 */
[----:B------:R2:W-:Y:S01]  /*7350*/  MUFU.EX2 R187, R44 ;  /* 0x0000002c00bb7308 */ /* 0x0005e20000000800 */
[----:B-1----:R-:W-:Y:S04]  /*7360*/  FMUL.FTZ R3, R2, c[0x0][0x2d0] ;  /* 0x0000b40002037a20 */ /* 0x002fe80000410000 */
[--C-:B------:R-:W-:Y:S02]  /*7370*/  FFMA.FTZ R4, R10, c[0x0][0x2d0], -R3.reuse ;  /* 0x0000b4000a047a23 */ /* 0x100fe40000010803 */
[--C-:B------:R-:W-:Y:S03]  /*7380*/  FFMA.FTZ R6, R15, c[0x0][0x2d0], -R3.reuse ;  /* 0x0000b4000f067a23 */ /* 0x100fe60000010803 */
[----:B------:R-:W-:Y:S01]  /*7390*/  MUFU.EX2 R183, R55 ;  /* 0x0000003700b77308 */ /* 0x000fe20000000800 */
[----:B------:R-:W-:Y:S02]  /*73a0*/  FMUL.FTZ R15, R0, R131 ;  /* 0x00000083000f7220 */ /* 0x000fe40000410000 */
[--C-:B------:R-:W-:Y:S02]  /*73b0*/  FFMA.FTZ R26, R26, c[0x0][0x2d0], -R3.reuse ;  /* 0x0000b4001a1a7a23 */ /* 0x100fe40000010803 */
[--C-:B------:R-:W-:Y:S02]  /*73c0*/  FFMA.FTZ R27, R27, c[0x0][0x2d0], -R3.reuse ;  /* 0x0000b4001b1b7a23 */ /* 0x100fe40000010803 */
[--C-:B------:R-:W-:Y:S02]  /*73d0*/  FFMA.FTZ R30, R30, c[0x0][0x2d0], -R3.reuse ;  /* 0x0000b4001e1e7a23 */ /* 0x100fe40000010803 */
[--C-:B------:R-:W-:Y:S01]  /*73e0*/  FFMA.FTZ R31, R31, c[0x0][0x2d0], -R3.reuse ;  /* 0x0000b4001f1f7a23 */ /* 0x100fe20000010803 */
[----:B------:R1:W-:Y:S01]  /*73f0*/  MUFU.EX2 R171, R4 ;  /* 0x0000000400ab7308 */ /* 0x0003e20000000800 */
[--C-:B------:R-:W-:Y:S02]  /*7400*/  FFMA.FTZ R42, R42, c[0x0][0x2d0], -R3.reuse ;  /* 0x0000b4002a2a7a23 */ /* 0x100fe40000010803 */
[--C-:B------:R-:W-:Y:S02]  /*7410*/  FFMA.FTZ R43, R43, c[0x0][0x2d0], -R3.reuse ;  /* 0x0000b4002b2b7a23 */ /* 0x100fe40000010803 */
[--C-:B--2---:R-:W-:Y:S02]  /*7420*/  FFMA.FTZ R44, R53, c[0x0][0x2d0], -R164.reuse ;  /* 0x0000b400352c7a23 */ /* 0x104fe400000108a4 */
[--C-:B------:R-:W-:Y:S02]  /*7430*/  FFMA.FTZ R46, R46, c[0x0][0x2d0], -R3.reuse ;  /* 0x0000b4002e2e7a23 */ /* 0x100fe40000010803 */
[--C-:B------:R-:W-:Y:S01]  /*7440*/  FFMA.FTZ R47, R47, c[0x0][0x2d0], -R3.reuse ;  /* 0x0000b4002f2f7a23 */ /* 0x100fe20000010803 */
[----:B------:R2:W-:Y:S10]  /*7450*/  MUFU.EX2 R174, R6 ;  /* 0x0000000600ae7308 */ /* 0x0005f40000000800 */
[----:B------:R3:W-:Y:S01]  /*7460*/  MUFU.EX2 R170, R26 ;  /* 0x0000001a00aa7308 */ /* 0x0007e20000000800 */
[--C-:B-1----:R-:W-:Y:S09]  /*7470*/  FFMA.FTZ R4, R11, c[0x0][0x2d0], -R3.reuse ;  /* 0x0000b4000b047a23 */ /* 0x102ff20000010803 */
[----:B------:R1:W-:Y:S01]  /*7480*/  MUFU.EX2 R172, R4 ;  /* 0x0000000400ac7308 */ /* 0x0003e20000000800 */
[----:B--2---:R-:W-:Y:S09]  /*7490*/  @P0 MOV R6, R218 ;  /* 0x000000da00060202 */ /* 0x004ff20000000f00 */
[----:B------:R2:W-:Y:S01]  /*74a0*/  MUFU.EX2 R218, R16 ;  /* 0x0000001000da7308 */ /* 0x0005e20000000800 */
[----:B---3--:R-:W-:Y:S09]  /*74b0*/  FMUL.FTZ R26, R0, R146 ;  /* 0x00000092001a7220 */ /* 0x008ff20000410000 */
[----:B------:R3:W-:Y:S01]  /*74c0*/  MUFU.EX2 R169, R27 ;  /* 0x0000001b00a97308 */ /* 0x0007e20000000800 */
[----:B-1----:R-:W-:Y:S02]  /*74d0*/  FFMA.FTZ R4, R14, c[0x0][0x2d0], -R3 ;  /* 0x0000b4000e047a23 */ /* 0x002fe40000010803 */
[C---:B------:R-:W-:Y:S07]  /*74e0*/  FMUL.FTZ R14, R0.reuse, R130 ;  /* 0x00000082000e7220 */ /* 0x040fee0000410000 */
[----:B------:R1:W-:Y:S01]  /*74f0*/  MUFU.EX2 R173, R4 ;  /* 0x0000000400ad7308 */ /* 0x0003e20000000800 */
[----:B--2---:R-:W-:Y:S09]  /*7500*/  FMUL.FTZ R16, R117, R132 ;  /* 0x0000008475107220 */ /* 0x004ff20000410000 */
[----:B------:R2:W-:Y:S01]  /*7510*/  MUFU.EX2 R168, R30 ;  /* 0x0000001e00a87308 */ /* 0x0005e20000000800 */
[----:B---3--:R-:W-:Y:S09]  /*7520*/  FMUL.FTZ R27, R0, R147 ;  /* 0x00000093001b7220 */ /* 0x008ff20000410000 */
[----:B------:R3:W-:Y:S01]  /*7530*/  MUFU.EX2 R167, R31 ;  /* 0x0000001f00a77308 */ /* 0x0007e20000000800 */
[----:B-1----:R-:W-:Y:S05]  /*7540*/  @P0 IMAD.WIDE.U32 R4, R215, c[0x0][0x1e0], RZ ;  /* 0x00007800d7040a25 */ /* 0x002fea00078e00ff */
[----:B------:R-:W-:Y:S01]  /*7550*/  @P0 IADD3 R5, R5, R8, RZ ;  /* 0x0000000805050210 */ /* 0x000fe20007ffe0ff */
[----:B------:R-:W-:Y:S03]  /*7560*/  FFMA.FTZ R8, R20, c[0x0][0x2d0], -R164 ;  /* 0x0000b40014087a23 */ /* 0x000fe600000108a4 */
[----:B------:R1:W-:Y:S01]  /*7570*/  MUFU.EX2 R186, R44 ;  /* 0x0000002c00ba7308 */ /* 0x0003e20000000800 */
[----:B------:R-:W-:Y:S01]  /*7580*/  @P0 IMAD.WIDE.U32 R6, R4, 0x50, R6 ;  /* 0x0000005004060825 */ /* 0x000fe200078e0006 */
[----:B------:R-:W-:Y:S03]  /*7590*/  @P0 MOV R4, c[0x0][0x1e0] ;  /* 0x0000780000040a02 */ /* 0x000fe60000000f00 */
[----:B------:R-:W-:Y:S01]  /*75a0*/  FFMA.FTZ R20, R29, c[0x0][0x2d0], -R166 ;  /* 0x0000b4001d147a23 */ /* 0x000fe200000108a6 */
[----:B------:R-:W-:Y:S01]  /*75b0*/  @P0 LEA R10, P2, R6, c[0x0][0x1c8], 0x1 ;  /* 0x00007200060a0a11 */ /* 0x000fe200078408ff */
[----:B------:R-:W-:Y:S01]  /*75c0*/  FMUL.FTZ R29, R117, R149 ;  /* 0x00000095751d7220 */ /* 0x000fe20000410000 */
[----:B------:R-:W-:Y:S01]  /*75d0*/  @P0 SHF.L.U64.HI R12, R4, 0x5, R9 ;  /* 0x00000005040c0819 */ /* 0x000fe20000010209 */
[C---:B--2---:R-:W-:Y:S01]  /*75e0*/  FMUL.FTZ R30, R116.reuse, R150 ;  /* 0x00000096741e7220 */ /* 0x044fe20000410000 */
[----:B------:R2:W4:Y:S01]  /*75f0*/  MUFU.EX2 R228, R8 ;  /* 0x0000000800e47308 */ /* 0x0005220000000800 */
[----:B---3--:R-:W-:Y:S09]  /*7600*/  FMUL.FTZ R31, R116, R151 ;  /* 0x00000097741f7220 */ /* 0x008ff20000410000 */
[----:B------:R3:W-:Y:S01]  /*7610*/  MUFU.EX2 R217, R20 ;  /* 0x0000001400d97308 */ /* 0x0007e20000000800 */
[----:B-1----:R-:W-:Y:S09]  /*7620*/  FFMA.FTZ R44, R54, c[0x0][0x2d0], -R165 ;  /* 0x0000b400362c7a23 */ /* 0x002ff200000108a5 */
[----:B------:R-:W-:Y:S01]  /*7630*/  MUFU.EX2 R185, R44 ;  /* 0x0000002c00b97308 */ /* 0x000fe20000000800 */
[----:B--2---:R-:W-:Y:S01]  /*7640*/  @P0 IMAD R8, R5, 0x50, RZ ;  /* 0x0000005005080824 */ /* 0x004fe200078e02ff */
[----:B------:R-:W-:Y:S02]  /*7650*/  @P0 SHF.L.U32 R5, R4, 0x5, RZ ;  /* 0x0000000504050819 */ /* 0x000fe400000006ff */
[----:B----4-:R-:W-:Y:S02]  /*7660*/  F2FP.BF16.PACK_AB R48, R227, R228 ;  /* 0x000000e4e330723e */ /* 0x010fe400000010ff */
[----:B------:R-:W-:Y:S04]  /*7670*/  @P0 IADD3 R7, R7, R8, RZ ;  /* 0x0000000807070210 */ /* 0x000fe80007ffe0ff */
[----:B------:R-:W-:Y:S01]  /*7680*/  MUFU.EX2 R184, R52 ;  /* 0x0000003400b87308 */ /* 0x000fe20000000800 */
[-C--:B------:R-:W-:Y:S02]  /*7690*/  @P0 IADD3 R8, P4, R10, R5.reuse, RZ ;  /* 0x000000050a080210 */ /* 0x080fe40007f9e0ff */
[----:B------:R-:W-:Y:S01]  /*76a0*/  @P0 LEA.HI.X R11, R6, c[0x0][0x1cc], R7, 0x1, P2 ;  /* 0x00007300060b0a11 */ /* 0x000fe200010f0c07 */
[--C-:B------:R-:W-:Y:S01]  /*76b0*/  FFMA.FTZ R7, R32, c[0x0][0x2d0], -R164.reuse ;  /* 0x0000b40020077a23 */ /* 0x100fe200000108a4 */
[-C--:B------:R-:W-:Y:S01]  /*76c0*/  @P0 IADD3 R6, P3, R8, R5.reuse, RZ ;  /* 0x0000000508060210 */ /* 0x080fe20007f7e0ff */
[----:B---3--:R-:W-:Y:S01]  /*76d0*/  FMUL.FTZ R20, R117, R136 ;  /* 0x0000008875147220 */ /* 0x008fe20000410000 */
[----:B------:R-:W-:Y:S01]  /*76e0*/  @P0 IADD3.X R9, R11, R12, RZ, P4, !PT ;  /* 0x0000000c0b090210 */ /* 0x000fe200027fe4ff */
[----:B------:R1:W-:Y:S01]  /*76f0*/  @P0 LDGSTS.E.BYPASS.LTC128B.128 [R216+0x2900], [R10.64], !P1 ;  /* 0x029000000ad80fae */ /* 0x0003e2000c901d48 */
[-C--:B------:R-:W-:Y:S01]  /*7700*/  @P0 IADD3 R4, P2, R6, R5.reuse, RZ ;  /* 0x0000000506040210 */ /* 0x080fe20007f5e0ff */
[----:B------:R2:W-:Y:S01]  /*7710*/  MUFU.EX2 R226, R7 ;  /* 0x0000000700e27308 */ /* 0x0005e20000000800 */
[----:B------:R-:W-:Y:S05]  /*7720*/  FMUL.FTZ R32, R115, R140 ;  /* 0x0000008c73207220 */ /* 0x000fea0000410000 */
[----:B------:R3:W-:Y:S04]  /*7730*/  @P0 LDGSTS.E.BYPASS.LTC128B.128 [R216+0x3100], [R8.64], !P1 ;  /* 0x0310000008d80fae */ /* 0x0007e8000c901d48 */
[----:B------:R-:W-:Y:S10]  /*7740*/  MUFU.EX2 R180, R67 ;  /* 0x0000004300b47308 */ /* 0x000ff40000000800 */
[----:B------:R4:W-:Y:S01]  /*7750*/  MUFU.EX2 R179, R56 ;  /* 0x0000003800b37308 */ /* 0x0009e20000000800 */
[-C--:B--2---:R-:W-:Y:S01]  /*7760*/  @P0 IADD3.X R7, R9, R12.reuse, RZ, P3, !PT ;  /* 0x0000000c09070210 */ /* 0x084fe20001ffe4ff */
[----:B-1----:R-:W-:Y:S01]  /*7770*/  FFMA.FTZ R11, R33, c[0x0][0x2d0], -R164 ;  /* 0x0000b400210b7a23 */ /* 0x002fe200000108a4 */
[----:B------:R-:W-:Y:S01]  /*7780*/  @P0 IADD3 R10, P3, R4, R5, RZ ;  /* 0x00000005040a0210 */ /* 0x000fe20007f7e0ff */
[----:B------:R-:W-:Y:S01]  /*7790*/  FMUL.FTZ R33, R115, R141 ;  /* 0x0000008d73217220 */ /* 0x000fe20000410000 */
[----:B------:R-:W-:Y:S01]  /*77a0*/  @P0 IADD3.X R5, R7, R12, RZ, P2, !PT ;  /* 0x0000000c07050210 */ /* 0x000fe200017fe4ff */
[----:B------:R1:W-:Y:S04]  /*77b0*/  @P0 LDGSTS.E.BYPASS.LTC128B.128 [R216+0x3900], [R6.64], !P1 ;  /* 0x0390000006d80fae */ /* 0x0003e8000c901d48 */
[----:B------:R2:W5:Y:S01]  /*77c0*/  MUFU.EX2 R225, R11 ;  /* 0x0000000b00e17308 */ /* 0x0005620000000800 */
[C---:B---3--:R-:W-:Y:S01]  /*77d0*/  FMUL.FTZ R8, R115.reuse, R120 ;  /* 0x0000007873087220 */ /* 0x048fe20000410000 */
[----:B------:R-:W-:Y:S01]  /*77e0*/  F2FP.BF16.PACK_AB R120, R230, R229 ;  /* 0x000000e5e678723e */ /* 0x000fe200000010ff */
[----:B------:R-:W-:Y:S01]  /*77f0*/  FMUL.FTZ R9, R115, R121 ;  /* 0x0000007973097220 */ /* 0x000fe20000410000 */
[----:B------:R-:W-:Y:S01]  /*7800*/  F2FP.BF16.PACK_AB R121, R172, R171 ;  /* 0x000000abac79723e */ /* 0x000fe200000010ff */
[----:B------:R3:W-:Y:S01]  /*7810*/  @P0 LDGSTS.E.BYPASS.LTC128B.128 [R216+0x4100], [R4.64], !P1 ;  /* 0x0410000004d80fae */ /* 0x0007e2000c901d48 */
[--C-:B----4-:R-:W-:Y:S01]  /*7820*/  FFMA.FTZ R56, R70, c[0x0][0x2d0], -R165.reuse ;  /* 0x0000b40046387a23 */ /* 0x110fe200000108a5 */
[----:B--2---:R-:W-:Y:S01]  /*7830*/  @P0 IADD3.X R11, R5, R12, RZ, P3, !PT ;  /* 0x0000000c050b0210 */ /* 0x004fe20001ffe4ff */
[----:B------:R-:W-:Y:S01]  /*7840*/  FFMA.FTZ R12, R25, c[0x0][0x2d0], -R166 ;  /* 0x0000b400190c7a23 */ /* 0x000fe200000108a6 */
[----:B-----5:R-:W-:Y:S01]  /*7850*/  F2FP.BF16.PACK_AB R50, R225, R226 ;  /* 0x000000e2e132723e */ /* 0x020fe200000010ff */
[--C-:B-1----:R-:W-:Y:S03]  /*7860*/  FFMA.FTZ R6, R22, c[0x0][0x2d0], -R165.reuse ;  /* 0x0000b40016067a23 */ /* 0x102fe600000108a5 */
[----:B------:R1:W-:Y:S01]  /*7870*/  @P0 LDGSTS.E.BYPASS.LTC128B.128 [R216+0x4900], [R10.64], !P1 ;  /* 0x049000000ad80fae */ /* 0x0003e2000c901d48 */
[----:B------:R2:W-:Y:S01]  /*7880*/  MUFU.EX2 R219, R12 ;  /* 0x0000000c00db7308 */ /* 0x0005e20000000800 */
[C---:B------:R-:W-:Y:S01]  /*7890*/  FMUL.FTZ R7, R116.reuse, R127 ;  /* 0x0000007f74077220 */ /* 0x040fe20000410000 */
[----:B------:R-:W-:Y:S01]  /*78a0*/  F2FP.BF16.PACK_AB R127, R237, R236 ;  /* 0x000000eced7f723e */ /* 0x000fe200000010ff */
[C---:B------:R-:W-:Y:S02]  /*78b0*/  FMUL.FTZ R22, R116.reuse, R138 ;  /* 0x0000008a74167220 */ /* 0x040fe40000410000 */
[--C-:B---3--:R-:W-:Y:S02]  /*78c0*/  FFMA.FTZ R4, R23, c[0x0][0x2d0], -R165.reuse ;  /* 0x0000b40017047a23 */ /* 0x108fe400000108a5 */
[----:B------:R-:W3:Y:S01]  /*78d0*/  LDSM.16.MT88.4 R156, [R200] ;  /* 0x00000000c89c783b */ /* 0x000ee20000004200 */
[----:B------:R-:W-:Y:S01]  /*78e0*/  FMUL.FTZ R5, R117, R125 ;  /* 0x0000007d75057220 */ /* 0x000fe20000410000 */
[----:B------:R-:W-:Y:S01]  /*78f0*/  F2FP.BF16.PACK_AB R125, R235, R233 ;  /* 0x000000e9eb7d723e */ /* 0x000fe200000010ff */
[----:B------:R4:W-:Y:S01]  /*7900*/  MUFU.EX2 R222, R4 ;  /* 0x0000000400de7308 */ /* 0x0009e20000000800 */
[----:B------:R-:W-:Y:S02]  /*7910*/  FMUL.FTZ R23, R116, R139 ;  /* 0x0000008b74177220 */ /* 0x000fe40000410000 */
[C---:B------:R-:W-:Y:S02]  /*7920*/  FMUL.FTZ R25, R115.reuse, R145 ;  /* 0x0000009173197220 */ /* 0x040fe40000410000 */
[----:B------:R-:W5:Y:S05]  /*7930*/  LDSM.16.MT88.4 R160, [R204] ;  /* 0x00000000cca0783b */ /* 0x000f6a0000004200 */
[----:B------:R3:W3:Y:S03]  /*7940*/  MUFU.EX2 R221, R6 ;  /* 0x0000000600dd7308 */ /* 0x0006e60000000800 */
[----:B------:R-:W-:Y:S01]  /*7950*/  LDSM.16.MT88.4 R132, [R203] ;  /* 0x00000000cb84783b */ /* 0x000fe20000004200 */
[----:B--2---:R-:W-:Y:S02]  /*7960*/  FMUL.FTZ R12, R115, R128 ;  /* 0x00000080730c7220 */ /* 0x004fe40000410000 */
[----:B-1----:R-:W-:Y:S01]  /*7970*/  FMUL.FTZ R10, R0, R122 ;  /* 0x0000007a000a7220 */ /* 0x002fe20000410000 */
[----:B------:R-:W-:Y:S01]  /*7980*/  F2FP.BF16.PACK_AB R122, R234, R231 ;  /* 0x000000e7ea7a723e */ /* 0x000fe200000010ff */
[----:B------:R-:W-:Y:S01]  /*7990*/  FMUL.FTZ R11, R0, R123 ;  /* 0x0000007b000b7220 */ /* 0x000fe20000410000 */
[----:B------:R-:W-:Y:S02]  /*79a0*/  F2FP.BF16.PACK_AB R123, R174, R173 ;  /* 0x000000adae7b723e */ /* 0x000fe400000010ff */
[----:B------:R-:W1:Y:S01]  /*79b0*/  LDSM.16.MT88.4 R128, [R201] ;  /* 0x00000000c980783b */ /* 0x000e620000004200 */
[--C-:B----4-:R-:W-:Y:S02]  /*79c0*/  FFMA.FTZ R4, R34, c[0x0][0x2d0], -R165.reuse ;  /* 0x0000b40022047a23 */ /* 0x110fe400000108a5 */
[----:B------:R-:W-:Y:S02]  /*79d0*/  FMUL.FTZ R34, R0, R142 ;  /* 0x0000008e00227220 */ /* 0x000fe40000410000 */
[----:B------:R2:W-:Y:S03]  /*79e0*/  MUFU.EX2 R223, R4 ;  /* 0x0000000400df7308 */ /* 0x0005e60000000800 */
[----:B------:R-:W-:Y:S01]  /*79f0*/  LDSM.16.MT88.4 R52, [R204+0x1000] ;  /* 0x00100000cc34783b */ /* 0x000fe20000004200 */
[----:B---3--:R-:W-:Y:S01]  /*7a00*/  FMUL.FTZ R6, R116, R126 ;  /* 0x0000007e74067220 */ /* 0x008fe20000410000 */
[----:B------:R-:W-:Y:S02]  /*7a10*/  F2FP.BF16.PACK_AB R126, R240, R238 ;  /* 0x000000eef07e723e */ /* 0x000fe400000010ff */
[----:B------:R-:W-:Y:S04]  /*7a20*/  F2FP.BF16.PACK_AB R49, R222, R221 ;  /* 0x000000ddde31723e */ /* 0x000fe800000010ff */
[----:B------:R-:W0:Y:S01]  /*7a30*/  LDGDEPBAR ;  /* 0x00000000000079af */ /* 0x000e220000000000 */
[----:B--2---:R-:W-:Y:S02]  /*7a40*/  FFMA.FTZ R4, R35, c[0x0][0x2d0], -R165 ;  /* 0x0000b40023047a23 */ /* 0x004fe400000108a5 */
[C---:B------:R-:W-:Y:S02]  /*7a50*/  FMUL.FTZ R35, R0.reuse, R143 ;  /* 0x0000008f00237220 */ /* 0x040fe40000410000 */
[----:B------:R2:W3:Y:S01]  /*7a60*/  MUFU.EX2 R224, R4 ;  /* 0x0000000400e07308 */ /* 0x0004e20000000800 */
[----:B------:R-:W-:Y:S04]  /*7a70*/  FFMA.FTZ R0, R0, R244, R171 ;  /* 0x000000f400007223 */ /* 0x000fe800000100ab */
[----:B------:R-:W-:Y:S02]  /*7a80*/  FADD.FTZ R0, R172, R0 ;  /* 0x00000000ac007221 */ /* 0x000fe40000010000 */
[----:B--2---:R-:W-:Y:S01]  /*7a90*/  FFMA.FTZ R4, R24, c[0x0][0x2d0], -R166 ;  /* 0x0000b40018047a23 */ /* 0x004fe200000108a6 */
[----:B---3--:R-:W-:Y:S01]  /*7aa0*/  F2FP.BF16.PACK_AB R51, R224, R223 ;  /* 0x000000dfe033723e */ /* 0x008fe200000010ff */
[----:B------:R-:W-:Y:S02]  /*7ab0*/  FMUL.FTZ R24, R115, R144 ;  /* 0x0000009073187220 */ /* 0x000fe40000410000 */
[----:B------:R2:W3:Y:S02]  /*7ac0*/  MUFU.EX2 R220, R4 ;  /* 0x0000000400dc7308 */ /* 0x0004e40000000800 */
[----:B--2---:R-:W-:Y:S01]  /*7ad0*/  FMUL.FTZ R4, R117, R124 ;  /* 0x0000007c75047220 */ /* 0x004fe20000410000 */
[----:B------:R-:W-:Y:S07]  /*7ae0*/  F2FP.BF16.PACK_AB R124, R239, R232 ;  /* 0x000000e8ef7c723e */ /* 0x000fee00000010ff */
[-C--:B------:R-:W-:Y:S08]  /*7af0*/  HMMA.16816.F32.BF16 R4, R124, R156.reuse, R4 ;  /* 0x0000009c7c04723c */ /* 0x080ff00000041804 */
[C---:B------:R-:W-:Y:S08]  /*7b00*/  HMMA.16816.F32.BF16 R8, R120.reuse, R156, R8 ;  /* 0x0000009c7808723c */ /* 0x040ff00000041808 */
[-C--:B------:R-:W-:Y:S08]  /*7b10*/  HMMA.16816.F32.BF16 R12, R120, R158.reuse, R12 ;  /* 0x0000009e780c723c */ /* 0x080ff0000004180c */
[C---:B------:R-:W-:Y:S01]  /*7b20*/  HMMA.16816.F32.BF16 R16, R124.reuse, R158, R16 ;  /* 0x0000009e7c10723c */ /* 0x040fe20000041810 */
[----:B------:R-:W-:Y:S07]  /*7b30*/  MUFU.EX2 R158, R46 ;  /* 0x0000002e009e7308 */ /* 0x000fee0000000800 */
[-C--:B-----5:R-:W-:Y:S03]  /*7b40*/  HMMA.16816.F32.BF16 R20, R124, R160.reuse, R20 ;  /* 0x000000a07c14723c */ /* 0x0a0fe60000041814 */
[----:B------:R2:W-:Y:S05]  /*7b50*/  MUFU.EX2 R159, R47 ;  /* 0x0000002f009f7308 */ /* 0x0005ea0000000800 */
[C---:B------:R-:W-:Y:S05]  /*7b60*/  HMMA.16816.F32.BF16 R32, R120.reuse, R160, R32 ;  /* 0x000000a07820723c */ /* 0x040fea0000041820 */
[----:B------:R-:W-:Y:S03]  /*7b70*/  MUFU.EX2 R161, R42 ;  /* 0x0000002a00a17308 */ /* 0x000fe60000000800 */
[-C--:B------:R-:W-:Y:S07]  /*7b80*/  HMMA.16816.F32.BF16 R24, R120, R162.reuse, R24 ;  /* 0x000000a27818723c */ /* 0x080fee0000041818 */
[----:B------:R4:W5:Y:S01]  /*7b90*/  MUFU.EX2 R160, R43 ;  /* 0x0000002b00a07308 */ /* 0x0009620000000800 */
[C---:B------:R-:W-:Y:S01]  /*7ba0*/  HMMA.16816.F32.BF16 R84, R124.reuse, R162, R84 ;  /* 0x000000a27c54723c */ /* 0x040fe20000041854 */
[----:B--2---:R-:W-:Y:S07]  /*7bb0*/  LDSM.16.MT88.4 R44, [R200+0x1000] ;  /* 0x00100000c82c783b */ /* 0x004fee0000004200 */
[-C--:B-1----:R-:W-:Y:S01]  /*7bc0*/  HMMA.16816.F32.BF16 R28, R124, R128.reuse, R28 ;  /* 0x000000807c1c723c */ /* 0x082fe2000004181c */
[----:B------:R1:W-:Y:S07]  /*7bd0*/  MUFU.EX2 R162, R56 ;  /* 0x0000003800a27308 */ /* 0x0003ee0000000800 */
[C---:B------:R-:W-:Y:S01]  /*7be0*/  HMMA.16816.F32.BF16 R88, R120.reuse, R128, R88 ;  /* 0x000000807858723c */ /* 0x040fe20000041858 */
[----:B----4-:R-:W-:Y:S07]  /*7bf0*/  LDSM.16.MT88.4 R40, [R203+0x800] ;  /* 0x00080000cb28783b */ /* 0x010fee0000004200 */
[-C--:B------:R-:W-:Y:S08]  /*7c00*/  HMMA.16816.F32.BF16 R92, R120, R130.reuse, R92 ;  /* 0x00000082785c723c */ /* 0x080ff0000004185c */
[C---:B------:R-:W-:Y:S01]  /*7c10*/  HMMA.16816.F32.BF16 R96, R124.reuse, R130, R96 ;  /* 0x000000827c60723c */ /* 0x040fe20000041860 */
[----:B------:R-:W2:Y:S03]  /*7c20*/  LDSM.16.MT88.4 R128, [R200+0x800] ;  /* 0x00080000c880783b */ /* 0x000ea60000004200 */
[--C-:B-1----:R-:W-:Y:S04]  /*7c30*/  FFMA.FTZ R56, R71, c[0x0][0x2d0], -R165.reuse ;  /* 0x0000b40047387a23 */ /* 0x102fe800000108a5 */
[-C--:B------:R-:W-:Y:S01]  /*7c40*/  HMMA.16816.F32.BF16 R100, R124, R132.reuse, R100 ;  /* 0x000000847c64723c */ /* 0x080fe20000041864 */
[----:B------:R1:W-:Y:S07]  /*7c50*/  MUFU.EX2 R71, R56 ;  /* 0x0000003800477308 */ /* 0x0003ee0000000800 */
[C---:B------:R-:W-:Y:S08]  /*7c60*/  HMMA.16816.F32.BF16 R104, R120.reuse, R132, R104 ;  /* 0x000000847868723c */ /* 0x040ff00000041868 */
[-C--:B------:R-:W-:Y:S07]  /*7c70*/  HMMA.16816.F32.BF16 R36, R120, R134.reuse, R36 ;  /* 0x000000867824723c */ /* 0x080fee0000041824 */
[----:B---3--:R-:W-:Y:S01]  /*7c80*/  F2FP.BF16.PACK_AB R120, R219, R220 ;  /* 0x000000dcdb78723e */ /* 0x008fe200000010ff */
[----:B------:R-:W-:Y:S01]  /*7c90*/  HMMA.16816.F32.BF16 R108, R124, R134, R108 ;  /* 0x000000867c6c723c */ /* 0x000fe2000004186c */
[----:B------:R-:W3:Y:S03]  /*7ca0*/  LDSM.16.MT88.4 R124, [R204+0x800] ;  /* 0x00080000cc7c783b */ /* 0x000ee60000004200 */
[--C-:B-1----:R-:W-:Y:S01]  /*7cb0*/  FFMA.FTZ R56, R83, c[0x0][0x2d0], -R165.reuse ;  /* 0x0000b40053387a23 */ /* 0x102fe200000108a5 */
[----:B------:R-:W-:Y:S02]  /*7cc0*/  F2FP.BF16.PACK_AB R122, R217, R218 ;  /* 0x000000dad97a723e */ /* 0x000fe400000010ff */
[----:B------:R-:W-:Y:S01]  /*7cd0*/  F2FP.BF16.PACK_AB R121, R169, R170 ;  /* 0x000000aaa979723e */ /* 0x000fe200000010ff */
[-C--:B--2---:R-:W-:Y:S01]  /*7ce0*/  HMMA.16816.F32.BF16 R4, R48, R128.reuse, R4 ;  /* 0x000000803004723c */ /* 0x084fe20000041804 */
[----:B------:R-:W1:Y:S04]  /*7cf0*/  LDSM.16.MT88.4 R132, [R201+0x800] ;  /* 0x00080000c984783b */ /* 0x000e680000004200 */
[----:B------:R-:W-:Y:S07]  /*7d00*/  F2FP.BF16.PACK_AB R123, R167, R168 ;  /* 0x000000a8a77b723e */ /* 0x000fee00000010ff */
[C---:B------:R-:W-:Y:S08]  /*7d10*/  HMMA.16816.F32.BF16 R8, R120.reuse, R128, R8 ;  /* 0x000000807808723c */ /* 0x040ff00000041808 */
[-C--:B------:R-:W-:Y:S08]  /*7d20*/  HMMA.16816.F32.BF16 R12, R120, R130.reuse, R12 ;  /* 0x00000082780c723c */ /* 0x080ff0000004180c */
[C---:B------:R-:W-:Y:S08]  /*7d30*/  HMMA.16816.F32.BF16 R16, R48.reuse, R130, R16 ;  /* 0x000000823010723c */ /* 0x040ff00000041810 */
[-C--:B---3--:R-:W-:Y:S08]  /*7d40*/  HMMA.16816.F32.BF16 R20, R48, R124.reuse, R20 ;  /* 0x0000007c3014723c */ /* 0x088ff00000041814 */
[C---:B------:R-:W-:Y:S08]  /*7d50*/  HMMA.16816.F32.BF16 R32, R120.reuse, R124, R32 ;  /* 0x0000007c7820723c */ /* 0x040ff00000041820 */
[-C--:B------:R-:W-:Y:S08]  /*7d60*/  HMMA.16816.F32.BF16 R24, R120, R126.reuse, R24 ;  /* 0x0000007e7818723c */ /* 0x080ff00000041818 */
[C---:B------:R-:W-:Y:S08]  /*7d70*/  HMMA.16816.F32.BF16 R84, R48.reuse, R126, R84 ;  /* 0x0000007e3054723c */ /* 0x040ff00000041854 */
[-C--:B-1----:R-:W-:Y:S08]  /*7d80*/  HMMA.16816.F32.BF16 R28, R48, R132.reuse, R28 ;  /* 0x00000084301c723c */ /* 0x082ff0000004181c */
[C---:B------:R-:W-:Y:S08]  /*7d90*/  HMMA.16816.F32.BF16 R88, R120.reuse, R132, R88 ;  /* 0x000000847858723c */ /* 0x040ff00000041858 */
[-C--:B------:R-:W-:Y:S08]  /*7da0*/  HMMA.16816.F32.BF16 R92, R120, R134.reuse, R92 ;  /* 0x00000086785c723c */ /* 0x080ff0000004185c */
[C---:B------:R-:W-:Y:S01]  /*7db0*/  HMMA.16816.F32.BF16 R96, R48.reuse, R134, R96 ;  /* 0x000000863060723c */ /* 0x040fe20000041860 */
[----:B------:R-:W-:Y:S07]  /*7dc0*/  LDSM.16.MT88.4 R132, [R200+0x2000] ;  /* 0x00200000c884783b */ /* 0x000fee0000004200 */
[-C--:B------:R-:W-:Y:S08]  /*7dd0*/  HMMA.16816.F32.BF16 R100, R48, R40.reuse, R100 ;  /* 0x000000283064723c */ /* 0x080ff00000041864 */
[C---:B------:R-:W-:Y:S07]  /*7de0*/  HMMA.16816.F32.BF16 R104, R120.reuse, R40, R104 ;  /* 0x000000287868723c */ /* 0x040fee0000041868 */
[----:B------:R-:W-:Y:S01]  /*7df0*/  FFMA.FTZ R40, R65, c[0x0][0x2d0], -R164 ;  /* 0x0000b40041287a23 */ /* 0x000fe200000108a4 */
[-C--:B------:R-:W-:Y:S03]  /*7e00*/  HMMA.16816.F32.BF16 R36, R120, R42.reuse, R36 ;  /* 0x0000002a7824723c */ /* 0x080fe60000041824 */
[----:B------:R1:W-:Y:S01]  /*7e10*/  MUFU.EX2 R182, R40 ;  /* 0x0000002800b67308 */ /* 0x0003e20000000800 */
[----:B------:R-:W-:Y:S04]  /*7e20*/  F2FP.BF16.PACK_AB R41, R194, R195 ;  /* 0x000000c3c229723e */ /* 0x000fe800000010ff */
[----:B------:R-:W-:Y:S07]  /*7e30*/  HMMA.16816.F32.BF16 R108, R48, R42, R108 ;  /* 0x0000002a306c723c */ /* 0x000fee000004186c */
[----:B------:R-:W-:Y:S02]  /*7e40*/  F2FP.BF16.PACK_AB R42, R196, R197 ;  /* 0x000000c5c42a723e */ /* 0x000fe400000010ff */
[----:B------:R-:W-:Y:S03]  /*7e50*/  F2FP.BF16.PACK_AB R43, R192, R193 ;  /* 0x000000c1c02b723e */ /* 0x000fe600000010ff */
[----:B------:R-:W-:Y:S02]  /*7e60*/  F2FP.BF16.PACK_AB R48, R190, R191 ;  /* 0x000000bfbe30723e */ /* 0x000fe400000010ff */
[----:B-----5:R-:W-:Y:S02]  /*7e70*/  F2FP.BF16.PACK_AB R49, R160, R161 ;  /* 0x000000a1a031723e */ /* 0x020fe400000010ff */
[----:B------:R-:W-:Y:S02]  /*7e80*/  F2FP.BF16.PACK_AB R50, R188, R189 ;  /* 0x000000bdbc32723e */ /* 0x000fe400000010ff */
[----:B------:R-:W-:Y:S01]  /*7e90*/  F2FP.BF16.PACK_AB R51, R159, R158 ;  /* 0x0000009e9f33723e */ /* 0x000fe200000010ff */
[----:B-1----:R-:W-:Y:S02]  /*7ea0*/  FFMA.FTZ R40, R66, c[0x0][0x2d0], -R165 ;  /* 0x0000b40042287a23 */ /* 0x002fe400000108a5 */
[----:B------:R-:W1:Y:S02]  /*7eb0*/  LDSM.16.MT88.4 R64, [R201+0x1000] ;  /* 0x00100000c940783b */ /* 0x000e640000004200 */
[----:B------:R2:W-:Y:S02]  /*7ec0*/  MUFU.EX2 R181, R40 ;  /* 0x0000002800b57308 */ /* 0x0005e40000000800 */
[----:B--2---:R-:W-:Y:S07]  /*7ed0*/  F2FP.BF16.PACK_AB R40, R198, R199 ;  /* 0x000000c7c628723e */ /* 0x004fee00000010ff */
[-C--:B------:R-:W-:Y:S08]  /*7ee0*/  HMMA.16816.F32.BF16 R4, R40, R44.reuse, R4 ;  /* 0x0000002c2804723c */ /* 0x080ff00000041804 */
[C---:B------:R-:W-:Y:S07]  /*7ef0*/  HMMA.16816.F32.BF16 R8, R48.reuse, R44, R8 ;  /* 0x0000002c3008723c */ /* 0x040fee0000041808 */
[--C-:B------:R-:W-:Y:S01]  /*7f00*/  FFMA.FTZ R44, R57, c[0x0][0x2d0], -R166.reuse ;  /* 0x0000b400392c7a23 */ /* 0x100fe200000108a6 */
[-C--:B------:R-:W-:Y:S03]  /*7f10*/  HMMA.16816.F32.BF16 R12, R48, R46.reuse, R12 ;  /* 0x0000002e300c723c */ /* 0x080fe6000004180c */
[----:B------:R2:W-:Y:S05]  /*7f20*/  MUFU.EX2 R178, R44 ;  /* 0x0000002c00b27308 */ /* 0x0005ea0000000800 */
[C---:B------:R-:W-:Y:S08]  /*7f30*/  HMMA.16816.F32.BF16 R16, R40.reuse, R46, R16 ;  /* 0x0000002e2810723c */ /* 0x040ff00000041810 */
[-C--:B------:R-:W-:Y:S08]  /*7f40*/  HMMA.16816.F32.BF16 R20, R40, R52.reuse, R20 ;  /* 0x000000342814723c */ /* 0x080ff00000041814 */
[C---:B------:R-:W-:Y:S04]  /*7f50*/  HMMA.16816.F32.BF16 R32, R48.reuse, R52, R32 ;  /* 0x000000343020723c */ /* 0x040fe80000041820 */
[--C-:B--2---:R-:W-:Y:S03]  /*7f60*/  FFMA.FTZ R44, R58, c[0x0][0x2d0], -R3.reuse ;  /* 0x0000b4003a2c7a23 */ /* 0x104fe60000010803 */
[--C-:B------:R-:W-:Y:S01]  /*7f70*/  FFMA.FTZ R52, R61, c[0x0][0x2d0], -R166.reuse ;  /* 0x0000b4003d347a23 */ /* 0x100fe200000108a6 */
[-C--:B------:R-:W-:Y:S01]  /*7f80*/  HMMA.16816.F32.BF16 R24, R48, R54.reuse, R24 ;  /* 0x000000363018723c */ /* 0x080fe20000041818 */
[----:B------:R2:W-:Y:S07]  /*7f90*/  MUFU.EX2 R157, R44 ;  /* 0x0000002c009d7308 */ /* 0x0005ee0000000800 */
[C---:B------:R-:W-:Y:S03]  /*7fa0*/  HMMA.16816.F32.BF16 R84, R40.reuse, R54, R84 ;  /* 0x000000362854723c */ /* 0x040fe60000041854 */
[----:B------:R3:W-:Y:S05]  /*7fb0*/  MUFU.EX2 R176, R52 ;  /* 0x0000003400b07308 */ /* 0x0007ea0000000800 */
[-C--:B-1----:R-:W-:Y:S08]  /*7fc0*/  HMMA.16816.F32.BF16 R28, R40, R64.reuse, R28 ;  /* 0x00000040281c723c */ /* 0x082ff0000004181c */
[C---:B------:R-:W-:Y:S04]  /*7fd0*/  HMMA.16816.F32.BF16 R88, R48.reuse, R64, R88 ;  /* 0x000000403058723c */ /* 0x040fe80000041858 */
[--C-:B--2---:R-:W-:Y:S04]  /*7fe0*/  FFMA.FTZ R44, R59, c[0x0][0x2d0], -R3.reuse ;  /* 0x0000b4003b2c7a23 */ /* 0x104fe80000010803 */
[-C--:B------:R-:W-:Y:S01]  /*7ff0*/  HMMA.16816.F32.BF16 R92, R48, R66.reuse, R92 ;  /* 0x00000042305c723c */ /* 0x080fe2000004185c */
[----:B------:R1:W2:Y:S03]  /*8000*/  MUFU.EX2 R156, R44 ;  /* 0x0000002c009c7308 */ /* 0x0002a60000000800 */
[--C-:B---3--:R-:W-:Y:S04]  /*8010*/  FFMA.FTZ R52, R62, c[0x0][0x2d0], -R3.reuse ;  /* 0x0000b4003e347a23 */ /* 0x108fe80000010803 */
[C---:B------:R-:W-:Y:S03]  /*8020*/  HMMA.16816.F32.BF16 R96, R40.reuse, R66, R96 ;  /* 0x000000422860723c */ /* 0x040fe60000041860 */
[----:B------:R3:W-:Y:S10]  /*8030*/  MUFU.EX2 R118, R52 ;  /* 0x0000003400767308 */ /* 0x0007f40000000800 */
[----:B------:R4:W-:Y:S01]  /*8040*/  MUFU.EX2 R67, R56 ;  /* 0x0000003800437308 */ /* 0x0009e20000000800 */
[----:B-1----:R-:W-:Y:S09]  /*8050*/  FFMA.FTZ R44, R60, c[0x0][0x2d0], -R166 ;  /* 0x0000b4003c2c7a23 */ /* 0x002ff200000108a6 */
[----:B------:R1:W5:Y:S01]  /*8060*/  MUFU.EX2 R177, R44 ;  /* 0x0000002c00b17308 */ /* 0x0003620000000800 */
[----:B---3--:R-:W-:Y:S09]  /*8070*/  FFMA.FTZ R52, R63, c[0x0][0x2d0], -R3 ;  /* 0x0000b4003f347a23 */ /* 0x008ff20000010803 */
[----:B------:R3:W2:Y:S01]  /*8080*/  MUFU.EX2 R62, R52 ;  /* 0x00000034003e7308 */ /* 0x0006a20000000800 */
[----:B----4-:R-:W-:Y:S08]  /*8090*/  LDSM.16.MT88.4 R56, [R201+0x1800] ;  /* 0x00180000c938783b */ /* 0x010ff00000004200 */
[----:B-1----:R-:W1:Y:S01]  /*80a0*/  LDSM.16.MT88.4 R44, [R203+0x1000] ;  /* 0x00100000cb2c783b */ /* 0x002e620000004200 */
[--C-:B---3--:R-:W-:Y:S04]  /*80b0*/  FFMA.FTZ R52, R68, c[0x0][0x2d0], -R164.reuse ;  /* 0x0000b40044347a23 */ /* 0x108fe800000108a4 */
[----:B------:R3:W-:Y:S02]  /*80c0*/  MUFU.EX2 R175, R52 ;  /* 0x0000003400af7308 */ /* 0x0007e40000000800 */
[--C-:B---3--:R-:W-:Y:S01]  /*80d0*/  FFMA.FTZ R52, R69, c[0x0][0x2d0], -R164.reuse ;  /* 0x0000b40045347a23 */ /* 0x108fe200000108a4 */
[-C--:B-1----:R-:W-:Y:S07]  /*80e0*/  HMMA.16816.F32.BF16 R100, R40, R44.reuse, R100 ;  /* 0x0000002c2864723c */ /* 0x082fee0000041864 */
[----:B------:R1:W-:Y:S01]  /*80f0*/  MUFU.EX2 R163, R52 ;  /* 0x0000003400a37308 */ /* 0x0003e20000000800 */
[C---:B------:R-:W-:Y:S07]  /*8100*/  HMMA.16816.F32.BF16 R104, R48.reuse, R44, R104 ;  /* 0x0000002c3068723c */ /* 0x040fee0000041868 */
[--C-:B------:R-:W-:Y:S01]  /*8110*/  FFMA.FTZ R44, R80, c[0x0][0x2d0], -R164.reuse ;  /* 0x0000b400502c7a23 */ /* 0x100fe200000108a4 */
[-C--:B------:R-:W-:Y:S01]  /*8120*/  HMMA.16816.F32.BF16 R36, R48, R46.reuse, R36 ;  /* 0x0000002e3024723c */ /* 0x080fe20000041824 */
[----:B------:R-:W-:Y:S02]  /*8130*/  LDSM.16.MT88.4 R48, [R204+0x1800] ;  /* 0x00180000cc30783b */ /* 0x000fe40000004200 */
[----:B------:R3:W-:Y:S01]  /*8140*/  MUFU.EX2 R70, R44 ;  /* 0x0000002c00467308 */ /* 0x0007e20000000800 */
[----:B--2---:R-:W-:Y:S04]  /*8150*/  F2FP.BF16.PACK_AB R45, R156, R157 ;  /* 0x0000009d9c2d723e */ /* 0x004fe800000010ff */
[----:B------:R-:W-:Y:S01]  /*8160*/  HMMA.16816.F32.BF16 R108, R40, R46, R108 ;  /* 0x0000002e286c723c */ /* 0x000fe2000004186c */
[----:B-1----:R-:W1:Y:S06]  /*8170*/  LDSM.16.MT88.4 R52, [R200+0x1800] ;  /* 0x00180000c834783b */ /* 0x002e6c0000004200 */
[----:B------:R-:W-:Y:S02]  /*8180*/  F2FP.BF16.PACK_AB R40, R186, R187 ;  /* 0x000000bbba28723e */ /* 0x000fe400000010ff */
[----:B------:R-:W-:Y:S03]  /*8190*/  F2FP.BF16.PACK_AB R41, R183, R185 ;  /* 0x000000b9b729723e */ /* 0x000fe600000010ff */
[----:B------:R-:W-:Y:S02]  /*81a0*/  F2FP.BF16.PACK_AB R42, R182, R184 ;  /* 0x000000b8b62a723e */ /* 0x000fe400000010ff */
[----:B------:R-:W-:Y:S02]  /*81b0*/  F2FP.BF16.PACK_AB R43, R180, R181 ;  /* 0x000000b5b42b723e */ /* 0x000fe400000010ff */
[----:B-----5:R-:W-:Y:S02]  /*81c0*/  F2FP.BF16.PACK_AB R46, R176, R177 ;  /* 0x000000b1b02e723e */ /* 0x020fe400000010ff */
[----:B------:R-:W-:Y:S01]  /*81d0*/  F2FP.BF16.PACK_AB R47, R62, R118 ;  /* 0x000000763e2f723e */ /* 0x000fe200000010ff */
[----:B---3--:R-:W-:Y:S04]  /*81e0*/  FFMA.FTZ R44, R81, c[0x0][0x2d0], -R164 ;  /* 0x0000b400512c7a23 */ /* 0x008fe800000108a4 */
[----:B------:R2:W-:Y:S01]  /*81f0*/  MUFU.EX2 R69, R44 ;  /* 0x0000002c00457308 */ /* 0x0005e20000000800 */
[-C--:B-1----:R-:W-:Y:S03]  /*8200*/  HMMA.16816.F32.BF16 R4, R40, R52.reuse, R4 ;  /* 0x000000342804723c */ /* 0x082fe60000041804 */
[----:B--2---:R-:W-:Y:S06]  /*8210*/  FFMA.FTZ R44, R82, c[0x0][0x2d0], -R165 ;  /* 0x0000b400522c7a23 */ /* 0x004fec00000108a5 */
[----:B------:R1:W-:Y:S03]  /*8220*/  MUFU.EX2 R68, R44 ;  /* 0x0000002c00447308 */ /* 0x0003e60000000800 */
        /* <DEDUP_REMOVED lines=8> */
[--C-:B-1----:R-:W-:Y:S03]  /*82b0*/  FFMA.FTZ R52, R73, c[0x0][0x2d0], -R166.reuse ;  /* 0x0000b40049347a23 */ /* 0x102fe600000108a6 */
[--C-:B------:R-:W-:Y:S01]  /*82c0*/  FFMA.FTZ R48, R76, c[0x0][0x2d0], -R166.reuse ;  /* 0x0000b4004c307a23 */ /* 0x100fe200000108a6 */
[-C--:B------:R-:W-:Y:S01]  /*82d0*/  HMMA.16816.F32.BF16 R24, R44, R50.reuse, R24 ;  /* 0x000000322c18723c */ /* 0x080fe20000041818 */
[----:B------:R1:W2:Y:S07]  /*82e0*/  MUFU.EX2 R66, R52 ;  /* 0x0000003400427308 */ /* 0x0002ae0000000800 */
[C---:B------:R-:W-:Y:S03]  /*82f0*/  HMMA.16816.F32.BF16 R84, R40.reuse, R50, R84 ;  /* 0x000000322854723c */ /* 0x040fe60000041854 */
[----:B------:R3:W-:Y:S05]  /*8300*/  MUFU.EX2 R64, R48 ;  /* 0x0000003000407308 */ /* 0x0007ea0000000800 */
[-C--:B------:R-:W-:Y:S08]  /*8310*/  HMMA.16816.F32.BF16 R28, R40, R56.reuse, R28 ;  /* 0x00000038281c723c */ /* 0x080ff0000004181c */
[C---:B------:R-:W-:Y:S04]  /*8320*/  HMMA.16816.F32.BF16 R88, R44.reuse, R56, R88 ;  /* 0x000000382c58723c */ /* 0x040fe80000041858 */
[--C-:B-1----:R-:W-:Y:S01]  /*8330*/  FFMA.FTZ R52, R74, c[0x0][0x2d0], -R3.reuse ;  /* 0x0000b4004a347a23 */ /* 0x102fe20000010803 */
[----:B--2---:R-:W-:Y:S03]  /*8340*/  F2FP.BF16.PACK_AB R152, R66, R65 ;  /* 0x000000414298723e */ /* 0x004fe600000010ff */
[-C--:B------:R-:W-:Y:S01]  /*8350*/  HMMA.16816.F32.BF16 R92, R44, R58.reuse, R92 ;  /* 0x0000003a2c5c723c */ /* 0x080fe2000004185c */
[----:B------:R1:W-:Y:S03]  /*8360*/  MUFU.EX2 R61, R52 ;  /* 0x00000034003d7308 */ /* 0x0003e60000000800 */
[----:B---3--:R-:W-:Y:S04]  /*8370*/  FFMA.FTZ R48, R77, c[0x0][0x2d0], -R166 ;  /* 0x0000b4004d307a23 */ /* 0x008fe800000108a6 */
[C---:B------:R-:W-:Y:S03]  /*8380*/  HMMA.16816.F32.BF16 R96, R40.reuse, R58, R96 ;  /* 0x0000003a2860723c */ /* 0x040fe60000041860 */
[----:B------:R2:W3:Y:S01]  /*8390*/  MUFU.EX2 R63, R48 ;  /* 0x00000030003f7308 */ /* 0x0004e20000000800 */
[--C-:B-1----:R-:W-:Y:S09]  /*83a0*/  FFMA.FTZ R52, R75, c[0x0][0x2d0], -R3.reuse ;  /* 0x0000b4004b347a23 */ /* 0x102ff20000010803 */
[----:B------:R1:W4:Y:S01]  /*83b0*/  MUFU.EX2 R60, R52 ;  /* 0x00000034003c7308 */ /* 0x0003220000000800 */
[--C-:B--2---:R-:W-:Y:S01]  /*83c0*/  FFMA.FTZ R48, R78, c[0x0][0x2d0], -R3.reuse ;  /* 0x0000b4004e307a23 */ /* 0x104fe20000010803 */
[----:B---3--:R-:W-:Y:S01]  /*83d0*/  F2FP.BF16.PACK_AB R154, R63, R64 ;  /* 0x000000403f9a723e */ /* 0x008fe200000010ff */
[----:B------:R-:W-:Y:S07]  /*83e0*/  FFMA.FTZ R3, R79, c[0x0][0x2d0], -R3 ;  /* 0x0000b4004f037a23 */ /* 0x000fee0000010803 */
[----:B------:R2:W-:Y:S10]  /*83f0*/  MUFU.EX2 R57, R48 ;  /* 0x0000003000397308 */ /* 0x0005f40000000800 */
[----:B------:R-:W3:Y:S01]  /*8400*/  MUFU.EX2 R56, R3 ;  /* 0x0000000300387308 */ /* 0x000ee20000000800 */
[----:B-1----:R-:W1:Y:S01]  /*8410*/  LDSM.16.MT88.4 R52, [R203+0x1800] ;  /* 0x00180000cb34783b */ /* 0x002e620000004200 */
[----:B----4-:R-:W-:Y:S07]  /*8420*/  F2FP.BF16.PACK_AB R153, R60, R61 ;  /* 0x0000003d3c99723e */ /* 0x010fee00000010ff */
[----:B--2---:R-:W2:Y:S01]  /*8430*/  LDSM.16.MT88.4 R48, [R204+0x2000] ;  /* 0x00200000cc30783b */ /* 0x004ea20000004200 */
[----:B---3--:R-:W-:Y:S01]  /*8440*/  F2FP.BF16.PACK_AB R155, R56, R57 ;  /* 0x00000039389b723e */ /* 0x008fe200000010ff */
[----:B------:R-:W-:Y:S04]  /*8450*/  FFMA.FTZ R3, R117, R241, R232 ;  /* 0x000000f175037223 */ /* 0x000fe800000100e8 */
[----:B------:R-:W-:Y:S04]  /*8460*/  FADD.FTZ R3, R239, R3 ;  /* 0x00000003ef037221 */ /* 0x000fe80000010000 */
[----:B------:R-:W-:Y:S01]  /*8470*/  FADD.FTZ R3, R238, R3 ;  /* 0x00000003ee037221 */ /* 0x000fe20000010000 */
[-C--:B-1----:R-:W-:Y:S08]  /*8480*/  HMMA.16816.F32.BF16 R100, R40, R52.reuse, R100 ;  /* 0x000000342864723c */ /* 0x082ff00000041864 */
[C---:B------:R-:W-:Y:S07]  /*8490*/  HMMA.16816.F32.BF16 R104, R44.reuse, R52, R104 ;  /* 0x000000342c68723c */ /* 0x040fee0000041868 */
[----:B------:R-:W-:Y:S01]  /*84a0*/  FFMA.FTZ R53, R116, R242, R233 ;  /* 0x000000f274357223 */ /* 0x000fe200000100e9 */
[-C--:B------:R-:W-:Y:S01]  /*84b0*/  HMMA.16816.F32.BF16 R36, R44, R54.reuse, R36 ;  /* 0x000000362c24723c */ /* 0x080fe20000041824 */
[----:B------:R-:W1:Y:S03]  /*84c0*/  LDSM.16.MT88.4 R44, [R201+0x2000] ;  /* 0x00200000c92c783b */ /* 0x000e660000004200 */
[----:B------:R-:W-:Y:S01]  /*84d0*/  FFMA.FTZ R52, R115, R243, R229 ;  /* 0x000000f373347223 */ /* 0x000fe200000100e5 */
[----:B------:R-:W-:Y:S03]  /*84e0*/  MOV R115, R112 ;  /* 0x0000007000737202 */ /* 0x000fe60000000f00 */
[----:B------:R-:W-:Y:S07]  /*84f0*/  HMMA.16816.F32.BF16 R108, R40, R54, R108 ;  /* 0x00000036286c723c */ /* 0x000fee000004186c */
[----:B------:R-:W-:Y:S02]  /*8500*/  F2FP.BF16.PACK_AB R40, R163, R175 ;  /* 0x000000afa328723e */ /* 0x000fe400000010ff */
[----:B------:R-:W-:Y:S03]  /*8510*/  F2FP.BF16.PACK_AB R41, R71, R162 ;  /* 0x000000a24729723e */ /* 0x000fe600000010ff */
[----:B------:R-:W-:Y:S02]  /*8520*/  F2FP.BF16.PACK_AB R42, R69, R70 ;  /* 0x00000046452a723e */ /* 0x000fe400000010ff */
[----:B------:R-:W-:Y:S07]  /*8530*/  F2FP.BF16.PACK_AB R43, R67, R68 ;  /* 0x00000044432b723e */ /* 0x000fee00000010ff */
[-C--:B------:R-:W-:Y:S07]  /*8540*/  HMMA.16816.F32.BF16 R124, R40, R132.reuse, R4 ;  /* 0x00000084287c723c */ /* 0x080fee0000041804 */
[----:B------:R-:W-:Y:S01]  /*8550*/  FADD.FTZ R4, R235, R53 ;  /* 0x00000035eb047221 */ /* 0x000fe20000010000 */
[C---:B------:R-:W-:Y:S04]  /*8560*/  HMMA.16816.F32.BF16 R120, R152.reuse, R132, R8 ;  /* 0x000000849878723c */ /* 0x040fe80000041808 */
[----:B------:R-:W-:Y:S03]  /*8570*/  FADD.FTZ R5, R230, R52 ;  /* 0x00000034e6057221 */ /* 0x000fe60000010000 */
[----:B------:R-:W-:Y:S01]  /*8580*/  FADD.FTZ R9, R236, R4 ;  /* 0x00000004ec097221 */ /* 0x000fe20000010000 */
[-C--:B------:R-:W-:Y:S04]  /*8590*/  HMMA.16816.F32.BF16 R128, R152, R134.reuse, R12 ;  /* 0x000000869880723c */ /* 0x080fe8000004180c */
[----:B------:R-:W-:Y:S02]  /*85a0*/  FADD.FTZ R11, R231, R5 ;  /* 0x00000005e70b7221 */ /* 0x000fe40000010000 */
[----:B------:R-:W-:Y:S01]  /*85b0*/  FADD.FTZ R10, R173, R0 ;  /* 0x00000000ad0a7221 */ /* 0x000fe20000010000 */
[----:B------:R-:W3:Y:S01]  /*85c0*/  LDSM.16.MT88.4 R4, [R203+0x2000] ;  /* 0x00200000cb04783b */ /* 0x000ee20000004200 */
[----:B------:R-:W-:Y:S01]  /*85d0*/  FADD.FTZ R8, R240, R3 ;  /* 0x00000003f0087221 */ /* 0x000fe20000010000 */
[C---:B------:R-:W-:Y:S04]  /*85e0*/  HMMA.16816.F32.BF16 R132, R40.reuse, R134, R16 ;  /* 0x000000862884723c */ /* 0x040fe80000041810 */
[----:B------:R-:W-:Y:S02]  /*85f0*/  FADD.FTZ R3, R237, R9 ;  /* 0x00000009ed037221 */ /* 0x000fe40000010000 */
        /* <DEDUP_REMOVED lines=18> */
[-C--:B-1----:R-:W-:Y:S03]  /*8720*/  HMMA.16816.F32.BF16 R148, R40, R44.reuse, R28 ;  /* 0x0000002c2894723c */ /* 0x082fe6000004181c */
        /* <DEDUP_REMOVED lines=39> */
[-C--:B------:R-:W-:Y:S01]  /*89a0*/  MOV R118, R2.reuse ;  /* 0x0000000200767202 */ /* 0x080fe20000000f00 */
        /* <DEDUP_REMOVED lines=20> */
[----:B------:R-:W-:Y:S01]  /*8af0*/  MOV R3, R113 ;  /* 0x0000007100037202 */ /* 0x000fe20000000f00 */
[----:B------:R-:W-:Y:S01]  /*8b00*/  FADD.FTZ R244, R56, R0 ;  /* 0x0000000038f47221 */ /* 0x000fe20000010000 */
[----:B------:R-:W-:Y:S01]  /*8b10*/  MOV R0, R114 ;  /* 0x0000007200007202 */ /* 0x000fe20000000f00 */
[----:B------:R-:W-:-:S05]  /*8b20*/  @P0 BRA `(.L_x_1690) ;  /* 0xffffd19000000947 */ /* 0x000fca000383ffff */
.L_x_1689:
[----:B------:R-:W-:Y:S05]  /*8b30*/  BRA.DIV ~URZ, `(.L_x_1691) ;  /* 0x000049827f007947 */ /* 0x000fea000b800000 */
[----:B------:R-:W1:Y:S04]  /*8b40*/  SHFL.BFLY PT, R0, R241, 0x2, 0x1f ;  /* 0x0c401f00f1007f89 */ /* 0x000e6800000e0000 */
[----:B------:R-:W2:Y:S04]  /*8b50*/  SHFL.BFLY PT, R2, R242, 0x2, 0x1f ;  /* 0x0c401f00f2027f89 */ /* 0x000ea800000e0000 */
[----:B------:R-:W3:Y:S04]  /*8b60*/  SHFL.BFLY PT, R3, R243, 0x2, 0x1f ;  /* 0x0c401f00f3037f89 */ /* 0x000ee800000e0000 */
        /* <DEDUP_REMOVED lines=8> */
[----:B------:R4:W4:Y:S01]  /*8bf0*/  SHFL.BFLY PT, R9, R8, 0x1, 0x1f ;  /* 0x0c201f0008097f89 */ /* 0x00092200000e0000 */
[----:B-1----:R-:W-:Y:S02]  /*8c00*/  FADD.FTZ R4, R0, R4 ;  /* 0x0000000400047221 */ /* 0x002fe40000010000 */
[----:B--2---:R-:W-:Y:S02]  /*8c10*/  FADD.FTZ R6, R2, R6 ;  /* 0x0000000602067221 */ /* 0x004fe40000010000 */
[----:B---3--:R-:W-:Y:S02]  /*8c20*/  FADD.FTZ R7, R3, R7 ;  /* 0x0000000703077221 */ /* 0x008fe40000010000 */
.L_x_1773:
        /* <DEDUP_REMOVED lines=46> */
[----:B------:R-:W3:Y:S01]  /*8f10*/  @P0 MUFU.RCP R0, R4 ;  /* 0x0000000400000308 */ /* 0x000ee20000001000 */
        /* <DEDUP_REMOVED lines=24> */
[----:B------:R1:W4:Y:S01]  /*90a0*/  @P0 MUFU.LG2 R2, R4 ;  /* 0x0000000400020308 */ /* 0x0003220000000c00 */
[----:B------:R-:W-:-:S02]  /*90b0*/  @P3 FMUL.FTZ R7, R3, c[0x0][0x2d0] ;  /* 0x0000b40003073a20 */ /* 0x000fc40000410000 */
[----:B------:R-:W-:Y:S02]  /*90c0*/  @P1 FMUL.FTZ R3, R11, c[0x0][0x2d0] ;  /* 0x0000b4000b031a20 */ /* 0x000fe40000410000 */
[----:B------:R-:W-:Y:S02]  /*90d0*/  @P3 FMUL.FTZ R10, R10, 0.69314718246459960938 ;  /* 0x3f3172180a0a3820 */ /* 0x000fe40000410000 */
[----:B------:R-:W-:Y:S01]  /*90e0*/  @P1 FFMA.FTZ R26, R3, R112, R8 ;  /* 0x00000070031a1223 */ /* 0x000fe20000010008 */
[----:B------:R-:W-:Y:S01]  /*90f0*/  @P0 MOV R3, 0x3f317218 ;  /* 0x3f31721800030802 */ /* 0x000fe20000000f00 */
[----:B--2---:R-:W-:Y:S02]  /*9100*/  @P2 FMUL.FTZ R9, R9, 0.69314718246459960938 ;  /* 0x3f31721809092820 */ /* 0x004fe40000410000 */
[----:B------:R-:W-:Y:S02]  /*9110*/  @P2 FMUL.FTZ R6, R6, c[0x0][0x2d0] ;  /* 0x0000b40006062a20 */ /* 0x000fe40000410000 */
[----:B------:R-:W-:-:S02]  /*9120*/  @P0 FMUL.FTZ R3, R3, c[0x0][0x2d0] ;  /* 0x0000b40003030a20 */ /* 0x000fc40000410000 */
[----:B---3--:R-:W-:Y:S01]  /*9130*/  FMUL.FTZ R32, R0, R122 ;  /* 0x0000007a00207220 */ /* 0x008fe20000410000 */
[----:B-1----:R-:W-:Y:S01]  /*9140*/  MOV R4, 0x1 ;  /* 0x0000000100047802 */ /* 0x002fe20000000f00 */
[----:B----4-:R-:W-:Y:S02]  /*9150*/  @P0 FMUL.FTZ R2, R2, 0.69314718246459960938 ;  /* 0x3f31721802020820 */ /* 0x010fe40000410000 */
        /* <DEDUP_REMOVED lines=19> */
.L_x_1660:
[----:B------:R-:W2:Y:S01]  /*9290*/  S2R R2, SR_TID.X ;  /* 0x0000000000027919 */ /* 0x000ea20000002100 */
[----:B------:R-:W-:Y:S01]  /*92a0*/  BSSY B0, `(.L_x_1692) ;  /* 0x0000010000007945 */ /* 0x000fe20003800000 */
[----:B--2---:R-:W-:-:S13]  /*92b0*/  LOP3.LUT P0, RZ, R2, 0x7f, RZ, 0xc0, !PT ;  /* 0x0000007f02ff7812 */ /* 0x004fda000780c0ff */
[----:B------:R-:W-:Y:S05]  /*92c0*/  @P0 BRA `(.L_x_1693) ;  /* 0x000000d000000947 */ /* 0x000fea0003800000 */
[----:B------:R-:W2:Y:S01]  /*92d0*/  S2R R4, SR_LANEID ;  /* 0x0000000000047919 */ /* 0x000ea20000000000 */
        /* <DEDUP_REMOVED lines=11> */
[----:B--2---:R-:W-:-:S06]  /*9390*/  IADD3 R248, R3, c[0x0][0xc], R2 ;  /* 0x0000030003f87a10 */ /* 0x004fcc0007ffe002 */
.L_x_1693:
[----:B------:R-:W-:Y:S05]  /*93a0*/  BSYNC B0 ;  /* 0x0000000000007941 */ /* 0x000fea0003800000 */
.L_x_1692:
[----:B------:R-:W-:Y:S01]  /*93b0*/  PRMT R0, R0, 0x9910, RZ ;  /* 0x0000991000007816 */ /* 0x000fe200000000ff */
[----:B------:R-:W-:Y:S01]  /*93c0*/  BSSY B1, `(.L_x_1694) ;  /* 0x00002b0000017945 */ /* 0x000fe20003800000 */
[----:B------:R-:W-:Y:S01]  /*93d0*/  IMAD.MOV.U32 R88, RZ, RZ, R248 ;  /* 0x000000ffff587224 */ /* 0x000fe200078e00f8 */
[----:B------:R-:W-:Y:S02]  /*93e0*/  SHF.R.S32.HI R8, RZ, 0x1f, R245 ;  /* 0x0000001fff087819 */ /* 0x000fe400000114f5 */
[----:B------:R-:W-:Y:S02]  /*93f0*/  ISETP.NE.AND P0, PT, R0, RZ, PT ;  /* 0x000000ff0000720c */ /* 0x000fe40003f05270 */
[----:B------:R-:W-:-:S11]  /*9400*/  SHF.R.S32.HI R18, RZ, 0x1f, R246 ;  /* 0x0000001fff127819 */ /* 0x000fd600000114f6 */
[----:B------:R-:W-:Y:S05]  /*9410*/  @!P0 BRA `(.L_x_1695) ;  /* 0x00001f0000008947 */ /* 0x000fea0003800000 */
[----:B------:R-:W2:Y:S04]  /*9420*/  LDL R6, [R1+0x24] ;  /* 0x0000240001067983 */ /* 0x000ea80000100800 */
[----:B-1----:R-:W3:Y:S04]  /*9430*/  LDL R5, [R1+0x34] ;  /* 0x0000340001057983 */ /* 0x002ee80000100800 */
        /* <DEDUP_REMOVED lines=94> */
.L_x_1696:
[----:B-1----:R-:W2:Y:S04]  /*9a20*/  LDL R4, [R1+0x54] ;  /* 0x0000540001047983 */ /* 0x002ea80000100800 */
        /* <DEDUP_REMOVED lines=127> */
.L_x_1774:
[----:B------:R-:W-:Y:S05]  /*a220*/  BRA.DIV ~URZ, `(.L_x_1699) ;  /* 0x000035b27f007947 */ /* 0x000fea000b800000 */
[----:B------:R3:W4:Y:S02]  /*a230*/  SHFL.IDX PT, R2, R7, RZ, 0x181f ;  /* 0x00181fff07027589 */ /* 0x00072400000e0000 */
.L_x_1775:
[----:B------:R-:W-:-:S04]  /*a240*/  ISETP.GE.AND P2, PT, R246, c[0x0][0x3c8], PT ;  /* 0x0000f200f6007a0c */ /* 0x000fc80003f46270 */
[----:B------:R-:W-:-:S13]  /*a250*/  ISETP.GE.OR P1, PT, R4, R0, P2 ;  /* 0x000000000400720c */ /* 0x000fda0001726670 */
[----:B----4-:R-:W-:-:S04]  /*a260*/  @!P1 LEA R2, P0, R246, R2, 0x1 ;  /* 0x00000002f6029211 */ /* 0x010fc800078008ff */
[----:B--2---:R-:W-:-:S05]  /*a270*/  @!P1 LEA.HI.X R3, R246, R8, R18, 0x1, P0 ;  /* 0x00000008f6039211 */ /* 0x004fca00000f0c12 */
[----:B------:R2:W-:Y:S01]  /*a280*/  @!P1 ST.E.128 [R2.64], R12 ;  /* 0x0000000c02009985 */ /* 0x0005e2000c101d08 */
[----:B------:R-:W-:Y:S05]  /*a290*/  BRA.DIV ~URZ, `(.L_x_1700) ;  /* 0x000035b27f007947 */ /* 0x000fea000b800000 */
[----:B------:R4:W1:Y:S04]  /*a2a0*/  SHFL.IDX PT, R8, R6, 0x1, 0x181f ;  /* 0x00381f0006087f89 */ /* 0x00086800000e0000 */
[----:B--2---:R4:W2:Y:S02]  /*a2b0*/  SHFL.IDX PT, R2, R7, 0x1, 0x181f ;  /* 0x00381f0007027f89 */ /* 0x0048a400000e0000 */
.L_x_1776:
[----:B------:R-:W-:-:S04]  /*a2c0*/  IADD3 R3, R4, 0x10, RZ ;  /* 0x0000001004037810 */ /* 0x000fc80007ffe0ff */
[----:B------:R-:W-:-:S13]  /*a2d0*/  ISETP.GE.OR P1, PT, R3, R0, P2 ;  /* 0x000000000300720c */ /* 0x000fda0001726670 */
[----:B--2---:R-:W-:-:S04]  /*a2e0*/  @!P1 LEA R2, P0, R246, R2, 0x1 ;  /* 0x00000002f6029211 */ /* 0x004fc800078008ff */
[----:B-1----:R-:W-:-:S05]  /*a2f0*/  @!P1 LEA.HI.X R3, R246, R8, R18, 0x1, P0 ;  /* 0x00000008f6039211 */ /* 0x002fca00000f0c12 */
[----:B------:R1:W-:Y:S01]  /*a300*/  @!P1 ST.E.128 [R2.64], R20 ;  /* 0x0000001402009985 */ /* 0x0003e2000c101d08 */
[----:B------:R-:W-:Y:S05]  /*a310*/  BRA.DIV ~URZ, `(.L_x_1701) ;  /* 0x000036027f007947 */ /* 0x000fea000b800000 */
[----:B------:R2:W1:Y:S02]  /*a320*/  SHFL.IDX PT, R8, R6, 0x2, 0x181f ;  /* 0x00581f0006087f89 */ /* 0x00046400000e0000 */
.L_x_1777:
[----:B------:R-:W-:Y:S05]  /*a330*/  BRA.DIV ~URZ, `(.L_x_1702) ;  /* 0x000036527f007947 */ /* 0x000fea000b800000 */
[----:B-1----:R1:W2:Y:S02]  /*a340*/  SHFL.IDX PT, R2, R7, 0x2, 0x181f ;  /* 0x00581f0007027f89 */ /* 0x0022a400000e0000 */
.L_x_1778:
[----:B------:R-:W-:-:S04]  /*a350*/  IADD3 R3, R4, 0x20, RZ ;  /* 0x0000002004037810 */ /* 0x000fc80007ffe0ff */
[----:B------:R-:W-:-:S13]  /*a360*/  ISETP.GE.OR P1, PT, R3, R0, P2 ;  /* 0x000000000300720c */ /* 0x000fda0001726670 */
[----:B--2---:R-:W-:-:S04]  /*a370*/  @!P1 LEA R2, P0, R246, R2, 0x1 ;  /* 0x00000002f6029211 */ /* 0x004fc800078008ff */
[----:B------:R-:W-:-:S05]  /*a380*/  @!P1 LEA.HI.X R3, R246, R8, R18, 0x1, P0 ;  /* 0x00000008f6039211 */ /* 0x000fca00000f0c12 */
[----:B------:R2:W-:Y:S01]  /*a390*/  @!P1 ST.E.128 [R2.64], R24 ;  /* 0x0000001802009985 */ /* 0x0005e2000c101d08 */
[----:B------:R-:W-:Y:S05]  /*a3a0*/  BRA.DIV ~URZ, `(.L_x_1703) ;  /* 0x000036527f007947 */ /* 0x000fea000b800000 */
[----:B------:R1:W2:Y:S04]  /*a3b0*/  SHFL.IDX PT, R8, R6, 0x3, 0x181f ;  /* 0x00781f0006087f89 */ /* 0x0002a800000e0000 */
[----:B--2---:R1:W2:Y:S02]  /*a3c0*/  SHFL.IDX PT, R2, R7, 0x3, 0x181f ;  /* 0x00781f0007027f89 */ /* 0x0042a400000e0000 */
.L_x_1779:
[----:B------:R-:W-:-:S04]  /*a3d0*/  IADD3 R3, R4, 0x30, RZ ;  /* 0x0000003004037810 */ /* 0x000fc80007ffe0ff */
[----:B------:R-:W-:-:S13]  /*a3e0*/  ISETP.GE.OR P1, PT, R3, R0, P2 ;  /* 0x000000000300720c */ /* 0x000fda0001726670 */
[----:B--2---:R-:W-:-:S04]  /*a3f0*/  @!P1 LEA R2, P0, R246, R2, 0x1 ;  /* 0x00000002f6029211 */ /* 0x004fc800078008ff */
[----:B------:R-:W-:-:S05]  /*a400*/  @!P1 LEA.HI.X R3, R246, R8, R18, 0x1, P0 ;  /* 0x00000008f6039211 */ /* 0x000fca00000f0c12 */
[----:B------:R2:W-:Y:S01]  /*a410*/  @!P1 ST.E.128 [R2.64], R28 ;  /* 0x0000001c02009985 */ /* 0x0005e2000c101d08 */
[----:B------:R-:W-:Y:S05]  /*a420*/  BRA.DIV ~URZ, `(.L_x_1704) ;  /* 0x000036a27f007947 */ /* 0x000fea000b800000 */
[----:B------:R1:W2:Y:S02]  /*a430*/  SHFL.IDX PT, R8, R6, 0x4, 0x181f ;  /* 0x00981f0006087f89 */ /* 0x0002a400000e0000 */
.L_x_1780:
[----:B------:R-:W-:Y:S05]  /*a440*/  BRA.DIV ~URZ, `(.L_x_1705) ;  /* 0x000036f27f007947 */ /* 0x000fea000b800000 */
[----:B--2---:R2:W1:Y:S02]  /*a450*/  SHFL.IDX PT, R2, R7, 0x4, 0x181f ;  /* 0x00981f0007027f89 */ /* 0x00446400000e0000 */
.L_x_1781:
[----:B------:R-:W-:-:S04]  /*a460*/  IADD3 R3, R4, 0x40, RZ ;  /* 0x0000004004037810 */ /* 0x000fc80007ffe0ff */
[----:B------:R-:W-:-:S13]  /*a470*/  ISETP.GE.OR P1, PT, R3, R0, P2 ;  /* 0x000000000300720c */ /* 0x000fda0001726670 */
[----:B-1----:R-:W-:-:S04]  /*a480*/  @!P1 LEA R2, P0, R246, R2, 0x1 ;  /* 0x00000002f6029211 */ /* 0x002fc800078008ff */
[----:B------:R-:W-:-:S05]  /*a490*/  @!P1 LEA.HI.X R3, R246, R8, R18, 0x1, P0 ;  /* 0x00000008f6039211 */ /* 0x000fca00000f0c12 */
[----:B------:R1:W-:Y:S01]  /*a4a0*/  @!P1 ST.E.128 [R2.64], R32 ;  /* 0x0000002002009985 */ /* 0x0003e2000c101d08 */
[----:B------:R-:W-:Y:S05]  /*a4b0*/  BRA.DIV ~URZ, `(.L_x_1706) ;  /* 0x000036f27f007947 */ /* 0x000fea000b800000 */
[----:B------:R1:W2:Y:S04]  /*a4c0*/  SHFL.IDX PT, R8, R6, 0x5, 0x181f ;  /* 0x00b81f0006087f89 */ /* 0x0002a800000e0000 */
[----:B-1----:R1:W3:Y:S02]  /*a4d0*/  SHFL.IDX PT, R2, R7, 0x5, 0x181f ;  /* 0x00b81f0007027f89 */ /* 0x0022e400000e0000 */
.L_x_1782:
[----:B------:R-:W-:-:S04]  /*a4e0*/  IADD3 R3, R4, 0x50, RZ ;  /* 0x0000005004037810 */ /* 0x000fc80007ffe0ff */
[----:B------:R-:W-:-:S13]  /*a4f0*/  ISETP.GE.OR P1, PT, R3, R0, P2 ;  /* 0x000000000300720c */ /* 0x000fda0001726670 */
[----:B---3--:R-:W-:-:S04]  /*a500*/  @!P1 LEA R2, P0, R246, R2, 0x1 ;  /* 0x00000002f6029211 */ /* 0x008fc800078008ff */
[----:B--2---:R-:W-:-:S05]  /*a510*/  @!P1 LEA.HI.X R3, R246, R8, R18, 0x1, P0 ;  /* 0x00000008f6039211 */ /* 0x004fca00000f0c12 */
[----:B------:R2:W-:Y:S01]  /*a520*/  @!P1 ST.E.128 [R2.64], R36 ;  /* 0x0000002402009985 */ /* 0x0005e2000c101d08 */
[----:B------:R-:W-:Y:S05]  /*a530*/  BRA.DIV ~URZ, `(.L_x_1707) ;  /* 0x000037427f007947 */ /* 0x000fea000b800000 */
[----:B------:R3:W1:Y:S02]  /*a540*/  SHFL.IDX PT, R8, R6, 0x6, 0x181f ;  /* 0x00d81f0006087f89 */ /* 0x00066400000e0000 */
.L_x_1783:
[----:B------:R-:W-:Y:S05]  /*a550*/  BRA.DIV ~URZ, `(.L_x_1708) ;  /* 0x000037927f007947 */ /* 0x000fea000b800000 */
[----:B--2---:R2:W3:Y:S02]  /*a560*/  SHFL.IDX PT, R2, R7, 0x6, 0x181f ;  /* 0x00d81f0007027f89 */ /* 0x0044e400000e0000 */
.L_x_1784:
[----:B------:R-:W-:-:S04]  /*a570*/  IADD3 R3, R4, 0x60, RZ ;  /* 0x0000006004037810 */ /* 0x000fc80007ffe0ff */
[----:B------:R-:W-:-:S13]  /*a580*/  ISETP.GE.OR P1, PT, R3, R0, P2 ;  /* 0x000000000300720c */ /* 0x000fda0001726670 */
[----:B---3--:R-:W-:-:S04]  /*a590*/  @!P1 LEA R2, P0, R246, R2, 0x1 ;  /* 0x00000002f6029211 */ /* 0x008fc800078008ff */
[----:B-1----:R-:W-:-:S05]  /*a5a0*/  @!P1 LEA.HI.X R3, R246, R8, R18, 0x1, P0 ;  /* 0x00000008f6039211 */ /* 0x002fca00000f0c12 */
[----:B------:R1:W-:Y:S01]  /*a5b0*/  @!P1 ST.E.128 [R2.64], R40 ;  /* 0x0000002802009985 */ /* 0x0003e2000c101d08 */
[----:B------:R-:W-:Y:S05]  /*a5c0*/  BRA.DIV ~URZ, `(.L_x_1709) ;  /* 0x000037927f007947 */ /* 0x000fea000b800000 */
[----:B----4-:R-:W3:Y:S04]  /*a5d0*/  SHFL.IDX PT, R6, R6, 0x7, 0x181f ;  /* 0x00f81f0006067f89 */ /* 0x010ee800000e0000 */
[----:B-1----:R1:W4:Y:S02]  /*a5e0*/  SHFL.IDX PT, R3, R7, 0x7, 0x181f ;  /* 0x00f81f0007037f89 */ /* 0x00232400000e0000 */
.L_x_1785:
[----:B------:R-:W-:-:S04]  /*a5f0*/  IADD3 R2, R4, 0x70, RZ ;  /* 0x0000007004027810 */ /* 0x000fc80007ffe0ff */
[----:B------:R-:W-:-:S13]  /*a600*/  ISETP.GE.OR P2, PT, R2, R0, P2 ;  /* 0x000000000200720c */ /* 0x000fda0001746670 */
[----:B------:R-:W-:Y:S05]  /*a610*/  @P2 BRA `(.L_x_1710) ;  /* 0x000018a000002947 */ /* 0x000fea0003800000 */
[----:B----4-:R-:W-:-:S04]  /*a620*/  LEA R2, P0, R246, R3, 0x1 ;  /* 0x00000003f6027211 */ /* 0x010fc800078008ff */
[----:B---3--:R-:W-:-:S05]  /*a630*/  LEA.HI.X R3, R246, R6, R18, 0x1, P0 ;  /* 0x00000006f6037211 */ /* 0x008fca00000f0c12 */
[----:B------:R3:W-:Y:S01]  /*a640*/  ST.E.128 [R2.64], R44 ;  /* 0x0000002c02007985 */ /* 0x0007e2000c101d08 */
[----:B------:R-:W-:Y:S05]  /*a650*/  BRA `(.L_x_1710) ;  /* 0x0000186000007947 */ /* 0x000fea0003800000 */
.L_x_1697:
        /* <DEDUP_REMOVED lines=34> */
.L_x_1786:
[----:B------:R-:W-:Y:S05]  /*a880*/  BRA.DIV ~URZ, `(.L_x_1712) ;  /* 0x000036127f007947 */ /* 0x000fea000b800000 */
[----:B------:R3:W4:Y:S02]  /*a890*/  SHFL.IDX PT, R2, R20, RZ, 0x1c1f ;  /* 0x001c1fff14027589 */ /* 0x00072400000e0000 */
.L_x_1787:
        /* <DEDUP_REMOVED lines=49> */
.L_x_1714:
[----:B------:R-:W-:Y:S05]  /*abb0*/  BSYNC B0 ;  /* 0x0000000000007941 */ /* 0x000fea0003800000 */
.L_x_1713:
[----:B------:R-:W-:Y:S05]  /*abc0*/  BRA.DIV ~URZ, `(.L_x_1715) ;  /* 0x000033427f007947 */ /* 0x000fea000b800000 */
[----:B--2---:R2:W1:Y:S04]  /*abd0*/  SHFL.IDX PT, R12, R13, 0x1, 0x1c1f ;  /* 0x003c1f000d0c7f89 */ /* 0x00446800000e0000 */
[----:B----4-:R2:W4:Y:S02]  /*abe0*/  SHFL.IDX PT, R2, R20, 0x1, 0x1c1f ;  /* 0x003c1f0014027f89 */ /* 0x01052400000e0000 */
.L_x_1788:
        /* <DEDUP_REMOVED lines=35> */
.L_x_1717:
[----:B------:R-:W-:Y:S05]  /*ae20*/  BSYNC B0 ;  /* 0x0000000000007941 */ /* 0x000fea0003800000 */
.L_x_1716:
[----:B------:R-:W-:Y:S05]  /*ae30*/  BRA.DIV ~URZ, `(.L_x_1718) ;  /* 0x000031a27f007947 */ /* 0x000fea000b800000 */
[----:B-1----:R1:W2:Y:S02]  /*ae40*/  SHFL.IDX PT, R12, R13, 0x2, 0x1c1f ;  /* 0x005c1f000d0c7f89 */ /* 0x0022a400000e0000 */
.L_x_1789:
[----:B------:R-:W-:Y:S05]  /*ae50*/  BRA.DIV ~URZ, `(.L_x_1719) ;  /* 0x000031f27f007947 */ /* 0x000fea000b800000 */
[----:B--2-4-:R2:W4:Y:S02]  /*ae60*/  SHFL.IDX PT, R2, R20, 0x2, 0x1c1f ;  /* 0x005c1f0014027f89 */ /* 0x01452400000e0000 */
.L_x_1790:
        /* <DEDUP_REMOVED lines=35> */
.L_x_1721:
[----:B------:R-:W-:Y:S05]  /*b0a0*/  BSYNC B0 ;  /* 0x0000000000007941 */ /* 0x000fea0003800000 */
.L_x_1720:
[----:B------:R-:W-:Y:S05]  /*b0b0*/  BRA.DIV ~URZ, `(.L_x_1722) ;  /* 0x000030027f007947 */ /* 0x000fea000b800000 */
[----:B------:R1:W2:Y:S04]  /*b0c0*/  SHFL.IDX PT, R12, R13, 0x3, 0x1c1f ;  /* 0x007c1f000d0c7f89 */ /* 0x0002a800000e0000 */
[----:B-1--4-:R1:W4:Y:S02]  /*b0d0*/  SHFL.IDX PT, R2, R20, 0x3, 0x1c1f ;  /* 0x007c1f0014027f89 */ /* 0x01232400000e0000 */
.L_x_1791:
        /* <DEDUP_REMOVED lines=36> */
.L_x_1695:
[----:B------:R-:W-:Y:S01]  /*b320*/  ISETP.NE.U32.AND P1, PT, RZ, c[0x0][0x508], PT ;  /* 0x00014200ff007a0c */ /* 0x000fe20003f25070 */
[----:B------:R-:W2:Y:S01]  /*b330*/  LDL.LU R6, [R1+0x1c] ;  /* 0x00001c0001067983 */ /* 0x000ea20000300800 */
[----:B------:R-:W-:Y:S01]  /*b340*/  ISETP.NE.U32.AND P2, PT, RZ, c[0x0][0x500], PT ;  /* 0x00014000ff007a0c */ /* 0x000fe20003f45070 */
[----:B------:R-:W-:Y:S01]  /*b350*/  IMAD.MOV.U32 R4, RZ, RZ, 0x4 ;  /* 0x00000004ff047424 */ /* 0x000fe200078e00ff */
[----:B------:R-:W-:Y:S01]  /*b360*/  ISETP.NE.AND.EX P1, PT, RZ, c[0x0][0x50c], PT, P1 ;  /* 0x00014300ff007a0c */ /* 0x000fe20003f25310 */
[----:B------:R-:W-:Y:S01]  /*b370*/  IMAD.MOV.U32 R0, RZ, RZ, RZ ;  /* 0x000000ffff007224 */ /* 0x000fe200078e00ff */
[----:B------:R-:W-:Y:S01]  /*b380*/  ISETP.NE.AND.EX P2, PT, RZ, c[0x0][0x504], PT, P2 ;  /* 0x00014100ff007a0c */ /* 0x000fe20003f45320 */
[----:B------:R-:W-:Y:S02]  /*b390*/  IMAD.MOV.U32 R20, RZ, RZ, c[0x0][0x388] ;  /* 0x0000e200ff147624 */ /* 0x000fe400078e00ff */
[----:B-1----:R-:W-:-:S08]  /*b3a0*/  IMAD.WIDE R4, R245, R4, c[0x0][0x500] ;  /* 0x00014000f5047625 */ /* 0x002fd000078e0204 */
[C---:B------:R-:W-:Y:S02]  /*b3b0*/  @P1 LEA R2, P0, R245.reuse, c[0x0][0x508], 0x2 ;  /* 0x00014200f5021a11 */ /* 0x040fe400078010ff */
[----:B------:R1:W5:Y:S02]  /*b3c0*/  @P2 LDG.E R0, [R4.64] ;  /* 0x0000000804002981 */ /* 0x000364000c1e1900 */
[----:B------:R-:W-:-:S05]  /*b3d0*/  @P1 LEA.HI.X R3, R245, c[0x0][0x50c], R8, 0x2, P0 ;  /* 0x00014300f5031a11 */ /* 0x000fca00000f1408 */
[----:B------:R1:W5:Y:S01]  /*b3e0*/  @P1 LDG.E R20, [R2.64] ;  /* 0x0000000802141981 */ /* 0x000362000c1e1900 */
[----:B--2---:R-:W-:-:S04]  /*b3f0*/  ISETP.NE.AND P0, PT, R6, RZ, PT ;  /* 0x000000ff0600720c */ /* 0x004fc80003f05270 */
[----:B------:R-:W-:Y:S01]  /*b400*/  SEL R19, R6, c[0x0][0x3d4], P0 ;  /* 0x0000f50006137a07 */ /* 0x000fe20000000000 */
[----:B------:R-:W-:Y:S05]  /*b410*/  @P1 BRA `(.L_x_1723) ;  /* 0x0000004000001947 */ /* 0x000fea0003800000 */
[----:B-1----:R-:W-:Y:S05]  /*b420*/  @!P2 BRA `(.L_x_1723) ;  /* 0x000000300000a947 */ /* 0x002fea0003800000 */
[----:B------:R1:W2:Y:S04]  /*b430*/  LDG.E R2, [R4.64] ;  /* 0x0000000804027981 */ /* 0x0002a8000c1e1900 */
[----:B-1----:R-:W2:Y:S02]  /*b440*/  LDG.E R4, [R4.64+0x4] ;  /* 0x0000040804047981 */ /* 0x002ea4000c1e1900 */
[----:B--2--5:R-:W-:Y:S02]  /*b450*/  IADD3 R20, -R2, R4, RZ ;  /* 0x0000000402147210 */ /* 0x024fe40007ffe1ff */
.L_x_1723:
[----:B-1----:R-:W1:Y:S01]  /*b460*/  S2R R3, SR_TID.X ;  /* 0x0000000000037919 */ /* 0x002e620000002100 */
[----:B------:R-:W-:Y:S01]  /*b470*/  BSSY B0, `(.L_x_1724) ;  /* 0x0000037000007945 */ /* 0x000fe20003800000 */
[----:B------:R-:W-:Y:S02]  /*b480*/  SEL R12, R245, RZ, !P2 ;  /* 0x000000fff50c7207 */ /* 0x000fe40005000000 */
[----:B------:R-:W-:-:S02]  /*b490*/  SEL R21, R8, RZ, !P2 ;  /* 0x000000ff08157207 */ /* 0x000fc40005000000 */
[----:B-----5:R-:W-:Y:S02]  /*b4a0*/  SHF.R.S32.HI R17, RZ, 0x1f, R0 ;  /* 0x0000001fff117819 */ /* 0x020fe40000011400 */
[----:B-1----:R-:W-:-:S13]  /*b4b0*/  ISETP.GT.AND P0, PT, R3, 0x7f, PT ;  /* 0x0000007f0300780c */ /* 0x002fda0003f04270 */
[----:B------:R-:W-:Y:S05]  /*b4c0*/  @P0 BRA `(.L_x_1725) ;  /* 0x0000031000000947 */ /* 0x000fea0003800000 */
[----:B------:R-:W-:Y:S01]  /*b4d0*/  IMAD R2, R20, c[0x0][0x4e8], RZ ;  /* 0x00013a0014027a24 */ /* 0x000fe200078e02ff */
[----:B------:R-:W-:-:S04]  /*b4e0*/  LEA R13, R249, R3, 0x7 ;  /* 0x00000003f90d7211 */ /* 0x000fc800078e38ff */
        /* <DEDUP_REMOVED lines=47> */
.L_x_1725:
[----:B------:R-:W-:Y:S05]  /*b7e0*/  BSYNC B0 ;  /* 0x0000000000007941 */ /* 0x000fea0003800000 */
.L_x_1724:
[----:B------:R-:W-:-:S13]  /*b7f0*/  ISETP.GT.AND P0, PT, R19, 0x1, PT ;  /* 0x000000011300780c */ /* 0x000fda0003f04270 */
[----:B------:R-:W-:Y:S05]  /*b800*/  @P0 BRA `(.L_x_1710) ;  /* 0x000006b000000947 */ /* 0x000fea0003800000 */
[----:B-1----:R-:W2:Y:S04]  /*b810*/  LDL.LU R2, [R1+0x14] ;  /* 0x0000140001027983 */ /* 0x002ea80000300800 */
[----:B------:R-:W3:Y:S01]  /*b820*/  LDL R5, [R1+0x40] ;  /* 0x0000400001057983 */ /* 0x000ee20000100800 */
[----:B------:R-:W-:-:S03]  /*b830*/  IMAD R4, R17, c[0x0][0x3a0], RZ ;  /* 0x0000e80011047a24 */ /* 0x000fc600078e02ff */
[----:B------:R-:W1:Y:S02]  /*b840*/  S2R R9, SR_TID.X ;  /* 0x0000000000097919 */ /* 0x000e640000002100 */
[----:B-1----:R-:W-:-:S04]  /*b850*/  SHF.R.S32.HI R8, RZ, 0x1f, R9 ;  /* 0x0000001fff087819 */ /* 0x002fc80000011409 */
[----:B------:R-:W-:-:S04]  /*b860*/  LEA.HI R8, R8, R9, RZ, 0x3 ;  /* 0x0000000908087211 */ /* 0x000fc800078f18ff */
[----:B------:R-:W-:Y:S02]  /*b870*/  SHF.R.S32.HI R8, RZ, 0x3, R8 ;  /* 0x00000003ff087819 */ /* 0x000fe40000011408 */
[----:B--2---:R-:W-:Y:S02]  /*b880*/  MOV R7, R2 ;  /* 0x0000000200077202 */ /* 0x004fe40000000f00 */
[----:B------:R-:W-:-:S04]  /*b890*/  MOV R2, c[0x0][0x4e8] ;  /* 0x00013a0000027a02 */ /* 0x000fc80000000f00 */
[----:B------:R-:W-:Y:S01]  /*b8a0*/  ISETP.NE.AND P0, PT, R2, 0x1, PT ;  /* 0x000000010200780c */ /* 0x000fe20003f05270 */
[----:B------:R-:W-:-:S04]  /*b8b0*/  IMAD.WIDE.U32 R2, R0, c[0x0][0x3a0], RZ ;  /* 0x0000e80000027a25 */ /* 0x000fc800078e00ff */
[----:B------:R-:W-:Y:S01]  /*b8c0*/  IMAD R0, R0, c[0x0][0x3a4], R4 ;  /* 0x0000e90000007a24 */ /* 0x000fe200078e0204 */
[----:B---3--:R-:W-:Y:S01]  /*b8d0*/  LEA R4, R249, R5, 0x7 ;  /* 0x00000005f9047211 */ /* 0x008fe200078e38ff */
[----:B------:R-:W-:-:S03]  /*b8e0*/  IMAD R5, R21, c[0x0][0x3f0], RZ ;  /* 0x0000fc0015057a24 */ /* 0x000fc600078e02ff */
[----:B------:R-:W-:Y:S01]  /*b8f0*/  IADD3 R3, R3, R0, RZ ;  /* 0x0000000003037210 */ /* 0x000fe20007ffe0ff */
[----:B------:R-:W-:Y:S02]  /*b900*/  IMAD.MOV.U32 R0, RZ, RZ, R4 ;  /* 0x000000ffff007224 */ /* 0x000fe400078e0004 */
[----:B------:R-:W-:-:S04]  /*b910*/  @P0 IMAD.HI.U32 R6, R4, c[0x0][0x4ec], RZ ;  /* 0x00013b0004060a27 */ /* 0x000fc800078e00ff */
[C---:B------:R-:W-:Y:S01]  /*b920*/  IMAD.WIDE.U32 R2, R7.reuse, c[0x0][0x3e8], R2 ;  /* 0x0000fa0007027a25 */ /* 0x040fe200078e0002 */
[----:B------:R-:W-:Y:S02]  /*b930*/  @P0 SHF.R.U32.HI R0, RZ, c[0x0][0x4f0], R6 ;  /* 0x00013c00ff000a19 */ /* 0x000fe40000011606 */
[----:B------:R-:W-:Y:S01]  /*b940*/  ISETP.GE.AND P0, PT, R246, c[0x0][0x3c8], PT ;  /* 0x0000f200f6007a0c */ /* 0x000fe20003f06270 */
[----:B------:R-:W-:Y:S01]  /*b950*/  IMAD R3, R7, c[0x0][0x3ec], R3 ;  /* 0x0000fb0007037a24 */ /* 0x000fe200078e0203 */
[----:B------:R-:W-:Y:S01]  /*b960*/  SHF.R.S32.HI R6, RZ, 0x1f, R0 ;  /* 0x0000001fff067819 */ /* 0x000fe20000011400 */
[----:B------:R-:W-:Y:S01]  /*b970*/  IMAD R7, R12, c[0x0][0x3f4], R5 ;  /* 0x0000fd000c077a24 */ /* 0x000fe200078e0205 */
[----:B------:R-:W-:Y:S01]  /*b980*/  IADD3 R5, -R0, RZ, RZ ;  /* 0x000000ff00057210 */ /* 0x000fe20007ffe1ff */
[----:B------:R-:W-:-:S04]  /*b990*/  IMAD.WIDE.U32 R2, R12, c[0x0][0x3f0], R2 ;  /* 0x0000fc000c027a25 */ /* 0x000fc800078e0002 */
[----:B------:R-:W-:Y:S01]  /*b9a0*/  IMAD R6, R6, c[0x0][0x3e0], RZ ;  /* 0x0000f80006067a24 */ /* 0x000fe200078e02ff */
[----:B------:R-:W-:Y:S01]  /*b9b0*/  IADD3 R3, R3, R7, RZ ;  /* 0x0000000703037210 */ /* 0x000fe20007ffe0ff */
[----:B------:R-:W-:Y:S02]  /*b9c0*/  IMAD R4, R5, c[0x0][0x4e8], R4 ;  /* 0x00013a0005047a24 */ /* 0x000fe400078e0204 */
[C---:B------:R-:W-:Y:S02]  /*b9d0*/  IMAD R6, R0.reuse, c[0x0][0x3e4], R6 ;  /* 0x0000f90000067a24 */ /* 0x040fe400078e0206 */
[----:B------:R-:W-:Y:S01]  /*b9e0*/  IMAD.WIDE.U32 R2, R0, c[0x0][0x3e0], R2 ;  /* 0x0000f80000027a25 */ /* 0x000fe200078e0002 */
[----:B------:R-:W-:-:S03]  /*b9f0*/  SHF.R.S32.HI R0, RZ, 0x1f, R4 ;  /* 0x0000001fff007819 */ /* 0x000fc60000011404 */
[----:B------:R-:W-:Y:S02]  /*ba00*/  IMAD.IADD R3, R3, 0x1, R6 ;  /* 0x0000000103037824 */ /* 0x000fe400078e0206 */
[----:B------:R-:W-:Y:S02]  /*ba10*/  IMAD R0, R0, c[0x0][0x3d8], RZ ;  /* 0x0000f60000007a24 */ /* 0x000fe400078e02ff */
        /* <DEDUP_REMOVED lines=8> */
.L_x_1792:
[----:B------:R-:W-:Y:S05]  /*baa0*/  BRA.DIV ~URZ, `(.L_x_1727) ;  /* 0x000027527f007947 */ /* 0x000fea000b800000 */
[----:B------:R3:W4:Y:S02]  /*bab0*/  SHFL.IDX PT, R2, R7, RZ, 0x181f ;  /* 0x00181fff07027589 */ /* 0x00072400000e0000 */
.L_x_1793:
        /* <DEDUP_REMOVED lines=8> */
.L_x_1794:
[----:B------:R-:W-:-:S04]  /*bb40*/  IADD3 R3, R0, 0x10, RZ ;  /* 0x0000001000037810 */ /* 0x000fc80007ffe0ff */
[----:B------:R-:W-:-:S13]  /*bb50*/  ISETP.GE.OR P2, PT, R3, R4, P0 ;  /* 0x000000040300720c */ /* 0x000fda0000746670 */
[----:B--2---:R-:W-:-:S04]  /*bb60*/  @!P2 LEA R2, P1, R246, R2, 0x1 ;  /* 0x00000002f602a211 */ /* 0x004fc800078208ff */
[----:B-1----:R-:W-:-:S05]  /*bb70*/  @!P2 LEA.HI.X R3, R246, R8, R18, 0x1, P1 ;  /* 0x00000008f603a211 */ /* 0x002fca00008f0c12 */
[----:B------:R1:W-:Y:S01]  /*bb80*/  @!P2 ST.E.128 [R2.64], RZ ;  /* 0x000000ff0200a985 */ /* 0x0003e2000c101d08 */
[----:B------:R-:W-:Y:S05]  /*bb90*/  BRA.DIV ~URZ, `(.L_x_1729) ;  /* 0x000027a27f007947 */ /* 0x000fea000b800000 */
[----:B------:R2:W1:Y:S02]  /*bba0*/  SHFL.IDX PT, R8, R6, 0x2, 0x181f ;  /* 0x00581f0006087f89 */ /* 0x00046400000e0000 */
.L_x_1795:
[----:B------:R-:W-:Y:S05]  /*bbb0*/  BRA.DIV ~URZ, `(.L_x_1730) ;  /* 0x000027f27f007947 */ /* 0x000fea000b800000 */
[----:B-1----:R1:W2:Y:S02]  /*bbc0*/  SHFL.IDX PT, R2, R7, 0x2, 0x181f ;  /* 0x00581f0007027f89 */ /* 0x0022a400000e0000 */
.L_x_1796:
        /* <DEDUP_REMOVED lines=8> */
.L_x_1797:
[----:B------:R-:W-:-:S04]  /*bc50*/  IADD3 R3, R0, 0x30, RZ ;  /* 0x0000003000037810 */ /* 0x000fc80007ffe0ff */
[----:B------:R-:W-:-:S13]  /*bc60*/  ISETP.GE.OR P2, PT, R3, R4, P0 ;  /* 0x000000040300720c */ /* 0x000fda0000746670 */
[----:B--2---:R-:W-:-:S04]  /*bc70*/  @!P2 LEA R2, P1, R246, R2, 0x1 ;  /* 0x00000002f602a211 */ /* 0x004fc800078208ff */
[----:B------:R-:W-:-:S05]  /*bc80*/  @!P2 LEA.HI.X R3, R246, R8, R18, 0x1, P1 ;  /* 0x00000008f603a211 */ /* 0x000fca00008f0c12 */
[----:B------:R2:W-:Y:S01]  /*bc90*/  @!P2 ST.E.128 [R2.64], RZ ;  /* 0x000000ff0200a985 */ /* 0x0005e2000c101d08 */
[----:B------:R-:W-:Y:S05]  /*bca0*/  BRA.DIV ~URZ, `(.L_x_1732) ;  /* 0x000028427f007947 */ /* 0x000fea000b800000 */
[----:B------:R1:W2:Y:S02]  /*bcb0*/  SHFL.IDX PT, R8, R6, 0x4, 0x181f ;  /* 0x00981f0006087f89 */ /* 0x0002a400000e0000 */
.L_x_1798:
[----:B------:R-:W-:Y:S05]  /*bcc0*/  BRA.DIV ~URZ, `(.L_x_1733) ;  /* 0x000028927f007947 */ /* 0x000fea000b800000 */
[----:B--2---:R2:W1:Y:S02]  /*bcd0*/  SHFL.IDX PT, R2, R7, 0x4, 0x181f ;  /* 0x00981f0007027f89 */ /* 0x00446400000e0000 */
.L_x_1799:
        /* <DEDUP_REMOVED lines=8> */
.L_x_1800:
[----:B------:R-:W-:-:S04]  /*bd60*/  IADD3 R3, R0, 0x50, RZ ;  /* 0x0000005000037810 */ /* 0x000fc80007ffe0ff */
[----:B------:R-:W-:-:S13]  /*bd70*/  ISETP.GE.OR P2, PT, R3, R4, P0 ;  /* 0x000000040300720c */ /* 0x000fda0000746670 */
[----:B---3--:R-:W-:-:S04]  /*bd80*/  @!P2 LEA R2, P1, R246, R2, 0x1 ;  /* 0x00000002f602a211 */ /* 0x008fc800078208ff */
[----:B--2---:R-:W-:-:S05]  /*bd90*/  @!P2 LEA.HI.X R3, R246, R8, R18, 0x1, P1 ;  /* 0x00000008f603a211 */ /* 0x004fca00008f0c12 */
[----:B------:R2:W-:Y:S01]  /*bda0*/  @!P2 ST.E.128 [R2.64], RZ ;  /* 0x000000ff0200a985 */ /* 0x0005e2000c101d08 */
[----:B------:R-:W-:Y:S05]  /*bdb0*/  BRA.DIV ~URZ, `(.L_x_1735) ;  /* 0x000028e27f007947 */ /* 0x000fea000b800000 */
[----:B------:R3:W1:Y:S02]  /*bdc0*/  SHFL.IDX PT, R8, R6, 0x6, 0x181f ;  /* 0x00d81f0006087f89 */ /* 0x00066400000e0000 */
.L_x_1801:
[----:B------:R-:W-:Y:S05]  /*bdd0*/  BRA.DIV ~URZ, `(.L_x_1736) ;  /* 0x000029327f007947 */ /* 0x000fea000b800000 */
[----:B--2---:R2:W3:Y:S02]  /*bde0*/  SHFL.IDX PT, R2, R7, 0x6, 0x181f ;  /* 0x00d81f0007027f89 */ /* 0x0044e400000e0000 */
.L_x_1802:
        /* <DEDUP_REMOVED lines=8> */
.L_x_1803:
[----:B------:R-:W-:-:S04]  /*be70*/  IADD3 R0, R0, 0x70, RZ ;  /* 0x0000007000007810 */ /* 0x000fc80007ffe0ff */
[----:B------:R-:W-:-:S13]  /*be80*/  ISETP.GE.OR P1, PT, R0, R4, P0 ;  /* 0x000000040000720c */ /* 0x000fda0000726670 */
[----:B----4-:R-:W-:-:S04]  /*be90*/  @!P1 LEA R2, P0, R246, R2, 0x1 ;  /* 0x00000002f6029211 */ /* 0x010fc800078008ff */
[----:B---3--:R-:W-:-:S05]  /*bea0*/  @!P1 LEA.HI.X R3, R246, R6, R18, 0x1, P0 ;  /* 0x00000006f6039211 */ /* 0x008fca00000f0c12 */
[----:B------:R3:W-:Y:S04]  /*beb0*/  @!P1 ST.E.128 [R2.64], RZ ;  /* 0x000000ff02009985 */ /* 0x0007e8000c101d08 */
.L_x_1710:
[----:B------:R-:W-:Y:S05]  /*bec0*/  BSYNC B1 ;  /* 0x0000000000017941 */ /* 0x000fea0003800000 */
.L_x_1694:
[----:B------:R-:W5:Y:S02]  /*bed0*/  LDL R0, [R1+0x4c] ;  /* 0x00004c0001007983 */ /* 0x000f640000100800 */
[----:B-----5:R-:W-:-:S13]  /*bee0*/  ISETP.NE.AND P0, PT, R0, RZ, PT ;  /* 0x000000ff0000720c */ /* 0x020fda0003f05270 */
[----:B------:R-:W-:Y:S01]  /*bef0*/  @P0 WARPSYNC 0xffffffff ;  /* 0xffffffff00000948 */ /* 0x000fe20003800000 */
[----:B------:R-:W-:Y:S06]  /*bf00*/  @P0 BAR.SYNC.DEFER_BLOCKING 0x5, 0x80 ;  /* 0x0142000000000b1d */ /* 0x000fec0000010000 */
[----:B------:R-:W1:Y:S04]  /*bf10*/  @P0 LDS.128 R248, [0x9100] ;  /* 0x00910000fff80984 */ /* 0x000e680000000c00 */
[----:B------:R-:W-:Y:S06]  /*bf20*/  @P0 BAR.ARV 0x4, 0x80 ;  /* 0x0102000000000b1d */ /* 0x000fec0000002000 */
[----:B------:R-:W-:Y:S05]  /*bf30*/  @P0 BRA `(.L_x_1738) ;  /* 0x00000ae000000947 */ /* 0x000fea0003800000 */
[----:B------:R-:W5:Y:S01]  /*bf40*/  S2R R0, SR_TID.X ;  /* 0x0000000000007919 */ /* 0x000f620000002100 */
[----:B-12---:R-:W-:Y:S01]  /*bf50*/  IMAD.MOV.U32 R7, RZ, RZ, RZ ;  /* 0x000000ffff077224 */ /* 0x006fe200078e00ff */
[----:B-----5:R-:W-:-:S04]  /*bf60*/  LOP3.LUT R14, R0, 0x1f, RZ, 0xc0, !PT ;  /* 0x0000001f000e7812 */ /* 0x020fc800078ec0ff */
[----:B------:R-:W-:Y:S01]  /*bf70*/  ISETP.NE.AND P5, PT, R14, 0x1f, PT ;  /* 0x0000001f0e00780c */ /* 0x000fe20003fa5270 */
[----:B------:R-:W-:Y:S10]  /*bf80*/  BRA.DIV ~URZ, `(.L_x_1739) ;  /* 0x000028c27f007947 */ /* 0x000ff4000b800000 */
[----:B------:R1:W2:Y:S02]  /*bf90*/  SHFL.IDX PT, R10, R88, RZ, 0x1f ;  /* 0x00001fff580a7589 */ /* 0x0002a400000e0000 */
.L_x_1804:
[----:B------:R-:W-:Y:S05]  /*bfa0*/  BRA.DIV ~URZ, `(.L_x_1740) ;  /* 0x000029127f007947 */ /* 0x000fea000b800000 */
[----:B------:R1:W4:Y:S02]  /*bfb0*/  SHFL.IDX PT, R8, R88, 0x1, 0x1f ;  /* 0x00201f0058087f89 */ /* 0x00032400000e0000 */
.L_x_1805:
[----:B------:R-:W-:Y:S02]  /*bfc0*/  IMAD.IADD R0, R251, 0x1, R14 ;  /* 0x00000001fb007824 */ /* 0x000fe400078e020e */
[----:B---3--:R-:W-:-:S03]  /*bfd0*/  IMAD.MOV.U32 R6, RZ, RZ, RZ ;  /* 0x000000ffff067224 */ /* 0x008fc600078e00ff */
[----:B------:R-:W-:-:S13]  /*bfe0*/  ISETP.GE.OR P0, PT, R0, c[0x0][0x53c], !P5 ;  /* 0x00014f0000007a0c */ /* 0x000fda0006f06670 */
[----:B----4-:R-:W-:Y:S01]  /*bff0*/  @!P0 IMAD.MOV.U32 R2, RZ, RZ, 0x4 ;  /* 0x00000004ff028424 */ /* 0x010fe200078e00ff */
[----:B------:R-:W-:-:S03]  /*c000*/  @!P0 MOV R3, 0x4 ;  /* 0x0000000400038802 */ /* 0x000fc60000000f00 */
[----:B------:R-:W-:-:S04]  /*c010*/  @!P0 IMAD.WIDE R4, R0, R2, c[0x0][0x580] ;  /* 0x0001600000048625 */ /* 0x000fc800078e0202 */
[----:B------:R-:W-:Y:S01]  /*c020*/  @!P0 IMAD.WIDE R2, R0, R3, c[0x0][0x578] ;  /* 0x00015e0000028625 */ /* 0x000fe200078e0203 */
[----:B------:R-:W3:Y:S04]  /*c030*/  @!P0 LDG.E R6, [R4.64] ;  /* 0x0000000804068981 */ /* 0x000ee8000c1e1900 */
[----:B------:R-:W3:Y:S01]  /*c040*/  @!P0 LDG.E R7, [R2.64] ;  /* 0x0000000802078981 */ /* 0x000ee2000c1e1900 */
[C---:B------:R-:W-:Y:S02]  /*c050*/  ISETP.GE.U32.AND P4, PT, R14.reuse, 0x10, PT ;  /* 0x000000100e00780c */ /* 0x040fe40003f86070 */
[C---:B------:R-:W-:Y:S02]  /*c060*/  ISETP.GE.U32.AND P3, PT, R14.reuse, 0x8, PT ;  /* 0x000000080e00780c */ /* 0x040fe40003f66070 */
[----:B------:R-:W-:-:S02]  /*c070*/  ISETP.GE.U32.AND P2, PT, R14, 0x4, PT ;  /* 0x000000040e00780c */ /* 0x000fc40003f46070 */
[C---:B------:R-:W-:Y:S02]  /*c080*/  ISETP.GE.U32.AND P1, PT, R14.reuse, 0x2, PT ;  /* 0x000000020e00780c */ /* 0x040fe40003f26070 */
[----:B------:R-:W-:Y:S02]  /*c090*/  ISETP.NE.AND P0, PT, R14, RZ, PT ;  /* 0x000000ff0e00720c */ /* 0x000fe40003f05270 */
[----:B------:R-:W-:Y:S01]  /*c0a0*/  MOV R13, RZ ;  /* 0x000000ff000d7202 */ /* 0x000fe20000000f00 */
[----:B---3--:R-:W-:Y:S01]  /*c0b0*/  IMAD R0, R7, R6, RZ ;  /* 0x0000000607007224 */ /* 0x008fe200078e02ff */
[----:B------:R-:W-:Y:S07]  /*c0c0*/  BRA.DIV ~URZ, `(.L_x_1741) ;  /* 0x000028627f007947 */ /* 0x000fee000b800000 */
[----:B------:R3:W4:Y:S02]  /*c0d0*/  SHFL.UP PT, R4, R0, 0x1, RZ ;  /* 0x0420000000047989 */ /* 0x00072400000e00ff */
.L_x_1806:
[----:B----4-:R-:W-:-:S04]  /*c0e0*/  SEL R4, R4, RZ, P0 ;  /* 0x000000ff04047207 */ /* 0x010fc80000000000 */
[----:B---3--:R-:W-:Y:S01]  /*c0f0*/  IADD3 R0, R0, R4, RZ ;  /* 0x0000000400007210 */ /* 0x008fe20007ffe0ff */
        /* <DEDUP_REMOVED lines=14> */
.L_x_1807:
[----:B----4-:R-:W-:Y:S01]  /*c1e0*/  IMAD R0, R0, c[0x0][0x538], RZ ;  /* 0x00014e0000007a24 */ /* 0x010fe200078e02ff */
[----:B------:R-:W-:Y:S04]  /*c1f0*/  BSSY B1, `(.L_x_1743) ;  /* 0x000007d000017945 */ /* 0x000fe80003800000 */
[----:B------:R-:W-:-:S04]  /*c200*/  IADD3 R8, R0, R8, RZ ;  /* 0x0000000800087210 */ /* 0x000fc80007ffe0ff */
[----:B--2---:R-:W-:-:S13]  /*c210*/  ISETP.GT.AND P6, PT, R8, R10, PT ;  /* 0x0000000a0800720c */ /* 0x004fda0003fc4270 */
[----:B------:R-:W-:Y:S05]  /*c220*/  @P6 BRA `(.L_x_1744) ;  /* 0x0000024000006947 */ /* 0x000fea0003800000 */
.L_x_1748:
        /* <DEDUP_REMOVED lines=15> */
[----:B------:R2:W3:Y:S02]  /*c320*/  SHFL.UP PT, R2, R0, 0x1, RZ ;  /* 0x0420000000027989 */ /* 0x0004e400000e00ff */
.L_x_1808:
[----:B---3--:R-:W-:-:S04]  /*c330*/  SEL R2, R2, RZ, P0 ;  /* 0x000000ff02027207 */ /* 0x008fc80000000000 */
[----:B--2---:R-:W-:Y:S01]  /*c340*/  IADD3 R0, R0, R2, RZ ;  /* 0x0000000200007210 */ /* 0x004fe20007ffe0ff */
[----:B------:R-:W-:Y:S05]  /*c350*/  BRA.DIV ~URZ, `(.L_x_1747) ;  /* 0x000028127f007947 */ /* 0x000fea000b800000 */
        /* <DEDUP_REMOVED lines=12> */
[----:B------:R2:W3:Y:S02]  /*c420*/  SHFL.IDX PT, R0, R4, 0x1f, 0x1f ;  /* 0x03e01f0004007f89 */ /* 0x0004e400000e0000 */
.L_x_1809:
[----:B---3--:R-:W-:-:S05]  /*c430*/  IMAD R0, R0, c[0x0][0x538], RZ ;  /* 0x00014e0000007a24 */ /* 0x008fca00078e02ff */
[----:B------:R-:W-:-:S04]  /*c440*/  IADD3 R8, R0, R8, RZ ;  /* 0x0000000800087210 */ /* 0x000fc80007ffe0ff */
[----:B------:R-:W-:-:S13]  /*c450*/  ISETP.GT.AND P6, PT, R8, R10, PT ;  /* 0x0000000a0800720c */ /* 0x000fda0003fc4270 */
[----:B-12---:R-:W-:Y:S05]  /*c460*/  @!P6 BRA `(.L_x_1748) ;  /* 0xfffffdc00000e947 */ /* 0x006fea000383ffff */
.L_x_1744:
[----:B------:R-:W-:-:S05]  /*c470*/  IADD3 R12, -R0, R8, RZ ;  /* 0x00000008000c7210 */ /* 0x000fca0007ffe1ff */
[----:B------:R-:W-:-:S05]  /*c480*/  IMAD R0, R4, c[0x0][0x538], R12 ;  /* 0x00014e0004007a24 */ /* 0x000fca00078e020c */
[----:B------:R-:W-:Y:S01]  /*c490*/  ISETP.GT.AND P0, PT, R0, R10, PT ;  /* 0x0000000a0000720c */ /* 0x000fe20003f04270 */
[----:B------:R-:W-:-:S12]  /*c4a0*/  BRA.DIV ~URZ, `(.L_x_1749) ;  /* 0x000028727f007947 */ /* 0x000fd8000b800000 */
[----:B------:R-:W-:-:S04]  /*c4b0*/  VOTE.ANY R0, PT, !P0 ;  /* 0x0000000000007806 */ /* 0x000fc800040e0100 */
.L_x_1810:
[----:B------:R2:W4:Y:S01]  /*c4c0*/  POPC R11, R0 ;  /* 0x00000000000b7309 */ /* 0x0005220000000000 */
[----:B------:R-:W-:Y:S05]  /*c4d0*/  BRA.DIV ~URZ, `(.L_x_1750) ;  /* 0x000028827f007947 */ /* 0x000fea000b800000 */
[----:B----4-:R4:W1:Y:S04]  /*c4e0*/  SHFL.IDX PT, R8, R6, R11, 0x1f ;  /* 0x00001f0b06087589 */ /* 0x01086800000e0000 */
[----:B------:R4:W2:Y:S02]  /*c4f0*/  SHFL.IDX PT, R7, R7, R11, 0x1f ;  /* 0x00001f0b07077589 */ /* 0x0008a400000e0000 */
.L_x_1811:
[----:B------:R-:W-:Y:S01]  /*c500*/  ISETP.NE.AND P0, PT, R0, RZ, PT ;  /* 0x000000ff0000720c */ /* 0x000fe20003f05270 */
[----:B------:R-:W-:-:S12]  /*c510*/  BSSY B0, `(.L_x_1751) ;  /* 0x0000005000007945 */ /* 0x000fd80003800000 */
[----:B------:R-:W-:Y:S05]  /*c520*/  @!P0 BRA `(.L_x_1752) ;  /* 0x0000003000008947 */ /* 0x000fea0003800000 */
[----:B------:R-:W-:Y:S01]  /*c530*/  IADD3 R5, R11, -0x1, RZ ;  /* 0xffffffff0b057810 */ /* 0x000fe20007ffe0ff */
[----:B------:R-:W-:Y:S05]  /*c540*/  BRA.DIV ~URZ, `(.L_x_1753) ;  /* 0x000028e27f007947 */ /* 0x000fea000b800000 */
[----:B------:R3:W4:Y:S02]  /*c550*/  SHFL.IDX PT, R13, R4, R5, 0x1f ;  /* 0x00001f05040d7589 */ /* 0x00072400000e0000 */
.L_x_1752:
[----:B------:R-:W-:Y:S05]  /*c560*/  BSYNC B0 ;  /* 0x0000000000007941 */ /* 0x000fea0003800000 */
.L_x_1751:
[----:B-1----:R-:W-:Y:S01]  /*c570*/  IABS R2, R8 ;  /* 0x0000000800027213 */ /* 0x002fe20000000000 */
[----:B----4-:R-:W-:Y:S01]  /*c580*/  IMAD R248, R13, c[0x0][0x538], R12 ;  /* 0x00014e000df87a24 */ /* 0x010fe200078e020c */
[----:B--2---:R-:W-:Y:S01]  /*c590*/  IABS R3, R7 ;  /* 0x0000000700037213 */ /* 0x004fe20000000000 */
[----:B------:R-:W-:Y:S01]  /*c5a0*/  IMAD.IADD R251, R11, 0x1, R251 ;  /* 0x000000010bfb7824 */ /* 0x000fe200078e02fb */
[----:B---3--:R-:W1:Y:S01]  /*c5b0*/  I2F.RP R4, R2 ;  /* 0x0000000200047306 */ /* 0x008e620000209400 */
[----:B------:R-:W-:Y:S01]  /*c5c0*/  IMAD.IADD R9, R10, 0x1, -R248 ;  /* 0x000000010a097824 */ /* 0x000fe200078e0af8 */
[----:B------:R-:W-:-:S04]  /*c5d0*/  MOV R6, R3 ;  /* 0x0000000300067202 */ /* 0x000fc80000000f00 */
[----:B------:R-:W-:Y:S02]  /*c5e0*/  IABS R10, R9 ;  /* 0x00000009000a7213 */ /* 0x000fe40000000000 */
[----:B------:R-:W-:Y:S08]  /*c5f0*/  I2F.RP R12, R6 ;  /* 0x00000006000c7306 */ /* 0x000ff00000209400 */
        /* <DEDUP_REMOVED lines=9> */
[----:B------:R-:W-:-:S03]  /*c690*/  IMAD.HI.U32 R5, R5, R3, R4 ;  /* 0x0000000305057227 */ /* 0x000fc600078e0004 */
[----:B------:R-:W-:Y:S01]  /*c6a0*/  MOV R4, R0 ;  /* 0x0000000000047202 */ /* 0x000fe20000000f00 */
        /* <DEDUP_REMOVED lines=39> */
[----:B------:R-:W-:-:S04]  /*c920*/  @!P1 LOP3.LUT R2, RZ, R7, RZ, 0x33, !PT ;  /* 0x00000007ff029212 */ /* 0x000fc800078e33ff */
[----:B------:R-:W-:Y:S01]  /*c930*/  IADD3 R3, -R2, RZ, RZ ;  /* 0x000000ff02037210 */ /* 0x000fe20007ffe1ff */
[----:B------:R-:W-:-:S04]  /*c940*/  IMAD R2, R7, 0x1000000, R2 ;  /* 0x0100000007027824 */ /* 0x000fc800078e0202 */
[----:B------:R-:W-:-:S04]  /*c950*/  IMAD R0, R7, R3, R0 ;  /* 0x0000000307007224 */ /* 0x000fc800078e0200 */
[----:B------:R-:W-:Y:S01]  /*c960*/  IMAD R250, R0, 0x10000, R2 ;  /* 0x0001000000fa7824 */ /* 0x000fe200078e0202 */
[----:B------:R-:W-:Y:S05]  /*c970*/  BRA `(.L_x_1754) ;  /* 0x0000004000007947 */ /* 0x000fea0003800000 */
.L_x_1745:
[----:B------:R-:W-:Y:S01]  /*c980*/  IMAD.MOV.U32 R248, RZ, RZ, R10 ;  /* 0x000000fffff87224 */ /* 0x000fe200078e000a */
[----:B------:R-:W-:Y:S01]  /*c990*/  MOV R250, RZ ;  /* 0x000000ff00fa7202 */ /* 0x000fe20000000f00 */
[----:B------:R-:W-:Y:S01]  /*c9a0*/  IMAD.MOV.U32 R249, RZ, RZ, RZ ;  /* 0x000000fffff97224 */ /* 0x000fe200078e00ff */
[----:B------:R-:W-:Y:S02]  /*c9b0*/  MOV R251, c[0x0][0x53c] ;  /* 0x00014f0000fb7a02 */ /* 0x000fe40000000f00 */
.L_x_1754:
[----:B------:R-:W-:Y:S05]  /*c9c0*/  BSYNC B1 ;  /* 0x0000000000017941 */ /* 0x000fea0003800000 */
.L_x_1743:
[----:B------:R-:W-:Y:S01]  /*c9d0*/  WARPSYNC 0xffffffff ;  /* 0xffffffff00007948 */ /* 0x000fe20003800000 */
[----:B------:R-:W-:Y:S01]  /*c9e0*/  BAR.SYNC.DEFER_BLOCKING 0x4, 0x80 ;  /* 0x0102000000007b1d */ /* 0x000fe20000010000 */
[----:B------:R-:W-:-:S13]  /*c9f0*/  ISETP.NE.AND P0, PT, R14, RZ, PT ;  /* 0x000000ff0e00720c */ /* 0x000fda0003f05270 */
[----:B------:R2:W-:Y:S04]  /*ca00*/  @!P0 STS.128 [0x9100], R248 ;  /* 0x009100f8ff008388 */ /* 0x0005e80000000c00 */
[----:B------:R-:W-:Y:S06]  /*ca10*/  BAR.ARV 0x5, 0x80 ;  /* 0x0142000000007b1d */ /* 0x000fec0000002000 */
.L_x_1738:
[----:B-1----:R-:W-:-:S13]  /*ca20*/  ISETP.GE.AND P0, PT, R251, c[0x0][0x53c], PT ;  /* 0x00014f00fb007a0c */ /* 0x002fda0003f06270 */
[----:B--234-:R-:W-:Y:S01]  /*ca30*/  @P0 CALL.REL.NOINC `(.L_x_1755) ;  /* 0x0000001000000944 */ /* 0x01cfe20003c00000 */
[----:B------:R-:W-:Y:S05]  /*ca40*/  BRA `(.L_x_1756) ;  /* 0xffff498000007947 */ /* 0x000fea000383ffff */
.L_x_1755:
[----:B------:R-:W-:Y:S05]  /*ca50*/  EXIT ;  /* 0x000000000000794d */ /* 0x000fea0003800000 */
.L_x_1646:
[----:B------:R-:W-:Y:S01]  /*ca60*/  IMAD.MOV.U32 R0, RZ, RZ, R5 ;  /* 0x000000ffff007224 */ /* 0x000fe200078e0005 */
[----:B------:R-:W-:Y:S02]  /*ca70*/  MOV R2, 0x1 ;  /* 0x0000000100027802 */ /* 0x000fe40000000f00 */
[----:B------:R-:W-:Y:S02]  /*ca80*/  MOV R3, 0xcaa0 ;  /* 0x0000caa000037802 */ /* 0x000fe40000000f00 */
[----:B--2---:R-:W-:Y:S05]  /*ca90*/  CALL.REL.NOINC `($__internal_28_$__cuda_sm70_shflsync_up_p) ;  /* 0x0000248000007944 */ /* 0x004fea0003c00000 */
[----:B------:R-:W-:Y:S01]  /*caa0*/  MOV R0, R4 ;  /* 0x0000000400007202 */ /* 0x000fe20000000f00 */
[----:B------:R-:W-:Y:S05]  /*cab0*/  BRA `(.L_x_1757) ;  /* 0xffff39a000007947 */ /* 0x000fea000383ffff */
.L_x_1647:
[----:B------:R-:W-:Y:S01]  /*cac0*/  IMAD.MOV.U32 R0, RZ, RZ, R5 ;  /* 0x000000ffff007224 */ /* 0x000fe200078e0005 */
[----:B------:R-:W-:Y:S02]  /*cad0*/  MOV R2, 0x2 ;  /* 0x0000000200027802 */ /* 0x000fe40000000f00 */
[----:B------:R-:W-:Y:S02]  /*cae0*/  MOV R3, 0xcb00 ;  /* 0x0000cb0000037802 */ /* 0x000fe40000000f00 */
[----:B--2---:R-:W-:Y:S05]  /*caf0*/  CALL.REL.NOINC `($__internal_28_$__cuda_sm70_shflsync_up_p) ;  /* 0x0000242000007944 */ /* 0x004fea0003c00000 */
[----:B------:R-:W-:Y:S01]  /*cb00*/  SEL R0, R4, RZ, P4 ;  /* 0x000000ff04007207 */ /* 0x000fe20002000000 */
[----:B------:R-:W-:Y:S01]  /*cb10*/  IMAD.MOV.U32 R2, RZ, RZ, 0x4 ;  /* 0x00000004ff027424 */ /* 0x000fe200078e00ff */
[----:B------:R-:W-:-:S03]  /*cb20*/  MOV R3, 0xcb50 ;  /* 0x0000cb5000037802 */ /* 0x000fc60000000f00 */
[----:B------:R-:W-:Y:S02]  /*cb30*/  IMAD.IADD R0, R5, 0x1, R0 ;  /* 0x0000000105007824 */ /* 0x000fe400078e0200 */
[----:B------:R-:W-:Y:S05]  /*cb40*/  CALL.REL.NOINC `($__internal_28_$__cuda_sm70_shflsync_up_p) ;  /* 0x000023d000007944 */ /* 0x000fea0003c00000 */
        /* <DEDUP_REMOVED lines=12> */
[----:B------:R-:W-:Y:S02]  /*cc10*/  MOV R3, 0x1f ;  /* 0x0000001f00037802 */ /* 0x000fe40000000f00 */
[----:B------:R-:W-:Y:S01]  /*cc20*/  MOV R2, 0xcc60 ;  /* 0x0000cc6000027802 */ /* 0x000fe20000000f00 */
[----:B------:R-:W-:-:S04]  /*cc30*/  IMAD.IADD R4, R0, 0x1, R4 ;  /* 0x0000000100047824 */ /* 0x000fc800078e0204 */
[----:B------:R-:W-:Y:S02]  /*cc40*/  IMAD.MOV.U32 R9, RZ, RZ, R4 ;  /* 0x000000ffff097224 */ /* 0x000fe400078e0004 */
[----:B------:R-:W-:Y:S05]  /*cc50*/  CALL.REL.NOINC `($__internal_27_$__cuda_sm70_shflsync_idx_p) ;  /* 0x0000227000007944 */ /* 0x000fea0003c00000 */
[----:B------:R-:W-:Y:S01]  /*cc60*/  MOV R0, R5 ;  /* 0x0000000500007202 */ /* 0x000fe20000000f00 */
[----:B------:R-:W-:Y:S05]  /*cc70*/  BRA `(.L_x_1758) ;  /* 0xffff38e000007947 */ /* 0x000fea000383ffff */
.L_x_1649:
[----:B------:R-:W-:Y:S02]  /*cc80*/  SEL R0, RZ, 0x1, P0 ;  /* 0x00000001ff007807 */ /* 0x000fe40000000000 */
[----:B------:R-:W-:Y:S02]  /*cc90*/  MOV R2, 0xccb0 ;  /* 0x0000ccb000027802 */ /* 0x000fe40000000f00 */
[----:B--2---:R-:W-:Y:S05]  /*cca0*/  CALL.REL.NOINC `($__internal_29_$__cuda_sm70_votesync_ballot) ;  /* 0x000022e000007944 */ /* 0x004fea0003c00000 */
[----:B------:R-:W-:Y:S05]  /*ccb0*/  BRA `(.L_x_1759) ;  /* 0xffff393000007947 */ /* 0x000fea000383ffff */
.L_x_1650:
[----:B------:R-:W-:Y:S01]  /*ccc0*/  IMAD.MOV.U32 R9, RZ, RZ, R8 ;  /* 0x000000ffff097224 */ /* 0x000fe200078e0008 */
[----:B--2---:R-:W-:Y:S01]  /*ccd0*/  MOV R5, R251 ;  /* 0x000000fb00057202 */ /* 0x004fe20000000f00 */
[----:B------:R-:W-:Y:S01]  /*cce0*/  IMAD.MOV.U32 R3, RZ, RZ, 0x1f ;  /* 0x0000001fff037424 */ /* 0x000fe200078e00ff */
[----:B------:R-:W-:Y:S02]  /*ccf0*/  MOV R2, 0xcd10 ;  /* 0x0000cd1000027802 */ /* 0x000fe40000000f00 */
[----:B-1----:R-:W-:Y:S05]  /*cd00*/  CALL.REL.NOINC `($__internal_27_$__cuda_sm70_shflsync_idx_p) ;  /* 0x000021c000007944 */ /* 0x002fea0003c00000 */
[----:B------:R-:W-:Y:S01]  /*cd10*/  IMAD.MOV.U32 R12, RZ, RZ, R5 ;  /* 0x000000ffff0c7224 */ /* 0x000fe200078e0005 */
[----:B------:R-:W-:Y:S01]  /*cd20*/  MOV R9, R7 ;  /* 0x0000000700097202 */ /* 0x000fe20000000f00 */
[----:B------:R-:W-:Y:S01]  /*cd30*/  IMAD.MOV.U32 R248, RZ, RZ, RZ ;  /* 0x000000fffff87224 */ /* 0x000fe200078e00ff */
[----:B------:R-:W-:Y:S01]  /*cd40*/  MOV R5, R251 ;  /* 0x000000fb00057202 */ /* 0x000fe20000000f00 */
[----:B------:R-:W-:Y:S01]  /*cd50*/  IMAD.MOV.U32 R3, RZ, RZ, 0x1f ;  /* 0x0000001fff037424 */ /* 0x000fe200078e00ff */
[----:B------:R-:W-:-:S02]  /*cd60*/  MOV R2, 0xcd80 ;  /* 0x0000cd8000027802 */ /* 0x000fc40000000f00 */
[----:B------:R-:W-:Y:S05]  /*cd70*/  CALL.REL.NOINC `($__internal_27_$__cuda_sm70_shflsync_idx_p) ;  /* 0x0000215000007944 */ /* 0x000fea0003c00000 */
[----:B------:R-:W-:Y:S01]  /*cd80*/  MOV R11, R5 ;  /* 0x00000005000b7202 */ /* 0x000fe20000000f00 */
[----:B------:R-:W-:Y:S05]  /*cd90*/  BRA `(.L_x_1760) ;  /* 0xffff38a000007947 */ /* 0x000fea000383ffff */
.L_x_1653:
[----:B------:R-:W-:Y:S01]  /*cda0*/  IMAD.MOV.U32 R9, RZ, RZ, R4 ;  /* 0x000000ffff097224 */ /* 0x000fe200078e0004 */
[----:B------:R-:W-:-:S02]  /*cdb0*/  MOV R3, 0x1f ;  /* 0x0000001f00037802 */ /* 0x000fc40000000f00 */
[----:B------:R-:W-:Y:S02]  /*cdc0*/  MOV R2, 0xcde0 ;  /* 0x0000cde000027802 */ /* 0x000fe40000000f00 */
[----:B-1234-:R-:W-:Y:S05]  /*cdd0*/  CALL.REL.NOINC `($__internal_27_$__cuda_sm70_shflsync_idx_p) ;  /* 0x000020f000007944 */ /* 0x01efea0003c00000 */
[----:B------:R-:W-:Y:S01]  /*cde0*/  MOV R248, R5 ;  /* 0x0000000500f87202 */ /* 0x000fe20000000f00 */
[----:B------:R-:W-:Y:S05]  /*cdf0*/  BRA `(.L_x_1652) ;  /* 0xffff38a000007947 */ /* 0x000fea000383ffff */
.L_x_1661:
[----:B------:R-:W-:Y:S01]  /*ce00*/  IMAD.MOV.U32 R9, RZ, RZ, R6 ;  /* 0x000000ffff097224 */ /* 0x000fe200078e0006 */
[----:B------:R-:W-:Y:S01]  /*ce10*/  MOV R5, RZ ;  /* 0x000000ff00057202 */ /* 0x000fe20000000f00 */
[----:B------:R-:W-:Y:S01]  /*ce20*/  IMAD.MOV.U32 R3, RZ, RZ, 0x181f ;  /* 0x0000181fff037424 */ /* 0x000fe200078e00ff */
[----:B-1----:R-:W-:Y:S02]  /*ce30*/  MOV R2, 0xce50 ;  /* 0x0000ce5000027802 */ /* 0x002fe40000000f00 */
[----:B------:R-:W-:Y:S05]  /*ce40*/  CALL.REL.NOINC `($__internal_27_$__cuda_sm70_shflsync_idx_p) ;  /* 0x0000208000007944 */ /* 0x000fea0003c00000 */
[----:B------:R-:W-:Y:S01]  /*ce50*/  MOV R8, R5 ;  /* 0x0000000500087202 */ /* 0x000fe20000000f00 */
[----:B------:R-:W-:Y:S05]  /*ce60*/  BRA `(.L_x_1761) ;  /* 0xffff532000007947 */ /* 0x000fea000383ffff */
.L_x_1662:
[----:B------:R-:W-:Y:S01]  /*ce70*/  IMAD.MOV.U32 R9, RZ, RZ, R7 ;  /* 0x000000ffff097224 */ /* 0x000fe200078e0007 */
[----:B------:R-:W-:Y:S01]  /*ce80*/  MOV R5, RZ ;  /* 0x000000ff00057202 */ /* 0x000fe20000000f00 */
[----:B------:R-:W-:Y:S01]  /*ce90*/  IMAD.MOV.U32 R3, RZ, RZ, 0x181f ;  /* 0x0000181fff037424 */ /* 0x000fe200078e00ff */
[----:B-1----:R-:W-:Y:S02]  /*cea0*/  MOV R2, 0xcec0 ;  /* 0x0000cec000027802 */ /* 0x002fe40000000f00 */
[----:B--23--:R-:W-:Y:S05]  /*ceb0*/  CALL.REL.NOINC `($__internal_27_$__cuda_sm70_shflsync_idx_p) ;  /* 0x0000201000007944 */ /* 0x00cfea0003c00000 */
[----:B------:R-:W-:Y:S01]  /*cec0*/  MOV R2, R5 ;  /* 0x0000000500027202 */ /* 0x000fe20000000f00 */
[----:B------:R-:W-:Y:S05]  /*ced0*/  BRA `(.L_x_1762) ;  /* 0xffff52d000007947 */ /* 0x000fea000383ffff */
.L_x_1665:
[----:B------:R-:W-:Y:S01]  /*cee0*/  IMAD.MOV.U32 R9, RZ, RZ, R6 ;  /* 0x000000ffff097224 */ /* 0x000fe200078e0006 */
[----:B------:R-:W-:Y:S01]  /*cef0*/  MOV R5, 0x1 ;  /* 0x0000000100057802 */ /* 0x000fe20000000f00 */
[----:B---3--:R-:W-:Y:S01]  /*cf00*/  IMAD.MOV.U32 R3, RZ, RZ, 0x181f ;  /* 0x0000181fff037424 */ /* 0x008fe200078e00ff */
[----:B----4-:R-:W-:-:S02]  /*cf10*/  MOV R2, 0xcf30 ;  /* 0x0000cf3000027802 */ /* 0x010fc40000000f00 */
[----:B-12---:R-:W-:Y:S05]  /*cf20*/  CALL.REL.NOINC `($__internal_27_$__cuda_sm70_shflsync_idx_p) ;  /* 0x00001fa000007944 */ /* 0x006fea0003c00000 */
[----:B------:R-:W-:Y:S01]  /*cf30*/  IMAD.MOV.U32 R8, RZ, RZ, R5 ;  /* 0x000000ffff087224 */ /* 0x000fe200078e0005 */
[----:B------:R-:W-:Y:S01]  /*cf40*/  MOV R5, 0x1 ;  /* 0x0000000100057802 */ /* 0x000fe20000000f00 */
[----:B------:R-:W-:Y:S01]  /*cf50*/  IMAD.MOV.U32 R9, RZ, RZ, R7 ;  /* 0x000000ffff097224 */ /* 0x000fe200078e0007 */
[----:B------:R-:W-:-:S02]  /*cf60*/  MOV R3, 0x181f ;  /* 0x0000181f00037802 */ /* 0x000fc40000000f00 */
[----:B------:R-:W-:Y:S02]  /*cf70*/  MOV R2, 0xcf90 ;  /* 0x0000cf9000027802 */ /* 0x000fe40000000f00 */
[----:B------:R-:W-:Y:S05]  /*cf80*/  CALL.REL.NOINC `($__internal_27_$__cuda_sm70_shflsync_idx_p) ;  /* 0x00001f4000007944 */ /* 0x000fea0003c00000 */
[----:B------:R-:W-:Y:S01]  /*cf90*/  MOV R2, R5 ;  /* 0x0000000500027202 */ /* 0x000fe20000000f00 */
[----:B------:R-:W-:Y:S05]  /*cfa0*/  BRA `(.L_x_1763) ;  /* 0xffff52e000007947 */ /* 0x000fea000383ffff */
.L_x_1668:
[----:B------:R-:W-:Y:S01]  /*cfb0*/  IMAD.MOV.U32 R9, RZ, RZ, R6 ;  /* 0x000000ffff097224 */ /* 0x000fe200078e0006 */
[----:B------:R-:W-:Y:S01]  /*cfc0*/  MOV R5, 0x2 ;  /* 0x0000000200057802 */ /* 0x000fe20000000f00 */
[----:B-1----:R-:W-:Y:S01]  /*cfd0*/  IMAD.MOV.U32 R3, RZ, RZ, 0x181f ;  /* 0x0000181fff037424 */ /* 0x002fe200078e00ff */
[----:B----4-:R-:W-:Y:S02]  /*cfe0*/  MOV R2, 0xd000 ;  /* 0x0000d00000027802 */ /* 0x010fe40000000f00 */
[----:B--23--:R-:W-:Y:S05]  /*cff0*/  CALL.REL.NOINC `($__internal_27_$__cuda_sm70_shflsync_idx_p) ;  /* 0x00001ed000007944 */ /* 0x00cfea0003c00000 */
[----:B------:R-:W-:Y:S01]  /*d000*/  MOV R8, R5 ;  /* 0x0000000500087202 */ /* 0x000fe20000000f00 */
[----:B------:R-:W-:Y:S05]  /*d010*/  BRA `(.L_x_1764) ;  /* 0xffff534000007947 */ /* 0x000fea000383ffff */
.L_x_1669:
[----:B------:R-:W-:Y:S01]  /*d020*/  IMAD.MOV.U32 R9, RZ, RZ, R7 ;  /* 0x000000ffff097224 */ /* 0x000fe200078e0007 */
[----:B------:R-:W-:Y:S01]  /*d030*/  MOV R5, 0x2 ;  /* 0x0000000200057802 */ /* 0x000fe20000000f00 */
[----:B------:R-:W-:Y:S01]  /*d040*/  IMAD.MOV.U32 R3, RZ, RZ, 0x181f ;  /* 0x0000181fff037424 */ /* 0x000fe200078e00ff */
[----:B----4-:R-:W-:Y:S02]  /*d050*/  MOV R2, 0xd070 ;  /* 0x0000d07000027802 */ /* 0x010fe40000000f00 */
[----:B-123--:R-:W-:Y:S05]  /*d060*/  CALL.REL.NOINC `($__internal_27_$__cuda_sm70_shflsync_idx_p) ;  /* 0x00001e6000007944 */ /* 0x00efea0003c00000 */
[----:B------:R-:W-:Y:S01]  /*d070*/  MOV R2, R5 ;  /* 0x0000000500027202 */ /* 0x000fe20000000f00 */
[----:B------:R-:W-:Y:S05]  /*d080*/  BRA `(.L_x_1765) ;  /* 0xffff52f000007947 */ /* 0x000fea000383ffff */
.L_x_1672:
[----:B------:R-:W-:Y:S01]  /*d090*/  IMAD.MOV.U32 R9, RZ, RZ, R6 ;  /* 0x000000ffff097224 */ /* 0x000fe200078e0006 */
[----:B------:R-:W-:Y:S01]  /*d0a0*/  MOV R5, 0x3 ;  /* 0x0000000300057802 */ /* 0x000fe20000000f00 */
[----:B-1----:R-:W-:Y:S01]  /*d0b0*/  IMAD.MOV.U32 R3, RZ, RZ, 0x181f ;  /* 0x0000181fff037424 */ /* 0x002fe200078e00ff */
[----:B------:R-:W-:-:S02]  /*d0c0*/  MOV R2, 0xd0e0 ;  /* 0x0000d0e000027802 */ /* 0x000fc40000000f00 */
[----:B--234-:R-:W-:Y:S05]  /*d0d0*/  CALL.REL.NOINC `($__internal_27_$__cuda_sm70_shflsync_idx_p) ;  /* 0x00001df000007944 */ /* 0x01cfea0003c00000 */
        /* <DEDUP_REMOVED lines=8> */
.L_x_1675:
[----:B------:R-:W-:Y:S01]  /*d160*/  IMAD.MOV.U32 R9, RZ, RZ, R6 ;  /* 0x000000ffff097224 */ /* 0x000fe200078e0006 */
[----:B------:R-:W-:Y:S01]  /*d170*/  MOV R5, 0x4 ;  /* 0x0000000400057802 */ /* 0x000fe20000000f00 */
[----:B-1----:R-:W-:Y:S01]  /*d180*/  IMAD.MOV.U32 R3, RZ, RZ, 0x181f ;  /* 0x0000181fff037424 */ /* 0x002fe200078e00ff */
[----:B------:R-:W-:Y:S02]  /*d190*/  MOV R2, 0xd1b0 ;  /* 0x0000d1b000027802 */ /* 0x000fe40000000f00 */
[----:B--234-:R-:W-:Y:S05]  /*d1a0*/  CALL.REL.NOINC `($__internal_27_$__cuda_sm70_shflsync_idx_p) ;  /* 0x00001d2000007944 */ /* 0x01cfea0003c00000 */
[----:B------:R-:W-:Y:S01]  /*d1b0*/  MOV R8, R5 ;  /* 0x0000000500087202 */ /* 0x000fe20000000f00 */
[----:B------:R-:W-:Y:S05]  /*d1c0*/  BRA `(.L_x_1767) ;  /* 0xffff536000007947 */ /* 0x000fea000383ffff */
.L_x_1676:
[----:B------:R-:W-:Y:S01]  /*d1d0*/  IMAD.MOV.U32 R9, RZ, RZ, R7 ;  /* 0x000000ffff097224 */ /* 0x000fe200078e0007 */
[----:B------:R-:W-:Y:S01]  /*d1e0*/  MOV R5, 0x4 ;  /* 0x0000000400057802 */ /* 0x000fe20000000f00 */
[----:B-1----:R-:W-:Y:S01]  /*d1f0*/  IMAD.MOV.U32 R3, RZ, RZ, 0x181f ;  /* 0x0000181fff037424 */ /* 0x002fe200078e00ff */
[----:B------:R-:W-:Y:S02]  /*d200*/  MOV R2, 0xd220 ;  /* 0x0000d22000027802 */ /* 0x000fe40000000f00 */
[----:B--234-:R-:W-:Y:S05]  /*d210*/  CALL.REL.NOINC `($__internal_27_$__cuda_sm70_shflsync_idx_p) ;  /* 0x00001cb000007944 */ /* 0x01cfea0003c00000 */
[----:B------:R-:W-:Y:S01]  /*d220*/  MOV R2, R5 ;  /* 0x0000000500027202 */ /* 0x000fe20000000f00 */
[----:B------:R-:W-:Y:S05]  /*d230*/  BRA `(.L_x_1768) ;  /* 0xffff531000007947 */ /* 0x000fea000383ffff */
.L_x_1679:
[----:B------:R-:W-:Y:S01]  /*d240*/  IMAD.MOV.U32 R9, RZ, RZ, R6 ;  /* 0x000000ffff097224 */ /* 0x000fe200078e0006 */
[----:B------:R-:W-:Y:S01]  /*d250*/  MOV R5, 0x5 ;  /* 0x0000000500057802 */ /* 0x000fe20000000f00 */
[----:B--2---:R-:W-:Y:S01]  /*d260*/  IMAD.MOV.U32 R3, RZ, RZ, 0x181f ;  /* 0x0000181fff037424 */ /* 0x004fe200078e00ff */
[----:B---3--:R-:W-:-:S02]  /*d270*/  MOV R2, 0xd290 ;  /* 0x0000d29000027802 */ /* 0x008fc40000000f00 */
[----:B-1--4-:R-:W-:Y:S05]  /*d280*/  CALL.REL.NOINC `($__internal_27_$__cuda_sm70_shflsync_idx_p) ;  /* 0x00001c4000007944 */ /* 0x012fea0003c00000 */
        /* <DEDUP_REMOVED lines=8> */
.L_x_1682:
[----:B------:R-:W-:Y:S01]  /*d310*/  IMAD.MOV.U32 R9, RZ, RZ, R6 ;  /* 0x000000ffff097224 */ /* 0x000fe200078e0006 */
[----:B------:R-:W-:Y:S01]  /*d320*/  MOV R5, 0x6 ;  /* 0x0000000600057802 */ /* 0x000fe20000000f00 */
[----:B-1----:R-:W-:Y:S01]  /*d330*/  IMAD.MOV.U32 R3, RZ, RZ, 0x181f ;  /* 0x0000181fff037424 */ /* 0x002fe200078e00ff */
[----:B---3--:R-:W-:Y:S02]  /*d340*/  MOV R2, 0xd360 ;  /* 0x0000d36000027802 */ /* 0x008fe40000000f00 */
[----:B--2-4-:R-:W-:Y:S05]  /*d350*/  CALL.REL.NOINC `($__internal_27_$__cuda_sm70_shflsync_idx_p) ;  /* 0x00001b7000007944 */ /* 0x014fea0003c00000 */
[----:B------:R-:W-:Y:S01]  /*d360*/  MOV R8, R5 ;  /* 0x0000000500087202 */ /* 0x000fe20000000f00 */
[----:B------:R-:W-:Y:S05]  /*d370*/  BRA `(.L_x_1770) ;  /* 0xffff538000007947 */ /* 0x000fea000383ffff */
.L_x_1683:
[----:B------:R-:W-:Y:S01]  /*d380*/  IMAD.MOV.U32 R9, RZ, RZ, R7 ;  /* 0x000000ffff097224 */ /* 0x000fe200078e0007 */
[----:B------:R-:W-:Y:S01]  /*d390*/  MOV R5, 0x6 ;  /* 0x0000000600057802 */ /* 0x000fe20000000f00 */
[----:B------:R-:W-:Y:S01]  /*d3a0*/  IMAD.MOV.U32 R3, RZ, RZ, 0x181f ;  /* 0x0000181fff037424 */ /* 0x000fe200078e00ff */
[----:B---3--:R-:W-:Y:S02]  /*d3b0*/  MOV R2, 0xd3d0 ;  /* 0x0000d3d000027802 */ /* 0x008fe40000000f00 */
[----:B-12-4-:R-:W-:Y:S05]  /*d3c0*/  CALL.REL.NOINC `($__internal_27_$__cuda_sm70_shflsync_idx_p) ;  /* 0x00001b0000007944 */ /* 0x016fea0003c00000 */
[----:B------:R-:W-:Y:S01]  /*d3d0*/  MOV R2, R5 ;  /* 0x0000000500027202 */ /* 0x000fe20000000f00 */
[----:B------:R-:W-:Y:S05]  /*d3e0*/  BRA `(.L_x_1771) ;  /* 0xffff533000007947 */ /* 0x000fea000383ffff */
.L_x_1686:
        /* <DEDUP_REMOVED lines=13> */
.L_x_1691:
[----:B------:R-:W-:Y:S01]  /*d4c0*/  IMAD.MOV.U32 R0, RZ, RZ, R241 ;  /* 0x000000ffff007224 */ /* 0x000fe200078e00f1 */
[----:B------:R-:W-:Y:S01]  /*d4d0*/  MOV R10, 0x1f ;  /* 0x0000001f000a7802 */ /* 0x000fe20000000f00 */
[----:B------:R-:W-:Y:S01]  /*d4e0*/  IMAD.MOV.U32 R3, RZ, RZ, 0x2 ;  /* 0x00000002ff037424 */ /* 0x000fe200078e00ff */
[----:B------:R-:W-:Y:S02]  /*d4f0*/  MOV R9, 0xffffffff ;  /* 0xffffffff00097802 */ /* 0x000fe40000000f00 */
[----:B------:R-:W-:Y:S02]  /*d500*/  MOV R2, 0xd520 ;  /* 0x0000d52000027802 */ /* 0x000fe40000000f00 */
[----:B------:R-:W-:Y:S05]  /*d510*/  CALL.REL.NOINC `($__internal_26_$__cuda_sm70_shflsync_bfly_p) ;  /* 0x0000197000007944 */ /* 0x000fea0003c00000 */
[----:B------:R-:W-:Y:S01]  /*d520*/  FADD.FTZ R241, R241, R0 ;  /* 0x00000000f1f17221 */ /* 0x000fe20000010000 */
[----:B------:R-:W-:Y:S02]  /*d530*/  MOV R3, 0x1 ;  /* 0x0000000100037802 */ /* 0x000fe40000000f00 */
[----:B------:R-:W-:Y:S02]  /*d540*/  MOV R2, 0xd570 ;  /* 0x0000d57000027802 */ /* 0x000fe40000000f00 */
[----:B------:R-:W-:-:S02]  /*d550*/  MOV R0, R241 ;  /* 0x000000f100007202 */ /* 0x000fc40000000f00 */
[----:B------:R-:W-:Y:S05]  /*d560*/  CALL.REL.NOINC `($__internal_26_$__cuda_sm70_shflsync_bfly_p) ;  /* 0x0000192000007944 */ /* 0x000fea0003c00000 */
[----:B------:R-:W-:Y:S01]  /*d570*/  FADD.FTZ R4, R241, R0 ;  /* 0x00000000f1047221 */ /* 0x000fe20000010000 */
[----:B------:R-:W-:-:S02]  /*d580*/  MOV R0, R242 ;  /* 0x000000f200007202 */ /* 0x000fc40000000f00 */
[----:B------:R-:W-:Y:S02]  /*d590*/  MOV R3, 0x2 ;  /* 0x0000000200037802 */ /* 0x000fe40000000f00 */
[----:B------:R-:W-:Y:S02]  /*d5a0*/  MOV R2, 0xd5c0 ;  /* 0x0000d5c000027802 */ /* 0x000fe40000000f00 */
[----:B------:R-:W-:Y:S05]  /*d5b0*/  CALL.REL.NOINC `($__internal_26_$__cuda_sm70_shflsync_bfly_p) ;  /* 0x000018d000007944 */ /* 0x000fea0003c00000 */
[----:B------:R-:W-:Y:S01]  /*d5c0*/  FADD.FTZ R6, R242, R0 ;  /* 0x00000000f2067221 */ /* 0x000fe20000010000 */
[----:B------:R-:W-:Y:S02]  /*d5d0*/  MOV R3, 0x1 ;  /* 0x0000000100037802 */ /* 0x000fe40000000f00 */
[----:B------:R-:W-:Y:S02]  /*d5e0*/  MOV R2, 0xd610 ;  /* 0x0000d61000027802 */ /* 0x000fe40000000f00 */
[----:B------:R-:W-:Y:S02]  /*d5f0*/  MOV R0, R6 ;  /* 0x0000000600007202 */ /* 0x000fe40000000f00 */
[----:B------:R-:W-:Y:S05]  /*d600*/  CALL.REL.NOINC `($__internal_26_$__cuda_sm70_shflsync_bfly_p) ;  /* 0x0000188000007944 */ /* 0x000fea0003c00000 */
[----:B------:R-:W-:Y:S01]  /*d610*/  FADD.FTZ R6, R6, R0 ;  /* 0x0000000006067221 */ /* 0x000fe20000010000 */
[----:B------:R-:W-:Y:S02]  /*d620*/  MOV R0, R243 ;  /* 0x000000f300007202 */ /* 0x000fe40000000f00 */
[----:B------:R-:W-:-:S02]  /*d630*/  MOV R3, 0x2 ;  /* 0x0000000200037802 */ /* 0x000fc40000000f00 */
        /* <DEDUP_REMOVED lines=9> */
[----:B------:R-:W-:Y:S02]  /*d6d0*/  MOV R3, 0x2 ;  /* 0x0000000200037802 */ /* 0x000fe40000000f00 */
[----:B------:R-:W-:-:S02]  /*d6e0*/  MOV R2, 0xd700 ;  /* 0x0000d70000027802 */ /* 0x000fc40000000f00 */
[----:B------:R-:W-:Y:S05]  /*d6f0*/  CALL.REL.NOINC `($__internal_26_$__cuda_sm70_shflsync_bfly_p) ;  /* 0x0000179000007944 */ /* 0x000fea0003c00000 */
[----:B------:R-:W-:Y:S01]  /*d700*/  FADD.FTZ R8, R244, R0 ;  /* 0x00000000f4087221 */ /* 0x000fe20000010000 */
[----:B------:R-:W-:-:S02]  /*d710*/  MOV R3, 0x1 ;  /* 0x0000000100037802 */ /* 0x000fc40000000f00 */
[----:B------:R-:W-:Y:S02]  /*d720*/  MOV R2, 0xd750 ;  /* 0x0000d75000027802 */ /* 0x000fe40000000f00 */
[----:B------:R-:W-:Y:S02]  /*d730*/  MOV R0, R8 ;  /* 0x0000000800007202 */ /* 0x000fe40000000f00 */
[----:B------:R-:W-:Y:S05]  /*d740*/  CALL.REL.NOINC `($__internal_26_$__cuda_sm70_shflsync_bfly_p) ;  /* 0x0000174000007944 */ /* 0x000fea0003c00000 */
[----:B------:R-:W-:Y:S01]  /*d750*/  MOV R9, R0 ;  /* 0x0000000000097202 */ /* 0x000fe20000000f00 */
[----:B------:R-:W-:Y:S05]  /*d760*/  BRA `(.L_x_1773) ;  /* 0xffffb4c000007947 */ /* 0x000fea000383ffff */
.L_x_1698:
[----:B-1-34-:R-:W-:Y:S01]  /*d770*/  IMAD.MOV.U32 R9, RZ, RZ, R6 ;  /* 0x000000ffff097224 */ /* 0x01afe200078e0006 */
[----:B------:R-:W-:Y:S01]  /*d780*/  MOV R5, RZ ;  /* 0x000000ff00057202 */ /* 0x000fe20000000f00 */
[----:B------:R-:W-:Y:S01]  /*d790*/  IMAD.MOV.U32 R3, RZ, RZ, 0x181f ;  /* 0x0000181fff037424 */ /* 0x000fe200078e00ff */
[----:B------:R-:W-:Y:S02]  /*d7a0*/  MOV R2, 0xd7c0 ;  /* 0x0000d7c000027802 */ /* 0x000fe40000000f00 */
[----:B------:R-:W-:Y:S05]  /*d7b0*/  CALL.REL.NOINC `($__internal_27_$__cuda_sm70_shflsync_idx_p) ;  /* 0x0000171000007944 */ /* 0x000fea0003c00000 */
[----:B------:R-:W-:Y:S01]  /*d7c0*/  MOV R8, R5 ;  /* 0x0000000500087202 */ /* 0x000fe20000000f00 */
[----:B------:R-:W-:Y:S05]  /*d7d0*/  BRA `(.L_x_1774) ;  /* 0xffffca4000007947 */ /* 0x000fea000383ffff */
.L_x_1699:
[----:B------:R-:W-:Y:S01]  /*d7e0*/  IMAD.MOV.U32 R9, RZ, RZ, R7 ;  /* 0x000000ffff097224 */ /* 0x000fe200078e0007 */
[----:B------:R-:W-:Y:S01]  /*d7f0*/  MOV R5, RZ ;  /* 0x000000ff00057202 */ /* 0x000fe20000000f00 */
[----:B------:R-:W-:Y:S01]  /*d800*/  IMAD.MOV.U32 R3, RZ, RZ, 0x181f ;  /* 0x0000181fff037424 */ /* 0x000fe200078e00ff */
[----:B------:R-:W-:-:S02]  /*d810*/  MOV R2, 0xd830 ;  /* 0x0000d83000027802 */ /* 0x000fc40000000f00 */
[----:B-12---:R-:W-:Y:S05]  /*d820*/  CALL.REL.NOINC `($__internal_27_$__cuda_sm70_shflsync_idx_p) ;  /* 0x000016a000007944 */ /* 0x006fea0003c00000 */
[----:B------:R-:W-:Y:S01]  /*d830*/  MOV R2, R5 ;  /* 0x0000000500027202 */ /* 0x000fe20000000f00 */
[----:B------:R-:W-:Y:S05]  /*d840*/  BRA `(.L_x_1775) ;  /* 0xffffc9f000007947 */ /* 0x000fea000383ffff */
.L_x_1700:
[----:B------:R-:W-:Y:S01]  /*d850*/  IMAD.MOV.U32 R9, RZ, RZ, R6 ;  /* 0x000000ffff097224 */ /* 0x000fe200078e0006 */
[----:B------:R-:W-:Y:S01]  /*d860*/  MOV R5, 0x1 ;  /* 0x0000000100057802 */ /* 0x000fe20000000f00 */
[----:B--2---:R-:W-:Y:S01]  /*d870*/  IMAD.MOV.U32 R3, RZ, RZ, 0x181f ;  /* 0x0000181fff037424 */ /* 0x004fe200078e00ff */
[----:B------:R-:W-:-:S02]  /*d880*/  MOV R2, 0xd8a0 ;  /* 0x0000d8a000027802 */ /* 0x000fc40000000f00 */
[----:B-1-3--:R-:W-:Y:S05]  /*d890*/  CALL.REL.NOINC `($__internal_27_$__cuda_sm70_shflsync_idx_p) ;  /* 0x0000163000007944 */ /* 0x00afea0003c00000 */
        /* <DEDUP_REMOVED lines=8> */
.L_x_1701:
[----:B------:R-:W-:Y:S01]  /*d920*/  IMAD.MOV.U32 R9, RZ, RZ, R6 ;  /* 0x000000ffff097224 */ /* 0x000fe200078e0006 */
[----:B------:R-:W-:Y:S01]  /*d930*/  MOV R5, 0x2 ;  /* 0x0000000200057802 */ /* 0x000fe20000000f00 */
[----:B-1----:R-:W-:Y:S01]  /*d940*/  IMAD.MOV.U32 R3, RZ, RZ, 0x181f ;  /* 0x0000181fff037424 */ /* 0x002fe200078e00ff */
[----:B------:R-:W-:Y:S02]  /*d950*/  MOV R2, 0xd970 ;  /* 0x0000d97000027802 */ /* 0x000fe40000000f00 */
[----:B---34-:R-:W-:Y:S05]  /*d960*/  CALL.REL.NOINC `($__internal_27_$__cuda_sm70_shflsync_idx_p) ;  /* 0x0000156000007944 */ /* 0x018fea0003c00000 */
[----:B------:R-:W-:Y:S01]  /*d970*/  MOV R8, R5 ;  /* 0x0000000500087202 */ /* 0x000fe20000000f00 */
[----:B------:R-:W-:Y:S05]  /*d980*/  BRA `(.L_x_1777) ;  /* 0xffffc9a000007947 */ /* 0x000fea000383ffff */
.L_x_1702:
[----:B------:R-:W-:Y:S01]  /*d990*/  IMAD.MOV.U32 R9, RZ, RZ, R7 ;  /* 0x000000ffff097224 */ /* 0x000fe200078e0007 */
[----:B------:R-:W-:Y:S01]  /*d9a0*/  MOV R5, 0x2 ;  /* 0x0000000200057802 */ /* 0x000fe20000000f00 */
[----:B-1----:R-:W-:Y:S01]  /*d9b0*/  IMAD.MOV.U32 R3, RZ, RZ, 0x181f ;  /* 0x0000181fff037424 */ /* 0x002fe200078e00ff */
[----:B------:R-:W-:Y:S02]  /*d9c0*/  MOV R2, 0xd9e0 ;  /* 0x0000d9e000027802 */ /* 0x000fe40000000f00 */
[----:B--234-:R-:W-:Y:S05]  /*d9d0*/  CALL.REL.NOINC `($__internal_27_$__cuda_sm70_shflsync_idx_p) ;  /* 0x000014f000007944 */ /* 0x01cfea0003c00000 */
[----:B------:R-:W-:Y:S01]  /*d9e0*/  MOV R2, R5 ;  /* 0x0000000500027202 */ /* 0x000fe20000000f00 */
[----:B------:R-:W-:Y:S05]  /*d9f0*/  BRA `(.L_x_1778) ;  /* 0xffffc95000007947 */ /* 0x000fea000383ffff */
.L_x_1703:
[----:B------:R-:W-:Y:S01]  /*da00*/  IMAD.MOV.U32 R9, RZ, RZ, R6 ;  /* 0x000000ffff097224 */ /* 0x000fe200078e0006 */
[----:B------:R-:W-:Y:S01]  /*da10*/  MOV R5, 0x3 ;  /* 0x0000000300057802 */ /* 0x000fe20000000f00 */
[----:B--2---:R-:W-:Y:S01]  /*da20*/  IMAD.MOV.U32 R3, RZ, RZ, 0x181f ;  /* 0x0000181fff037424 */ /* 0x004fe200078e00ff */
[----:B------:R-:W-:-:S02]  /*da30*/  MOV R2, 0xda50 ;  /* 0x0000da5000027802 */ /* 0x000fc40000000f00 */
[----:B-1-34-:R-:W-:Y:S05]  /*da40*/  CALL.REL.NOINC `($__internal_27_$__cuda_sm70_shflsync_idx_p) ;  /* 0x0000148000007944 */ /* 0x01afea0003c00000 */
        /* <DEDUP_REMOVED lines=8> */
.L_x_1704:
[----:B------:R-:W-:Y:S01]  /*dad0*/  IMAD.MOV.U32 R9, RZ, RZ, R6 ;  /* 0x000000ffff097224 */ /* 0x000fe200078e0006 */
[----:B------:R-:W-:Y:S01]  /*dae0*/  MOV R5, 0x4 ;  /* 0x0000000400057802 */ /* 0x000fe20000000f00 */
[----:B--2---:R-:W-:Y:S01]  /*daf0*/  IMAD.MOV.U32 R3, RZ, RZ, 0x181f ;  /* 0x0000181fff037424 */ /* 0x004fe200078e00ff */
[----:B------:R-:W-:Y:S02]  /*db00*/  MOV R2, 0xdb20 ;  /* 0x0000db2000027802 */ /* 0x000fe40000000f00 */
[----:B-1-34-:R-:W-:Y:S05]  /*db10*/  CALL.REL.NOINC `($__internal_27_$__cuda_sm70_shflsync_idx_p) ;  /* 0x000013b000007944 */ /* 0x01afea0003c00000 */
[----:B------:R-:W-:Y:S01]  /*db20*/  MOV R8, R5 ;  /* 0x0000000500087202 */ /* 0x000fe20000000f00 */
[----:B------:R-:W-:Y:S05]  /*db30*/  BRA `(.L_x_1780) ;  /* 0xffffc90000007947 */ /* 0x000fea000383ffff */
.L_x_1705:
[----:B------:R-:W-:Y:S01]  /*db40*/  IMAD.MOV.U32 R9, RZ, RZ, R7 ;  /* 0x000000ffff097224 */ /* 0x000fe200078e0007 */
[----:B------:R-:W-:Y:S01]  /*db50*/  MOV R5, 0x4 ;  /* 0x0000000400057802 */ /* 0x000fe20000000f00 */
[----:B--2---:R-:W-:Y:S01]  /*db60*/  IMAD.MOV.U32 R3, RZ, RZ, 0x181f ;  /* 0x0000181fff037424 */ /* 0x004fe200078e00ff */
[----:B------:R-:W-:Y:S02]  /*db70*/  MOV R2, 0xdb90 ;  /* 0x0000db9000027802 */ /* 0x000fe40000000f00 */
[----:B-1-34-:R-:W-:Y:S05]  /*db80*/  CALL.REL.NOINC `($__internal_27_$__cuda_sm70_shflsync_idx_p) ;  /* 0x0000134000007944 */ /* 0x01afea0003c00000 */
[----:B------:R-:W-:Y:S01]  /*db90*/  MOV R2, R5 ;  /* 0x0000000500027202 */ /* 0x000fe20000000f00 */
[----:B------:R-:W-:Y:S05]  /*dba0*/  BRA `(.L_x_1781) ;  /* 0xffffc8b000007947 */ /* 0x000fea000383ffff */
.L_x_1706:
        /* <DEDUP_REMOVED lines=13> */
.L_x_1707:
[----:B------:R-:W-:Y:S01]  /*dc80*/  IMAD.MOV.U32 R9, RZ, RZ, R6 ;  /* 0x000000ffff097224 */ /* 0x000fe200078e0006 */
[----:B------:R-:W-:Y:S01]  /*dc90*/  MOV R5, 0x6 ;  /* 0x0000000600057802 */ /* 0x000fe20000000f00 */
[----:B--2---:R-:W-:Y:S01]  /*dca0*/  IMAD.MOV.U32 R3, RZ, RZ, 0x181f ;  /* 0x0000181fff037424 */ /* 0x004fe200078e00ff */
[----:B------:R-:W-:Y:S02]  /*dcb0*/  MOV R2, 0xdcd0 ;  /* 0x0000dcd000027802 */ /* 0x000fe40000000f00 */
[----:B-1--4-:R-:W-:Y:S05]  /*dcc0*/  CALL.REL.NOINC `($__internal_27_$__cuda_sm70_shflsync_idx_p) ;  /* 0x0000120000007944 */ /* 0x012fea0003c00000 */
[----:B------:R-:W-:Y:S01]  /*dcd0*/  MOV R8, R5 ;  /* 0x0000000500087202 */ /* 0x000fe20000000f00 */
[----:B------:R-:W-:Y:S05]  /*dce0*/  BRA `(.L_x_1783) ;  /* 0xffffc86000007947 */ /* 0x000fea000383ffff */
.L_x_1708:
[----:B------:R-:W-:Y:S01]  /*dcf0*/  IMAD.MOV.U32 R9, RZ, RZ, R7 ;  /* 0x000000ffff097224 */ /* 0x000fe200078e0007 */
[----:B------:R-:W-:Y:S01]  /*dd00*/  MOV R5, 0x6 ;  /* 0x0000000600057802 */ /* 0x000fe20000000f00 */
[----:B--2---:R-:W-:Y:S01]  /*dd10*/  IMAD.MOV.U32 R3, RZ, RZ, 0x181f ;  /* 0x0000181fff037424 */ /* 0x004fe200078e00ff */
[----:B------:R-:W-:Y:S02]  /*dd20*/  MOV R2, 0xdd40 ;  /* 0x0000dd4000027802 */ /* 0x000fe40000000f00 */
[----:B-1-34-:R-:W-:Y:S05]  /*dd30*/  CALL.REL.NOINC `($__internal_27_$__cuda_sm70_shflsync_idx_p) ;  /* 0x0000119000007944 */ /* 0x01afea0003c00000 */
[----:B------:R-:W-:Y:S01]  /*dd40*/  MOV R2, R5 ;  /* 0x0000000500027202 */ /* 0x000fe20000000f00 */
[----:B------:R-:W-:Y:S05]  /*dd50*/  BRA `(.L_x_1784) ;  /* 0xffffc81000007947 */ /* 0x000fea000383ffff */
.L_x_1709:
[----:B------:R-:W-:Y:S01]  /*dd60*/  IMAD.MOV.U32 R9, RZ, RZ, R6 ;  /* 0x000000ffff097224 */ /* 0x000fe200078e0006 */
[----:B------:R-:W-:Y:S01]  /*dd70*/  MOV R5, 0x7 ;  /* 0x0000000700057802 */ /* 0x000fe20000000f00 */
[----:B-1----:R-:W-:Y:S01]  /*dd80*/  IMAD.MOV.U32 R3, RZ, RZ, 0x181f ;  /* 0x0000181fff037424 */ /* 0x002fe200078e00ff */
[----:B------:R-:W-:-:S02]  /*dd90*/  MOV R2, 0xddb0 ;  /* 0x0000ddb000027802 */ /* 0x000fc40000000f00 */
[----:B--2-4-:R-:W-:Y:S05]  /*dda0*/  CALL.REL.NOINC `($__internal_27_$__cuda_sm70_shflsync_idx_p) ;  /* 0x0000112000007944 */ /* 0x014fea0003c00000 */
        /* <DEDUP_REMOVED lines=8> */
.L_x_1711:
[----:B------:R-:W-:Y:S01]  /*de30*/  IMAD.MOV.U32 R9, RZ, RZ, R13 ;  /* 0x000000ffff097224 */ /* 0x000fe200078e000d */
[----:B------:R-:W-:Y:S01]  /*de40*/  MOV R5, RZ ;  /* 0x000000ff00057202 */ /* 0x000fe20000000f00 */
[----:B------:R-:W-:Y:S01]  /*de50*/  IMAD.MOV.U32 R3, RZ, RZ, 0x1c1f ;  /* 0x00001c1fff037424 */ /* 0x000fe200078e00ff */
[----:B------:R-:W-:Y:S02]  /*de60*/  MOV R2, 0xde80 ;  /* 0x0000de8000027802 */ /* 0x000fe40000000f00 */
[----:B------:R-:W-:Y:S05]  /*de70*/  CALL.REL.NOINC `($__internal_27_$__cuda_sm70_shflsync_idx_p) ;  /* 0x0000105000007944 */ /* 0x000fea0003c00000 */
[----:B------:R-:W-:Y:S01]  /*de80*/  MOV R12, R5 ;  /* 0x00000005000c7202 */ /* 0x000fe20000000f00 */
[----:B------:R-:W-:Y:S05]  /*de90*/  BRA `(.L_x_1786) ;  /* 0xffffc9e000007947 */ /* 0x000fea000383ffff */
.L_x_1712:
[----:B------:R-:W-:Y:S01]  /*dea0*/  IMAD.MOV.U32 R9, RZ, RZ, R20 ;  /* 0x000000ffff097224 */ /* 0x000fe200078e0014 */
[----:B------:R-:W-:Y:S01]  /*deb0*/  MOV R5, RZ ;  /* 0x000000ff00057202 */ /* 0x000fe20000000f00 */
[----:B------:R-:W-:Y:S01]  /*dec0*/  IMAD.MOV.U32 R3, RZ, RZ, 0x1c1f ;  /* 0x00001c1fff037424 */ /* 0x000fe200078e00ff */
[----:B------:R-:W-:Y:S02]  /*ded0*/  MOV R2, 0xdef0 ;  /* 0x0000def000027802 */ /* 0x000fe40000000f00 */
[----:B-12---:R-:W-:Y:S05]  /*dee0*/  CALL.REL.NOINC `($__internal_27_$__cuda_sm70_shflsync_idx_p) ;  /* 0x00000fe000007944 */ /* 0x006fea0003c00000 */
[----:B------:R-:W-:Y:S01]  /*def0*/  MOV R2, R5 ;  /* 0x0000000500027202 */ /* 0x000fe20000000f00 */
[----:B------:R-:W-:Y:S05]  /*df00*/  BRA `(.L_x_1787) ;  /* 0xffffc99000007947 */ /* 0x000fea000383ffff */
.L_x_1715:
[----:B------:R-:W-:Y:S01]  /*df10*/  IMAD.MOV.U32 R9, RZ, RZ, R13 ;  /* 0x000000ffff097224 */ /* 0x000fe200078e000d */
[----:B------:R-:W-:Y:S01]  /*df20*/  MOV R5, 0x1 ;  /* 0x0000000100057802 */ /* 0x000fe20000000f00 */
[----:B--2---:R-:W-:Y:S01]  /*df30*/  IMAD.MOV.U32 R3, RZ, RZ, 0x1c1f ;  /* 0x00001c1fff037424 */ /* 0x004fe200078e00ff */
[----:B----4-:R-:W-:-:S02]  /*df40*/  MOV R2, 0xdf60 ;  /* 0x0000df6000027802 */ /* 0x010fc40000000f00 */
        /* <DEDUP_REMOVED lines=9> */
.L_x_1718:
[----:B------:R-:W-:Y:S01]  /*dfe0*/  IMAD.MOV.U32 R9, RZ, RZ, R13 ;  /* 0x000000ffff097224 */ /* 0x000fe200078e000d */
[----:B------:R-:W-:Y:S01]  /*dff0*/  MOV R5, 0x2 ;  /* 0x0000000200057802 */ /* 0x000fe20000000f00 */
[----:B--2---:R-:W-:Y:S01]  /*e000*/  IMAD.MOV.U32 R3, RZ, RZ, 0x1c1f ;  /* 0x00001c1fff037424 */ /* 0x004fe200078e00ff */
[----:B----4-:R-:W-:Y:S02]  /*e010*/  MOV R2, 0xe030 ;  /* 0x0000e03000027802 */ /* 0x010fe40000000f00 */
[----:B-1-3--:R-:W-:Y:S05]  /*e020*/  CALL.REL.NOINC `($__internal_27_$__cuda_sm70_shflsync_idx_p) ;  /* 0x00000ea000007944 */ /* 0x00afea0003c00000 */
[----:B------:R-:W-:Y:S01]  /*e030*/  MOV R12, R5 ;  /* 0x00000005000c7202 */ /* 0x000fe20000000f00 */
[----:B------:R-:W-:Y:S05]  /*e040*/  BRA `(.L_x_1789) ;  /* 0xffffce0000007947 */ /* 0x000fea000383ffff */
.L_x_1719:
[----:B------:R-:W-:Y:S01]  /*e050*/  IMAD.MOV.U32 R9, RZ, RZ, R20 ;  /* 0x000000ffff097224 */ /* 0x000fe200078e0014 */
[----:B------:R-:W-:Y:S01]  /*e060*/  MOV R5, 0x2 ;  /* 0x0000000200057802 */ /* 0x000fe20000000f00 */
[----:B--2---:R-:W-:Y:S01]  /*e070*/  IMAD.MOV.U32 R3, RZ, RZ, 0x1c1f ;  /* 0x00001c1fff037424 */ /* 0x004fe200078e00ff */
[----:B----4-:R-:W-:Y:S02]  /*e080*/  MOV R2, 0xe0a0 ;  /* 0x0000e0a000027802 */ /* 0x010fe40000000f00 */
[----:B-1-3--:R-:W-:Y:S05]  /*e090*/  CALL.REL.NOINC `($__internal_27_$__cuda_sm70_shflsync_idx_p) ;  /* 0x00000e3000007944 */ /* 0x00afea0003c00000 */
[----:B------:R-:W-:Y:S01]  /*e0a0*/  MOV R2, R5 ;  /* 0x0000000500027202 */ /* 0x000fe20000000f00 */
[----:B------:R-:W-:Y:S05]  /*e0b0*/  BRA `(.L_x_1790) ;  /* 0xffffcdb000007947 */ /* 0x000fea000383ffff */
.L_x_1722:
[----:B------:R-:W-:Y:S01]  /*e0c0*/  IMAD.MOV.U32 R9, RZ, RZ, R13 ;  /* 0x000000ffff097224 */ /* 0x000fe200078e000d */
[----:B------:R-:W-:Y:S01]  /*e0d0*/  MOV R5, 0x3 ;  /* 0x0000000300057802 */ /* 0x000fe20000000f00 */
[----:B-1----:R-:W-:Y:S01]  /*e0e0*/  IMAD.MOV.U32 R3, RZ, RZ, 0x1c1f ;  /* 0x00001c1fff037424 */ /* 0x002fe200078e00ff */
[----:B----4-:R-:W-:-:S02]  /*e0f0*/  MOV R2, 0xe110 ;  /* 0x0000e11000027802 */ /* 0x010fc40000000f00 */
[----:B--23--:R-:W-:Y:S05]  /*e100*/  CALL.REL.NOINC `($__internal_27_$__cuda_sm70_shflsync_idx_p) ;  /* 0x00000dc000007944 */ /* 0x00cfea0003c00000 */
        /* <DEDUP_REMOVED lines=8> */
.L_x_1726:
[----:B------:R-:W-:Y:S01]  /*e190*/  IMAD.MOV.U32 R9, RZ, RZ, R6 ;  /* 0x000000ffff097224 */ /* 0x000fe200078e0006 */
[----:B------:R-:W-:Y:S01]  /*e1a0*/  MOV R5, RZ ;  /* 0x000000ff00057202 */ /* 0x000fe20000000f00 */
[----:B------:R-:W-:Y:S01]  /*e1b0*/  IMAD.MOV.U32 R3, RZ, RZ, 0x181f ;  /* 0x0000181fff037424 */ /* 0x000fe200078e00ff */
[----:B------:R-:W-:Y:S02]  /*e1c0*/  MOV R2, 0xe1e0 ;  /* 0x0000e1e000027802 */ /* 0x000fe40000000f00 */
[----:B------:R-:W-:Y:S05]  /*e1d0*/  CALL.REL.NOINC `($__internal_27_$__cuda_sm70_shflsync_idx_p) ;  /* 0x00000cf000007944 */ /* 0x000fea0003c00000 */
[----:B------:R-:W-:Y:S01]  /*e1e0*/  MOV R8, R5 ;  /* 0x0000000500087202 */ /* 0x000fe20000000f00 */
[----:B------:R-:W-:Y:S05]  /*e1f0*/  BRA `(.L_x_1792) ;  /* 0xffffd8a000007947 */ /* 0x000fea000383ffff */
.L_x_1727:
[----:B------:R-:W-:Y:S01]  /*e200*/  IMAD.MOV.U32 R9, RZ, RZ, R7 ;  /* 0x000000ffff097224 */ /* 0x000fe200078e0007 */
[----:B------:R-:W-:Y:S01]  /*e210*/  MOV R5, RZ ;  /* 0x000000ff00057202 */ /* 0x000fe20000000f00 */
[----:B------:R-:W-:Y:S01]  /*e220*/  IMAD.MOV.U32 R3, RZ, RZ, 0x181f ;  /* 0x0000181fff037424 */ /* 0x000fe200078e00ff */
[----:B------:R-:W-:Y:S02]  /*e230*/  MOV R2, 0xe250 ;  /* 0x0000e25000027802 */ /* 0x000fe40000000f00 */
[----:B-12---:R-:W-:Y:S05]  /*e240*/  CALL.REL.NOINC `($__internal_27_$__cuda_sm70_shflsync_idx_p) ;  /* 0x00000c8000007944 */ /* 0x006fea0003c00000 */
[----:B------:R-:W-:Y:S01]  /*e250*/  MOV R2, R5 ;  /* 0x0000000500027202 */ /* 0x000fe20000000f00 */
[----:B------:R-:W-:Y:S05]  /*e260*/  BRA `(.L_x_1793) ;  /* 0xffffd85000007947 */ /* 0x000fea000383ffff */
.L_x_1728:
        /* <DEDUP_REMOVED lines=13> */
.L_x_1729:
[----:B------:R-:W-:Y:S01]  /*e340*/  IMAD.MOV.U32 R9, RZ, RZ, R6 ;  /* 0x000000ffff097224 */ /* 0x000fe200078e0006 */
[----:B------:R-:W-:Y:S01]  /*e350*/  MOV R5, 0x2 ;  /* 0x0000000200057802 */ /* 0x000fe20000000f00 */
[----:B-1----:R-:W-:Y:S01]  /*e360*/  IMAD.MOV.U32 R3, RZ, RZ, 0x181f ;  /* 0x0000181fff037424 */ /* 0x002fe200078e00ff */
[----:B------:R-:W-:Y:S02]  /*e370*/  MOV R2, 0xe390 ;  /* 0x0000e39000027802 */ /* 0x000fe40000000f00 */
[----:B---34-:R-:W-:Y:S05]  /*e380*/  CALL.REL.NOINC `($__internal_27_$__cuda_sm70_shflsync_idx_p) ;  /* 0x00000b4000007944 */ /* 0x018fea0003c00000 */
[----:B------:R-:W-:Y:S01]  /*e390*/  MOV R8, R5 ;  /* 0x0000000500087202 */ /* 0x000fe20000000f00 */
[----:B------:R-:W-:Y:S05]  /*e3a0*/  BRA `(.L_x_1795) ;  /* 0xffffd80000007947 */ /* 0x000fea000383ffff */
.L_x_1730:
[----:B------:R-:W-:Y:S01]  /*e3b0*/  IMAD.MOV.U32 R9, RZ, RZ, R7 ;  /* 0x000000ffff097224 */ /* 0x000fe200078e0007 */
[----:B------:R-:W-:Y:S01]  /*e3c0*/  MOV R5, 0x2 ;  /* 0x0000000200057802 */ /* 0x000fe20000000f00 */
[----:B-1----:R-:W-:Y:S01]  /*e3d0*/  IMAD.MOV.U32 R3, RZ, RZ, 0x181f ;  /* 0x0000181fff037424 */ /* 0x002fe200078e00ff */
[----:B------:R-:W-:Y:S02]  /*e3e0*/  MOV R2, 0xe400 ;  /* 0x0000e40000027802 */ /* 0x000fe40000000f00 */
[----:B--234-:R-:W-:Y:S05]  /*e3f0*/  CALL.REL.NOINC `($__internal_27_$__cuda_sm70_shflsync_idx_p) ;  /* 0x00000ad000007944 */ /* 0x01cfea0003c00000 */
[----:B------:R-:W-:Y:S01]  /*e400*/  MOV R2, R5 ;  /* 0x0000000500027202 */ /* 0x000fe20000000f00 */
[----:B------:R-:W-:Y:S05]  /*e410*/  BRA `(.L_x_1796) ;  /* 0xffffd7b000007947 */ /* 0x000fea000383ffff */
.L_x_1731:
        /* <DEDUP_REMOVED lines=13> */
.L_x_1732:
[----:B------:R-:W-:Y:S01]  /*e4f0*/  IMAD.MOV.U32 R9, RZ, RZ, R6 ;  /* 0x000000ffff097224 */ /* 0x000fe200078e0006 */
[----:B------:R-:W-:Y:S01]  /*e500*/  MOV R5, 0x4 ;  /* 0x0000000400057802 */ /* 0x000fe20000000f00 */
[----:B--2---:R-:W-:Y:S01]  /*e510*/  IMAD.MOV.U32 R3, RZ, RZ, 0x181f ;  /* 0x0000181fff037424 */ /* 0x004fe200078e00ff */
[----:B------:R-:W-:Y:S02]  /*e520*/  MOV R2, 0xe540 ;  /* 0x0000e54000027802 */ /* 0x000fe40000000f00 */
[----:B-1-34-:R-:W-:Y:S05]  /*e530*/  CALL.REL.NOINC `($__internal_27_$__cuda_sm70_shflsync_idx_p) ;  /* 0x0000099000007944 */ /* 0x01afea0003c00000 */
[----:B------:R-:W-:Y:S01]  /*e540*/  MOV R8, R5 ;  /* 0x0000000500087202 */ /* 0x000fe20000000f00 */
[----:B------:R-:W-:Y:S05]  /*e550*/  BRA `(.L_x_1798) ;  /* 0xffffd76000007947 */ /* 0x000fea000383ffff */
.L_x_1733:
[----:B------:R-:W-:Y:S01]  /*e560*/  IMAD.MOV.U32 R9, RZ, RZ, R7 ;  /* 0x000000ffff097224 */ /* 0x000fe200078e0007 */
[----:B------:R-:W-:Y:S01]  /*e570*/  MOV R5, 0x4 ;  /* 0x0000000400057802 */ /* 0x000fe20000000f00 */
[----:B--2---:R-:W-:Y:S01]  /*e580*/  IMAD.MOV.U32 R3, RZ, RZ, 0x181f ;  /* 0x0000181fff037424 */ /* 0x004fe200078e00ff */
[----:B------:R-:W-:Y:S02]  /*e590*/  MOV R2, 0xe5b0 ;  /* 0x0000e5b000027802 */ /* 0x000fe40000000f00 */
[----:B-1-34-:R-:W-:Y:S05]  /*e5a0*/  CALL.REL.NOINC `($__internal_27_$__cuda_sm70_shflsync_idx_p) ;  /* 0x0000092000007944 */ /* 0x01afea0003c00000 */
[----:B------:R-:W-:Y:S01]  /*e5b0*/  MOV R2, R5 ;  /* 0x0000000500027202 */ /* 0x000fe20000000f00 */
[----:B------:R-:W-:Y:S05]  /*e5c0*/  BRA `(.L_x_1799) ;  /* 0xffffd71000007947 */ /* 0x000fea000383ffff */
.L_x_1734:
        /* <DEDUP_REMOVED lines=13> */
.L_x_1735:
[----:B------:R-:W-:Y:S01]  /*e6a0*/  IMAD.MOV.U32 R9, RZ, RZ, R6 ;  /* 0x000000ffff097224 */ /* 0x000fe200078e0006 */
[----:B------:R-:W-:Y:S01]  /*e6b0*/  MOV R5, 0x6 ;  /* 0x0000000600057802 */ /* 0x000fe20000000f00 */
[----:B--2---:R-:W-:Y:S01]  /*e6c0*/  IMAD.MOV.U32 R3, RZ, RZ, 0x181f ;  /* 0x0000181fff037424 */ /* 0x004fe200078e00ff */
[----:B------:R-:W-:Y:S02]  /*e6d0*/  MOV R2, 0xe6f0 ;  /* 0x0000e6f000027802 */ /* 0x000fe40000000f00 */
[----:B-1--4-:R-:W-:Y:S05]  /*e6e0*/  CALL.REL.NOINC `($__internal_27_$__cuda_sm70_shflsync_idx_p) ;  /* 0x000007e000007944 */ /* 0x012fea0003c00000 */
[----:B------:R-:W-:Y:S01]  /*e6f0*/  MOV R8, R5 ;  /* 0x0000000500087202 */ /* 0x000fe20000000f00 */
[----:B------:R-:W-:Y:S05]  /*e700*/  BRA `(.L_x_1801) ;  /* 0xffffd6c000007947 */ /* 0x000fea000383ffff */
.L_x_1736:
[----:B------:R-:W-:Y:S01]  /*e710*/  IMAD.MOV.U32 R9, RZ, RZ, R7 ;  /* 0x000000ffff097224 */ /* 0x000fe200078e0007 */
[----:B------:R-:W-:Y:S01]  /*e720*/  MOV R5, 0x6 ;  /* 0x0000000600057802 */ /* 0x000fe20000000f00 */
[----:B--2---:R-:W-:Y:S01]  /*e730*/  IMAD.MOV.U32 R3, RZ, RZ, 0x181f ;  /* 0x0000181fff037424 */ /* 0x004fe200078e00ff */
[----:B------:R-:W-:Y:S02]  /*e740*/  MOV R2, 0xe760 ;  /* 0x0000e76000027802 */ /* 0x000fe40000000f00 */
[----:B-1-34-:R-:W-:Y:S05]  /*e750*/  CALL.REL.NOINC `($__internal_27_$__cuda_sm70_shflsync_idx_p) ;  /* 0x0000077000007944 */ /* 0x01afea0003c00000 */
[----:B------:R-:W-:Y:S01]  /*e760*/  MOV R2, R5 ;  /* 0x0000000500027202 */ /* 0x000fe20000000f00 */
[----:B------:R-:W-:Y:S05]  /*e770*/  BRA `(.L_x_1802) ;  /* 0xffffd67000007947 */ /* 0x000fea000383ffff */
.L_x_1737:
        /* <DEDUP_REMOVED lines=13> */
.L_x_1739:
[----:B------:R-:W-:Y:S01]  /*e850*/  IMAD.MOV.U32 R9, RZ, RZ, R88 ;  /* 0x000000ffff097224 */ /* 0x000fe200078e0058 */
[----:B------:R-:W-:Y:S01]  /*e860*/  MOV R5, RZ ;  /* 0x000000ff00057202 */ /* 0x000fe20000000f00 */
[----:B---34-:R-:W-:Y:S01]  /*e870*/  IMAD.MOV.U32 R3, RZ, RZ, 0x1f ;  /* 0x0000001fff037424 */ /* 0x018fe200078e00ff */
[----:B------:R-:W-:Y:S02]  /*e880*/  MOV R2, 0xe8a0 ;  /* 0x0000e8a000027802 */ /* 0x000fe40000000f00 */
[----:B------:R-:W-:Y:S05]  /*e890*/  CALL.REL.NOINC `($__internal_27_$__cuda_sm70_shflsync_idx_p) ;  /* 0x0000063000007944 */ /* 0x000fea0003c00000 */
[----:B------:R-:W-:Y:S01]  /*e8a0*/  MOV R10, R5 ;  /* 0x00000005000a7202 */ /* 0x000fe20000000f00 */
[----:B------:R-:W-:Y:S05]  /*e8b0*/  BRA `(.L_x_1804) ;  /* 0xffffd6e000007947 */ /* 0x000fea000383ffff */
.L_x_1740:
[----:B------:R-:W-:Y:S01]  /*e8c0*/  IMAD.MOV.U32 R9, RZ, RZ, R88 ;  /* 0x000000ffff097224 */ /* 0x000fe200078e0058 */
[----:B------:R-:W-:Y:S01]  /*e8d0*/  MOV R5, 0x1 ;  /* 0x0000000100057802 */ /* 0x000fe20000000f00 */
[----:B---34-:R-:W-:Y:S01]  /*e8e0*/  IMAD.MOV.U32 R3, RZ, RZ, 0x1f ;  /* 0x0000001fff037424 */ /* 0x018fe200078e00ff */
[----:B------:R-:W-:Y:S02]  /*e8f0*/  MOV R2, 0xe910 ;  /* 0x0000e91000027802 */ /* 0x000fe40000000f00 */
[----:B-12---:R-:W-:Y:S05]  /*e900*/  CALL.REL.NOINC `($__internal_27_$__cuda_sm70_shflsync_idx_p) ;  /* 0x000005c000007944 */ /* 0x006fea0003c00000 */
[----:B------:R-:W-:Y:S01]  /*e910*/  MOV R8, R5 ;  /* 0x0000000500087202 */ /* 0x000fe20000000f00 */
[----:B------:R-:W-:Y:S05]  /*e920*/  BRA `(.L_x_1805) ;  /* 0xffffd69000007947 */ /* 0x000fea000383ffff */
.L_x_1741:
[----:B------:R-:W-:Y:S02]  /*e930*/  MOV R2, 0x1 ;  /* 0x0000000100027802 */ /* 0x000fe40000000f00 */
[----:B------:R-:W-:-:S02]  /*e940*/  MOV R3, 0xe960 ;  /* 0x0000e96000037802 */ /* 0x000fc40000000f00 */
[----:B-12---:R-:W-:Y:S05]  /*e950*/  CALL.REL.NOINC `($__internal_28_$__cuda_sm70_shflsync_up_p) ;  /* 0x000005c000007944 */ /* 0x006fea0003c00000 */
[----:B------:R-:W-:Y:S05]  /*e960*/  BRA `(.L_x_1806) ;  /* 0xffffd77000007947 */ /* 0x000fea000383ffff */
.L_x_1742:
[----:B------:R-:W-:Y:S02]  /*e970*/  MOV R2, 0x2 ;  /* 0x0000000200027802 */ /* 0x000fe40000000f00 */
[----:B------:R-:W-:-:S02]  /*e980*/  MOV R3, 0xe9a0 ;  /* 0x0000e9a000037802 */ /* 0x000fc40000000f00 */
[----:B-12---:R-:W-:Y:S05]  /*e990*/  CALL.REL.NOINC `($__internal_28_$__cuda_sm70_shflsync_up_p) ;  /* 0x0000058000007944 */ /* 0x006fea0003c00000 */
        /* <DEDUP_REMOVED lines=24> */
.L_x_1746:
[----:B------:R-:W-:Y:S02]  /*eb20*/  MOV R2, 0x1 ;  /* 0x0000000100027802 */ /* 0x000fe40000000f00 */
[----:B------:R-:W-:Y:S02]  /*eb30*/  MOV R3, 0xeb50 ;  /* 0x0000eb5000037802 */ /* 0x000fe40000000f00 */
[----:B-1----:R-:W-:Y:S05]  /*eb40*/  CALL.REL.NOINC `($__internal_28_$__cuda_sm70_shflsync_up_p) ;  /* 0x000003d000007944 */ /* 0x002fea0003c00000 */
[----:B------:R-:W-:Y:S01]  /*eb50*/  MOV R2, R4 ;  /* 0x0000000400027202 */ /* 0x000fe20000000f00 */
[----:B------:R-:W-:Y:S05]  /*eb60*/  BRA `(.L_x_1808) ;  /* 0xffffd7c000007947 */ /* 0x000fea000383ffff */
.L_x_1747:
[----:B------:R-:W-:Y:S02]  /*eb70*/  MOV R2, 0x2 ;  /* 0x0000000200027802 */ /* 0x000fe40000000f00 */
[----:B------:R-:W-:Y:S02]  /*eb80*/  MOV R3, 0xeba0 ;  /* 0x0000eba000037802 */ /* 0x000fe40000000f00 */
[----:B-1----:R-:W-:Y:S05]  /*eb90*/  CALL.REL.NOINC `($__internal_28_$__cuda_sm70_shflsync_up_p) ;  /* 0x0000038000007944 */ /* 0x002fea0003c00000 */
        /* <DEDUP_REMOVED lines=24> */
.L_x_1749:
[----:B------:R-:W-:Y:S02]  /*ed20*/  SEL R0, RZ, 0x1, P0 ;  /* 0x00000001ff007807 */ /* 0x000fe40000000000 */
[----:B------:R-:W-:Y:S02]  /*ed30*/  MOV R2, 0xed50 ;  /* 0x0000ed5000027802 */ /* 0x000fe40000000f00 */
[----:B-1-3--:R-:W-:Y:S05]  /*ed40*/  CALL.REL.NOINC `($__internal_29_$__cuda_sm70_votesync_ballot) ;  /* 0x0000024000007944 */ /* 0x00afea0003c00000 */
[----:B------:R-:W-:Y:S05]  /*ed50*/  BRA `(.L_x_1810) ;  /* 0xffffd76000007947 */ /* 0x000fea000383ffff */
.L_x_1750:
[----:B------:R-:W-:Y:S01]  /*ed60*/  IMAD.MOV.U32 R9, RZ, RZ, R6 ;  /* 0x000000ffff097224 */ /* 0x000fe200078e0006 */
[----:B----4-:R-:W-:Y:S01]  /*ed70*/  MOV R5, R11 ;  /* 0x0000000b00057202 */ /* 0x010fe20000000f00 */
[----:B------:R-:W-:Y:S01]  /*ed80*/  IMAD.MOV.U32 R3, RZ, RZ, 0x1f ;  /* 0x0000001fff037424 */ /* 0x000fe200078e00ff */
[----:B------:R-:W-:Y:S02]  /*ed90*/  MOV R2, 0xedb0 ;  /* 0x0000edb000027802 */ /* 0x000fe40000000f00 */
[----:B-123--:R-:W-:Y:S05]  /*eda0*/  CALL.REL.NOINC `($__internal_27_$__cuda_sm70_shflsync_idx_p) ;  /* 0x0000012000007944 */ /* 0x00efea0003c00000 */
[----:B------:R-:W-:Y:S01]  /*edb0*/  IMAD.MOV.U32 R8, RZ, RZ, R5 ;  /* 0x000000ffff087224 */ /* 0x000fe200078e0005 */
[----:B------:R-:W-:Y:S01]  /*edc0*/  MOV R5, R11 ;  /* 0x0000000b00057202 */ /* 0x000fe20000000f00 */
[----:B------:R-:W-:Y:S01]  /*edd0*/  IMAD.MOV.U32 R9, RZ, RZ, R7 ;  /* 0x000000ffff097224 */ /* 0x000fe200078e0007 */
[----:B------:R-:W-:Y:S02]  /*ede0*/  MOV R3, 0x1f ;  /* 0x0000001f00037802 */ /* 0x000fe40000000f00 */
[----:B------:R-:W-:-:S02]  /*edf0*/  MOV R2, 0xee10 ;  /* 0x0000ee1000027802 */ /* 0x000fc40000000f00 */
[----:B------:R-:W-:Y:S05]  /*ee00*/  CALL.REL.NOINC `($__internal_27_$__cuda_sm70_shflsync_idx_p) ;  /* 0x000000c000007944 */ /* 0x000fea0003c00000 */
[----:B------:R-:W-:Y:S01]  /*ee10*/  MOV R7, R5 ;  /* 0x0000000500077202 */ /* 0x000fe20000000f00 */
[----:B------:R-:W-:Y:S05]  /*ee20*/  BRA `(.L_x_1811) ;  /* 0xffffd6d000007947 */ /* 0x000fea000383ffff */
.L_x_1753:
[----:B------:R-:W-:Y:S01]  /*ee30*/  IMAD.MOV.U32 R9, RZ, RZ, R4 ;  /* 0x000000ffff097224 */ /* 0x000fe200078e0004 */
[----:B------:R-:W-:-:S02]  /*ee40*/  MOV R3, 0x1f ;  /* 0x0000001f00037802 */ /* 0x000fc40000000f00 */
[----:B------:R-:W-:Y:S02]  /*ee50*/  MOV R2, 0xee70 ;  /* 0x0000ee7000027802 */ /* 0x000fe40000000f00 */
[----:B-1234-:R-:W-:Y:S05]  /*ee60*/  CALL.REL.NOINC `($__internal_27_$__cuda_sm70_shflsync_idx_p) ;  /* 0x0000006000007944 */ /* 0x01efea0003c00000 */
[----:B------:R-:W-:Y:S01]  /*ee70*/  MOV R13, R5 ;  /* 0x00000005000d7202 */ /* 0x000fe20000000f00 */
[----:B------:R-:W-:Y:S05]  /*ee80*/  BRA `(.L_x_1752) ;  /* 0xffffd6d000007947 */ /* 0x000fea000383ffff */
        .weak           $__internal_26_$__cuda_sm70_shflsync_bfly_p
        .type           $__internal_26_$__cuda_sm70_shflsync_bfly_p,@function
        .size           $__internal_26_$__cuda_sm70_shflsync_bfly_p,($__internal_27_$__cuda_sm70_shflsync_idx_p - $__internal_26_$__cuda_sm70_shflsync_bfly_p)
$__internal_26_$__cuda_sm70_shflsync_bfly_p:
[----:B------:R-:W-:Y:S04]  /*ee90*/  WARPSYNC R9 ;  /* 0x0000000900007348 */ /* 0x000fe80003800000 */
[----:B------:R1:W2:Y:S02]  /*eea0*/  SHFL.BFLY PT, R0, R0, R3, R10 ;  /* 0x0c00000300007389 */ /* 0x0002a400000e000a */
[----:B-1----:R-:W-:-:S04]  /*eeb0*/  MOV R3, 0x0 ;  /* 0x0000000000037802 */ /* 0x002fc80000000f00 */
[----:B--2---:R-:W-:Y:S05]  /*eec0*/  RET.REL.NODEC R2 `(_ZN7cutlass13device_kernelIN5flash19enable_sm80_to_sm89INS1_16FlashAttnFwdSm80INS1_25CollectiveMainloopFwdSm80ILi4ELi1ELb0EN4cute5tupleIJNS5_1CILi128EEENS7_ILi80EEENS7_ILi64EEEEEELi64ENS_10bfloat16_tEfNS_4arch4Sm80ELb0ELb0ELb0ELb1ELb0ELb0ELb1ELb1EEENS1_21CollectiveEpilogueFwdINS6_IJS8_SA_S9_EEENS6_IJNS7_ILi1EEESI_SI_EEESC_SE_Li128ELb1ELb1ELb1ELb0EEENS1_36VarlenDynamicPersistentTileSchedulerILi128ELi80ELi128ELi128ELb1ELb1ELb0ELb0ELb1ELb1EEEEEEEEEvNT_6ParamsE) ;  /* 0xffff113002007950 */ /* 0x004fea0003c3ffff */
        .weak           $__internal_27_$__cuda_sm70_shflsync_idx_p
        .type           $__internal_27_$__cuda_sm70_shflsync_idx_p,@function
        .size           $__internal_27_$__cuda_sm70_shflsync_idx_p,($__internal_28_$__cuda_sm70_shflsync_up_p - $__internal_27_$__cuda_sm70_shflsync_idx_p)
$__internal_27_$__cuda_sm70_shflsync_idx_p:
[----:B------:R-:W-:-:S04]  /*eed0*/  MOV R16, 0xffffffff ;  /* 0xffffffff00107802 */ /* 0x000fc80000000f00 */
[----:B------:R-:W-:Y:S04]  /*eee0*/  WARPSYNC R16 ;  /* 0x0000001000007348 */ /* 0x000fe80003800000 */
[----:B------:R1:W2:Y:S02]  /*eef0*/  SHFL.IDX PT, R5, R9, R5, R3 ;  /* 0x0000000509057389 */ /* 0x0002a400000e0003 */
[----:B-1----:R-:W-:-:S04]  /*ef00*/  MOV R3, 0x0 ;  /* 0x0000000000037802 */ /* 0x002fc80000000f00 */
[----:B--2---:R-:W-:Y:S05]  /*ef10*/  RET.REL.NODEC R2 `(_ZN7cutlass13device_kernelIN5flash19enable_sm80_to_sm89INS1_16FlashAttnFwdSm80INS1_25CollectiveMainloopFwdSm80ILi4ELi1ELb0EN4cute5tupleIJNS5_1CILi128EEENS7_ILi80EEENS7_ILi64EEEEEELi64ENS_10bfloat16_tEfNS_4arch4Sm80ELb0ELb0ELb0ELb1ELb0ELb0ELb1ELb1EEENS1_21CollectiveEpilogueFwdINS6_IJS8_SA_S9_EEENS6_IJNS7_ILi1EEESI_SI_EEESC_SE_Li128ELb1ELb1ELb1ELb0EEENS1_36VarlenDynamicPersistentTileSchedulerILi128ELi80ELi128ELi128ELb1ELb1ELb0ELb0ELb1ELb1EEEEEEEEEvNT_6ParamsE) ;  /* 0xffff10e002007950 */ /* 0x004fea0003c3ffff */
        .weak           $__internal_28_$__cuda_sm70_shflsync_up_p
        .type           $__internal_28_$__cuda_sm70_shflsync_up_p,@function
        .size           $__internal_28_$__cuda_sm70_shflsync_up_p,($__internal_29_$__cuda_sm70_votesync_ballot - $__internal_28_$__cuda_sm70_shflsync_up_p)
$__internal_28_$__cuda_sm70_shflsync_up_p:
[----:B------:R-:W-:Y:S02]  /*ef20*/  IMAD.MOV.U32 R4, RZ, RZ, RZ ;  /* 0x000000ffff047224 */ /* 0x000fe400078e00ff */
[----:B------:R-:W-:-:S04]  /*ef30*/  IMAD.MOV.U32 R9, RZ, RZ, -0x1 ;  /* 0xffffffffff097424 */ /* 0x000fc800078e00ff */
[----:B------:R-:W-:Y:S04]  /*ef40*/  WARPSYNC R9 ;  /* 0x0000000900007348 */ /* 0x000fe80003800000 */
[----:B------:R1:W2:Y:S02]  /*ef50*/  SHFL.UP PT, R4, R0, R2, R4 ;  /* 0x0400000200047389 */ /* 0x0002a400000e0004 */
[----:B-1----:R-:W-:Y:S02]  /*ef60*/  MOV R2, R3 ;  /* 0x0000000300027202 */ /* 0x002fe40000000f00 */
[----:B------:R-:W-:-:S04]  /*ef70*/  MOV R3, 0x0 ;  /* 0x0000000000037802 */ /* 0x000fc80000000f00 */
[----:B--2---:R-:W-:Y:S05]  /*ef80*/  RET.REL.NODEC R2 `(_ZN7cutlass13device_kernelIN5flash19enable_sm80_to_sm89INS1_16FlashAttnFwdSm80INS1_25CollectiveMainloopFwdSm80ILi4ELi1ELb0EN4cute5tupleIJNS5_1CILi128EEENS7_ILi80EEENS7_ILi64EEEEEELi64ENS_10bfloat16_tEfNS_4arch4Sm80ELb0ELb0ELb0ELb1ELb0ELb0ELb1ELb1EEENS1_21CollectiveEpilogueFwdINS6_IJS8_SA_S9_EEENS6_IJNS7_ILi1EEESI_SI_EEESC_SE_Li128ELb1ELb1ELb1ELb0EEENS1_36VarlenDynamicPersistentTileSchedulerILi128ELi80ELi128ELi128ELb1ELb1ELb0ELb0ELb1ELb1EEEEEEEEEvNT_6ParamsE) ;  /* 0xffff107002007950 */ /* 0x004fea0003c3ffff */
        .weak           $__internal_29_$__cuda_sm70_votesync_ballot
        .type           $__internal_29_$__cuda_sm70_votesync_ballot,@function
        .size           $__internal_29_$__cuda_sm70_votesync_ballot,(.L_x_3264 - $__internal_29_$__cuda_sm70_votesync_ballot)
$__internal_29_$__cuda_sm70_votesync_ballot:
[----:B------:R-:W-:Y:S01]  /*ef90*/  ISETP.NE.U32.AND P0, PT, R0, 0x1, PT ;  /* 0x000000010000780c */ /* 0x000fe20003f05070 */
[----:B------:R-:W-:-:S04]  /*efa0*/  IMAD.MOV.U32 R3, RZ, RZ, -0x1 ;  /* 0xffffffffff037424 */ /* 0x000fc800078e00ff */
[----:B------:R-:W-:Y:S08]  /*efb0*/  WARPSYNC R3 ;  /* 0x0000000300007348 */ /* 0x000ff00003800000 */
[----:B------:R-:W-:-:S04]  /*efc0*/  VOTE.ANY R0, PT, !P0 ;  /* 0x0000000000007806 */ /* 0x000fc800040e0100 */
[----:B------:R-:W-:Y:S01]  /*efd0*/  LOP3.LUT R0, R0, R3, RZ, 0xc0, !PT ;  /* 0x0000000300007212 */ /* 0x000fe200078ec0ff */
[----:B------:R-:W-:-:S04]  /*efe0*/  IMAD.MOV.U32 R3, RZ, RZ, 0x0 ;  /* 0x00000000ff037424 */ /* 0x000fc800078e00ff */
[----:B------:R-:W-:Y:S05]  /*eff0*/  RET.REL.NODEC R2 `(_ZN7cutlass13device_kernelIN5flash19enable_sm80_to_sm89INS1_16FlashAttnFwdSm80INS1_25CollectiveMainloopFwdSm80ILi4ELi1ELb0EN4cute5tupleIJNS5_1CILi128EEENS7_ILi80EEENS7_ILi64EEEEEELi64ENS_10bfloat16_tEfNS_4arch4Sm80ELb0ELb0ELb0ELb1ELb0ELb0ELb1ELb1EEENS1_21CollectiveEpilogueFwdINS6_IJS8_SA_S9_EEENS6_IJNS7_ILi1EEESI_SI_EEESC_SE_Li128ELb1ELb1ELb1ELb0EEENS1_36VarlenDynamicPersistentTileSchedulerILi128ELi80ELi128ELi128ELb1ELb1ELb0ELb0ELb1ELb1EEEEEEEEEvNT_6ParamsE) ;  /* 0xffff100002007950 */ /* 0x000fea0003c3ffff */
.L_x_1812:
        /* <DEDUP_REMOVED lines=16> */
.L_x_3264:


//--------------------- .text._ZN7cutlass13device_kernelIN5flash19enable_sm80_to_sm89INS1_16FlashAttnFwdSm80INS1_25CollectiveMainloopFwdSm80ILi4ELi1ELb0EN4cute5tupleIJNS5_1CILi128EEENS7_ILi80EEENS7_ILi64EEEEEELi64ENS_10bfloat16_tEfNS_4arch4Sm80ELb0ELb0ELb0ELb1ELb0ELb1ELb1ELb1EEENS1_21CollectiveEpilogueFwdINS6_IJS8_SA_S9_EEENS6_IJNS7_ILi1EEESI_SI_EEESC_SE_Li128ELb1ELb1ELb1ELb0EEENS1_36VarlenDynamicPersistentTileSchedulerILi128ELi80ELi128ELi128ELb1ELb1ELb0ELb0ELb1ELb1EEEEEEEEEvNT_6ParamsE --------------------------
	.section	.text._ZN7cutlass13device_kernelIN5flash19enable_sm80_to_sm89INS1_16FlashAttnFwdSm80INS1_25CollectiveMainloopFwdSm80ILi4ELi1ELb0EN4cute5tupleIJNS5_1CILi128EEENS7_ILi80EEENS7_ILi64EEEEEELi64ENS_10bfloat16_tEfNS_4arch4Sm80ELb0ELb0ELb0ELb1ELb0ELb1ELb1ELb1EEENS1_21CollectiveEpilogueFwdINS6_IJS8_SA_S9_EEENS6_IJNS7_ILi1EEESI_SI_EEESC_SE_Li128ELb1ELb1ELb1ELb0EEENS1_36VarlenDynamicPersistentTileSchedulerILi128ELi80ELi128ELi128ELb1ELb1ELb0ELb0ELb1ELb1EEEEEEEEEvNT_6ParamsE,"ax",@progbits
	.sectioninfo	@"SHI_REGISTERS=255"
	.align	128
.text._ZN7cutlass13device_kernelIN5flash19enable_sm80_to_sm89INS1_16FlashAttnFwdSm80INS1_25CollectiveMainloopFwdSm80ILi4ELi1ELb0EN4cute5tupleIJNS5_1CILi128EEENS7_ILi80EEENS7_ILi64EEEEEELi64ENS_10bfloat16_tEfNS_4arch4Sm80ELb0ELb0ELb0ELb1ELb0ELb1ELb1ELb1EEENS1_21CollectiveEpilogueFwdINS6_IJS8_SA_S9_EEENS6_IJNS7_ILi1EEESI_SI_EEESC_SE_Li128ELb1ELb1ELb1ELb0EEENS1_36VarlenDynamicPersistentTileSchedulerILi128ELi80ELi128ELi128ELb1ELb1ELb0ELb0ELb1ELb1EEEEEEEEEvNT_6ParamsE:
        .type           _ZN7cutlass13device_kernelIN5flash19enable_sm80_to_sm89INS1_16FlashAttnFwdSm80INS1_25CollectiveMainloopFwdSm80ILi4ELi1ELb0EN4cute5tupleIJNS5_1CILi128EEENS7_ILi80EEENS7_ILi64EEEEEELi64ENS_10bfloat16_tEfNS_4arch4Sm80ELb0ELb0ELb0ELb1ELb0ELb1ELb1ELb1EEENS1_21CollectiveEpilogueFwdINS6_IJS8_SA_S9_EEENS6_IJNS7_ILi1EEESI_SI_EEESC_SE_Li128ELb1ELb1ELb1ELb0EEENS1_36VarlenDynamicPersistentTileSchedulerILi128ELi80ELi128ELi128ELb1ELb1ELb0ELb0ELb1ELb1EEEEEEEEEvNT_6ParamsE,@function
        .size           _ZN7cutlass13device_kernelIN5flash19enable_sm80_to_sm89INS1_16FlashAttnFwdSm80INS1_25CollectiveMainloopFwdSm80ILi4ELi1ELb0EN4cute5tupleIJNS5_1CILi128EEENS7_ILi80EEENS7_ILi64EEEEEELi64ENS_10bfloat16_tEfNS_4arch4Sm80ELb0ELb0ELb0ELb1ELb0ELb1ELb1ELb1EEENS1_21CollectiveEpilogueFwdINS6_IJS8_SA_S9_EEENS6_IJNS7_ILi1EEESI_SI_EEESC_SE_Li128ELb1ELb1ELb1ELb0EEENS1_36VarlenDynamicPersistentTileSchedulerILi128ELi80ELi128ELi128ELb1ELb1ELb0ELb0ELb1ELb1EEEEEEEEEvNT_6ParamsE,(.L_x_3269 - _ZN7cutlass13device_kernelIN5flash19enable_sm80_to_sm89INS1_16FlashAttnFwdSm80INS1_25CollectiveMainloopFwdSm80ILi4ELi1ELb0EN4cute5tupleIJNS5_1CILi128EEENS7_ILi80EEENS7_ILi64EEEEEELi64ENS_10bfloat16_tEfNS_4arch4Sm80ELb0ELb0ELb0ELb1ELb0ELb1ELb1ELb1EEENS1_21CollectiveEpilogueFwdINS6_IJS8_SA_S9_EEENS6_IJNS7_ILi1EEESI_SI_EEESC_SE_Li128ELb1ELb1ELb1ELb0EEENS1_36VarlenDynamicPersistentTileSchedulerILi128ELi80ELi128ELi128ELb1ELb1ELb0ELb0ELb1ELb1EEEEEEEEEvNT_6ParamsE)
        .other          _ZN7cutlass13device_kernelIN5flash19enable_sm80_to_sm89INS1_16FlashAttnFwdSm80INS1_25CollectiveMainloopFwdSm80ILi4ELi1ELb0EN4cute5tupleIJNS5_1CILi128EEENS7_ILi80EEENS7_ILi64EEEEEELi64ENS_10bfloat16_tEfNS_4arch4Sm80ELb0ELb0ELb0ELb1ELb0ELb1ELb1ELb1EEENS1_21CollectiveEpilogueFwdINS6_IJS8_SA_S9_EEENS6_IJNS7_ILi1EEESI_SI_EEESC_SE_Li128ELb1ELb1ELb1ELb0EEENS1_36VarlenDynamicPersistentTileSchedulerILi128ELi80ELi128ELi128ELb1ELb1ELb0ELb0ELb1ELb1EEEEEEEEEvNT_6ParamsE,@"STO_CUDA_ENTRY STV_DEFAULT"
_ZN7cutlass13device_kernelIN5flash19enable_sm80_to_sm89INS1_16FlashAttnFwdSm80INS1_25CollectiveMainloopFwdSm80ILi4ELi1ELb0EN4cute5tupleIJNS5_1CILi128EEENS7_ILi80EEENS7_ILi64EEEEEELi64ENS_10bfloat16_tEfNS_4arch4Sm80ELb0ELb0ELb0ELb1ELb0ELb1ELb1ELb1EEENS1_21CollectiveEpilogueFwdINS6_IJS8_SA_S9_EEENS6_IJNS7_ILi1EEESI_SI_EEESC_SE_Li128ELb1ELb1ELb1ELb0EEENS1_36VarlenDynamicPersistentTileSchedulerILi128ELi80ELi128ELi128ELb1ELb1ELb0ELb0ELb1ELb1EEEEEEEEEvNT_6ParamsE:
        /* <DEDUP_REMOVED lines=10> */
[----:B-1----:R1:W-:Y:S04]  /*00a0*/  @P0 STL.64 [R1], R4 ;  /* 0x0000000401000387 */ /* 0x0023e80000100a00 */
        /* <DEDUP_REMOVED lines=43> */
.L_x_1818:
        /* <DEDUP_REMOVED lines=17> */
.L_x_1995:
        /* <DEDUP_REMOVED lines=16> */
.L_x_1996:
[----:B--2---:R-:W-:-:S05]  /*0570*/  IMAD R0, R0, c[0x0][0x538], RZ ;  /* 0x00014e0000007a24 */ /* 0x004fca00078e02ff */
[----:B------:R-:W-:-:S04]  /*0580*/  IADD3 R6, R0, R6, RZ ;  /* 0x0000000600067210 */ /* 0x000fc80007ffe0ff */
[----:B------:R-:W-:-:S13]  /*0590*/  ISETP.GT.AND P0, PT, R6, UR4, PT ;  /* 0x0000000406007c0c */ /* 0x000fda000bf04270 */
[----:B-1----:R-:W-:Y:S05]  /*05a0*/  @!P0 BRA `(.L_x_1818) ;  /* 0xfffffdb000008947 */ /* 0x002fea000383ffff */
.L_x_1814:
[----:B------:R-:W-:-:S05]  /*05b0*/  IADD3 R14, -R0, R6, RZ ;  /* 0x00000006000e7210 */ /* 0x000fca0007ffe1ff */
[----:B------:R-:W-:-:S05]  /*05c0*/  IMAD R0, R4, c[0x0][0x538], R14 ;  /* 0x00014e0004007a24 */ /* 0x000fca00078e020e */
[----:B------:R-:W-:Y:S01]  /*05d0*/  ISETP.GT.AND P0, PT, R0, UR4, PT ;  /* 0x0000000400007c0c */ /* 0x000fe2000bf04270 */
[----:B------:R-:W-:-:S12]  /*05e0*/  BRA.DIV ~URZ, `(.L_x_1819) ;  /* 0x000159827f007947 */ /* 0x000fd8000b800000 */
[----:B------:R-:W-:-:S04]  /*05f0*/  VOTE.ANY R0, PT, !P0 ;  /* 0x0000000000007806 */ /* 0x000fc800040e0100 */
.L_x_1997:
[----:B------:R1:W2:Y:S01]  /*0600*/  POPC R15, R0 ;  /* 0x00000000000f7309 */ /* 0x0002a20000000000 */
[----:B------:R-:W-:Y:S05]  /*0610*/  BRA.DIV ~URZ, `(.L_x_1820) ;  /* 0x000159927f007947 */ /* 0x000fea000b800000 */
[----:B--2---:R2:W3:Y:S01]  /*0620*/  SHFL.IDX PT, R13, R8, R15, 0x1f ;  /* 0x00001f0f080d7589 */ /* 0x0044e200000e0000 */
[----:B------:R-:W-:-:S03]  /*0630*/  MOV R6, RZ ;  /* 0x000000ff00067202 */ /* 0x000fc60000000f00 */
[----:B------:R2:W4:Y:S04]  /*0640*/  SHFL.IDX PT, R10, R7, R15, 0x1f ;  /* 0x00001f0f070a7589 */ /* 0x00052800000e0000 */
.L_x_1998:
[----:B------:R-:W-:Y:S01]  /*0650*/  ISETP.NE.AND P0, PT, R0, RZ, PT ;  /* 0x000000ff0000720c */ /* 0x000fe20003f05270 */
[----:B------:R-:W-:-:S12]  /*0660*/  BSSY B0, `(.L_x_1821) ;  /* 0x0000005000007945 */ /* 0x000fd80003800000 */
[----:B------:R-:W-:Y:S05]  /*0670*/  @!P0 BRA `(.L_x_1822) ;  /* 0x0000003000008947 */ /* 0x000fea0003800000 */
[----:B------:R-:W-:Y:S01]  /*0680*/  IADD3 R11, R15, -0x1, RZ ;  /* 0xffffffff0f0b7810 */ /* 0x000fe20007ffe0ff */
[----:B------:R-:W-:Y:S05]  /*0690*/  BRA.DIV ~URZ, `(.L_x_1823) ;  /* 0x000159f27f007947 */ /* 0x000fea000b800000 */
[----:B------:R1:W2:Y:S02]  /*06a0*/  SHFL.IDX PT, R6, R4, R11, 0x1f ;  /* 0x00001f0b04067589 */ /* 0x0002a400000e0000 */
.L_x_1822:
[----:B------:R-:W-:Y:S05]  /*06b0*/  BSYNC B0 ;  /* 0x0000000000007941 */ /* 0x000fea0003800000 */
.L_x_1821:
[----:B-1-3--:R-:W-:Y:S01]  /*06c0*/  IABS R0, R13 ;  /* 0x0000000d00007213 */ /* 0x00afe20000000000 */
[----:B--2---:R-:W-:-:S04]  /*06d0*/  IMAD R4, R6, c[0x0][0x538], R14 ;  /* 0x00014e0006047a24 */ /* 0x004fc800078e020e */
[----:B------:R-:W-:Y:S01]  /*06e0*/  IMAD.MOV.U32 R5, RZ, RZ, R0 ;  /* 0x000000ffff057224 */ /* 0x000fe200078e0000 */
[----:B----4-:R-:W-:Y:S01]  /*06f0*/  IABS R0, R10 ;  /* 0x0000000a00007213 */ /* 0x010fe20000000000 */
[----:B------:R1:W-:Y:S01]  /*0700*/  STL [R1], R4 ;  /* 0x0000000401007387 */ /* 0x0003e20000100800 */
        /* <DEDUP_REMOVED lines=64> */
.L_x_1815:
[----:B------:R-:W-:Y:S01]  /*0b10*/  MOV R0, UR4 ;  /* 0x0000000400007c02 */ /* 0x000fe20008000f00 */
[----:B------:R-:W-:Y:S04]  /*0b20*/  STL [R1+0x4], RZ ;  /* 0x000004ff01007387 */ /* 0x000fe80000100800 */
[----:B------:R1:W-:Y:S04]  /*0b30*/  STL [R1], R0 ;  /* 0x0000000001007387 */ /* 0x0003e80000100800 */
[----:B------:R2:W-:Y:S01]  /*0b40*/  STL [R1+0x8], RZ ;  /* 0x000008ff01007387 */ /* 0x0005e20000100800 */
[----:B-1----:R-:W-:-:S05]  /*0b50*/  MOV R0, c[0x0][0x53c] ;  /* 0x00014f0000007a02 */ /* 0x002fca0000000f00 */
[----:B------:R2:W-:Y:S02]  /*0b60*/  STL [R1+0xc], R0 ;  /* 0x00000c0001007387 */ /* 0x0005e40000100800 */
.L_x_1824:
[----:B-1----:R-:W3:Y:S04]  /*0b70*/  LDL R4, [R1] ;  /* 0x0000000001047983 */ /* 0x002ee80000100800 */
[----:B------:R-:W3:Y:S04]  /*0b80*/  LDL R5, [R1+0x4] ;  /* 0x0000040001057983 */ /* 0x000ee80000100800 */
[----:B------:R-:W3:Y:S04]  /*0b90*/  LDL R6, [R1+0x8] ;  /* 0x0000080001067983 */ /* 0x000ee80000100800 */
[----:B------:R-:W3:Y:S01]  /*0ba0*/  LDL R7, [R1+0xc] ;  /* 0x00000c0001077983 */ /* 0x000ee20000100800 */
[----:B------:R-:W-:Y:S01]  /*0bb0*/  ISETP.NE.AND P0, PT, R16, RZ, PT ;  /* 0x000000ff1000720c */ /* 0x000fe20003f05270 */
[----:B------:R-:W-:-:S12]  /*0bc0*/  WARPSYNC 0xffffffff ;  /* 0xffffffff00007948 */ /* 0x000fd80003800000 */
[----:B---3--:R1:W-:Y:S04]  /*0bd0*/  @!P0 STS.128 [0x9100], R4 ;  /* 0x00910004ff008388 */ /* 0x0083e80000000c00 */
[----:B------:R-:W-:Y:S06]  /*0be0*/  BAR.ARV 0x5, 0x80 ;  /* 0x0142000000007b1d */ /* 0x000fec0000002000 */
.L_x_1813:
[----:B--2---:R-:W2:Y:S02]  /*0bf0*/  LDL R0, [R1+0xc] ;  /* 0x00000c0001007983 */ /* 0x004ea40000100800 */
        /* <DEDUP_REMOVED lines=75> */
[----:B------:R-:W-:Y:S02]  /*10b0*/  IADD3 R210, R115, 0x20, RZ ;  /* 0x0000002073d27810 */ /* 0x000fe40007ffe0ff */
        /* <DEDUP_REMOVED lines=30> */
.L_x_1994:
        /* <DEDUP_REMOVED lines=34> */
[----:B---3--:R-:W-:-:S05]  /*14c0*/  LOP3.LUT R40, R9, 0xffff, RZ, 0xc0, !PT ;  /* 0x0000ffff09287812 */ /* 0x008fca00078ec0ff */
        /* <DEDUP_REMOVED lines=9> */
.L_x_1825:
[----:B------:R-:W-:-:S04]  /*1560*/  ISETP.NE.U32.AND P0, PT, RZ, c[0x0][0x368], PT ;  /* 0x0000da00ff007a0c */ /* 0x000fc80003f05070 */
[----:B------:R-:W-:-:S13]  /*1570*/  ISETP.NE.AND.EX P0, PT, RZ, c[0x0][0x36c], PT, P0 ;  /* 0x0000db00ff007a0c */ /* 0x000fda0003f05300 */
[----:B------:R-:W-:Y:S05]  /*1580*/  @!P0 BRA `(.L_x_1826) ;  /* 0x0000004000008947 */ /* 0x000fea0003800000 */
[----:B----4-:R-:W-:-:S04]  /*1590*/  LEA R4, P0, R246, c[0x0][0x368], 0x2 ;  /* 0x0000da00f6047a11 */ /* 0x010fc800078010ff */
[----:B------:R-:W-:-:S05]  /*15a0*/  LEA.HI.X R5, R246, c[0x0][0x36c], R135, 0x2, P0 ;  /* 0x0000db00f6057a11 */ /* 0x000fca00000f1487 */
[----:B------:R1:W5:Y:S01]  /*15b0*/  LDG.E R11, [R4.64] ;  /* 0x00000008040b7981 */ /* 0x000362000c1e1900 */
[----:B------:R-:W-:Y:S05]  /*15c0*/  BRA `(.L_x_1827) ;  /* 0x0000005000007947 */ /* 0x000fea0003800000 */
.L_x_1826:
[----:B------:R-:W-:Y:S01]  /*15d0*/  MOV R11, c[0x0][0x1d0] ;  /* 0x00007400000b7a02 */ /* 0x000fe20000000f00 */
[----:B------:R-:W-:Y:S05]  /*15e0*/  @!P6 BRA `(.L_x_1827) ;  /* 0x000000300000e947 */ /* 0x000fea0003800000 */
[----:B----4-:R-:W2:Y:S04]  /*15f0*/  LDG.E R6, [R4.64] ;  /* 0x0000000804067981 */ /* 0x010ea8000c1e1900 */
[----:B------:R-:W2:Y:S02]  /*1600*/  LDG.E R0, [R4.64+0x4] ;  /* 0x0000040804007981 */ /* 0x000ea4000c1e1900 */
[----:B--2---:R-:W-:Y:S02]  /*1610*/  IADD3 R11, -R6, R0, RZ ;  /* 0x00000000060b7210 */ /* 0x004fe40007ffe1ff */
.L_x_1827:
        /* <DEDUP_REMOVED lines=58> */
.L_x_1829:
[----:B------:R-:W-:Y:S05]  /*19c0*/  BSYNC B0 ;  /* 0x0000000000007941 */ /* 0x000fea0003800000 */
.L_x_1828:
        /* <DEDUP_REMOVED lines=11> */
[----:B-1----:R-:W-:-:S04]  /*1a80*/  SHF.R.S32.HI R7, RZ, 0x1f, R15 ;  /* 0x0000001fff077819 */ /* 0x002fc8000001140f */
[----:B------:R-:W-:-:S07]  /*1a90*/  LEA.HI R8, R7, R15, RZ, 0x2 ;  /* 0x0000000f07087211 */ /* 0x000fce00078f10ff */
[----:B------:R-:W-:Y:S02]  /*1aa0*/  @P0 IADD3 R2, R2, 0x4f, RZ ;  /* 0x0000004f02020810 */ /* 0x000fe40007ffe0ff */
[----:B------:R-:W-:Y:S01]  /*1ab0*/  SHF.R.S32.HI R6, RZ, 0x1f, R8 ;  /* 0x0000001fff067819 */ /* 0x000fe20000011408 */
[----:B------:R-:W-:-:S03]  /*1ac0*/  IMAD.WIDE.U32 R4, R3, -0x33333333, RZ ;  /* 0xcccccccd03047825 */ /* 0x000fc600078e00ff */
[----:B------:R-:W-:Y:S01]  /*1ad0*/  LEA.HI R3, R6, R240, RZ, 0x3 ;  /* 0x000000f006037211 */ /* 0x000fe200078f18ff */
[----:B------:R-:W-:Y:S01]  /*1ae0*/  @P0 IMAD.HI R2, R2, 0x66666667, RZ ;  /* 0x6666666702020827 */ /* 0x000fe200078e02ff */
[----:B------:R-:W-:Y:S02]  /*1af0*/  SHF.R.U32.HI R127, RZ, 0x6, R5 ;  /* 0x00000006ff7f7819 */ /* 0x000fe40000011605 */
[----:B------:R-:W-:Y:S02]  /*1b00*/  LOP3.LUT R3, R3, 0xfffffff8, RZ, 0xc0, !PT ;  /* 0xfffffff803037812 */ /* 0x000fe400078ec0ff */
        /* <DEDUP_REMOVED lines=49> */
[C---:B------:R-:W-:Y:S01]  /*1e20*/  IADD3 R122, P0, R137.reuse, R12, RZ ;  /* 0x0000000c897a7210 */ /* 0x040fe20007f1e0ff */
[----:B------:R-:W-:Y:S01]  /*1e30*/  IMAD.MOV.U32 R140, RZ, RZ, 0x50 ;  /* 0x00000050ff8c7424 */ /* 0x000fe200078e00ff */
[----:B------:R-:W-:Y:S01]  /*1e40*/  IADD3 R33, R4, -0x1, RZ ;  /* 0xffffffff04217810 */ /* 0x000fe20007ffe0ff */
[----:B------:R-:W-:Y:S01]  /*1e50*/  IMAD.MOV.U32 R152, RZ, RZ, c[0x0][0x238] ;  /* 0x00008e00ff987624 */ /* 0x000fe200078e00ff */
[----:B------:R-:W-:Y:S01]  /*1e60*/  LEA.HI.X.SX32 R130, R12, R183, 0x1, P0 ;  /* 0x000000b70c827211 */ /* 0x000fe200000f0eff */
[C---:B------:R-:W-:Y:S01]  /*1e70*/  IMAD R169, R140.reuse, c[0x0][0x23c], RZ ;  /* 0x00008f008ca97a24 */ /* 0x040fe200078e02ff */
[----:B------:R-:W-:Y:S01]  /*1e80*/  IADD3 R111, -R137, R0, RZ ;  /* 0x00000000896f7210 */ /* 0x000fe20007ffe1ff */
[----:B------:R-:W-:Y:S01]  /*1e90*/  IMAD.WIDE.U32 R144, R140, c[0x0][0x238], RZ ;  /* 0x00008e008c907a25 */ /* 0x000fe200078e00ff */
[----:B------:R-:W-:Y:S02]  /*1ea0*/  SEL R34, R135, RZ, !P5 ;  /* 0x000000ff87227207 */ /* 0x000fe40006800000 */
[----:B------:R-:W-:Y:S01]  /*1eb0*/  SEL R32, R246, RZ, !P5 ;  /* 0x000000fff6207207 */ /* 0x000fe20006800000 */
[----:B------:R-:W-:Y:S01]  /*1ec0*/  IMAD R5, R130, c[0x0][0x238], RZ ;  /* 0x00008e0082057a24 */ /* 0x000fe200078e02ff */
[----:B------:R-:W-:Y:S01]  /*1ed0*/  ISETP.GE.AND P6, PT, R132, c[0x0][0x1d4], PT ;  /* 0x0000750084007a0c */ /* 0x000fe20003fc6270 */
[----:B------:R-:W-:Y:S01]  /*1ee0*/  IMAD R8, R33, -0x50, R111 ;  /* 0xffffffb021087824 */ /* 0x000fe200078e026f */
[----:B------:R-:W-:Y:S01]  /*1ef0*/  MOV R37, c[0x0][0x23c] ;  /* 0x00008f0000257a02 */ /* 0x000fe20000000f00 */
[----:B------:R-:W-:Y:S01]  /*1f00*/  IMAD R5, R122, c[0x0][0x23c], R5 ;  /* 0x00008f007a057a24 */ /* 0x000fe200078e0205 */
[----:B------:R-:W-:Y:S01]  /*1f10*/  IADD3 R31, R11, R158, RZ ;  /* 0x0000009e0b1f7210 */ /* 0x000fe20007ffe0ff */
[----:B------:R-:W-:Y:S01]  /*1f20*/  IMAD R4, R34, c[0x0][0x248], RZ ;  /* 0x0000920022047a24 */ /* 0x000fe200078e02ff */
[C---:B------:R-:W-:Y:S01]  /*1f30*/  ISETP.GE.AND P3, PT, R8.reuse, 0x11, PT ;  /* 0x000000110800780c */ /* 0x040fe20003f66270 */
[----:B------:R-:W-:Y:S01]  /*1f40*/  IMAD.IADD R169, R145, 0x1, R169 ;  /* 0x0000000191a97824 */ /* 0x000fe200078e02a9 */
[----:B------:R-:W-:Y:S01]  /*1f50*/  ISETP.GE.AND P0, PT, R8, 0x1, PT ;  /* 0x000000010800780c */ /* 0x000fe20003f06270 */
[----:B------:R-:W-:Y:S01]  /*1f60*/  IMAD R4, R32, c[0x0][0x24c], R4 ;  /* 0x0000930020047a24 */ /* 0x000fe200078e0204 */
[----:B------:R-:W-:Y:S01]  /*1f70*/  SHF.R.S32.HI R36, RZ, 0x1f, R240 ;  /* 0x0000001fff247819 */ /* 0x000fe200000114f0 */
[----:B------:R-:W-:Y:S01]  /*1f80*/  IMAD.WIDE.U32 R14, R152, 0x20, RZ ;  /* 0x00000020980e7825 */ /* 0x000fe200078e00ff */
[----:B------:R-:W-:-:S02]  /*1f90*/  SHF.R.S32.HI R35, RZ, 0x1f, R31 ;  /* 0x0000001fff237819 */ /* 0x000fc4000001141f */
[----:B------:R-:W-:Y:S01]  /*1fa0*/  SHF.R.S32.HI R25, RZ, 0x1f, R24 ;  /* 0x0000001fff197819 */ /* 0x000fe20000011418 */
[----:B-1----:R-:W-:Y:S01]  /*1fb0*/  IMAD.WIDE.U32 R2, R122, c[0x0][0x238], R132 ;  /* 0x00008e007a027a25 */ /* 0x002fe200078e0084 */
[----:B------:R-:W-:Y:S02]  /*1fc0*/  ISETP.NE.AND P5, PT, R13, RZ, PT ;  /* 0x000000ff0d00720c */ /* 0x000fe40003fa5270 */
[----:B------:R-:W-:Y:S01]  /*1fd0*/  IADD3 R100, R28, 0x20, RZ ;  /* 0x000000201c647810 */ /* 0x000fe20007ffe0ff */
[----:B------:R-:W-:Y:S01]  /*1fe0*/  IMAD.IADD R3, R3, 0x1, R5 ;  /* 0x0000000103037824 */ /* 0x000fe200078e0205 */
[----:B------:R-:W-:Y:S01]  /*1ff0*/  LOP3.LUT R245, R245, 0xfffffffe, RZ, 0xc0, !PT ;  /* 0xfffffffef5f57812 */ /* 0x000fe200078ec0ff */
[----:B------:R-:W-:Y:S01]  /*2000*/  IMAD.SHL.U32 R17, R37, 0x20, RZ ;  /* 0x0000002025117824 */ /* 0x000fe200078e00ff */
[----:B------:R-:W-:Y:S01]  /*2010*/  MOV R154, c[0x0][0x290] ;  /* 0x0000a400009a7a02 */ /* 0x000fe20000000f00 */
[----:B------:R-:W-:Y:S01]  /*2020*/  IMAD.WIDE.U32 R2, R40, c[0x0][0x240], R2 ;  /* 0x0000900028027a25 */ /* 0x000fe200078e0002 */
[----:B------:R-:W-:-:S02]  /*2030*/  @P6 LOP3.LUT R245, R245, 0x1, RZ, 0xfc, !PT ;  /* 0x00000001f5f56812 */ /* 0x000fc400078efcff */
[----:B------:R-:W-:Y:S01]  /*2040*/  MOV R153, c[0x0][0x280] ;  /* 0x0000a00000997a02 */ /* 0x000fe20000000f00 */
[----:B------:R-:W-:Y:S01]  /*2050*/  IMAD R3, R40, c[0x0][0x244], R3 ;  /* 0x0000910028037a24 */ /* 0x000fe200078e0203 */
[----:B------:R-:W-:Y:S01]  /*2060*/  LOP3.LUT R245, R245, 0xfffffffd, RZ, 0xc0, !PT ;  /* 0xfffffffdf5f57812 */ /* 0x000fe200078ec0ff */
[----:B------:R-:W-:Y:S01]  /*2070*/  IMAD.WIDE.U32 R10, R31, c[0x0][0x1e0], RZ ;  /* 0x000078001f0a7a25 */ /* 0x000fe200078e00ff */
[----:B------:R-:W-:-:S03]  /*2080*/  SHF.L.U32 R172, R153, 0x5, RZ ;  /* 0x0000000599ac7819 */ /* 0x000fc600000006ff */
[----:B------:R-:W-:Y:S01]  /*2090*/  IMAD.WIDE.U32 R116, R32, c[0x0][0x248], R2 ;  /* 0x0000920020747a25 */ /* 0x000fe200078e0002 */
[----:B------:R-:W-:-:S03]  /*20a0*/  SHF.R.S32.HI R3, RZ, 0x1f, R33 ;  /* 0x0000001fff037819 */ /* 0x000fc60000011421 */
[----:B------:R-:W-:Y:S01]  /*20b0*/  IMAD R2, R169, R33, RZ ;  /* 0x00000021a9027224 */ /* 0x000fe200078e02ff */
[----:B------:R-:W-:Y:S01]  /*20c0*/  MOV R112, R116 ;  /* 0x0000007400707202 */ /* 0x000fe20000000f00 */
[----:B------:R-:W-:Y:S02]  /*20d0*/  IMAD.IADD R113, R117, 0x1, R4 ;  /* 0x0000000175717824 */ /* 0x000fe400078e0204 */
[-C--:B------:R-:W-:Y:S02]  /*20e0*/  IMAD R4, R3, R144.reuse, R2 ;  /* 0x0000009003047224 */ /* 0x080fe400078e0202 */
[----:B------:R-:W-:-:S04]  /*20f0*/  IMAD.WIDE.U32 R2, R33, R144, R112 ;  /* 0x0000009021027225 */ /* 0x000fc800078e0070 */
[----:B------:R-:W-:Y:S01]  /*2100*/  IMAD.IADD R3, R3, 0x1, R4 ;  /* 0x0000000103037824 */ /* 0x000fe200078e0204 */
[----:B------:R-:W-:Y:S01]  /*2110*/  @P3 LEA R5, P1, R152, R2, 0x4 ;  /* 0x0000000298053211 */ /* 0x000fe200078220ff */
[----:B------:R-:W-:Y:S01]  /*2120*/  IMAD R12, R36, c[0x0][0x290], RZ ;  /* 0x0000a400240c7a24 */ /* 0x000fe200078e02ff */
[----:B------:R-:W-:Y:S01]  /*2130*/  @P0 LEA R6, P2, R2, c[0x0][0x220], 0x1 ;  /* 0x0000880002060a11 */ /* 0x000fe200078408ff */
[----:B------:R-:W-:Y:S01]  /*2140*/  IMAD.WIDE.U32 R178, R240, c[0x0][0x1e0], RZ ;  /* 0x00007800f0b27a25 */ /* 0x000fe200078e00ff */
[----:B------:R-:W-:Y:S02]  /*2150*/  @P3 LEA.HI.X R9, R152, R3, R37, 0x4, P1 ;  /* 0x0000000398093211 */ /* 0x000fe400008f2425 */
[----:B------:R-:W-:Y:S01]  /*2160*/  @P0 LEA.HI.X R7, R2, c[0x0][0x224], R3, 0x1, P2 ;  /* 0x0000890002070a11 */ /* 0x000fe200010f0c03 */
[----:B------:R-:W-:Y:S01]  /*2170*/  IMAD R27, R240, c[0x0][0x294], R12 ;  /* 0x0000a500f01b7a24 */ /* 0x000fe200078e020c */
[C---:B------:R-:W-:Y:S01]  /*2180*/  @P3 LEA R4, P1, R5.reuse, c[0x0][0x220], 0x1 ;  /* 0x0000880005043a11 */ /* 0x040fe200078208ff */
[----:B------:R-:W-:Y:S01]  /*2190*/  IMAD.MOV.U32 R166, RZ, RZ, 0x5 ;  /* 0x00000005ffa67424 */ /* 0x000fe200078e00ff */
[C---:B------:R-:W-:Y:S01]  /*21a0*/  ISETP.GE.AND P2, PT, R8.reuse, 0x21, PT ;  /* 0x000000210800780c */ /* 0x040fe20003f46270 */
[----:B------:R-:W-:Y:S01]  /*21b0*/  @!PT LDS RZ, [RZ] ;  /* 0x00000000fffff984 */ /* 0x000fe20000000800 */
[----:B------:R-:W-:Y:S01]  /*21c0*/  @!PT LDS RZ, [RZ] ;  /* 0x00000000fffff984 */ /* 0x000fe20000000800 */
[----:B------:R-:W-:Y:S01]  /*21d0*/  @!PT LDS RZ, [RZ] ;  /* 0x00000000fffff984 */ /* 0x000fe20000000800 */
[----:B------:R1:W-:Y:S01]  /*21e0*/  @P0 LDGSTS.E.BYPASS.LTC128B.128 [R215+0x2900], [R6.64], !P6 ;  /* 0x0290000006d70fae */ /* 0x0003e2000f101d48 */
[----:B------:R-:W-:Y:S01]  /*21f0*/  @P3 LEA.HI.X R5, R5, c[0x0][0x224], R9, 0x1, P1 ;  /* 0x0000890005053a11 */ /* 0x000fe200008f0c09 */
[----:B------:R-:W-:Y:S01]  /*2200*/  IMAD.MOV.U32 R186, RZ, RZ, c[0x0][0x27c] ;  /* 0x00009f00ffba7624 */ /* 0x000fe200078e00ff */
[----:B------:R-:W-:Y:S01]  /*2210*/  ISETP.GE.AND P0, PT, R8, 0x31, PT ;  /* 0x000000310800780c */ /* 0x000fe20003f06270 */
[----:B------:R-:W-:Y:S01]  /*2220*/  IMAD.SHL.U32 R173, R154, 0x20, RZ ;  /* 0x000000209aad7824 */ /* 0x000fe200078e00ff */
[----:B------:R-:W-:Y:S01]  /*2230*/  ISETP.GE.AND P1, PT, R8, 0x41, PT ;  /* 0x000000410800780c */ /* 0x000fe20003f26270 */
[----:B------:R3:W-:Y:S01]  /*2240*/  @P3 LDGSTS.E.BYPASS.LTC128B.128 [R215+0x3100], [R4.64], !P6 ;  /* 0x0310000004d73fae */ /* 0x0007e2000f101d48 */
[----:B------:R-:W-:Y:S01]  /*2250*/  IMAD.WIDE.U32 R8, R240, c[0x0][0x290], R24 ;  /* 0x0000a400f0087a25 */ /* 0x000fe200078e0018 */
[----:B------:R-:W-:-:S02]  /*2260*/  SHF.L.U64.HI R155, R153, R166, c[0x0][0x284] ;  /* 0x0000a100999b7619 */ /* 0x000fc400000102a6 */
[----:B------:R-:W-:Y:S01]  /*2270*/  SHF.L.U64.HI R156, R154, R166, c[0x0][0x294] ;  /* 0x0000a5009a9c7619 */ /* 0x000fe200000102a6 */
[----:B------:R-:W-:Y:S01]  /*2280*/  IMAD.IADD R13, R9, 0x1, R27 ;  /* 0x00000001090d7824 */ /* 0x000fe200078e021b */
[----:B------:R-:W-:Y:S02]  /*2290*/  @P2 IADD3 R16, P3, R2, R14, RZ ;  /* 0x0000000e02102210 */ /* 0x000fe40007f7e0ff */
[----:B------:R-:W-:Y:S01]  /*22a0*/  MOV R12, R8 ;  /* 0x00000008000c7202 */ /* 0x000fe20000000f00 */
[----:B------:R-:W-:Y:S01]  /*22b0*/  IMAD.WIDE.U32 R8, R240, c[0x0][0x280], R28 ;  /* 0x0000a000f0087a25 */ /* 0x000fe200078e001c */
[----:B------:R-:W-:Y:S02]  /*22c0*/  @P2 IADD3.X R17, R3, R15, R17, P3, !PT ;  /* 0x0000000f03112210 */ /* 0x000fe40001ffe411 */
[----:B------:R-:W-:Y:S01]  /*22d0*/  @P2 LEA R20, P3, R16, c[0x0][0x220], 0x1 ;  /* 0x0000880010142a11 */ /* 0x000fe200078608ff */
[----:B------:R-:W-:Y:S02]  /*22e0*/  @P0 IMAD R18, R37, 0x30, RZ ;  /* 0x0000003025120824 */ /* 0x000fe400078e02ff */
[----:B-----5:R-:W-:Y:S01]  /*22f0*/  IMAD.WIDE.U32 R96, R134, c[0x0][0x290], R12 ;  /* 0x0000a40086607a25 */ /* 0x020fe200078e000c */
[----:B------:R-:W-:-:S03]  /*2300*/  @P2 LEA.HI.X R21, R16, c[0x0][0x224], R17, 0x1, P3 ;  /* 0x0000890010152a11 */ /* 0x000fc600018f0c11 */
[C---:B------:R-:W-:Y:S02]  /*2310*/  IMAD.WIDE.U32 R16, R240.reuse, c[0x0][0x290], R28 ;  /* 0x0000a400f0107a25 */ /* 0x040fe400078e001c */
[----:B------:R4:W-:Y:S02]  /*2320*/  @P2 LDGSTS.E.BYPASS.LTC128B.128 [R215+0x3900], [R20.64], !P6 ;  /* 0x0390000014d72fae */ /* 0x0009e4000f101d48 */
[----:B-1----:R-:W-:-:S04]  /*2330*/  IMAD.WIDE.U32 R6, R240, c[0x0][0x280], R24 ;  /* 0x0000a000f0067a25 */ /* 0x002fc800078e0018 */
[----:B---3--:R-:W-:Y:S02]  /*2340*/  IMAD R5, R36, c[0x0][0x280], RZ ;  /* 0x0000a00024057a24 */ /* 0x008fe400078e02ff */
[----:B------:R-:W-:Y:S02]  /*2350*/  IMAD R4, R35, c[0x0][0x1e0], RZ ;  /* 0x0000780023047a24 */ /* 0x000fe400078e02ff */
[----:B------:R-:W-:Y:S02]  /*2360*/  IMAD R23, R240, c[0x0][0x284], R5 ;  /* 0x0000a100f0177a24 */ /* 0x000fe400078e0205 */
[----:B------:R-:W-:Y:S02]  /*2370*/  IMAD R4, R31, c[0x0][0x1e4], R4 ;  /* 0x000079001f047a24 */ /* 0x000fe400078e0204 */
[----:B------:R-:W-:Y:S01]  /*2380*/  IMAD.MOV.U32 R14, RZ, RZ, R6 ;  /* 0x000000ffff0e7224 */ /* 0x000fe200078e0006 */
[----:B------:R-:W-:Y:S01]  /*2390*/  IADD3 R15, R7, R23, RZ ;  /* 0x00000017070f7210 */ /* 0x000fe20007ffe0ff */
[----:B------:R-:W-:Y:S01]  /*23a0*/  IMAD.MOV.U32 R6, RZ, RZ, R10 ;  /* 0x000000ffff067224 */ /* 0x000fe200078e000a */
[----:B------:R-:W-:Y:S01]  /*23b0*/  IADD3 R7, R11, R4, RZ ;  /* 0x000000040b077210 */ /* 0x000fe20007ffe0ff */
[----:B------:R-:W-:-:S04]  /*23c0*/  @P0 IMAD.WIDE.U32 R4, R152, 0x30, R2 ;  /* 0x0000003098040825 */ /* 0x000fc800078e0002 */
[----:B------:R-:W-:Y:S01]  /*23d0*/  IMAD.WIDE.U32 R10, R40, c[0x0][0x1e8], R6 ;  /* 0x00007a00280a7a25 */ /* 0x000fe200078e0006 */
[----:B------:R-:W-:Y:S02]  /*23e0*/  @P0 IADD3 R5, R5, R18, RZ ;  /* 0x0000001205050210 */ /* 0x000fe40007ffe0ff */
[----:B------:R-:W-:Y:S01]  /*23f0*/  @P0 LEA R18, P3, R4, c[0x0][0x220], 0x1 ;  /* 0x0000880004120a11 */ /* 0x000fe200078608ff */
[----:B------:R-:W-:Y:S02]  /*2400*/  IMAD.IADD R7, R23, 0x1, R9 ;  /* 0x0000000117077824 */ /* 0x000fe400078e0209 */
[----:B------:R-:W-:Y:S01]  /*2410*/  IMAD R9, R40, c[0x0][0x1ec], R11 ;  /* 0x00007b0028097a24 */ /* 0x000fe200078e020b */
[----:B------:R-:W-:Y:S01]  /*2420*/  @P0 LEA.HI.X R19, R4, c[0x0][0x224], R5, 0x1, P3 ;  /* 0x0000890004130a11 */ /* 0x000fe200018f0c05 */
[----:B------:R-:W-:Y:S01]  /*2430*/  IMAD.MOV.U32 R6, RZ, RZ, R8 ;  /* 0x000000ffff067224 */ /* 0x000fe200078e0008 */
[C---:B------:R-:W-:Y:S01]  /*2440*/  @P1 LEA R22, P3, R152.reuse, R2, 0x6 ;  /* 0x0000000298161211 */ /* 0x040fe200078630ff */
[----:B------:R-:W-:Y:S01]  /*2450*/  IMAD.MOV.U32 R8, RZ, RZ, R10 ;  /* 0x000000ffff087224 */ /* 0x000fe200078e000a */
[----:B------:R-:W-:Y:S01]  /*2460*/  IADD3 R5, R27, R17, RZ ;  /* 0x000000111b057210 */ /* 0x000fe20007ffe0ff */
[----:B------:R1:W-:Y:S01]  /*2470*/  @P0 LDGSTS.E.BYPASS.LTC128B.128 [R215+0x4100], [R18.64], !P6 ;  /* 0x0410000012d70fae */ /* 0x0003e2000f101d48 */
[----:B------:R-:W-:Y:S01]  /*2480*/  @P1 LEA.HI.X R3, R152, R3, R37, 0x6, P3 ;  /* 0x0000000398031211 */ /* 0x000fe200018f3425 */
[----:B------:R-:W-:Y:S01]  /*2490*/  IMAD.WIDE.U32 R98, R134, c[0x0][0x280], R14 ;  /* 0x0000a00086627a25 */ /* 0x000fe200078e000e */
[----:B------:R-:W-:-:S02]  /*24a0*/  @P1 LEA R2, P3, R22, c[0x0][0x220], 0x1 ;  /* 0x0000880016021a11 */ /* 0x000fc400078608ff */
[----:B------:R-:W-:Y:S01]  /*24b0*/  MOV R4, R16 ;  /* 0x0000001000047202 */ /* 0x000fe20000000f00 */
[----:B------:R-:W-:Y:S01]  /*24c0*/  IMAD.WIDE.U32 R94, R134, c[0x0][0x280], R6 ;  /* 0x0000a000865e7a25 */ /* 0x000fe200078e0006 */
[----:B------:R-:W-:Y:S02]  /*24d0*/  @P1 LEA.HI.X R3, R22, c[0x0][0x224], R3, 0x1, P3 ;  /* 0x0000890016031a11 */ /* 0x000fe400018f0c03 */
[----:B------:R-:W-:Y:S01]  /*24e0*/  ISETP.GE.AND P0, PT, R100, c[0x0][0x1d4], PT ;  /* 0x0000750064007a0c */ /* 0x000fe20003f06270 */
[----:B------:R-:W-:Y:S01]  /*24f0*/  IMAD.WIDE.U32 R92, R134, c[0x0][0x290], R4 ;  /* 0x0000a400865c7a25 */ /* 0x000fe200078e0004 */
[----:B------:R-:W-:Y:S01]  /*2500*/  SHF.L.U32 R10, R186, 0x1, RZ ;  /* 0x00000001ba0a7819 */ /* 0x000fe200000006ff */
[----:B------:R3:W-:Y:S01]  /*2510*/  @P1 LDGSTS.E.BYPASS.LTC128B.128 [R215+0x4900], [R2.64], !P6 ;  /* 0x0490000002d71fae */ /* 0x0007e2000f101d48 */
[----:B------:R-:W-:-:S03]  /*2520*/  ISETP.GE.AND P6, PT, R28, c[0x0][0x1d4], PT ;  /* 0x000075001c007a0c */ /* 0x000fc60003fc6270 */
[----:B------:R-:W0:Y:S01]  /*2530*/  LDGDEPBAR ;  /* 0x00000000000079af */ /* 0x000e220000000000 */
[----:B------:R-:W-:Y:S05]  /*2540*/  WARPSYNC 0xffffffff ;  /* 0xffffffff00007948 */ /* 0x000fea0003800000 */
[----:B------:R-:W-:Y:S02]  /*2550*/  @P0 LOP3.LUT R245, R245, 0x2, RZ, 0xfc, !PT ;  /* 0x00000002f5f50812 */ /* 0x000fe400078efcff */
[----:B---3--:R-:W-:Y:S01]  /*2560*/  SHF.R.S32.HI R2, RZ, 0x1f, R134 ;  /* 0x0000001fff027819 */ /* 0x008fe20000011486 */
[----:B------:R-:W-:-:S04]  /*2570*/  IMAD R3, R36, c[0x0][0x1e0], RZ ;  /* 0x0000780024037a24 */ /* 0x000fc800078e02ff */
[C---:B------:R-:W-:Y:S02]  /*2580*/  IMAD R11, R2.reuse, c[0x0][0x280], RZ ;  /* 0x0000a000020b7a24 */ /* 0x040fe400078e02ff */
[----:B-1----:R-:W-:Y:S02]  /*2590*/  IMAD R18, R2, c[0x0][0x290], RZ ;  /* 0x0000a40002127a24 */ /* 0x002fe400078e02ff */
[----:B------:R-:W-:Y:S02]  /*25a0*/  IMAD R16, R240, c[0x0][0x1e4], R3 ;  /* 0x00007900f0107a24 */ /* 0x000fe400078e0203 */
[----:B------:R-:W-:Y:S02]  /*25b0*/  IMAD R3, R134, c[0x0][0x284], R11 ;  /* 0x0000a10086037a24 */ /* 0x000fe400078e020b */
[----:B------:R-:W-:-:S03]  /*25c0*/  IMAD.IADD R121, R179, 0x1, R16 ;  /* 0x00000001b3797824 */ /* 0x000fc600078e0210 */
[----:B------:R-:W-:Y:S02]  /*25d0*/  IADD3 R110, R99, R3, RZ ;  /* 0x00000003636e7210 */ /* 0x000fe40007ffe0ff */
[----:B------:R-:W-:Y:S02]  /*25e0*/  IADD3 R107, R3, R95, RZ ;  /* 0x0000005f036b7210 */ /* 0x000fe40007ffe0ff */
        /* <DEDUP_REMOVED lines=11> */
[----:B------:R-:W-:Y:S02]  /*26a0*/  IMAD.IADD R108, R97, 0x1, R2 ;  /* 0x00000001616c7824 */ /* 0x000fe400078e0202 */
[----:B------:R-:W-:-:S05]  /*26b0*/  IMAD.IADD R85, R83, 0x1, R8 ;  /* 0x0000000153557824 */ /* 0x000fca00078e0208 */
[----:B------:R-:W-:Y:S02]  /*26c0*/  IADD3.X R105, R85, R121, R29, P1, P0 ;  /* 0x0000007955697210 */ /* 0x000fe40000fe041d */
[----:B----4-:R-:W-:Y:S01]  /*26d0*/  ISETP.GE.AND P0, PT, R28, c[0x0][0x27c], PT ;  /* 0x00009f001c007a0c */ /* 0x010fe20003f06270 */
[----:B------:R-:W-:Y:S01]  /*26e0*/  IMAD.WIDE.U32 R2, R40, c[0x0][0x260], R132 ;  /* 0x0000980028027a25 */ /* 0x000fe200078e0084 */
[----:B------:R-:W-:Y:S01]  /*26f0*/  ISETP.GE.AND P2, PT, R186, 0x1, PT ;  /* 0x00000001ba00780c */ /* 0x000fe20003f46270 */
[----:B------:R-:W-:Y:S01]  /*2700*/  BAR.SYNC.DEFER_BLOCKING 0x0 ;  /* 0x0000000000007b1d */ /* 0x000fe20000010000 */
[----:B------:R-:W-:Y:S01]  /*2710*/  SHF.L.U32 R171, R154, 0x6, RZ ;  /* 0x000000069aab7819 */ /* 0x000fe200000006ff */
[----:B------:R-:W-:Y:S01]  /*2720*/  IMAD.WIDE.U32 R6, R40, c[0x0][0x210], R28 ;  /* 0x0000840028067a25 */ /* 0x000fe200078e001c */
[----:B------:R-:W-:Y:S02]  /*2730*/  SHF.L.U64.HI R136, R152, R166, c[0x0][0x23c] ;  /* 0x00008f0098887619 */ /* 0x000fe400000102a6 */
[----:B------:R-:W-:Y:S01]  /*2740*/  LOP3.LUT R245, R245, 0xfffffff7, RZ, 0xc0, !PT ;  /* 0xfffffff7f5f57812 */ /* 0x000fe200078ec0ff */
[----:B------:R-:W-:Y:S01]  /*2750*/  IMAD.MOV.U32 R4, RZ, RZ, R2 ;  /* 0x000000ffff047224 */ /* 0x000fe200078e0002 */
[----:B------:R-:W-:Y:S01]  /*2760*/  ULDC.U8 UR4, c[0x0][0x298] ;  /* 0x0000a60000047ab9 */ /* 0x000fe20000000000 */
        /* <DEDUP_REMOVED lines=10> */
[----:B------:R-:W-:Y:S01]  /*2810*/  @P2 LOP3.LUT R245, R245, 0x8, RZ, 0xfc, !PT ;  /* 0x00000008f5f52812 */ /* 0x000fe200078efcff */
        /* <DEDUP_REMOVED lines=11> */
[----:B------:R-:W-:-:S02]  /*28d0*/  IADD3 R129, P1, R240, R31, RZ ;  /* 0x0000001ff0817210 */ /* 0x000fc40007f3e0ff */
[----:B------:R-:W-:Y:S01]  /*28e0*/  LOP3.LUT R245, R245, 0xfffffffb, RZ, 0xc0, !PT ;  /* 0xfffffffbf5f57812 */ /* 0x000fe200078ec0ff */
[----:B------:R-:W-:Y:S01]  /*28f0*/  IMAD R4, R146, c[0x0][0x1e4], R4 ;  /* 0x0000790092047a24 */ /* 0x000fe200078e0204 */
[----:B------:R-:W-:Y:S01]  /*2900*/  SHF.R.S32.HI R104, RZ, 0x1f, R102 ;  /* 0x0000001fff687819 */ /* 0x000fe20000011466 */
[----:B------:R-:W-:Y:S01]  /*2910*/  IMAD R3, R6, c[0x0][0x1e0], RZ ;  /* 0x0000780006037a24 */ /* 0x000fe200078e02ff */
[----:B------:R-:W-:Y:S01]  /*2920*/  @P0 LOP3.LUT R245, R245, 0x4, RZ, 0xfc, !PT ;  /* 0x00000004f5f50812 */ /* 0x000fe200078efcff */
[----:B------:R-:W-:Y:S01]  /*2930*/  IMAD.MOV.U32 R165, RZ, RZ, 0x6 ;  /* 0x00000006ffa57424 */ /* 0x000fe200078e00ff */
[----:B------:R-:W-:Y:S01]  /*2940*/  IADD3 R126, R177, R4, RZ ;  /* 0x00000004b17e7210 */ /* 0x000fe20007ffe0ff */
[----:B------:R-:W-:Y:S01]  /*2950*/  IMAD R3, R148, c[0x0][0x1e4], R3 ;  /* 0x0000790094037a24 */ /* 0x000fe200078e0203 */
[----:B------:R-:W-:Y:S01]  /*2960*/  SHF.R.S32.HI R4, RZ, 0x4, R5 ;  /* 0x00000004ff047819 */ /* 0x000fe20000011405 */
[----:B------:R-:W-:Y:S01]  /*2970*/  IMAD.MOV.U32 R7, RZ, RZ, c[0x0][0x1e0] ;  /* 0x00007800ff077624 */ /* 0x000fe200078e00ff */
[--C-:B------:R-:W-:Y:S01]  /*2980*/  LOP3.LUT R5, R39, 0x38, R2.reuse, 0xf8, !PT ;  /* 0x0000003827057812 */ /* 0x100fe200078ef802 */
[----:B------:R-:W-:Y:S01]  /*2990*/  IMAD.IADD R125, R175, 0x1, R3 ;  /* 0x00000001af7d7824 */ /* 0x000fe200078e0203 */
[----:B------:R-:W-:Y:S01]  /*29a0*/  LEA.HI.SX32 R6, R2, R4, 0x1d ;  /* 0x0000000402067211 */ /* 0x000fe200078feaff */
[----:B------:R-:W-:Y:S01]  /*29b0*/  IMAD.SHL.U32 R170, R153, 0x40, RZ ;  /* 0x0000004099aa7824 */ /* 0x000fe200078e00ff */
[--C-:B------:R-:W-:Y:S01]  /*29c0*/  LOP3.LUT R3, R149, 0x38, R2.reuse, 0xf8, !PT ;  /* 0x0000003895037812 */ /* 0x100fe200078ef802 */
[----:B------:R-:W-:Y:S01]  /*29d0*/  IMAD.WIDE.U32 R138, R7, 0x50, RZ ;  /* 0x00000050078a7825 */ /* 0x000fe200078e00ff */
[----:B------:R-:W-:-:S02]  /*29e0*/  LOP3.LUT R4, R147, 0x38, R2, 0xf8, !PT ;  /* 0x0000003893047812 */ /* 0x000fc400078ef802 */
[----:B------:R-:W-:Y:S01]  /*29f0*/  LOP3.LUT R5, R5, R38, RZ, 0x3c, !PT ;  /* 0x0000002605057212 */ /* 0x000fe200078e3cff */
[----:B------:R-:W-:Y:S01]  /*2a00*/  IMAD.SHL.U32 R84, R6, 0x8, RZ ;  /* 0x0000000806547824 */ /* 0x000fe200078e00ff */
[----:B------:R-:W-:Y:S01]  /*2a10*/  LOP3.LUT R3, R3, R185, RZ, 0x3c, !PT ;  /* 0x000000b903037212 */ /* 0x000fe200078e3cff */
[----:B------:R-:W-:Y:S01]  /*2a20*/  IMAD.SHL.U32 R180, R7, 0x20, RZ ;  /* 0x0000002007b47824 */ /* 0x000fe200078e00ff */
[----:B------:R-:W-:Y:S01]  /*2a30*/  LOP3.LUT R2, R4, R184, RZ, 0x3c, !PT ;  /* 0x000000b804027212 */ /* 0x000fe200078e3cff */
[----:B------:R-:W-:Y:S01]  /*2a40*/  IMAD.IADD R5, R151, 0x1, R5 ;  /* 0x0000000197057824 */ /* 0x000fe200078e0205 */
[-C--:B------:R-:W-:Y:S01]  /*2a50*/  SHF.L.U64.HI R153, R153, R165.reuse, c[0x0][0x284] ;  /* 0x0000a10099997619 */ /* 0x080fe200000102a5 */
[----:B------:R-:W-:Y:S01]  /*2a60*/  IMAD R8, R17, c[0x0][0x218], RZ ;  /* 0x0000860011087a24 */ /* 0x000fe200078e02ff */
[-C--:B------:R-:W-:Y:S01]  /*2a70*/  SHF.L.U64.HI R154, R154, R165.reuse, c[0x0][0x294] ;  /* 0x0000a5009a9a7619 */ /* 0x080fe200000102a5 */
[----:B------:R-:W-:Y:S01]  /*2a80*/  IMAD.SHL.U32 R124, R5, 0x2, RZ ;  /* 0x00000002057c7824 */ /* 0x000fe200078e00ff */
[----:B------:R-:W-:Y:S01]  /*2a90*/  SHF.L.U64.HI R165, R7, R165, c[0x0][0x1e4] ;  /* 0x0000790007a57619 */ /* 0x000fe200000102a5 */
[----:B------:R-:W-:Y:S01]  /*2aa0*/  IMAD R8, R11, c[0x0][0x21c], R8 ;  /* 0x000087000b087a24 */ /* 0x000fe200078e0208 */
[C---:B------:R-:W-:Y:S01]  /*2ab0*/  SHF.L.U64.HI R166, R7.reuse, R166, c[0x0][0x1e4] ;  /* 0x0000790007a67619 */ /* 0x040fe200000102a6 */
[----:B------:R-:W-:Y:S01]  /*2ac0*/  IMAD R167, R140, c[0x0][0x294], RZ ;  /* 0x0000a5008ca77a24 */ /* 0x000fe200078e02ff */
[----:B------:R-:W-:Y:S01]  /*2ad0*/  SHF.L.U32 R181, R7, 0x6, RZ ;  /* 0x0000000607b57819 */ /* 0x000fe200000006ff */
[----:B------:R-:W-:Y:S01]  /*2ae0*/  IMAD.IADD R7, R161, 0x1, R3 ;  /* 0x00000001a1077824 */ /* 0x000fe200078e0203 */
[----:B------:R-:W-:Y:S01]  /*2af0*/  IADD3 R6, R160, R2, RZ ;  /* 0x00000002a0067210 */ /* 0x000fe20007ffe0ff */
[C---:B------:R-:W-:Y:S01]  /*2b00*/  IMAD R168, R140.reuse, c[0x0][0x284], RZ ;  /* 0x0000a1008ca87a24 */ /* 0x040fe200078e02ff */
[--C-:B------:R-:W-:Y:S01]  /*2b10*/  LOP3.LUT R3, R39, 0x38, R84.reuse, 0xf8, !PT ;  /* 0x0000003827037812 */ /* 0x100fe200078ef854 */
[C---:B------:R-:W-:Y:S01]  /*2b20*/  IMAD R164, R140.reuse, c[0x0][0x1e4], RZ ;  /* 0x000079008ca47a24 */ /* 0x040fe200078e02ff */
[--C-:B------:R-:W-:Y:S01]  /*2b30*/  LOP3.LUT R2, R147, 0x38, R84.reuse, 0xf8, !PT ;  /* 0x0000003893027812 */ /* 0x100fe200078ef854 */
[----:B------:R-:W-:Y:S01]  /*2b40*/  IMAD.WIDE.U32 R142, R140, c[0x0][0x290], RZ ;  /* 0x0000a4008c8e7a25 */ /* 0x000fe200078e00ff */
[----:B------:R-:W-:-:S02]  /*2b50*/  LOP3.LUT R4, R149, 0x38, R84, 0xf8, !PT ;  /* 0x0000003895047812 */ /* 0x000fc400078ef854 */
[----:B------:R-:W-:Y:S01]  /*2b60*/  LOP3.LUT R5, R3, R38, RZ, 0x3c, !PT ;  /* 0x0000002603057212 */ /* 0x000fe200078e3cff */
[----:B------:R-:W-:Y:S01]  /*2b70*/  IMAD.WIDE.U32 R140, R140, c[0x0][0x280], RZ ;  /* 0x0000a0008c8c7a25 */ /* 0x000fe200078e00ff */
[----:B------:R-:W-:Y:S02]  /*2b80*/  LOP3.LUT R3, R2, R184, RZ, 0x3c, !PT ;  /* 0x000000b802037212 */ /* 0x000fe400078e3cff */
[----:B------:R-:W-:Y:S01]  /*2b90*/  LOP3.LUT R2, R4, R185, RZ, 0x3c, !PT ;  /* 0x000000b904027212 */ /* 0x000fe200078e3cff */
[----:B------:R-:W-:Y:S01]  /*2ba0*/  IMAD.IADD R4, R151, 0x1, R5 ;  /* 0x0000000197047824 */ /* 0x000fe200078e0205 */
[----:B------:R-:W-:Y:S01]  /*2bb0*/  IADD3 R101, R91, R8, RZ ;  /* 0x000000085b657210 */ /* 0x000fe20007ffe0ff */
[----:B------:R-:W-:Y:S01]  /*2bc0*/  IMAD.IADD R3, R160, 0x1, R3 ;  /* 0x00000001a0037824 */ /* 0x000fe200078e0203 */
[----:B------:R-:W-:Y:S01]  /*2bd0*/  IADD3 R2, R161, R2, RZ ;  /* 0x00000002a1027210 */ /* 0x000fe20007ffe0ff */
[----:B------:R-:W-:Y:S01]  /*2be0*/  IMAD.X R128, R35, 0x1, R36, P1 ;  /* 0x0000000123807824 */ /* 0x000fe200008e0624 */
[----:B------:R-:W-:Y:S01]  /*2bf0*/  SHF.R.S32.HI R103, RZ, 0x1f, R84 ;  /* 0x0000001fff677819 */ /* 0x000fe20000011454 */
[----:B------:R-:W-:Y:S01]  /*2c00*/  IMAD.SHL.U32 R152, R152, 0x20, RZ ;  /* 0x0000002098987824 */ /* 0x000fe200078e00ff */
[----:B------:R-:W-:Y:S01]  /*2c10*/  SHF.L.U32 R123, R6, 0x1, RZ ;  /* 0x00000001067b7819 */ /* 0x000fe200000006ff */
[----:B------:R-:W-:Y:S01]  /*2c20*/  IMAD.IADD R167, R143, 0x1, R167 ;  /* 0x000000018fa77824 */ /* 0x000fe200078e02a7 */
[----:B------:R-:W-:Y:S01]  /*2c30*/  SHF.L.U32 R118, R3, 0x1, RZ ;  /* 0x0000000103767819 */ /* 0x000fe200000006ff */
[----:B------:R-:W-:-:S02]  /*2c40*/  IMAD.IADD R168, R141, 0x1, R168 ;  /* 0x000000018da87824 */ /* 0x000fc400078e02a8 */
[----:B------:R-:W-:Y:S02]  /*2c50*/  IMAD.IADD R164, R139, 0x1, R164 ;  /* 0x000000018ba47824 */ /* 0x000fe400078e02a4 */
[----:B------:R-:W-:Y:S02]  /*2c60*/  IMAD.IADD R89, R87, 0x1, R9 ;  /* 0x0000000157597824 */ /* 0x000fe400078e0209 */
[----:B------:R-:W-:Y:S02]  /*2c70*/  IMAD.SHL.U32 R120, R7, 0x2, RZ ;  /* 0x0000000207787824 */ /* 0x000fe400078e00ff */
[----:B------:R-:W-:Y:S02]  /*2c80*/  IMAD.SHL.U32 R119, R4, 0x2, RZ ;  /* 0x0000000204777824 */ /* 0x000fe400078e00ff */
[----:B------:R-:W-:Y:S02]  /*2c90*/  IMAD.SHL.U32 R114, R2, 0x2, RZ ;  /* 0x0000000202727824 */ /* 0x000fe400078e00ff */
.L_x_1865:
        /* <DEDUP_REMOVED lines=24> */
[----:B------:R-:W-:Y:S01]  /*2e20*/  LOP3.LUT P2, RZ, R245, 0x4, RZ, 0xc0, !PT ;  /* 0x00000004f5ff7812 */ /* 0x000fe2000784c0ff */
        /* <DEDUP_REMOVED lines=38> */
.L_x_1835:
[----:B------:R-:W-:Y:S05]  /*3090*/  BSYNC B0 ;  /* 0x0000000000007941 */ /* 0x000fea0003800000 */
.L_x_1834:
        /* <DEDUP_REMOVED lines=39> */
.L_x_1837:
[----:B------:R-:W-:Y:S05]  /*3310*/  BSYNC B0 ;  /* 0x0000000000007941 */ /* 0x000fea0003800000 */
.L_x_1836:
        /* <DEDUP_REMOVED lines=37> */
.L_x_1839:
[----:B------:R-:W-:Y:S05]  /*3570*/  BSYNC B0 ;  /* 0x0000000000007941 */ /* 0x000fea0003800000 */
.L_x_1838:
        /* <DEDUP_REMOVED lines=68> */
.L_x_1843:
[----:B------:R-:W-:Y:S05]  /*39c0*/  BSYNC B0 ;  /* 0x0000000000007941 */ /* 0x000fea0003800000 */
.L_x_1842:
[----:B------:R-:W-:Y:S11]  /*39d0*/  LOP3.LUT P0, RZ, R245, 0x2, RZ, 0xc0, !PT ;  /* 0x00000002f5ff7812 */ /* 0x000ff6000780c0ff */
        /* <DEDUP_REMOVED lines=54> */
.L_x_1841:
[----:B------:R-:W-:Y:S05]  /*3d40*/  BSYNC B1 ;  /* 0x0000000000017941 */ /* 0x000fea0003800000 */
.L_x_1840:
        /* <DEDUP_REMOVED lines=56> */
.L_x_1847:
[----:B------:R-:W-:Y:S05]  /*40d0*/  BSYNC B0 ;  /* 0x0000000000007941 */ /* 0x000fea0003800000 */
.L_x_1846:
        /* <DEDUP_REMOVED lines=55> */
.L_x_1845:
[----:B------:R-:W-:Y:S05]  /*4450*/  BSYNC B1 ;  /* 0x0000000000017941 */ /* 0x000fea0003800000 */
.L_x_1844:
        /* <DEDUP_REMOVED lines=55> */
.L_x_1850:
[----:B------:R-:W-:Y:S05]  /*47d0*/  BSYNC B0 ;  /* 0x0000000000007941 */ /* 0x000fea0003800000 */
.L_x_1849:
        /* <DEDUP_REMOVED lines=56> */
.L_x_1833:
        /* <DEDUP_REMOVED lines=195> */
.L_x_1852:
[----:B---3--:R-:W-:Y:S05]  /*5790*/  BSYNC B0 ;  /* 0x0000000000007941 */ /* 0x008fea0003800000 */
.L_x_1851:
        /* <DEDUP_REMOVED lines=115> */
.L_x_1854:
[----:B------:R-:W-:Y:S05]  /*5ed0*/  BSYNC B0 ;  /* 0x0000000000007941 */ /* 0x000fea0003800000 */
.L_x_1853:
        /* <DEDUP_REMOVED lines=116> */
.L_x_1832:
[----:B------:R-:W-:Y:S01]  /*6620*/  LOP3.LUT P1, RZ, R245, 0x2, RZ, 0xc0, !PT ;  /* 0x00000002f5ff7812 */ /* 0x000fe2000782c0ff */
        /* <DEDUP_REMOVED lines=10> */
.L_x_1856:
[----:B------:R-:W-:Y:S05]  /*66d0*/  BSYNC B0 ;  /* 0x0000000000007941 */ /* 0x000fea0003800000 */
.L_x_1855:
        /* <DEDUP_REMOVED lines=8> */
.L_x_1858:
[----:B------:R-:W-:Y:S05]  /*6760*/  BSYNC B0 ;  /* 0x0000000000007941 */ /* 0x000fea0003800000 */
.L_x_1857:
[----:B------:R-:W-:Y:S11]  /*6770*/  ISETP.GE.AND P0, PT, R148, R2, PT ;  /* 0x000000029400720c */ /* 0x000ff60003f06270 */
[----:B------:R-:W-:Y:S02]  /*6780*/  @!UPT UIADD3 URZ, URZ, URZ, URZ ;  /* 0x0000003f3f3ff290 */ /* 0x000fe4000fffe03f */
[----:B------:R-:W-:-:S05]  /*6790*/  @P0 BRA `(.L_x_1848) ;  /* 0x0000004000000947 */ /* 0x000fca0003800000 */
[----:B-1----:R-:W1:Y:S04]  /*67a0*/  @!P6 LDS.128 R8, [R80+0x4800] ;  /* 0x004800005008e984 */ /* 0x002e680000000c00 */
[----:B------:R-:W2:Y:S04]  /*67b0*/  @!P1 LDS.128 R4, [R81+0x4800] ;  /* 0x0048000051049984 */ /* 0x000ea80000000c00 */
[----:B-1----:R1:W-:Y:S04]  /*67c0*/  @!P6 STG.E.128 [R62.64], R8 ;  /* 0x000000083e00e986 */ /* 0x0023e8000c101d08 */
[----:B--2---:R1:W-:Y:S02]  /*67d0*/  @!P1 STG.E.128 [R62.64+0x40], R4 ;  /* 0x000040043e009986 */ /* 0x0043e4000c101d08 */
.L_x_1848:
[----:B------:R-:W-:Y:S05]  /*67e0*/  BSYNC B2 ;  /* 0x0000000000027941 */ /* 0x000fea0003800000 */
.L_x_1831:
[----:B-12---:R-:W-:Y:S01]  /*67f0*/  IMAD R15, R33, -0x50, RZ ;  /* 0xffffffb0210f7824 */ /* 0x006fe200078e02ff */
        /* <DEDUP_REMOVED lines=61> */
[----:B------:R-:W-:Y:S11]  /*6bd0*/  LOP3.LUT P5, RZ, R245, 0x1, RZ, 0xc0, !PT ;  /* 0x00000001f5ff7812 */ /* 0x000ff600078ac0ff */
        /* <DEDUP_REMOVED lines=32> */
.L_x_1860:
[----:B-1----:R-:W-:Y:S05]  /*6de0*/  BSYNC B0 ;  /* 0x0000000000007941 */ /* 0x002fea0003800000 */
.L_x_1859:
        /* <DEDUP_REMOVED lines=21> */
.L_x_1862:
[----:B------:R-:W-:Y:S05]  /*6f40*/  BSYNC B0 ;  /* 0x0000000000007941 */ /* 0x000fea0003800000 */
.L_x_1861:
        /* <DEDUP_REMOVED lines=21> */
.L_x_1864:
[----:B------:R-:W-:Y:S05]  /*70a0*/  BSYNC B0 ;  /* 0x0000000000007941 */ /* 0x000fea0003800000 */
.L_x_1863:
        /* <DEDUP_REMOVED lines=31> */
.L_x_1830:
        /* <DEDUP_REMOVED lines=33> */
.L_x_1867:
[----:B------:R-:W-:Y:S05]  /*74b0*/  BSYNC B0 ;  /* 0x0000000000007941 */ /* 0x000fea0003800000 */
.L_x_1866:
        /* <DEDUP_REMOVED lines=38> */
[----:B------:R-:W-:-:S04]  /*7720*/  PRMT R0, RZ, 0x7610, R0 ;  /* 0x00007610ff007816 */ /* 0x000fc80000000000 */
[----:B------:R-:W-:-:S04]  /*7730*/  IMNMX R18, R150, R2, PT ;  /* 0x0000000296127217 */ /* 0x000fc80003800200 */
[----:B------:R-:W-:Y:S01]  /*7740*/  ISETP.GT.AND P0, PT, R18, R247, PT ;  /* 0x000000f71200720c */ /* 0x000fe20003f04270 */
[----:B------:R1:W-:-:S12]  /*7750*/  STL [R1+0x14], R18 ;  /* 0x0000141201007387 */ /* 0x0003d80000100800 */
[----:B------:R-:W-:Y:S05]  /*7760*/  @!P0 BRA `(.L_x_1868) ;  /* 0x0000ab0000008947 */ /* 0x000fea0003800000 */
[----:B------:R-:W2:Y:S01]  /*7770*/  LDL R17, [R1+0x4] ;  /* 0x0000040001117983 */ /* 0x000ea20000100800 */
[----:B------:R-:W-:-:S03]  /*7780*/  ISETP.NE.U32.AND P0, PT, RZ, c[0x0][0x340], PT ;  /* 0x0000d000ff007a0c */ /* 0x000fc60003f05070 */
[----:B------:R-:W3:Y:S01]  /*7790*/  LDL R19, [R1+0x10] ;  /* 0x0000100001137983 */ /* 0x000ee20000100800 */
[----:B------:R-:W-:-:S13]  /*77a0*/  ISETP.NE.AND.EX P2, PT, RZ, c[0x0][0x344], PT, P0 ;  /* 0x0000d100ff007a0c */ /* 0x000fda0003f45300 */
[----:B------:R-:W-:-:S05]  /*77b0*/  @P2 MOV R2, 0x4 ;  /* 0x0000000400022802 */ /* 0x000fca0000000f00 */
[----:B------:R-:W-:-:S05]  /*77c0*/  @P2 IMAD.WIDE R2, R246, R2, c[0x0][0x340] ;  /* 0x0000d000f6022625 */ /* 0x000fca00078e0202 */
[----:B------:R4:W3:Y:S01]  /*77d0*/  @P2 LDG.E R14, [R2.64] ;  /* 0x00000008020e2981 */ /* 0x0008e2000c1e1900 */
[----:B------:R-:W-:-:S05]  /*77e0*/  SHF.R.S32.HI R0, RZ, 0x1f, R157 ;  /* 0x0000001fff007819 */ /* 0x000fca000001149d */
[----:B------:R-:W-:Y:S01]  /*77f0*/  IMAD R0, R0, c[0x0][0x178], RZ ;  /* 0x00005e0000007a24 */ /* 0x000fe200078e02ff */
[----:B------:R-:W-:-:S03]  /*7800*/  IADD3 R4, P0, R137, R9, RZ ;  /* 0x0000000989047210 */ /* 0x000fc60007f1e0ff */
[----:B------:R-:W-:Y:S01]  /*7810*/  IMAD R5, R157, c[0x0][0x17c], R0 ;  /* 0x00005f009d057a24 */ /* 0x000fe200078e0200 */
[----:B----4-:R-:W-:-:S04]  /*7820*/  MOV R2, c[0x0][0x2c4] ;  /* 0x0000b10000027a02 */ /* 0x010fc80000000f00 */
[----:B------:R-:W-:Y:S01]  /*7830*/  ISETP.NE.AND P1, PT, R2, 0x1, PT ;  /* 0x000000010200780c */ /* 0x000fe20003f25270 */
[----:B------:R-:W-:Y:S01]  /*7840*/  IMAD R2, R163, 0x10, R137 ;  /* 0x00000010a3027824 */ /* 0x000fe200078e0289 */
[----:B------:R-:W-:Y:S02]  /*7850*/  MOV R7, R133 ;  /* 0x0000008500077202 */ /* 0x000fe40000000f00 */
[----:B------:R-:W-:Y:S02]  /*7860*/  ISETP.GE.AND P3, PT, R132, c[0x0][0x198], PT ;  /* 0x0000660084007a0c */ /* 0x000fe40003f66270 */
[----:B------:R-:W-:Y:S02]  /*7870*/  IADD3 R112, R18, -0x1, RZ ;  /* 0xffffffff12707810 */ /* 0x000fe40007ffe0ff */
[----:B--2---:R-:W-:Y:S01]  /*7880*/  LEA R12, R17, R2, 0x7 ;  /* 0x00000002110c7211 */ /* 0x004fe200078e38ff */
[----:B------:R-:W-:-:S04]  /*7890*/  IMAD.WIDE.U32 R2, R157, c[0x0][0x178], RZ ;  /* 0x00005e009d027a25 */ /* 0x000fc800078e00ff */
[----:B------:R-:W-:-:S04]  /*78a0*/  @P1 IMAD.HI.U32 R6, R12, c[0x0][0x2c8], RZ ;  /* 0x0000b2000c061a27 */ /* 0x000fc800078e00ff */
[----:B------:R-:W-:Y:S01]  /*78b0*/  IMAD.IADD R3, R3, 0x1, R5 ;  /* 0x0000000103037824 */ /* 0x000fe200078e0205 */
[----:B------:R-:W-:Y:S02]  /*78c0*/  LEA.HI.X.SX32 R5, R9, R183, 0x1, P0 ;  /* 0x000000b709057211 */ /* 0x000fe400000f0eff */
        /* <DEDUP_REMOVED lines=11> */
[----:B---3--:R-:W-:-:S04]  /*7980*/  IMAD.WIDE.U32 R2, R19, c[0x0][0x1b8], R2 ;  /* 0x00006e0013027a25 */ /* 0x008fc800078e0002 */
[----:B------:R-:W-:Y:S01]  /*7990*/  IMAD.IADD R5, R9, 0x1, R13 ;  /* 0x0000000109057824 */ /* 0x000fe200078e020d */
[----:B------:R-:W-:Y:S01]  /*79a0*/  SEL R9, R246, RZ, !P0 ;  /* 0x000000fff6097207 */ /* 0x000fe20004000000 */
[----:B------:R-:W-:Y:S01]  /*79b0*/  IMAD R13, R4, c[0x0][0x20c], R6 ;  /* 0x00008300040d7a24 */ /* 0x000fe200078e0206 */
[----:B------:R-:W-:Y:S01]  /*79c0*/  MOV R4, R8 ;  /* 0x0000000800047202 */ /* 0x000fe20000000f00 */
[----:B------:R-:W-:Y:S02]  /*79d0*/  IMAD R7, R7, c[0x0][0x1c0], RZ ;  /* 0x0000700007077a24 */ /* 0x000fe400078e02ff */
[----:B------:R-:W-:Y:S01]  /*79e0*/  IMAD R3, R19, c[0x0][0x1bc], R3 ;  /* 0x00006f0013037a24 */ /* 0x000fe200078e0203 */
[----:B------:R-:W-:Y:S01]  /*79f0*/  SHF.R.S32.HI R8, RZ, 0x1f, R0 ;  /* 0x0000001fff087819 */ /* 0x000fe20000011400 */
[----:B------:R-:W-:Y:S01]  /*7a00*/  IMAD R16, R9, c[0x0][0x1c4], R7 ;  /* 0x0000710009107a24 */ /* 0x000fe200078e0207 */
[----:B------:R-:W-:Y:S01]  /*7a10*/  IADD3 R15, -R0, RZ, RZ ;  /* 0x000000ff000f7210 */ /* 0x000fe20007ffe1ff */
[----:B------:R-:W-:Y:S01]  /*7a20*/  IMAD.WIDE.U32 R6, R19, c[0x0][0x1e8], R4 ;  /* 0x00007a0013067a25 */ /* 0x000fe200078e0004 */
[----:B------:R-:W-:-:S03]  /*7a30*/  MOV R4, R10 ;  /* 0x0000000a00047202 */ /* 0x000fc60000000f00 */
[----:B------:R-:W-:-:S04]  /*7a40*/  IMAD.WIDE.U32 R2, R9, c[0x0][0x1c0], R2 ;  /* 0x0000700009027a25 */ /* 0x000fc800078e0002 */
[----:B------:R-:W-:Y:S01]  /*7a50*/  IMAD.IADD R5, R11, 0x1, R13 ;  /* 0x000000010b057824 */ /* 0x000fe200078e020d */
[----:B------:R-:W-:Y:S01]  /*7a60*/  IADD3 R3, R3, R16, RZ ;  /* 0x0000001003037210 */ /* 0x000fe20007ffe0ff */
[----:B------:R-:W-:Y:S02]  /*7a70*/  IMAD R9, R19, c[0x0][0x1ec], R7 ;  /* 0x00007b0013097a24 */ /* 0x000fe400078e0207 */
[----:B------:R-:W-:Y:S02]  /*7a80*/  IMAD R7, R8, c[0x0][0x1b0], RZ ;  /* 0x00006c0008077a24 */ /* 0x000fe400078e02ff */
[----:B------:R-:W-:Y:S02]  /*7a90*/  IMAD R11, R15, c[0x0][0x2c4], R12 ;  /* 0x0000b1000f0b7a24 */ /* 0x000fe400078e020c */
[----:B------:R-:W-:Y:S01]  /*7aa0*/  IMAD.WIDE.U32 R4, R19, c[0x0][0x210], R4 ;  /* 0x0000840013047a25 */ /* 0x000fe200078e0004 */
[----:B------:R-:W-:Y:S02]  /*7ab0*/  MOV R8, R6 ;  /* 0x0000000600087202 */ /* 0x000fe40000000f00 */
[----:B------:R-:W-:Y:S01]  /*7ac0*/  ISETP.NE.U32.AND P0, PT, RZ, c[0x0][0x350], PT ;  /* 0x0000d400ff007a0c */ /* 0x000fe20003f05070 */
[----:B------:R-:W-:-:S02]  /*7ad0*/  IMAD R6, R0, c[0x0][0x1b4], R7 ;  /* 0x00006d0000067a24 */ /* 0x000fc400078e0207 */
[----:B------:R-:W-:Y:S01]  /*7ae0*/  IMAD.WIDE.U32 R2, R0, c[0x0][0x1b0], R2 ;  /* 0x00006c0000027a25 */ /* 0x000fe200078e0002 */
[----:B------:R-:W-:-:S03]  /*7af0*/  @P2 SHF.R.S32.HI R0, RZ, 0x1f, R14 ;  /* 0x0000001fff002819 */ /* 0x000fc6000001140e */
[----:B------:R-:W-:Y:S01]  /*7b00*/  IMAD R7, R19, c[0x0][0x214], R5 ;  /* 0x0000850013077a24 */ /* 0x000fe200078e0205 */
[----:B------:R-:W-:Y:S02]  /*7b10*/  SHF.R.S32.HI R5, RZ, 0x1f, R11 ;  /* 0x0000001fff057819 */ /* 0x000fe4000001140b */
[----:B------:R-:W-:Y:S02]  /*7b20*/  @!P2 MOV R0, R135 ;  /* 0x000000870000a202 */ /* 0x000fe40000000f00 */
[----:B------:R-:W-:Y:S01]  /*7b30*/  ISETP.NE.AND.EX P0, PT, RZ, c[0x0][0x354], PT, P0 ;  /* 0x0000d500ff007a0c */ /* 0x000fe20003f05300 */
[----:B------:R-:W-:Y:S01]  /*7b40*/  IMAD.IADD R3, R3, 0x1, R6 ;  /* 0x0000000103037824 */ /* 0x000fe200078e0206 */
[----:B------:R-:W-:Y:S01]  /*7b50*/  MOV R6, R4 ;  /* 0x0000000400067202 */ /* 0x000fe20000000f00 */
[----:B------:R-:W-:Y:S01]  /*7b60*/  IMAD R5, R5, c[0x0][0x1a8], RZ ;  /* 0x00006a0005057a24 */ /* 0x000fe200078e02ff */
[----:B------:R-:W-:Y:S02]  /*7b70*/  @!P2 MOV R14, R246 ;  /* 0x000000f6000ea202 */ /* 0x000fe40000000f00 */
[----:B------:R-:W-:Y:S01]  /*7b80*/  SEL R4, R0, RZ, !P0 ;  /* 0x000000ff00047207 */ /* 0x000fe20004000000 */
[C---:B------:R-:W-:Y:S01]  /*7b90*/  IMAD R5, R11.reuse, c[0x0][0x1ac], R5 ;  /* 0x00006b000b057a24 */ /* 0x040fe200078e0205 */
[----:B------:R-:W-:Y:S01]  /*7ba0*/  SEL R0, R14, RZ, !P0 ;  /* 0x000000ff0e007207 */ /* 0x000fe20004000000 */
[----:B------:R-:W-:-:S04]  /*7bb0*/  IMAD.WIDE.U32 R2, R11, c[0x0][0x1a8], R2 ;  /* 0x00006a000b027a25 */ /* 0x000fc800078e0002 */
[C---:B------:R-:W-:Y:S02]  /*7bc0*/  IMAD R10, R4.reuse, c[0x0][0x1f0], RZ ;  /* 0x00007c00040a7a24 */ /* 0x040fe400078e02ff */
[----:B------:R-:W-:Y:S02]  /*7bd0*/  IMAD R4, R4, c[0x0][0x218], RZ ;  /* 0x0000860004047a24 */ /* 0x000fe400078e02ff */
[----:B------:R-:W-:Y:S01]  /*7be0*/  IMAD.IADD R3, R3, 0x1, R5 ;  /* 0x0000000103037824 */ /* 0x000fe200078e0205 */
[----:B------:R-:W-:Y:S01]  /*7bf0*/  LEA R5, P0, R2, c[0x0][0x160], 0x1 ;  /* 0x0000580002057a11 */ /* 0x000fe200078008ff */
[----:B------:R-:W-:-:S04]  /*7c00*/  IMAD.WIDE.U32 R248, R0, c[0x0][0x218], R6 ;  /* 0x0000860000f87a25 */ /* 0x000fc800078e0006 */
[----:B------:R-:W-:-:S04]  /*7c10*/  IMAD.WIDE.U32 R250, R0, c[0x0][0x1f0], R8 ;  /* 0x00007c0000fa7a25 */ /* 0x000fc800078e0008 */
[C---:B------:R-:W-:Y:S02]  /*7c20*/  IMAD R7, R0.reuse, c[0x0][0x1f4], R10 ;  /* 0x00007d0000077a24 */ /* 0x040fe400078e020a */
[----:B------:R-:W-:Y:S01]  /*7c30*/  IMAD R6, R0, c[0x0][0x21c], R4 ;  /* 0x0000870000067a24 */ /* 0x000fe200078e0204 */
[----:B------:R-:W-:Y:S02]  /*7c40*/  LEA.HI.X R4, R2, c[0x0][0x164], R3, 0x1, P0 ;  /* 0x0000590002047a11 */ /* 0x000fe400000f0c03 */
[----:B------:R-:W-:-:S05]  /*7c50*/  IADD3 R2, R251, R7, RZ ;  /* 0x00000007fb027210 */ /* 0x000fca0007ffe0ff */
[----:B------:R2:W-:Y:S01]  /*7c60*/  STL [R1+0x8], R2 ;  /* 0x0000080201007387 */ /* 0x0005e20000100800 */
[----:B------:R-:W-:Y:S02]  /*7c70*/  ISETP.GE.AND P1, PT, R132, c[0x0][0x1d4], PT ;  /* 0x0000750084007a0c */ /* 0x000fe40003f26270 */
[----:B------:R-:W-:Y:S02]  /*7c80*/  LEA R0, R17, R137, 0x7 ;  /* 0x0000008911007211 */ /* 0x000fe400078e38ff */
[----:B------:R-:W-:Y:S01]  /*7c90*/  IADD3 R252, R249, R6, RZ ;  /* 0x00000006f9fc7210 */ /* 0x000fe20007ffe0ff */
[----:B------:R-:W-:Y:S06]  /*7ca0*/  BRA.DIV ~URZ, `(.L_x_1869) ;  /* 0x0000e4427f007947 */ /* 0x000fec000b800000 */
[----:B------:R3:W4:Y:S02]  /*7cb0*/  SHFL.IDX PT, R6, R4, RZ, 0x181f ;  /* 0x00181fff04067589 */ /* 0x00072400000e0000 */
.L_x_1999:
[----:B------:R-:W-:Y:S05]  /*7cc0*/  BRA.DIV ~URZ, `(.L_x_1870) ;  /* 0x0000e4927f007947 */ /* 0x000fea000b800000 */
[----:B--2---:R2:W1:Y:S02]  /*7cd0*/  SHFL.IDX PT, R2, R5, RZ, 0x181f ;  /* 0x00181fff05027589 */ /* 0x00446400000e0000 */
.L_x_2000:
[----:B------:R-:W-:Y:S01]  /*7ce0*/  IMAD R13, R162, c[0x0][0x2c4], RZ ;  /* 0x0000b100a20d7a24 */ /* 0x000fe200078e02ff */
[----:B------:R-:W-:Y:S04]  /*7cf0*/  BSSY B0, `(.L_x_1871) ;  /* 0x0000009000007945 */ /* 0x000fe80003800000 */
        /* <DEDUP_REMOVED lines=8> */
.L_x_1872:
[----:B------:R-:W-:Y:S05]  /*7d80*/  BSYNC B0 ;  /* 0x0000000000007941 */ /* 0x000fea0003800000 */
.L_x_1871:
[----:B------:R-:W-:Y:S05]  /*7d90*/  BRA.DIV ~URZ, `(.L_x_1873) ;  /* 0x0000e4327f007947 */ /* 0x000fea000b800000 */
[----:B----4-:R4:W2:Y:S04]  /*7da0*/  SHFL.IDX PT, R6, R4, 0x1, 0x181f ;  /* 0x00381f0004067f89 */ /* 0x0108a800000e0000 */
[----:B-1----:R4:W1:Y:S02]  /*7db0*/  SHFL.IDX PT, R2, R5, 0x1, 0x181f ;  /* 0x00381f0005027f89 */ /* 0x00286400000e0000 */
.L_x_2001:
        /* <DEDUP_REMOVED lines=10> */
.L_x_1875:
[----:B------:R-:W-:Y:S05]  /*7e60*/  BSYNC B0 ;  /* 0x0000000000007941 */ /* 0x000fea0003800000 */
.L_x_1874:
[----:B------:R-:W-:Y:S05]  /*7e70*/  BRA.DIV ~URZ, `(.L_x_1876) ;  /* 0x0000e4227f007947 */ /* 0x000fea000b800000 */
[----:B--2---:R2:W3:Y:S02]  /*7e80*/  SHFL.IDX PT, R6, R4, 0x2, 0x181f ;  /* 0x00581f0004067f89 */ /* 0x0044e400000e0000 */
.L_x_2002:
[----:B------:R-:W-:Y:S05]  /*7e90*/  BRA.DIV ~URZ, `(.L_x_1877) ;  /* 0x0000e4727f007947 */ /* 0x000fea000b800000 */
[----:B-1----:R1:W2:Y:S02]  /*7ea0*/  SHFL.IDX PT, R2, R5, 0x2, 0x181f ;  /* 0x00581f0005027f89 */ /* 0x0022a400000e0000 */
.L_x_2003:
        /* <DEDUP_REMOVED lines=10> */
.L_x_1879:
[----:B------:R-:W-:Y:S05]  /*7f50*/  BSYNC B0 ;  /* 0x0000000000007941 */ /* 0x000fea0003800000 */
.L_x_1878:
[----:B------:R-:W-:Y:S05]  /*7f60*/  BRA.DIV ~URZ, `(.L_x_1880) ;  /* 0x0000e4127f007947 */ /* 0x000fea000b800000 */
[----:B---3--:R3:W1:Y:S04]  /*7f70*/  SHFL.IDX PT, R6, R4, 0x3, 0x181f ;  /* 0x00781f0004067f89 */ /* 0x00866800000e0000 */
[----:B--2---:R3:W2:Y:S02]  /*7f80*/  SHFL.IDX PT, R2, R5, 0x3, 0x181f ;  /* 0x00781f0005027f89 */ /* 0x0046a400000e0000 */
.L_x_2004:
        /* <DEDUP_REMOVED lines=10> */
.L_x_1882:
[----:B------:R-:W-:Y:S05]  /*8030*/  BSYNC B0 ;  /* 0x0000000000007941 */ /* 0x000fea0003800000 */
.L_x_1881:
[----:B------:R-:W-:Y:S05]  /*8040*/  BRA.DIV ~URZ, `(.L_x_1883) ;  /* 0x0000e4027f007947 */ /* 0x000fea000b800000 */
[----:B-1----:R1:W3:Y:S02]  /*8050*/  SHFL.IDX PT, R6, R4, 0x4, 0x181f ;  /* 0x00981f0004067f89 */ /* 0x0022e400000e0000 */
.L_x_2005:
[----:B------:R-:W-:Y:S05]  /*8060*/  BRA.DIV ~URZ, `(.L_x_1884) ;  /* 0x0000e4527f007947 */ /* 0x000fea000b800000 */
[----:B--2---:R2:W1:Y:S02]  /*8070*/  SHFL.IDX PT, R2, R5, 0x4, 0x181f ;  /* 0x00981f0005027f89 */ /* 0x00446400000e0000 */
.L_x_2006:
        /* <DEDUP_REMOVED lines=10> */
.L_x_1886:
[----:B------:R-:W-:Y:S05]  /*8120*/  BSYNC B0 ;  /* 0x0000000000007941 */ /* 0x000fea0003800000 */
.L_x_1885:
[----:B------:R-:W-:Y:S05]  /*8130*/  BRA.DIV ~URZ, `(.L_x_1887) ;  /* 0x0000e3f27f007947 */ /* 0x000fea000b800000 */
[----:B---3--:R3:W2:Y:S04]  /*8140*/  SHFL.IDX PT, R6, R4, 0x5, 0x181f ;  /* 0x00b81f0004067f89 */ /* 0x0086a800000e0000 */
[----:B-1----:R3:W1:Y:S02]  /*8150*/  SHFL.IDX PT, R2, R5, 0x5, 0x181f ;  /* 0x00b81f0005027f89 */ /* 0x00266400000e0000 */
.L_x_2007:
        /* <DEDUP_REMOVED lines=10> */
.L_x_1889:
[----:B------:R-:W-:Y:S05]  /*8200*/  BSYNC B0 ;  /* 0x0000000000007941 */ /* 0x000fea0003800000 */
.L_x_1888:
[----:B------:R-:W-:Y:S05]  /*8210*/  BRA.DIV ~URZ, `(.L_x_1890) ;  /* 0x0000e3e27f007947 */ /* 0x000fea000b800000 */
[----:B--2---:R2:W3:Y:S02]  /*8220*/  SHFL.IDX PT, R6, R4, 0x6, 0x181f ;  /* 0x00d81f0004067f89 */ /* 0x0044e400000e0000 */
.L_x_2008:
[----:B------:R-:W-:Y:S05]  /*8230*/  BRA.DIV ~URZ, `(.L_x_1891) ;  /* 0x0000e4327f007947 */ /* 0x000fea000b800000 */
[----:B-1----:R1:W2:Y:S02]  /*8240*/  SHFL.IDX PT, R2, R5, 0x6, 0x181f ;  /* 0x00d81f0005027f89 */ /* 0x0022a400000e0000 */
.L_x_2009:
        /* <DEDUP_REMOVED lines=10> */
.L_x_1893:
[----:B------:R-:W-:Y:S05]  /*82f0*/  BSYNC B0 ;  /* 0x0000000000007941 */ /* 0x000fea0003800000 */
.L_x_1892:
[----:B------:R-:W-:Y:S05]  /*8300*/  BRA.DIV ~URZ, `(.L_x_1894) ;  /* 0x0000e3d27f007947 */ /* 0x000fea000b800000 */
[----:B--234-:R-:W2:Y:S04]  /*8310*/  SHFL.IDX PT, R4, R4, 0x7, 0x181f ;  /* 0x00f81f0004047f89 */ /* 0x01cea800000e0000 */
[----:B------:R3:W4:Y:S02]  /*8320*/  SHFL.IDX PT, R2, R5, 0x7, 0x181f ;  /* 0x00f81f0005027f89 */ /* 0x00072400000e0000 */
.L_x_2010:
[----:B------:R-:W-:-:S04]  /*8330*/  IADD3 R0, R0, 0x70, RZ ;  /* 0x0000007000007810 */ /* 0x000fc80007ffe0ff */
[----:B------:R-:W-:-:S13]  /*8340*/  ISETP.GE.AND P0, PT, R0, R13, PT ;  /* 0x0000000d0000720c */ /* 0x000fda0003f06270 */
[----:B----4-:R-:W-:-:S04]  /*8350*/  @!P0 LEA R2, P2, R132, R2, 0x1 ;  /* 0x0000000284028211 */ /* 0x010fc800078408ff */
[----:B--2---:R-:W-:-:S05]  /*8360*/  @!P0 LEA.HI.X R3, R132, R4, R133, 0x1, P2 ;  /* 0x0000000484038211 */ /* 0x004fca00010f0c85 */
[----:B------:R-:W-:Y:S01]  /*8370*/  @!PT LDS RZ, [RZ] ;  /* 0x00000000fffff984 */ /* 0x000fe20000000800 */
[----:B------:R-:W-:Y:S01]  /*8380*/  @!PT LDS RZ, [RZ] ;  /* 0x00000000fffff984 */ /* 0x000fe20000000800 */
[----:B------:R-:W-:Y:S01]  /*8390*/  @!PT LDS RZ, [RZ] ;  /* 0x00000000fffff984 */ /* 0x000fe20000000800 */
[----:B------:R2:W-:Y:S04]  /*83a0*/  @!P0 LDGSTS.E.BYPASS.LTC128B.128 [R215+0x8900], [R2.64], !P3 ;  /* 0x0890000002d78fae */ /* 0x0005e8000d901d48 */
[----:B------:R-:W0:Y:S01]  /*83b0*/  LDGDEPBAR ;  /* 0x00000000000079af */ /* 0x000e220000000000 */
[----:B------:R-:W-:Y:S02]  /*83c0*/  WARPSYNC 0xffffffff ;  /* 0xffffffff00007948 */ /* 0x000fe40003800000 */
[----:B------:R-:W4:Y:S04]  /*83d0*/  LDL R186, [R1+0x14] ;  /* 0x0000140001ba7983 */ /* 0x000f280000100800 */
[----:B-1-3--:R-:W3:Y:S01]  /*83e0*/  LDL R5, [R1+0x8] ;  /* 0x0000080001057983 */ /* 0x00aee20000100800 */
[----:B------:R-:W-:Y:S01]  /*83f0*/  IMAD.MOV.U32 R113, RZ, RZ, -0x50 ;  /* 0xffffffb0ff717424 */ /* 0x000fe200078e00ff */
[----:B------:R-:W-:Y:S01]  /*8400*/  SHF.R.S32.HI R72, RZ, 0x1f, R112 ;  /* 0x0000001fff487819 */ /* 0x000fe20000011470 */
[----:B--2---:R-:W-:-:S04]  /*8410*/  IMAD.WIDE.U32 R2, R112, c[0x0][0x1e0], RZ ;  /* 0x0000780070027a25 */ /* 0x004fc800078e00ff */
[----:B------:R-:W-:-:S04]  /*8420*/  IMAD R0, R72, c[0x0][0x1e0], RZ ;  /* 0x0000780048007a24 */ /* 0x000fc800078e02ff */
[----:B------:R-:W-:Y:S02]  /*8430*/  IMAD R0, R112, c[0x0][0x1e4], R0 ;  /* 0x0000790070007a24 */ /* 0x000fe400078e0200 */
[----:B------:R-:W-:Y:S02]  /*8440*/  IMAD.MOV.U32 R180, RZ, RZ, R250 ;  /* 0x000000ffffb47224 */ /* 0x000fe400078e00fa */
[----:B------:R-:W-:Y:S02]  /*8450*/  IMAD.IADD R0, R3, 0x1, R0 ;  /* 0x0000000103007824 */ /* 0x000fe400078e0200 */
[----:B------:R-:W-:Y:S02]  /*8460*/  IMAD.MOV.U32 R114, RZ, RZ, c[0x0][0x1e0] ;  /* 0x00007800ff727624 */ /* 0x000fe400078e00ff */
[----:B------:R-:W-:Y:S02]  /*8470*/  IMAD.MOV.U32 R183, RZ, RZ, c[0x0][0x1e4] ;  /* 0x00007900ffb77624 */ /* 0x000fe400078e00ff */
[----:B------:R-:W-:-:S04]  /*8480*/  IMAD.WIDE.U32 R6, R114, 0x20, RZ ;  /* 0x0000002072067825 */ /* 0x000fc800078e00ff */
[----:B------:R-:W-:Y:S01]  /*8490*/  IMAD.SHL.U32 R9, R183, 0x20, RZ ;  /* 0x00000020b7097824 */ /* 0x000fe200078e00ff */
[----:B------:R-:W-:Y:S01]  /*84a0*/  BSSY B0, `(.L_x_1895) ;  /* 0x000002a000007945 */ /* 0x000fe20003800000 */
[----:B------:R-:W-:Y:S01]  /*84b0*/  BAR.SYNC.DEFER_BLOCKING 0x0 ;  /* 0x0000000000007b1d */ /* 0x000fe20000010000 */
[----:B----4-:R-:W-:-:S05]  /*84c0*/  IMAD R113, R186, R113, 0x50 ;  /* 0x00000050ba717424 */ /* 0x010fca00078e0271 */
[----:B------:R-:W-:Y:S01]  /*84d0*/  IADD3 R88, R113, R182, -R137 ;  /* 0x000000b671587210 */ /* 0x000fe20007ffe889 */
[----:B---3--:R-:W-:-:S03]  /*84e0*/  IMAD.MOV.U32 R181, RZ, RZ, R5 ;  /* 0x000000ffffb57224 */ /* 0x008fc600078e0005 */
[----:B------:R-:W-:Y:S01]  /*84f0*/  ISETP.GE.AND P3, PT, R88, 0x11, PT ;  /* 0x000000115800780c */ /* 0x000fe20003f66270 */
[----:B------:R-:W-:Y:S01]  /*8500*/  IMAD.WIDE.U32 R4, R2, 0x50, R180 ;  /* 0x0000005002047825 */ /* 0x000fe200078e00b4 */
[C---:B------:R-:W-:Y:S02]  /*8510*/  ISETP.GE.AND P2, PT, R88.reuse, 0x21, PT ;  /* 0x000000215800780c */ /* 0x040fe40003f46270 */
[----:B------:R-:W-:Y:S01]  /*8520*/  ISETP.GE.AND P0, PT, R88, 0x31, PT ;  /* 0x000000315800780c */ /* 0x000fe20003f06270 */
[----:B------:R-:W-:Y:S01]  /*8530*/  IMAD R2, R0, 0x50, RZ ;  /* 0x0000005000027824 */ /* 0x000fe200078e02ff */
[----:B------:R-:W-:-:S03]  /*8540*/  ISETP.GE.AND P6, PT, R88, 0x1, PT ;  /* 0x000000015800780c */ /* 0x000fc60003fc6270 */
[----:B------:R-:W-:-:S04]  /*8550*/  IMAD.IADD R3, R5, 0x1, R2 ;  /* 0x0000000105037824 */ /* 0x000fc800078e0202 */
[----:B------:R-:W-:-:S04]  /*8560*/  @P3 LEA R0, P4, R114, R4, 0x4 ;  /* 0x0000000472003211 */ /* 0x000fc800078820ff */
[----:B------:R-:W-:Y:S02]  /*8570*/  @P3 LEA R14, P5, R0, c[0x0][0x1c8], 0x1 ;  /* 0x00007200000e3a11 */ /* 0x000fe400078a08ff */
        /* <DEDUP_REMOVED lines=28> */
.L_x_1896:
[----:B------:R-:W-:Y:S05]  /*8740*/  BSYNC B0 ;  /* 0x0000000000007941 */ /* 0x000fea0003800000 */
.L_x_1895:
[----:B------:R-:W-:Y:S01]  /*8750*/  ISETP.LT.AND P0, PT, RZ, c[0x0][0x27c], PT ;  /* 0x00009f00ff007a0c */ /* 0x000fe20003f01270 */
[----:B------:R-:W0:-:S12]  /*8760*/  LDGDEPBAR ;  /* 0x00000000000079af */ /* 0x000e180000000000 */
[----:B------:R-:W-:Y:S05]  /*8770*/  @P0 BRA `(.L_x_1897) ;  /* 0x0000002000000947 */ /* 0x000fea0003800000 */
[----:B------:R-:W-:-:S04]  /*8780*/  DEPBAR.LE SB0, 0x1 ;  /* 0x000080400000791a */ /* 0x000fc80000000000 */
[----:B------:R-:W-:Y:S05]  /*8790*/  BRA `(.L_x_1898) ;  /* 0x0000340000007947 */ /* 0x000fea0003800000 */
.L_x_1897:
[----:B------:R-:W3:Y:S01]  /*87a0*/  LDL R30, [R1+0x4] ;  /* 0x00000400011e7983 */ /* 0x000ee20000100800 */
[----:B-----5:R-:W-:Y:S01]  /*87b0*/  SHF.R.S32.HI R0, RZ, 0x1f, R134 ;  /* 0x0000001fff007819 */ /* 0x020fe20000011486 */
[----:B------:R-:W-:Y:S01]  /*87c0*/  ULDC.U8 UR4, c[0x0][0x298] ;  /* 0x0000a60000047ab9 */ /* 0x000fe20000000000 */
[----:B--2---:R-:W-:Y:S01]  /*87d0*/  IMAD.WIDE.U32 R2, R134, c[0x0][0x280], RZ ;  /* 0x0000a00086027a25 */ /* 0x004fe200078e00ff */
[----:B------:R-:W-:Y:S01]  /*87e0*/  ISETP.NE.AND P3, PT, RZ, UR4, PT ;  /* 0x00000004ff007c0c */ /* 0x000fe2000bf65270 */
[----:B------:R-:W-:Y:S01]  /*87f0*/  BSSY B2, `(.L_x_1898) ;  /* 0x000033a000027945 */ /* 0x000fe20003800000 */
[----:B------:R-:W-:Y:S01]  /*8800*/  IADD3 R44, R240, 0x60, RZ ;  /* 0x00000060f02c7810 */ /* 0x000fe20007ffe0ff */
[C---:B------:R-:W-:Y:S02]  /*8810*/  IMAD R6, R0.reuse, c[0x0][0x280], RZ ;  /* 0x0000a00000067a24 */ /* 0x040fe400078e02ff */
[----:B------:R-:W-:Y:S02]  /*8820*/  IMAD R0, R0, c[0x0][0x290], RZ ;  /* 0x0000a40000007a24 */ /* 0x000fe400078e02ff */
[----:B-1----:R-:W-:Y:S01]  /*8830*/  IMAD R8, R134, c[0x0][0x284], R6 ;  /* 0x0000a10086087a24 */ /* 0x002fe200078e0206 */
[----:B------:R-:W-:Y:S01]  /*8840*/  LEA R6, P2, R2, c[0x0][0x270], 0x1 ;  /* 0x00009c0002067a11 */ /* 0x000fe200078408ff */
[----:B------:R-:W-:-:S04]  /*8850*/  IMAD.WIDE.U32 R4, R134, c[0x0][0x290], RZ ;  /* 0x0000a40086047a25 */ /* 0x000fc800078e00ff */
[----:B------:R-:W-:Y:S01]  /*8860*/  IMAD R0, R134, c[0x0][0x294], R0 ;  /* 0x0000a50086007a24 */ /* 0x000fe200078e0200 */
[----:B------:R-:W-:Y:S01]  /*8870*/  LEA R7, P0, R4, c[0x0][0x288], 0x1 ;  /* 0x0000a20004077a11 */ /* 0x000fe200078008ff */
[----:B------:R-:W-:-:S03]  /*8880*/  IMAD.IADD R3, R8, 0x1, R3 ;  /* 0x0000000108037824 */ /* 0x000fc600078e0203 */
[----:B------:R-:W-:Y:S02]  /*8890*/  IADD3 R5, R0, R5, RZ ;  /* 0x0000000500057210 */ /* 0x000fe40007ffe0ff */
[----:B------:R-:W-:Y:S02]  /*88a0*/  LEA.HI.X R0, R2, c[0x0][0x274], R3, 0x1, P2 ;  /* 0x00009d0002007a11 */ /* 0x000fe400010f0c03 */
[----:B------:R-:W-:Y:S01]  /*88b0*/  LEA.HI.X R2, R4, c[0x0][0x28c], R5, 0x1, P0 ;  /* 0x0000a30004027a11 */ /* 0x000fe200000f0c05 */
        /* <DEDUP_REMOVED lines=30> */
.L_x_1901:
[----:B-12-4-:R-:W-:Y:S05]  /*8aa0*/  BSYNC B0 ;  /* 0x0000000000007941 */ /* 0x016fea0003800000 */
.L_x_1900:
        /* <DEDUP_REMOVED lines=72> */
.L_x_1905:
[----:B------:R-:W-:Y:S05]  /*8f30*/  BSYNC B0 ;  /* 0x0000000000007941 */ /* 0x000fea0003800000 */
.L_x_1904:
        /* <DEDUP_REMOVED lines=40> */
.L_x_1903:
[----:B------:R-:W-:Y:S05]  /*91c0*/  BSYNC B1 ;  /* 0x0000000000017941 */ /* 0x000fea0003800000 */
.L_x_1902:
        /* <DEDUP_REMOVED lines=44> */
.L_x_1909:
[----:B------:R-:W-:Y:S05]  /*9490*/  BSYNC B0 ;  /* 0x0000000000007941 */ /* 0x000fea0003800000 */
.L_x_1908:
        /* <DEDUP_REMOVED lines=40> */
.L_x_1907:
[----:B------:R-:W-:Y:S05]  /*9720*/  BSYNC B1 ;  /* 0x0000000000017941 */ /* 0x000fea0003800000 */
.L_x_1906:
        /* <DEDUP_REMOVED lines=44> */
.L_x_1913:
[----:B------:R-:W-:Y:S05]  /*99f0*/  BSYNC B0 ;  /* 0x0000000000007941 */ /* 0x000fea0003800000 */
.L_x_1912:
        /* <DEDUP_REMOVED lines=40> */
.L_x_1911:
[----:B------:R-:W-:Y:S05]  /*9c80*/  BSYNC B1 ;  /* 0x0000000000017941 */ /* 0x000fea0003800000 */
.L_x_1910:
        /* <DEDUP_REMOVED lines=43> */
.L_x_1916:
[----:B------:R-:W-:Y:S05]  /*9f40*/  BSYNC B0 ;  /* 0x0000000000007941 */ /* 0x000fea0003800000 */
.L_x_1915:
        /* <DEDUP_REMOVED lines=41> */
.L_x_1899:
        /* <DEDUP_REMOVED lines=22> */
.L_x_1918:
[----:B-123--:R-:W-:Y:S05]  /*a340*/  BSYNC B0 ;  /* 0x0000000000007941 */ /* 0x00efea0003800000 */
.L_x_1917:
        /* <DEDUP_REMOVED lines=118> */
.L_x_1920:
[----:B------:R-:W-:Y:S05]  /*aab0*/  BSYNC B0 ;  /* 0x0000000000007941 */ /* 0x000fea0003800000 */
.L_x_1919:
        /* <DEDUP_REMOVED lines=8> */
[----:B------:R-:W-:Y:S01]  /*ab40*/  LEA R31, R0, 0x5100, 0x1 ;  /* 0x00005100001f7811 */ /* 0x000fe200078e08ff */
[----:B------:R-:W-:Y:S01]  /*ab50*/  IMAD.U32 R0, R33, 0x10000, RZ ;  /* 0x0001000021007824 */ /* 0x000fe200078e00ff */
[----:B------:R-:W-:-:S03]  /*ab60*/  IADD3 R2, R160, R2, RZ ;  /* 0x00000002a0027210 */ /* 0x000fc60007ffe0ff */
[----:B-1----:R-:W1:Y:S02]  /*ab70*/  LDS.128 R8, [R31] ;  /* 0x000000001f087984 */ /* 0x002e640000000c00 */
        /* <DEDUP_REMOVED lines=62> */
[-C--:B------:R-:W-:Y:S01]  /*af60*/  FFMA.FTZ R9, R4, R23.reuse, -R8 ;  /* 0x0000001704097223 */ /* 0x080fe20000010808 */
        /* <DEDUP_REMOVED lines=12> */
.L_x_1922:
[----:B------:R-:W-:Y:S05]  /*b030*/  BSYNC B0 ;  /* 0x0000000000007941 */ /* 0x000fea0003800000 */
.L_x_1921:
        /* <DEDUP_REMOVED lines=87> */
.L_x_1924:
[----:B------:R-:W-:Y:S05]  /*b5b0*/  BSYNC B0 ;  /* 0x0000000000007941 */ /* 0x000fea0003800000 */
.L_x_1923:
        /* <DEDUP_REMOVED lines=39> */
[----:B------:R-:W-:Y:S01]  /*b830*/  LOP3.LUT R10, R10, 0xffff0000, RZ, 0xc0, !PT ;  /* 0xffff00000a0a7812 */ /* 0x000fe200078ec0ff */
[----:B------:R-:W-:Y:S01]  /*b840*/  FFMA.FTZ R30, R8, R12, R3 ;  /* 0x0000000c081e7223 */ /* 0x000fe20000010003 */
[----:B------:R-:W-:Y:S01]  /*b850*/  LOP3.LUT R2, R27, 0xffff0000, RZ, 0xc0, !PT ;  /* 0xffff00001b027812 */ /* 0x000fe200078ec0ff */
[-C--:B------:R-:W-:Y:S01]  /*b860*/  FMUL.FTZ R6, R0, R5.reuse ;  /* 0x0000000500067220 */ /* 0x080fe20000410000 */
[----:B------:R-:W-:Y:S01]  /*b870*/  SHF.L.U32 R4, R32, 0x10, RZ ;  /* 0x0000001020047819 */ /* 0x000fe200000006ff */
[----:B------:R-:W-:Y:S01]  /*b880*/  IMAD.U32 R3, R33, 0x10000, RZ ;  /* 0x0001000021037824 */ /* 0x000fe200078e00ff */
[----:B------:R-:W-:Y:S01]  /*b890*/  LOP3.LUT R18, R7, 0xffff0000, RZ, 0xc0, !PT ;  /* 0xffff000007127812 */ /* 0x000fe200078ec0ff */
[----:B------:R-:W-:-:S02]  /*b8a0*/  FMUL.FTZ R7, R2, R5 ;  /* 0x0000000502077220 */ /* 0x000fc40000410000 */
        /* <DEDUP_REMOVED lines=46> */
.L_x_1914:
[----:B------:R-:W-:Y:S05]  /*bb90*/  BSYNC B2 ;  /* 0x0000000000027941 */ /* 0x000fea0003800000 */
.L_x_1898:
[----:B------:R-:W-:-:S04]  /*bba0*/  DEPBAR.LE SB0, 0x0 ;  /* 0x000080000000791a */ /* 0x000fc80000000000 */
[----:B------:R-:W-:Y:S01]  /*bbb0*/  BAR.SYNC.DEFER_BLOCKING 0x0 ;  /* 0x0000000000007b1d */ /* 0x000fe20000010000 */
[----:B------:R-:W-:Y:S01]  /*bbc0*/  IMAD R0, R72, c[0x0][0x208], RZ ;  /* 0x0000820048007a24 */ /* 0x000fe200078e02ff */
[----:B------:R-:W-:Y:S01]  /*bbd0*/  ISETP.GE.AND P0, PT, R132, c[0x0][0x1d4], PT ;  /* 0x0000750084007a0c */ /* 0x000fe20003f06270 */
[----:B--2---:R-:W-:-:S03]  /*bbe0*/  IMAD.WIDE.U32 R2, R112, c[0x0][0x208], RZ ;  /* 0x0000820070027a25 */ /* 0x004fc600078e00ff */
[----:B------:R-:W-:Y:S01]  /*bbf0*/  ULDC.64 UR4, c[0x0][0x208] ;  /* 0x0000820000047ab9 */ /* 0x000fe20000000a00 */
[----:B------:R-:W-:Y:S01]  /*bc00*/  IMAD R0, R112, c[0x0][0x20c], R0 ;  /* 0x0000830070007a24 */ /* 0x000fe200078e0200 */
[----:B------:R-:W-:Y:S01]  /*bc10*/  USHF.L.U32 UR7, UR4, 0x5, URZ ;  /* 0x0000000504077899 */ /* 0x000fe2000800063f */
[C---:B------:R-:W-:Y:S01]  /*bc20*/  ISETP.LT.OR P4, PT, R88.reuse, 0x1, P0 ;  /* 0x000000015800780c */ /* 0x040fe20000781670 */
[----:B------:R-:W-:Y:S01]  /*bc30*/  UMOV UR6, 0x5 ;  /* 0x0000000500067882 */ /* 0x000fe20000000000 */
[----:B------:R-:W-:Y:S01]  /*bc40*/  IMAD.IADD R0, R3, 0x1, R0 ;  /* 0x0000000103007824 */ /* 0x000fe200078e0200 */
[----:B------:R-:W-:Y:S01]  /*bc50*/  USHF.L.U64.HI UR5, UR4, UR6, UR5 ;  /* 0x0000000604057299 */ /* 0x000fe20008010205 */
[----:B------:R-:W-:Y:S01]  /*bc60*/  ISETP.LT.OR P6, PT, R88, 0x11, P0 ;  /* 0x000000115800780c */ /* 0x000fe200007c1670 */
[----:B------:R-:W-:Y:S01]  /*bc70*/  BSSY B0, `(.L_x_1925) ;  /* 0x00000ac000007945 */ /* 0x000fe20003800000 */
[----:B------:R-:W-:Y:S01]  /*bc80*/  IMAD R0, R0, 0x50, RZ ;  /* 0x0000005000007824 */ /* 0x000fe200078e02ff */
[----:B------:R-:W-:Y:S01]  /*bc90*/  ISETP.LT.OR P5, PT, R88, 0x21, P0 ;  /* 0x000000215800780c */ /* 0x000fe200007a1670 */
[----:B-1----:R-:W-:Y:S04]  /*bca0*/  LDSM.16.M88.4 R16, [R115] ;  /* 0x000000007310783b */ /* 0x002fe80000000200 */
[----:B------:R-:W-:Y:S04]  /*bcb0*/  LDSM.16.M88.4 R12, [R115+0x800] ;  /* 0x00080000730c783b */ /* 0x000fe80000000200 */
[----:B------:R-:W-:Y:S04]  /*bcc0*/  LDSM.16.M88.4 R28, [R115+0x1000] ;  /* 0x00100000731c783b */ /* 0x000fe80000000200 */
[----:B------:R-:W-:Y:S04]  /*bcd0*/  LDSM.16.M88.4 R24, [R115+0x1800] ;  /* 0x001800007318783b */ /* 0x000fe80000000200 */
[----:B------:R-:W-:Y:S04]  /*bce0*/  LDSM.16.M88.4 R20, [R115+0x2000] ;  /* 0x002000007314783b */ /* 0x000fe80000000200 */
[----:B------:R-:W1:Y:S04]  /*bcf0*/  LDSM.16.M88.4 R8, [R206] ;  /* 0x00000000ce08783b */ /* 0x000e680000000200 */
[----:B------:R-:W2:Y:S04]  /*bd00*/  LDSM.16.M88.4 R4, [R206+0x2000] ;  /* 0x00200000ce04783b */ /* 0x000ea80000000200 */
[----:B------:R-:W-:Y:S04]  /*bd10*/  LDSM.16.M88.4 R60, [R210] ;  /* 0x00000000d23c783b */ /* 0x000fe80000000200 */
[----:B------:R-:W-:Y:S04]  /*bd20*/  LDSM.16.M88.4 R32, [R213] ;  /* 0x00000000d520783b */ /* 0x000fe80000000200 */
[----:B------:R-:W-:Y:S01]  /*bd30*/  LDSM.16.M88.4 R36, [R214] ;  /* 0x00000000d624783b */ /* 0x000fe20000000200 */
[C---:B-1----:R-:W-:Y:S08]  /*bd40*/  HMMA.16816.F32.BF16 R120, R8.reuse, R16, RZ ;  /* 0x000000100878723c */ /* 0x042ff000000418ff */
        /* <DEDUP_REMOVED lines=9> */
[----:B------:R-:W-:Y:S01]  /*bde0*/  IMAD.MOV.U32 R8, RZ, RZ, R248 ;  /* 0x000000ffff087224 */ /* 0x000fe200078e00f8 */
[----:B--2---:R-:W-:Y:S01]  /*bdf0*/  HMMA.16816.F32.BF16 R40, R4, R16, RZ ;  /* 0x000000100428723c */ /* 0x004fe200000418ff */
[----:B------:R-:W-:-:S04]  /*be00*/  IMAD.MOV.U32 R9, RZ, RZ, R252 ;  /* 0x000000ffff097224 */ /* 0x000fc800078e00fc */
[----:B------:R-:W-:Y:S02]  /*be10*/  IMAD.WIDE.U32 R2, R2, 0x50, R8 ;  /* 0x0000005002027825 */ /* 0x000fe400078e0008 */
[----:B------:R-:W1:Y:S01]  /*be20*/  LDSM.16.M88.4 R8, [R209] ;  /* 0x00000000d108783b */ /* 0x000e620000000200 */
[C---:B------:R-:W-:Y:S01]  /*be30*/  HMMA.16816.F32.BF16 R44, R4.reuse, R12, RZ ;  /* 0x0000000c042c723c */ /* 0x040fe200000418ff */
[----:B------:R-:W-:Y:S01]  /*be40*/  IMAD.IADD R0, R3, 0x1, R0 ;  /* 0x0000000103007824 */ /* 0x000fe200078e0200 */
[C---:B------:R-:W-:Y:S02]  /*be50*/  LEA R16, P2, R2.reuse, c[0x0][0x1f8], 0x1 ;  /* 0x00007e0002107a11 */ /* 0x040fe400078408ff */
[----:B------:R-:W-:Y:S02]  /*be60*/  P2R R3, PR, RZ, 0x10 ;  /* 0x00000010ff037803 */ /* 0x000fe40000000000 */
[----:B------:R-:W-:Y:S02]  /*be70*/  LEA.HI.X R17, R2, c[0x0][0x1fc], R0, 0x1, P2 ;  /* 0x00007f0002117a11 */ /* 0x000fe400010f0c00 */
[----:B------:R-:W-:Y:S01]  /*be80*/  HMMA.16816.F32.BF16 R48, R4, R28, RZ ;  /* 0x0000001c0430723c */ /* 0x000fe200000418ff */
[----:B------:R-:W-:-:S07]  /*be90*/  ISETP.LT.OR P4, PT, R88, 0x31, P0 ;  /* 0x000000315800780c */ /* 0x000fce0000781670 */
[C---:B------:R-:W-:Y:S08]  /*bea0*/  HMMA.16816.F32.BF16 R52, R4.reuse, R24, RZ ;  /* 0x000000180434723c */ /* 0x040ff000000418ff */
[C---:B------:R-:W-:Y:S08]  /*beb0*/  HMMA.16816.F32.BF16 R56, R4.reuse, R20, RZ ;  /* 0x000000140438723c */ /* 0x040ff000000418ff */
[C---:B------:R-:W-:Y:S08]  /*bec0*/  HMMA.16816.F32.BF16 R68, R4.reuse, R18, RZ ;  /* 0x000000120444723c */ /* 0x040ff000000418ff */
[C---:B------:R-:W-:Y:S07]  /*bed0*/  HMMA.16816.F32.BF16 R64, R4.reuse, R14, RZ ;  /* 0x0000000e0440723c */ /* 0x040fee00000418ff */
[----:B------:R-:W-:Y:S01]  /*bee0*/  IADD3 R14, P3, R16, UR7, RZ ;  /* 0x00000007100e7c10 */ /* 0x000fe2000ff7e0ff */
[----:B------:R-:W-:Y:S01]  /*bef0*/  HMMA.16816.F32.BF16 R96, R4, R30, RZ ;  /* 0x0000001e0460723c */ /* 0x000fe200000418ff */
[----:B------:R-:W2:Y:S02]  /*bf00*/  LDSM.16.M88.4 R28, [R212] ;  /* 0x00000000d41c783b */ /* 0x000ea40000000200 */
[----:B------:R-:W-:-:S02]  /*bf10*/  IADD3 R12, P2, R14, UR7, RZ ;  /* 0x000000070e0c7c10 */ /* 0x000fc4000ff5e0ff */
[----:B------:R-:W-:Y:S02]  /*bf20*/  IADD3.X R15, R17, UR5, RZ, P3, !PT ;  /* 0x00000005110f7c10 */ /* 0x000fe40009ffe4ff */
[----:B------:R-:W-:Y:S01]  /*bf30*/  ISETP.LT.OR P3, PT, R88, 0x41, P0 ;  /* 0x000000415800780c */ /* 0x000fe20000761670 */
[C---:B------:R-:W-:Y:S01]  /*bf40*/  HMMA.16816.F32.BF16 R116, R4.reuse, R26, RZ ;  /* 0x0000001a0474723c */ /* 0x040fe200000418ff */
[----:B------:R-:W-:Y:S01]  /*bf50*/  LDSM.16.M88.4 R24, [R211] ;  /* 0x00000000d318783b */ /* 0x000fe20000000200 */
[----:B------:R-:W-:Y:S02]  /*bf60*/  IADD3.X R13, R15, UR5, RZ, P2, !PT ;  /* 0x000000050f0d7c10 */ /* 0x000fe400097fe4ff */
[----:B------:R-:W-:Y:S02]  /*bf70*/  ISETP.NE.AND P2, PT, R3, RZ, PT ;  /* 0x000000ff0300720c */ /* 0x000fe40003f45270 */
[----:B------:R-:W-:Y:S02]  /*bf80*/  IADD3 R2, P0, R12, UR7, RZ ;  /* 0x000000070c027c10 */ /* 0x000fe4000ff1e0ff */
[----:B------:R-:W-:Y:S01]  /*bf90*/  HMMA.16816.F32.BF16 R108, R4, R22, RZ ;  /* 0x00000016046c723c */ /* 0x000fe200000418ff */
[----:B------:R-:W3:Y:S01]  /*bfa0*/  LDSM.16.M88.4 R4, [R209+0x2000] ;  /* 0x00200000d104783b */ /* 0x000ee20000000200 */
[----:B------:R-:W-:-:S06]  /*bfb0*/  IADD3.X R3, R13, UR5, RZ, P0, !PT ;  /* 0x000000050d037c10 */ /* 0x000fcc00087fe4ff */
[C---:B-1---5:R-:W-:Y:S01]  /*bfc0*/  HMMA.16816.F32.BF16 R132, R8.reuse, R60, R120 ;  /* 0x0000003c0884723c */ /* 0x062fe20000041878 */
[----:B------:R-:W-:Y:S01]  /*bfd0*/  @!PT LDS RZ, [RZ] ;  /* 0x00000000fffff984 */ /* 0x000fe20000000800 */
[----:B------:R-:W-:Y:S01]  /*bfe0*/  @!PT LDS RZ, [RZ] ;  /* 0x00000000fffff984 */ /* 0x000fe20000000800 */
[----:B------:R-:W-:Y:S01]  /*bff0*/  @!PT LDS RZ, [RZ] ;  /* 0x00000000fffff984 */ /* 0x000fe20000000800 */
[----:B------:R1:W-:Y:S04]  /*c000*/  LDGSTS.E.BYPASS.LTC128B.128 [R215+0x100], [R16.64], !P2 ;  /* 0x0010000010d77fae */ /* 0x0003e8000d101d48 */
[----:B------:R4:W-:Y:S03]  /*c010*/  LDGSTS.E.BYPASS.LTC128B.128 [R215+0x900], [R14.64], !P6 ;  /* 0x009000000ed77fae */ /* 0x0009e6000f101d48 */
[C---:B------:R-:W-:Y:S01]  /*c020*/  HMMA.16816.F32.BF16 R144, R8.reuse, R36, R104 ;  /* 0x000000240890723c */ /* 0x040fe20000041868 */
[----:B------:R4:W-:Y:S04]  /*c030*/  LDGSTS.E.BYPASS.LTC128B.128 [R215+0x1100], [R12.64], !P5 ;  /* 0x011000000cd77fae */ /* 0x0009e8000e901d48 */
[----:B------:R4:W-:Y:S03]  /*c040*/  LDGSTS.E.BYPASS.LTC128B.128 [R215+0x1900], [R2.64], !P4 ;  /* 0x0190000002d77fae */ /* 0x0009e6000e101d48 */
[C---:B------:R-:W-:Y:S08]  /*c050*/  HMMA.16816.F32.BF16 R156, R8.reuse, R32, R100 ;  /* 0x00000020089c723c */ /* 0x040ff00000041864 */
[----:B--2---:R-:W-:Y:S01]  /*c060*/  HMMA.16816.F32.BF16 R168, R8, R28, R92 ;  /* 0x0000001c08a8723c */ /* 0x004fe2000004185c */
[----:B-1----:R-:W-:-:S04]  /*c070*/  IADD3 R16, P0, R2, UR7, RZ ;  /* 0x0000000702107c10 */ /* 0x002fc8000ff1e0ff */
[----:B------:R-:W-:-:S03]  /*c080*/  IADD3.X R17, R3, UR5, RZ, P0, !PT ;  /* 0x0000000503117c10 */ /* 0x000fc600087fe4ff */
[C---:B---3--:R-:W-:Y:S01]  /*c090*/  HMMA.16816.F32.BF16 R76, R4.reuse, R60, R40 ;  /* 0x0000003c044c723c */ /* 0x048fe20000041828 */
[----:B------:R-:W-:Y:S01]  /*c0a0*/  ISETP.GT.AND P0, PT, R112, R247, PT ;  /* 0x000000f77000720c */ /* 0x000fe20003f04270 */
[----:B------:R1:W-:Y:S06]  /*c0b0*/  LDGSTS.E.BYPASS.LTC128B.128 [R215+0x2100], [R16.64], !P3 ;  /* 0x0210000010d77fae */ /* 0x0003ec000d901d48 */
[C---:B------:R-:W-:Y:S01]  /*c0c0*/  HMMA.16816.F32.BF16 R160, R4.reuse, R28, R52 ;  /* 0x0000001c04a0723c */ /* 0x040fe20000041834 */
[----:B------:R-:W-:Y:S04]  /*c0d0*/  LDSM.16.M88.4 R40, [R205+0x2000] ;  /* 0x00200000cd28783b */ /* 0x000fe80000000200 */
[----:B------:R-:W-:Y:S03]  /*c0e0*/  LDSM.16.M88.4 R52, [R205+0x800] ;  /* 0x00080000cd34783b */ /* 0x000fe60000000200 */
[C---:B------:R-:W-:Y:S01]  /*c0f0*/  HMMA.16816.F32.BF16 R88, R4.reuse, R24, R56 ;  /* 0x000000180458723c */ /* 0x040fe20000041838 */
[----:B------:R-:W-:Y:S04]  /*c100*/  LDSM.16.M88.4 R56, [R205] ;  /* 0x00000000cd38783b */ /* 0x000fe80000000200 */
[----:B----4-:R-:W-:Y:S03]  /*c110*/  LDSM.16.M88.4 R12, [R207] ;  /* 0x00000000cf0c783b */ /* 0x010fe60000000200 */
[C---:B------:R-:W-:Y:S01]  /*c120*/  HMMA.16816.F32.BF16 R72, R4.reuse, R32, R48 ;  /* 0x000000200448723c */ /* 0x040fe20000041830 */
[----:B------:R-:W-:Y:S04]  /*c130*/  LDSM.16.M88.4 R48, [R205+0x1000] ;  /* 0x00100000cd30783b */ /* 0x000fe80000000200 */
[----:B------:R-:W0:Y:S03]  /*c140*/  LDGDEPBAR ;  /* 0x00000000000079af */ /* 0x000e260000000000 */
[C---:B------:R-:W-:Y:S01]  /*c150*/  HMMA.16816.F32.BF16 R140, R4.reuse, R36, R44 ;  /* 0x00000024048c723c */ /* 0x040fe2000004182c */
[----:B-1----:R-:W1:Y:S04]  /*c160*/  LDSM.16.M88.4 R16, [R207+0x2000] ;  /* 0x00200000cf10783b */ /* 0x002e680000000200 */
[----:B------:R-:W2:Y:S03]  /*c170*/  LDSM.16.M88.4 R44, [R205+0x1800] ;  /* 0x00180000cd2c783b */ /* 0x000ea60000000200 */
[C---:B------:R-:W-:Y:S08]  /*c180*/  HMMA.16816.F32.BF16 R20, R4.reuse, R38, R64 ;  /* 0x000000260414723c */ /* 0x040ff00000041840 */
[-C--:B------:R-:W-:Y:S08]  /*c190*/  HMMA.16816.F32.BF16 R68, R4, R62.reuse, R68 ;  /* 0x0000003e0444723c */ /* 0x080ff00000041844 */
[----:B------:R-:W-:Y:S08]  /*c1a0*/  HMMA.16816.F32.BF16 R64, R8, R62, R152 ;  /* 0x0000003e0840723c */ /* 0x000ff00000041898 */
[----:B------:R-:W-:Y:S08]  /*c1b0*/  HMMA.16816.F32.BF16 R136, R4, R26, R108 ;  /* 0x0000001a0488723c */ /* 0x000ff0000004186c */
[----:B------:R-:W-:Y:S01]  /*c1c0*/  HMMA.16816.F32.BF16 R60, R8, R38, R148 ;  /* 0x00000026083c723c */ /* 0x000fe20000041894 */
[----:B------:R-:W-:Y:S07]  /*c1d0*/  LDSM.16.M88.4 R36, [R202] ;  /* 0x00000000ca24783b */ /* 0x000fee0000000200 */
[-C--:B------:R-:W-:Y:S08]  /*c1e0*/  HMMA.16816.F32.BF16 R172, R4, R34.reuse, R96 ;  /* 0x0000002204ac723c */ /* 0x080ff00000041860 */
[----:B------:R-:W-:Y:S01]  /*c1f0*/  HMMA.16816.F32.BF16 R108, R8, R34, R124 ;  /* 0x00000022086c723c */ /* 0x000fe2000004187c */
[----:B------:R-:W-:Y:S07]  /*c200*/  LDSM.16.M88.4 R32, [R202+0x800] ;  /* 0x00080000ca20783b */ /* 0x000fee0000000200 */
[----:B------:R-:W-:Y:S01]  /*c210*/  HMMA.16816.F32.BF16 R164, R4, R30, R116 ;  /* 0x0000001e04a4723c */ /* 0x000fe20000041874 */
[----:B------:R-:W-:Y:S07]  /*c220*/  LDSM.16.M88.4 R4, [R208+0x2000] ;  /* 0x00200000d004783b */ /* 0x000fee0000000200 */
[C---:B------:R-:W-:Y:S08]  /*c230*/  HMMA.16816.F32.BF16 R176, R8.reuse, R24, R80 ;  /* 0x0000001808b0723c */ /* 0x040ff00000041850 */
[C---:B------:R-:W-:Y:S01]  /*c240*/  HMMA.16816.F32.BF16 R128, R8.reuse, R30, R128 ;  /* 0x0000001e0880723c */ /* 0x040fe20000041880 */
[----:B------:R-:W-:Y:S07]  /*c250*/  LDSM.16.M88.4 R28, [R202+0x1000] ;  /* 0x00100000ca1c783b */ /* 0x000fee0000000200 */
[----:B------:R-:W-:Y:S01]  /*c260*/  HMMA.16816.F32.BF16 R124, R8, R26, R84 ;  /* 0x0000001a087c723c */ /* 0x000fe20000041854 */
[----:B------:R-:W-:Y:S04]  /*c270*/  LDSM.16.M88.4 R8, [R208] ;  /* 0x00000000d008783b */ /* 0x000fe80000000200 */
[----:B------:R-:W-:Y:S03]  /*c280*/  LDSM.16.M88.4 R24, [R202+0x1800] ;  /* 0x00180000ca18783b */ /* 0x000fe60000000200 */
[C---:B-1----:R-:W-:Y:S08]  /*c290*/  HMMA.16816.F32.BF16 R96, R16.reuse, R40, R88 ;  /* 0x000000281060723c */ /* 0x042ff00000041858 */
[----:B------:R-:W-:Y:S01]  /*c2a0*/  HMMA.16816.F32.BF16 R88, R16, R54, R20 ;  /* 0x000000361058723c */ /* 0x000fe20000041814 */
[----:B------:R-:W1:Y:S01]  /*c2b0*/  LDSM.16.M88.4 R20, [R202+0x2000] ;  /* 0x00200000ca14783b */ /* 0x000e620000000200 */
[----:B------:R-:W-:-:S06]  /*c2c0*/  DEPBAR.LE SB0, 0x0 ;  /* 0x000080000000791a */ /* 0x000fcc0000000000 */
[C---:B------:R-:W-:Y:S08]  /*c2d0*/  HMMA.16816.F32.BF16 R92, R16.reuse, R58, R68 ;  /* 0x0000003a105c723c */ /* 0x040ff00000041844 */
[----:B------:R-:W-:Y:S08]  /*c2e0*/  HMMA.16816.F32.BF16 R104, R16, R48, R72 ;  /* 0x000000301068723c */ /* 0x000ff00000041848 */
[----:B------:R-:W-:Y:S08]  /*c2f0*/  HMMA.16816.F32.BF16 R68, R12, R58, R64 ;  /* 0x0000003a0c44723c */ /* 0x000ff00000041840 */
[C---:B------:R-:W-:Y:S08]  /*c300*/  HMMA.16816.F32.BF16 R120, R16.reuse, R56, R76 ;  /* 0x000000381078723c */ /* 0x040ff0000004184c */
[----:B------:R-:W-:Y:S08]  /*c310*/  HMMA.16816.F32.BF16 R116, R16, R52, R140 ;  /* 0x000000341074723c */ /* 0x000ff0000004188c */
[C---:B------:R-:W-:Y:S08]  /*c320*/  HMMA.16816.F32.BF16 R72, R12.reuse, R56, R132 ;  /* 0x000000380c48723c */ /* 0x040ff00000041884 */
[C---:B------:R-:W-:Y:S08]  /*c330*/  HMMA.16816.F32.BF16 R64, R12.reuse, R52, R144 ;  /* 0x000000340c40723c */ /* 0x040ff00000041890 */
[----:B------:R-:W-:Y:S08]  /*c340*/  HMMA.16816.F32.BF16 R60, R12, R54, R60 ;  /* 0x000000360c3c723c */ /* 0x000ff0000004183c */
[----:B------:R-:W-:Y:S08]  /*c350*/  HMMA.16816.F32.BF16 R84, R16, R50, R172 ;  /* 0x000000321054723c */ /* 0x000ff000000418ac */
[C---:B------:R-:W-:Y:S08]  /*c360*/  HMMA.16816.F32.BF16 R56, R12.reuse, R48, R156 ;  /* 0x000000300c38723c */ /* 0x040ff0000004189c */
[----:B------:R-:W-:Y:S08]  /*c370*/  HMMA.16816.F32.BF16 R52, R12, R50, R108 ;  /* 0x000000320c34723c */ /* 0x000ff0000004186c */
[C---:B--2---:R-:W-:Y:S08]  /*c380*/  HMMA.16816.F32.BF16 R100, R16.reuse, R44, R160 ;  /* 0x0000002c1064723c */ /* 0x044ff000000418a0 */
[C---:B------:R-:W-:Y:S08]  /*c390*/  HMMA.16816.F32.BF16 R80, R16.reuse, R46, R164 ;  /* 0x0000002e1050723c */ /* 0x040ff000000418a4 */
[----:B------:R-:W-:Y:S08]  /*c3a0*/  HMMA.16816.F32.BF16 R76, R16, R42, R136 ;  /* 0x0000002a104c723c */ /* 0x000ff00000041888 */
[C---:B------:R-:W-:Y:S08]  /*c3b0*/  HMMA.16816.F32.BF16 R48, R12.reuse, R44, R168 ;  /* 0x0000002c0c30723c */ /* 0x040ff000000418a8 */
[C---:B------:R-:W-:Y:S08]  /*c3c0*/  HMMA.16816.F32.BF16 R44, R12.reuse, R46, R128 ;  /* 0x0000002e0c2c723c */ /* 0x040ff00000041880 */
[C---:B------:R-:W-:Y:S08]  /*c3d0*/  HMMA.16816.F32.BF16 R16, R12.reuse, R40, R176 ;  /* 0x000000280c10723c */ /* 0x040ff000000418b0 */
[----:B------:R-:W-:Y:S08]  /*c3e0*/  HMMA.16816.F32.BF16 R12, R12, R42, R124 ;  /* 0x0000002a0c0c723c */ /* 0x000ff0000004187c */
[C---:B-1----:R-:W-:Y:S08]  /*c3f0*/  HMMA.16816.F32.BF16 R136, R4.reuse, R20, R96 ;  /* 0x000000140488723c */ /* 0x042ff00000041860 */
[----:B------:R-:W-:Y:S08]  /*c400*/  HMMA.16816.F32.BF16 R76, R4, R22, R76 ;  /* 0x00000016044c723c */ /* 0x000ff0000004184c */
        /* <DEDUP_REMOVED lines=21> */
[----:B------:R-:W-:Y:S01]  /*c560*/  IADD3 R0, R186, -0x2, RZ ;  /* 0xfffffffeba007810 */ /* 0x000fe20007ffe0ff */
        /* <DEDUP_REMOVED lines=28> */
.L_x_1926:
[----:B------:R-:W-:Y:S05]  /*c730*/  BSYNC B0 ;  /* 0x0000000000007941 */ /* 0x000fea0003800000 */
.L_x_1925:
[----:B-1----:R-:W1:Y:S01]  /*c740*/  S2R R2, SR_TID.X ;  /* 0x0000000000027919 */ /* 0x002e620000002100 */
[----:B------:R-:W-:-:S03]  /*c750*/  LOP3.LUT R0, R187, 0xffffffe0, RZ, 0xc0, !PT ;  /* 0xffffffe0bb007812 */ /* 0x000fc600078ec0ff */
[----:B------:R-:W-:Y:S04]  /*c760*/  LDSM.16.MT88.4 R28, [R201] ;  /* 0x00000000c91c783b */ /* 0x000fe80000004200 */
[----:B------:R-:W0:Y:S01]  /*c770*/  LDGDEPBAR ;  /* 0x00000000000079af */ /* 0x000e220000000000 */
        /* <DEDUP_REMOVED lines=28> */
[----:B------:R-:W-:Y:S02]  /*c940*/  FMNMX.FTZ R3, R11, R3, !PT ;  /* 0x000000030b037209 */ /* 0x000fe40007810000 */
[----:B------:R-:W-:Y:S02]  /*c950*/  FSEL R89, R64, -INF , P2 ;  /* 0xff80000040597808 */ /* 0x000fe40001000000 */
        /* <DEDUP_REMOVED lines=23> */
[----:B------:R-:W-:Y:S01]  /*cad0*/  FSEL R113, R62, -INF , P4 ;  /* 0xff8000003e717808 */ /* 0x000fe20002000000 */
[----:B------:R-:W-:Y:S01]  /*cae0*/  LDSM.16.MT88.4 R40, [R203] ;  /* 0x00000000cb28783b */ /* 0x000fe20000004200 */
        /* <DEDUP_REMOVED lines=11> */
[C---:B------:R-:W-:Y:S02]  /*cba0*/  ISETP.GT.AND P4, PT, R0.reuse, 0x28, PT ;  /* 0x000000280000780c */ /* 0x040fe40003f84270 */
        /* <DEDUP_REMOVED lines=21> */
[----:B------:R-:W-:Y:S02]  /*cd00*/  FMNMX.FTZ R2, R91, R2, !PT ;  /* 0x000000025b027209 */ /* 0x000fe40007810000 */
        /* <DEDUP_REMOVED lines=50> */
[----:B------:R-:W-:-:S02]  /*d030*/  FMNMX.FTZ R4, R193, R0, !PT ;  /* 0x00000000c1047209 */ /* 0x000fc40007810000 */
        /* <DEDUP_REMOVED lines=8> */
[----:B------:R-:W-:Y:S02]  /*d0c0*/  FMNMX.FTZ R2, R156, R2, !PT ;  /* 0x000000029c027209 */ /* 0x000fe40007810000 */
[----:B------:R-:W-:Y:S02]  /*d0d0*/  FMNMX.FTZ R5, R188, R4, !PT ;  /* 0x00000004bc057209 */ /* 0x000fe40007810000 */
[----:B------:R-:W-:Y:S02]  /*d0e0*/  FMNMX.FTZ R0, R111, R0, !PT ;  /* 0x000000006f007209 */ /* 0x000fe40007810000 */
[----:B------:R-:W-:Y:S01]  /*d0f0*/  FSEL R153, R82, -INF , P5 ;  /* 0xff80000052997808 */ /* 0x000fe20002800000 */
[----:B------:R-:W2:Y:S01]  /*d100*/  SHFL.BFLY PT, R7, R5, 0x2, 0x1f ;  /* 0x0c401f0005077f89 */ /* 0x000ea200000e0000 */
[----:B------:R-:W-:-:S02]  /*d110*/  FMNMX.FTZ R2, R176, R2, !PT ;  /* 0x00000002b0027209 */ /* 0x000fc40007810000 */
[----:B------:R-:W-:Y:S02]  /*d120*/  FMNMX.FTZ R0, R112, R0, !PT ;  /* 0x0000000070007209 */ /* 0x000fe40007810000 */
[----:B------:R-:W-:Y:S02]  /*d130*/  FSEL R136, R83, -INF , P4 ;  /* 0xff80000053887808 */ /* 0x000fe40002000000 */
[----:B------:R-:W-:Y:S02]  /*d140*/  FMNMX.FTZ R2, R153, R2, !PT ;  /* 0x0000000299027209 */ /* 0x000fe40007810000 */
[----:B------:R-:W-:Y:S02]  /*d150*/  FMNMX.FTZ R0, R113, R0, !PT ;  /* 0x0000000071007209 */ /* 0x000fe40007810000 */
[----:B------:R-:W-:Y:S01]  /*d160*/  FSEL R187, R138, -INF , P3 ;  /* 0xff8000008abb7808 */ /* 0x000fe20001800000 */
[----:B------:R-:W-:Y:S01]  /*d170*/  IMAD.MOV.U32 R138, RZ, RZ, R186 ;  /* 0x000000ffff8a7224 */ /* 0x000fe200078e00ba */
[----:B------:R-:W-:-:S02]  /*d180*/  FMNMX.FTZ R2, R136, R2, !PT ;  /* 0x0000000288027209 */ /* 0x000fc40007810000 */
[----:B------:R-:W-:Y:S02]  /*d190*/  FMNMX.FTZ R4, R114, R0, !PT ;  /* 0x0000000072047209 */ /* 0x000fe40007810000 */
[----:B------:R-:W-:Y:S02]  /*d1a0*/  FSEL R189, R139, -INF , P2 ;  /* 0xff8000008bbd7808 */ /* 0x000fe40001000000 */
[----:B------:R-:W-:Y:S02]  /*d1b0*/  FMNMX.FTZ R2, R187, R2, !PT ;  /* 0x00000002bb027209 */ /* 0x000fe40007810000 */
[----:B------:R-:W-:Y:S02]  /*d1c0*/  FMNMX.FTZ R4, R142, R4, !PT ;  /* 0x000000048e047209 */ /* 0x000fe40007810000 */
[----:B------:R-:W-:Y:S02]  /*d1d0*/  FSEL R194, R78, -INF , P0 ;  /* 0xff8000004ec27808 */ /* 0x000fe40000000000 */
[----:B------:R-:W-:-:S02]  /*d1e0*/  FMNMX.FTZ R2, R189, R2, !PT ;  /* 0x00000002bd027209 */ /* 0x000fc40007810000 */
[----:B-1----:R-:W-:Y:S02]  /*d1f0*/  FMNMX.FTZ R0, R3, R6, !PT ;  /* 0x0000000603007209 */ /* 0x002fe40007810000 */
[----:B------:R-:W-:Y:S02]  /*d200*/  FMNMX.FTZ R4, R145, R4, !PT ;  /* 0x0000000491047209 */ /* 0x000fe40007810000 */
[----:B------:R-:W-:Y:S01]  /*d210*/  FSEL R199, R79, -INF , P6 ;  /* 0xff8000004fc77808 */ /* 0x000fe20003000000 */
[----:B------:R-:W1:Y:S01]  /*d220*/  SHFL.BFLY PT, R6, R0, 0x1, 0x1f ;  /* 0x0c201f0000067f89 */ /* 0x000e6200000e0000 */
[----:B------:R-:W-:Y:S02]  /*d230*/  FMNMX.FTZ R2, R194, R2, !PT ;  /* 0x00000002c2027209 */ /* 0x000fe40007810000 */
[----:B------:R-:W-:Y:S02]  /*d240*/  FMNMX.FTZ R4, R144, R4, !PT ;  /* 0x0000000490047209 */ /* 0x000fe40007810000 */
[----:B------:R-:W-:-:S02]  /*d250*/  FMNMX.FTZ R2, R199, R2, !PT ;  /* 0x00000002c7027209 */ /* 0x000fc40007810000 */
[----:B------:R-:W-:Y:S02]  /*d260*/  FMNMX.FTZ R4, R146, R4, !PT ;  /* 0x0000000492047209 */ /* 0x000fe40007810000 */
[----:B--2---:R-:W-:Y:S02]  /*d270*/  FMNMX.FTZ R3, R5, R7, !PT ;  /* 0x0000000705037209 */ /* 0x004fe40007810000 */
[----:B------:R-:W2:Y:S01]  /*d280*/  SHFL.BFLY PT, R5, R2, 0x2, 0x1f ;  /* 0x0c401f0002057f89 */ /* 0x000ea200000e0000 */
[----:B------:R-:W-:Y:S02]  /*d290*/  FMNMX.FTZ R4, R198, R4, !PT ;  /* 0x00000004c6047209 */ /* 0x000fe40007810000 */
[----:B------:R-:W-:Y:S01]  /*d2a0*/  FSEL R150, R46, -INF , P5 ;  /* 0xff8000002e967808 */ /* 0x000fe20002800000 */
[----:B------:R-:W3:Y:S01]  /*d2b0*/  SHFL.BFLY PT, R7, R3, 0x1, 0x1f ;  /* 0x0c201f0003077f89 */ /* 0x000ee200000e0000 */
[----:B------:R-:W-:Y:S02]  /*d2c0*/  FMNMX.FTZ R4, R217, R4, !PT ;  /* 0x00000004d9047209 */ /* 0x000fe40007810000 */
[----:B------:R-:W-:-:S02]  /*d2d0*/  FSEL R152, R47, -INF , P4 ;  /* 0xff8000002f987808 */ /* 0x000fc40002000000 */
[----:B------:R-:W-:Y:S02]  /*d2e0*/  FMNMX.FTZ R4, R150, R4, !PT ;  /* 0x0000000496047209 */ /* 0x000fe40007810000 */
[----:B------:R-:W-:Y:S02]  /*d2f0*/  FSEL R216, R18, -INF , P3 ;  /* 0xff80000012d87808 */ /* 0x000fe40001800000 */
[----:B------:R-:W-:Y:S02]  /*d300*/  FMNMX.FTZ R4, R152, R4, !PT ;  /* 0x0000000498047209 */ /* 0x000fe40007810000 */
[----:B-1----:R-:W-:Y:S02]  /*d310*/  FMNMX.FTZ R110, R0, R6, !PT ;  /* 0x00000006006e7209 */ /* 0x002fe40007810000 */
[----:B------:R-:W-:Y:S02]  /*d320*/  FSEL R218, R19, -INF , P2 ;  /* 0xff80000013da7808 */ /* 0x000fe40001000000 */
[----:B------:R-:W-:Y:S01]  /*d330*/  FMNMX.FTZ R0, R216, R4, !PT ;  /* 0x00000004d8007209 */ /* 0x000fe20007810000 */
[----:B------:R-:W-:Y:S01]  /*d340*/  FMUL.FTZ R4, R110, c[0x0][0x2d0] ;  /* 0x0000b4006e047a20 */ /* 0x000fe20000410000 */
[----:B------:R-:W-:Y:S01]  /*d350*/  FSEL R219, R22, -INF , P0 ;  /* 0xff80000016db7808 */ /* 0x000fe20000000000 */
[----:B------:R-:W-:Y:S01]  /*d360*/  LDSM.16.MT88.4 R16, [R200] ;  /* 0x00000000c810783b */ /* 0x000fe20000004200 */
[----:B------:R-:W-:-:S02]  /*d370*/  FMNMX.FTZ R0, R218, R0, !PT ;  /* 0x00000000da007209 */ /* 0x000fc40007810000 */
[----:B--2---:R-:W-:Y:S02]  /*d380*/  FMNMX.FTZ R2, R2, R5, !PT ;  /* 0x0000000502027209 */ /* 0x004fe40007810000 */
[----:B------:R-:W-:Y:S02]  /*d390*/  FSEL R220, R23, -INF , P6 ;  /* 0xff80000017dc7808 */ /* 0x000fe40003000000 */
[----:B------:R-:W-:Y:S01]  /*d3a0*/  FMNMX.FTZ R5, R219, R0, !PT ;  /* 0x00000000db057209 */ /* 0x000fe20007810000 */
[----:B------:R-:W1:Y:S01]  /*d3b0*/  SHFL.BFLY PT, R6, R2, 0x1, 0x1f ;  /* 0x0c201f0002067f89 */ /* 0x000e6200000e0000 */
[----:B---3--:R-:W-:Y:S02]  /*d3c0*/  FMNMX.FTZ R108, R3, R7, !PT ;  /* 0x00000007036c7209 */ /* 0x008fe40007810000 */
[----:B------:R-:W-:Y:S01]  /*d3d0*/  FMNMX.FTZ R5, R220, R5, !PT ;  /* 0x00000005dc057209 */ /* 0x000fe20007810000 */
[----:B------:R-:W-:Y:S01]  /*d3e0*/  LDSM.16.MT88.4 R20, [R204] ;  /* 0x00000000cc14783b */ /* 0x000fe20000004200 */
        /* <DEDUP_REMOVED lines=21> */
[----:B------:R-:W-:Y:S01]  /*d540*/  FFMA.FTZ R5, R26, c[0x0][0x2d0], -R4 ;  /* 0x0000b4001a057a23 */ /* 0x000fe20000010804 */
[----:B-1----:R-:W-:-:S05]  /*d550*/  F2FP.BF16.PACK_AB R10, R244, R243 ;  /* 0x000000f3f40a723e */ /* 0x002fca00000010ff */
[----:B------:R-:W-:Y:S01]  /*d560*/  MUFU.EX2 R228, R5 ;  /* 0x0000000500e47308 */ /* 0x000fe20000000800 */
        /* <DEDUP_REMOVED lines=39> */
[----:B------:R-:W2:Y:S04]  /*d7e0*/  LDSM.16.MT88.4 R32, [R203+0x800] ;  /* 0x00080000cb20783b */ /* 0x000ea80000004200 */
        /* <DEDUP_REMOVED lines=11> */
[----:B---3--:R-:W-:-:S07]  /*d8a0*/  FFMA.FTZ R6, R38, c[0x0][0x2d0], -R3 ;  /* 0x0000b40026067a23 */ /* 0x008fce0000010803 */
[C---:B------:R-:W-:Y:S01]  /*d8b0*/  HMMA.16816.F32.BF16 R20, R12.reuse, R40, RZ ;  /* 0x000000280c14723c */ /* 0x040fe200000418ff */
[----:B-----5:R-:W-:Y:S01]  /*d8c0*/  F2FP.BF16.PACK_AB R8, R234, R230 ;  /* 0x000000e6ea08723e */ /* 0x020fe200000010ff */
[----:B------:R3:W-:Y:S06]  /*d8d0*/  MUFU.EX2 R233, R6 ;  /* 0x0000000600e97308 */ /* 0x0007ec0000000800 */
[C---:B------:R-:W-:Y:S08]  /*d8e0*/  HMMA.16816.F32.BF16 R100, R12.reuse, R42, RZ ;  /* 0x0000002a0c64723c */ /* 0x040ff000000418ff */
[----:B------:R-:W-:Y:S01]  /*d8f0*/  HMMA.16816.F32.BF16 R120, R12, R30, RZ ;  /* 0x0000001e0c78723c */ /* 0x000fe200000418ff */
[----:B---3--:R-:W-:-:S02]  /*d900*/  FFMA.FTZ R6, R39, c[0x0][0x2d0], -R3 ;  /* 0x0000b40027067a23 */ /* 0x008fc40000010803 */
[----:B------:R-:W3:Y:S02]  /*d910*/  LDSM.16.MT88.4 R36, [R204+0x800] ;  /* 0x00080000cc24783b */ /* 0x000ee40000004200 */
[----:B------:R5:W1:Y:S02]  /*d920*/  MUFU.EX2 R232, R6 ;  /* 0x0000000600e87308 */ /* 0x000a640000000800 */
[----:B-----5:R-:W-:Y:S01]  /*d930*/  FFMA.FTZ R6, R72, c[0x0][0x2d0], -R0 ;  /* 0x0000b40048067a23 */ /* 0x020fe20000010800 */
[----:B-1----:R-:W-:-:S05]  /*d940*/  F2FP.BF16.PACK_AB R10, R232, R233 ;  /* 0x000000e9e80a723e */ /* 0x002fca00000010ff */
[----:B------:R1:W-:Y:S02]  /*d950*/  MUFU.EX2 R222, R6 ;  /* 0x0000000600de7308 */ /* 0x0003e40000000800 */
[----:B-1----:R-:W-:-:S06]  /*d960*/  FFMA.FTZ R6, R73, c[0x0][0x2d0], -R0 ;  /* 0x0000b40049067a23 */ /* 0x002fcc0000010800 */
[----:B------:R1:W5:Y:S02]  /*d970*/  MUFU.EX2 R221, R6 ;  /* 0x0000000600dd7308 */ /* 0x0003640000000800 */
[--C-:B-1----:R-:W-:Y:S01]  /*d980*/  FFMA.FTZ R6, R74, c[0x0][0x2d0], -R0.reuse ;  /* 0x0000b4004a067a23 */ /* 0x102fe20000010800 */
[----:B-----5:R-:W-:Y:S01]  /*d990*/  F2FP.BF16.PACK_AB R9, R221, R222 ;  /* 0x000000dedd09723e */ /* 0x020fe200000010ff */
[----:B------:R-:W-:Y:S01]  /*d9a0*/  HMMA.16816.F32.BF16 R72, R12, R28, RZ ;  /* 0x0000001c0c48723c */ /* 0x000fe200000418ff */
[----:B------:R-:W-:Y:S03]  /*d9b0*/  LDSM.16.MT88.4 R12, [R200+0x1000] ;  /* 0x00100000c80c783b */ /* 0x000fe60000004200 */
[----:B------:R1:W-:Y:S01]  /*d9c0*/  MUFU.EX2 R224, R6 ;  /* 0x0000000600e07308 */ /* 0x0003e20000000800 */
[----:B------:R-:W-:Y:S01]  /*d9d0*/  LDSM.16.MT88.4 R28, [R201+0x1000] ;  /* 0x00100000c91c783b */ /* 0x000fe20000004200 */
[----:B-1----:R-:W-:-:S06]  /*d9e0*/  FFMA.FTZ R6, R88, c[0x0][0x2d0], -R0 ;  /* 0x0000b40058067a23 */ /* 0x002fcc0000010800 */
[----:B------:R1:W5:Y:S02]  /*d9f0*/  MUFU.EX2 R223, R6 ;  /* 0x0000000600df7308 */ /* 0x0003640000000800 */
[----:B-1----:R-:W-:Y:S01]  /*da00*/  FFMA.FTZ R6, R89, c[0x0][0x2d0], -R4 ;  /* 0x0000b40059067a23 */ /* 0x002fe20000010804 */
[----:B-----5:R-:W-:-:S05]  /*da10*/  F2FP.BF16.PACK_AB R11, R223, R224 ;  /* 0x000000e0df0b723e */ /* 0x020fca00000010ff */
[----:B------:R1:W-:Y:S02]  /*da20*/  MUFU.EX2 R192, R6 ;  /* 0x0000000600c07308 */ /* 0x0003e40000000800 */
[C---:B------:R-:W-:Y:S08]  /*da30*/  HMMA.16816.F32.BF16 R104, R8.reuse, R24, R76 ;  /* 0x000000180868723c */ /* 0x040ff0000004184c */
[----:B--2---:R-:W-:Y:S01]  /*da40*/  HMMA.16816.F32.BF16 R76, R8, R32, R48 ;  /* 0x00000020084c723c */ /* 0x004fe20000041830 */
[----:B-1----:R-:W-:-:S04]  /*da50*/  FFMA.FTZ R6, R90, c[0x0][0x2d0], -R4 ;  /* 0x0000b4005a067a23 */ /* 0x002fc80000010804 */
[----:B------:R1:W2:Y:S03]  /*da60*/  MUFU.EX2 R191, R6 ;  /* 0x0000000600bf7308 */ /* 0x0002a60000000800 */
[C---:B------:R-:W-:Y:S08]  /*da70*/  HMMA.16816.F32.BF16 R68, R8.reuse, R26, R68 ;  /* 0x0000001a0844723c */ /* 0x040ff00000041844 */
[----:B------:R-:W-:Y:S01]  /*da80*/  HMMA.16816.F32.BF16 R44, R8, R34, R44 ;  /* 0x00000022082c723c */ /* 0x000fe2000004182c */
[----:B-1----:R-:W-:-:S07]  /*da90*/  FFMA.FTZ R6, R91, c[0x0][0x2d0], -R4 ;  /* 0x0000b4005b067a23 */ /* 0x002fce0000010804 */
[----:B----4-:R-:W-:Y:S01]  /*daa0*/  HMMA.16816.F32.BF16 R88, R8, R16, R56 ;  /* 0x000000100858723c */ /* 0x010fe20000041838 */
[----:B------:R1:W-:Y:S02]  /*dab0*/  MUFU.EX2 R196, R6 ;  /* 0x0000000600c47308 */ /* 0x0003e40000000800 */
[----:B-1----:R-:W-:-:S05]  /*dac0*/  FFMA.FTZ R6, R96, c[0x0][0x2d0], -R4 ;  /* 0x0000b40060067a23 */ /* 0x002fca0000010804 */
[C---:B---3--:R-:W-:Y:S01]  /*dad0*/  HMMA.16816.F32.BF16 R96, R8.reuse, R36, R64 ;  /* 0x000000240860723c */ /* 0x048fe20000041840 */
        /* <DEDUP_REMOVED lines=41> */
[--C-:B---3--:R-:W-:Y:S01]  /*dd70*/  FFMA.FTZ R6, R131, c[0x0][0x2d0], -R0.reuse ;  /* 0x0000b40083067a23 */ /* 0x108fe20000010800 */
[----:B----4-:R-:W-:Y:S01]  /*dd80*/  F2FP.BF16.PACK_AB R9, R173, R174 ;  /* 0x000000aead09723e */ /* 0x010fe200000010ff */
[----:B------:R-:W-:Y:S04]  /*dd90*/  LDSM.16.MT88.4 R128, [R200+0x2000] ;  /* 0x00200000c880783b */ /* 0x000fe80000004200 */
        /* <DEDUP_REMOVED lines=42> */
[----:B-1----:R-:W-:-:S07]  /*e040*/  FFMA.FTZ R6, R149, c[0x0][0x2d0], -R3 ;  /* 0x0000b40095067a23 */ /* 0x002fce0000010803 */
        /* <DEDUP_REMOVED lines=12> */
[----:B-1----:R-:W-:Y:S02]  /*e110*/  FFMA.FTZ R6, R147, c[0x0][0x2d0], -R3 ;  /* 0x0000b40093067a23 */ /* 0x002fe40000010803 */
[----:B------:R-:W1:Y:S04]  /*e120*/  LDSM.16.MT88.4 R144, [R204+0x2000] ;  /* 0x00200000cc90783b */ /* 0x000e680000004200 */
[----:B------:R4:W2:Y:S02]  /*e130*/  MUFU.EX2 R157, R6 ;  /* 0x00000006009d7308 */ /* 0x0008a40000000800 */
[----:B----4-:R-:W-:Y:S01]  /*e140*/  FFMA.FTZ R6, R156, c[0x0][0x2d0], -R0 ;  /* 0x0000b4009c067a23 */ /* 0x010fe20000010800 */
[----:B--2---:R-:W-:-:S05]  /*e150*/  F2FP.BF16.PACK_AB R10, R157, R158 ;  /* 0x0000009e9d0a723e */ /* 0x004fca00000010ff */
[----:B------:R2:W-:Y:S02]  /*e160*/  MUFU.EX2 R156, R6 ;  /* 0x00000006009c7308 */ /* 0x0005e40000000800 */
[----:B--2---:R-:W-:Y:S02]  /*e170*/  FFMA.FTZ R6, R176, c[0x0][0x2d0], -R0 ;  /* 0x0000b400b0067a23 */ /* 0x004fe40000010800 */
[----:B------:R-:W-:-:S04]  /*e180*/  IMAD.MOV.U32 R176, RZ, RZ, R138 ;  /* 0x000000ffffb07224 */ /* 0x000fc800078e008a */
[----:B------:R2:W4:Y:S02]  /*e190*/  MUFU.EX2 R114, R6 ;  /* 0x0000000600727308 */ /* 0x0005240000000800 */
[----:B--2---:R-:W-:Y:S01]  /*e1a0*/  FFMA.FTZ R6, R153, c[0x0][0x2d0], -R0 ;  /* 0x0000b40099067a23 */ /* 0x004fe20000010800 */
[----:B----4-:R-:W-:-:S05]  /*e1b0*/  F2FP.BF16.PACK_AB R9, R114, R156 ;  /* 0x0000009c7209723e */ /* 0x010fca00000010ff */
[----:B------:R2:W-:Y:S02]  /*e1c0*/  MUFU.EX2 R112, R6 ;  /* 0x0000000600707308 */ /* 0x0005e40000000800 */
[----:B--2---:R-:W-:-:S06]  /*e1d0*/  FFMA.FTZ R6, R136, c[0x0][0x2d0], -R0 ;  /* 0x0000b40088067a23 */ /* 0x004fcc0000010800 */
[----:B------:R2:W4:Y:S02]  /*e1e0*/  MUFU.EX2 R113, R6 ;  /* 0x0000000600717308 */ /* 0x0005240000000800 */
[----:B--2---:R-:W-:Y:S01]  /*e1f0*/  FFMA.FTZ R6, R175, c[0x0][0x2d0], -R4 ;  /* 0x0000b400af067a23 */ /* 0x004fe20000010804 */
[----:B----4-:R-:W-:-:S05]  /*e200*/  F2FP.BF16.PACK_AB R11, R113, R112 ;  /* 0x00000070710b723e */ /* 0x010fca00000010ff */
[----:B------:R2:W4:Y:S02]  /*e210*/  MUFU.EX2 R111, R6 ;  /* 0x00000006006f7308 */ /* 0x0005240000000800 */
[C---:B------:R-:W-:Y:S08]  /*e220*/  HMMA.16816.F32.BF16 R124, R8.reuse, R26, R76 ;  /* 0x0000001a087c723c */ /* 0x040ff0000004184c */
[----:B---3--:R-:W-:Y:S01]  /*e230*/  HMMA.16816.F32.BF16 R140, R8, R22, R72 ;  /* 0x00000016088c723c */ /* 0x008fe20000041848 */
[----:B--2---:R-:W-:-:S04]  /*e240*/  FFMA.FTZ R6, R154, c[0x0][0x2d0], -R4 ;  /* 0x0000b4009a067a23 */ /* 0x004fc80000010804 */
[----:B------:R2:W-:Y:S03]  /*e250*/  MUFU.EX2 R81, R6 ;  /* 0x0000000600517308 */ /* 0x0005e60000000800 */
[C---:B------:R-:W-:Y:S08]  /*e260*/  HMMA.16816.F32.BF16 R104, R8.reuse, R24, R104 ;  /* 0x000000180868723c */ /* 0x040ff00000041868 */
[----:B-----5:R-:W-:Y:S01]  /*e270*/  HMMA.16816.F32.BF16 R88, R8, R16, R88 ;  /* 0x000000100858723c */ /* 0x020fe20000041858 */
[----:B--2---:R-:W-:-:S07]  /*e280*/  FFMA.FTZ R6, R155, c[0x0][0x2d0], -R4 ;  /* 0x0000b4009b067a23 */ /* 0x004fce0000010804 */
[C---:B------:R-:W-:Y:S01]  /*e290*/  HMMA.16816.F32.BF16 R68, R8.reuse, R18, R68 ;  /* 0x000000120844723c */ /* 0x040fe20000041844 */
[----:B------:R2:W-:Y:S07]  /*e2a0*/  MUFU.EX2 R80, R6 ;  /* 0x0000000600507308 */ /* 0x0005ee0000000800 */
[C---:B------:R-:W-:Y:S08]  /*e2b0*/  HMMA.16816.F32.BF16 R100, R8.reuse, R12, R100 ;  /* 0x0000000c0864723c */ /* 0x040ff00000041864 */
[----:B------:R-:W-:Y:S01]  /*e2c0*/  HMMA.16816.F32.BF16 R64, R8, R14, R64 ;  /* 0x0000000e0840723c */ /* 0x000fe20000041840 */
[----:B--2---:R-:W-:-:S02]  /*e2d0*/  FFMA.FTZ R6, R137, c[0x0][0x2d0], -R4 ;  /* 0x0000b40089067a23 */ /* 0x004fc40000010804 */
[----:B------:R-:W-:Y:S02]  /*e2e0*/  FFMA.FTZ R4, R181, c[0x0][0x2d0], -R4 ;  /* 0x0000b400b5047a23 */ /* 0x000fe40000010804 */
[----:B------:R2:W-:Y:S03]  /*e2f0*/  MUFU.EX2 R77, R6 ;  /* 0x00000006004d7308 */ /* 0x0005e60000000800 */
[----:B------:R-:W-:Y:S01]  /*e300*/  HMMA.16816.F32.BF16 R136, R8, R20, R96 ;  /* 0x000000140888723c */ /* 0x000fe20000041860 */
[----:B------:R-:W3:Y:S04]  /*e310*/  LDSM.16.MT88.4 R96, [R201+0x2000] ;  /* 0x00200000c960783b */ /* 0x000ee80000004200 */
[----:B------:R5:W-:Y:S02]  /*e320*/  MUFU.EX2 R74, R4 ;  /* 0x00000004004a7308 */ /* 0x000be40000000800 */
[----:B------:R-:W-:-:S02]  /*e330*/  F2FP.BF16.PACK_AB R8, R165, R167 ;  /* 0x000000a7a508723e */ /* 0x000fc400000010ff */
[----:B----4-:R-:W-:Y:S01]  /*e340*/  F2FP.BF16.PACK_AB R10, R111, R161 ;  /* 0x000000a16f0a723e */ /* 0x010fe200000010ff */
[----:B--2---:R-:W-:-:S04]  /*e350*/  FFMA.FTZ R6, R198, c[0x0][0x2d0], -R5 ;  /* 0x0000b400c6067a23 */ /* 0x004fc80000010805 */
[----:B------:R2:W-:Y:S01]  /*e360*/  MUFU.EX2 R76, R6 ;  /* 0x00000006004c7308 */ /* 0x0005e20000000800 */
[----:B-----5:R-:W-:-:S07]  /*e370*/  FFMA.FTZ R4, R195, c[0x0][0x2d0], -R3 ;  /* 0x0000b400c3047a23 */ /* 0x020fce0000010803 */
[----:B------:R4:W-:Y:S01]  /*e380*/  MUFU.EX2 R56, R4 ;  /* 0x0000000400387308 */ /* 0x0009e20000000800 */
[----:B--2---:R-:W-:-:S07]  /*e390*/  FFMA.FTZ R6, R217, c[0x0][0x2d0], -R5 ;  /* 0x0000b400d9067a23 */ /* 0x004fce0000010805 */
[----:B------:R2:W5:Y:S01]  /*e3a0*/  MUFU.EX2 R73, R6 ;  /* 0x0000000600497308 */ /* 0x0005620000000800 */
[----:B----4-:R-:W-:-:S07]  /*e3b0*/  FFMA.FTZ R4, R197, c[0x0][0x2d0], -R3 ;  /* 0x0000b400c5047a23 */ /* 0x010fce0000010803 */
[----:B------:R4:W1:Y:S01]  /*e3c0*/  MUFU.EX2 R58, R4 ;  /* 0x00000004003a7308 */ /* 0x0008620000000800 */
[----:B--2---:R-:W-:Y:S01]  /*e3d0*/  FFMA.FTZ R6, R150, c[0x0][0x2d0], -R5 ;  /* 0x0000b40096067a23 */ /* 0x004fe20000010805 */
[----:B-----5:R-:W-:-:S06]  /*e3e0*/  F2FP.BF16.PACK_AB R9, R73, R76 ;  /* 0x0000004c4909723e */ /* 0x020fcc00000010ff */
[----:B------:R2:W-:Y:S01]  /*e3f0*/  MUFU.EX2 R72, R6 ;  /* 0x0000000600487308 */ /* 0x0005e20000000800 */
[--C-:B----4-:R-:W-:Y:S02]  /*e400*/  FFMA.FTZ R4, R193, c[0x0][0x2d0], -R3.reuse ;  /* 0x0000b400c1047a23 */ /* 0x110fe40000010803 */
[----:B------:R-:W-:-:S05]  /*e410*/  FFMA.FTZ R3, R188, c[0x0][0x2d0], -R3 ;  /* 0x0000b400bc037a23 */ /* 0x000fca0000010803 */
[----:B------:R4:W-:Y:S01]  /*e420*/  MUFU.EX2 R57, R4 ;  /* 0x0000000400397308 */ /* 0x0009e20000000800 */
[----:B--2---:R-:W-:Y:S01]  /*e430*/  FFMA.FTZ R6, R152, c[0x0][0x2d0], -R5 ;  /* 0x0000b40098067a23 */ /* 0x004fe20000010805 */
[----:B-1----:R-:W-:-:S06]  /*e440*/  F2FP.BF16.PACK_AB R152, R58, R56 ;  /* 0x000000383a98723e */ /* 0x002fcc00000010ff */
[----:B------:R-:W1:Y:S01]  /*e450*/  MUFU.EX2 R59, R6 ;  /* 0x00000006003b7308 */ /* 0x000e620000000800 */
[----:B----4-:R-:W-:-:S04]  /*e460*/  FADD.FTZ R4, R241, R239 ;  /* 0x000000eff1047221 */ /* 0x010fc80000010000 */
        /* <DEDUP_REMOVED lines=15> */
[----:B------:R-:W4:Y:S07]  /*e560*/  LDSM.16.MT88.4 R16, [R203+0x2000] ;  /* 0x00200000cb10783b */ /* 0x000f2e0000004200 */
[----:B------:R-:W-:Y:S01]  /*e570*/  HMMA.16816.F32.BF16 R36, R8, R14, R36 ;  /* 0x0000000e0824723c */ /* 0x000fe20000041824 */
[--C-:B-1----:R-:W-:Y:S01]  /*e580*/  FFMA.FTZ R3, R194, c[0x0][0x2d0], -R0.reuse ;  /* 0x0000b400c2037a23 */ /* 0x102fe20000010800 */
[----:B--2---:R-:W-:Y:S01]  /*e590*/  F2FP.BF16.PACK_AB R153, R22, R24 ;  /* 0x000000181699723e */ /* 0x004fe200000010ff */
[----:B------:R-:W-:-:S02]  /*e5a0*/  FFMA.FTZ R0, R199, c[0x0][0x2d0], -R0 ;  /* 0x0000b400c7007a23 */ /* 0x000fc40000010800 */
[----:B------:R1:W-:Y:S08]  /*e5b0*/  MUFU.EX2 R21, R3 ;  /* 0x0000000300157308 */ /* 0x0003f00000000800 */
[----:B------:R2:W5:Y:S01]  /*e5c0*/  MUFU.EX2 R20, R0 ;  /* 0x0000000000147308 */ /* 0x0005620000000800 */
[----:B-1----:R-:W-:-:S04]  /*e5d0*/  FADD.FTZ R3, R242, R229 ;  /* 0x000000e5f2037221 */ /* 0x002fc80000010000 */
[----:B------:R-:W-:Y:S02]  /*e5e0*/  FADD.FTZ R6, R228, R3 ;  /* 0x00000003e4067221 */ /* 0x000fe40000010000 */
[----:B--2---:R-:W-:Y:S01]  /*e5f0*/  FFMA.FTZ R0, R216, c[0x0][0x2d0], -R5 ;  /* 0x0000b400d8007a23 */ /* 0x004fe20000010805 */
[----:B-----5:R-:W-:-:S03]  /*e600*/  F2FP.BF16.PACK_AB R155, R20, R21 ;  /* 0x00000015149b723e */ /* 0x020fc600000010ff */
[----:B------:R1:W-:Y:S04]  /*e610*/  MUFU.EX2 R12, R0 ;  /* 0x00000000000c7308 */ /* 0x0003e80000000800 */
[C---:B------:R-:W-:Y:S07]  /*e620*/  HMMA.16816.F32.BF16 R116, R152.reuse, R128, R104 ;  /* 0x000000809874723c */ /* 0x040fee0000041868 */
[----:B------:R-:W-:Y:S01]  /*e630*/  F2FP.BF16.PACK_AB R104, R80, R81 ;  /* 0x000000515068723e */ /* 0x000fe200000010ff */
[----:B------:R-:W-:Y:S01]  /*e640*/  HMMA.16816.F32.BF16 R124, R152, R130, R124 ;  /* 0x00000082987c723c */ /* 0x000fe2000004187c */
[----:B------:R-:W-:Y:S01]  /*e650*/  F2FP.BF16.PACK_AB R106, R74, R77 ;  /* 0x0000004d4a6a723e */ /* 0x000fe200000010ff */
[----:B-1----:R-:W-:-:S04]  /*e660*/  FFMA.FTZ R0, R218, c[0x0][0x2d0], -R5 ;  /* 0x0000b400da007a23 */ /* 0x002fc80000010805 */
[----:B------:R1:W2:Y:S02]  /*e670*/  MUFU.EX2 R9, R0 ;  /* 0x0000000000097308 */ /* 0x0002a40000000800 */
[C---:B------:R-:W-:Y:S08]  /*e680*/  HMMA.16816.F32.BF16 R136, R152.reuse, R144, R136 ;  /* 0x000000909888723c */ /* 0x040ff00000041888 */
[----:B------:R-:W-:Y:S01]  /*e690*/  HMMA.16816.F32.BF16 R140, R152, R146, R140 ;  /* 0x00000092988c723c */ /* 0x000fe2000004188c */
[----:B-1----:R-:W-:Y:S01]  /*e6a0*/  FFMA.FTZ R0, R219, c[0x0][0x2d0], -R5 ;  /* 0x0000b400db007a23 */ /* 0x002fe20000010805 */
[----:B--2---:R-:W-:-:S06]  /*e6b0*/  F2FP.BF16.PACK_AB R105, R9, R12 ;  /* 0x0000000c0969723e */ /* 0x004fcc00000010ff */
[C---:B---3--:R-:W-:Y:S01]  /*e6c0*/  HMMA.16816.F32.BF16 R88, R152.reuse, R96, R88 ;  /* 0x000000609858723c */ /* 0x048fe20000041858 */
        /* <DEDUP_REMOVED lines=95> */
.L_x_1928:
[----:B------:R-:W-:Y:S04]  /*ecc0*/  DEPBAR.LE SB0, 0x0 ;  /* 0x000080000000791a */ /* 0x000fe80000000000 */
[----:B------:R-:W-:Y:S01]  /*ecd0*/  WARPSYNC 0xffffffff ;  /* 0xffffffff00007948 */ /* 0x000fe20003800000 */
[----:B------:R-:W-:Y:S01]  /*ece0*/  BAR.SYNC.DEFER_BLOCKING 0x0 ;  /* 0x0000000000007b1d */ /* 0x000fe20000010000 */
[----:B------:R-:W-:Y:S01]  /*ecf0*/  SHF.R.S32.HI R2, RZ, 0x1f, R216 ;  /* 0x0000001fff027819 */ /* 0x000fe200000114d8 */
[----:B------:R-:W-:Y:S01]  /*ed00*/  IMAD.WIDE.U32 R68, R216, c[0x0][0x208], RZ ;  /* 0x00008200d8447a25 */ /* 0x000fe200078e00ff */
[----:B------:R-:W-:Y:S02]  /*ed10*/  MOV R72, R248 ;  /* 0x000000f800487202 */ /* 0x000fe40000000f00 */
[----:B------:R-:W-:Y:S01]  /*ed20*/  MOV R73, R252 ;  /* 0x000000fc00497202 */ /* 0x000fe20000000f00 */
[----:B------:R-:W-:Y:S01]  /*ed30*/  IMAD R2, R2, c[0x0][0x208], RZ ;  /* 0x0000820002027a24 */ /* 0x000fe200078e02ff */
[----:B------:R-:W-:Y:S02]  /*ed40*/  MOV R110, c[0x0][0x208] ;  /* 0x00008200006e7a02 */ /* 0x000fe40000000f00 */
[----:B------:R-:W-:Y:S01]  /*ed50*/  MOV R74, 0x5 ;  /* 0x00000005004a7802 */ /* 0x000fe20000000f00 */
[----:B------:R-:W-:Y:S01]  /*ed60*/  IMAD R2, R216, c[0x0][0x20c], R2 ;  /* 0x00008300d8027a24 */ /* 0x000fe200078e0202 */
[----:B------:R-:W-:Y:S01]  /*ed70*/  SHF.L.U32 R190, R110, 0x5, RZ ;  /* 0x000000056ebe7819 */ /* 0x000fe200000006ff */
[----:B------:R-:W-:Y:S01]  /*ed80*/  IMAD.WIDE.U32 R72, R68, 0x50, R72 ;  /* 0x0000005044487825 */ /* 0x000fe200078e0048 */
[----:B------:R-:W-:Y:S02]  /*ed90*/  SHF.L.U64.HI R110, R110, R74, c[0x0][0x20c] ;  /* 0x000083006e6e7619 */ /* 0x000fe4000001024a */
[----:B------:R-:W-:Y:S02]  /*eda0*/  IADD3 R2, R69, R2, RZ ;  /* 0x0000000245027210 */ /* 0x000fe40007ffe0ff */
[----:B------:R-:W-:Y:S03]  /*edb0*/  LEA R112, P0, R72, c[0x0][0x1f8], 0x1 ;  /* 0x00007e0048707a11 */ /* 0x000fe600078008ff */
[----:B------:R-:W-:Y:S01]  /*edc0*/  IMAD R2, R2, 0x50, RZ ;  /* 0x0000005002027824 */ /* 0x000fe200078e02ff */
[----:B------:R-:W-:Y:S04]  /*edd0*/  LDSM.16.M88.4 R80, [R206] ;  /* 0x00000000ce50783b */ /* 0x000fe80000000200 */
[----:B------:R-:W-:Y:S04]  /*ede0*/  IADD3 R2, R73, R2, RZ ;  /* 0x0000000249027210 */ /* 0x000fe80007ffe0ff */
[----:B------:R-:W-:Y:S02]  /*edf0*/  LEA.HI.X R113, R72, c[0x0][0x1fc], R2, 0x1, P0 ;  /* 0x00007f0048717a11 */ /* 0x000fe400000f0c02 */
[----:B------:R-:W-:Y:S01]  /*ee00*/  IADD3 R108, P0, R112, R190, RZ ;  /* 0x000000be706c7210 */ /* 0x000fe20007f1e0ff */
[----:B------:R-:W1:Y:S03]  /*ee10*/  LDSM.16.M88.4 R16, [R115] ;  /* 0x000000007310783b */ /* 0x000e660000000200 */
[----:B------:R-:W-:Y:S02]  /*ee20*/  IADD3.X R109, R113, R110, RZ, P0, !PT ;  /* 0x0000006e716d7210 */ /* 0x000fe400007fe4ff */
[----:B------:R-:W-:Y:S03]  /*ee30*/  IADD3 R188, P3, R108, R190, RZ ;  /* 0x000000be6cbc7210 */ /* 0x000fe60007f7e0ff */
[----:B------:R-:W2:Y:S01]  /*ee40*/  LDSM.16.M88.4 R76, [R206+0x2000] ;  /* 0x00200000ce4c783b */ /* 0x000ea20000000200 */
[----:B------:R-:W-:Y:S07]  /*ee50*/  IADD3.X R189, R109, R110, RZ, P3, !PT ;  /* 0x0000006e6dbd7210 */ /* 0x000fee0001ffe4ff */
[----:B------:R-:W3:Y:S08]  /*ee60*/  LDSM.16.M88.4 R32, [R115+0x800] ;  /* 0x000800007320783b */ /* 0x000ef00000000200 */
[----:B------:R-:W4:Y:S08]  /*ee70*/  LDSM.16.M88.4 R48, [R115+0x1000] ;  /* 0x001000007330783b */ /* 0x000f300000000200 */
[----:B------:R-:W5:Y:S01]  /*ee80*/  LDSM.16.M88.4 R64, [R115+0x1800] ;  /* 0x001800007340783b */ /* 0x000f620000000200 */
[-C--:B-1----:R-:W-:Y:S07]  /*ee90*/  HMMA.16816.F32.BF16 R4, R80, R16.reuse, RZ ;  /* 0x000000105004723c */ /* 0x082fee00000418ff */
[----:B------:R-:W1:Y:S01]  /*eea0*/  LDSM.16.M88.4 R156, [R115+0x2000] ;  /* 0x00200000739c783b */ /* 0x000e620000000200 */
[C---:B--2---:R-:W-:Y:S07]  /*eeb0*/  HMMA.16816.F32.BF16 R8, R76.reuse, R16, RZ ;  /* 0x000000104c08723c */ /* 0x044fee00000418ff */
[----:B------:R-:W-:Y:S01]  /*eec0*/  LDSM.16.M88.4 R160, [R209] ;  /* 0x00000000d1a0783b */ /* 0x000fe20000000200 */
[-C--:B------:R-:W-:Y:S07]  /*eed0*/  HMMA.16816.F32.BF16 R12, R76, R18.reuse, RZ ;  /* 0x000000124c0c723c */ /* 0x080fee00000418ff */
[----:B------:R-:W2:Y:S01]  /*eee0*/  LDSM.16.M88.4 R164, [R210] ;  /* 0x00000000d2a4783b */ /* 0x000ea20000000200 */
[C---:B------:R-:W-:Y:S07]  /*eef0*/  HMMA.16816.F32.BF16 R16, R80.reuse, R18, RZ ;  /* 0x000000125010723c */ /* 0x040fee00000418ff */
[----:B------:R-:W1:Y:S01]  /*ef00*/  LDSM.16.M88.4 R168, [R209+0x2000] ;  /* 0x00200000d1a8783b */ /* 0x000e620000000200 */
[-C--:B---3--:R-:W-:Y:S07]  /*ef10*/  HMMA.16816.F32.BF16 R20, R80, R32.reuse, RZ ;  /* 0x000000205014723c */ /* 0x088fee00000418ff */
[----:B------:R-:W3:Y:S01]  /*ef20*/  LDSM.16.M88.4 R172, [R214] ;  /* 0x00000000d6ac783b */ /* 0x000ee20000000200 */
[C---:B------:R-:W-:Y:S07]  /*ef30*/  HMMA.16816.F32.BF16 R24, R76.reuse, R32, RZ ;  /* 0x000000204c18723c */ /* 0x040fee00000418ff */
[----:B------:R-:W1:Y:S01]  /*ef40*/  LDSM.16.M88.4 R176, [R213] ;  /* 0x00000000d5b0783b */ /* 0x000e620000000200 */
[-C--:B------:R-:W-:Y:S07]  /*ef50*/  HMMA.16816.F32.BF16 R28, R76, R34.reuse, RZ ;  /* 0x000000224c1c723c */ /* 0x080fee00000418ff */
[----:B------:R-:W1:Y:S01]  /*ef60*/  LDSM.16.M88.4 R180, [R212] ;  /* 0x00000000d4b4783b */ /* 0x000e620000000200 */
[C---:B------:R-:W-:Y:S07]  /*ef70*/  HMMA.16816.F32.BF16 R32, R80.reuse, R34, RZ ;  /* 0x000000225020723c */ /* 0x040fee00000418ff */
[----:B------:R-:W1:Y:S01]  /*ef80*/  LDSM.16.M88.4 R184, [R211] ;  /* 0x00000000d3b8783b */ /* 0x000e620000000200 */
[-C--:B----4-:R-:W-:Y:S07]  /*ef90*/  HMMA.16816.F32.BF16 R36, R80, R48.reuse, RZ ;  /* 0x000000305024723c */ /* 0x090fee00000418ff */
[----:B------:R-:W4:Y:S04]  /*efa0*/  LDL R217, [R1+0x8] ;  /* 0x0000080001d97983 */ /* 0x000f280000100800 */
[----:B------:R-:W-:Y:S01]  /*efb0*/  @!PT LDS RZ, [RZ] ;  /* 0x00000000fffff984 */ /* 0x000fe20000000800 */
[----:B------:R-:W-:Y:S01]  /*efc0*/  @!PT LDS RZ, [RZ] ;  /* 0x00000000fffff984 */ /* 0x000fe20000000800 */
[----:B------:R-:W-:Y:S01]  /*efd0*/  @!PT LDS RZ, [RZ] ;  /* 0x00000000fffff984 */ /* 0x000fe20000000800 */
[----:B------:R1:W-:Y:S01]  /*efe0*/  LDGSTS.E.BYPASS.LTC128B.128 [R215+0x100], [R112.64], !P1 ;  /* 0x0010000070d77fae */ /* 0x0003e2000c901d48 */
[C---:B------:R-:W-:Y:S07]  /*eff0*/  HMMA.16816.F32.BF16 R40, R76.reuse, R48, RZ ;  /* 0x000000304c28723c */ /* 0x040fee00000418ff */
[----:B------:R1:W-:Y:S01]  /*f000*/  LDGSTS.E.BYPASS.LTC128B.128 [R215+0x900], [R108.64], !P1 ;  /* 0x009000006cd77fae */ /* 0x0003e2000c901d48 */
[-C--:B------:R-:W-:Y:S07]  /*f010*/  HMMA.16816.F32.BF16 R44, R76, R50.reuse, RZ ;  /* 0x000000324c2c723c */ /* 0x080fee00000418ff */
[----:B------:R1:W-:Y:S01]  /*f020*/  LDGSTS.E.BYPASS.LTC128B.128 [R215+0x1100], [R188.64], !P1 ;  /* 0x01100000bcd77fae */ /* 0x0003e2000c901d48 */
[C---:B------:R-:W-:Y:S08]  /*f030*/  HMMA.16816.F32.BF16 R48, R80.reuse, R50, RZ ;  /* 0x000000325030723c */ /* 0x040ff000000418ff */
[-C--:B-----5:R-:W-:Y:S08]  /*f040*/  HMMA.16816.F32.BF16 R52, R80, R64.reuse, RZ ;  /* 0x000000405034723c */ /* 0x0a0ff000000418ff */
[C---:B------:R-:W-:Y:S08]  /*f050*/  HMMA.16816.F32.BF16 R56, R76.reuse, R64, RZ ;  /* 0x000000404c38723c */ /* 0x040ff000000418ff */
[-C--:B------:R-:W-:Y:S08]  /*f060*/  HMMA.16816.F32.BF16 R60, R76, R66.reuse, RZ ;  /* 0x000000424c3c723c */ /* 0x080ff000000418ff */
[C---:B------:R-:W-:Y:S08]  /*f070*/  HMMA.16816.F32.BF16 R64, R80.reuse, R66, RZ ;  /* 0x000000425040723c */ /* 0x040ff000000418ff */
[-C--:B-1----:R-:W-:Y:S08]  /*f080*/  HMMA.16816.F32.BF16 R68, R80, R156.reuse, RZ ;  /* 0x0000009c5044723c */ /* 0x082ff000000418ff */
[C---:B------:R-:W-:Y:S07]  /*f090*/  HMMA.16816.F32.BF16 R72, R76.reuse, R156, RZ ;  /* 0x0000009c4c48723c */ /* 0x040fee00000418ff */
[----:B------:R-:W-:Y:S01]  /*f0a0*/  IADD3 R156, P2, R188, R190, RZ ;  /* 0x000000bebc9c7210 */ /* 0x000fe20007f5e0ff */
[-C--:B------:R-:W-:Y:S04]  /*f0b0*/  HMMA.16816.F32.BF16 R76, R76, R158.reuse, RZ ;  /* 0x0000009e4c4c723c */ /* 0x080fe800000418ff */
[----:B------:R-:W-:Y:S02]  /*f0c0*/  IADD3.X R157, R189, R110, RZ, P2, !PT ;  /* 0x0000006ebd9d7210 */ /* 0x000fe400017fe4ff */
[----:B------:R-:W-:Y:S02]  /*f0d0*/  IADD3 R112, P0, R156, R190, RZ ;  /* 0x000000be9c707210 */ /* 0x000fe40007f1e0ff */
[----:B------:R-:W-:Y:S01]  /*f0e0*/  HMMA.16816.F32.BF16 R80, R80, R158, RZ ;  /* 0x0000009e5050723c */ /* 0x000fe200000418ff */
[----:B------:R1:W-:Y:S03]  /*f0f0*/  LDGSTS.E.BYPASS.LTC128B.128 [R215+0x1900], [R156.64], !P1 ;  /* 0x019000009cd77fae */ /* 0x0003e6000c901d48 */
[----:B------:R-:W-:Y:S02]  /*f100*/  IADD3.X R113, R157, R110, RZ, P0, !PT ;  /* 0x0000006e9d717210 */ /* 0x000fe400007fe4ff */
[C---:B------:R-:W-:Y:S02]  /*f110*/  ISETP.GT.AND P0, PT, R216.reuse, R247, PT ;  /* 0x000000f7d800720c */ /* 0x040fe40003f04270 */
[-C--:B--2---:R-:W-:Y:S01]  /*f120*/  HMMA.16816.F32.BF16 R4, R160, R164.reuse, R4 ;  /* 0x000000a4a004723c */ /* 0x084fe20000041804 */
[----:B------:R2:W-:Y:S04]  /*f130*/  LDGSTS.E.BYPASS.LTC128B.128 [R215+0x2100], [R112.64], !P1 ;  /* 0x0210000070d77fae */ /* 0x0005e8000c901d48 */
[----:B------:R-:W-:Y:S03]  /*f140*/  IADD3 R216, R216, -0x1, RZ ;  /* 0xffffffffd8d87810 */ /* 0x000fe60007ffe0ff */
[C---:B------:R-:W-:Y:S01]  /*f150*/  HMMA.16816.F32.BF16 R8, R168.reuse, R164, R8 ;  /* 0x000000a4a808723c */ /* 0x040fe20000041808 */
[----:B------:R-:W-:Y:S07]  /*f160*/  LDSM.16.M88.4 R188, [R205] ;  /* 0x00000000cdbc783b */ /* 0x000fee0000000200 */
[-C--:B------:R-:W-:Y:S01]  /*f170*/  HMMA.16816.F32.BF16 R12, R168, R166.reuse, R12 ;  /* 0x000000a6a80c723c */ /* 0x080fe2000004180c */
[----:B------:R-:W0:Y:S07]  /*f180*/  LDGDEPBAR ;  /* 0x00000000000079af */ /* 0x000e2e0000000000 */
[C---:B------:R-:W-:Y:S01]  /*f190*/  HMMA.16816.F32.BF16 R16, R160.reuse, R166, R16 ;  /* 0x000000a6a010723c */ /* 0x040fe20000041810 */
[----:B-1----:R-:W1:Y:S07]  /*f1a0*/  LDSM.16.M88.4 R156, [R207] ;  /* 0x00000000cf9c783b */ /* 0x002e6e0000000200 */
[-C--:B---3--:R-:W-:Y:S01]  /*f1b0*/  HMMA.16816.F32.BF16 R20, R160, R172.reuse, R20 ;  /* 0x000000aca014723c */ /* 0x088fe20000041814 */
[----:B------:R-:W3:Y:S07]  /*f1c0*/  LDSM.16.M88.4 R192, [R207+0x2000] ;  /* 0x00200000cfc0783b */ /* 0x000eee0000000200 */
[C---:B------:R-:W-:Y:S01]  /*f1d0*/  HMMA.16816.F32.BF16 R24, R168.reuse, R172, R24 ;  /* 0x000000aca818723c */ /* 0x040fe20000041818 */
[----:B------:R-:W5:Y:S07]  /*f1e0*/  LDSM.16.M88.4 R196, [R205+0x800] ;  /* 0x00080000cdc4783b */ /* 0x000f6e0000000200 */
[-C--:B------:R-:W-:Y:S01]  /*f1f0*/  HMMA.16816.F32.BF16 R28, R168, R174.reuse, R28 ;  /* 0x000000aea81c723c */ /* 0x080fe2000004181c */
[----:B------:R-:W1:Y:S07]  /*f200*/  LDSM.16.M88.4 R164, [R205+0x1000] ;  /* 0x00100000cda4783b */ /* 0x000e6e0000000200 */
        /* <DEDUP_REMOVED lines=17> */
[----:B------:R-:W2:Y:S07]  /*f320*/  LDSM.16.M88.4 R160, [R205+0x1800] ;  /* 0x00180000cda0783b */ /* 0x000eae0000000200 */
[-C--:B-1----:R-:W-:Y:S01]  /*f330*/  HMMA.16816.F32.BF16 R4, R156, R188.reuse, R4 ;  /* 0x000000bc9c04723c */ /* 0x082fe20000041804 */
[----:B------:R-:W1:Y:S07]  /*f340*/  LDSM.16.M88.4 R184, [R202+0x800] ;  /* 0x00080000cab8783b */ /* 0x000e6e0000000200 */
[C---:B---3--:R-:W-:Y:S08]  /*f350*/  HMMA.16816.F32.BF16 R8, R192.reuse, R188, R8 ;  /* 0x000000bcc008723c */ /* 0x048ff00000041808 */
[-C--:B------:R-:W-:Y:S08]  /*f360*/  HMMA.16816.F32.BF16 R12, R192, R190.reuse, R12 ;  /* 0x000000bec00c723c */ /* 0x080ff0000004180c */
[C---:B------:R-:W-:Y:S01]  /*f370*/  HMMA.16816.F32.BF16 R16, R156.reuse, R190, R16 ;  /* 0x000000be9c10723c */ /* 0x040fe20000041810 */
[----:B------:R-:W3:Y:S07]  /*f380*/  LDSM.16.M88.4 R188, [R202+0x1000] ;  /* 0x00100000cabc783b */ /* 0x000eee0000000200 */
[-C--:B-----5:R-:W-:Y:S08]  /*f390*/  HMMA.16816.F32.BF16 R20, R156, R196.reuse, R20 ;  /* 0x000000c49c14723c */ /* 0x0a0ff00000041814 */
[C---:B------:R-:W-:Y:S08]  /*f3a0*/  HMMA.16816.F32.BF16 R24, R192.reuse, R196, R24 ;  /* 0x000000c4c018723c */ /* 0x040ff00000041818 */
        /* <DEDUP_REMOVED lines=14> */
[----:B------:R-:W-:Y:S01]  /*f490*/  HMMA.16816.F32.BF16 R80, R156, R170, R80 ;  /* 0x000000aa9c50723c */ /* 0x000fe20000041850 */
[----:B------:R-:W2:Y:S01]  /*f4a0*/  LDSM.16.M88.4 R156, [R202+0x2000] ;  /* 0x00200000ca9c783b */ /* 0x000ea20000000200 */
[----:B------:R-:W-:Y:S06]  /*f4b0*/  DEPBAR.LE SB0, 0x0 ;  /* 0x000080000000791a */ /* 0x000fec0000000000 */
[-C--:B------:R-:W-:Y:S01]  /*f4c0*/  HMMA.16816.F32.BF16 R4, R172, R176.reuse, R4 ;  /* 0x000000b0ac04723c */ /* 0x080fe20000041804 */
[----:B------:R-:W-:Y:S07]  /*f4d0*/  BAR.SYNC.DEFER_BLOCKING 0x0 ;  /* 0x0000000000007b1d */ /* 0x000fee0000010000 */
[C---:B------:R-:W-:Y:S08]  /*f4e0*/  HMMA.16816.F32.BF16 R8, R180.reuse, R176, R8 ;  /* 0x000000b0b408723c */ /* 0x040ff00000041808 */
[-C--:B------:R-:W-:Y:S08]  /*f4f0*/  HMMA.16816.F32.BF16 R12, R180, R178.reuse, R12 ;  /* 0x000000b2b40c723c */ /* 0x080ff0000004180c */
[C---:B------:R-:W-:Y:S04]  /*f500*/  HMMA.16816.F32.BF16 R16, R172.reuse, R178, R16 ;  /* 0x000000b2ac10723c */ /* 0x040fe80000041810 */
[----:B------:R-:W-:Y:S02]  /*f510*/  FMNMX.FTZ R2, R4, R0, !PT ;  /* 0x0000000004027209 */ /* 0x000fe40007810000 */
[----:B------:R-:W-:Y:S02]  /*f520*/  FMNMX.FTZ R108, R6, R3, !PT ;  /* 0x00000003066c7209 */ /* 0x000fe40007810000 */
[-C--:B-1----:R-:W-:Y:S04]  /*f530*/  HMMA.16816.F32.BF16 R20, R172, R184.reuse, R20 ;  /* 0x000000b8ac14723c */ /* 0x082fe80000041814 */
        /* <DEDUP_REMOVED lines=10> */
[-C--:B---3--:R-:W-:Y:S04]  /*f5e0*/  HMMA.16816.F32.BF16 R36, R172, R188.reuse, R36 ;  /* 0x000000bcac24723c */ /* 0x088fe80000041824 */
        /* <DEDUP_REMOVED lines=23> */
[-C--:B--2---:R-:W-:Y:S04]  /*f760*/  HMMA.16816.F32.BF16 R68, R172, R156.reuse, R68 ;  /* 0x0000009cac44723c */ /* 0x084fe80000041844 */
        /* <DEDUP_REMOVED lines=46> */
[----:B-1----:R-:W-:Y:S02]  /*fa50*/  FMNMX.FTZ R2, R2, R156, !PT ;  /* 0x0000009c02027209 */ /* 0x002fe40007810000 */
[----:B------:R-:W-:Y:S02]  /*fa60*/  FMNMX.FTZ R110, R31, R110, !PT ;  /* 0x0000006e1f6e7209 */ /* 0x000fe40007810000 */
[----:B------:R-:W-:Y:S02]  /*fa70*/  FMNMX.FTZ R108, R83, R108, !PT ;  /* 0x0000006c536c7209 */ /* 0x000fe40007810000 */
[----:B------:R-:W-:Y:S01]  /*fa80*/  FMNMX.FTZ R110, R42, R110, !PT ;  /* 0x0000006e2a6e7209 */ /* 0x000fe20007810000 */
[----:B------:R-:W1:Y:S03]  /*fa90*/  SHFL.BFLY PT, R157, R2, 0x1, 0x1f ;  /* 0x0c201f00029d7f89 */ /* 0x000e6600000e0000 */
[----:B------:R-:W-:Y:S04]  /*faa0*/  FMNMX.FTZ R110, R43, R110, !PT ;  /* 0x0000006e2b6e7209 */ /* 0x000fe80007810000 */
[----:B------:R-:W-:Y:S01]  /*fab0*/  FMNMX.FTZ R110, R46, R110, !PT ;  /* 0x0000006e2e6e7209 */ /* 0x000fe20007810000 */
[----:B------:R-:W3:Y:S03]  /*fac0*/  SHFL.BFLY PT, R113, R108, 0x2, 0x1f ;  /* 0x0c401f006c717f89 */ /* 0x000ee600000e0000 */
        /* <DEDUP_REMOVED lines=8> */
[----:B------:R-:W-:Y:S01]  /*fb50*/  FADD.FTZ R0, -R110, R0 ;  /* 0x000000006e007221 */ /* 0x000fe20000010100 */
[----:B---3--:R-:W-:Y:S01]  /*fb60*/  FMNMX.FTZ R108, R108, R113, !PT ;  /* 0x000000716c6c7209 */ /* 0x008fe20007810000 */
[----:B------:R-:W-:Y:S01]  /*fb70*/  FMUL.FTZ R161, R110, c[0x0][0x2d0] ;  /* 0x0000b4006ea17a20 */ /* 0x000fe20000410000 */
        /* <DEDUP_REMOVED lines=8> */
[--C-:B------:R-:W-:Y:S02]  /*fc00*/  FFMA.FTZ R53, R53, c[0x0][0x2d0], -R161.reuse ;  /* 0x0000b40035357a23 */ /* 0x100fe400000108a1 */
[----:B------:R-:W-:Y:S01]  /*fc10*/  FFMA.FTZ R37, R37, c[0x0][0x2d0], -R161 ;  /* 0x0000b40025257a23 */ /* 0x000fe200000108a1 */
        /* <DEDUP_REMOVED lines=15> */
[----:B------:R2:W5:Y:S01]  /*fd10*/  MUFU.EX2 R112, R2 ;  /* 0x0000000200707308 */ /* 0x0005620000000800 */
[--C-:B------:R-:W-:Y:S02]  /*fd20*/  FFMA.FTZ R38, R38, c[0x0][0x2d0], -R160.reuse ;  /* 0x0000b40026267a23 */ /* 0x100fe400000108a0 */
[----:B------:R-:W-:Y:S02]  /*fd30*/  FFMA.FTZ R39, R39, c[0x0][0x2d0], -R160 ;  /* 0x0000b40027277a23 */ /* 0x000fe400000108a0 */
[--C-:B------:R-:W-:Y:S02]  /*fd40*/  FFMA.FTZ R41, R41, c[0x0][0x2d0], -R162.reuse ;  /* 0x0000b40029297a23 */ /* 0x100fe400000108a2 */
[--C-:B------:R-:W-:Y:S02]  /*fd50*/  FFMA.FTZ R45, R45, c[0x0][0x2d0], -R162.reuse ;  /* 0x0000b4002d2d7a23 */ /* 0x100fe400000108a2 */
[C---:B------:R-:W-:Y:S01]  /*fd60*/  FMUL.FTZ R96, R113.reuse, R96 ;  /* 0x0000006071607220 */ /* 0x040fe20000410000 */
[----:B------:R4:W-:Y:S01]  /*fd70*/  MUFU.EX2 R194, R38 ;  /* 0x0000002600c27308 */ /* 0x0009e20000000800 */
[----:B------:R-:W-:Y:S01]  /*fd80*/  FMUL.FTZ R97, R113, R97 ;  /* 0x0000006171617220 */ /* 0x000fe20000410000 */
[----:B-1----:R-:W-:Y:S01]  /*fd90*/  FMNMX.FTZ R0, R0, R3, !PT ;  /* 0x0000000300007209 */ /* 0x002fe20007810000 */
[----:B------:R-:W-:Y:S02]  /*fda0*/  FFMA.FTZ R3, R17, c[0x0][0x2d0], -R161 ;  /* 0x0000b40011037a23 */ /* 0x000fe400000108a1 */
[C---:B------:R-:W-:Y:S02]  /*fdb0*/  FMUL.FTZ R17, R113.reuse, R129 ;  /* 0x0000008171117220 */ /* 0x040fe40000410000 */
[C---:B---3--:R-:W-:Y:S02]  /*fdc0*/  FMUL.FTZ R37, R113.reuse, R149 ;  /* 0x0000009571257220 */ /* 0x048fe40000410000 */
[----:B------:R-:W-:Y:S01]  /*fdd0*/  FFMA.FTZ R40, R40, c[0x0][0x2d0], -R162 ;  /* 0x0000b40028287a23 */ /* 0x000fe200000108a2 */
[----:B------:R1:W-:Y:S01]  /*fde0*/  MUFU.EX2 R239, R3 ;  /* 0x0000000300ef7308 */ /* 0x0003e20000000800 */
[C---:B------:R-:W-:Y:S02]  /*fdf0*/  FMUL.FTZ R104, R113.reuse, R104 ;  /* 0x0000006871687220 */ /* 0x040fe40000410000 */
[----:B------:R-:W-:Y:S02]  /*fe00*/  FMUL.FTZ R105, R113, R105 ;  /* 0x0000006971697220 */ /* 0x000fe40000410000 */
[----:B--2---:R-:W-:Y:S02]  /*fe10*/  FADD.FTZ R2, -R108, R111 ;  /* 0x0000006f6c027221 */ /* 0x004fe40000010100 */
[----:B-----5:R-:W-:Y:S02]  /*fe20*/  FMUL.FTZ R86, R112, R86 ;  /* 0x0000005670567220 */ /* 0x020fe40000410000 */
[----:B------:R-:W-:Y:S01]  /*fe30*/  FMUL.FTZ R2, R2, c[0x0][0x2d0] ;  /* 0x0000b40002027a20 */ /* 0x000fe20000410000 */
[----:B------:R2:W-:Y:S01]  /*fe40*/  MUFU.EX2 R193, R39 ;  /* 0x0000002700c17308 */ /* 0x0005e20000000800 */
[C---:B------:R-:W-:Y:S02]  /*fe50*/  FMUL.FTZ R87, R112.reuse, R87 ;  /* 0x0000005770577220 */ /* 0x040fe40000410000 */
[C---:B------:R-:W-:Y:S02]  /*fe60*/  FMUL.FTZ R98, R112.reuse, R98 ;  /* 0x0000006270627220 */ /* 0x040fe40000410000 */
[C---:B------:R-:W-:Y:S02]  /*fe70*/  FMUL.FTZ R99, R112.reuse, R99 ;  /* 0x0000006370637220 */ /* 0x040fe40000410000 */
[C---:B----4-:R-:W-:Y:S02]  /*fe80*/  FMUL.FTZ R38, R112.reuse, R150 ;  /* 0x0000009670267220 */ /* 0x050fe40000410000 */
[----:B------:R-:W-:Y:S01]  /*fe90*/  FMUL.FTZ R106, R112, R106 ;  /* 0x0000006a706a7220 */ /* 0x000fe20000410000 */
[----:B------:R3:W4:Y:S01]  /*fea0*/  MUFU.EX2 R111, R2 ;  /* 0x00000002006f7308 */ /* 0x0007220000000800 */
[--C-:B------:R-:W-:Y:S02]  /*feb0*/  FFMA.FTZ R50, R50, c[0x0][0x2d0], -R160.reuse ;  /* 0x0000b40032327a23 */ /* 0x100fe400000108a0 */
[--C-:B------:R-:W-:Y:S02]  /*fec0*/  FFMA.FTZ R51, R51, c[0x0][0x2d0], -R160.reuse ;  /* 0x0000b40033337a23 */ /* 0x100fe400000108a0 */
[--C-:B-1----:R-:W-:Y:S02]  /*fed0*/  FFMA.FTZ R3, R6, c[0x0][0x2d0], -R160.reuse ;  /* 0x0000b40006037a23 */ /* 0x102fe400000108a0 */
[C---:B------:R-:W-:Y:S03]  /*fee0*/  FMUL.FTZ R107, R112.reuse, R107 ;  /* 0x0000006b706b7220 */ /* 0x040fe60000410000 */
[----:B------:R1:W-:Y:S01]  /*fef0*/  MUFU.EX2 R232, R3 ;  /* 0x0000000300e87308 */ /* 0x0003e20000000800 */
[----:B--2---:R-:W-:Y:S09]  /*ff00*/  FMUL.FTZ R39, R112, R151 ;  /* 0x0000009770277220 */ /* 0x004ff20000410000 */
[----:B------:R-:W-:Y:S01]  /*ff10*/  MUFU.EX2 R192, R50 ;  /* 0x0000003200c07308 */ /* 0x000fe20000000800 */
[--C-:B---3--:R-:W-:Y:S02]  /*ff20*/  FFMA.FTZ R2, R5, c[0x0][0x2d0], -R161.reuse ;  /* 0x0000b40005027a23 */ /* 0x108fe400000108a1 */
[--C-:B------:R-:W-:Y:S02]  /*ff30*/  FFMA.FTZ R5, R20, c[0x0][0x2d0], -R161.reuse ;  /* 0x0000b40014057a23 */ /* 0x100fe400000108a1 */
[C---:B----4-:R-:W-:Y:S05]  /*ff40*/  FMUL.FTZ R88, R111.reuse, R88 ;  /* 0x000000586f587220 */ /* 0x050fea0000410000 */
[----:B------:R2:W-:Y:S01]  /*ff50*/  MUFU.EX2 R238, R2 ;  /* 0x0000000200ee7308 */ /* 0x0005e20000000800 */
[C---:B------:R-:W-:Y:S02]  /*ff60*/  FMUL.FTZ R89, R111.reuse, R89 ;  /* 0x000000596f597220 */ /* 0x040fe40000410000 */
[----:B------:R-:W-:Y:S02]  /*ff70*/  FMUL.FTZ R92, R111, R92 ;  /* 0x0000005c6f5c7220 */ /* 0x000fe40000410000 */
[--C-:B-1----:R-:W-:Y:S02]  /*ff80*/  FFMA.FTZ R3, R7, c[0x0][0x2d0], -R160.reuse ;  /* 0x0000b40007037a23 */ /* 0x102fe400000108a0 */
[--C-:B------:R-:W-:Y:S02]  /*ff90*/  FFMA.FTZ R7, R21, c[0x0][0x2d0], -R161.reuse ;  /* 0x0000b40015077a23 */ /* 0x100fe400000108a1 */
[C---:B------:R-:W-:Y:S01]  /*ffa0*/  FMUL.FTZ R93, R111.reuse, R93 ;  /* 0x0000005d6f5d7220 */ /* 0x040fe20000410000 */
[----:B------:R1:W-:Y:S01]  /*ffb0*/  MUFU.EX2 R233, R3 ;  /* 0x0000000300e97308 */ /* 0x0003e20000000800 */
[C---:B------:R-:W-:Y:S02]  /*ffc0*/  FMUL.FTZ R100, R111.reuse, R100 ;  /* 0x000000646f647220 */ /* 0x040fe40000410000 */
[----:B------:R-:W-:Y:S07]  /*ffd0*/  FMUL.FTZ R101, R111, R101 ;  /* 0x000000656f657220 */ /* 0x000fee0000410000 */
[----:B------:R-:W-:Y:S01]  /*ffe0*/  MUFU.EX2 R229, R5 ;  /* 0x0000000500e57308 */ /* 0x000fe20000000800 */
[--C-:B--2---:R-:W-:Y:S09]  /*fff0*/  FFMA.FTZ R2, R16, c[0x0][0x2d0], -R161.reuse ;  /* 0x0000b40010027a23 */ /* 0x104ff200000108a1 */
[----:B------:R2:W-:Y:S01]  /*10000*/  MUFU.EX2 R237, R2 ;  /* 0x0000000200ed7308 */ /* 0x0005e20000000800 */
[----:B-1----:R-:W-:Y:S02]  /*10010*/  FFMA.FTZ R3, R18, c[0x0][0x2d0], -R160 ;  /* 0x0000b40012037a23 */ /* 0x002fe400000108a0 */
[----:B------:R-:W-:Y:S07]  /*10020*/  FMUL.FTZ R18, R112, R130 ;  /* 0x0000008270127220 */ /* 0x000fee0000410000 */
[----:B------:R1:W-:Y:S10]  /*10030*/  MUFU.EX2 R234, R3 ;  /* 0x0000000300ea7308 */ /* 0x0003f40000000800 */
[----:B------:R3:W-:Y:S01]  /*10040*/  MUFU.EX2 R228, R7 ;  /* 0x0000000700e47308 */ /* 0x0007e20000000800 */
[----:B--2---:R-:W2:Y:S09]  /*10050*/  SHFL.BFLY PT, R2, R0, 0x1, 0x1f ;  /* 0x0c201f0000027f89 */ /* 0x004eb200000e0000 */
[----:B------:R-:W-:Y:S01]  /*10060*/  MUFU.EX2 R191, R51 ;  /* 0x0000003300bf7308 */ /* 0x000fe20000000800 */
[----:B-1----:R-:W-:Y:S09]  /*10070*/  FFMA.FTZ R3, R8, c[0x0][0x2d0], -R162 ;  /* 0x0000b40008037a23 */ /* 0x002ff200000108a2 */
[----:B------:R1:W-:Y:S01]  /*10080*/  MUFU.EX2 R226, R3 ;  /* 0x0000000300e27308 */ /* 0x0003e20000000800 */
[----:B---3--:R-:W-:Y:S02]  /*10090*/  @P0 MOV R7, R217 ;  /* 0x000000d900070202 */ /* 0x008fe40000000f00 */
[----:B--2---:R-:W-:Y:S01]  /*100a0*/  FMNMX.FTZ R2, R0, R2, !PT ;  /* 0x0000000200027209 */ /* 0x004fe20007810000 */
[----:B------:R-:W-:Y:S06]  /*100b0*/  FFMA.FTZ R0, R19, c[0x0][0x2d0], -R160 ;  /* 0x0000b40013007a23 */ /* 0x000fec00000108a0 */
[----:B------:R2:W-:Y:S01]  /*100c0*/  MUFU.EX2 R190, R40 ;  /* 0x0000002800be7308 */ /* 0x0005e20000000800 */
[----:B------:R-:W-:Y:S09]  /*100d0*/  FMUL.FTZ R19, R112, R131 ;  /* 0x0000008370137220 */ /* 0x000ff20000410000 */
[----:B------:R3:W-:Y:S01]  /*100e0*/  MUFU.EX2 R235, R0 ;  /* 0x0000000000eb7308 */ /* 0x0007e20000000800 */
[--C-:B-1----:R-:W-:Y:S02]  /*100f0*/  FFMA.FTZ R3, R9, c[0x0][0x2d0], -R162.reuse ;  /* 0x0000b40009037a23 */ /* 0x102fe400000108a2 */
[----:B------:R-:W-:Y:S02]  /*10100*/  FFMA.FTZ R9, R33, c[0x0][0x2d0], -R161 ;  /* 0x0000b40021097a23 */ /* 0x000fe400000108a1 */
[----:B------:R-:W-:Y:S05]  /*10110*/  FMUL.FTZ R33, R113, R145 ;  /* 0x0000009171217220 */ /* 0x000fea0000410000 */
[----:B------:R1:W-:Y:S01]  /*10120*/  MUFU.EX2 R227, R3 ;  /* 0x0000000300e37308 */ /* 0x0003e20000000800 */
[----:B--2---:R-:W-:Y:S09]  /*10130*/  FFMA.FTZ R40, R44, c[0x0][0x2d0], -R162 ;  /* 0x0000b4002c287a23 */ /* 0x004ff200000108a2 */
[----:B------:R2:W-:Y:S01]  /*10140*/  MUFU.EX2 R224, R9 ;  /* 0x0000000900e07308 */ /* 0x0005e20000000800 */
[----:B---3--:R-:W-:Y:S04]  /*10150*/  FADD.FTZ R0, -R2, R114 ;  /* 0x0000007202007221 */ /* 0x008fe80000010100 */
[----:B------:R-:W-:Y:S05]  /*10160*/  FMUL.FTZ R0, R0, c[0x0][0x2d0] ;  /* 0x0000b40000007a20 */ /* 0x000fea0000410000 */
[----:B------:R-:W-:Y:S01]  /*10170*/  MUFU.EX2 R189, R41 ;  /* 0x0000002900bd7308 */ /* 0x000fe20000000800 */
[--C-:B-1----:R-:W-:Y:S09]  /*10180*/  FFMA.FTZ R3, R12, c[0x0][0x2d0], -R162.reuse ;  /* 0x0000b4000c037a23 */ /* 0x102ff200000108a2 */
[----:B------:R1:W-:Y:S01]  /*10190*/  MUFU.EX2 R230, R3 ;  /* 0x0000000300e67308 */ /* 0x0003e20000000800 */
[----:B--2---:R-:W-:Y:S09]  /*101a0*/  @P0 MOV R9, c[0x0][0x1e4] ;  /* 0x0000790000090a02 */ /* 0x004ff20000000f00 */
[----:B------:R-:W2:Y:S10]  /*101b0*/  MUFU.EX2 R0, R0 ;  /* 0x0000000000007308 */ /* 0x000eb40000000800 */
        /* <DEDUP_REMOVED lines=13> */
[----:B------:R-:W-:Y:S01]  /*10290*/  MUFU.EX2 R186, R53 ;  /* 0x0000003500ba7308 */ /* 0x000fe20000000800 */
[----:B-1----:R-:W-:Y:S04]  /*102a0*/  FMUL.FTZ R3, R2, c[0x0][0x2d0] ;  /* 0x0000b40002037a20 */ /* 0x002fe80000410000 */
[--C-:B------:R-:W-:Y:S02]  /*102b0*/  FFMA.FTZ R4, R10, c[0x0][0x2d0], -R3.reuse ;  /* 0x0000b4000a047a23 */ /* 0x100fe40000010803 */
[--C-:B------:R-:W-:Y:S03]  /*102c0*/  FFMA.FTZ R16, R26, c[0x0][0x2d0], -R3.reuse ;  /* 0x0000b4001a107a23 */ /* 0x100fe60000010803 */
[----:B------:R-:W-:Y:S01]  /*102d0*/  MUFU.EX2 R185, R54 ;  /* 0x0000003600b97308 */ /* 0x000fe20000000800 */
[--C-:B------:R-:W-:Y:S02]  /*102e0*/  FFMA.FTZ R31, R31, c[0x0][0x2d0], -R3.reuse ;  /* 0x0000b4001f1f7a23 */ /* 0x100fe40000010803 */
[----:B------:R-:W-:Y:S02]  /*102f0*/  FMUL.FTZ R26, R0, R138 ;  /* 0x0000008a001a7220 */ /* 0x000fe40000410000 */
[--C-:B------:R-:W-:Y:S02]  /*10300*/  FFMA.FTZ R42, R42, c[0x0][0x2d0], -R3.reuse ;  /* 0x0000b4002a2a7a23 */ /* 0x100fe40000010803 */
[--C-:B------:R-:W-:Y:S02]  /*10310*/  FFMA.FTZ R43, R43, c[0x0][0x2d0], -R3.reuse ;  /* 0x0000b4002b2b7a23 */ /* 0x100fe40000010803 */
[--C-:B------:R-:W-:Y:S01]  /*10320*/  FFMA.FTZ R46, R46, c[0x0][0x2d0], -R3.reuse ;  /* 0x0000b4002e2e7a23 */ /* 0x100fe20000010803 */
[----:B------:R1:W-:Y:S01]  /*10330*/  MUFU.EX2 R167, R4 ;  /* 0x0000000400a77308 */ /* 0x0003e20000000800 */
[--C-:B------:R-:W-:Y:S02]  /*10340*/  FFMA.FTZ R47, R47, c[0x0][0x2d0], -R3.reuse ;  /* 0x0000b4002f2f7a23 */ /* 0x100fe40000010803 */
[--C-:B------:R-:W-:Y:S02]  /*10350*/  FFMA.FTZ R58, R58, c[0x0][0x2d0], -R3.reuse ;  /* 0x0000b4003a3a7a23 */ /* 0x100fe40000010803 */
[--C-:B------:R-:W-:Y:S05]  /*10360*/  FFMA.FTZ R63, R63, c[0x0][0x2d0], -R3.reuse ;  /* 0x0000b4003f3f7a23 */ /* 0x100fea0000010803 */
[----:B------:R2:W-:Y:S10]  /*10370*/  MUFU.EX2 R166, R16 ;  /* 0x0000001000a67308 */ /* 0x0005f40000000800 */
[----:B------:R3:W-:Y:S01]  /*10380*/  MUFU.EX2 R163, R31 ;  /* 0x0000001f00a37308 */ /* 0x0007e20000000800 */
[--C-:B-1----:R-:W-:Y:S09]  /*10390*/  FFMA.FTZ R4, R11, c[0x0][0x2d0], -R3.reuse ;  /* 0x0000b4000b047a23 */ /* 0x102ff20000010803 */
[----:B------:R1:W4:Y:S01]  /*103a0*/  MUFU.EX2 R168, R4 ;  /* 0x0000000400a87308 */ /* 0x0003220000000800 */
[----:B--2---:R-:W-:Y:S09]  /*103b0*/  FMUL.FTZ R16, R113, R128 ;  /* 0x0000008071107220 */ /* 0x004ff20000410000 */
[----:B------:R-:W-:Y:S01]  /*103c0*/  MUFU.EX2 R150, R42 ;  /* 0x0000002a00967308 */ /* 0x000fe20000000800 */
[----:B---3--:R-:W-:Y:S09]  /*103d0*/  FMUL.FTZ R31, R0, R143 ;  /* 0x0000008f001f7220 */ /* 0x008ff20000410000 */
[----:B------:R-:W-:Y:S01]  /*103e0*/  MUFU.EX2 R149, R43 ;  /* 0x0000002b00957308 */ /* 0x000fe20000000800 */
[--C-:B-1----:R-:W-:Y:S02]  /*103f0*/  FFMA.FTZ R4, R14, c[0x0][0x2d0], -R3.reuse ;  /* 0x0000b4000e047a23 */ /* 0x102fe40000010803 */
[C---:B------:R-:W-:Y:S07]  /*10400*/  FMUL.FTZ R14, R0.reuse, R126 ;  /* 0x0000007e000e7220 */ /* 0x040fee0000410000 */
[----:B------:R1:W-:Y:S10]  /*10410*/  MUFU.EX2 R169, R4 ;  /* 0x0000000400a97308 */ /* 0x0003f40000000800 */
[----:B------:R-:W-:Y:S10]  /*10420*/  MUFU.EX2 R184, R55 ;  /* 0x0000003700b87308 */ /* 0x000ff40000000800 */
[----:B------:R-:W-:Y:S01]  /*10430*/  MUFU.EX2 R114, R63 ;  /* 0x0000003f00727308 */ /* 0x000fe20000000800 */
[----:B-1----:R-:W-:Y:S02]  /*10440*/  FFMA.FTZ R4, R15, c[0x0][0x2d0], -R3 ;  /* 0x0000b4000f047a23 */ /* 0x002fe40000010803 */
[----:B------:R-:W-:Y:S07]  /*10450*/  FMUL.FTZ R15, R0, R127 ;  /* 0x0000007f000f7220 */ /* 0x000fee0000410000 */
[----:B------:R1:W2:Y:S02]  /*10460*/  MUFU.EX2 R170, R4 ;  /* 0x0000000400aa7308 */ /* 0x0002a40000000800 */
[----:B-1----:R-:W-:Y:S05]  /*10470*/  @P0 SHF.R.S32.HI R4, RZ, 0x1f, R216 ;  /* 0x0000001fff040819 */ /* 0x002fea00000114d8 */
        /* <DEDUP_REMOVED lines=8> */
[----:B------:R1:W3:Y:S02]  /*10500*/  MUFU.EX2 R225, R8 ;  /* 0x0000000800e17308 */ /* 0x0002e40000000800 */
[--C-:B------:R-:W-:Y:S01]  /*10510*/  FFMA.FTZ R32, R36, c[0x0][0x2d0], -R161.reuse ;  /* 0x0000b40024207a23 */ /* 0x100fe200000108a1 */
[----:B------:R-:W-:Y:S01]  /*10520*/  @P0 LEA R10, P2, R6, c[0x0][0x1c8], 0x1 ;  /* 0x00007200060a0a11 */ /* 0x000fe200078408ff */
[----:B------:R-:W-:Y:S01]  /*10530*/  FFMA.FTZ R36, R48, c[0x0][0x2d0], -R161 ;  /* 0x0000b40030247a23 */ /* 0x000fe200000108a1 */
[C---:B------:R-:W-:Y:S01]  /*10540*/  @P0 SHF.L.U64.HI R12, R4.reuse, 0x5, R9 ;  /* 0x00000005040c0819 */ /* 0x040fe20000010209 */
[----:B------:R-:W-:Y:S04]  /*10550*/  FMUL.FTZ R48, R111, R152 ;  /* 0x000000986f307220 */ /* 0x000fe80000410000 */
[----:B------:R5:W-:Y:S10]  /*10560*/  MUFU.EX2 R198, R32 ;  /* 0x0000002000c67308 */ /* 0x000bf40000000800 */
[----:B------:R2:W-:Y:S01]  /*10570*/  MUFU.EX2 R196, R36 ;  /* 0x0000002400c47308 */ /* 0x0005e20000000800 */
[----:B-1----:R-:W-:Y:S01]  /*10580*/  @P0 IMAD R8, R5, 0x50, RZ ;  /* 0x0000005005080824 */ /* 0x002fe200078e02ff */
[----:B------:R-:W-:Y:S04]  /*10590*/  @P0 SHF.L.U32 R5, R4, 0x5, RZ ;  /* 0x0000000504050819 */ /* 0x000fe800000006ff */
[----:B------:R-:W-:Y:S02]  /*105a0*/  @P0 IADD3 R7, R7, R8, RZ ;  /* 0x0000000807070210 */ /* 0x000fe40007ffe0ff */
[-C--:B------:R-:W-:Y:S02]  /*105b0*/  @P0 IADD3 R8, P4, R10, R5.reuse, RZ ;  /* 0x000000050a080210 */ /* 0x080fe40007f9e0ff */
[----:B------:R-:W-:Y:S01]  /*105c0*/  @P0 LEA.HI.X R11, R6, c[0x0][0x1cc], R7, 0x1, P2 ;  /* 0x00007300060b0a11 */ /* 0x000fe200010f0c07 */
[--C-:B------:R-:W-:Y:S01]  /*105d0*/  FFMA.FTZ R7, R22, c[0x0][0x2d0], -R160.reuse ;  /* 0x0000b40016077a23 */ /* 0x100fe200000108a0 */
[-C--:B------:R-:W-:Y:S01]  /*105e0*/  @P0 IADD3 R6, P2, R8, R5.reuse, RZ ;  /* 0x0000000508060210 */ /* 0x080fe20007f5e0ff */
[----:B-----5:R-:W-:Y:S01]  /*105f0*/  FMUL.FTZ R32, R113, R144 ;  /* 0x0000009071207220 */ /* 0x020fe20000410000 */
[-C--:B------:R-:W-:Y:S01]  /*10600*/  @P0 IADD3.X R9, R11, R12.reuse, RZ, P4, !PT ;  /* 0x0000000c0b090210 */ /* 0x080fe200027fe4ff */
[----:B------:R1:W-:Y:S01]  /*10610*/  MUFU.EX2 R223, R7 ;  /* 0x0000000700df7308 */ /* 0x0003e20000000800 */
[----:B------:R5:W-:Y:S01]  /*10620*/  @P0 LDGSTS.E.BYPASS.LTC128B.128 [R215+0x2900], [R10.64], !P1 ;  /* 0x029000000ad70fae */ /* 0x000be2000c901d48 */
[----:B------:R-:W-:Y:S01]  /*10630*/  @P0 IADD3 R4, P3, R6, R5, RZ ;  /* 0x0000000506040210 */ /* 0x000fe20007f7e0ff */
[----:B--2---:R-:W-:Y:S02]  /*10640*/  FFMA.FTZ R36, R49, c[0x0][0x2d0], -R161 ;  /* 0x0000b40031247a23 */ /* 0x004fe400000108a1 */
[----:B------:R-:W-:Y:S04]  /*10650*/  FMUL.FTZ R49, R111, R153 ;  /* 0x000000996f317220 */ /* 0x000fe80000410000 */
[----:B------:R2:W-:Y:S01]  /*10660*/  @P0 LDGSTS.E.BYPASS.LTC128B.128 [R215+0x3100], [R8.64], !P1 ;  /* 0x0310000008d70fae */ /* 0x0005e2000c901d48 */
[----:B------:R3:W-:Y:S01]  /*10670*/  MUFU.EX2 R195, R36 ;  /* 0x0000002400c37308 */ /* 0x0007e20000000800 */
[-C--:B-1----:R-:W-:Y:S02]  /*10680*/  @P0 IADD3.X R7, R9, R12.reuse, RZ, P2, !PT ;  /* 0x0000000c09070210 */ /* 0x082fe400017fe4ff */
[----:B-----5:R-:W-:Y:S04]  /*10690*/  @P0 IADD3 R10, P2, R4, R5, RZ ;  /* 0x00000005040a0210 */ /* 0x020fe80007f5e0ff */
[----:B------:R1:W-:Y:S01]  /*106a0*/  @P0 LDGSTS.E.BYPASS.LTC128B.128 [R215+0x3900], [R6.64], !P1 ;  /* 0x0390000006d70fae */ /* 0x0003e2000c901d48 */
[----:B------:R-:W-:Y:S01]  /*106b0*/  @P0 IADD3.X R5, R7, R12, RZ, P3, !PT ;  /* 0x0000000c07050210 */ /* 0x000fe20001ffe4ff */
[--C-:B------:R-:W-:Y:S02]  /*106c0*/  FFMA.FTZ R11, R23, c[0x0][0x2d0], -R160.reuse ;  /* 0x0000b400170b7a23 */ /* 0x100fe400000108a0 */
[----:B---3--:R-:W-:Y:S02]  /*106d0*/  FMUL.FTZ R36, R113, R148 ;  /* 0x0000009471247220 */ /* 0x008fe40000410000 */
[----:B------:R3:W5:Y:S01]  /*106e0*/  MUFU.EX2 R222, R11 ;  /* 0x0000000b00de7308 */ /* 0x0007620000000800 */
[----:B--2---:R-:W-:Y:S01]  /*106f0*/  FMUL.FTZ R8, R111, R116 ;  /* 0x000000746f087220 */ /* 0x004fe20000410000 */
[----:B------:R2:W-:Y:S01]  /*10700*/  @P0 LDGSTS.E.BYPASS.LTC128B.128 [R215+0x4100], [R4.64], !P1 ;  /* 0x0410000004d70fae */ /* 0x0005e2000c901d48 */
[----:B------:R-:W-:Y:S01]  /*10710*/  F2FP.BF16.PACK_AB R116, R227, R226 ;  /* 0x000000e2e374723e */ /* 0x000fe200000010ff */
[----:B------:R-:W-:Y:S01]  /*10720*/  FMUL.FTZ R9, R111, R117 ;  /* 0x000000756f097220 */ /* 0x000fe20000410000 */
[----:B----4-:R-:W-:Y:S05]  /*10730*/  F2FP.BF16.PACK_AB R117, R168, R167 ;  /* 0x000000a7a875723e */ /* 0x010fea00000010ff */
[----:B------:R-:W-:Y:S01]  /*10740*/  MUFU.EX2 R148, R46 ;  /* 0x0000002e00947308 */ /* 0x000fe20000000800 */
[----:B-1----:R-:W-:Y:S02]  /*10750*/  FFMA.FTZ R6, R34, c[0x0][0x2d0], -R160 ;  /* 0x0000b40022067a23 */ /* 0x002fe400000108a0 */
[C---:B------:R-:W-:Y:S01]  /*10760*/  FMUL.FTZ R7, R112.reuse, R123 ;  /* 0x0000007b70077220 */ /* 0x040fe20000410000 */
[----:B---3--:R-:W-:Y:S06]  /*10770*/  @P0 IADD3.X R11, R5, R12, RZ, P2, !PT ;  /* 0x0000000c050b0210 */ /* 0x008fec00017fe4ff */
[----:B------:R1:W-:Y:S01]  /*10780*/  MUFU.EX2 R220, R6 ;  /* 0x0000000600dc7308 */ /* 0x0003e20000000800 */
[----:B------:R-:W-:Y:S01]  /*10790*/  F2FP.BF16.PACK_AB R123, R235, R234 ;  /* 0x000000eaeb7b723e */ /* 0x000fe200000010ff */
[----:B------:R-:W-:Y:S02]  /*107a0*/  FFMA.FTZ R12, R29, c[0x0][0x2d0], -R162 ;  /* 0x0000b4001d0c7a23 */ /* 0x000fe400000108a2 */
[----:B--2---:R-:W-:Y:S01]  /*107b0*/  FFMA.FTZ R4, R35, c[0x0][0x2d0], -R160 ;  /* 0x0000b40023047a23 */ /* 0x004fe200000108a0 */
[----:B------:R2:W-:Y:S01]  /*107c0*/  @P0 LDGSTS.E.BYPASS.LTC128B.128 [R215+0x4900], [R10.64], !P1 ;  /* 0x049000000ad70fae */ /* 0x0005e2000c901d48 */
[----:B------:R-:W-:Y:S01]  /*107d0*/  FMUL.FTZ R5, R113, R121 ;  /* 0x0000007971057220 */ /* 0x000fe20000410000 */
[----:B------:R-:W-:Y:S01]  /*107e0*/  F2FP.BF16.PACK_AB R121, R233, R232 ;  /* 0x000000e8e979723e */ /* 0x000fe200000010ff */
[----:B------:R-:W-:Y:S02]  /*107f0*/  FMUL.FTZ R29, R111, R141 ;  /* 0x0000008d6f1d7220 */ /* 0x000fe40000410000 */
[----:B------:R3:W4:Y:S01]  /*10800*/  MUFU.EX2 R221, R4 ;  /* 0x0000000400dd7308 */ /* 0x0007220000000800 */
[C---:B------:R-:W-:Y:S02]  /*10810*/  FMUL.FTZ R34, R112.reuse, R146 ;  /* 0x0000009270227220 */ /* 0x040fe40000410000 */
[----:B------:R-:W4:Y:S01]  /*10820*/  LDSM.16.MT88.4 R20, [R200] ;  /* 0x00000000c814783b */ /* 0x000f220000004200 */
[C---:B------:R-:W-:Y:S06]  /*10830*/  FMUL.FTZ R35, R112.reuse, R147 ;  /* 0x0000009370237220 */ /* 0x040fec0000410000 */
[----:B------:R5:W-:Y:S01]  /*10840*/  MUFU.EX2 R217, R12 ;  /* 0x0000000c00d97308 */ /* 0x000be20000000800 */
[----:B------:R-:W4:Y:S01]  /*10850*/  LDSM.16.MT88.4 R156, [R204] ;  /* 0x00000000cc9c783b */ /* 0x000f220000004200 */
[----:B-1----:R-:W-:Y:S01]  /*10860*/  FMUL.FTZ R6, R112, R122 ;  /* 0x0000007a70067220 */ /* 0x002fe20000410000 */
[----:B------:R-:W-:Y:S06]  /*10870*/  F2FP.BF16.PACK_AB R122, R239, R237 ;  /* 0x000000edef7a723e */ /* 0x000fec00000010ff */
[----:B------:R-:W-:Y:S01]  /*10880*/  LDSM.16.MT88.4 R128, [R203] ;  /* 0x00000000cb80783b */ /* 0x000fe20000004200 */
[----:B--2---:R-:W-:Y:S01]  /*10890*/  FMUL.FTZ R10, R0, R118 ;  /* 0x00000076000a7220 */ /* 0x004fe20000410000 */
[----:B------:R-:W-:Y:S01]  /*108a0*/  F2FP.BF16.PACK_AB R118, R231, R230 ;  /* 0x000000e6e776723e */ /* 0x000fe200000010ff */
[--C-:B---3--:R-:W-:Y:S02]  /*108b0*/  FFMA.FTZ R4, R24, c[0x0][0x2d0], -R162.reuse ;  /* 0x0000b40018047a23 */ /* 0x108fe400000108a2 */
[----:B------:R-:W-:Y:S01]  /*108c0*/  FMUL.FTZ R11, R0, R119 ;  /* 0x00000077000b7220 */ /* 0x000fe20000410000 */
[----:B------:R-:W-:Y:S01]  /*108d0*/  F2FP.BF16.PACK_AB R119, R170, R169 ;  /* 0x000000a9aa77723e */ /* 0x000fe200000010ff */
[----:B------:R1:W-:Y:S01]  /*108e0*/  MUFU.EX2 R199, R4 ;  /* 0x0000000400c77308 */ /* 0x0003e20000000800 */
[--C-:B------:R-:W-:Y:S01]  /*108f0*/  FFMA.FTZ R24, R30, c[0x0][0x2d0], -R3.reuse ;  /* 0x0000b4001e187a23 */ /* 0x100fe20000010803 */
[----:B------:R-:W-:Y:S01]  /*10900*/  LDSM.16.MT88.4 R40, [R201+0x800] ;  /* 0x00080000c928783b */ /* 0x000fe20000004200 */
[----:B------:R-:W-:Y:S02]  /*10910*/  FMUL.FTZ R30, R0, R142 ;  /* 0x0000008e001e7220 */ /* 0x000fe40000410000 */
[----:B-----5:R-:W-:Y:S05]  /*10920*/  FMUL.FTZ R12, R111, R124 ;  /* 0x0000007c6f0c7220 */ /* 0x020fea0000410000 */
[----:B------:R2:W-:Y:S01]  /*10930*/  MUFU.EX2 R164, R24 ;  /* 0x0000001800a47308 */ /* 0x0005e20000000800 */
[----:B------:R-:W3:Y:S08]  /*10940*/  LDSM.16.MT88.4 R124, [R201] ;  /* 0x00000000c97c783b */ /* 0x000ef00000004200 */
[----:B------:R-:W-:Y:S01]  /*10950*/  LDSM.16.MT88.4 R52, [R200+0x1000] ;  /* 0x00100000c834783b */ /* 0x000fe20000004200 */
[--C-:B-1----:R-:W-:Y:S02]  /*10960*/  FFMA.FTZ R4, R25, c[0x0][0x2d0], -R162.reuse ;  /* 0x0000b40019047a23 */ /* 0x102fe400000108a2 */
[C---:B------:R-:W-:Y:S05]  /*10970*/  FMUL.FTZ R25, R111.reuse, R137 ;  /* 0x000000896f197220 */ /* 0x040fea0000410000 */
[----:B------:R-:W-:Y:S01]  /*10980*/  LDSM.16.MT88.4 R144, [R204+0x2000] ;  /* 0x00200000cc90783b */ /* 0x000fe20000004200 */
[----:B------:R1:W5:Y:S01]  /*10990*/  MUFU.EX2 R218, R4 ;  /* 0x0000000400da7308 */ /* 0x0003620000000800 */
[C---:B--2---:R-:W-:Y:S06]  /*109a0*/  FMUL.FTZ R24, R111.reuse, R136 ;  /* 0x000000886f187220 */ /* 0x044fec0000410000 */
[----:B------:R-:W0:Y:S01]  /*109b0*/  LDGDEPBAR ;  /* 0x00000000000079af */ /* 0x000e220000000000 */
[----:B-1----:R-:W-:Y:S02]  /*109c0*/  FFMA.FTZ R4, R28, c[0x0][0x2d0], -R162 ;  /* 0x0000b4001c047a23 */ /* 0x002fe400000108a2 */
[----:B------:R-:W-:Y:S02]  /*109d0*/  FMUL.FTZ R28, R111, R140 ;  /* 0x0000008c6f1c7220 */ /* 0x000fe40000410000 */
[----:B------:R1:W2:Y:S02]  /*109e0*/  MUFU.EX2 R219, R4 ;  /* 0x0000000400db7308 */ /* 0x0002a40000000800 */
[----:B-1----:R-:W-:Y:S01]  /*109f0*/  FMUL.FTZ R4, R113, R120 ;  /* 0x0000007871047220 */ /* 0x002fe20000410000 */
[----:B------:R-:W-:Y:S07]  /*10a00*/  F2FP.BF16.PACK_AB R120, R238, R236 ;  /* 0x000000ecee78723e */ /* 0x000fee00000010ff */
[-C--:B----4-:R-:W-:Y:S08]  /*10a10*/  HMMA.16816.F32.BF16 R4, R120, R20.reuse, R4 ;  /* 0x000000147804723c */ /* 0x090ff00000041804 */
[C---:B------:R-:W-:Y:S07]  /*10a20*/  HMMA.16816.F32.BF16 R8, R116.reuse, R20, R8 ;  /* 0x000000147408723c */ /* 0x040fee0000041808 */
[----:B------:R-:W-:Y:S01]  /*10a30*/  FFMA.FTZ R20, R27, c[0x0][0x2d0], -R3 ;  /* 0x0000b4001b147a23 */ /* 0x000fe20000010803 */
[-C--:B------:R-:W-:Y:S03]  /*10a40*/  HMMA.16816.F32.BF16 R12, R116, R22.reuse, R12 ;  /* 0x00000016740c723c */ /* 0x080fe6000004180c */
[----:B------:R1:W4:Y:S01]  /*10a50*/  MUFU.EX2 R165, R20 ;  /* 0x0000001400a57308 */ /* 0x0003220000000800 */
[C---:B------:R-:W-:Y:S02]  /*10a60*/  FMUL.FTZ R21, R113.reuse, R133 ;  /* 0x0000008571157220 */ /* 0x040fe40000410000 */
[C---:B------:R-:W-:Y:S02]  /*10a70*/  FMUL.FTZ R27, R0.reuse, R139 ;  /* 0x0000008b001b7220 */ /* 0x040fe40000410000 */
[C---:B------:R-:W-:Y:S04]  /*10a80*/  HMMA.16816.F32.BF16 R16, R120.reuse, R22, R16 ;  /* 0x000000167810723c */ /* 0x040fe80000041810 */
[----:B------:R-:W-:Y:S03]  /*10a90*/  FFMA.FTZ R0, R0, R244, R167 ;  /* 0x000000f400007223 */ /* 0x000fe600000100a7 */
[C---:B------:R-:W-:Y:S02]  /*10aa0*/  FMUL.FTZ R22, R112.reuse, R134 ;  /* 0x0000008670167220 */ /* 0x040fe40000410000 */
[----:B------:R-:W-:Y:S03]  /*10ab0*/  FMUL.FTZ R23, R112, R135 ;  /* 0x0000008770177220 */ /* 0x000fe60000410000 */
[----:B------:R-:W-:Y:S02]  /*10ac0*/  FADD.FTZ R0, R168, R0 ;  /* 0x00000000a8007221 */ /* 0x000fe40000010000 */
[----:B-1----:R-:W-:Y:S07]  /*10ad0*/  FMUL.FTZ R20, R113, R132 ;  /* 0x0000008471147220 */ /* 0x002fee0000410000 */
[-C--:B------:R-:W-:Y:S08]  /*10ae0*/  HMMA.16816.F32.BF16 R20, R120, R156.reuse, R20 ;  /* 0x0000009c7814723c */ /* 0x080ff00000041814 */
[C---:B------:R-:W-:Y:S08]  /*10af0*/  HMMA.16816.F32.BF16 R24, R116.reuse, R156, R24 ;  /* 0x0000009c7418723c */ /* 0x040ff00000041818 */
[-C--:B------:R-:W-:Y:S08]  /*10b00*/  HMMA.16816.F32.BF16 R28, R116, R158.reuse, R28 ;  /* 0x0000009e741c723c */ /* 0x080ff0000004181c */
[C---:B------:R-:W-:Y:S01]  /*10b10*/  HMMA.16816.F32.BF16 R32, R120.reuse, R158, R32 ;  /* 0x0000009e7820723c */ /* 0x040fe20000041820 */
[----:B------:R1:W1:Y:S07]  /*10b20*/  MUFU.EX2 R159, R47 ;  /* 0x0000002f009f7308 */ /* 0x00026e0000000800 */
[-C--:B---3--:R-:W-:Y:S03]  /*10b30*/  HMMA.16816.F32.BF16 R84, R120, R124.reuse, R84 ;  /* 0x0000007c7854723c */ /* 0x088fe60000041854 */
[----:B------:R-:W-:Y:S05]  /*10b40*/  MUFU.EX2 R158, R58 ;  /* 0x0000003a009e7308 */ /* 0x000fea0000000800 */
[C---:B------:R-:W-:Y:S08]  /*10b50*/  HMMA.16816.F32.BF16 R88, R116.reuse, R124, R88 ;  /* 0x0000007c7458723c */ /* 0x040ff00000041858 */
[-C--:B------:R-:W-:Y:S01]  /*10b60*/  HMMA.16816.F32.BF16 R92, R116, R126.reuse, R92 ;  /* 0x0000007e745c723c */ /* 0x080fe2000004185c */
[----:B-1----:R-:W-:Y:S07]  /*10b70*/  LDSM.16.MT88.4 R44, [R203+0x800] ;  /* 0x00080000cb2c783b */ /* 0x002fee0000004200 */
[C---:B------:R-:W-:Y:S01]  /*10b80*/  HMMA.16816.F32.BF16 R96, R120.reuse, R126, R96 ;  /* 0x0000007e7860723c */ /* 0x040fe20000041860 */
[----:B------:R-:W1:Y:S07]  /*10b90*/  LDSM.16.MT88.4 R124, [R200+0x800] ;  /* 0x00080000c87c783b */ /* 0x000e6e0000004200 */
[-C--:B------:R-:W-:Y:S08]  /*10ba0*/  HMMA.16816.F32.BF16 R36, R120, R128.reuse, R36 ;  /* 0x000000807824723c */ /* 0x080ff00000041824 */
        /* <DEDUP_REMOVED lines=8> */
[----:B-----5:R-:W-:Y:S02]  /*10c30*/  F2FP.BF16.PACK_AB R120, R218, R199 ;  /* 0x000000c7da78723e */ /* 0x020fe400000010ff */
[----:B--2---:R-:W-:Y:S01]  /*10c40*/  F2FP.BF16.PACK_AB R122, R217, R219 ;  /* 0x000000dbd97a723e */ /* 0x004fe200000010ff */
[-C--:B-1----:R-:W-:Y:S05]  /*10c50*/  HMMA.16816.F32.BF16 R4, R116, R124.reuse, R4 ;  /* 0x0000007c7404723c */ /* 0x082fea0000041804 */
[----:B----4-:R-:W-:Y:S02]  /*10c60*/  F2FP.BF16.PACK_AB R121, R165, R166 ;  /* 0x000000a6a579723e */ /* 0x010fe400000010ff */
[----:B------:R-:W-:Y:S07]  /*10c70*/  F2FP.BF16.PACK_AB R123, R163, R164 ;  /* 0x000000a4a37b723e */ /* 0x000fee00000010ff */
[C---:B------:R-:W-:Y:S08]  /*10c80*/  HMMA.16816.F32.BF16 R8, R120.reuse, R124, R8 ;  /* 0x0000007c7808723c */ /* 0x040ff00000041808 */
[-C--:B------:R-:W-:Y:S08]  /*10c90*/  HMMA.16816.F32.BF16 R12, R120, R126.reuse, R12 ;  /* 0x0000007e780c723c */ /* 0x080ff0000004180c */
[C---:B------:R-:W-:Y:S08]  /*10ca0*/  HMMA.16816.F32.BF16 R16, R116.reuse, R126, R16 ;  /* 0x0000007e7410723c */ /* 0x040ff00000041810 */
[-C--:B---3--:R-:W-:Y:S08]  /*10cb0*/  HMMA.16816.F32.BF16 R20, R116, R128.reuse, R20 ;  /* 0x000000807414723c */ /* 0x088ff00000041814 */
[C---:B------:R-:W-:Y:S08]  /*10cc0*/  HMMA.16816.F32.BF16 R24, R120.reuse, R128, R24 ;  /* 0x000000807818723c */ /* 0x040ff00000041818 */
[-C--:B------:R-:W-:Y:S08]  /*10cd0*/  HMMA.16816.F32.BF16 R28, R120, R130.reuse, R28 ;  /* 0x00000082781c723c */ /* 0x080ff0000004181c */
[C---:B------:R-:W-:Y:S01]  /*10ce0*/  HMMA.16816.F32.BF16 R32, R116.reuse, R130, R32 ;  /* 0x000000827420723c */ /* 0x040fe20000041820 */
[----:B------:R-:W-:Y:S07]  /*10cf0*/  LDSM.16.MT88.4 R128, [R200+0x2000] ;  /* 0x00200000c880783b */ /* 0x000fee0000004200 */
[-C--:B------:R-:W-:Y:S08]  /*10d00*/  HMMA.16816.F32.BF16 R84, R116, R40.reuse, R84 ;  /* 0x000000287454723c */ /* 0x080ff00000041854 */
[C---:B------:R-:W-:Y:S07]  /*10d10*/  HMMA.16816.F32.BF16 R88, R120.reuse, R40, R88 ;  /* 0x000000287858723c */ /* 0x040fee0000041858 */
[--C-:B------:R-:W-:Y:S01]  /*10d20*/  FFMA.FTZ R40, R64, c[0x0][0x2d0], -R161.reuse ;  /* 0x0000b40040287a23 */ /* 0x100fe200000108a1 */
[-C--:B------:R-:W-:Y:S03]  /*10d30*/  HMMA.16816.F32.BF16 R92, R120, R42.reuse, R92 ;  /* 0x0000002a785c723c */ /* 0x080fe6000004185c */
[----:B------:R1:W-:Y:S01]  /*10d40*/  MUFU.EX2 R183, R40 ;  /* 0x0000002800b77308 */ /* 0x0003e20000000800 */
[----:B------:R-:W-:Y:S04]  /*10d50*/  F2FP.BF16.PACK_AB R41, R193, R194 ;  /* 0x000000c2c129723e */ /* 0x000fe800000010ff */
[C---:B------:R-:W-:Y:S07]  /*10d60*/  HMMA.16816.F32.BF16 R96, R116.reuse, R42, R96 ;  /* 0x0000002a7460723c */ /* 0x040fee0000041860 */
[----:B------:R-:W-:Y:S01]  /*10d70*/  F2FP.BF16.PACK_AB R42, R195, R196 ;  /* 0x000000c4c32a723e */ /* 0x000fe200000010ff */
[-C--:B------:R-:W-:Y:S04]  /*10d80*/  HMMA.16816.F32.BF16 R36, R116, R44.reuse, R36 ;  /* 0x0000002c7424723c */ /* 0x080fe80000041824 */
[----:B------:R-:W-:Y:S04]  /*10d90*/  F2FP.BF16.PACK_AB R43, R191, R192 ;  /* 0x000000c0bf2b723e */ /* 0x000fe800000010ff */
[C---:B------:R-:W-:Y:S04]  /*10da0*/  HMMA.16816.F32.BF16 R100, R120.reuse, R44, R100 ;  /* 0x0000002c7864723c */ /* 0x040fe80000041864 */
[----:B-1----:R-:W-:Y:S03]  /*10db0*/  FFMA.FTZ R40, R65, c[0x0][0x2d0], -R161 ;  /* 0x0000b40041287a23 */ /* 0x002fe600000108a1 */
[----:B------:R-:W-:Y:S01]  /*10dc0*/  FFMA.FTZ R44, R57, c[0x0][0x2d0], -R162 ;  /* 0x0000b400392c7a23 */ /* 0x000fe200000108a2 */
[-C--:B------:R-:W-:Y:S01]  /*10dd0*/  HMMA.16816.F32.BF16 R48, R120, R46.reuse, R48 ;  /* 0x0000002e7830723c */ /* 0x080fe20000041830 */
[----:B------:R1:W-:Y:S03]  /*10de0*/  MUFU.EX2 R182, R40 ;  /* 0x0000002800b67308 */ /* 0x0003e60000000800 */
[----:B------:R-:W-:Y:S04]  /*10df0*/  F2FP.BF16.PACK_AB R45, R149, R150 ;  /* 0x00000096952d723e */ /* 0x000fe800000010ff */
[----:B------:R-:W-:Y:S03]  /*10e00*/  HMMA.16816.F32.BF16 R104, R116, R46, R104 ;  /* 0x0000002e7468723c */ /* 0x000fe60000041868 */
[----:B------:R2:W-:Y:S04]  /*10e10*/  MUFU.EX2 R178, R44 ;  /* 0x0000002c00b27308 */ /* 0x0005e80000000800 */
[----:B------:R-:W-:Y:S02]  /*10e20*/  F2FP.BF16.PACK_AB R46, R151, R188 ;  /* 0x000000bc972e723e */ /* 0x000fe400000010ff */
[----:B------:R-:W-:Y:S03]  /*10e30*/  F2FP.BF16.PACK_AB R47, R159, R148 ;  /* 0x000000949f2f723e */ /* 0x000fe600000010ff */
[--C-:B-1----:R-:W-:Y:S04]  /*10e40*/  FFMA.FTZ R40, R66, c[0x0][0x2d0], -R160.reuse ;  /* 0x0000b40042287a23 */ /* 0x102fe800000108a0 */
[----:B------:R1:W-:Y:S01]  /*10e50*/  MUFU.EX2 R181, R40 ;  /* 0x0000002800b57308 */ /* 0x0003e20000000800 */
[----:B--2---:R-:W-:Y:S01]  /*10e60*/  F2FP.BF16.PACK_AB R44, R189, R190 ;  /* 0x000000bebd2c723e */ /* 0x004fe200000010ff */
[----:B-1----:R-:W-:Y:S02]  /*10e70*/  FFMA.FTZ R40, R67, c[0x0][0x2d0], -R160 ;  /* 0x0000b40043287a23 */ /* 0x002fe400000108a0 */
[----:B------:R-:W1:Y:S06]  /*10e80*/  LDSM.16.MT88.4 R64, [R204+0x1000] ;  /* 0x00100000cc40783b */ /* 0x000e6c0000004200 */
[----:B------:R2:W-:Y:S02]  /*10e90*/  MUFU.EX2 R180, R40 ;  /* 0x0000002800b47308 */ /* 0x0005e40000000800 */
[--C-:B--2---:R-:W-:Y:S08]  /*10ea0*/  FFMA.FTZ R40, R56, c[0x0][0x2d0], -R162.reuse ;  /* 0x0000b40038287a23 */ /* 0x104ff000000108a2 */
[----:B------:R2:W-:Y:S02]  /*10eb0*/  MUFU.EX2 R179, R40 ;  /* 0x0000002800b37308 */ /* 0x0005e40000000800 */
[----:B--2---:R-:W-:Y:S07]  /*10ec0*/  F2FP.BF16.PACK_AB R40, R197, R198 ;  /* 0x000000c6c528723e */ /* 0x004fee00000010ff */
[-C--:B------:R-:W-:Y:S08]  /*10ed0*/  HMMA.16816.F32.BF16 R4, R40, R52.reuse, R4 ;  /* 0x000000342804723c */ /* 0x080ff00000041804 */
[C---:B------:R-:W-:Y:S07]  /*10ee0*/  HMMA.16816.F32.BF16 R8, R44.reuse, R52, R8 ;  /* 0x000000342c08723c */ /* 0x040fee0000041808 */
[----:B------:R-:W-:Y:S01]  /*10ef0*/  FFMA.FTZ R52, R59, c[0x0][0x2d0], -R3 ;  /* 0x0000b4003b347a23 */ /* 0x000fe20000010803 */
[-C--:B------:R-:W-:Y:S01]  /*10f00*/  HMMA.16816.F32.BF16 R12, R44, R54.reuse, R12 ;  /* 0x000000362c0c723c */ /* 0x080fe2000004180c */
[----:B------:R-:W2:Y:S02]  /*10f10*/  LDSM.16.MT88.4 R56, [R201+0x1000] ;  /* 0x00100000c938783b */ /* 0x000ea40000004200 */
[----:B------:R3:W4:Y:S05]  /*10f20*/  MUFU.EX2 R157, R52 ;  /* 0x00000034009d7308 */ /* 0x00072a0000000800 */
[C---:B------:R-:W-:Y:S08]  /*10f30*/  HMMA.16816.F32.BF16 R16, R40.reuse, R54, R16 ;  /* 0x000000362810723c */ /* 0x040ff00000041810 */
[-C--:B-1----:R-:W-:Y:S08]  /*10f40*/  HMMA.16816.F32.BF16 R20, R40, R64.reuse, R20 ;  /* 0x000000402814723c */ /* 0x082ff00000041814 */
[C---:B------:R-:W-:Y:S04]  /*10f50*/  HMMA.16816.F32.BF16 R24, R44.reuse, R64, R24 ;  /* 0x000000402c18723c */ /* 0x040fe80000041818 */
[--C-:B---3--:R-:W-:Y:S02]  /*10f60*/  FFMA.FTZ R52, R60, c[0x0][0x2d0], -R162.reuse ;  /* 0x0000b4003c347a23 */ /* 0x108fe400000108a2 */
[--C-:B------:R-:W-:Y:S02]  /*10f70*/  FFMA.FTZ R60, R68, c[0x0][0x2d0], -R161.reuse ;  /* 0x0000b400443c7a23 */ /* 0x100fe400000108a1 */
[-C--:B------:R-:W-:Y:S01]  /*10f80*/  HMMA.16816.F32.BF16 R28, R44, R66.reuse, R28 ;  /* 0x000000422c1c723c */ /* 0x080fe2000004181c */
[----:B------:R1:W-:Y:S03]  /*10f90*/  MUFU.EX2 R177, R52 ;  /* 0x0000003400b17308 */ /* 0x0003e60000000800 */
[--C-:B------:R-:W-:Y:S04]  /*10fa0*/  FFMA.FTZ R64, R76, c[0x0][0x2d0], -R162.reuse ;  /* 0x0000b4004c407a23 */ /* 0x100fe800000108a2 */
[C---:B------:R-:W-:Y:S03]  /*10fb0*/  HMMA.16816.F32.BF16 R32, R40.reuse, R66, R32 ;  /* 0x000000422820723c */ /* 0x040fe60000041820 */
[----:B------:R3:W-:Y:S05]  /*10fc0*/  MUFU.EX2 R175, R60 ;  /* 0x0000003c00af7308 */ /* 0x0007ea0000000800 */
[-C--:B--2---:R-:W-:Y:S05]  /*10fd0*/  HMMA.16816.F32.BF16 R84, R40, R56.reuse, R84 ;  /* 0x000000382854723c */ /* 0x084fea0000041854 */
[----:B------:R-:W-:Y:S03]  /*10fe0*/  MUFU.EX2 R67, R64 ;  /* 0x0000004000437308 */ /* 0x000fe60000000800 */
[C---:B------:R-:W-:Y:S04]  /*10ff0*/  HMMA.16816.F32.BF16 R88, R44.reuse, R56, R88 ;  /* 0x000000382c58723c */ /* 0x040fe80000041858 */
[----:B-1----:R-:W-:Y:S03]  /*11000*/  FFMA.FTZ R52, R61, c[0x0][0x2d0], -R162 ;  /* 0x0000b4003d347a23 */ /* 0x002fe600000108a2 */
[--C-:B------:R-:W-:Y:S01]  /*11010*/  FFMA.FTZ R56, R71, c[0x0][0x2d0], -R160.reuse ;  /* 0x0000b40047387a23 */ /* 0x100fe200000108a0 */
[-C--:B------:R-:W-:Y:S01]  /*11020*/  HMMA.16816.F32.BF16 R92, R44, R58.reuse, R92 ;  /* 0x0000003a2c5c723c */ /* 0x080fe2000004185c */
[----:B------:R1:W2:Y:S03]  /*11030*/  MUFU.EX2 R176, R52 ;  /* 0x0000003400b07308 */ /* 0x0002a60000000800 */
[----:B---3--:R-:W-:Y:S04]  /*11040*/  FFMA.FTZ R60, R69, c[0x0][0x2d0], -R161 ;  /* 0x0000b400453c7a23 */ /* 0x008fe800000108a1 */
[C---:B------:R-:W-:Y:S03]  /*11050*/  HMMA.16816.F32.BF16 R96, R40.reuse, R58, R96 ;  /* 0x0000003a2860723c */ /* 0x040fe60000041860 */
[----:B------:R3:W-:Y:S10]  /*11060*/  MUFU.EX2 R174, R60 ;  /* 0x0000003c00ae7308 */ /* 0x0007f40000000800 */
[----:B------:R5:W-:Y:S01]  /*11070*/  MUFU.EX2 R172, R56 ;  /* 0x0000003800ac7308 */ /* 0x000be20000000800 */
[----:B-1----:R-:W-:Y:S09]  /*11080*/  FFMA.FTZ R52, R62, c[0x0][0x2d0], -R3 ;  /* 0x0000b4003e347a23 */ /* 0x002ff20000010803 */
[----:B------:R1:W1:Y:S01]  /*11090*/  MUFU.EX2 R156, R52 ;  /* 0x00000034009c7308 */ /* 0x0002620000000800 */
[----:B---3--:R-:W-:Y:S09]  /*110a0*/  FFMA.FTZ R60, R70, c[0x0][0x2d0], -R160 ;  /* 0x0000b400463c7a23 */ /* 0x008ff200000108a0 */
[----:B------:R3:W-:Y:S01]  /*110b0*/  MUFU.EX2 R173, R60 ;  /* 0x0000003c00ad7308 */ /* 0x0007e20000000800 */
[--C-:B-----5:R-:W-:Y:S09]  /*110c0*/  FFMA.FTZ R56, R80, c[0x0][0x2d0], -R161.reuse ;  /* 0x0000b40050387a23 */ /* 0x120ff200000108a1 */
[----:B------:R5:W-:Y:S01]  /*110d0*/  MUFU.EX2 R171, R56 ;  /* 0x0000003800ab7308 */ /* 0x000be20000000800 */
[----:B-1----:R-:W1:Y:S08]  /*110e0*/  LDSM.16.MT88.4 R52, [R203+0x1000] ;  /* 0x00100000cb34783b */ /* 0x002e700000004200 */
[----:B---3--:R-:W3:Y:S01]  /*110f0*/  LDSM.16.MT88.4 R60, [R200+0x1800] ;  /* 0x00180000c83c783b */ /* 0x008ee20000004200 */
[----:B-----5:R-:W-:Y:S04]  /*11100*/  FFMA.FTZ R56, R81, c[0x0][0x2d0], -R161 ;  /* 0x0000b40051387a23 */ /* 0x020fe800000108a1 */
[----:B------:R5:W-:Y:S01]  /*11110*/  MUFU.EX2 R80, R56 ;  /* 0x0000003800507308 */ /* 0x000be20000000800 */
[-C--:B-1----:R-:W-:Y:S08]  /*11120*/  HMMA.16816.F32.BF16 R36, R40, R52.reuse, R36 ;  /* 0x000000342824723c */ /* 0x082ff00000041824 */
[C---:B------:R-:W-:Y:S04]  /*11130*/  HMMA.16816.F32.BF16 R100, R44.reuse, R52, R100 ;  /* 0x000000342c64723c */ /* 0x040fe80000041864 */
[----:B-----5:R-:W-:Y:S03]  /*11140*/  FFMA.FTZ R56, R73, c[0x0][0x2d0], -R162 ;  /* 0x0000b40049387a23 */ /* 0x020fe600000108a2 */
[--C-:B------:R-:W-:Y:S01]  /*11150*/  FFMA.FTZ R52, R82, c[0x0][0x2d0], -R160.reuse ;  /* 0x0000b40052347a23 */ /* 0x100fe200000108a0 */
[-C--:B------:R-:W-:Y:S01]  /*11160*/  HMMA.16816.F32.BF16 R48, R44, R54.reuse, R48 ;  /* 0x000000362c30723c */ /* 0x080fe20000041830 */
[----:B------:R1:W-:Y:S06]  /*11170*/  MUFU.EX2 R68, R56 ;  /* 0x0000003800447308 */ /* 0x0003ec0000000800 */
[----:B------:R-:W-:Y:S01]  /*11180*/  FFMA.FTZ R44, R83, c[0x0][0x2d0], -R160 ;  /* 0x0000b400532c7a23 */ /* 0x000fe200000108a0 */
[----:B------:R-:W-:Y:S03]  /*11190*/  HMMA.16816.F32.BF16 R104, R40, R54, R104 ;  /* 0x000000362868723c */ /* 0x000fe60000041868 */
[----:B------:R5:W-:Y:S01]  /*111a0*/  MUFU.EX2 R70, R44 ;  /* 0x0000002c00467308 */ /* 0x000be20000000800 */
[----:B----4-:R-:W-:Y:S02]  /*111b0*/  F2FP.BF16.PACK_AB R45, R157, R158 ;  /* 0x0000009e9d2d723e */ /* 0x010fe400000010ff */
[----:B--2---:R-:W-:Y:S02]  /*111c0*/  F2FP.BF16.PACK_AB R46, R176, R177 ;  /* 0x000000b1b02e723e */ /* 0x004fe400000010ff */
[----:B------:R-:W-:Y:S04]  /*111d0*/  F2FP.BF16.PACK_AB R40, R186, R187 ;  /* 0x000000bbba28723e */ /* 0x000fe800000010ff */
[----:B------:R-:W-:Y:S01]  /*111e0*/  F2FP.BF16.PACK_AB R41, R184, R185 ;  /* 0x000000b9b829723e */ /* 0x000fe200000010ff */
[----:B------:R2:W-:Y:S01]  /*111f0*/  MUFU.EX2 R71, R52 ;  /* 0x0000003400477308 */ /* 0x0005e20000000800 */
[----:B------:R-:W-:Y:S02]  /*11200*/  F2FP.BF16.PACK_AB R42, R182, R183 ;  /* 0x000000b7b62a723e */ /* 0x000fe400000010ff */
[----:B------:R-:W-:Y:S01]  /*11210*/  F2FP.BF16.PACK_AB R43, R180, R181 ;  /* 0x000000b5b42b723e */ /* 0x000fe200000010ff */
[----:B-1----:R-:W-:Y:S01]  /*11220*/  LDSM.16.MT88.4 R56, [R201+0x1800] ;  /* 0x00180000c938783b */ /* 0x002fe20000004200 */
[----:B------:R-:W-:Y:S05]  /*11230*/  F2FP.BF16.PACK_AB R47, R114, R156 ;  /* 0x0000009c722f723e */ /* 0x000fea00000010ff */
[-C--:B---3--:R-:W-:Y:S03]  /*11240*/  HMMA.16816.F32.BF16 R4, R40, R60.reuse, R4 ;  /* 0x0000003c2804723c */ /* 0x088fe60000041804 */
[--C-:B-----5:R-:W-:Y:S04]  /*11250*/  FFMA.FTZ R44, R72, c[0x0][0x2d0], -R162.reuse ;  /* 0x0000b400482c7a23 */ /* 0x120fe800000108a2 */
[----:B------:R1:W3:Y:S01]  /*11260*/  MUFU.EX2 R69, R44 ;  /* 0x0000002c00457308 */ /* 0x0002e20000000800 */
[----:B--2---:R-:W2:Y:S01]  /*11270*/  LDSM.16.MT88.4 R52, [R204+0x1800] ;  /* 0x00180000cc34783b */ /* 0x004ea20000004200 */
[----:B-1----:R-:W-:Y:S03]  /*11280*/  F2FP.BF16.PACK_AB R44, R178, R179 ;  /* 0x000000b3b22c723e */ /* 0x002fe600000010ff */
[----:B---3--:R-:W-:Y:S04]  /*11290*/  F2FP.BF16.PACK_AB R152, R68, R69 ;  /* 0x000000454498723e */ /* 0x008fe800000010ff */
[C---:B------:R-:W-:Y:S07]  /*112a0*/  HMMA.16816.F32.BF16 R8, R44.reuse, R60, R8 ;  /* 0x0000003c2c08723c */ /* 0x040fee0000041808 */
[--C-:B------:R-:W-:Y:S01]  /*112b0*/  FFMA.FTZ R60, R74, c[0x0][0x2d0], -R3.reuse ;  /* 0x0000b4004a3c7a23 */ /* 0x100fe20000010803 */
[-C--:B------:R-:W-:Y:S03]  /*112c0*/  HMMA.16816.F32.BF16 R12, R44, R62.reuse, R12 ;  /* 0x0000003e2c0c723c */ /* 0x080fe6000004180c */
[----:B------:R1:W-:Y:S05]  /*112d0*/  MUFU.EX2 R66, R60 ;  /* 0x0000003c00427308 */ /* 0x0003ea0000000800 */
[C---:B------:R-:W-:Y:S08]  /*112e0*/  HMMA.16816.F32.BF16 R16, R40.reuse, R62, R16 ;  /* 0x0000003e2810723c */ /* 0x040ff00000041810 */
[-C--:B--2---:R-:W-:Y:S08]  /*112f0*/  HMMA.16816.F32.BF16 R20, R40, R52.reuse, R20 ;  /* 0x000000342814723c */ /* 0x084ff00000041814 */
[C---:B------:R-:W-:Y:S04]  /*11300*/  HMMA.16816.F32.BF16 R24, R44.reuse, R52, R24 ;  /* 0x000000342c18723c */ /* 0x040fe80000041818 */
[--C-:B-1----:R-:W-:Y:S03]  /*11310*/  FFMA.FTZ R60, R75, c[0x0][0x2d0], -R3.reuse ;  /* 0x0000b4004b3c7a23 */ /* 0x102fe60000010803 */
[----:B------:R-:W-:Y:S01]  /*11320*/  FFMA.FTZ R52, R77, c[0x0][0x2d0], -R162 ;  /* 0x0000b4004d347a23 */ /* 0x000fe200000108a2 */
[-C--:B------:R-:W-:Y:S01]  /*11330*/  HMMA.16816.F32.BF16 R28, R44, R54.reuse, R28 ;  /* 0x000000362c1c723c */ /* 0x080fe2000004181c */
[----:B------:R1:W2:Y:S07]  /*11340*/  MUFU.EX2 R65, R60 ;  /* 0x0000003c00417308 */ /* 0x0002ae0000000800 */
[C---:B------:R-:W-:Y:S03]  /*11350*/  HMMA.16816.F32.BF16 R32, R40.reuse, R54, R32 ;  /* 0x000000362820723c */ /* 0x040fe60000041820 */
[----:B------:R-:W3:Y:S05]  /*11360*/  MUFU.EX2 R64, R52 ;  /* 0x0000003400407308 */ /* 0x000eea0000000800 */
[-C--:B------:R-:W-:Y:S08]  /*11370*/  HMMA.16816.F32.BF16 R84, R40, R56.reuse, R84 ;  /* 0x000000382854723c */ /* 0x080ff00000041854 */
[C---:B------:R-:W-:Y:S01]  /*11380*/  HMMA.16816.F32.BF16 R88, R44.reuse, R56, R88 ;  /* 0x000000382c58723c */ /* 0x040fe20000041858 */
[----:B-1----:R-:W1:Y:S03]  /*11390*/  LDSM.16.MT88.4 R60, [R203+0x1800] ;  /* 0x00180000cb3c783b */ /* 0x002e660000004200 */
[----:B--2---:R-:W-:Y:S04]  /*113a0*/  F2FP.BF16.PACK_AB R153, R65, R66 ;  /* 0x000000424199723e */ /* 0x004fe800000010ff */
[-C--:B------:R-:W-:Y:S04]  /*113b0*/  HMMA.16816.F32.BF16 R92, R44, R58.reuse, R92 ;  /* 0x0000003a2c5c723c */ /* 0x080fe8000004185c */
[----:B---3--:R-:W-:Y:S01]  /*113c0*/  F2FP.BF16.PACK_AB R154, R64, R67 ;  /* 0x00000043409a723e */ /* 0x008fe200000010ff */
[--C-:B------:R-:W-:Y:S02]  /*113d0*/  FFMA.FTZ R52, R78, c[0x0][0x2d0], -R3.reuse ;  /* 0x0000b4004e347a23 */ /* 0x100fe40000010803 */
[----:B------:R-:W-:Y:S01]  /*113e0*/  FFMA.FTZ R3, R79, c[0x0][0x2d0], -R3 ;  /* 0x0000b4004f037a23 */ /* 0x000fe20000010803 */
[C---:B------:R-:W-:Y:S01]  /*113f0*/  HMMA.16816.F32.BF16 R96, R40.reuse, R58, R96 ;  /* 0x0000003a2860723c */ /* 0x040fe20000041860 */
[----:B------:R-:W-:Y:S10]  /*11400*/  MUFU.EX2 R53, R52 ;  /* 0x0000003400357308 */ /* 0x000ff40000000800 */
[----:B------:R2:W3:Y:S01]  /*11410*/  MUFU.EX2 R52, R3 ;  /* 0x0000000300347308 */ /* 0x0004e20000000800 */
[-C--:B-1----:R-:W-:Y:S08]  /*11420*/  HMMA.16816.F32.BF16 R36, R40, R60.reuse, R36 ;  /* 0x0000003c2824723c */ /* 0x082ff00000041824 */
[C---:B------:R-:W-:Y:S04]  /*11430*/  HMMA.16816.F32.BF16 R100, R44.reuse, R60, R100 ;  /* 0x0000003c2c64723c */ /* 0x040fe80000041864 */
[----:B--2---:R-:W-:Y:S01]  /*11440*/  FFMA.FTZ R3, R113, R241, R236 ;  /* 0x000000f171037223 */ /* 0x004fe200000100ec */
[----:B---3--:R-:W-:Y:S03]  /*11450*/  F2FP.BF16.PACK_AB R155, R52, R53 ;  /* 0x00000035349b723e */ /* 0x008fe600000010ff */
[----:B------:R-:W-:Y:S01]  /*11460*/  FADD.FTZ R3, R238, R3 ;  /* 0x00000003ee037221 */ /* 0x000fe20000010000 */
[-C--:B------:R-:W-:Y:S01]  /*11470*/  HMMA.16816.F32.BF16 R48, R44, R62.reuse, R48 ;  /* 0x0000003e2c30723c */ /* 0x080fe20000041830 */
[----:B------:R-:W1:Y:S02]  /*11480*/  LDSM.16.MT88.4 R44, [R201+0x2000] ;  /* 0x00200000c92c783b */ /* 0x000e640000004200 */
[----:B------:R-:W-:Y:S05]  /*11490*/  FADD.FTZ R3, R237, R3 ;  /* 0x00000003ed037221 */ /* 0x000fea0000010000 */
[----:B------:R-:W-:Y:S07]  /*114a0*/  HMMA.16816.F32.BF16 R104, R40, R62, R104 ;  /* 0x0000003e2868723c */ /* 0x000fee0000041868 */
[----:B------:R-:W-:Y:S02]  /*114b0*/  F2FP.BF16.PACK_AB R40, R174, R175 ;  /* 0x000000afae28723e */ /* 0x000fe400000010ff */
[----:B------:R-:W-:Y:S03]  /*114c0*/  F2FP.BF16.PACK_AB R41, R172, R173 ;  /* 0x000000adac29723e */ /* 0x000fe600000010ff */
[----:B------:R-:W-:Y:S02]  /*114d0*/  F2FP.BF16.PACK_AB R42, R80, R171 ;  /* 0x000000ab502a723e */ /* 0x000fe400000010ff */
[----:B------:R-:W-:Y:S07]  /*114e0*/  F2FP.BF16.PACK_AB R43, R70, R71 ;  /* 0x00000047462b723e */ /* 0x000fee00000010ff */
[-C--:B------:R-:W-:Y:S07]  /*114f0*/  HMMA.16816.F32.BF16 R120, R40, R128.reuse, R4 ;  /* 0x000000802878723c */ /* 0x080fee0000041804 */
[----:B------:R-:W-:Y:S01]  /*11500*/  FFMA.FTZ R5, R112, R242, R232 ;  /* 0x000000f270057223 */ /* 0x000fe200000100e8 */
[C---:B------:R-:W-:Y:S04]  /*11510*/  HMMA.16816.F32.BF16 R116, R152.reuse, R128, R8 ;  /* 0x000000809874723c */ /* 0x040fe80000041808 */
[----:B------:R-:W-:Y:S01]  /*11520*/  FFMA.FTZ R4, R111, R243, R226 ;  /* 0x000000f36f047223 */ /* 0x000fe200000100e2 */
[----:B------:R-:W-:Y:S01]  /*11530*/  MOV R111, R108 ;  /* 0x0000006c006f7202 */ /* 0x000fe20000000f00 */
[----:B------:R-:W-:Y:S02]  /*11540*/  FADD.FTZ R5, R233, R5 ;  /* 0x00000005e9057221 */ /* 0x000fe40000010000 */
[----:B------:R-:W-:Y:S01]  /*11550*/  FADD.FTZ R4, R227, R4 ;  /* 0x00000004e3047221 */ /* 0x000fe20000010000 */
[-C--:B------:R-:W-:Y:S03]  /*11560*/  HMMA.16816.F32.BF16 R124, R152, R130.reuse, R12 ;  /* 0x00000082987c723c */ /* 0x080fe6000004180c */
[----:B------:R-:W-:Y:S02]  /*11570*/  FADD.FTZ R9, R234, R5 ;  /* 0x00000005ea097221 */ /* 0x000fe40000010000 */
[----:B------:R-:W-:Y:S02]  /*11580*/  FADD.FTZ R11, R230, R4 ;  /* 0x00000004e60b7221 */ /* 0x000fe40000010000 */
[----:B------:R-:W-:Y:S01]  /*11590*/  FADD.FTZ R10, R169, R0 ;  /* 0x00000000a90a7221 */ /* 0x000fe20000010000 */
[----:B------:R-:W2:Y:S01]  /*115a0*/  LDSM.16.MT88.4 R4, [R203+0x2000] ;  /* 0x00200000cb04783b */ /* 0x000ea20000004200 */
        /* <DEDUP_REMOVED lines=85> */
.L_x_1927:
        /* <DEDUP_REMOVED lines=16> */
.L_x_2011:
[----:B------:R-:W-:Y:S01]  /*11c00*/  FSETP.NE.FTZ.AND P3, PT, R3, RZ, PT ;  /* 0x000000ff0300720b */ /* 0x000fe20003f75000 */
[----:B----4-:R-:W-:Y:S01]  /*11c10*/  FADD.FTZ R7, R9, R7 ;  /* 0x0000000709077221 */ /* 0x010fe20000010000 */
[----:B------:R-:W-:-:S02]  /*11c20*/  MOV R0, RZ ;  /* 0x000000ff00007202 */ /* 0x000fc40000000f00 */
[----:B------:R-:W-:Y:S02]  /*11c30*/  FSETP.NE.FTZ.AND P1, PT, R6, RZ, PT ;  /* 0x000000ff0600720b */ /* 0x000fe40003f35000 */
[----:B------:R-:W-:Y:S02]  /*11c40*/  FSETP.NE.FTZ.AND P2, PT, R5, RZ, PT ;  /* 0x000000ff0500720b */ /* 0x000fe40003f55000 */
[----:B------:R-:W-:Y:S02]  /*11c50*/  MOV R4, RZ ;  /* 0x000000ff00047202 */ /* 0x000fe40000000f00 */
[----:B------:R-:W-:Y:S02]  /*11c60*/  FSETP.NE.FTZ.AND P0, PT, R7, RZ, PT ;  /* 0x000000ff0700720b */ /* 0x000fe40003f15000 */
[----:B------:R-:W-:Y:S01]  /*11c70*/  MOV R32, 0xff800000 ;  /* 0xff80000000207802 */ /* 0x000fe20000000f00 */
[----:B------:R-:W1:Y:S01]  /*11c80*/  @P3 MUFU.RCP R0, R3 ;  /* 0x0000000300003308 */ /* 0x000e620000001000 */
[----:B------:R-:W-:-:S02]  /*11c90*/  MOV R31, 0xff800000 ;  /* 0xff800000001f7802 */ /* 0x000fc40000000f00 */
        /* <DEDUP_REMOVED lines=70> */
[----:B------:R-:W-:Y:S02]  /*12100*/  @P3 FMUL.FTZ R10, R10, 0.69314718246459960938 ;  /* 0x3f3172180a0a3820 */ /* 0x000fe40000410000 */
[----:B------:R-:W-:Y:S02]  /*12110*/  @P3 FMUL.FTZ R6, R6, c[0x0][0x2d0] ;  /* 0x0000b40006063a20 */ /* 0x000fe40000410000 */
[----:B-1----:R-:W-:-:S02]  /*12120*/  @P0 FMUL.FTZ R3, R3, 0.69314718246459960938 ;  /* 0x3f31721803030820 */ /* 0x002fc40000410000 */
[----:B------:R-:W-:Y:S02]  /*12130*/  @P0 FMUL.FTZ R4, R4, c[0x0][0x2d0] ;  /* 0x0000b40004040a20 */ /* 0x000fe40000410000 */
        /* <DEDUP_REMOVED lines=19> */
.L_x_1868:
[----:B------:R2:W5:Y:S01]  /*12270*/  LDL R6, [R1] ;  /* 0x0000000001067983 */ /* 0x0005620000100800 */
[----:B------:R-:W-:Y:S03]  /*12280*/  BSSY B0, `(.L_x_1930) ;  /* 0x0000012000007945 */ /* 0x000fe60003800000 */
[----:B------:R-:W3:Y:S02]  /*12290*/  S2R R17, SR_TID.X ;  /* 0x0000000000117919 */ /* 0x000ee40000002100 */
[----:B---3--:R-:W-:-:S13]  /*122a0*/  LOP3.LUT P0, RZ, R17, 0x7f, RZ, 0xc0, !PT ;  /* 0x0000007f11ff7812 */ /* 0x008fda000780c0ff */
[----:B------:R-:W-:Y:S05]  /*122b0*/  @P0 BRA `(.L_x_1931) ;  /* 0x000000e000000947 */ /* 0x000fea0003800000 */
[----:B--2---:R-:W2:Y:S01]  /*122c0*/  S2R R4, SR_LANEID ;  /* 0x0000000000047919 */ /* 0x004ea20000000000 */
[----:B------:R-:W-:Y:S01]  /*122d0*/  VOTEU.ANY UR4, UPT, PT ;  /* 0x0000000000047886 */ /* 0x000fe200038e0100 */
[----:B------:R-:W-:Y:S01]  /*122e0*/  IMAD.MOV.U32 R5, RZ, RZ, c[0x0][0x564] ;  /* 0x00015900ff057624 */ /* 0x000fe200078e00ff */
[----:B------:R-:W2:Y:S08]  /*122f0*/  FLO.U32 R3, UR4 ;  /* 0x0000000400037d00 */ /* 0x000eb000080e0000 */
[----:B------:R-:W3:Y:S01]  /*12300*/  POPC R2, UR4 ;  /* 0x0000000400027d09 */ /* 0x000ee20008000000 */
[----:B--2---:R-:W-:Y:S01]  /*12310*/  ISETP.EQ.U32.AND P0, PT, R3, R4, PT ;  /* 0x000000040300720c */ /* 0x004fe20003f02070 */
[----:B------:R-:W-:-:S12]  /*12320*/  IMAD.MOV.U32 R4, RZ, RZ, c[0x0][0x560] ;  /* 0x00015800ff047624 */ /* 0x000fd800078e00ff */
[----:B---3--:R2:W3:Y:S04]  /*12330*/  @P0 ATOMG.E.ADD.STRONG.GPU PT, R2, [R4.64], R2 ;  /* 0x00000002040209a8 */ /* 0x0084e800081ee1c8 */
[----:B--2---:R-:W2:Y:S04]  /*12340*/  S2R R4, SR_LTMASK ;  /* 0x0000000000047919 */ /* 0x004ea80000003900 */
[----:B---3--:R2:W3:Y:S02]  /*12350*/  SHFL.IDX PT, R3, R2, R3, 0x1f ;  /* 0x00001f0302037589 */ /* 0x0084e400000e0000 */
[----:B--2---:R-:W-:-:S06]  /*12360*/  LOP3.LUT R2, R4, UR4, RZ, 0xc0, !PT ;  /* 0x0000000404027c12 */ /* 0x004fcc000f8ec0ff */
[----:B------:R-:W3:Y:S02]  /*12370*/  POPC R2, R2 ;  /* 0x0000000200027309 */ /* 0x000ee40000000000 */
[----:B---3-5:R-:W-:-:S05]  /*12380*/  IADD3 R6, R3, c[0x0][0xc], R2 ;  /* 0x0000030003067a10 */ /* 0x028fca0007ffe002 */
[----:B------:R2:W-:Y:S02]  /*12390*/  STL [R1], R6 ;  /* 0x0000000601007387 */ /* 0x0005e40000100800 */
.L_x_1931:
[----:B--2---:R-:W-:Y:S05]  /*123a0*/  BSYNC B0 ;  /* 0x0000000000007941 */ /* 0x004fea0003800000 */
.L_x_1930:
[----:B------:R-:W-:Y:S01]  /*123b0*/  SHF.R.S32.HI R14, RZ, 0x1f, R17 ;  /* 0x0000001fff0e7819 */ /* 0x000fe20000011411 */
[----:B------:R-:W-:Y:S01]  /*123c0*/  BSSY B1, `(.L_x_1932) ;  /* 0x00002d0000017945 */ /* 0x000fe20003800000 */
[----:B------:R-:W-:Y:S01]  /*123d0*/  PRMT R0, R0, 0x9910, RZ ;  /* 0x0000991000007816 */ /* 0x000fe200000000ff */
[----:B-----5:R-:W-:Y:S01]  /*123e0*/  IMAD.MOV.U32 R49, RZ, RZ, R6 ;  /* 0x000000ffff317224 */ /* 0x020fe200078e0006 */
[----:B------:R-:W-:Y:S02]  /*123f0*/  LEA.HI R3, R14, R17, RZ, 0x3 ;  /* 0x000000110e037211 */ /* 0x000fe400078f18ff */
[----:B------:R-:W-:Y:S02]  /*12400*/  ISETP.NE.AND P0, PT, R0, RZ, PT ;  /* 0x000000ff0000720c */ /* 0x000fe40003f05270 */
[----:B------:R-:W-:Y:S02]  /*12410*/  LOP3.LUT R2, R3, 0xfffffff8, RZ, 0xc0, !PT ;  /* 0xfffffff803027812 */ /* 0x000fe400078ec0ff */
[----:B------:R-:W-:-:S02]  /*12420*/  SHF.R.S32.HI R48, RZ, 0x3, R3 ;  /* 0x00000003ff307819 */ /* 0x000fc40000011403 */
[----:B------:R-:W-:Y:S01]  /*12430*/  SHF.R.S32.HI R11, RZ, 0x1f, R246 ;  /* 0x0000001fff0b7819 */ /* 0x000fe200000114f6 */
[----:B------:R-:W-:-:S04]  /*12440*/  IMAD.IADD R2, R17, 0x1, -R2 ;  /* 0x0000000111027824 */ /* 0x000fc800078e0a02 */
[C---:B------:R-:W-:Y:S02]  /*12450*/  IMAD.SHL.U32 R0, R2.reuse, 0x8, RZ ;  /* 0x0000000802007824 */ /* 0x040fe400078e00ff */
[----:B------:R-:W-:-:S03]  /*12460*/  IMAD R28, R2, 0x10, R48 ;  /* 0x00000010021c7824 */ /* 0x000fc600078e0230 */
[----:B------:R-:W-:Y:S01]  /*12470*/  SHF.R.S32.HI R80, RZ, 0x1f, R0 ;  /* 0x0000001fff507819 */ /* 0x000fe20000011400 */
[----:B------:R-:W-:Y:S05]  /*12480*/  @!P0 BRA `(.L_x_1933) ;  /* 0x000020d000008947 */ /* 0x000fea0003800000 */
[----:B------:R-:W2:Y:S04]  /*12490*/  LDL R7, [R1+0x20] ;  /* 0x0000200001077983 */ /* 0x000ea80000100800 */
[----:B------:R-:W3:Y:S01]  /*124a0*/  LDL R15, [R1+0x28] ;  /* 0x00002800010f7983 */ /* 0x000ee20000100800 */
[----:B------:R-:W-:Y:S01]  /*124b0*/  LEA.HI R10, R14, R17, RZ, 0x2 ;  /* 0x000000110e0a7211 */ /* 0x000fe200078f10ff */
[----:B------:R-:W-:Y:S01]  /*124c0*/  WARPSYNC 0xffffffff ;  /* 0xffffffff00007948 */ /* 0x000fe20003800000 */
[----:B------:R-:W-:Y:S01]  /*124d0*/  IMAD.MOV.U32 R9, RZ, RZ, -0x10 ;  /* 0xfffffff0ff097424 */ /* 0x000fe200078e00ff */
[----:B------:R-:W4:Y:S01]  /*124e0*/  LDL R13, [R1+0x30] ;  /* 0x00003000010d7983 */ /* 0x000f220000100800 */
[----:B------:R-:W-:Y:S01]  /*124f0*/  SHF.R.S32.HI R4, RZ, 0x1f, R10 ;  /* 0x0000001fff047819 */ /* 0x000fe2000001140a */
[----:B------:R-:W-:Y:S01]  /*12500*/  IMAD.MOV.U32 R8, RZ, RZ, 0x20 ;  /* 0x00000020ff087424 */ /* 0x000fe200078e00ff */
[----:B------:R-:W-:Y:S01]  /*12510*/  F2FP.BF16.PACK_AB R3, R73, R72 ;  /* 0x000000484903723e */ /* 0x000fe200000010ff */
[----:B------:R-:W3:Y:S01]  /*12520*/  LDL R12, [R1+0x34] ;  /* 0x00003400010c7983 */ /* 0x000ee20000100800 */
[----:B------:R-:W-:-:S02]  /*12530*/  LEA.HI R4, R4, R240, RZ, 0x3 ;  /* 0x000000f004047211 */ /* 0x000fc400078f18ff */
[----:B------:R-:W-:Y:S01]  /*12540*/  F2FP.BF16.PACK_AB R6, R105, R104 ;  /* 0x000000686906723e */ /* 0x000fe200000010ff */
[----:B------:R-:W-:Y:S01]  /*12550*/  BAR.SYNC.DEFER_BLOCKING 0x1, 0x80 ;  /* 0x0042000000007b1d */ /* 0x000fe20000010000 */
[----:B------:R-:W-:Y:S02]  /*12560*/  LOP3.LUT R4, R4, 0xfffffff8, RZ, 0xc0, !PT ;  /* 0xfffffff804047812 */ /* 0x000fe400078ec0ff */
[----:B------:R-:W-:-:S03]  /*12570*/  F2FP.BF16.PACK_AB R5, R75, R74 ;  /* 0x0000004a4b05723e */ /* 0x000fc600000010ff */
[----:B------:R-:W-:-:S05]  /*12580*/  IMAD.IADD R4, R240, 0x1, -R4 ;  /* 0x00000001f0047824 */ /* 0x000fca00078e0a04 */
[----:B------:R-:W-:-:S04]  /*12590*/  LOP3.LUT R2, R4, 0x1, RZ, 0xc0, !PT ;  /* 0x0000000104027812 */ /* 0x000fc800078ec0ff */
[----:B------:R-:W-:-:S04]  /*125a0*/  ISETP.NE.U32.AND P0, PT, R2, 0x1, PT ;  /* 0x000000010200780c */ /* 0x000fc80003f05070 */
[----:B------:R-:W-:Y:S02]  /*125b0*/  SEL R9, R9, 0x10, !P0 ;  /* 0x0000001009097807 */ /* 0x000fe40004000000 */
        /* <DEDUP_REMOVED lines=9> */
[----:B--2---:R-:W-:-:S05]  /*12650*/  F2FP.BF16.PACK_AB R3, R113, R112 ;  /* 0x000000707103723e */ /* 0x004fca00000010ff */
[----:B------:R2:W-:Y:S01]  /*12660*/  STS [R2+0x400], R3 ;  /* 0x0004000302007388 */ /* 0x0005e20000000800 */
[----:B-1----:R-:W-:-:S05]  /*12670*/  F2FP.BF16.PACK_AB R5, R53, R52 ;  /* 0x000000343505723e */ /* 0x002fca00000010ff */
[----:B------:R1:W-:Y:S01]  /*12680*/  STS [R7+0x2000], R5 ;  /* 0x0020000507007388 */ /* 0x0003e20000000800 */
[----:B------:R-:W-:-:S03]  /*12690*/  F2FP.BF16.PACK_AB R6, R121, R120 ;  /* 0x000000787906723e */ /* 0x000fc600000010ff */
[----:B------:R3:W-:Y:S01]  /*126a0*/  STS [R7+0x2400], R4 ;  /* 0x0024000407007388 */ /* 0x0007e20000000800 */
[----:B--2---:R-:W-:-:S05]  /*126b0*/  F2FP.BF16.PACK_AB R3, R41, R40 ;  /* 0x000000282903723e */ /* 0x004fca00000010ff */
[----:B------:R2:W-:Y:S01]  /*126c0*/  STS [R2+0x2000], R3 ;  /* 0x0020000302007388 */ /* 0x0005e20000000800 */
[----:B-1----:R-:W-:Y:S02]  /*126d0*/  F2FP.BF16.PACK_AB R5, R85, R84 ;  /* 0x000000545505723e */ /* 0x002fe400000010ff */
[----:B---3--:R-:W-:-:S03]  /*126e0*/  F2FP.BF16.PACK_AB R4, R77, R76 ;  /* 0x0000004c4d04723e */ /* 0x008fc600000010ff */
[----:B------:R1:W-:Y:S01]  /*126f0*/  STS [R2+0x2400], R5 ;  /* 0x0024000502007388 */ /* 0x0003e20000000800 */
[----:B--2---:R-:W-:Y:S01]  /*12700*/  IMAD.IADD R3, R7, 0x1, R8 ;  /* 0x0000000107037824 */ /* 0x004fe200078e0208 */
[----:B------:R-:W-:-:S04]  /*12710*/  F2FP.BF16.PACK_AB R7, R43, R42 ;  /* 0x0000002a2b07723e */ /* 0x000fc800000010ff */
[----:B------:R2:W-:Y:S01]  /*12720*/  STS [R3], R4 ;  /* 0x0000000403007388 */ /* 0x0005e20000000800 */
[----:B-1----:R-:W-:Y:S01]  /*12730*/  F2FP.BF16.PACK_AB R5, R79, R78 ;  /* 0x0000004e4f05723e */ /* 0x002fe200000010ff */
[----:B------:R-:W-:Y:S02]  /*12740*/  IMAD.IADD R2, R2, 0x1, R8 ;  /* 0x0000000102027824 */ /* 0x000fe400078e0208 */
[----:B------:R1:W-:Y:S04]  /*12750*/  STS [R3+0x400], R6 ;  /* 0x0004000603007388 */ /* 0x0003e80000000800 */
[----:B------:R3:W-:Y:S01]  /*12760*/  STS [R2], R5 ;  /* 0x0000000502007388 */ /* 0x0007e20000000800 */
[----:B--2---:R-:W-:Y:S02]  /*12770*/  F2FP.BF16.PACK_AB R4, R123, R122 ;  /* 0x0000007a7b04723e */ /* 0x004fe400000010ff */
[----:B-1----:R-:W-:-:S03]  /*12780*/  F2FP.BF16.PACK_AB R6, R69, R68 ;  /* 0x000000444506723e */ /* 0x002fc600000010ff */
        /* <DEDUP_REMOVED lines=60> */
.L_x_1934:
[----:B-1----:R-:W2:Y:S04]  /*12b50*/  LDL R81, [R1+0x4] ;  /* 0x0000040001517983 */ /* 0x002ea80000100800 */
[----:B------:R-:W3:Y:S04]  /*12b60*/  LDL R29, [R1+0x10] ;  /* 0x00001000011d7983 */ /* 0x000ee80000100800 */
[----:B------:R-:W4:Y:S01]  /*12b70*/  LDL R16, [R1+0x1c] ;  /* 0x00001c0001107983 */ /* 0x000f220000100800 */
[----:B------:R-:W-:Y:S01]  /*12b80*/  IMAD.MOV.U32 R9, RZ, RZ, 0x368 ;  /* 0x00000368ff097424 */ /* 0x000fe200078e00ff */
[----:B------:R-:W-:-:S04]  /*12b90*/  ISETP.GT.AND P2, PT, R4, 0x1, PT ;  /* 0x000000010400780c */ /* 0x000fc80003f44270 */
[----:B------:R-:W-:-:S04]  /*12ba0*/  SEL R9, R9, 0x328, P2 ;  /* 0x0000032809097807 */ /* 0x000fc80001000000 */
[----:B------:R-:W1:Y:S01]  /*12bb0*/  LDC.64 R12, c[0x0][R9+0x170] ;  /* 0x00005c00090c7b82 */ /* 0x000e620000000a00 */
[----:B------:R-:W-:-:S07]  /*12bc0*/  LEA.HI R8, R14, R17, RZ, 0x5 ;  /* 0x000000110e087211 */ /* 0x000fce00078f28ff */
[----:B------:R1:W3:Y:S01]  /*12bd0*/  LDC.64 R22, c[0x0][R9+0x168] ;  /* 0x00005a0009167b82 */ /* 0x0002e20000000a00 */
[----:B------:R-:W-:Y:S02]  /*12be0*/  LOP3.LUT R4, R10, 0xfffffffc, RZ, 0xc0, !PT ;  /* 0xfffffffc0a047812 */ /* 0x000fe400078ec0ff */
[--C-:B------:R-:W-:Y:S02]  /*12bf0*/  SHF.R.S32.HI R5, RZ, 0x5, R8.reuse ;  /* 0x00000005ff057819 */ /* 0x100fe40000011408 */
[----:B------:R-:W-:-:S03]  /*12c00*/  SHF.R.S32.HI R6, RZ, 0x1f, R8 ;  /* 0x0000001fff067819 */ /* 0x000fc60000011408 */
[----:B------:R1:W2:Y:S01]  /*12c10*/  LDC.64 R24, c[0x0][R9+0x178] ;  /* 0x00005e0009187b82 */ /* 0x0002a20000000a00 */
[----:B------:R-:W-:Y:S01]  /*12c20*/  LOP3.LUT R8, R8, 0xffffffe0, RZ, 0xc0, !PT ;  /* 0xffffffe008087812 */ /* 0x000fe200078ec0ff */
[----:B------:R-:W-:Y:S01]  /*12c30*/  IMAD.IADD R4, R17, 0x1, -R4 ;  /* 0x0000000111047824 */ /* 0x000fe200078e0a04 */
[----:B------:R-:W-:-:S03]  /*12c40*/  LEA.HI R6, R6, R5, RZ, 0x2 ;  /* 0x0000000506067211 */ /* 0x000fc600078f10ff */
[----:B------:R-:W-:Y:S01]  /*12c50*/  IMAD.IADD R19, R17, 0x1, -R8 ;  /* 0x0000000111137824 */ /* 0x000fe200078e0a08 */
[----:B------:R-:W-:Y:S01]  /*12c60*/  LEA.HI R2, R4, R4, RZ, 0x1 ;  /* 0x0000000404027211 */ /* 0x000fe200078f08ff */
[----:B------:R1:W2:Y:S01]  /*12c70*/  LDC.64 R20, c[0x0][R9+0x160] ;  /* 0x0000580009147b82 */ /* 0x0002a20000000a00 */
[----:B------:R-:W-:Y:S02]  /*12c80*/  LOP3.LUT R6, R6, 0xffffffc, RZ, 0xc0, !PT ;  /* 0x0ffffffc06067812 */ /* 0x000fe400078ec0ff */
[----:B------:R-:W-:Y:S02]  /*12c90*/  SHF.R.S32.HI R26, RZ, 0x1f, R19 ;  /* 0x0000001fff1a7819 */ /* 0x000fe40000011413 */
[C---:B------:R-:W-:Y:S01]  /*12ca0*/  LOP3.LUT R7, R2.reuse, 0x1ffffffe, RZ, 0xc0, !PT ;  /* 0x1ffffffe02077812 */ /* 0x040fe200078ec0ff */
[----:B------:R-:W-:Y:S01]  /*12cb0*/  IMAD.SHL.U32 R2, R2, 0x20, RZ ;  /* 0x0000002002027824 */ /* 0x000fe200078e00ff */
[----:B------:R-:W-:Y:S01]  /*12cc0*/  LEA.HI R26, R26, R19, RZ, 0x2 ;  /* 0x000000131a1a7211 */ /* 0x000fe200078f10ff */
[----:B------:R-:W-:Y:S01]  /*12cd0*/  IMAD.IADD R6, R5, 0x1, -R6 ;  /* 0x0000000105067824 */ /* 0x000fe200078e0a06 */
[----:B------:R-:W-:Y:S01]  /*12ce0*/  ISETP.NE.U32.AND P0, PT, RZ, c[0x0][0x500], PT ;  /* 0x00014000ff007a0c */ /* 0x000fe20003f05070 */
[----:B------:R-:W-:Y:S01]  /*12cf0*/  IMAD.IADD R7, R4, 0x1, -R7 ;  /* 0x0000000104077824 */ /* 0x000fe200078e0a07 */
[----:B------:R-:W-:Y:S01]  /*12d00*/  LOP3.LUT R2, R2, 0xffffffc0, RZ, 0xc0, !PT ;  /* 0xffffffc002027812 */ /* 0x000fe200078ec0ff */
[----:B------:R-:W-:Y:S01]  /*12d10*/  IMAD.MOV.U32 R5, RZ, RZ, c[0x0][0x4e8] ;  /* 0x00013a00ff057624 */ /* 0x000fe200078e00ff */
[----:B------:R-:W-:-:S02]  /*12d20*/  SHF.R.S32.HI R4, RZ, 0x2, R26 ;  /* 0x00000002ff047819 */ /* 0x000fc4000001141a */
[----:B------:R-:W-:Y:S01]  /*12d30*/  ISETP.NE.AND.EX P0, PT, RZ, c[0x0][0x504], PT, P0 ;  /* 0x00014100ff007a0c */ /* 0x000fe20003f05300 */
[----:B------:R-:W-:Y:S01]  /*12d40*/  IMAD R7, R7, 0x8, R2 ;  /* 0x0000000807077824 */ /* 0x000fe200078e0202 */
[----:B------:R-:W-:Y:S01]  /*12d50*/  ISETP.NE.AND P5, PT, R5, 0x1, PT ;  /* 0x000000010500780c */ /* 0x000fe20003fa5270 */
[----:B------:R-:W-:Y:S01]  /*12d60*/  IMAD R17, R6, 0x10, R4 ;  /* 0x0000001006117824 */ /* 0x000fe200078e0204 */
[----:B------:R-:W-:-:S03]  /*12d70*/  SEL R2, R246, RZ, !P0 ;  /* 0x000000fff6027207 */ /* 0x000fc60004000000 */
[----:B------:R-:W-:Y:S01]  /*12d80*/  IMAD.IADD R7, R17, 0x1, R7 ;  /* 0x0000000111077824 */ /* 0x000fe200078e0207 */
[----:B------:R-:W-:Y:S01]  /*12d90*/  SEL R5, R11, RZ, !P0 ;  /* 0x000000ff0b057207 */ /* 0x000fe20004000000 */
[----:B-1----:R-:W-:-:S04]  /*12da0*/  IMAD R4, R13, R2, RZ ;  /* 0x000000020d047224 */ /* 0x002fc800078e02ff */
[C---:B------:R-:W-:Y:S02]  /*12db0*/  IMAD R6, R12.reuse, R5, R4 ;  /* 0x000000050c067224 */ /* 0x040fe400078e0204 */
[----:B------:R-:W-:-:S04]  /*12dc0*/  IMAD.WIDE.U32 R8, R12, R2, RZ ;  /* 0x000000020c087225 */ /* 0x000fc800078e00ff */
[----:B------:R-:W-:Y:S01]  /*12dd0*/  IMAD.IADD R13, R9, 0x1, R6 ;  /* 0x00000001090d7824 */ /* 0x000fe200078e0206 */
[----:B------:R-:W-:-:S04]  /*12de0*/  LOP3.LUT R245, R245, 0xfffffffd, RZ, 0xc0, !PT ;  /* 0xfffffffdf5f57812 */ /* 0x000fc800078ec0ff */
[----:B------:R-:W-:Y:S01]  /*12df0*/  LOP3.LUT R245, R245, 0xfffffffe, RZ, 0xc0, !PT ;  /* 0xfffffffef5f57812 */ /* 0x000fe200078ec0ff */
[----:B--2---:R-:W-:-:S04]  /*12e00*/  IMAD R7, R81, 0x80, R7 ;  /* 0x0000008051077824 */ /* 0x004fc800078e0207 */
[----:B------:R-:W-:-:S04]  /*12e10*/  @P5 IMAD.HI.U32 R5, R7, c[0x0][0x4ec], RZ ;  /* 0x00013b0007055a27 */ /* 0x000fc800078e00ff */
        /* <DEDUP_REMOVED lines=37> */
[----:B------:R1:W1:Y:S01]  /*13070*/  SHFL.IDX PT, R8, R6, 0x3, 0x1c1f ;  /* 0x007c1f0006087f89 */ /* 0x00026200000e0000 */
[----:B---3--:R-:W-:-:S05]  /*13080*/  IMAD R5, R81, 0x80, R17 ;  /* 0x0000008051057824 */ /* 0x008fca00078e0211 */
[C---:B------:R-:W-:Y:S02]  /*13090*/  IADD3 R18, R5.reuse, 0x8, RZ ;  /* 0x0000000805127810 */ /* 0x040fe40007ffe0ff */
[CC--:B------:R-:W-:Y:S02]  /*130a0*/  ISETP.GE.OR P4, PT, R5.reuse, R4.reuse, P0 ;  /* 0x000000040500720c */ /* 0x0c0fe40000786670 */
[----:B------:R-:W-:Y:S02]  /*130b0*/  IADD3 R17, R5, 0x40, RZ ;  /* 0x0000004005117810 */ /* 0x000fe40007ffe0ff */
[-C--:B------:R-:W-:Y:S02]  /*130c0*/  ISETP.GE.OR P3, PT, R18, R4.reuse, P0 ;  /* 0x000000041200720c */ /* 0x080fe40000766670 */
[----:B------:R-:W-:Y:S02]  /*130d0*/  ISETP.GE.OR P1, PT, R17, R4, P0 ;  /* 0x000000041100720c */ /* 0x000fe40000726670 */
[----:B-1----:R-:W-:-:S05]  /*130e0*/  IADD3 R6, R5, 0x48, RZ ;  /* 0x0000004805067810 */ /* 0x002fca0007ffe0ff */
[----:B------:R1:W-:Y:S04]  /*130f0*/  @!P4 ST.E [R14.64], R30 ;  /* 0x0000001e0e00c985 */ /* 0x0003e8000c101908 */
        /* <DEDUP_REMOVED lines=11> */
[----:B------:R-:W-:Y:S01]  /*131b0*/  IMAD R16, R16, c[0x0][0x3a0], RZ ;  /* 0x0000e80010107a24 */ /* 0x000fe200078e02ff */
[----:B------:R-:W-:Y:S01]  /*131c0*/  LEA R5, R81, R28, 0x7 ;  /* 0x0000001c51057211 */ /* 0x000fe200078e38ff */
[C---:B------:R-:W-:Y:S01]  /*131d0*/  IMAD.WIDE.U32 R6, R3.reuse, c[0x0][0x3a0], RZ ;  /* 0x0000e80003067a25 */ /* 0x040fe200078e00ff */
[----:B-1----:R-:W-:Y:S01]  /*131e0*/  SHF.R.S32.HI R8, RZ, 0x1f, R2 ;  /* 0x0000001fff087819 */ /* 0x002fe20000011402 */
[----:B------:R1:W2:Y:S02]  /*131f0*/  LDS.128 R20, [R215+0x880] ;  /* 0x00088000d7147984 */ /* 0x0002a40000000c00 */
[----:B------:R-:W-:-:S02]  /*13200*/  IMAD R3, R3, c[0x0][0x3a4], R16 ;  /* 0x0000e90003037a24 */ /* 0x000fc400078e0210 */
[----:B------:R-:W-:Y:S01]  /*13210*/  @P5 IMAD.HI.U32 R9, R5, c[0x0][0x4ec], RZ ;  /* 0x00013b0005095a27 */ /* 0x000fe200078e00ff */
[----:B------:R1:W3:Y:S02]  /*13220*/  LDS.128 R16, [R215+0x80] ;  /* 0x00008000d7107984 */ /* 0x0002e40000000c00 */
[----:B------:R-:W-:Y:S01]  /*13230*/  IADD3 R7, R7, R3, RZ ;  /* 0x0000000307077210 */ /* 0x000fe20007ffe0ff */
[----:B------:R-:W-:Y:S01]  /*13240*/  IMAD R8, R8, c[0x0][0x3f0], RZ ;  /* 0x0000fc0008087a24 */ /* 0x000fe200078e02ff */
[----:B------:R1:W4:Y:S01]  /*13250*/  LDS.128 R24, [R215+0x1080] ;  /* 0x00108000d7187984 */ /* 0x0003220000000c00 */
[----:B------:R-:W-:Y:S02]  /*13260*/  MOV R3, R5 ;  /* 0x0000000500037202 */ /* 0x000fe40000000f00 */
[----:B------:R-:W-:Y:S01]  /*13270*/  IMAD.WIDE.U32 R6, R29, c[0x0][0x3e8], R6 ;  /* 0x0000fa001d067a25 */ /* 0x000fe200078e0006 */
[----:B------:R1:W1:Y:S01]  /*13280*/  LDS.128 R32, [R215+0x2080] ;  /* 0x00208000d7207984 */ /* 0x0002620000000c00 */
[----:B------:R-:W-:-:S02]  /*13290*/  @P5 SHF.R.U32.HI R3, RZ, c[0x0][0x4f0], R9 ;  /* 0x00013c00ff035a19 */ /* 0x000fc40000011609 */
[----:B------:R-:W-:Y:S01]  /*132a0*/  IMAD R7, R29, c[0x0][0x3ec], R7 ;  /* 0x0000fb001d077a24 */ /* 0x000fe200078e0207 */
[----:B------:R1:W1:Y:S01]  /*132b0*/  LDS.128 R36, [R215+0x2880] ;  /* 0x00288000d7247984 */ /* 0x0002620000000c00 */
[C---:B------:R-:W-:Y:S01]  /*132c0*/  IMAD R9, R2.reuse, c[0x0][0x3f4], R8 ;  /* 0x0000fd0002097a24 */ /* 0x040fe200078e0208 */
[----:B------:R-:W-:Y:S01]  /*132d0*/  SHF.R.S32.HI R8, RZ, 0x1f, R3 ;  /* 0x0000001fff087819 */ /* 0x000fe20000011403 */
[----:B------:R-:W-:Y:S01]  /*132e0*/  IMAD.WIDE.U32 R6, R2, c[0x0][0x3f0], R6 ;  /* 0x0000fc0002067a25 */ /* 0x000fe200078e0006 */
[----:B------:R1:W1:Y:S01]  /*132f0*/  LDS.128 R28, [R215+0x1880] ;  /* 0x00188000d71c7984 */ /* 0x0002620000000c00 */
[----:B------:R-:W-:Y:S02]  /*13300*/  IADD3 R2, -R3, RZ, RZ ;  /* 0x000000ff03027210 */ /* 0x000fe40007ffe1ff */
[----:B------:R-:W-:Y:S01]  /*13310*/  IMAD R8, R8, c[0x0][0x3e0], RZ ;  /* 0x0000f80008087a24 */ /* 0x000fe200078e02ff */
[----:B------:R1:W1:Y:S01]  /*13320*/  LDS.128 R40, [R215+0x3080] ;  /* 0x00308000d7287984 */ /* 0x0002620000000c00 */
[----:B------:R-:W-:Y:S01]  /*13330*/  IADD3 R7, R7, R9, RZ ;  /* 0x0000000907077210 */ /* 0x000fe20007ffe0ff */
[----:B------:R-:W-:-:S02]  /*13340*/  IMAD R5, R2, c[0x0][0x4e8], R5 ;  /* 0x00013a0002057a24 */ /* 0x000fc400078e0205 */
        /* <DEDUP_REMOVED lines=14> */
.L_x_2012:
[----:B------:R-:W-:Y:S05]  /*13430*/  BRA.DIV ~URZ, `(.L_x_1937) ;  /* 0x000036927f007947 */ /* 0x000fea000b800000 */
[----:B------:R4:W2:Y:S02]  /*13440*/  SHFL.IDX PT, R2, R7, RZ, 0x181f ;  /* 0x00181fff07027589 */ /* 0x0008a400000e0000 */
.L_x_2013:
        /* <DEDUP_REMOVED lines=8> */
.L_x_2014:
[----:B------:R-:W-:-:S04]  /*134d0*/  IADD3 R3, R5, 0x10, RZ ;  /* 0x0000001005037810 */ /* 0x000fc80007ffe0ff */
[----:B------:R-:W-:-:S13]  /*134e0*/  ISETP.GE.OR P0, PT, R3, R4, P2 ;  /* 0x000000040300720c */ /* 0x000fda0001706670 */
[----:B--2---:R-:W-:-:S04]  /*134f0*/  @!P0 LEA R2, P1, R0, R2, 0x1 ;  /* 0x0000000200028211 */ /* 0x004fc800078208ff */
[----:B------:R-:W-:-:S05]  /*13500*/  @!P0 LEA.HI.X R3, R0, R8, R80, 0x1, P1 ;  /* 0x0000000800038211 */ /* 0x000fca00008f0c50 */
[----:B------:R2:W-:Y:S01]  /*13510*/  @!P0 ST.E.128 [R2.64], R20 ;  /* 0x0000001402008985 */ /* 0x0005e2000c101d08 */
[----:B------:R-:W-:Y:S05]  /*13520*/  BRA.DIV ~URZ, `(.L_x_1939) ;  /* 0x000036e27f007947 */ /* 0x000fea000b800000 */
[----:B------:R2:W3:Y:S02]  /*13530*/  SHFL.IDX PT, R8, R6, 0x2, 0x181f ;  /* 0x00581f0006087f89 */ /* 0x0004e400000e0000 */
.L_x_2015:
[----:B------:R-:W-:Y:S05]  /*13540*/  BRA.DIV ~URZ, `(.L_x_1940) ;  /* 0x000037327f007947 */ /* 0x000fea000b800000 */
[----:B--2---:R2:W4:Y:S02]  /*13550*/  SHFL.IDX PT, R2, R7, 0x2, 0x181f ;  /* 0x00581f0007027f89 */ /* 0x00452400000e0000 */
.L_x_2016:
        /* <DEDUP_REMOVED lines=8> */
.L_x_2017:
[----:B------:R-:W-:-:S04]  /*135e0*/  IADD3 R3, R5, 0x30, RZ ;  /* 0x0000003005037810 */ /* 0x000fc80007ffe0ff */
[----:B------:R-:W-:-:S13]  /*135f0*/  ISETP.GE.OR P0, PT, R3, R4, P2 ;  /* 0x000000040300720c */ /* 0x000fda0001706670 */
[----:B---3--:R-:W-:-:S04]  /*13600*/  @!P0 LEA R2, P1, R0, R2, 0x1 ;  /* 0x0000000200028211 */ /* 0x008fc800078208ff */
[----:B--2---:R-:W-:-:S05]  /*13610*/  @!P0 LEA.HI.X R3, R0, R8, R80, 0x1, P1 ;  /* 0x0000000800038211 */ /* 0x004fca00008f0c50 */
[----:B-1----:R1:W-:Y:S01]  /*13620*/  @!P0 ST.E.128 [R2.64], R28 ;  /* 0x0000001c02008985 */ /* 0x0023e2000c101d08 */
[----:B------:R-:W-:Y:S05]  /*13630*/  BRA.DIV ~URZ, `(.L_x_1942) ;  /* 0x000037827f007947 */ /* 0x000fea000b800000 */
[----:B------:R2:W3:Y:S02]  /*13640*/  SHFL.IDX PT, R8, R6, 0x4, 0x181f ;  /* 0x00981f0006087f89 */ /* 0x0004e400000e0000 */
.L_x_2018:
[----:B------:R-:W-:Y:S05]  /*13650*/  BRA.DIV ~URZ, `(.L_x_1943) ;  /* 0x000037d27f007947 */ /* 0x000fea000b800000 */
[----:B-1----:R1:W2:Y:S02]  /*13660*/  SHFL.IDX PT, R2, R7, 0x4, 0x181f ;  /* 0x00981f0007027f89 */ /* 0x0022a400000e0000 */
.L_x_2019:
        /* <DEDUP_REMOVED lines=8> */
.L_x_2020:
[----:B------:R-:W-:-:S04]  /*136f0*/  IADD3 R3, R5, 0x50, RZ ;  /* 0x0000005005037810 */ /* 0x000fc80007ffe0ff */
[----:B------:R-:W-:-:S13]  /*13700*/  ISETP.GE.OR P0, PT, R3, R4, P2 ;  /* 0x000000040300720c */ /* 0x000fda0001706670 */
[----:B--2---:R-:W-:-:S04]  /*13710*/  @!P0 LEA R2, P1, R0, R2, 0x1 ;  /* 0x0000000200028211 */ /* 0x004fc800078208ff */
[----:B-1----:R-:W-:-:S05]  /*13720*/  @!P0 LEA.HI.X R3, R0, R8, R80, 0x1, P1 ;  /* 0x0000000800038211 */ /* 0x002fca00008f0c50 */
[----:B------:R1:W-:Y:S01]  /*13730*/  @!P0 ST.E.128 [R2.64], R36 ;  /* 0x0000002402008985 */ /* 0x0003e2000c101d08 */
[----:B------:R-:W-:Y:S05]  /*13740*/  BRA.DIV ~URZ, `(.L_x_1945) ;  /* 0x000038227f007947 */ /* 0x000fea000b800000 */
[----:B------:R2:W1:Y:S02]  /*13750*/  SHFL.IDX PT, R8, R6, 0x6, 0x181f ;  /* 0x00d81f0006087f89 */ /* 0x00046400000e0000 */
.L_x_2021:
[----:B------:R-:W-:Y:S05]  /*13760*/  BRA.DIV ~URZ, `(.L_x_1946) ;  /* 0x000038727f007947 */ /* 0x000fea000b800000 */
[----:B-1----:R1:W2:Y:S02]  /*13770*/  SHFL.IDX PT, R2, R7, 0x6, 0x181f ;  /* 0x00d81f0007027f89 */ /* 0x0022a400000e0000 */
.L_x_2022:
        /* <DEDUP_REMOVED lines=8> */
.L_x_2023:
[----:B------:R-:W-:-:S04]  /*13800*/  IADD3 R2, R5, 0x70, RZ ;  /* 0x0000007005027810 */ /* 0x000fc80007ffe0ff */
[----:B------:R-:W-:-:S13]  /*13810*/  ISETP.GE.OR P0, PT, R2, R4, P2 ;  /* 0x000000040200720c */ /* 0x000fda0001706670 */
[----:B------:R-:W-:Y:S05]  /*13820*/  @P0 BRA `(.L_x_1948) ;  /* 0x0000189000000947 */ /* 0x000fea0003800000 */
[----:B----4-:R-:W-:-:S04]  /*13830*/  LEA R2, P0, R0, R3, 0x1 ;  /* 0x0000000300027211 */ /* 0x010fc800078008ff */
[----:B---3--:R-:W-:-:S05]  /*13840*/  LEA.HI.X R3, R0, R6, R80, 0x1, P0 ;  /* 0x0000000600037211 */ /* 0x008fca00000f0c50 */
[----:B------:R3:W-:Y:S01]  /*13850*/  ST.E.128 [R2.64], R44 ;  /* 0x0000002c02007985 */ /* 0x0007e2000c101d08 */
[----:B------:R-:W-:Y:S05]  /*13860*/  BRA `(.L_x_1948) ;  /* 0x0000185000007947 */ /* 0x000fea0003800000 */
.L_x_1935:
        /* <DEDUP_REMOVED lines=34> */
.L_x_2024:
[----:B------:R-:W-:Y:S05]  /*13a90*/  BRA.DIV ~URZ, `(.L_x_1950) ;  /* 0x000036f27f007947 */ /* 0x000fea000b800000 */
[----:B------:R3:W4:Y:S02]  /*13aa0*/  SHFL.IDX PT, R2, R21, RZ, 0x1c1f ;  /* 0x001c1fff15027589 */ /* 0x00072400000e0000 */
.L_x_2025:
        /* <DEDUP_REMOVED lines=25> */
[-C--:B----4-:R-:W-:Y:S02]  /*13c40*/  @!P1 LEA R14, P3, R4, R2.reuse, 0x2 ;  /* 0x00000002040e9211 */ /* 0x090fe400078610ff */
        /* <DEDUP_REMOVED lines=25> */
.L_x_1952:
[----:B------:R-:W-:Y:S05]  /*13de0*/  BSYNC B0 ;  /* 0x0000000000007941 */ /* 0x000fea0003800000 */
.L_x_1951:
[----:B------:R-:W-:Y:S05]  /*13df0*/  BRA.DIV ~URZ, `(.L_x_1953) ;  /* 0x000034027f007947 */ /* 0x000fea000b800000 */
[----:B--2---:R2:W1:Y:S04]  /*13e00*/  SHFL.IDX PT, R13, R20, 0x1, 0x1c1f ;  /* 0x003c1f00140d7f89 */ /* 0x00446800000e0000 */
[----:B----4-:R2:W4:Y:S02]  /*13e10*/  SHFL.IDX PT, R2, R21, 0x1, 0x1c1f ;  /* 0x003c1f0015027f89 */ /* 0x01052400000e0000 */
.L_x_2026:
        /* <DEDUP_REMOVED lines=8> */
[-C--:B----4-:R-:W-:Y:S02]  /*13ea0*/  @!P0 LEA R14, P3, R4, R2.reuse, 0x2 ;  /* 0x00000002040e8211 */ /* 0x090fe400078610ff */
        /* <DEDUP_REMOVED lines=25> */
.L_x_1955:
[----:B------:R-:W-:Y:S05]  /*14040*/  BSYNC B0 ;  /* 0x0000000000007941 */ /* 0x000fea0003800000 */
.L_x_1954:
[----:B------:R-:W-:Y:S05]  /*14050*/  BRA.DIV ~URZ, `(.L_x_1956) ;  /* 0x000032727f007947 */ /* 0x000fea000b800000 */
[----:B-1----:R1:W2:Y:S02]  /*14060*/  SHFL.IDX PT, R13, R20, 0x2, 0x1c1f ;  /* 0x005c1f00140d7f89 */ /* 0x0022a400000e0000 */
.L_x_2027:
[----:B------:R-:W-:Y:S05]  /*14070*/  BRA.DIV ~URZ, `(.L_x_1957) ;  /* 0x000032c27f007947 */ /* 0x000fea000b800000 */
[----:B--2-4-:R2:W4:Y:S02]  /*14080*/  SHFL.IDX PT, R2, R21, 0x2, 0x1c1f ;  /* 0x005c1f0015027f89 */ /* 0x01452400000e0000 */
.L_x_2028:
[----:B------:R-:W-:Y:S01]  /*14090*/  LOP3.LUT P0, RZ, R245, 0x1, RZ, 0xc0, !PT ;  /* 0x00000001f5ff7812 */ /* 0x000fe2000780c0ff */
[----:B------:R-:W-:-:S12]  /*140a0*/  BSSY B0, `(.L_x_1958) ;  /* 0x0000022000007945 */ /* 0x000fd80003800000 */
[----:B------:R-:W-:Y:S05]  /*140b0*/  @P0 BRA `(.L_x_1959) ;  /* 0x0000020000000947 */ /* 0x000fea0003800000 */
[----:B------:R-:W-:Y:S02]  /*140c0*/  ISETP.GE.AND P1, PT, R0, c[0x0][0x3c8], PT ;  /* 0x0000f20000007a0c */ /* 0x000fe40003f26270 */
[----:B------:R-:W-:Y:S02]  /*140d0*/  ISETP.GE.AND P0, PT, R4, c[0x0][0x3c8], PT ;  /* 0x0000f20004007a0c */ /* 0x000fe40003f06270 */
[----:B------:R-:W-:Y:S02]  /*140e0*/  ISETP.GE.AND P4, PT, R9, c[0x0][0x3c8], PT ;  /* 0x0000f20009007a0c */ /* 0x000fe40003f86270 */
[----:B------:R-:W-:Y:S02]  /*140f0*/  ISETP.GE.AND P5, PT, R8, c[0x0][0x3c8], PT ;  /* 0x0000f20008007a0c */ /* 0x000fe40003fa6270 */
[----:B------:R-:W-:-:S05]  /*14100*/  ISETP.GE.AND P3, PT, R7, c[0x0][0x3c8], PT ;  /* 0x0000f20007007a0c */ /* 0x000fca0003f66270 */
[----:B------:R-:W-:Y:S02]  /*14110*/  @!P1 IMAD.MOV.U32 R3, RZ, RZ, R13 ;  /* 0x000000ffff039224 */ /* 0x000fe400078e000d */
[-C--:B----4-:R-:W-:Y:S02]  /*14120*/  @!P0 LEA R14, P2, R4, R2.reuse, 0x2 ;  /* 0x00000002040e8211 */ /* 0x090fe400078410ff */
        /* <DEDUP_REMOVED lines=25> */
.L_x_1959:
[----:B------:R-:W-:Y:S05]  /*142c0*/  BSYNC B0 ;  /* 0x0000000000007941 */ /* 0x000fea0003800000 */
.L_x_1958:
[----:B------:R-:W-:Y:S05]  /*142d0*/  BRA.DIV ~URZ, `(.L_x_1960) ;  /* 0x000030d27f007947 */ /* 0x000fea000b800000 */
[----:B------:R1:W2:Y:S04]  /*142e0*/  SHFL.IDX PT, R13, R20, 0x3, 0x1c1f ;  /* 0x007c1f00140d7f89 */ /* 0x0002a800000e0000 */
[----:B-1--4-:R1:W4:Y:S02]  /*142f0*/  SHFL.IDX PT, R2, R21, 0x3, 0x1c1f ;  /* 0x007c1f0015027f89 */ /* 0x01232400000e0000 */
.L_x_2029:
[----:B------:R-:W-:-:S13]  /*14300*/  LOP3.LUT P0, RZ, R245, 0x2, RZ, 0xc0, !PT ;  /* 0x00000002f5ff7812 */ /* 0x000fda000780c0ff */
        /* <DEDUP_REMOVED lines=37> */
.L_x_1933:
        /* <DEDUP_REMOVED lines=8> */
[----:B------:R-:W-:-:S08]  /*145e0*/  IMAD.WIDE R6, R246, R6, c[0x0][0x500] ;  /* 0x00014000f6067625 */ /* 0x000fd000078e0206 */
[C---:B------:R-:W-:Y:S02]  /*145f0*/  @P1 LEA R4, P0, R246.reuse, c[0x0][0x508], 0x2 ;  /* 0x00014200f6041a11 */ /* 0x040fe400078010ff */
[----:B------:R3:W5:Y:S02]  /*14600*/  @P2 LDG.E R2, [R6.64] ;  /* 0x0000000806022981 */ /* 0x000764000c1e1900 */
[----:B------:R-:W-:-:S05]  /*14610*/  @P1 LEA.HI.X R5, R246, c[0x0][0x50c], R11, 0x2, P0 ;  /* 0x00014300f6051a11 */ /* 0x000fca00000f140b */
[----:B------:R3:W5:Y:S01]  /*14620*/  @P1 LDG.E R20, [R4.64] ;  /* 0x0000000804141981 */ /* 0x000762000c1e1900 */
[----:B--2---:R-:W-:-:S04]  /*14630*/  ISETP.NE.AND P0, PT, R3, RZ, PT ;  /* 0x000000ff0300720c */ /* 0x004fc80003f05270 */
[----:B------:R-:W-:Y:S01]  /*14640*/  SEL R19, R3, c[0x0][0x3d4], P0 ;  /* 0x0000f50003137a07 */ /* 0x000fe20000000000 */
[----:B------:R-:W-:Y:S05]  /*14650*/  @P1 BRA `(.L_x_1961) ;  /* 0x0000004000001947 */ /* 0x000fea0003800000 */
[----:B---3--:R-:W-:Y:S05]  /*14660*/  @!P2 BRA `(.L_x_1961) ;  /* 0x000000300000a947 */ /* 0x008fea0003800000 */
[----:B------:R2:W3:Y:S04]  /*14670*/  LDG.E R3, [R6.64] ;  /* 0x0000000806037981 */ /* 0x0004e8000c1e1900 */
[----:B--2---:R-:W3:Y:S02]  /*14680*/  LDG.E R6, [R6.64+0x4] ;  /* 0x0000040806067981 */ /* 0x004ee4000c1e1900 */
[----:B---3-5:R-:W-:Y:S02]  /*14690*/  IADD3 R20, -R3, R6, RZ ;  /* 0x0000000603147210 */ /* 0x028fe40007ffe1ff */
.L_x_1961:
[----:B---3--:R-:W2:Y:S01]  /*146a0*/  S2R R5, SR_TID.X ;  /* 0x0000000000057919 */ /* 0x008ea20000002100 */
[----:B------:R-:W-:Y:S01]  /*146b0*/  BSSY B0, `(.L_x_1962) ;  /* 0x0000038000007945 */ /* 0x000fe20003800000 */
[----:B------:R-:W-:Y:S02]  /*146c0*/  SEL R10, R246, RZ, !P2 ;  /* 0x000000fff60a7207 */ /* 0x000fe40005000000 */
[----:B------:R-:W-:-:S02]  /*146d0*/  SEL R21, R11, RZ, !P2 ;  /* 0x000000ff0b157207 */ /* 0x000fc40005000000 */
[----:B-1---5:R-:W-:Y:S02]  /*146e0*/  SHF.R.S32.HI R18, RZ, 0x1f, R2 ;  /* 0x0000001fff127819 */ /* 0x022fe40000011402 */
[----:B--2---:R-:W-:-:S13]  /*146f0*/  ISETP.GT.AND P0, PT, R5, 0x7f, PT ;  /* 0x0000007f0500780c */ /* 0x004fda0003f04270 */
        /* <DEDUP_REMOVED lines=51> */
.L_x_1963:
[----:B------:R-:W-:Y:S05]  /*14a30*/  BSYNC B0 ;  /* 0x0000000000007941 */ /* 0x000fea0003800000 */
.L_x_1962:
        /* <DEDUP_REMOVED lines=38> */
.L_x_2030:
[----:B------:R-:W-:Y:S05]  /*14ca0*/  BRA.DIV ~URZ, `(.L_x_1965) ;  /* 0x000028427f007947 */ /* 0x000fea000b800000 */
[----:B------:R3:W4:Y:S02]  /*14cb0*/  SHFL.IDX PT, R2, R7, RZ, 0x181f ;  /* 0x00181fff07027589 */ /* 0x00072400000e0000 */
.L_x_2031:
        /* <DEDUP_REMOVED lines=8> */
.L_x_2032:
[----:B------:R-:W-:-:S04]  /*14d40*/  IADD3 R3, R4, 0x10, RZ ;  /* 0x0000001004037810 */ /* 0x000fc80007ffe0ff */
[----:B------:R-:W-:-:S13]  /*14d50*/  ISETP.GE.OR P0, PT, R3, R5, P2 ;  /* 0x000000050300720c */ /* 0x000fda0001706670 */
[----:B--2---:R-:W-:-:S04]  /*14d60*/  @!P0 LEA R2, P1, R0, R2, 0x1 ;  /* 0x0000000200028211 */ /* 0x004fc800078208ff */
[----:B-1----:R-:W-:-:S05]  /*14d70*/  @!P0 LEA.HI.X R3, R0, R8, R80, 0x1, P1 ;  /* 0x0000000800038211 */ /* 0x002fca00008f0c50 */
[----:B------:R1:W-:Y:S01]  /*14d80*/  @!P0 ST.E.128 [R2.64], RZ ;  /* 0x000000ff02008985 */ /* 0x0003e2000c101d08 */
[----:B------:R-:W-:Y:S05]  /*14d90*/  BRA.DIV ~URZ, `(.L_x_1967) ;  /* 0x000028927f007947 */ /* 0x000fea000b800000 */
[----:B------:R2:W1:Y:S02]  /*14da0*/  SHFL.IDX PT, R8, R6, 0x2, 0x181f ;  /* 0x00581f0006087f89 */ /* 0x00046400000e0000 */
.L_x_2033:
[----:B------:R-:W-:Y:S05]  /*14db0*/  BRA.DIV ~URZ, `(.L_x_1968) ;  /* 0x000028e27f007947 */ /* 0x000fea000b800000 */
[----:B-1----:R1:W2:Y:S02]  /*14dc0*/  SHFL.IDX PT, R2, R7, 0x2, 0x181f ;  /* 0x00581f0007027f89 */ /* 0x0022a400000e0000 */
.L_x_2034:
        /* <DEDUP_REMOVED lines=8> */
.L_x_2035:
[----:B------:R-:W-:-:S04]  /*14e50*/  IADD3 R3, R4, 0x30, RZ ;  /* 0x0000003004037810 */ /* 0x000fc80007ffe0ff */
[----:B------:R-:W-:-:S13]  /*14e60*/  ISETP.GE.OR P0, PT, R3, R5, P2 ;  /* 0x000000050300720c */ /* 0x000fda0001706670 */
[----:B--2---:R-:W-:-:S04]  /*14e70*/  @!P0 LEA R2, P1, R0, R2, 0x1 ;  /* 0x0000000200028211 */ /* 0x004fc800078208ff */
[----:B------:R-:W-:-:S05]  /*14e80*/  @!P0 LEA.HI.X R3, R0, R8, R80, 0x1, P1 ;  /* 0x0000000800038211 */ /* 0x000fca00008f0c50 */
[----:B------:R2:W-:Y:S01]  /*14e90*/  @!P0 ST.E.128 [R2.64], RZ ;  /* 0x000000ff02008985 */ /* 0x0005e2000c101d08 */
[----:B------:R-:W-:Y:S05]  /*14ea0*/  BRA.DIV ~URZ, `(.L_x_1970) ;  /* 0x000029327f007947 */ /* 0x000fea000b800000 */
[----:B------:R1:W2:Y:S02]  /*14eb0*/  SHFL.IDX PT, R8, R6, 0x4, 0x181f ;  /* 0x00981f0006087f89 */ /* 0x0002a400000e0000 */
.L_x_2036:
[----:B------:R-:W-:Y:S05]  /*14ec0*/  BRA.DIV ~URZ, `(.L_x_1971) ;  /* 0x000029827f007947 */ /* 0x000fea000b800000 */
[----:B--2---:R2:W1:Y:S02]  /*14ed0*/  SHFL.IDX PT, R2, R7, 0x4, 0x181f ;  /* 0x00981f0007027f89 */ /* 0x00446400000e0000 */
.L_x_2037:
        /* <DEDUP_REMOVED lines=8> */
.L_x_2038:
[----:B------:R-:W-:-:S04]  /*14f60*/  IADD3 R3, R4, 0x50, RZ ;  /* 0x0000005004037810 */ /* 0x000fc80007ffe0ff */
[----:B------:R-:W-:-:S13]  /*14f70*/  ISETP.GE.OR P0, PT, R3, R5, P2 ;  /* 0x000000050300720c */ /* 0x000fda0001706670 */
[----:B---3--:R-:W-:-:S04]  /*14f80*/  @!P0 LEA R2, P1, R0, R2, 0x1 ;  /* 0x0000000200028211 */ /* 0x008fc800078208ff */
[----:B--2---:R-:W-:-:S05]  /*14f90*/  @!P0 LEA.HI.X R3, R0, R8, R80, 0x1, P1 ;  /* 0x0000000800038211 */ /* 0x004fca00008f0c50 */
[----:B------:R2:W-:Y:S01]  /*14fa0*/  @!P0 ST.E.128 [R2.64], RZ ;  /* 0x000000ff02008985 */ /* 0x0005e2000c101d08 */
[----:B------:R-:W-:Y:S05]  /*14fb0*/  BRA.DIV ~URZ, `(.L_x_1973) ;  /* 0x000029d27f007947 */ /* 0x000fea000b800000 */
[----:B------:R3:W1:Y:S02]  /*14fc0*/  SHFL.IDX PT, R8, R6, 0x6, 0x181f ;  /* 0x00d81f0006087f89 */ /* 0x00066400000e0000 */
.L_x_2039:
[----:B------:R-:W-:Y:S05]  /*14fd0*/  BRA.DIV ~URZ, `(.L_x_1974) ;  /* 0x00002a227f007947 */ /* 0x000fea000b800000 */
[----:B--2---:R2:W3:Y:S02]  /*14fe0*/  SHFL.IDX PT, R2, R7, 0x6, 0x181f ;  /* 0x00d81f0007027f89 */ /* 0x0044e400000e0000 */
.L_x_2040:
        /* <DEDUP_REMOVED lines=8> */
.L_x_2041:
[----:B------:R-:W-:-:S04]  /*15070*/  IADD3 R4, R4, 0x70, RZ ;  /* 0x0000007004047810 */ /* 0x000fc80007ffe0ff */
[----:B------:R-:W-:-:S13]  /*15080*/  ISETP.GE.OR P0, PT, R4, R5, P2 ;  /* 0x000000050400720c */ /* 0x000fda0001706670 */
[----:B----4-:R-:W-:-:S04]  /*15090*/  @!P0 LEA R2, P1, R0, R2, 0x1 ;  /* 0x0000000200028211 */ /* 0x010fc800078208ff */
[----:B---3--:R-:W-:-:S05]  /*150a0*/  @!P0 LEA.HI.X R3, R0, R6, R80, 0x1, P1 ;  /* 0x0000000600038211 */ /* 0x008fca00008f0c50 */
[----:B------:R3:W-:Y:S04]  /*150b0*/  @!P0 ST.E.128 [R2.64], RZ ;  /* 0x000000ff02008985 */ /* 0x0007e8000c101d08 */
.L_x_1948:
[----:B------:R-:W-:Y:S05]  /*150c0*/  BSYNC B1 ;  /* 0x0000000000017941 */ /* 0x000fea0003800000 */
.L_x_1932:
[----:B------:R-:W5:Y:S02]  /*150d0*/  LDL R0, [R1+0x38] ;  /* 0x0000380001007983 */ /* 0x000f640000100800 */
[----:B-----5:R-:W-:-:S13]  /*150e0*/  ISETP.NE.AND P0, PT, R0, RZ, PT ;  /* 0x000000ff0000720c */ /* 0x020fda0003f05270 */
[----:B------:R-:W-:Y:S01]  /*150f0*/  @P0 WARPSYNC 0xffffffff ;  /* 0xffffffff00000948 */ /* 0x000fe20003800000 */
[----:B------:R-:W-:Y:S06]  /*15100*/  @P0 BAR.SYNC.DEFER_BLOCKING 0x5, 0x80 ;  /* 0x0142000000000b1d */ /* 0x000fec0000010000 */
[----:B-123--:R-:W1:Y:S04]  /*15110*/  @P0 LDS.128 R4, [0x9100] ;  /* 0x00910000ff040984 */ /* 0x00ee680000000c00 */
[----:B-1----:R1:W-:Y:S04]  /*15120*/  @P0 STL.64 [R1], R4 ;  /* 0x0000000401000387 */ /* 0x0023e80000100a00 */
        /* <DEDUP_REMOVED lines=9> */
.L_x_2042:
[----:B------:R-:W-:Y:S05]  /*151c0*/  BRA.DIV ~URZ, `(.L_x_1978) ;  /* 0x000029e27f007947 */ /* 0x000fea000b800000 */
[----:B------:R3:W1:Y:S02]  /*151d0*/  SHFL.IDX PT, R8, R49, 0x1, 0x1f ;  /* 0x00201f0031087f89 */ /* 0x00066400000e0000 */
.L_x_2043:
        /* <DEDUP_REMOVED lines=19> */
.L_x_2044:
        /* <DEDUP_REMOVED lines=16> */
.L_x_2045:
[----:B----4-:R-:W-:Y:S01]  /*15410*/  IMAD R0, R0, c[0x0][0x538], RZ ;  /* 0x00014e0000007a24 */ /* 0x010fe200078e02ff */
[----:B------:R-:W-:Y:S04]  /*15420*/  BSSY B1, `(.L_x_1981) ;  /* 0x0000084000017945 */ /* 0x000fe80003800000 */
[----:B-1----:R-:W-:-:S04]  /*15430*/  IADD3 R8, R0, R8, RZ ;  /* 0x0000000800087210 */ /* 0x002fc80007ffe0ff */
[----:B--2---:R-:W-:-:S13]  /*15440*/  ISETP.GT.AND P0, PT, R8, R9, PT ;  /* 0x000000090800720c */ /* 0x004fda0003f04270 */
[----:B------:R-:W-:Y:S05]  /*15450*/  @P0 BRA `(.L_x_1982) ;  /* 0x0000025000000947 */ /* 0x000fea0003800000 */
.L_x_1986:
        /* <DEDUP_REMOVED lines=17> */
.L_x_2046:
        /* <DEDUP_REMOVED lines=16> */
.L_x_2047:
[----:B--2---:R-:W-:-:S05]  /*15670*/  IMAD R0, R0, c[0x0][0x538], RZ ;  /* 0x00014e0000007a24 */ /* 0x004fca00078e02ff */
[----:B------:R-:W-:-:S04]  /*15680*/  IADD3 R8, R0, R8, RZ ;  /* 0x0000000800087210 */ /* 0x000fc80007ffe0ff */
[----:B------:R-:W-:-:S13]  /*15690*/  ISETP.GT.AND P0, PT, R8, R9, PT ;  /* 0x000000090800720c */ /* 0x000fda0003f04270 */
[----:B-1----:R-:W-:Y:S05]  /*156a0*/  @!P0 BRA `(.L_x_1986) ;  /* 0xfffffdb000008947 */ /* 0x002fea000383ffff */
.L_x_1982:
[----:B------:R-:W-:-:S05]  /*156b0*/  IADD3 R10, -R0, R8, RZ ;  /* 0x00000008000a7210 */ /* 0x000fca0007ffe1ff */
[----:B------:R-:W-:-:S05]  /*156c0*/  IMAD R0, R4, c[0x0][0x538], R10 ;  /* 0x00014e0004007a24 */ /* 0x000fca00078e020a */
[----:B------:R-:W-:Y:S01]  /*156d0*/  ISETP.GT.AND P0, PT, R0, R9, PT ;  /* 0x000000090000720c */ /* 0x000fe20003f04270 */
[----:B------:R-:W-:-:S12]  /*156e0*/  BRA.DIV ~URZ, `(.L_x_1987) ;  /* 0x000029227f007947 */ /* 0x000fd8000b800000 */
[----:B------:R-:W-:-:S04]  /*156f0*/  VOTE.ANY R0, PT, !P0 ;  /* 0x0000000000007806 */ /* 0x000fc800040e0100 */
.L_x_2048:
[----:B------:R1:W2:Y:S01]  /*15700*/  POPC R13, R0 ;  /* 0x00000000000d7309 */ /* 0x0002a20000000000 */
[----:B------:R-:W-:Y:S05]  /*15710*/  BRA.DIV ~URZ, `(.L_x_1988) ;  /* 0x000029327f007947 */ /* 0x000fea000b800000 */
[----:B--2---:R2:W4:Y:S04]  /*15720*/  SHFL.IDX PT, R8, R6, R13, 0x1f ;  /* 0x00001f0d06087589 */ /* 0x00452800000e0000 */
[----:B------:R2:W1:Y:S02]  /*15730*/  SHFL.IDX PT, R7, R7, R13, 0x1f ;  /* 0x00001f0d07077589 */ /* 0x00046400000e0000 */
.L_x_2049:
[----:B------:R-:W-:Y:S01]  /*15740*/  ISETP.NE.AND P0, PT, R0, RZ, PT ;  /* 0x000000ff0000720c */ /* 0x000fe20003f05270 */
[----:B------:R-:W-:-:S12]  /*15750*/  BSSY B0, `(.L_x_1989) ;  /* 0x0000005000007945 */ /* 0x000fd80003800000 */
[----:B------:R-:W-:Y:S05]  /*15760*/  @!P0 BRA `(.L_x_1990) ;  /* 0x0000003000008947 */ /* 0x000fea0003800000 */
[----:B------:R-:W-:Y:S01]  /*15770*/  IADD3 R11, R13, -0x1, RZ ;  /* 0xffffffff0d0b7810 */ /* 0x000fe20007ffe0ff */
[----:B------:R-:W-:Y:S05]  /*15780*/  BRA.DIV ~URZ, `(.L_x_1991) ;  /* 0x000029927f007947 */ /* 0x000fea000b800000 */
[----:B------:R2:W3:Y:S02]  /*15790*/  SHFL.IDX PT, R14, R4, R11, 0x1f ;  /* 0x00001f0b040e7589 */ /* 0x0004e400000e0000 */
.L_x_1990:
[----:B------:R-:W-:Y:S05]  /*157a0*/  BSYNC B0 ;  /* 0x0000000000007941 */ /* 0x000fea0003800000 */
.L_x_1989:
[----:B--23--:R-:W-:Y:S01]  /*157b0*/  IMAD R6, R14, c[0x0][0x538], R10 ;  /* 0x00014e000e067a24 */ /* 0x00cfe200078e020a */
[----:B----4-:R-:W-:Y:S02]  /*157c0*/  IABS R2, R8 ;  /* 0x0000000800027213 */ /* 0x010fe40000000000 */
[----:B-1----:R-:W-:Y:S01]  /*157d0*/  IABS R3, R7 ;  /* 0x0000000700037213 */ /* 0x002fe20000000000 */
[----:B------:R-:W-:Y:S01]  /*157e0*/  IMAD.IADD R9, R9, 0x1, -R6 ;  /* 0x0000000109097824 */ /* 0x000fe200078e0a06 */
[----:B------:R1:W-:Y:S01]  /*157f0*/  STL [R1], R6 ;  /* 0x0000000601007387 */ /* 0x0003e20000100800 */
        /* <DEDUP_REMOVED lines=65> */
.L_x_1983:
[----:B------:R-:W-:Y:S01]  /*15c10*/  MOV R0, c[0x0][0x53c] ;  /* 0x00014f0000007a02 */ /* 0x000fe20000000f00 */
[----:B------:R1:W-:Y:S04]  /*15c20*/  STL [R1], R9 ;  /* 0x0000000901007387 */ /* 0x0003e80000100800 */
[----:B------:R1:W-:Y:S04]  /*15c30*/  STL [R1+0x4], RZ ;  /* 0x000004ff01007387 */ /* 0x0003e80000100800 */
[----:B------:R1:W-:Y:S04]  /*15c40*/  STL [R1+0x8], RZ ;  /* 0x000008ff01007387 */ /* 0x0003e80000100800 */
[----:B------:R1:W-:Y:S02]  /*15c50*/  STL [R1+0xc], R0 ;  /* 0x00000c0001007387 */ /* 0x0003e40000100800 */
.L_x_1992:
[----:B------:R-:W-:Y:S05]  /*15c60*/  BSYNC B1 ;  /* 0x0000000000017941 */ /* 0x000fea0003800000 */
.L_x_1981:
[----:B---3--:R-:W2:Y:S04]  /*15c70*/  LDL R4, [R1] ;  /* 0x0000000001047983 */ /* 0x008ea80000100800 */
        /* <DEDUP_REMOVED lines=8> */
.L_x_1976:
[----:B-1----:R-:W3:Y:S02]  /*15d00*/  LDL R0, [R1+0xc] ;  /* 0x00000c0001007983 */ /* 0x002ee40000100800 */
[----:B---3--:R-:W-:-:S13]  /*15d10*/  ISETP.GE.AND P0, PT, R0, c[0x0][0x53c], PT ;  /* 0x00014f0000007a0c */ /* 0x008fda0003f06270 */
[----:B--2-4-:R-:W-:Y:S01]  /*15d20*/  @P0 CALL.REL.NOINC `(.L_x_1993) ;  /* 0x0000001000000944 */ /* 0x014fe20003c00000 */
[----:B------:R-:W-:Y:S05]  /*15d30*/  BRA `(.L_x_1994) ;  /* 0xfffeb56000007947 */ /* 0x000fea000383ffff */
.L_x_1993:
[----:B------:R-:W-:Y:S05]  /*15d40*/  EXIT ;  /* 0x000000000000794d */ /* 0x000fea0003800000 */
.L_x_1816:
[----:B------:R-:W-:Y:S01]  /*15d50*/  IMAD.MOV.U32 R0, RZ, RZ, R5 ;  /* 0x000000ffff007224 */ /* 0x000fe200078e0005 */
[----:B------:R-:W-:Y:S02]  /*15d60*/  MOV R2, 0x1 ;  /* 0x0000000100027802 */ /* 0x000fe40000000f00 */
[----:B------:R-:W-:Y:S02]  /*15d70*/  MOV R3, 0x15d90 ;  /* 0x00015d9000037802 */ /* 0x000fe40000000f00 */
[----:B------:R-:W-:Y:S05]  /*15d80*/  CALL.REL.NOINC `($__internal_32_$__cuda_sm70_shflsync_up_p) ;  /* 0x0000249000007944 */ /* 0x000fea0003c00000 */
[----:B------:R-:W-:Y:S01]  /*15d90*/  MOV R0, R4 ;  /* 0x0000000400007202 */ /* 0x000fe20000000f00 */
[----:B------:R-:W-:Y:S05]  /*15da0*/  BRA `(.L_x_1995) ;  /* 0xfffea6c000007947 */ /* 0x000fea000383ffff */
.L_x_1817:
[----:B------:R-:W-:Y:S01]  /*15db0*/  IMAD.MOV.U32 R0, RZ, RZ, R5 ;  /* 0x000000ffff007224 */ /* 0x000fe200078e0005 */
[----:B------:R-:W-:Y:S02]  /*15dc0*/  MOV R2, 0x2 ;  /* 0x0000000200027802 */ /* 0x000fe40000000f00 */
[----:B------:R-:W-:Y:S02]  /*15dd0*/  MOV R3, 0x15df0 ;  /* 0x00015df000037802 */ /* 0x000fe40000000f00 */
[----:B------:R-:W-:Y:S05]  /*15de0*/  CALL.REL.NOINC `($__internal_32_$__cuda_sm70_shflsync_up_p) ;  /* 0x0000243000007944 */ /* 0x000fea0003c00000 */
[----:B------:R-:W-:Y:S01]  /*15df0*/  SEL R0, R4, RZ, P4 ;  /* 0x000000ff04007207 */ /* 0x000fe20002000000 */
[----:B------:R-:W-:Y:S01]  /*15e00*/  IMAD.MOV.U32 R2, RZ, RZ, 0x4 ;  /* 0x00000004ff027424 */ /* 0x000fe200078e00ff */
[----:B------:R-:W-:-:S03]  /*15e10*/  MOV R3, 0x15e40 ;  /* 0x00015e4000037802 */ /* 0x000fc60000000f00 */
[----:B------:R-:W-:Y:S02]  /*15e20*/  IMAD.IADD R0, R5, 0x1, R0 ;  /* 0x0000000105007824 */ /* 0x000fe400078e0200 */
        /* <DEDUP_REMOVED lines=13> */
[----:B------:R-:W-:Y:S02]  /*15f00*/  MOV R3, 0x1f ;  /* 0x0000001f00037802 */ /* 0x000fe40000000f00 */
[----:B------:R-:W-:Y:S01]  /*15f10*/  MOV R2, 0x15f50 ;  /* 0x00015f5000027802 */ /* 0x000fe20000000f00 */
[----:B------:R-:W-:-:S04]  /*15f20*/  IMAD.IADD R4, R0, 0x1, R4 ;  /* 0x0000000100047824 */ /* 0x000fc800078e0204 */
[----:B------:R-:W-:Y:S02]  /*15f30*/  IMAD.MOV.U32 R12, RZ, RZ, R4 ;  /* 0x000000ffff0c7224 */ /* 0x000fe400078e0004 */
[----:B------:R-:W-:Y:S05]  /*15f40*/  CALL.REL.NOINC `($__internal_31_$__cuda_sm70_shflsync_idx_p) ;  /* 0x0000228000007944 */ /* 0x000fea0003c00000 */
[----:B------:R-:W-:Y:S01]  /*15f50*/  MOV R0, R11 ;  /* 0x0000000b00007202 */ /* 0x000fe20000000f00 */
[----:B------:R-:W-:Y:S05]  /*15f60*/  BRA `(.L_x_1996) ;  /* 0xfffea60000007947 */ /* 0x000fea000383ffff */
.L_x_1819:
[----:B------:R-:W-:Y:S02]  /*15f70*/  SEL R0, RZ, 0x1, P0 ;  /* 0x00000001ff007807 */ /* 0x000fe40000000000 */
[----:B------:R-:W-:Y:S02]  /*15f80*/  MOV R2, 0x15fa0 ;  /* 0x00015fa000027802 */ /* 0x000fe40000000f00 */
[----:B------:R-:W-:Y:S05]  /*15f90*/  CALL.REL.NOINC `($__internal_33_$__cuda_sm70_votesync_ballot) ;  /* 0x000022f000007944 */ /* 0x000fea0003c00000 */
[----:B------:R-:W-:Y:S05]  /*15fa0*/  BRA `(.L_x_1997) ;  /* 0xfffea65000007947 */ /* 0x000fea000383ffff */
.L_x_1820:
[----:B------:R-:W-:Y:S01]  /*15fb0*/  IMAD.MOV.U32 R12, RZ, RZ, R8 ;  /* 0x000000ffff0c7224 */ /* 0x000fe200078e0008 */
[----:B--2---:R-:W-:Y:S01]  /*15fc0*/  MOV R11, R15 ;  /* 0x0000000f000b7202 */ /* 0x004fe20000000f00 */
[----:B------:R-:W-:Y:S01]  /*15fd0*/  IMAD.MOV.U32 R3, RZ, RZ, 0x1f ;  /* 0x0000001fff037424 */ /* 0x000fe200078e00ff */
[----:B------:R-:W-:Y:S02]  /*15fe0*/  MOV R2, 0x16000 ;  /* 0x0001600000027802 */ /* 0x000fe40000000f00 */
[----:B-1----:R-:W-:Y:S05]  /*15ff0*/  CALL.REL.NOINC `($__internal_31_$__cuda_sm70_shflsync_idx_p) ;  /* 0x000021d000007944 */ /* 0x002fea0003c00000 */
[----:B------:R-:W-:Y:S01]  /*16000*/  IMAD.MOV.U32 R13, RZ, RZ, R11 ;  /* 0x000000ffff0d7224 */ /* 0x000fe200078e000b */
[----:B------:R-:W-:Y:S01]  /*16010*/  MOV R12, R7 ;  /* 0x00000007000c7202 */ /* 0x000fe20000000f00 */
[----:B------:R-:W-:Y:S01]  /*16020*/  IMAD.MOV.U32 R6, RZ, RZ, RZ ;  /* 0x000000ffff067224 */ /* 0x000fe200078e00ff */
[----:B------:R-:W-:Y:S01]  /*16030*/  MOV R11, R15 ;  /* 0x0000000f000b7202 */ /* 0x000fe20000000f00 */
[----:B------:R-:W-:Y:S01]  /*16040*/  IMAD.MOV.U32 R3, RZ, RZ, 0x1f ;  /* 0x0000001fff037424 */ /* 0x000fe200078e00ff */
[----:B------:R-:W-:-:S02]  /*16050*/  MOV R2, 0x16070 ;  /* 0x0001607000027802 */ /* 0x000fc40000000f00 */
[----:B------:R-:W-:Y:S05]  /*16060*/  CALL.REL.NOINC `($__internal_31_$__cuda_sm70_shflsync_idx_p) ;  /* 0x0000216000007944 */ /* 0x000fea0003c00000 */
[----:B------:R-:W-:Y:S01]  /*16070*/  MOV R10, R11 ;  /* 0x0000000b000a7202 */ /* 0x000fe20000000f00 */
[----:B------:R-:W-:Y:S05]  /*16080*/  BRA `(.L_x_1998) ;  /* 0xfffea5c000007947 */ /* 0x000fea000383ffff */
.L_x_1823:
[----:B------:R-:W-:Y:S01]  /*16090*/  IMAD.MOV.U32 R12, RZ, RZ, R4 ;  /* 0x000000ffff0c7224 */ /* 0x000fe200078e0004 */
[----:B------:R-:W-:-:S02]  /*160a0*/  MOV R3, 0x1f ;  /* 0x0000001f00037802 */ /* 0x000fc40000000f00 */
[----:B------:R-:W-:Y:S02]  /*160b0*/  MOV R2, 0x160d0 ;  /* 0x000160d000027802 */ /* 0x000fe40000000f00 */
[----:B-1234-:R-:W-:Y:S05]  /*160c0*/  CALL.REL.NOINC `($__internal_31_$__cuda_sm70_shflsync_idx_p) ;  /* 0x0000210000007944 */ /* 0x01efea0003c00000 */
[----:B------:R-:W-:Y:S01]  /*160d0*/  MOV R6, R11 ;  /* 0x0000000b00067202 */ /* 0x000fe20000000f00 */
[----:B------:R-:W-:Y:S05]  /*160e0*/  BRA `(.L_x_1822) ;  /* 0xfffea5c000007947 */ /* 0x000fea000383ffff */
.L_x_1869:
[----:B------:R-:W-:Y:S01]  /*160f0*/  IMAD.MOV.U32 R12, RZ, RZ, R4 ;  /* 0x000000ffff0c7224 */ /* 0x000fe200078e0004 */
[----:B------:R-:W-:Y:S01]  /*16100*/  MOV R11, RZ ;  /* 0x000000ff000b7202 */ /* 0x000fe20000000f00 */
[----:B------:R-:W-:Y:S01]  /*16110*/  IMAD.MOV.U32 R3, RZ, RZ, 0x181f ;  /* 0x0000181fff037424 */ /* 0x000fe200078e00ff */
[----:B--2---:R-:W-:Y:S02]  /*16120*/  MOV R2, 0x16140 ;  /* 0x0001614000027802 */ /* 0x004fe40000000f00 */
[----:B-1---5:R-:W-:Y:S05]  /*16130*/  CALL.REL.NOINC `($__internal_31_$__cuda_sm70_shflsync_idx_p) ;  /* 0x0000209000007944 */ /* 0x022fea0003c00000 */
[----:B------:R-:W-:Y:S01]  /*16140*/  MOV R6, R11 ;  /* 0x0000000b00067202 */ /* 0x000fe20000000f00 */
[----:B------:R-:W-:Y:S05]  /*16150*/  BRA `(.L_x_1999) ;  /* 0xffff1b6000007947 */ /* 0x000fea000383ffff */
.L_x_1870:
[----:B------:R-:W-:Y:S01]  /*16160*/  IMAD.MOV.U32 R12, RZ, RZ, R5 ;  /* 0x000000ffff0c7224 */ /* 0x000fe200078e0005 */
[----:B------:R-:W-:Y:S01]  /*16170*/  MOV R11, RZ ;  /* 0x000000ff000b7202 */ /* 0x000fe20000000f00 */
[----:B------:R-:W-:Y:S01]  /*16180*/  IMAD.MOV.U32 R3, RZ, RZ, 0x181f ;  /* 0x0000181fff037424 */ /* 0x000fe200078e00ff */
[----:B--2---:R-:W-:Y:S02]  /*16190*/  MOV R2, 0x161b0 ;  /* 0x000161b000027802 */ /* 0x004fe40000000f00 */
[----:B-1-345:R-:W-:Y:S05]  /*161a0*/  CALL.REL.NOINC `($__internal_31_$__cuda_sm70_shflsync_idx_p) ;  /* 0x0000202000007944 */ /* 0x03afea0003c00000 */
[----:B------:R-:W-:Y:S01]  /*161b0*/  MOV R2, R11 ;  /* 0x0000000b00027202 */ /* 0x000fe20000000f00 */
[----:B------:R-:W-:Y:S05]  /*161c0*/  BRA `(.L_x_2000) ;  /* 0xffff1b1000007947 */ /* 0x000fea000383ffff */
.L_x_1873:
[----:B------:R-:W-:Y:S01]  /*161d0*/  IMAD.MOV.U32 R12, RZ, RZ, R4 ;  /* 0x000000ffff0c7224 */ /* 0x000fe200078e0004 */
[----:B------:R-:W-:Y:S01]  /*161e0*/  MOV R11, 0x1 ;  /* 0x00000001000b7802 */ /* 0x000fe20000000f00 */
[----:B-1----:R-:W-:Y:S01]  /*161f0*/  IMAD.MOV.U32 R3, RZ, RZ, 0x181f ;  /* 0x0000181fff037424 */ /* 0x002fe200078e00ff */
[----:B------:R-:W-:-:S02]  /*16200*/  MOV R2, 0x16220 ;  /* 0x0001622000027802 */ /* 0x000fc40000000f00 */
[----:B--2345:R-:W-:Y:S05]  /*16210*/  CALL.REL.NOINC `($__internal_31_$__cuda_sm70_shflsync_idx_p) ;  /* 0x00001fb000007944 */ /* 0x03cfea0003c00000 */
[----:B------:R-:W-:Y:S01]  /*16220*/  IMAD.MOV.U32 R6, RZ, RZ, R11 ;  /* 0x000000ffff067224 */ /* 0x000fe200078e000b */
[----:B------:R-:W-:Y:S01]  /*16230*/  MOV R11, 0x1 ;  /* 0x00000001000b7802 */ /* 0x000fe20000000f00 */
[----:B------:R-:W-:Y:S01]  /*16240*/  IMAD.MOV.U32 R12, RZ, RZ, R5 ;  /* 0x000000ffff0c7224 */ /* 0x000fe200078e0005 */
[----:B------:R-:W-:-:S02]  /*16250*/  MOV R3, 0x181f ;  /* 0x0000181f00037802 */ /* 0x000fc40000000f00 */
[----:B------:R-:W-:Y:S02]  /*16260*/  MOV R2, 0x16280 ;  /* 0x0001628000027802 */ /* 0x000fe40000000f00 */
[----:B------:R-:W-:Y:S05]  /*16270*/  CALL.REL.NOINC `($__internal_31_$__cuda_sm70_shflsync_idx_p) ;  /* 0x00001f5000007944 */ /* 0x000fea0003c00000 */
[----:B------:R-:W-:Y:S01]  /*16280*/  MOV R2, R11 ;  /* 0x0000000b00027202 */ /* 0x000fe20000000f00 */
[----:B------:R-:W-:Y:S05]  /*16290*/  BRA `(.L_x_2001) ;  /* 0xffff1b2000007947 */ /* 0x000fea000383ffff */
.L_x_1876:
[----:B------:R-:W-:Y:S01]  /*162a0*/  IMAD.MOV.U32 R12, RZ, RZ, R4 ;  /* 0x000000ffff0c7224 */ /* 0x000fe200078e0004 */
[----:B------:R-:W-:Y:S01]  /*162b0*/  MOV R11, 0x2 ;  /* 0x00000002000b7802 */ /* 0x000fe20000000f00 */
[----:B-1----:R-:W-:Y:S01]  /*162c0*/  IMAD.MOV.U32 R3, RZ, RZ, 0x181f ;  /* 0x0000181fff037424 */ /* 0x002fe200078e00ff */
[----:B------:R-:W-:Y:S02]  /*162d0*/  MOV R2, 0x162f0 ;  /* 0x000162f000027802 */ /* 0x000fe40000000f00 */
[----:B--2345:R-:W-:Y:S05]  /*162e0*/  CALL.REL.NOINC `($__internal_31_$__cuda_sm70_shflsync_idx_p) ;  /* 0x00001ee000007944 */ /* 0x03cfea0003c00000 */
[----:B------:R-:W-:Y:S01]  /*162f0*/  MOV R6, R11 ;  /* 0x0000000b00067202 */ /* 0x000fe20000000f00 */
[----:B------:R-:W-:Y:S05]  /*16300*/  BRA `(.L_x_2002) ;  /* 0xffff1b8000007947 */ /* 0x000fea000383ffff */
.L_x_1877:
[----:B------:R-:W-:Y:S01]  /*16310*/  IMAD.MOV.U32 R12, RZ, RZ, R5 ;  /* 0x000000ffff0c7224 */ /* 0x000fe200078e0005 */
[----:B------:R-:W-:Y:S01]  /*16320*/  MOV R11, 0x2 ;  /* 0x00000002000b7802 */ /* 0x000fe20000000f00 */
[----:B-1----:R-:W-:Y:S01]  /*16330*/  IMAD.MOV.U32 R3, RZ, RZ, 0x181f ;  /* 0x0000181fff037424 */ /* 0x002fe200078e00ff */
[----:B------:R-:W-:Y:S02]  /*16340*/  MOV R2, 0x16360 ;  /* 0x0001636000027802 */ /* 0x000fe40000000f00 */
[----:B--2345:R-:W-:Y:S05]  /*16350*/  CALL.REL.NOINC `($__internal_31_$__cuda_sm70_shflsync_idx_p) ;  /* 0x00001e7000007944 */ /* 0x03cfea0003c00000 */
[----:B------:R-:W-:Y:S01]  /*16360*/  MOV R2, R11 ;  /* 0x0000000b00027202 */ /* 0x000fe20000000f00 */
[----:B------:R-:W-:Y:S05]  /*16370*/  BRA `(.L_x_2003) ;  /* 0xffff1b3000007947 */ /* 0x000fea000383ffff */
.L_x_1880:
[----:B------:R-:W-:Y:S01]  /*16380*/  IMAD.MOV.U32 R12, RZ, RZ, R4 ;  /* 0x000000ffff0c7224 */ /* 0x000fe200078e0004 */
[----:B------:R-:W-:Y:S01]  /*16390*/  MOV R11, 0x3 ;  /* 0x00000003000b7802 */ /* 0x000fe20000000f00 */
[----:B--2---:R-:W-:Y:S01]  /*163a0*/  IMAD.MOV.U32 R3, RZ, RZ, 0x181f ;  /* 0x0000181fff037424 */ /* 0x004fe200078e00ff */
[----:B------:R-:W-:-:S02]  /*163b0*/  MOV R2, 0x163d0 ;  /* 0x000163d000027802 */ /* 0x000fc40000000f00 */
[----:B-1-345:R-:W-:Y:S05]  /*163c0*/  CALL.REL.NOINC `($__internal_31_$__cuda_sm70_shflsync_idx_p) ;  /* 0x00001e0000007944 */ /* 0x03afea0003c00000 */
        /* <DEDUP_REMOVED lines=8> */
.L_x_1883:
[----:B------:R-:W-:Y:S01]  /*16450*/  IMAD.MOV.U32 R12, RZ, RZ, R4 ;  /* 0x000000ffff0c7224 */ /* 0x000fe200078e0004 */
[----:B------:R-:W-:Y:S01]  /*16460*/  MOV R11, 0x4 ;  /* 0x00000004000b7802 */ /* 0x000fe20000000f00 */
[----:B-1----:R-:W-:Y:S01]  /*16470*/  IMAD.MOV.U32 R3, RZ, RZ, 0x181f ;  /* 0x0000181fff037424 */ /* 0x002fe200078e00ff */
[----:B--2---:R-:W-:Y:S02]  /*16480*/  MOV R2, 0x164a0 ;  /* 0x000164a000027802 */ /* 0x004fe40000000f00 */
[----:B---345:R-:W-:Y:S05]  /*16490*/  CALL.REL.NOINC `($__internal_31_$__cuda_sm70_shflsync_idx_p) ;  /* 0x00001d3000007944 */ /* 0x038fea0003c00000 */
[----:B------:R-:W-:Y:S01]  /*164a0*/  MOV R6, R11 ;  /* 0x0000000b00067202 */ /* 0x000fe20000000f00 */
[----:B------:R-:W-:Y:S05]  /*164b0*/  BRA `(.L_x_2005) ;  /* 0xffff1ba000007947 */ /* 0x000fea000383ffff */
.L_x_1884:
[----:B------:R-:W-:Y:S01]  /*164c0*/  IMAD.MOV.U32 R12, RZ, RZ, R5 ;  /* 0x000000ffff0c7224 */ /* 0x000fe200078e0005 */
[----:B------:R-:W-:Y:S01]  /*164d0*/  MOV R11, 0x4 ;  /* 0x00000004000b7802 */ /* 0x000fe20000000f00 */
[----:B------:R-:W-:Y:S01]  /*164e0*/  IMAD.MOV.U32 R3, RZ, RZ, 0x181f ;  /* 0x0000181fff037424 */ /* 0x000fe200078e00ff */
[----:B--2---:R-:W-:Y:S02]  /*164f0*/  MOV R2, 0x16510 ;  /* 0x0001651000027802 */ /* 0x004fe40000000f00 */
[----:B-1-345:R-:W-:Y:S05]  /*16500*/  CALL.REL.NOINC `($__internal_31_$__cuda_sm70_shflsync_idx_p) ;  /* 0x00001cc000007944 */ /* 0x03afea0003c00000 */
[----:B------:R-:W-:Y:S01]  /*16510*/  MOV R2, R11 ;  /* 0x0000000b00027202 */ /* 0x000fe20000000f00 */
[----:B------:R-:W-:Y:S05]  /*16520*/  BRA `(.L_x_2006) ;  /* 0xffff1b5000007947 */ /* 0x000fea000383ffff */
.L_x_1887:
        /* <DEDUP_REMOVED lines=13> */
.L_x_1890:
[----:B------:R-:W-:Y:S01]  /*16600*/  IMAD.MOV.U32 R12, RZ, RZ, R4 ;  /* 0x000000ffff0c7224 */ /* 0x000fe200078e0004 */
[----:B------:R-:W-:Y:S01]  /*16610*/  MOV R11, 0x6 ;  /* 0x00000006000b7802 */ /* 0x000fe20000000f00 */
[----:B-1----:R-:W-:Y:S01]  /*16620*/  IMAD.MOV.U32 R3, RZ, RZ, 0x181f ;  /* 0x0000181fff037424 */ /* 0x002fe200078e00ff */
[----:B------:R-:W-:Y:S02]  /*16630*/  MOV R2, 0x16650 ;  /* 0x0001665000027802 */ /* 0x000fe40000000f00 */
[----:B--2345:R-:W-:Y:S05]  /*16640*/  CALL.REL.NOINC `($__internal_31_$__cuda_sm70_shflsync_idx_p) ;  /* 0x00001b8000007944 */ /* 0x03cfea0003c00000 */
[----:B------:R-:W-:Y:S01]  /*16650*/  MOV R6, R11 ;  /* 0x0000000b00067202 */ /* 0x000fe20000000f00 */
[----:B------:R-:W-:Y:S05]  /*16660*/  BRA `(.L_x_2008) ;  /* 0xffff1bc000007947 */ /* 0x000fea000383ffff */
.L_x_1891:
[----:B------:R-:W-:Y:S01]  /*16670*/  IMAD.MOV.U32 R12, RZ, RZ, R5 ;  /* 0x000000ffff0c7224 */ /* 0x000fe200078e0005 */
[----:B------:R-:W-:Y:S01]  /*16680*/  MOV R11, 0x6 ;  /* 0x00000006000b7802 */ /* 0x000fe20000000f00 */
[----:B-1----:R-:W-:Y:S01]  /*16690*/  IMAD.MOV.U32 R3, RZ, RZ, 0x181f ;  /* 0x0000181fff037424 */ /* 0x002fe200078e00ff */
[----:B------:R-:W-:Y:S02]  /*166a0*/  MOV R2, 0x166c0 ;  /* 0x000166c000027802 */ /* 0x000fe40000000f00 */
[----:B--2345:R-:W-:Y:S05]  /*166b0*/  CALL.REL.NOINC `($__internal_31_$__cuda_sm70_shflsync_idx_p) ;  /* 0x00001b1000007944 */ /* 0x03cfea0003c00000 */
[----:B------:R-:W-:Y:S01]  /*166c0*/  MOV R2, R11 ;  /* 0x0000000b00027202 */ /* 0x000fe20000000f00 */
[----:B------:R-:W-:Y:S05]  /*166d0*/  BRA `(.L_x_2009) ;  /* 0xffff1b7000007947 */ /* 0x000fea000383ffff */
.L_x_1894:
        /* <DEDUP_REMOVED lines=13> */
.L_x_1929:
[----:B------:R-:W-:Y:S01]  /*167b0*/  IMAD.MOV.U32 R0, RZ, RZ, R241 ;  /* 0x000000ffff007224 */ /* 0x000fe200078e00f1 */
[----:B------:R-:W-:Y:S01]  /*167c0*/  MOV R11, 0x1f ;  /* 0x0000001f000b7802 */ /* 0x000fe20000000f00 */
[----:B------:R-:W-:Y:S01]  /*167d0*/  IMAD.MOV.U32 R8, RZ, RZ, 0x2 ;  /* 0x00000002ff087424 */ /* 0x000fe200078e00ff */
[----:B------:R-:W-:Y:S02]  /*167e0*/  MOV R10, 0xffffffff ;  /* 0xffffffff000a7802 */ /* 0x000fe40000000f00 */
[----:B------:R-:W-:Y:S02]  /*167f0*/  MOV R4, 0x16810 ;  /* 0x0001681000047802 */ /* 0x000fe40000000f00 */
[----:B------:R-:W-:Y:S05]  /*16800*/  CALL.REL.NOINC `($__internal_30_$__cuda_sm70_shflsync_bfly_p) ;  /* 0x0000197000007944 */ /* 0x000fea0003c00000 */
[----:B------:R-:W-:Y:S01]  /*16810*/  FADD.FTZ R3, R241, R0 ;  /* 0x00000000f1037221 */ /* 0x000fe20000010000 */
[----:B------:R-:W-:Y:S02]  /*16820*/  MOV R8, 0x1 ;  /* 0x0000000100087802 */ /* 0x000fe40000000f00 */
[----:B------:R-:W-:Y:S02]  /*16830*/  MOV R4, 0x16860 ;  /* 0x0001686000047802 */ /* 0x000fe40000000f00 */
[----:B------:R-:W-:-:S02]  /*16840*/  MOV R0, R3 ;  /* 0x0000000300007202 */ /* 0x000fc40000000f00 */
[----:B------:R-:W-:Y:S05]  /*16850*/  CALL.REL.NOINC `($__internal_30_$__cuda_sm70_shflsync_bfly_p) ;  /* 0x0000192000007944 */ /* 0x000fea0003c00000 */
[----:B------:R-:W-:Y:S01]  /*16860*/  FADD.FTZ R3, R3, R0 ;  /* 0x0000000003037221 */ /* 0x000fe20000010000 */
[----:B------:R-:W-:-:S02]  /*16870*/  MOV R0, R242 ;  /* 0x000000f200007202 */ /* 0x000fc40000000f00 */
[----:B------:R-:W-:Y:S02]  /*16880*/  MOV R8, 0x2 ;  /* 0x0000000200087802 */ /* 0x000fe40000000f00 */
[----:B------:R-:W-:Y:S02]  /*16890*/  MOV R4, 0x168b0 ;  /* 0x000168b000047802 */ /* 0x000fe40000000f00 */
[----:B------:R-:W-:Y:S05]  /*168a0*/  CALL.REL.NOINC `($__internal_30_$__cuda_sm70_shflsync_bfly_p) ;  /* 0x000018d000007944 */ /* 0x000fea0003c00000 */
[----:B------:R-:W-:Y:S01]  /*168b0*/  FADD.FTZ R5, R242, R0 ;  /* 0x00000000f2057221 */ /* 0x000fe20000010000 */
[----:B------:R-:W-:Y:S02]  /*168c0*/  MOV R8, 0x1 ;  /* 0x0000000100087802 */ /* 0x000fe40000000f00 */
[----:B------:R-:W-:Y:S02]  /*168d0*/  MOV R4, 0x16900 ;  /* 0x0001690000047802 */ /* 0x000fe40000000f00 */
[----:B------:R-:W-:Y:S02]  /*168e0*/  MOV R0, R5 ;  /* 0x0000000500007202 */ /* 0x000fe40000000f00 */
[----:B------:R-:W-:Y:S05]  /*168f0*/  CALL.REL.NOINC `($__internal_30_$__cuda_sm70_shflsync_bfly_p) ;  /* 0x0000188000007944 */ /* 0x000fea0003c00000 */
[----:B------:R-:W-:Y:S01]  /*16900*/  FADD.FTZ R5, R5, R0 ;  /* 0x0000000005057221 */ /* 0x000fe20000010000 */
[----:B------:R-:W-:Y:S02]  /*16910*/  MOV R0, R243 ;  /* 0x000000f300007202 */ /* 0x000fe40000000f00 */
[----:B------:R-:W-:-:S02]  /*16920*/  MOV R8, 0x2 ;  /* 0x0000000200087802 */ /* 0x000fc40000000f00 */
        /* <DEDUP_REMOVED lines=9> */
[----:B------:R-:W-:Y:S02]  /*169c0*/  MOV R8, 0x2 ;  /* 0x0000000200087802 */ /* 0x000fe40000000f00 */
[----:B------:R-:W-:-:S02]  /*169d0*/  MOV R4, 0x169f0 ;  /* 0x000169f000047802 */ /* 0x000fc40000000f00 */
[----:B------:R-:W-:Y:S05]  /*169e0*/  CALL.REL.NOINC `($__internal_30_$__cuda_sm70_shflsync_bfly_p) ;  /* 0x0000179000007944 */ /* 0x000fea0003c00000 */
[----:B------:R-:W-:Y:S01]  /*169f0*/  FADD.FTZ R7, R244, R0 ;  /* 0x00000000f4077221 */ /* 0x000fe20000010000 */
[----:B------:R-:W-:-:S02]  /*16a00*/  MOV R8, 0x1 ;  /* 0x0000000100087802 */ /* 0x000fc40000000f00 */
[----:B------:R-:W-:Y:S02]  /*16a10*/  MOV R4, 0x16a40 ;  /* 0x00016a4000047802 */ /* 0x000fe40000000f00 */
[----:B------:R-:W-:Y:S02]  /*16a20*/  MOV R0, R7 ;  /* 0x0000000700007202 */ /* 0x000fe40000000f00 */
[----:B------:R-:W-:Y:S05]  /*16a30*/  CALL.REL.NOINC `($__internal_30_$__cuda_sm70_shflsync_bfly_p) ;  /* 0x0000174000007944 */ /* 0x000fea0003c00000 */
[----:B------:R-:W-:Y:S01]  /*16a40*/  MOV R9, R0 ;  /* 0x0000000000097202 */ /* 0x000fe20000000f00 */
[----:B------:R-:W-:Y:S05]  /*16a50*/  BRA `(.L_x_2011) ;  /* 0xffffb1a000007947 */ /* 0x000fea000383ffff */
.L_x_1936:
[----:B--234-:R-:W-:Y:S01]  /*16a60*/  IMAD.MOV.U32 R12, RZ, RZ, R6 ;  /* 0x000000ffff0c7224 */ /* 0x01cfe200078e0006 */
[----:B------:R-:W-:Y:S01]  /*16a70*/  MOV R11, RZ ;  /* 0x000000ff000b7202 */ /* 0x000fe20000000f00 */
[----:B------:R-:W-:Y:S01]  /*16a80*/  IMAD.MOV.U32 R3, RZ, RZ, 0x181f ;  /* 0x0000181fff037424 */ /* 0x000fe200078e00ff */
[----:B------:R-:W-:Y:S02]  /*16a90*/  MOV R2, 0x16ab0 ;  /* 0x00016ab000027802 */ /* 0x000fe40000000f00 */
[----:B-1----:R-:W-:Y:S05]  /*16aa0*/  CALL.REL.NOINC `($__internal_31_$__cuda_sm70_shflsync_idx_p) ;  /* 0x0000172000007944 */ /* 0x002fea0003c00000 */
[----:B------:R-:W-:Y:S01]  /*16ab0*/  MOV R8, R11 ;  /* 0x0000000b00087202 */ /* 0x000fe20000000f00 */
[----:B------:R-:W-:Y:S05]  /*16ac0*/  BRA `(.L_x_2012) ;  /* 0xffffc96000007947 */ /* 0x000fea000383ffff */
.L_x_1937:
[----:B------:R-:W-:Y:S01]  /*16ad0*/  IMAD.MOV.U32 R12, RZ, RZ, R7 ;  /* 0x000000ffff0c7224 */ /* 0x000fe200078e0007 */
[----:B------:R-:W-:Y:S01]  /*16ae0*/  MOV R11, RZ ;  /* 0x000000ff000b7202 */ /* 0x000fe20000000f00 */
[----:B------:R-:W-:Y:S01]  /*16af0*/  IMAD.MOV.U32 R3, RZ, RZ, 0x181f ;  /* 0x0000181fff037424 */ /* 0x000fe200078e00ff */
[----:B------:R-:W-:-:S02]  /*16b00*/  MOV R2, 0x16b20 ;  /* 0x00016b2000027802 */ /* 0x000fc40000000f00 */
[----:B-123--:R-:W-:Y:S05]  /*16b10*/  CALL.REL.NOINC `($__internal_31_$__cuda_sm70_shflsync_idx_p) ;  /* 0x000016b000007944 */ /* 0x00efea0003c00000 */
[----:B------:R-:W-:Y:S01]  /*16b20*/  MOV R2, R11 ;  /* 0x0000000b00027202 */ /* 0x000fe20000000f00 */
[----:B------:R-:W-:Y:S05]  /*16b30*/  BRA `(.L_x_2013) ;  /* 0xffffc91000007947 */ /* 0x000fea000383ffff */
.L_x_1938:
[----:B------:R-:W-:Y:S01]  /*16b40*/  IMAD.MOV.U32 R12, RZ, RZ, R6 ;  /* 0x000000ffff0c7224 */ /* 0x000fe200078e0006 */
[----:B------:R-:W-:Y:S01]  /*16b50*/  MOV R11, 0x1 ;  /* 0x00000001000b7802 */ /* 0x000fe20000000f00 */
[----:B--2---:R-:W-:Y:S01]  /*16b60*/  IMAD.MOV.U32 R3, RZ, RZ, 0x181f ;  /* 0x0000181fff037424 */ /* 0x004fe200078e00ff */
[----:B------:R-:W-:-:S02]  /*16b70*/  MOV R2, 0x16b90 ;  /* 0x00016b9000027802 */ /* 0x000fc40000000f00 */
[----:B-1--4-:R-:W-:Y:S05]  /*16b80*/  CALL.REL.NOINC `($__internal_31_$__cuda_sm70_shflsync_idx_p) ;  /* 0x0000164000007944 */ /* 0x012fea0003c00000 */
        /* <DEDUP_REMOVED lines=8> */
.L_x_1939:
[----:B------:R-:W-:Y:S01]  /*16c10*/  IMAD.MOV.U32 R12, RZ, RZ, R6 ;  /* 0x000000ffff0c7224 */ /* 0x000fe200078e0006 */
[----:B------:R-:W-:Y:S01]  /*16c20*/  MOV R11, 0x2 ;  /* 0x00000002000b7802 */ /* 0x000fe20000000f00 */
[----:B--2---:R-:W-:Y:S01]  /*16c30*/  IMAD.MOV.U32 R3, RZ, RZ, 0x181f ;  /* 0x0000181fff037424 */ /* 0x004fe200078e00ff */
[----:B------:R-:W-:Y:S02]  /*16c40*/  MOV R2, 0x16c60 ;  /* 0x00016c6000027802 */ /* 0x000fe40000000f00 */
[----:B-1-34-:R-:W-:Y:S05]  /*16c50*/  CALL.REL.NOINC `($__internal_31_$__cuda_sm70_shflsync_idx_p) ;  /* 0x0000157000007944 */ /* 0x01afea0003c00000 */
[----:B------:R-:W-:Y:S01]  /*16c60*/  MOV R8, R11 ;  /* 0x0000000b00087202 */ /* 0x000fe20000000f00 */
[----:B------:R-:W-:Y:S05]  /*16c70*/  BRA `(.L_x_2015) ;  /* 0xffffc8c000007947 */ /* 0x000fea000383ffff */
.L_x_1940:
[----:B------:R-:W-:Y:S01]  /*16c80*/  IMAD.MOV.U32 R12, RZ, RZ, R7 ;  /* 0x000000ffff0c7224 */ /* 0x000fe200078e0007 */
[----:B------:R-:W-:Y:S01]  /*16c90*/  MOV R11, 0x2 ;  /* 0x00000002000b7802 */ /* 0x000fe20000000f00 */
[----:B--2---:R-:W-:Y:S01]  /*16ca0*/  IMAD.MOV.U32 R3, RZ, RZ, 0x181f ;  /* 0x0000181fff037424 */ /* 0x004fe200078e00ff */
[----:B------:R-:W-:Y:S02]  /*16cb0*/  MOV R2, 0x16cd0 ;  /* 0x00016cd000027802 */ /* 0x000fe40000000f00 */
[----:B-1-34-:R-:W-:Y:S05]  /*16cc0*/  CALL.REL.NOINC `($__internal_31_$__cuda_sm70_shflsync_idx_p) ;  /* 0x0000150000007944 */ /* 0x01afea0003c00000 */
[----:B------:R-:W-:Y:S01]  /*16cd0*/  MOV R2, R11 ;  /* 0x0000000b00027202 */ /* 0x000fe20000000f00 */
[----:B------:R-:W-:Y:S05]  /*16ce0*/  BRA `(.L_x_2016) ;  /* 0xffffc87000007947 */ /* 0x000fea000383ffff */
.L_x_1941:
[----:B------:R-:W-:Y:S01]  /*16cf0*/  IMAD.MOV.U32 R12, RZ, RZ, R6 ;  /* 0x000000ffff0c7224 */ /* 0x000fe200078e0006 */
[----:B------:R-:W-:Y:S01]  /*16d00*/  MOV R11, 0x3 ;  /* 0x00000003000b7802 */ /* 0x000fe20000000f00 */
[----:B---3--:R-:W-:Y:S01]  /*16d10*/  IMAD.MOV.U32 R3, RZ, RZ, 0x181f ;  /* 0x0000181fff037424 */ /* 0x008fe200078e00ff */
[----:B------:R-:W-:-:S02]  /*16d20*/  MOV R2, 0x16d40 ;  /* 0x00016d4000027802 */ /* 0x000fc40000000f00 */
[----:B-12---:R-:W-:Y:S05]  /*16d30*/  CALL.REL.NOINC `($__internal_31_$__cuda_sm70_shflsync_idx_p) ;  /* 0x0000149000007944 */ /* 0x006fea0003c00000 */
        /* <DEDUP_REMOVED lines=8> */
.L_x_1942:
[----:B------:R-:W-:Y:S01]  /*16dc0*/  IMAD.MOV.U32 R12, RZ, RZ, R6 ;  /* 0x000000ffff0c7224 */ /* 0x000fe200078e0006 */
[----:B------:R-:W-:Y:S01]  /*16dd0*/  MOV R11, 0x4 ;  /* 0x00000004000b7802 */ /* 0x000fe20000000f00 */
[----:B-1----:R-:W-:Y:S01]  /*16de0*/  IMAD.MOV.U32 R3, RZ, RZ, 0x181f ;  /* 0x0000181fff037424 */ /* 0x002fe200078e00ff */
[----:B------:R-:W-:Y:S02]  /*16df0*/  MOV R2, 0x16e10 ;  /* 0x00016e1000027802 */ /* 0x000fe40000000f00 */
[----:B----4-:R-:W-:Y:S05]  /*16e00*/  CALL.REL.NOINC `($__internal_31_$__cuda_sm70_shflsync_idx_p) ;  /* 0x000013c000007944 */ /* 0x010fea0003c00000 */
[----:B------:R-:W-:Y:S01]  /*16e10*/  MOV R8, R11 ;  /* 0x0000000b00087202 */ /* 0x000fe20000000f00 */
[----:B------:R-:W-:Y:S05]  /*16e20*/  BRA `(.L_x_2018) ;  /* 0xffffc82000007947 */ /* 0x000fea000383ffff */
.L_x_1943:
[----:B------:R-:W-:Y:S01]  /*16e30*/  IMAD.MOV.U32 R12, RZ, RZ, R7 ;  /* 0x000000ffff0c7224 */ /* 0x000fe200078e0007 */
[----:B------:R-:W-:Y:S01]  /*16e40*/  MOV R11, 0x4 ;  /* 0x00000004000b7802 */ /* 0x000fe20000000f00 */
[----:B-1----:R-:W-:Y:S01]  /*16e50*/  IMAD.MOV.U32 R3, RZ, RZ, 0x181f ;  /* 0x0000181fff037424 */ /* 0x002fe200078e00ff */
[----:B------:R-:W-:Y:S02]  /*16e60*/  MOV R2, 0x16e80 ;  /* 0x00016e8000027802 */ /* 0x000fe40000000f00 */
[----:B--234-:R-:W-:Y:S05]  /*16e70*/  CALL.REL.NOINC `($__internal_31_$__cuda_sm70_shflsync_idx_p) ;  /* 0x0000135000007944 */ /* 0x01cfea0003c00000 */
[----:B------:R-:W-:Y:S01]  /*16e80*/  MOV R2, R11 ;  /* 0x0000000b00027202 */ /* 0x000fe20000000f00 */
[----:B------:R-:W-:Y:S05]  /*16e90*/  BRA `(.L_x_2019) ;  /* 0xffffc7d000007947 */ /* 0x000fea000383ffff */
.L_x_1944:
        /* <DEDUP_REMOVED lines=13> */
.L_x_1945:
[----:B------:R-:W-:Y:S01]  /*16f70*/  IMAD.MOV.U32 R12, RZ, RZ, R6 ;  /* 0x000000ffff0c7224 */ /* 0x000fe200078e0006 */
[----:B------:R-:W-:Y:S01]  /*16f80*/  MOV R11, 0x6 ;  /* 0x00000006000b7802 */ /* 0x000fe20000000f00 */
[----:B-1----:R-:W-:Y:S01]  /*16f90*/  IMAD.MOV.U32 R3, RZ, RZ, 0x181f ;  /* 0x0000181fff037424 */ /* 0x002fe200078e00ff */
[----:B------:R-:W-:Y:S02]  /*16fa0*/  MOV R2, 0x16fc0 ;  /* 0x00016fc000027802 */ /* 0x000fe40000000f00 */
[----:B---34-:R-:W-:Y:S05]  /*16fb0*/  CALL.REL.NOINC `($__internal_31_$__cuda_sm70_shflsync_idx_p) ;  /* 0x0000121000007944 */ /* 0x018fea0003c00000 */
[----:B------:R-:W-:Y:S01]  /*16fc0*/  MOV R8, R11 ;  /* 0x0000000b00087202 */ /* 0x000fe20000000f00 */
[----:B------:R-:W-:Y:S05]  /*16fd0*/  BRA `(.L_x_2021) ;  /* 0xffffc78000007947 */ /* 0x000fea000383ffff */
.L_x_1946:
[----:B------:R-:W-:Y:S01]  /*16fe0*/  IMAD.MOV.U32 R12, RZ, RZ, R7 ;  /* 0x000000ffff0c7224 */ /* 0x000fe200078e0007 */
[----:B------:R-:W-:Y:S01]  /*16ff0*/  MOV R11, 0x6 ;  /* 0x00000006000b7802 */ /* 0x000fe20000000f00 */
[----:B-1----:R-:W-:Y:S01]  /*17000*/  IMAD.MOV.U32 R3, RZ, RZ, 0x181f ;  /* 0x0000181fff037424 */ /* 0x002fe200078e00ff */
[----:B------:R-:W-:Y:S02]  /*17010*/  MOV R2, 0x17030 ;  /* 0x0001703000027802 */ /* 0x000fe40000000f00 */
[----:B--234-:R-:W-:Y:S05]  /*17020*/  CALL.REL.NOINC `($__internal_31_$__cuda_sm70_shflsync_idx_p) ;  /* 0x000011a000007944 */ /* 0x01cfea0003c00000 */
[----:B------:R-:W-:Y:S01]  /*17030*/  MOV R2, R11 ;  /* 0x0000000b00027202 */ /* 0x000fe20000000f00 */
[----:B------:R-:W-:Y:S05]  /*17040*/  BRA `(.L_x_2022) ;  /* 0xffffc73000007947 */ /* 0x000fea000383ffff */
.L_x_1947:
[----:B------:R-:W-:Y:S01]  /*17050*/  IMAD.MOV.U32 R12, RZ, RZ, R6 ;  /* 0x000000ffff0c7224 */ /* 0x000fe200078e0006 */
[----:B------:R-:W-:Y:S01]  /*17060*/  MOV R11, 0x7 ;  /* 0x00000007000b7802 */ /* 0x000fe20000000f00 */
[----:B--2---:R-:W-:Y:S01]  /*17070*/  IMAD.MOV.U32 R3, RZ, RZ, 0x181f ;  /* 0x0000181fff037424 */ /* 0x004fe200078e00ff */
[----:B------:R-:W-:-:S02]  /*17080*/  MOV R2, 0x170a0 ;  /* 0x000170a000027802 */ /* 0x000fc40000000f00 */
[----:B-1-34-:R-:W-:Y:S05]  /*17090*/  CALL.REL.NOINC `($__internal_31_$__cuda_sm70_shflsync_idx_p) ;  /* 0x0000113000007944 */ /* 0x01afea0003c00000 */
        /* <DEDUP_REMOVED lines=8> */
.L_x_1949:
[----:B------:R-:W-:Y:S01]  /*17120*/  IMAD.MOV.U32 R12, RZ, RZ, R20 ;  /* 0x000000ffff0c7224 */ /* 0x000fe200078e0014 */
[----:B------:R-:W-:Y:S01]  /*17130*/  MOV R11, RZ ;  /* 0x000000ff000b7202 */ /* 0x000fe20000000f00 */
[----:B------:R-:W-:Y:S01]  /*17140*/  IMAD.MOV.U32 R3, RZ, RZ, 0x1c1f ;  /* 0x00001c1fff037424 */ /* 0x000fe200078e00ff */
[----:B------:R-:W-:Y:S02]  /*17150*/  MOV R2, 0x17170 ;  /* 0x0001717000027802 */ /* 0x000fe40000000f00 */
[----:B------:R-:W-:Y:S05]  /*17160*/  CALL.REL.NOINC `($__internal_31_$__cuda_sm70_shflsync_idx_p) ;  /* 0x0000106000007944 */ /* 0x000fea0003c00000 */
[----:B------:R-:W-:Y:S01]  /*17170*/  MOV R13, R11 ;  /* 0x0000000b000d7202 */ /* 0x000fe20000000f00 */
[----:B------:R-:W-:Y:S05]  /*17180*/  BRA `(.L_x_2024) ;  /* 0xffffc90000007947 */ /* 0x000fea000383ffff */
.L_x_1950:
[----:B------:R-:W-:Y:S01]  /*17190*/  IMAD.MOV.U32 R12, RZ, RZ, R21 ;  /* 0x000000ffff0c7224 */ /* 0x000fe200078e0015 */
[----:B------:R-:W-:Y:S01]  /*171a0*/  MOV R11, RZ ;  /* 0x000000ff000b7202 */ /* 0x000fe20000000f00 */
[----:B------:R-:W-:Y:S01]  /*171b0*/  IMAD.MOV.U32 R3, RZ, RZ, 0x1c1f ;  /* 0x00001c1fff037424 */ /* 0x000fe200078e00ff */
[----:B------:R-:W-:Y:S02]  /*171c0*/  MOV R2, 0x171e0 ;  /* 0x000171e000027802 */ /* 0x000fe40000000f00 */
[----:B-12---:R-:W-:Y:S05]  /*171d0*/  CALL.REL.NOINC `($__internal_31_$__cuda_sm70_shflsync_idx_p) ;  /* 0x00000ff000007944 */ /* 0x006fea0003c00000 */
[----:B------:R-:W-:Y:S01]  /*171e0*/  MOV R2, R11 ;  /* 0x0000000b00027202 */ /* 0x000fe20000000f00 */
[----:B------:R-:W-:Y:S05]  /*171f0*/  BRA `(.L_x_2025) ;  /* 0xffffc8b000007947 */ /* 0x000fea000383ffff */
.L_x_1953:
[----:B------:R-:W-:Y:S01]  /*17200*/  IMAD.MOV.U32 R12, RZ, RZ, R20 ;  /* 0x000000ffff0c7224 */ /* 0x000fe200078e0014 */
[----:B------:R-:W-:Y:S01]  /*17210*/  MOV R11, 0x1 ;  /* 0x00000001000b7802 */ /* 0x000fe20000000f00 */
[----:B--2---:R-:W-:Y:S01]  /*17220*/  IMAD.MOV.U32 R3, RZ, RZ, 0x1c1f ;  /* 0x00001c1fff037424 */ /* 0x004fe200078e00ff */
[----:B----4-:R-:W-:-:S02]  /*17230*/  MOV R2, 0x17250 ;  /* 0x0001725000027802 */ /* 0x010fc40000000f00 */
[----:B-1-3--:R-:W-:Y:S05]  /*17240*/  CALL.REL.NOINC `($__internal_31_$__cuda_sm70_shflsync_idx_p) ;  /* 0x00000f8000007944 */ /* 0x00afea0003c00000 */
        /* <DEDUP_REMOVED lines=8> */
.L_x_1956:
[----:B------:R-:W-:Y:S01]  /*172d0*/  IMAD.MOV.U32 R12, RZ, RZ, R20 ;  /* 0x000000ffff0c7224 */ /* 0x000fe200078e0014 */
[----:B------:R-:W-:Y:S01]  /*172e0*/  MOV R11, 0x2 ;  /* 0x00000002000b7802 */ /* 0x000fe20000000f00 */
[----:B--2---:R-:W-:Y:S01]  /*172f0*/  IMAD.MOV.U32 R3, RZ, RZ, 0x1c1f ;  /* 0x00001c1fff037424 */ /* 0x004fe200078e00ff */
[----:B----4-:R-:W-:Y:S02]  /*17300*/  MOV R2, 0x17320 ;  /* 0x0001732000027802 */ /* 0x010fe40000000f00 */
[----:B-1-3--:R-:W-:Y:S05]  /*17310*/  CALL.REL.NOINC `($__internal_31_$__cuda_sm70_shflsync_idx_p) ;  /* 0x00000eb000007944 */ /* 0x00afea0003c00000 */
[----:B------:R-:W-:Y:S01]  /*17320*/  MOV R13, R11 ;  /* 0x0000000b000d7202 */ /* 0x000fe20000000f00 */
[----:B------:R-:W-:Y:S05]  /*17330*/  BRA `(.L_x_2027) ;  /* 0xffffcd3000007947 */ /* 0x000fea000383ffff */
.L_x_1957:
[----:B------:R-:W-:Y:S01]  /*17340*/  IMAD.MOV.U32 R12, RZ, RZ, R21 ;  /* 0x000000ffff0c7224 */ /* 0x000fe200078e0015 */
[----:B------:R-:W-:Y:S01]  /*17350*/  MOV R11, 0x2 ;  /* 0x00000002000b7802 */ /* 0x000fe20000000f00 */
[----:B--2---:R-:W-:Y:S01]  /*17360*/  IMAD.MOV.U32 R3, RZ, RZ, 0x1c1f ;  /* 0x00001c1fff037424 */ /* 0x004fe200078e00ff */
[----:B----4-:R-:W-:Y:S02]  /*17370*/  MOV R2, 0x17390 ;  /* 0x0001739000027802 */ /* 0x010fe40000000f00 */
[----:B-1-3--:R-:W-:Y:S05]  /*17380*/  CALL.REL.NOINC `($__internal_31_$__cuda_sm70_shflsync_idx_p) ;  /* 0x00000e4000007944 */ /* 0x00afea0003c00000 */
[----:B------:R-:W-:Y:S01]  /*17390*/  MOV R2, R11 ;  /* 0x0000000b00027202 */ /* 0x000fe20000000f00 */
[----:B------:R-:W-:Y:S05]  /*173a0*/  BRA `(.L_x_2028) ;  /* 0xffffcce000007947 */ /* 0x000fea000383ffff */
.L_x_1960:
[----:B------:R-:W-:Y:S01]  /*173b0*/  IMAD.MOV.U32 R12, RZ, RZ, R20 ;  /* 0x000000ffff0c7224 */ /* 0x000fe200078e0014 */
[----:B------:R-:W-:Y:S01]  /*173c0*/  MOV R11, 0x3 ;  /* 0x00000003000b7802 */ /* 0x000fe20000000f00 */
[----:B-1----:R-:W-:Y:S01]  /*173d0*/  IMAD.MOV.U32 R3, RZ, RZ, 0x1c1f ;  /* 0x00001c1fff037424 */ /* 0x002fe200078e00ff */
[----:B----4-:R-:W-:-:S02]  /*173e0*/  MOV R2, 0x17400 ;  /* 0x0001740000027802 */ /* 0x010fc40000000f00 */
[----:B--23--:R-:W-:Y:S05]  /*173f0*/  CALL.REL.NOINC `($__internal_31_$__cuda_sm70_shflsync_idx_p) ;  /* 0x00000dd000007944 */ /* 0x00cfea0003c00000 */
        /* <DEDUP_REMOVED lines=8> */
.L_x_1964:
[----:B------:R-:W-:Y:S01]  /*17480*/  IMAD.MOV.U32 R12, RZ, RZ, R6 ;  /* 0x000000ffff0c7224 */ /* 0x000fe200078e0006 */
[----:B------:R-:W-:Y:S01]  /*17490*/  MOV R11, RZ ;  /* 0x000000ff000b7202 */ /* 0x000fe20000000f00 */
[----:B------:R-:W-:Y:S01]  /*174a0*/  IMAD.MOV.U32 R3, RZ, RZ, 0x181f ;  /* 0x0000181fff037424 */ /* 0x000fe200078e00ff */
[----:B------:R-:W-:Y:S02]  /*174b0*/  MOV R2, 0x174d0 ;  /* 0x000174d000027802 */ /* 0x000fe40000000f00 */
[----:B------:R-:W-:Y:S05]  /*174c0*/  CALL.REL.NOINC `($__internal_31_$__cuda_sm70_shflsync_idx_p) ;  /* 0x00000d0000007944 */ /* 0x000fea0003c00000 */
[----:B------:R-:W-:Y:S01]  /*174d0*/  MOV R8, R11 ;  /* 0x0000000b00087202 */ /* 0x000fe20000000f00 */
[----:B------:R-:W-:Y:S05]  /*174e0*/  BRA `(.L_x_2030) ;  /* 0xffffd7b000007947 */ /* 0x000fea000383ffff */
.L_x_1965:
[----:B------:R-:W-:Y:S01]  /*174f0*/  IMAD.MOV.U32 R12, RZ, RZ, R7 ;  /* 0x000000ffff0c7224 */ /* 0x000fe200078e0007 */
[----:B------:R-:W-:Y:S01]  /*17500*/  MOV R11, RZ ;  /* 0x000000ff000b7202 */ /* 0x000fe20000000f00 */
[----:B------:R-:W-:Y:S01]  /*17510*/  IMAD.MOV.U32 R3, RZ, RZ, 0x181f ;  /* 0x0000181fff037424 */ /* 0x000fe200078e00ff */
[----:B------:R-:W-:Y:S02]  /*17520*/  MOV R2, 0x17540 ;  /* 0x0001754000027802 */ /* 0x000fe40000000f00 */
[----:B-12---:R-:W-:Y:S05]  /*17530*/  CALL.REL.NOINC `($__internal_31_$__cuda_sm70_shflsync_idx_p) ;  /* 0x00000c9000007944 */ /* 0x006fea0003c00000 */
[----:B------:R-:W-:Y:S01]  /*17540*/  MOV R2, R11 ;  /* 0x0000000b00027202 */ /* 0x000fe20000000f00 */
[----:B------:R-:W-:Y:S05]  /*17550*/  BRA `(.L_x_2031) ;  /* 0xffffd76000007947 */ /* 0x000fea000383ffff */
.L_x_1966:
[----:B------:R-:W-:Y:S01]  /*17560*/  IMAD.MOV.U32 R12, RZ, RZ, R6 ;  /* 0x000000ffff0c7224 */ /* 0x000fe200078e0006 */
[----:B------:R-:W-:Y:S01]  /*17570*/  MOV R11, 0x1 ;  /* 0x00000001000b7802 */ /* 0x000fe20000000f00 */
[----:B--2---:R-:W-:Y:S01]  /*17580*/  IMAD.MOV.U32 R3, RZ, RZ, 0x181f ;  /* 0x0000181fff037424 */ /* 0x004fe200078e00ff */
[----:B------:R-:W-:-:S02]  /*17590*/  MOV R2, 0x175b0 ;  /* 0x000175b000027802 */ /* 0x000fc40000000f00 */
        /* <DEDUP_REMOVED lines=9> */
.L_x_1967:
[----:B------:R-:W-:Y:S01]  /*17630*/  IMAD.MOV.U32 R12, RZ, RZ, R6 ;  /* 0x000000ffff0c7224 */ /* 0x000fe200078e0006 */
[----:B------:R-:W-:Y:S01]  /*17640*/  MOV R11, 0x2 ;  /* 0x00000002000b7802 */ /* 0x000fe20000000f00 */
[----:B-1----:R-:W-:Y:S01]  /*17650*/  IMAD.MOV.U32 R3, RZ, RZ, 0x181f ;  /* 0x0000181fff037424 */ /* 0x002fe200078e00ff */
[----:B------:R-:W-:Y:S02]  /*17660*/  MOV R2, 0x17680 ;  /* 0x0001768000027802 */ /* 0x000fe40000000f00 */
[----:B---34-:R-:W-:Y:S05]  /*17670*/  CALL.REL.NOINC `($__internal_31_$__cuda_sm70_shflsync_idx_p) ;  /* 0x00000b5000007944 */ /* 0x018fea0003c00000 */
[----:B------:R-:W-:Y:S01]  /*17680*/  MOV R8, R11 ;  /* 0x0000000b00087202 */ /* 0x000fe20000000f00 */
[----:B------:R-:W-:Y:S05]  /*17690*/  BRA `(.L_x_2033) ;  /* 0xffffd71000007947 */ /* 0x000fea000383ffff */
.L_x_1968:
[----:B------:R-:W-:Y:S01]  /*176a0*/  IMAD.MOV.U32 R12, RZ, RZ, R7 ;  /* 0x000000ffff0c7224 */ /* 0x000fe200078e0007 */
[----:B------:R-:W-:Y:S01]  /*176b0*/  MOV R11, 0x2 ;  /* 0x00000002000b7802 */ /* 0x000fe20000000f00 */
[----:B-1----:R-:W-:Y:S01]  /*176c0*/  IMAD.MOV.U32 R3, RZ, RZ, 0x181f ;  /* 0x0000181fff037424 */ /* 0x002fe200078e00ff */
[----:B------:R-:W-:Y:S02]  /*176d0*/  MOV R2, 0x176f0 ;  /* 0x000176f000027802 */ /* 0x000fe40000000f00 */
[----:B--234-:R-:W-:Y:S05]  /*176e0*/  CALL.REL.NOINC `($__internal_31_$__cuda_sm70_shflsync_idx_p) ;  /* 0x00000ae000007944 */ /* 0x01cfea0003c00000 */
[----:B------:R-:W-:Y:S01]  /*176f0*/  MOV R2, R11 ;  /* 0x0000000b00027202 */ /* 0x000fe20000000f00 */
[----:B------:R-:W-:Y:S05]  /*17700*/  BRA `(.L_x_2034) ;  /* 0xffffd6c000007947 */ /* 0x000fea000383ffff */
.L_x_1969:
        /* <DEDUP_REMOVED lines=13> */
.L_x_1970:
[----:B------:R-:W-:Y:S01]  /*177e0*/  IMAD.MOV.U32 R12, RZ, RZ, R6 ;  /* 0x000000ffff0c7224 */ /* 0x000fe200078e0006 */
[----:B------:R-:W-:Y:S01]  /*177f0*/  MOV R11, 0x4 ;  /* 0x00000004000b7802 */ /* 0x000fe20000000f00 */
[----:B--2---:R-:W-:Y:S01]  /*17800*/  IMAD.MOV.U32 R3, RZ, RZ, 0x181f ;  /* 0x0000181fff037424 */ /* 0x004fe200078e00ff */
[----:B------:R-:W-:Y:S02]  /*17810*/  MOV R2, 0x17830 ;  /* 0x0001783000027802 */ /* 0x000fe40000000f00 */
[----:B-1-34-:R-:W-:Y:S05]  /*17820*/  CALL.REL.NOINC `($__internal_31_$__cuda_sm70_shflsync_idx_p) ;  /* 0x000009a000007944 */ /* 0x01afea0003c00000 */
[----:B------:R-:W-:Y:S01]  /*17830*/  MOV R8, R11 ;  /* 0x0000000b00087202 */ /* 0x000fe20000000f00 */
[----:B------:R-:W-:Y:S05]  /*17840*/  BRA `(.L_x_2036) ;  /* 0xffffd67000007947 */ /* 0x000fea000383ffff */
.L_x_1971:
[----:B------:R-:W-:Y:S01]  /*17850*/  IMAD.MOV.U32 R12, RZ, RZ, R7 ;  /* 0x000000ffff0c7224 */ /* 0x000fe200078e0007 */
[----:B------:R-:W-:Y:S01]  /*17860*/  MOV R11, 0x4 ;  /* 0x00000004000b7802 */ /* 0x000fe20000000f00 */
[----:B--2---:R-:W-:Y:S01]  /*17870*/  IMAD.MOV.U32 R3, RZ, RZ, 0x181f ;  /* 0x0000181fff037424 */ /* 0x004fe200078e00ff */
[----:B------:R-:W-:Y:S02]  /*17880*/  MOV R2, 0x178a0 ;  /* 0x000178a000027802 */ /* 0x000fe40000000f00 */
[----:B-1-34-:R-:W-:Y:S05]  /*17890*/  CALL.REL.NOINC `($__internal_31_$__cuda_sm70_shflsync_idx_p) ;  /* 0x0000093000007944 */ /* 0x01afea0003c00000 */
[----:B------:R-:W-:Y:S01]  /*178a0*/  MOV R2, R11 ;  /* 0x0000000b00027202 */ /* 0x000fe20000000f00 */
[----:B------:R-:W-:Y:S05]  /*178b0*/  BRA `(.L_x_2037) ;  /* 0xffffd62000007947 */ /* 0x000fea000383ffff */
.L_x_1972:
[----:B------:R-:W-:Y:S01]  /*178c0*/  IMAD.MOV.U32 R12, RZ, RZ, R6 ;  /* 0x000000ffff0c7224 */ /* 0x000fe200078e0006 */
[----:B------:R-:W-:Y:S01]  /*178d0*/  MOV R11, 0x5 ;  /* 0x00000005000b7802 */ /* 0x000fe20000000f00 */
[----:B-1----:R-:W-:Y:S01]  /*178e0*/  IMAD.MOV.U32 R3, RZ, RZ, 0x181f ;  /* 0x0000181fff037424 */ /* 0x002fe200078e00ff */
[----:B------:R-:W-:-:S02]  /*178f0*/  MOV R2, 0x17910 ;  /* 0x0001791000027802 */ /* 0x000fc40000000f00 */
[----:B--234-:R-:W-:Y:S05]  /*17900*/  CALL.REL.NOINC `($__internal_31_$__cuda_sm70_shflsync_idx_p) ;  /* 0x000008c000007944 */ /* 0x01cfea0003c00000 */
        /* <DEDUP_REMOVED lines=8> */
.L_x_1973:
[----:B------:R-:W-:Y:S01]  /*17990*/  IMAD.MOV.U32 R12, RZ, RZ, R6 ;  /* 0x000000ffff0c7224 */ /* 0x000fe200078e0006 */
[----:B------:R-:W-:Y:S01]  /*179a0*/  MOV R11, 0x6 ;  /* 0x00000006000b7802 */ /* 0x000fe20000000f00 */
[----:B--2---:R-:W-:Y:S01]  /*179b0*/  IMAD.MOV.U32 R3, RZ, RZ, 0x181f ;  /* 0x0000181fff037424 */ /* 0x004fe200078e00ff */
[----:B------:R-:W-:Y:S02]  /*179c0*/  MOV R2, 0x179e0 ;  /* 0x000179e000027802 */ /* 0x000fe40000000f00 */
[----:B-1--4-:R-:W-:Y:S05]  /*179d0*/  CALL.REL.NOINC `($__internal_31_$__cuda_sm70_shflsync_idx_p) ;  /* 0x000007f000007944 */ /* 0x012fea0003c00000 */
[----:B------:R-:W-:Y:S01]  /*179e0*/  MOV R8, R11 ;  /* 0x0000000b00087202 */ /* 0x000fe20000000f00 */
[----:B------:R-:W-:Y:S05]  /*179f0*/  BRA `(.L_x_2039) ;  /* 0xffffd5d000007947 */ /* 0x000fea000383ffff */
.L_x_1974:
[----:B------:R-:W-:Y:S01]  /*17a00*/  IMAD.MOV.U32 R12, RZ, RZ, R7 ;  /* 0x000000ffff0c7224 */ /* 0x000fe200078e0007 */
[----:B------:R-:W-:Y:S01]  /*17a10*/  MOV R11, 0x6 ;  /* 0x00000006000b7802 */ /* 0x000fe20000000f00 */
[----:B--2---:R-:W-:Y:S01]  /*17a20*/  IMAD.MOV.U32 R3, RZ, RZ, 0x181f ;  /* 0x0000181fff037424 */ /* 0x004fe200078e00ff */
[----:B------:R-:W-:Y:S02]  /*17a30*/  MOV R2, 0x17a50 ;  /* 0x00017a5000027802 */ /* 0x000fe40000000f00 */
[----:B-1-34-:R-:W-:Y:S05]  /*17a40*/  CALL.REL.NOINC `($__internal_31_$__cuda_sm70_shflsync_idx_p) ;  /* 0x0000078000007944 */ /* 0x01afea0003c00000 */
[----:B------:R-:W-:Y:S01]  /*17a50*/  MOV R2, R11 ;  /* 0x0000000b00027202 */ /* 0x000fe20000000f00 */
[----:B------:R-:W-:Y:S05]  /*17a60*/  BRA `(.L_x_2040) ;  /* 0xffffd58000007947 */ /* 0x000fea000383ffff */
.L_x_1975:
[----:B------:R-:W-:Y:S01]  /*17a70*/  IMAD.MOV.U32 R12, RZ, RZ, R6 ;  /* 0x000000ffff0c7224 */ /* 0x000fe200078e0006 */
[----:B------:R-:W-:Y:S01]  /*17a80*/  MOV R11, 0x7 ;  /* 0x00000007000b7802 */ /* 0x000fe20000000f00 */
[----:B-1----:R-:W-:Y:S01]  /*17a90*/  IMAD.MOV.U32 R3, RZ, RZ, 0x181f ;  /* 0x0000181fff037424 */ /* 0x002fe200078e00ff */
[----:B------:R-:W-:-:S02]  /*17aa0*/  MOV R2, 0x17ac0 ;  /* 0x00017ac000027802 */ /* 0x000fc40000000f00 */
[----:B--2-4-:R-:W-:Y:S05]  /*17ab0*/  CALL.REL.NOINC `($__internal_31_$__cuda_sm70_shflsync_idx_p) ;  /* 0x0000071000007944 */ /* 0x014fea0003c00000 */
        /* <DEDUP_REMOVED lines=8> */
.L_x_1977:
[----:B------:R-:W-:Y:S01]  /*17b40*/  IMAD.MOV.U32 R12, RZ, RZ, R49 ;  /* 0x000000ffff0c7224 */ /* 0x000fe200078e0031 */
[----:B------:R-:W-:Y:S01]  /*17b50*/  MOV R11, RZ ;  /* 0x000000ff000b7202 */ /* 0x000fe20000000f00 */
[----:B----4-:R-:W-:Y:S01]  /*17b60*/  IMAD.MOV.U32 R3, RZ, RZ, 0x1f ;  /* 0x0000001fff037424 */ /* 0x010fe200078e00ff */
[----:B------:R-:W-:Y:S02]  /*17b70*/  MOV R2, 0x17b90 ;  /* 0x00017b9000027802 */ /* 0x000fe40000000f00 */
[----:B------:R-:W-:Y:S05]  /*17b80*/  CALL.REL.NOINC `($__internal_31_$__cuda_sm70_shflsync_idx_p) ;  /* 0x0000064000007944 */ /* 0x000fea0003c00000 */
[----:B------:R-:W-:Y:S01]  /*17b90*/  MOV R9, R11 ;  /* 0x0000000b00097202 */ /* 0x000fe20000000f00 */
[----:B------:R-:W-:Y:S05]  /*17ba0*/  BRA `(.L_x_2042) ;  /* 0xffffd61000007947 */ /* 0x000fea000383ffff */
.L_x_1978:
[----:B------:R-:W-:Y:S01]  /*17bb0*/  IMAD.MOV.U32 R12, RZ, RZ, R49 ;  /* 0x000000ffff0c7224 */ /* 0x000fe200078e0031 */
[----:B------:R-:W-:Y:S01]  /*17bc0*/  MOV R11, 0x1 ;  /* 0x00000001000b7802 */ /* 0x000fe20000000f00 */
[----:B----4-:R-:W-:Y:S01]  /*17bd0*/  IMAD.MOV.U32 R3, RZ, RZ, 0x1f ;  /* 0x0000001fff037424 */ /* 0x010fe200078e00ff */
[----:B------:R-:W-:Y:S02]  /*17be0*/  MOV R2, 0x17c00 ;  /* 0x00017c0000027802 */ /* 0x000fe40000000f00 */
[----:B-12---:R-:W-:Y:S05]  /*17bf0*/  CALL.REL.NOINC `($__internal_31_$__cuda_sm70_shflsync_idx_p) ;  /* 0x000005d000007944 */ /* 0x006fea0003c00000 */
[----:B------:R-:W-:Y:S01]  /*17c00*/  MOV R8, R11 ;  /* 0x0000000b00087202 */ /* 0x000fe20000000f00 */
[----:B------:R-:W-:Y:S05]  /*17c10*/  BRA `(.L_x_2043) ;  /* 0xffffd5c000007947 */ /* 0x000fea000383ffff */
.L_x_1979:
[----:B------:R-:W-:Y:S02]  /*17c20*/  MOV R2, 0x1 ;  /* 0x0000000100027802 */ /* 0x000fe40000000f00 */
[----:B------:R-:W-:-:S02]  /*17c30*/  MOV R3, 0x17c50 ;  /* 0x00017c5000037802 */ /* 0x000fc40000000f00 */
[----:B-123--:R-:W-:Y:S05]  /*17c40*/  CALL.REL.NOINC `($__internal_32_$__cuda_sm70_shflsync_up_p) ;  /* 0x000005d000007944 */ /* 0x00efea0003c00000 */
[----:B------:R-:W-:Y:S05]  /*17c50*/  BRA `(.L_x_2044) ;  /* 0xffffd6b000007947 */ /* 0x000fea000383ffff */
.L_x_1980:
[----:B------:R-:W-:Y:S02]  /*17c60*/  MOV R2, 0x2 ;  /* 0x0000000200027802 */ /* 0x000fe40000000f00 */
[----:B------:R-:W-:-:S02]  /*17c70*/  MOV R3, 0x17c90 ;  /* 0x00017c9000037802 */ /* 0x000fc40000000f00 */
[----:B-12---:R-:W-:Y:S05]  /*17c80*/  CALL.REL.NOINC `($__internal_32_$__cuda_sm70_shflsync_up_p) ;  /* 0x0000059000007944 */ /* 0x006fea0003c00000 */
        /* <DEDUP_REMOVED lines=24> */
.L_x_1984:
[----:B------:R-:W-:Y:S02]  /*17e10*/  MOV R2, 0x1 ;  /* 0x0000000100027802 */ /* 0x000fe40000000f00 */
[----:B------:R-:W-:Y:S02]  /*17e20*/  MOV R3, 0x17e40 ;  /* 0x00017e4000037802 */ /* 0x000fe40000000f00 */
[----:B------:R-:W-:Y:S05]  /*17e30*/  CALL.REL.NOINC `($__internal_32_$__cuda_sm70_shflsync_up_p) ;  /* 0x000003e000007944 */ /* 0x000fea0003c00000 */
[----:B------:R-:W-:Y:S01]  /*17e40*/  MOV R2, R4 ;  /* 0x0000000400027202 */ /* 0x000fe20000000f00 */
[----:B------:R-:W-:Y:S05]  /*17e50*/  BRA `(.L_x_2046) ;  /* 0xffffd71000007947 */ /* 0x000fea000383ffff */
.L_x_1985:
        /* <DEDUP_REMOVED lines=27> */
.L_x_1987:
[----:B------:R-:W-:Y:S02]  /*18010*/  SEL R0, RZ, 0x1, P0 ;  /* 0x00000001ff007807 */ /* 0x000fe40000000000 */
[----:B------:R-:W-:Y:S02]  /*18020*/  MOV R2, 0x18040 ;  /* 0x0001804000027802 */ /* 0x000fe40000000f00 */
[----:B---3--:R-:W-:Y:S05]  /*18030*/  CALL.REL.NOINC `($__internal_33_$__cuda_sm70_votesync_ballot) ;  /* 0x0000025000007944 */ /* 0x008fea0003c00000 */
[----:B------:R-:W-:Y:S05]  /*18040*/  BRA `(.L_x_2048) ;  /* 0xffffd6b000007947 */ /* 0x000fea000383ffff */
.L_x_1988:
[----:B------:R-:W-:Y:S01]  /*18050*/  IMAD.MOV.U32 R12, RZ, RZ, R6 ;  /* 0x000000ffff0c7224 */ /* 0x000fe200078e0006 */
[----:B--2---:R-:W-:Y:S01]  /*18060*/  MOV R11, R13 ;  /* 0x0000000d000b7202 */ /* 0x004fe20000000f00 */
[----:B------:R-:W-:Y:S01]  /*18070*/  IMAD.MOV.U32 R3, RZ, RZ, 0x1f ;  /* 0x0000001fff037424 */ /* 0x000fe200078e00ff */
[----:B------:R-:W-:Y:S02]  /*18080*/  MOV R2, 0x180a0 ;  /* 0x000180a000027802 */ /* 0x000fe40000000f00 */
[----:B-1-3--:R-:W-:Y:S05]  /*18090*/  CALL.REL.NOINC `($__internal_31_$__cuda_sm70_shflsync_idx_p) ;  /* 0x0000013000007944 */ /* 0x00afea0003c00000 */
[----:B------:R-:W-:Y:S01]  /*180a0*/  IMAD.MOV.U32 R8, RZ, RZ, R11 ;  /* 0x000000ffff087224 */ /* 0x000fe200078e000b */
[----:B------:R-:W-:Y:S01]  /*180b0*/  MOV R11, R13 ;  /* 0x0000000d000b7202 */ /* 0x000fe20000000f00 */
[----:B------:R-:W-:Y:S01]  /*180c0*/  IMAD.MOV.U32 R12, RZ, RZ, R7 ;  /* 0x000000ffff0c7224 */ /* 0x000fe200078e0007 */
[----:B------:R-:W-:Y:S02]  /*180d0*/  MOV R3, 0x1f ;  /* 0x0000001f00037802 */ /* 0x000fe40000000f00 */
[----:B------:R-:W-:-:S02]  /*180e0*/  MOV R2, 0x18100 ;  /* 0x0001810000027802 */ /* 0x000fc40000000f00 */
[----:B------:R-:W-:Y:S05]  /*180f0*/  CALL.REL.NOINC `($__internal_31_$__cuda_sm70_shflsync_idx_p) ;  /* 0x000000d000007944 */ /* 0x000fea0003c00000 */
[----:B------:R-:W-:Y:S01]  /*18100*/  MOV R7, R11 ;  /* 0x0000000b00077202 */ /* 0x000fe20000000f00 */
[----:B------:R-:W-:Y:S05]  /*18110*/  BRA `(.L_x_2049) ;  /* 0xffffd62000007947 */ /* 0x000fea000383ffff */
.L_x_1991:
[----:B------:R-:W-:Y:S01]  /*18120*/  IMAD.MOV.U32 R12, RZ, RZ, R4 ;  /* 0x000000ffff0c7224 */ /* 0x000fe200078e0004 */
[----:B------:R-:W-:-:S02]  /*18130*/  MOV R3, 0x1f ;  /* 0x0000001f00037802 */ /* 0x000fc40000000f00 */
[----:B------:R-:W-:Y:S02]  /*18140*/  MOV R2, 0x18160 ;  /* 0x0001816000027802 */ /* 0x000fe40000000f00 */
[----:B-1234-:R-:W-:Y:S05]  /*18150*/  CALL.REL.NOINC `($__internal_31_$__cuda_sm70_shflsync_idx_p) ;  /* 0x0000007000007944 */ /* 0x01efea0003c00000 */
[----:B------:R-:W-:Y:S01]  /*18160*/  MOV R14, R11 ;  /* 0x0000000b000e7202 */ /* 0x000fe20000000f00 */
[----:B------:R-:W-:Y:S05]  /*18170*/  BRA `(.L_x_1990) ;  /* 0xffffd62000007947 */ /* 0x000fea000383ffff */
        .weak           $__internal_30_$__cuda_sm70_shflsync_bfly_p
        .type           $__internal_30_$__cuda_sm70_shflsync_bfly_p,@function
        .size           $__internal_30_$__cuda_sm70_shflsync_bfly_p,($__internal_31_$__cuda_sm70_shflsync_idx_p - $__internal_30_$__cuda_sm70_shflsync_bfly_p)
$__internal_30_$__cuda_sm70_shflsync_bfly_p:
[----:B------:R-:W-:Y:S04]  /*18180*/  WARPSYNC R10 ;  /* 0x0000000a00007348 */ /* 0x000fe80003800000 */
[----:B------:R1:W2:Y:S01]  /*18190*/  SHFL.BFLY PT, R0, R0, R8, R11 ;  /* 0x0c00000800007389 */ /* 0x0002a200000e000b */
[----:B------:R-:W-:Y:S02]  /*181a0*/  MOV R9, 0x0 ;  /* 0x0000000000097802 */ /* 0x000fe40000000f00 */
[----:B-1----:R-:W-:-:S04]  /*181b0*/  MOV R8, R4 ;  /* 0x0000000400087202 */ /* 0x002fc80000000f00 */
[----:B--2---:R-:W-:Y:S05]  /*181c0*/  RET.REL.NODEC R8 `(_ZN7cutlass13device_kernelIN5flash19enable_sm80_to_sm89INS1_16FlashAttnFwdSm80INS1_25CollectiveMainloopFwdSm80ILi4ELi1ELb0EN4cute5tupleIJNS5_1CILi128EEENS7_ILi80EEENS7_ILi64EEEEEELi64ENS_10bfloat16_tEfNS_4arch4Sm80ELb0ELb0ELb0ELb1ELb0ELb1ELb1ELb1EEENS1_21CollectiveEpilogueFwdINS6_IJS8_SA_S9_EEENS6_IJNS7_ILi1EEESI_SI_EEESC_SE_Li128ELb1ELb1ELb1ELb0EEENS1_36VarlenDynamicPersistentTileSchedulerILi128ELi80ELi128ELi128ELb1ELb1ELb0ELb0ELb1ELb1EEEEEEEEEvNT_6ParamsE) ;  /* 0xfffe7e3008007950 */ /* 0x004fea0003c3ffff */
        .weak           $__internal_31_$__cuda_sm70_shflsync_idx_p
        .type           $__internal_31_$__cuda_sm70_shflsync_idx_p,@function
        .size           $__internal_31_$__cuda_sm70_shflsync_idx_p,($__internal_32_$__cuda_sm70_shflsync_up_p - $__internal_31_$__cuda_sm70_shflsync_idx_p)
$__internal_31_$__cuda_sm70_shflsync_idx_p:
[----:B------:R-:W-:-:S04]  /*181d0*/  MOV R48, 0xffffffff ;  /* 0xffffffff00307802 */ /* 0x000fc80000000f00 */
[----:B------:R-:W-:Y:S04]  /*181e0*/  WARPSYNC R48 ;  /* 0x0000003000007348 */ /* 0x000fe80003800000 */
[----:B------:R1:W2:Y:S02]  /*181f0*/  SHFL.IDX PT, R11, R12, R11, R3 ;  /* 0x0000000b0c0b7389 */ /* 0x0002a400000e0003 */
[----:B-1----:R-:W-:-:S04]  /*18200*/  MOV R3, 0x0 ;  /* 0x0000000000037802 */ /* 0x002fc80000000f00 */
[----:B--2---:R-:W-:Y:S05]  /*18210*/  RET.REL.NODEC R2 `(_ZN7cutlass13device_kernelIN5flash19enable_sm80_to_sm89INS1_16FlashAttnFwdSm80INS1_25CollectiveMainloopFwdSm80ILi4ELi1ELb0EN4cute5tupleIJNS5_1CILi128EEENS7_ILi80EEENS7_ILi64EEEEEELi64ENS_10bfloat16_tEfNS_4arch4Sm80ELb0ELb0ELb0ELb1ELb0ELb1ELb1ELb1EEENS1_21CollectiveEpilogueFwdINS6_IJS8_SA_S9_EEENS6_IJNS7_ILi1EEESI_SI_EEESC_SE_Li128ELb1ELb1ELb1ELb0EEENS1_36VarlenDynamicPersistentTileSchedulerILi128ELi80ELi128ELi128ELb1ELb1ELb0ELb0ELb1ELb1EEEEEEEEEvNT_6ParamsE) ;  /* 0xfffe7de002007950 */ /* 0x004fea0003c3ffff */
        .weak           $__internal_32_$__cuda_sm70_shflsync_up_p
        .type           $__internal_32_$__cuda_sm70_shflsync_up_p,@function
        .size           $__internal_32_$__cuda_sm70_shflsync_up_p,($__internal_33_$__cuda_sm70_votesync_ballot - $__internal_32_$__cuda_sm70_shflsync_up_p)
$__internal_32_$__cuda_sm70_shflsync_up_p:
[----:B------:R-:W-:Y:S02]  /*18220*/  IMAD.MOV.U32 R4, RZ, RZ, RZ ;  /* 0x000000ffff047224 */ /* 0x000fe400078e00ff */
[----:B------:R-:W-:-:S04]  /*18230*/  IMAD.MOV.U32 R10, RZ, RZ, -0x1 ;  /* 0xffffffffff0a7424 */ /* 0x000fc800078e00ff */
[----:B------:R-:W-:Y:S04]  /*18240*/  WARPSYNC R10 ;  /* 0x0000000a00007348 */ /* 0x000fe80003800000 */
[----:B------:R1:W2:Y:S02]  /*18250*/  SHFL.UP PT, R4, R0, R2, R4 ;  /* 0x0400000200047389 */ /* 0x0002a400000e0004 */
[----:B-1----:R-:W-:Y:S02]  /*18260*/  MOV R2, R3 ;  /* 0x0000000300027202 */ /* 0x002fe40000000f00 */
[----:B------:R-:W-:-:S04]  /*18270*/  MOV R3, 0x0 ;  /* 0x0000000000037802 */ /* 0x000fc80000000f00 */
[----:B--2---:R-:W-:Y:S05]  /*18280*/  RET.REL.NODEC R2 `(_ZN7cutlass13device_kernelIN5flash19enable_sm80_to_sm89INS1_16FlashAttnFwdSm80INS1_25CollectiveMainloopFwdSm80ILi4ELi1ELb0EN4cute5tupleIJNS5_1CILi128EEENS7_ILi80EEENS7_ILi64EEEEEELi64ENS_10bfloat16_tEfNS_4arch4Sm80ELb0ELb0ELb0ELb1ELb0ELb1ELb1ELb1EEENS1_21CollectiveEpilogueFwdINS6_IJS8_SA_S9_EEENS6_IJNS7_ILi1EEESI_SI_EEESC_SE_Li128ELb1ELb1ELb1ELb0EEENS1_36VarlenDynamicPersistentTileSchedulerILi128ELi80ELi128ELi128ELb1ELb1ELb0ELb0ELb1ELb1EEEEEEEEEvNT_6ParamsE) ;  /* 0xfffe7d7002007950 */ /* 0x004fea0003c3ffff */
        .weak           $__internal_33_$__cuda_sm70_votesync_ballot
        .type           $__internal_33_$__cuda_sm70_votesync_ballot,@function
        .size           $__internal_33_$__cuda_sm70_votesync_ballot,(.L_x_3269 - $__internal_33_$__cuda_sm70_votesync_ballot)
$__internal_33_$__cuda_sm70_votesync_ballot:
[----:B------:R-:W-:Y:S01]  /*18290*/  ISETP.NE.U32.AND P0, PT, R0, 0x1, PT ;  /* 0x000000010000780c */ /* 0x000fe20003f05070 */
[----:B------:R-:W-:-:S04]  /*182a0*/  IMAD.MOV.U32 R3, RZ, RZ, -0x1 ;  /* 0xffffffffff037424 */ /* 0x000fc800078e00ff */
[----:B------:R-:W-:Y:S08]  /*182b0*/  WARPSYNC R3 ;  /* 0x0000000300007348 */ /* 0x000ff00003800000 */
[----:B------:R-:W-:-:S04]  /*182c0*/  VOTE.ANY R0, PT, !P0 ;  /* 0x0000000000007806 */ /* 0x000fc800040e0100 */
[----:B------:R-:W-:Y:S01]  /*182d0*/  LOP3.LUT R0, R0, R3, RZ, 0xc0, !PT ;  /* 0x0000000300007212 */ /* 0x000fe200078ec0ff */
[----:B------:R-:W-:-:S04]  /*182e0*/  IMAD.MOV.U32 R3, RZ, RZ, 0x0 ;  /* 0x00000000ff037424 */ /* 0x000fc800078e00ff */
[----:B------:R-:W-:Y:S05]  /*182f0*/  RET.REL.NODEC R2 `(_ZN7cutlass13device_kernelIN5flash19enable_sm80_to_sm89INS1_16FlashAttnFwdSm80INS1_25CollectiveMainloopFwdSm80ILi4ELi1ELb0EN4cute5tupleIJNS5_1CILi128EEENS7_ILi80EEENS7_ILi64EEEEEELi64ENS_10bfloat16_tEfNS_4arch4Sm80ELb0ELb0ELb0ELb1ELb0ELb1ELb1ELb1EEENS1_21CollectiveEpilogueFwdINS6_IJS8_SA_S9_EEENS6_IJNS7_ILi1EEESI_SI_EEESC_SE_Li128ELb1ELb1ELb1ELb0EEENS1_36VarlenDynamicPersistentTileSchedulerILi128ELi80ELi128ELi128ELb1ELb1ELb0ELb0ELb1ELb1EEEEEEEEEvNT_6ParamsE) ;  /* 0xfffe7d0002007950 */ /* 0x000fea0003c3ffff */
.L_x_2050:
        /* <DEDUP_REMOVED lines=16> */
.L_x_3269:


//--------------------- .text._ZN7cutlass13device_kernelIN5flash19enable_sm80_to_sm89INS1_16FlashAttnFwdSm80INS1_25CollectiveMainloopFwdSm80ILi4ELi1ELb0EN4cute5tupleIJNS5_1CILi128EEENS7_ILi96EEENS7_ILi64EEEEEELi64ENS_10bfloat16_tEfNS_4arch4Sm80ELb0ELb1ELb0ELb0ELb0ELb0ELb1ELb1EEENS1_21CollectiveEpilogueFwdINS6_IJS8_SA_S9_EEENS6_IJNS7_ILi1EEESI_SI_EEESC_SE_Li128ELb0ELb1ELb1ELb0EEENS1_19SingleTileSchedulerILb0ELb1ELb1ELi128EEEEEEEEEvNT_6ParamsE --------------------------
	.section	.text._ZN7cutlass13device_kernelIN5flash19enable_sm80_to_sm89INS1_16FlashAttnFwdSm80INS1_25CollectiveMainloopFwdSm80ILi4ELi1ELb0EN4cute5tupleIJNS5_1CILi128EEENS7_ILi96EEENS7_ILi64EEEEEELi64ENS_10bfloat16_tEfNS_4arch4Sm80ELb0ELb1ELb0ELb0ELb0ELb0ELb1ELb1EEENS1_21CollectiveEpilogueFwdINS6_IJS8_SA_S9_EEENS6_IJNS7_ILi1EEESI_SI_EEESC_SE_Li128ELb0ELb1ELb1ELb0EEENS1_19SingleTileSchedulerILb0ELb1ELb1ELi128EEEEEEEEEvNT_6ParamsE,"ax",@progbits
	.sectioninfo	@"SHI_REGISTERS=255"
	.align	128
.text._ZN7cutlass13device_kernelIN5flash19enable_sm80_to_sm89INS1_16FlashAttnFwdSm80INS1_25CollectiveMainloopFwdSm80ILi4ELi1ELb0EN4cute5tupleIJNS5_1CILi128EEENS7_ILi96EEENS7_ILi64EEEEEELi64ENS_10bfloat16_tEfNS_4arch4Sm80ELb0ELb1ELb0ELb0ELb0ELb0ELb1ELb1EEENS1_21CollectiveEpilogueFwdINS6_IJS8_SA_S9_EEENS6_IJNS7_ILi1EEESI_SI_EEESC_SE_Li128ELb0ELb1ELb1ELb0EEENS1_19SingleTileSchedulerILb0ELb1ELb1ELi128EEEEEEEEEvNT_6ParamsE:
        .type           _ZN7cutlass13device_kernelIN5flash19enable_sm80_to_sm89INS1_16FlashAttnFwdSm80INS1_25CollectiveMainloopFwdSm80ILi4ELi1ELb0EN4cute5tupleIJNS5_1CILi128EEENS7_ILi96EEENS7_ILi64EEEEEELi64ENS_10bfloat16_tEfNS_4arch4Sm80ELb0ELb1ELb0ELb0ELb0ELb0ELb1ELb1EEENS1_21CollectiveEpilogueFwdINS6_IJS8_SA_S9_EEENS6_IJNS7_ILi1EEESI_SI_EEESC_SE_Li128ELb0ELb1ELb1ELb0EEENS1_19SingleTileSchedulerILb0ELb1ELb1ELi128EEEEEEEEEvNT_6ParamsE,@function
        .size           _ZN7cutlass13device_kernelIN5flash19enable_sm80_to_sm89INS1_16FlashAttnFwdSm80INS1_25CollectiveMainloopFwdSm80ILi4ELi1ELb0EN4cute5tupleIJNS5_1CILi128EEENS7_ILi96EEENS7_ILi64EEEEEELi64ENS_10bfloat16_tEfNS_4arch4Sm80ELb0ELb1ELb0ELb0ELb0ELb0ELb1ELb1EEENS1_21CollectiveEpilogueFwdINS6_IJS8_SA_S9_EEENS6_IJNS7_ILi1EEESI_SI_EEESC_SE_Li128ELb0ELb1ELb1ELb0EEENS1_19SingleTileSchedulerILb0ELb1ELb1ELi128EEEEEEEEEvNT_6ParamsE,(.L_x_3274 - _ZN7cutlass13device_kernelIN5flash19enable_sm80_to_sm89INS1_16FlashAttnFwdSm80INS1_25CollectiveMainloopFwdSm80ILi4ELi1ELb0EN4cute5tupleIJNS5_1CILi128EEENS7_ILi96EEENS7_ILi64EEEEEELi64ENS_10bfloat16_tEfNS_4arch4Sm80ELb0ELb1ELb0ELb0ELb0ELb0ELb1ELb1EEENS1_21CollectiveEpilogueFwdINS6_IJS8_SA_S9_EEENS6_IJNS7_ILi1EEESI_SI_EEESC_SE_Li128ELb0ELb1ELb1ELb0EEENS1_19SingleTileSchedulerILb0ELb1ELb1ELi128EEEEEEEEEvNT_6ParamsE)
        .other          _ZN7cutlass13device_kernelIN5flash19enable_sm80_to_sm89INS1_16FlashAttnFwdSm80INS1_25CollectiveMainloopFwdSm80ILi4ELi1ELb0EN4cute5tupleIJNS5_1CILi128EEENS7_ILi96EEENS7_ILi64EEEEEELi64ENS_10bfloat16_tEfNS_4arch4Sm80ELb0ELb1ELb0ELb0ELb0ELb0ELb1ELb1EEENS1_21CollectiveEpilogueFwdINS6_IJS8_SA_S9_EEENS6_IJNS7_ILi1EEESI_SI_EEESC_SE_Li128ELb0ELb1ELb1ELb0EEENS1_19SingleTileSchedulerILb0ELb1ELb1ELi128EEEEEEEEEvNT_6ParamsE,@"STO_CUDA_ENTRY STV_DEFAULT"
_ZN7cutlass13device_kernelIN5flash19enable_sm80_to_sm89INS1_16FlashAttnFwdSm80INS1_25CollectiveMainloopFwdSm80ILi4ELi1ELb0EN4cute5tupleIJNS5_1CILi128EEENS7_ILi96EEENS7_ILi64EEEEEELi64ENS_10bfloat16_tEfNS_4arch4Sm80ELb0ELb1ELb0ELb0ELb0ELb0ELb1ELb1EEENS1_21CollectiveEpilogueFwdINS6_IJS8_SA_S9_EEENS6_IJNS7_ILi1EEESI_SI_EEESC_SE_Li128ELb0ELb1ELb1ELb0EEENS1_19SingleTileSchedulerILb0ELb1ELb1ELi128EEEEEEEEEvNT_6ParamsE:
        /* <DEDUP_REMOVED lines=18> */
.L_x_2051:
[----:B---3--:R-:W-:Y:S02]  /*0120*/  ULDC.64 UR4, c[0x0][0x550] ;  /* 0x0001540000047ab9 */ /* 0x008fe40000000a00 */
[----:B------:R-:W-:Y:S02]  /*0130*/  UISETP.NE.AND UP0, UPT, UR4, 0x1, UPT ;  /* 0x000000010400788c */ /* 0x000fe4000bf05270 */
[----:B------:R-:W-:-:S02]  /*0140*/  UIMAD.WIDE.U32 UR8, UR6, UR5, URZ ;  /* 0x00000005060872a5 */ /* 0x000fc4000f8e003f */
[----:B------:R-:W-:Y:S02]  /*0150*/  ULDC UR4, c[0x0][0x558] ;  /* 0x0001560000047ab9 */ /* 0x000fe40000000800 */
[----:B------:R-:W-:-:S05]  /*0160*/  UMOV UR11, UR6 ;  /* 0x00000006000b7c82 */ /* 0x000fca0008000000 */
[----:B------:R-:W-:-:S03]  /*0170*/  @UP0 USHF.R.U32.HI UR11, URZ, UR4, UR9 ;  /* 0x000000043f0b0299 */ /* 0x000fc60008011609 */
.L_x_2052:
        /* <DEDUP_REMOVED lines=35> */
.L_x_2054:
[----:B------:R-:W-:Y:S02]  /*03b0*/  ULDC UR4, c[0x0][0x32c] ;  /* 0x0000cb0000047ab9 */ /* 0x000fe40000000800 */
[----:B------:R-:W-:-:S03]  /*03c0*/  UISETP.NE.AND UP0, UPT, UR6, UR4, UPT ;  /* 0x000000040600728c */ /* 0x000fc6000bf05270 */
[----:B------:R-:W-:Y:S02]  /*03d0*/  ULDC.64 UR4, c[0x0][0x330] ;  /* 0x0000cc0000047ab9 */ /* 0x000fe40000000a00 */
[----:B------:R-:W-:-:S06]  /*03e0*/  UIMAD.WIDE.U32 UR12, UR9, UR4, URZ ;  /* 0x00000004090c72a5 */ /* 0x000fcc000f8e003f */
[----:B------:R-:W-:Y:S02]  /*03f0*/  @UP0 USHF.R.U32.HI UR9, URZ, UR5, UR13 ;  /* 0x000000053f090299 */ /* 0x000fe4000801160d */
.L_x_2055:
[----:B------:R-:W-:Y:S02]  /*0400*/  ULDC UR4, c[0x0][0x32c] ;  /* 0x0000cb0000047ab9 */ /* 0x000fe40000000800 */
[----:B------:R-:W-:-:S04]  /*0410*/  UIMAD UR4, UR9, UR4, UR4 ;  /* 0x00000004090472a4 */ /* 0x000fc8000f8e0204 */
[----:B------:R-:W-:-:S04]  /*0420*/  UISETP.LT.AND UP0, UPT, UR8, UR4, UPT ;  /* 0x000000040800728c */ /* 0x000fc8000bf01270 */
[----:B------:R-:W-:-:S03]  /*0430*/  USEL UR8, UR8, UR4, UP0 ;  /* 0x0000000408087287 */ /* 0x000fc60008000000 */
.L_x_2053:
        /* <DEDUP_REMOVED lines=34> */
.L_x_2057:
[----:B------:R-:W-:-:S04]  /*0660*/  MOV R2, c[0x0][0x32c] ;  /* 0x0000cb0000027a02 */ /* 0x000fc80000000f00 */
[----:B------:R-:W-:-:S13]  /*0670*/  ISETP.NE.AND P0, PT, R2, 0x1, PT ;  /* 0x000000010200780c */ /* 0x000fda0003f05270 */
[----:B------:R-:W-:-:S05]  /*0680*/  @P0 IMAD.HI.U32 R2, R0, c[0x0][0x330], RZ ;  /* 0x0000cc0000020a27 */ /* 0x000fca00078e00ff */
[----:B------:R-:W-:-:S05]  /*0690*/  @P0 SHF.R.U32.HI R0, RZ, c[0x0][0x334], R2 ;  /* 0x0000cd00ff000a19 */ /* 0x000fca0000011602 */
.L_x_2058:
[----:B------:R-:W-:-:S05]  /*06a0*/  IMAD R0, R0, c[0x0][0x32c], RZ ;  /* 0x0000cb0000007a24 */ /* 0x000fca00078e02ff */
[----:B------:R-:W-:-:S05]  /*06b0*/  IMNMX R3, R3, R0, !PT ;  /* 0x0000000003037217 */ /* 0x000fca0007800200 */
.L_x_2056:
        /* <DEDUP_REMOVED lines=42> */
.L_x_2059:
        /* <DEDUP_REMOVED lines=162> */
.L_x_2062:
[----:B--23--:R-:W-:Y:S05]  /*1380*/  BSYNC B0 ;  /* 0x0000000000007941 */ /* 0x00cfea0003800000 */
.L_x_2061:
        /* <DEDUP_REMOVED lines=11> */
.L_x_2064:
[----:B------:R-:W-:Y:S05]  /*1440*/  BSYNC B0 ;  /* 0x0000000000007941 */ /* 0x000fea0003800000 */
.L_x_2063:
        /* <DEDUP_REMOVED lines=11> */
.L_x_2066:
[----:B------:R-:W-:Y:S05]  /*1500*/  BSYNC B0 ;  /* 0x0000000000007941 */ /* 0x000fea0003800000 */
.L_x_2065:
        /* <DEDUP_REMOVED lines=11> */
.L_x_2068:
[----:B------:R-:W-:Y:S05]  /*15c0*/  BSYNC B0 ;  /* 0x0000000000007941 */ /* 0x000fea0003800000 */
.L_x_2067:
        /* <DEDUP_REMOVED lines=11> */
.L_x_2070:
[----:B------:R-:W-:Y:S05]  /*1680*/  BSYNC B0 ;  /* 0x0000000000007941 */ /* 0x000fea0003800000 */
.L_x_2069:
        /* <DEDUP_REMOVED lines=11> */
.L_x_2072:
[----:B------:R-:W-:Y:S05]  /*1740*/  BSYNC B0 ;  /* 0x0000000000007941 */ /* 0x000fea0003800000 */
.L_x_2071:
        /* <DEDUP_REMOVED lines=11> */
.L_x_2074:
[----:B------:R-:W-:Y:S05]  /*1800*/  BSYNC B0 ;  /* 0x0000000000007941 */ /* 0x000fea0003800000 */
.L_x_2073:
        /* <DEDUP_REMOVED lines=130> */
[----:B------:R-:W-:Y:S01]  /*2030*/  IADD3 R226, R223, 0x1800, RZ ;  /* 0x00001800dfe27810 */ /* 0x000fe20007ffe0ff */
[----:B------:R-:W-:Y:S01]  /*2040*/  IMAD.IADD R0, R7, 0x1, R0 ;  /* 0x0000000107007824 */ /* 0x000fe200078e0200 */
[C---:B------:R-:W-:Y:S02]  /*2050*/  IADD3 R225, R223.reuse, 0x2000, RZ ;  /* 0x00002000dfe17810 */ /* 0x040fe40007ffe0ff */
[----:B------:R-:W-:Y:S01]  /*2060*/  IADD3 R224, R223, 0x2800, RZ ;  /* 0x00002800dfe07810 */ /* 0x000fe20007ffe0ff */
        /* <DEDUP_REMOVED lines=60> */
[----:B------:R-:W-:Y:S01]  /*2430*/  HMMA.16816.F32.BF16 R92, R20, R70, R92 ;  /* 0x00000046145c723c */ /* 0x000fe2000004185c */
        /* <DEDUP_REMOVED lines=8> */
[----:B-1----:R-:W-:Y:S01]  /*24c0*/  HMMA.16816.F32.BF16 R80, R20, R32, R80 ;  /* 0x000000201450723c */ /* 0x002fe20000041850 */
[----:B------:R-:W-:-:S07]  /*24d0*/  IMAD.IADD R217, R0, 0x1, R223 ;  /* 0x0000000100d97824 */ /* 0x000fce00078e02df */
[----:B------:R-:W-:Y:S01]  /*24e0*/  HMMA.16816.F32.BF16 R76, R20, R44, R76 ;  /* 0x0000002c144c723c */ /* 0x000fe2000004184c */
[----:B-----5:R-:W-:-:S04]  /*24f0*/  IADD3 R6, P0, R14, UR9, RZ ;  /* 0x000000090e067c10 */ /* 0x020fc8000ff1e0ff */
[----:B------:R-:W-:Y:S02]  /*2500*/  IADD3.X R7, R15, UR8, RZ, P0, !PT ;  /* 0x000000080f077c10 */ /* 0x000fe400087fe4ff */
[----:B----4-:R-:W-:Y:S01]  /*2510*/  IADD3 R12, P0, R6, UR9, RZ ;  /* 0x00000009060c7c10 */ /* 0x010fe2000ff1e0ff */
[----:B---3--:R-:W-:Y:S02]  /*2520*/  HMMA.16816.F32.BF16 R16, R20, R40, R60 ;  /* 0x000000281410723c */ /* 0x008fe4000004183c */
[----:B------:R1:W-:Y:S01]  /*2530*/  LDGSTS.E.BYPASS.LTC128B.128 [R231+0x2100], [R6.64], !P2 ;  /* 0x0210000006e77fae */ /* 0x0003e2000d101d4c */
[----:B------:R-:W-:Y:S02]  /*2540*/  IADD3.X R13, R7, UR8, RZ, P0, !PT ;  /* 0x00000008070d7c10 */ /* 0x000fe400087fe4ff */
[----:B------:R-:W-:-:S03]  /*2550*/  ISETP.GT.AND P0, PT, R205, R216, PT ;  /* 0x000000d8cd00720c */ /* 0x000fc60003f04270 */
[----:B------:R3:W-:Y:S01]  /*2560*/  LDGSTS.E.BYPASS.LTC128B.128 [R231+0x2900], [R12.64], !P1 ;  /* 0x029000000ce77fae */ /* 0x0007e2000c901d4c */
[C---:B--2---:R-:W-:Y:S03]  /*2570*/  HMMA.16816.F32.BF16 R180, R8.reuse, R48, R144 ;  /* 0x0000003008b4723c */ /* 0x044fe60000041890 */
[----:B------:R-:W-:Y:S04]  /*2580*/  LDSM.16.M88.4 R28, [R220+0x8100] ;  /* 0x00810000dc1c783b */ /* 0x000fe80000000200 */
[----:B------:R-:W2:Y:S01]  /*2590*/  LDSM.16.M88.4 R52, [R218+0x4900] ;  /* 0x00490000da34783b */ /* 0x000ea20000000200 */
[C---:B------:R-:W-:Y:S03]  /*25a0*/  HMMA.16816.F32.BF16 R176, R8.reuse, R68, R176 ;  /* 0x0000004408b0723c */ /* 0x040fe600000418b0 */
[----:B------:R-:W4:Y:S04]  /*25b0*/  LDSM.16.M88.4 R72, [R218+0x5100] ;  /* 0x00510000da48783b */ /* 0x000f280000000200 */
[----:B------:R-:W-:Y:S01]  /*25c0*/  LDSM.16.M88.4 R56, [R218+0x4100] ;  /* 0x00410000da38783b */ /* 0x000fe20000000200 */
[C---:B------:R-:W-:Y:S03]  /*25d0*/  HMMA.16816.F32.BF16 R68, R8.reuse, R70, R156 ;  /* 0x000000460844723c */ /* 0x040fe6000004189c */
[----:B------:R-:W-:Y:S04]  /*25e0*/  LDSM.16.M88.4 R60, [R218+0x3900] ;  /* 0x00390000da3c783b */ /* 0x000fe80000000200 */
[----:B------:R-:W-:Y:S01]  /*25f0*/  LDSM.16.M88.4 R84, [R218+0x5900] ;  /* 0x00590000da54783b */ /* 0x000fe20000000200 */
[----:B------:R-:W-:Y:S03]  /*2600*/  HMMA.16816.F32.BF16 R184, R8, R44, R140 ;  /* 0x0000002c08b8723c */ /* 0x000fe6000004188c */
[----:B------:R-:W0:Y:S05]  /*2610*/  LDGDEPBAR ;  /* 0x00000000000079af */ /* 0x000e2a0000000000 */
[----:B---3--:R-:W-:Y:S01]  /*2620*/  HMMA.16816.F32.BF16 R12, R20, R36, R64 ;  /* 0x00000024140c723c */ /* 0x008fe20000041840 */
[----:B------:R-:W3:Y:S07]  /*2630*/  LDSM.16.M88.4 R64, [R218+0x3100] ;  /* 0x00310000da40783b */ /* 0x000eee0000000200 */
[----:B------:R-:W-:Y:S01]  /*2640*/  HMMA.16816.F32.BF16 R148, R8, R46, R148 ;  /* 0x0000002e0894723c */ /* 0x000fe20000041894 */
[----:B------:R-:W-:Y:S07]  /*2650*/  LDSM.16.M88.4 R44, [R217+0x800] ;  /* 0x00080000d92c783b */ /* 0x000fee0000000200 */
[----:B--2---:R-:W-:Y:S01]  /*2660*/  HMMA.16816.F32.BF16 R144, R28, R52, R16 ;  /* 0x000000341c90723c */ /* 0x004fe20000041810 */
[----:B------:R-:W2:Y:S07]  /*2670*/  LDSM.16.M88.4 R16, [R220+0x6100] ;  /* 0x00610000dc10783b */ /* 0x000eae0000000200 */
[----:B------:R-:W-:Y:S08]  /*2680*/  HMMA.16816.F32.BF16 R100, R20, R50, R100 ;  /* 0x000000321464723c */ /* 0x000ff00000041864 */
[C---:B------:R-:W-:Y:S08]  /*2690*/  HMMA.16816.F32.BF16 R192, R8.reuse, R40, R132 ;  /* 0x0000002808c0723c */ /* 0x040ff00000041884 */
[C---:B------:R-:W-:Y:S01]  /*26a0*/  HMMA.16816.F32.BF16 R140, R8.reuse, R50, R152 ;  /* 0x00000032088c723c */ /* 0x040fe20000041898 */
[----:B------:R-:W-:Y:S07]  /*26b0*/  LDSM.16.M88.4 R48, [R217] ;  /* 0x00000000d930783b */ /* 0x000fee0000000200 */
[-C--:B------:R-:W-:Y:S08]  /*26c0*/  HMMA.16816.F32.BF16 R160, R8, R42.reuse, R160 ;  /* 0x0000002a08a0723c */ /* 0x080ff000000418a0 */
[C---:B------:R-:W-:Y:S01]  /*26d0*/  HMMA.16816.F32.BF16 R128, R20.reuse, R42, R128 ;  /* 0x0000002a1480723c */ /* 0x040fe20000041880 */
[----:B------:R-:W-:Y:S07]  /*26e0*/  LDSM.16.M88.4 R40, [R217+0x1000] ;  /* 0x00100000d928783b */ /* 0x000fee0000000200 */
[C---:B------:R-:W-:Y:S08]  /*26f0*/  HMMA.16816.F32.BF16 R188, R20.reuse, R38, R116 ;  /* 0x0000002614bc723c */ /* 0x040ff00000041874 */
[----:B------:R-:W-:Y:S01]  /*2700*/  HMMA.16816.F32.BF16 R136, R20, R34, R112 ;  /* 0x000000221488723c */ /* 0x000fe20000041870 */
        /* <DEDUP_REMOVED lines=11> */
[C---:B---3--:R-:W-:Y:S08]  /*27c0*/  HMMA.16816.F32.BF16 R120, R28.reuse, R66, R92 ;  /* 0x000000421c78723c */ /* 0x048ff0000004185c */
[----:B------:R-:W-:Y:S08]  /*27d0*/  HMMA.16816.F32.BF16 R112, R28, R58, R96 ;  /* 0x0000003a1c70723c */ /* 0x000ff00000041860 */
[----:B--2---:R-:W-:Y:S08]  /*27e0*/  HMMA.16816.F32.BF16 R92, R16, R66, R68 ;  /* 0x00000042105c723c */ /* 0x004ff00000041844 */
[C---:B------:R-:W-:Y:S08]  /*27f0*/  HMMA.16816.F32.BF16 R164, R28.reuse, R64, R104 ;  /* 0x000000401ca4723c */ /* 0x040ff00000041868 */
[C---:B------:R-:W-:Y:S08]  /*2800*/  HMMA.16816.F32.BF16 R156, R28.reuse, R60, R88 ;  /* 0x0000003c1c9c723c */ /* 0x040ff00000041858 */
        /* <DEDUP_REMOVED lines=8> */
[C---:B------:R-:W-:Y:S08]  /*2890*/  HMMA.16816.F32.BF16 R76, R16.reuse, R56, R184 ;  /* 0x00000038104c723c */ /* 0x040ff000000418b8 */
[-C--:B------:R-:W-:Y:S08]  /*28a0*/  HMMA.16816.F32.BF16 R60, R16, R54.reuse, R160 ;  /* 0x00000036103c723c */ /* 0x080ff000000418a0 */
[C---:B------:R-:W-:Y:S08]  /*28b0*/  HMMA.16816.F32.BF16 R108, R28.reuse, R54, R128 ;  /* 0x000000361c6c723c */ /* 0x040ff00000041880 */
[C---:B------:R-:W-:Y:S08]  /*28c0*/  HMMA.16816.F32.BF16 R104, R28.reuse, R74, R188 ;  /* 0x0000004a1c68723c */ /* 0x040ff000000418bc */
[----:B------:R-:W-:Y:S08]  /*28d0*/  HMMA.16816.F32.BF16 R100, R28, R86, R136 ;  /* 0x000000561c64723c */ /* 0x000ff00000041888 */
[C---:B------:R-:W-:Y:S08]  /*28e0*/  HMMA.16816.F32.BF16 R56, R16.reuse, R72, R196 ;  /* 0x000000481038723c */ /* 0x040ff000000418c4 */
[C---:B------:R-:W-:Y:S08]  /*28f0*/  HMMA.16816.F32.BF16 R52, R16.reuse, R74, R172 ;  /* 0x0000004a1034723c */ /* 0x040ff000000418ac */
[C---:B------:R-:W-:Y:S08]  /*2900*/  HMMA.16816.F32.BF16 R28, R16.reuse, R84, R200 ;  /* 0x00000054101c723c */ /* 0x040ff000000418c8 */
[----:B------:R-:W-:Y:S08]  /*2910*/  HMMA.16816.F32.BF16 R16, R16, R86, R168 ;  /* 0x000000561010723c */ /* 0x000ff000000418a8 */
[C---:B----4-:R-:W-:Y:S08]  /*2920*/  HMMA.16816.F32.BF16 R72, R12.reuse, R42, R68 ;  /* 0x0000002a0c48723c */ /* 0x050ff00000041844 */
        /* <DEDUP_REMOVED lines=22> */
[----:B------:R-:W-:Y:S01]  /*2a90*/  HMMA.16816.F32.BF16 R48, R12, R22, R16 ;  /* 0x000000160c30723c */ /* 0x000fe20000041810 */
[----:B------:R-:W-:Y:S06]  /*2aa0*/  BAR.SYNC.DEFER_BLOCKING 0x0 ;  /* 0x0000000000007b1d */ /* 0x000fec0000010000 */
[----:B------:R-:W-:Y:S05]  /*2ab0*/  @!P0 BRA `(.L_x_2075) ;  /* 0x000001d000008947 */ /* 0x000fea0003800000 */
[----:B-1----:R-:W-:-:S04]  /*2ac0*/  IADD3 R0, R229, -0x2, RZ ;  /* 0xfffffffee5007810 */ /* 0x002fc80007ffe0ff */
[----:B------:R-:W-:Y:S01]  /*2ad0*/  SHF.R.S32.HI R5, RZ, 0x1f, R0 ;  /* 0x0000001fff057819 */ /* 0x000fe20000011400 */
[----:B------:R-:W-:Y:S02]  /*2ae0*/  IMAD R3, R208, R0, RZ ;  /* 0x00000000d0037224 */ /* 0x000fe400078e02ff */
[----:B------:R-:W-:Y:S01]  /*2af0*/  IMAD.WIDE.U32 R6, R0, R214, R232 ;  /* 0x000000d600067225 */ /* 0x000fe200078e00e8 */
[----:B------:R-:W-:-:S03]  /*2b00*/  SHF.L.U64.HI R0, R211, 0x5, R213 ;  /* 0x00000005d3007819 */ /* 0x000fc600000102d5 */
[----:B------:R-:W-:Y:S01]  /*2b10*/  IMAD R3, R5, R214, R3 ;  /* 0x000000d605037224 */ /* 0x000fe200078e0203 */
[----:B------:R-:W-:Y:S01]  /*2b20*/  LEA R14, P0, R6, c[0x0][0x1c8], 0x1 ;  /* 0x00007200060e7a11 */ /* 0x000fe200078008ff */
[----:B------:R-:W-:Y:S02]  /*2b30*/  IMAD.SHL.U32 R5, R211, 0x20, RZ ;  /* 0x00000020d3057824 */ /* 0x000fe400078e00ff */
[----:B------:R-:W-:-:S03]  /*2b40*/  IMAD.IADD R3, R7, 0x1, R3 ;  /* 0x0000000107037824 */ /* 0x000fc600078e0203 */
        /* <DEDUP_REMOVED lines=20> */
.L_x_2075:
[----:B-1----:R-:W-:Y:S01]  /*2c90*/  LOP3.LUT R0, R207, 0xffffffe0, RZ, 0xc0, !PT ;  /* 0xffffffe0cf007812 */ /* 0x002fe200078ec0ff */
[----:B------:R-:W-:Y:S01]  /*2ca0*/  ULDC UR10, c[0x0][0x324] ;  /* 0x0000c900000a7ab9 */ /* 0x000fe20000000800 */
[----:B------:R-:W-:Y:S01]  /*2cb0*/  LEA.HI R3, R209, R210, RZ, 0x2 ;  /* 0x000000d2d1037211 */ /* 0x000fe200078f10ff */
[----:B------:R-:W-:Y:S01]  /*2cc0*/  ULOP3.LUT UR10, URZ, UR10, URZ, 0x33, !UPT ;  /* 0x0000000a3f0a7292 */ /* 0x000fe2000f8e333f */
[----:B--2---:R-:W-:Y:S01]  /*2cd0*/  SHF.R.S32.HI R6, RZ, 0x1f, R206 ;  /* 0x0000001fff067819 */ /* 0x004fe200000114ce */
[----:B------:R-:W-:Y:S01]  /*2ce0*/  IMAD.IADD R0, R210, 0x1, -R0 ;  /* 0x00000001d2007824 */ /* 0x000fe200078e0a00 */
[----:B------:R-:W-:Y:S01]  /*2cf0*/  LOP3.LUT R3, R3, 0xfffffffc, RZ, 0xc0, !PT ;  /* 0xfffffffc03037812 */ /* 0x000fe200078ec0ff */
[----:B------:R-:W0:Y:S01]  /*2d00*/  LDGDEPBAR ;  /* 0x00000000000079af */ /* 0x000e220000000000 */
[----:B------:R-:W-:Y:S02]  /*2d10*/  LEA.HI R6, R6, R206, RZ, 0x2 ;  /* 0x000000ce06067211 */ /* 0x000fe400078f10ff */
[----:B------:R-:W-:Y:S01]  /*2d20*/  SHF.R.S32.HI R7, RZ, 0x1f, R0 ;  /* 0x0000001fff077819 */ /* 0x000fe20000011400 */
[----:B------:R-:W-:Y:S01]  /*2d30*/  IMAD.IADD R5, R210, 0x1, -R3 ;  /* 0x00000001d2057824 */ /* 0x000fe200078e0a03 */
[----:B------:R-:W-:-:S02]  /*2d40*/  LOP3.LUT R6, R6, 0xffffffc, RZ, 0xc0, !PT ;  /* 0x0ffffffc06067812 */ /* 0x000fc400078ec0ff */
[----:B------:R-:W-:Y:S02]  /*2d50*/  LEA.HI R7, R7, R0, RZ, 0x2 ;  /* 0x0000000007077211 */ /* 0x000fe400078f10ff */
[----:B------:R-:W-:Y:S01]  /*2d60*/  LEA.HI R3, R5, R5, RZ, 0x1 ;  /* 0x0000000505037211 */ /* 0x000fe200078f08ff */
[----:B------:R-:W-:Y:S01]  /*2d70*/  IMAD.IADD R8, R206, 0x1, -R6 ;  /* 0x00000001ce087824 */ /* 0x000fe200078e0a06 */
[----:B------:R-:W-:Y:S02]  /*2d80*/  LEA.HI.SX32 R6, R7, UR7, 0x1e ;  /* 0x0000000707067c11 */ /* 0x000fe4000f8ff2ff */
[----:B------:R-:W-:Y:S01]  /*2d90*/  PLOP3.LUT P1, PT, PT, PT, UP2, 0x80, 0x0 ;  /* 0x000000000000781c */ /* 0x000fe20003f2f028 */
[C---:B------:R-:W-:Y:S01]  /*2da0*/  IMAD.SHL.U32 R9, R3.reuse, 0x20, RZ ;  /* 0x0000002003097824 */ /* 0x040fe200078e00ff */
[----:B------:R-:W-:Y:S01]  /*2db0*/  LOP3.LUT R3, R3, 0x1ffffffe, RZ, 0xc0, !PT ;  /* 0x1ffffffe03037812 */ /* 0x000fe200078ec0ff */
[----:B------:R-:W-:Y:S01]  /*2dc0*/  IMAD R8, R8, 0x10, R6 ;  /* 0x0000001008087824 */ /* 0x000fe200078e0206 */
[----:B------:R-:W-:-:S02]  /*2dd0*/  PLOP3.LUT P0, PT, PT, PT, UP2, 0x80, 0x0 ;  /* 0x000000000000781c */ /* 0x000fc40003f0f028 */
[----:B------:R-:W-:Y:S01]  /*2de0*/  LOP3.LUT R6, R9, 0xffffffc0, RZ, 0xc0, !PT ;  /* 0xffffffc009067812 */ /* 0x000fe200078ec0ff */
[----:B------:R-:W-:-:S04]  /*2df0*/  IMAD.IADD R5, R5, 0x1, -R3 ;  /* 0x0000000105057824 */ /* 0x000fc800078e0a03 */
[----:B------:R-:W-:-:S04]  /*2e00*/  IMAD.IADD R3, R6, 0x1, R8 ;  /* 0x0000000106037824 */ /* 0x000fc800078e0208 */
[----:B------:R-:W-:-:S04]  /*2e10*/  IMAD R10, R5, 0x8, R3 ;  /* 0x00000008050a7824 */ /* 0x000fc800078e0203 */
[----:B------:R-:W-:Y:S01]  /*2e20*/  @P1 IMAD.HI.U32 R3, R10, c[0x0][0x2c8], RZ ;  /* 0x0000b2000a031a27 */ /* 0x000fe200078e00ff */
[----:B------:R1:W-:Y:S03]  /*2e30*/  STL [R1+0x30], R10 ;  /* 0x0000300a01007387 */ /* 0x0003e60000100800 */
[----:B------:R-:W-:Y:S01]  /*2e40*/  IMAD.MOV.U32 R9, RZ, RZ, R10 ;  /* 0x000000ffff097224 */ /* 0x000fe200078e000a */
[----:B------:R-:W-:Y:S02]  /*2e50*/  @P0 SHF.R.U32.HI R9, RZ, c[0x0][0x2cc], R3 ;  /* 0x0000b300ff090a19 */ /* 0x000fe40000011603 */
[----:B------:R-:W-:Y:S02]  /*2e60*/  LOP3.LUT R3, R7, 0x7ffffffc, RZ, 0xc0, !PT ;  /* 0x7ffffffc07037812 */ /* 0x000fe400078ec0ff */
[----:B------:R-:W-:Y:S01]  /*2e70*/  PLOP3.LUT P0, PT, PT, PT, UP1, 0x40, 0x0 ;  /* 0x000000000000781c */ /* 0x000fe20003f0e818 */
[----:B------:R-:W2:Y:S02]  /*2e80*/  SHFL.IDX PT, R6, R9, RZ, 0x1c1f ;  /* 0x001c1fff09067589 */ /* 0x000ea400000e0000 */
[----:B------:R-:W-:Y:S01]  /*2e90*/  IMAD.IADD R3, R0, 0x1, -R3 ;  /* 0x0000000100037824 */ /* 0x000fe200078e0a03 */
[----:B------:R-:W-:-:S03]  /*2ea0*/  IADD3.X R0, R24, c[0x0][0x1d0], RZ, PT, !PT ;  /* 0x0000740018007a10 */ /* 0x000fc60003ffe4ff */
[----:B------:R-:W-:-:S04]  /*2eb0*/  IMAD.SHL.U32 R8, R3, 0x2, RZ ;  /* 0x0000000203087824 */ /* 0x000fc800078e00ff */
[--C-:B------:R-:W-:Y:S01]  /*2ec0*/  IMAD.IADD R13, R24, 0x1, -R8.reuse ;  /* 0x00000001180d7824 */ /* 0x100fe200078e0a08 */
[----:B------:R3:W-:Y:S01]  /*2ed0*/  STL [R1+0x20], R8 ;  /* 0x0000200801007387 */ /* 0x0007e20000100800 */
[----:B------:R-:W-:Y:S02]  /*2ee0*/  IADD3 R0, R0, -c[0x0][0x168], -R8 ;  /* 0x80005a0000007a10 */ /* 0x000fe40007ffe808 */
[----:B------:R-:W-:Y:S02]  /*2ef0*/  IADD3 R11, -R8, c[0x0][0x1d0], R24 ;  /* 0x00007400080b7a10 */ /* 0x000fe40007ffe118 */
[C---:B-1----:R-:W-:Y:S02]  /*2f00*/  IADD3 R10, R0.reuse, c[0x0][0x328], RZ ;  /* 0x0000ca00000a7a10 */ /* 0x042fe40007ffe0ff */
[----:B------:R-:W-:Y:S01]  /*2f10*/  IADD3 R12, R0, UR10, RZ ;  /* 0x0000000a000c7c10 */ /* 0x000fe2000fffe0ff */
[----:B------:R-:W-:Y:S02]  /*2f20*/  IMAD.IADD R0, R204, 0x1, R27 ;  /* 0x00000001cc007824 */ /* 0x000fe400078e021b */
[----:B--2---:R-:W-:-:S02]  /*2f30*/  IMAD.IADD R5, R10, 0x1, R6 ;  /* 0x000000010a057824 */ /* 0x004fc400078e0206 */
[----:B------:R-:W-:-:S03]  /*2f40*/  IMAD.IADD R3, R12, 0x1, R6 ;  /* 0x000000010c037824 */ /* 0x000fc600078e0206 */
[----:B------:R-:W-:Y:S01]  /*2f50*/  IMNMX R5, R5, R11, PT ;  /* 0x0000000b05057217 */ /* 0x000fe20003800200 */
[----:B------:R-:W-:Y:S05]  /*2f60*/  @P0 BRA `(.L_x_2076) ;  /* 0x0000015000000947 */ /* 0x000fea0003800000 */
[----:B------:R-:W-:Y:S01]  /*2f70*/  IADD3 R6, R6, c[0x0][0x1d0], RZ ;  /* 0x0000740006067a10 */ /* 0x000fe20007ffe0ff */
        /* <DEDUP_REMOVED lines=11> */
.L_x_2078:
[----:B------:R-:W-:-:S04]  /*3030*/  MOV R7, c[0x0][0x32c] ;  /* 0x0000cb0000077a02 */ /* 0x000fc80000000f00 */
[----:B------:R-:W-:-:S13]  /*3040*/  ISETP.NE.AND P0, PT, R7, 0x1, PT ;  /* 0x000000010700780c */ /* 0x000fda0003f05270 */
[----:B------:R-:W-:-:S05]  /*3050*/  @P0 IMAD.HI.U32 R7, R6, c[0x0][0x330], RZ ;  /* 0x0000cc0006070a27 */ /* 0x000fca00078e00ff */
[----:B------:R-:W-:Y:S02]  /*3060*/  @P0 SHF.R.U32.HI R6, RZ, c[0x0][0x334], R7 ;  /* 0x0000cd00ff060a19 */ /* 0x000fe40000011607 */
.L_x_2079:
[----:B------:R-:W-:Y:S05]  /*3070*/  BSYNC B0 ;  /* 0x0000000000007941 */ /* 0x000fea0003800000 */
.L_x_2077:
[----:B------:R-:W-:-:S05]  /*3080*/  IMAD R6, R6, c[0x0][0x32c], R13 ;  /* 0x0000cb0006067a24 */ /* 0x000fca00078e020d */
[----:B------:R-:W-:Y:S02]  /*3090*/  IADD3 R7, R6, c[0x0][0x32c], RZ ;  /* 0x0000cb0006077a10 */ /* 0x000fe40007ffe0ff */
[----:B------:R-:W-:Y:S02]  /*30a0*/  IMNMX R3, R3, R6, !PT ;  /* 0x0000000603037217 */ /* 0x000fe40007800200 */
[----:B------:R-:W-:Y:S02]  /*30b0*/  IMNMX R5, R5, R7, PT ;  /* 0x0000000705057217 */ /* 0x000fe40003800200 */
.L_x_2076:
[----:B---3--:R-:W1:Y:S01]  /*30c0*/  SHFL.IDX PT, R8, R9, 0x1, 0x1c1f ;  /* 0x003c1f0009087f89 */ /* 0x008e6200000e0000 */
[----:B------:R-:W-:Y:S01]  /*30d0*/  PLOP3.LUT P0, PT, PT, PT, UP1, 0x40, 0x0 ;  /* 0x000000000000781c */ /* 0x000fe20003f0e818 */
[--C-:B-1----:R-:W-:Y:S02]  /*30e0*/  IMAD.IADD R7, R10, 0x1, R8.reuse ;  /* 0x000000010a077824 */ /* 0x102fe400078e0208 */
[----:B------:R-:W-:-:S03]  /*30f0*/  IMAD.IADD R6, R12, 0x1, R8 ;  /* 0x000000010c067824 */ /* 0x000fc600078e0208 */
[----:B------:R-:W-:-:S07]  /*3100*/  IMNMX R7, R7, R11, PT ;  /* 0x0000000b07077217 */ /* 0x000fce0003800200 */
        /* <DEDUP_REMOVED lines=13> */
.L_x_2082:
[----:B------:R-:W-:-:S04]  /*31e0*/  MOV R14, c[0x0][0x32c] ;  /* 0x0000cb00000e7a02 */ /* 0x000fc80000000f00 */
[----:B------:R-:W-:-:S13]  /*31f0*/  ISETP.NE.AND P0, PT, R14, 0x1, PT ;  /* 0x000000010e00780c */ /* 0x000fda0003f05270 */
[----:B------:R-:W-:-:S05]  /*3200*/  @P0 IMAD.HI.U32 R14, R8, c[0x0][0x330], RZ ;  /* 0x0000cc00080e0a27 */ /* 0x000fca00078e00ff */
[----:B------:R-:W-:Y:S02]  /*3210*/  @P0 SHF.R.U32.HI R8, RZ, c[0x0][0x334], R14 ;  /* 0x0000cd00ff080a19 */ /* 0x000fe4000001160e */
.L_x_2083:
[----:B------:R-:W-:Y:S05]  /*3220*/  BSYNC B0 ;  /* 0x0000000000007941 */ /* 0x000fea0003800000 */
.L_x_2081:
[----:B------:R-:W-:-:S05]  /*3230*/  IMAD R8, R8, c[0x0][0x32c], R13 ;  /* 0x0000cb0008087a24 */ /* 0x000fca00078e020d */
[----:B------:R-:W-:Y:S02]  /*3240*/  IADD3 R14, R8, c[0x0][0x32c], RZ ;  /* 0x0000cb00080e7a10 */ /* 0x000fe40007ffe0ff */
[----:B------:R-:W-:Y:S02]  /*3250*/  IMNMX R6, R6, R8, !PT ;  /* 0x0000000806067217 */ /* 0x000fe40007800200 */
[----:B------:R-:W-:Y:S02]  /*3260*/  IMNMX R7, R7, R14, PT ;  /* 0x0000000e07077217 */ /* 0x000fe40003800200 */
.L_x_2080:
        /* <DEDUP_REMOVED lines=61> */
[C---:B------:R-:W-:Y:S02]  /*3640*/  ISETP.GE.AND P5, PT, R24.reuse, 0x39, PT ;  /* 0x000000391800780c */ /* 0x040fe40003fa6270 */
        /* <DEDUP_REMOVED lines=56> */
[----:B------:R-:W-:Y:S02]  /*39d0*/  PLOP3.LUT P0, PT, PT, PT, UP1, 0x40, 0x0 ;  /* 0x000000000000781c */ /* 0x000fe40003f0e818 */
[----:B------:R-:W-:-:S11]  /*39e0*/  IMNMX R5, R5, R11, PT ;  /* 0x0000000b05057217 */ /* 0x000fd60003800200 */
        /* <DEDUP_REMOVED lines=13> */
.L_x_2086:
[----:B------:R-:W-:-:S04]  /*3ac0*/  MOV R33, c[0x0][0x32c] ;  /* 0x0000cb0000217a02 */ /* 0x000fc80000000f00 */
[----:B------:R-:W-:-:S13]  /*3ad0*/  ISETP.NE.AND P0, PT, R33, 0x1, PT ;  /* 0x000000012100780c */ /* 0x000fda0003f05270 */
[----:B------:R-:W-:-:S05]  /*3ae0*/  @P0 IMAD.HI.U32 R33, R8, c[0x0][0x330], RZ ;  /* 0x0000cc0008210a27 */ /* 0x000fca00078e00ff */
[----:B------:R-:W-:Y:S02]  /*3af0*/  @P0 SHF.R.U32.HI R8, RZ, c[0x0][0x334], R33 ;  /* 0x0000cd00ff080a19 */ /* 0x000fe40000011621 */
.L_x_2087:
[----:B------:R-:W-:Y:S05]  /*3b00*/  BSYNC B0 ;  /* 0x0000000000007941 */ /* 0x000fea0003800000 */
.L_x_2085:
[----:B------:R-:W-:-:S05]  /*3b10*/  IMAD R8, R8, c[0x0][0x32c], R13 ;  /* 0x0000cb0008087a24 */ /* 0x000fca00078e020d */
[----:B------:R-:W-:Y:S02]  /*3b20*/  IADD3 R33, R8, c[0x0][0x32c], RZ ;  /* 0x0000cb0008217a10 */ /* 0x000fe40007ffe0ff */
[----:B------:R-:W-:Y:S02]  /*3b30*/  IMNMX R3, R3, R8, !PT ;  /* 0x0000000803037217 */ /* 0x000fe40007800200 */
[----:B------:R-:W-:Y:S02]  /*3b40*/  IMNMX R5, R5, R33, PT ;  /* 0x0000002105057217 */ /* 0x000fe40003800200 */
.L_x_2084:
[----:B------:R-:W-:Y:S02]  /*3b50*/  ISETP.NE.AND P0, PT, R31, RZ, PT ;  /* 0x000000ff1f00720c */ /* 0x000fe40003f05270 */
[----:B------:R-:W-:Y:S02]  /*3b60*/  P2R R33, PR, RZ, 0x20 ;  /* 0x00000020ff217803 */ /* 0x000fe40000000000 */
[----:B------:R-:W-:Y:S02]  /*3b70*/  ISETP.GT.AND P0, PT, R6, 0x8, !P0 ;  /* 0x000000080600780c */ /* 0x000fe40004704270 */
[----:B------:R-:W-:-:S02]  /*3b80*/  P2R R8, PR, RZ, 0x40 ;  /* 0x00000040ff087803 */ /* 0x000fc40000000000 */
[----:B------:R-:W-:Y:S02]  /*3b90*/  ISETP.LT.OR P0, PT, R7, 0x9, P0 ;  /* 0x000000090700780c */ /* 0x000fe40000701670 */
[----:B------:R-:W-:Y:S02]  /*3ba0*/  ISETP.NE.AND P6, PT, R24, RZ, PT ;  /* 0x000000ff1800720c */ /* 0x000fe40003fc5270 */
        /* <DEDUP_REMOVED lines=81> */
[----:B------:R-:W-:-:S04]  /*40c0*/  ISETP.GT.AND P0, PT, R6, 0x58, !P0 ;  /* 0x000000580600780c */ /* 0x000fc80004704270 */
[----:B------:R-:W-:-:S04]  /*40d0*/  ISETP.LT.OR P0, PT, R7, 0x59, P0 ;  /* 0x000000590700780c */ /* 0x000fc80000701670 */
[----:B------:R-:W-:Y:S02]  /*40e0*/  FSEL R191, R50, -INF , !P0 ;  /* 0xff80000032bf7808 */ /* 0x000fe40004000000 */
[----:B------:R-:W-:Y:S02]  /*40f0*/  ISETP.GT.AND P0, PT, R6, 0x59, !P6 ;  /* 0x000000590600780c */ /* 0x000fe40007704270 */
[----:B------:R-:W1:Y:S02]  /*4100*/  SHFL.IDX PT, R6, R9, 0x3, 0x1c1f ;  /* 0x007c1f0009067f89 */ /* 0x000e6400000e0000 */
[----:B------:R-:W-:-:S04]  /*4110*/  ISETP.LT.OR P0, PT, R7, 0x5a, P0 ;  /* 0x0000005a0700780c */ /* 0x000fc80000701670 */
[----:B------:R-:W-:Y:S02]  /*4120*/  FSEL R193, R51, -INF , !P0 ;  /* 0xff80000033c17808 */ /* 0x000fe40004000000 */
[----:B------:R-:W-:-:S04]  /*4130*/  ISETP.GT.AND P0, PT, R3, RZ, !P1 ;  /* 0x000000ff0300720c */ /* 0x000fc80004f04270 */
[----:B------:R-:W-:-:S04]  /*4140*/  ISETP.LT.OR P0, PT, R5, 0x1, P0 ;  /* 0x000000010500780c */ /* 0x000fc80000701670 */
[----:B------:R-:W-:Y:S02]  /*4150*/  FSEL R102, R164, -INF , !P0 ;  /* 0xff800000a4667808 */ /* 0x000fe40004000000 */
[----:B------:R-:W-:Y:S02]  /*4160*/  ISETP.GT.AND P0, PT, R3, 0x1, !P5 ;  /* 0x000000010300780c */ /* 0x000fe40006f04270 */
[----:B------:R-:W-:Y:S02]  /*4170*/  ISETP.NE.AND P5, PT, R33, RZ, PT ;  /* 0x000000ff2100720c */ /* 0x000fe40003fa5270 */
        /* <DEDUP_REMOVED lines=82> */
[----:B------:R-:W-:Y:S01]  /*46a0*/  ISETP.GT.AND P0, PT, R3, 0x59, !P6 ;  /* 0x000000590300780c */ /* 0x000fe20007704270 */
[--C-:B-1----:R-:W-:Y:S01]  /*46b0*/  IMAD.IADD R3, R12, 0x1, R6.reuse ;  /* 0x000000010c037824 */ /* 0x102fe200078e0206 */
[----:B------:R-:W-:Y:S02]  /*46c0*/  ISETP.NE.AND P6, PT, R8, RZ, PT ;  /* 0x000000ff0800720c */ /* 0x000fe40003fc5270 */
        /* <DEDUP_REMOVED lines=18> */
.L_x_2090:
[----:B------:R-:W-:-:S04]  /*47f0*/  MOV R7, c[0x0][0x32c] ;  /* 0x0000cb0000077a02 */ /* 0x000fc80000000f00 */
[----:B------:R-:W-:-:S13]  /*4800*/  ISETP.NE.AND P0, PT, R7, 0x1, PT ;  /* 0x000000010700780c */ /* 0x000fda0003f05270 */
[----:B------:R-:W-:-:S05]  /*4810*/  @P0 IMAD.HI.U32 R7, R6, c[0x0][0x330], RZ ;  /* 0x0000cc0006070a27 */ /* 0x000fca00078e00ff */
[----:B------:R-:W-:Y:S02]  /*4820*/  @P0 SHF.R.U32.HI R6, RZ, c[0x0][0x334], R7 ;  /* 0x0000cd00ff060a19 */ /* 0x000fe40000011607 */
.L_x_2091:
[----:B------:R-:W-:Y:S05]  /*4830*/  BSYNC B0 ;  /* 0x0000000000007941 */ /* 0x000fea0003800000 */
.L_x_2089:
[----:B------:R-:W-:-:S05]  /*4840*/  IMAD R6, R6, c[0x0][0x32c], R13 ;  /* 0x0000cb0006067a24 */ /* 0x000fca00078e020d */
[----:B------:R-:W-:Y:S02]  /*4850*/  IADD3 R7, R6, c[0x0][0x32c], RZ ;  /* 0x0000cb0006077a10 */ /* 0x000fe40007ffe0ff */
[----:B------:R-:W-:Y:S02]  /*4860*/  IMNMX R3, R3, R6, !PT ;  /* 0x0000000603037217 */ /* 0x000fe40007800200 */
[----:B------:R-:W-:Y:S02]  /*4870*/  IMNMX R5, R5, R7, PT ;  /* 0x0000000705057217 */ /* 0x000fe40003800200 */
.L_x_2088:
[----:B------:R-:W-:Y:S01]  /*4880*/  ISETP.NE.AND P0, PT, R31, RZ, PT ;  /* 0x000000ff1f00720c */ /* 0x000fe20003f05270 */
        /* <DEDUP_REMOVED lines=17> */
[----:B------:R-:W-:Y:S01]  /*49a0*/  ISETP.GT.AND P0, PT, R3, 0x9, !P0 ;  /* 0x000000090300780c */ /* 0x000fe20004704270 */
[----:B------:R-:W-:Y:S01]  /*49b0*/  LDSM.16.MT88.4 R76, [R214+0x100] ;  /* 0x00010000d64c783b */ /* 0x000fe20000004200 */
[----:B------:R-:W-:Y:S01]  /*49c0*/  FMNMX.FTZ R133, R41, R133, !PT ;  /* 0x0000008529857209 */ /* 0x000fe20007810000 */
[----:B------:R-:W-:Y:S01]  /*49d0*/  UIADD3 UR4, UR6, UR7, URZ ;  /* 0x0000000706047290 */ /* 0x000fe2000fffe03f */
[----:B------:R-:W-:Y:S01]  /*49e0*/  ISETP.LT.OR P0, PT, R5, 0xa, P0 ;  /* 0x0000000a0500780c */ /* 0x000fe20000701670 */
[----:B------:R-:W-:Y:S01]  /*49f0*/  LDSM.16.MT88.4 R80, [R215+0x100] ;  /* 0x00010000d750783b */ /* 0x000fe20000004200 */
[----:B------:R-:W-:Y:S01]  /*4a00*/  FMNMX.FTZ R133, R45, R133, !PT ;  /* 0x000000852d857209 */ /* 0x000fe20007810000 */
[----:B------:R-:W-:Y:S01]  /*4a10*/  ULDC UR7, c[0x0][0x328] ;  /* 0x0000ca0000077ab9 */ /* 0x000fe20000000800 */
[----:B------:R-:W-:Y:S01]  /*4a20*/  FSEL R105, R143, -INF , !P0 ;  /* 0xff8000008f697808 */ /* 0x000fe20004000000 */
[----:B------:R-:W-:Y:S01]  /*4a30*/  LDSM.16.MT88.4 R56, [R213+0x900] ;  /* 0x00090000d538783b */ /* 0x000fe20000004200 */
[----:B------:R-:W-:Y:S01]  /*4a40*/  ISETP.NE.AND P0, PT, R29, RZ, PT ;  /* 0x000000ff1d00720c */ /* 0x000fe20003f05270 */
[----:B------:R-:W-:Y:S01]  /*4a50*/  UIADD3 UR7, UR4, UR7, URZ ;  /* 0x0000000704077290 */ /* 0x000fe2000fffe03f */
        /* <DEDUP_REMOVED lines=48> */
[----:B------:R-:W-:Y:S02]  /*4d60*/  ISETP.NE.AND P6, PT, R32, RZ, PT ;  /* 0x000000ff2000720c */ /* 0x000fe40003fc5270 */
[----:B------:R-:W-:Y:S02]  /*4d70*/  FSEL R130, R130, -INF , !P0 ;  /* 0xff80000082827808 */ /* 0x000fe40004000000 */
[----:B------:R-:W-:Y:S02]  /*4d80*/  ISETP.NE.AND P0, PT, R21, RZ, PT ;  /* 0x000000ff1500720c */ /* 0x000fe40003f05270 */
[----:B------:R-:W-:Y:S02]  /*4d90*/  IADD3 R229, R229, -0x2, RZ ;  /* 0xfffffffee5e57810 */ /* 0x000fe40007ffe0ff */
        /* <DEDUP_REMOVED lines=21> */
[----:B------:R-:W-:Y:S02]  /*4ef0*/  ISETP.LT.OR P0, PT, R5, 0x41, P0 ;  /* 0x000000410500780c */ /* 0x000fe40000701670 */
[----:B------:R-:W-:Y:S02]  /*4f00*/  ISETP.GT.AND P3, PT, R3, 0x48, !P3 ;  /* 0x000000480300780c */ /* 0x000fe40005f64270 */
[----:B------:R-:W-:-:S02]  /*4f10*/  FSEL R180, R134, -INF , !P0 ;  /* 0xff80000086b47808 */ /* 0x000fc40004000000 */
[----:B------:R-:W-:Y:S02]  /*4f20*/  FMNMX.FTZ R134, R35, R36, !PT ;  /* 0x0000002423867209 */ /* 0x000fe40007810000 */
[----:B------:R-:W-:Y:S02]  /*4f30*/  ISETP.GT.AND P0, PT, R3, 0x41, !P2 ;  /* 0x000000410300780c */ /* 0x000fe40005704270 */
[----:B------:R-:W-:Y:S02]  /*4f40*/  FMNMX.FTZ R134, R38, R134, !PT ;  /* 0x0000008626867209 */ /* 0x000fe40007810000 */
[----:B------:R-:W-:Y:S02]  /*4f50*/  ISETP.LT.OR P0, PT, R5, 0x42, P0 ;  /* 0x000000420500780c */ /* 0x000fe40000701670 */
[----:B------:R-:W-:Y:S02]  /*4f60*/  FMNMX.FTZ R134, R39, R134, !PT ;  /* 0x0000008627867209 */ /* 0x000fe40007810000 */
        /* <DEDUP_REMOVED lines=8> */
[----:B------:R-:W-:Y:S02]  /*4ff0*/  ISETP.GT.AND P0, PT, R3, RZ, !P1 ;  /* 0x000000ff0300720c */ /* 0x000fe40004f04270 */
[----:B------:R-:W-:Y:S02]  /*5000*/  FMNMX.FTZ R134, R84, R134, !PT ;  /* 0x0000008654867209 */ /* 0x000fe40007810000 */
[----:B------:R-:W-:Y:S02]  /*5010*/  ISETP.LT.OR P0, PT, R5, 0x1, P0 ;  /* 0x000000010500780c */ /* 0x000fe40000701670 */
[----:B------:R-:W-:Y:S02]  /*5020*/  FMNMX.FTZ R134, R86, R134, !PT ;  /* 0x0000008656867209 */ /* 0x000fe40007810000 */
[----:B------:R-:W-:-:S02]  /*5030*/  FSEL R100, R166, -INF , !P0 ;  /* 0xff800000a6647808 */ /* 0x000fc40004000000 */
[----:B------:R-:W-:Y:S02]  /*5040*/  FMNMX.FTZ R134, R89, R134, !PT ;  /* 0x0000008659867209 */ /* 0x000fe40007810000 */
[----:B------:R-:W-:Y:S02]  /*5050*/  ISETP.NE.AND P2, PT, R17, RZ, PT ;  /* 0x000000ff1100720c */ /* 0x000fe40003f45270 */
[----:B------:R-:W-:Y:S02]  /*5060*/  FMNMX.FTZ R134, R92, R134, !PT ;  /* 0x000000865c867209 */ /* 0x000fe40007810000 */
[----:B------:R-:W-:Y:S02]  /*5070*/  ISETP.NE.AND P6, PT, R24, RZ, PT ;  /* 0x000000ff1800720c */ /* 0x000fe40003fc5270 */
[----:B------:R-:W-:Y:S02]  /*5080*/  FMNMX.FTZ R134, R148, R134, !PT ;  /* 0x0000008694867209 */ /* 0x000fe40007810000 */
[----:B------:R-:W-:-:S02]  /*5090*/  ISETP.NE.AND P1, PT, R16, RZ, PT ;  /* 0x000000ff1000720c */ /* 0x000fc40003f25270 */
[----:B------:R-:W-:Y:S02]  /*50a0*/  FMNMX.FTZ R134, R149, R134, !PT ;  /* 0x0000008695867209 */ /* 0x000fe40007810000 */
[C---:B------:R-:W-:Y:S02]  /*50b0*/  ISETP.GT.AND P2, PT, R3.reuse, 0x49, !P2 ;  /* 0x000000490300780c */ /* 0x040fe40005744270 */
        /* <DEDUP_REMOVED lines=14> */
[----:B-1----:R-:W-:Y:S02]  /*51a0*/  FMNMX.FTZ R134, R134, R6, !PT ;  /* 0x0000000686867209 */ /* 0x002fe40007810000 */
[----:B------:R-:W1:Y:S02]  /*51b0*/  SHFL.BFLY PT, R6, R133, 0x2, 0x1f ;  /* 0x0c401f0085067f89 */ /* 0x000e6400000e0000 */
[C---:B------:R-:W-:Y:S01]  /*51c0*/  FSETP.NEU.FTZ.AND P0, PT, R134.reuse, -INF , PT ;  /* 0xff8000008600780b */ /* 0x040fe20003f1d000 */
[----:B------:R-:W-:-:S05]  /*51d0*/  FMUL.FTZ R7, R134, c[0x0][0x2d0] ;  /* 0x0000b40086077a20 */ /* 0x000fca0000410000 */
[----:B------:R-:W-:-:S05]  /*51e0*/  FSEL R7, R7, RZ, P0 ;  /* 0x000000ff07077208 */ /* 0x000fca0000000000 */
[--C-:B------:R-:W-:Y:S02]  /*51f0*/  FFMA.FTZ R8, R35, c[0x0][0x2d0], -R7.reuse ;  /* 0x0000b40023087a23 */ /* 0x100fe40000010807 */
[----:B------:R-:W-:Y:S02]  /*5200*/  FFMA.FTZ R9, R38, c[0x0][0x2d0], -R7 ;  /* 0x0000b40026097a23 */ /* 0x000fe40000010807 */
[----:B------:R2:W-:Y:S01]  /*5210*/  MUFU.EX2 R113, R8 ;  /* 0x0000000800717308 */ /* 0x0005e20000000800 */
[----:B-1----:R-:W-:-:S07]  /*5220*/  FMNMX.FTZ R133, R133, R6, !PT ;  /* 0x0000000685857209 */ /* 0x002fce0007810000 */
[----:B------:R1:W-:Y:S01]  /*5230*/  MUFU.EX2 R234, R9 ;  /* 0x0000000900ea7308 */ /* 0x0003e20000000800 */
[----:B------:R-:W3:Y:S01]  /*5240*/  SHFL.BFLY PT, R6, R133, 0x1, 0x1f ;  /* 0x0c201f0085067f89 */ /* 0x000ee200000e0000 */
[----:B--2---:R-:W-:-:S06]  /*5250*/  FFMA.FTZ R8, R36, c[0x0][0x2d0], -R7 ;  /* 0x0000b40024087a23 */ /* 0x004fcc0000010807 */
[----:B------:R2:W-:Y:S01]  /*5260*/  MUFU.EX2 R124, R8 ;  /* 0x00000008007c7308 */ /* 0x0005e20000000800 */
[----:B-1----:R-:W-:-:S07]  /*5270*/  FFMA.FTZ R9, R39, c[0x0][0x2d0], -R7 ;  /* 0x0000b40027097a23 */ /* 0x002fce0000010807 */
[----:B------:R-:W1:Y:S01]  /*5280*/  MUFU.EX2 R211, R9 ;  /* 0x0000000900d37308 */ /* 0x000e620000000800 */
[----:B---3--:R-:W-:Y:S02]  /*5290*/  FMNMX.FTZ R133, R133, R6, !PT ;  /* 0x0000000685857209 */ /* 0x008fe40007810000 */
[----:B--2---:R-:W-:Y:S02]  /*52a0*/  FMNMX.FTZ R8, R102, R103, !PT ;  /* 0x0000006766087209 */ /* 0x004fe40007810000 */
[C---:B------:R-:W-:Y:S01]  /*52b0*/  FSETP.NEU.FTZ.AND P0, PT, R133.reuse, -INF , PT ;  /* 0xff8000008500780b */ /* 0x040fe20003f1d000 */
[----:B------:R-:W-:Y:S01]  /*52c0*/  FMUL.FTZ R6, R133, c[0x0][0x2d0] ;  /* 0x0000b40085067a20 */ /* 0x000fe20000410000 */
[----:B------:R-:W-:Y:S02]  /*52d0*/  FMNMX.FTZ R8, R106, R8, !PT ;  /* 0x000000086a087209 */ /* 0x000fe40007810000 */
[----:B-1----:R-:W-:Y:S02]  /*52e0*/  F2FP.BF16.PACK_AB R10, R211, R234 ;  /* 0x000000ead30a723e */ /* 0x002fe400000010ff */
[----:B------:R-:W-:-:S02]  /*52f0*/  FSEL R6, R6, RZ, P0 ;  /* 0x000000ff06067208 */ /* 0x000fc40000000000 */
[----:B------:R-:W-:Y:S02]  /*5300*/  FMNMX.FTZ R8, R107, R8, !PT ;  /* 0x000000086b087209 */ /* 0x000fe40007810000 */
[C---:B------:R-:W-:Y:S02]  /*5310*/  ISETP.GT.AND P0, PT, R3.reuse, 0x51, !P4 ;  /* 0x000000510300780c */ /* 0x040fe40006704270 */
[C---:B------:R-:W-:Y:S02]  /*5320*/  ISETP.GT.AND P4, PT, R3.reuse, 0x58, !P5 ;  /* 0x000000580300780c */ /* 0x040fe40006f84270 */
[----:B------:R-:W-:Y:S02]  /*5330*/  ISETP.GT.AND P5, PT, R3, 0x59, !P6 ;  /* 0x000000590300780c */ /* 0x000fe400077a4270 */
[----:B------:R-:W-:Y:S02]  /*5340*/  FMNMX.FTZ R3, R108, R8, !PT ;  /* 0x000000086c037209 */ /* 0x000fe40007810000 */
[----:B------:R-:W-:-:S02]  /*5350*/  FMNMX.FTZ R8, R100, R101, !PT ;  /* 0x0000006564087209 */ /* 0x000fc40007810000 */
[----:B------:R-:W-:Y:S01]  /*5360*/  FMNMX.FTZ R0, R109, R3, !PT ;  /* 0x000000036d007209 */ /* 0x000fe20007810000 */
[----:B------:R-:W-:Y:S01]  /*5370*/  FFMA.FTZ R3, R34, c[0x0][0x2d0], -R6 ;  /* 0x0000b40022037a23 */ /* 0x000fe20000010806 */
[----:B------:R-:W-:Y:S02]  /*5380*/  ISETP.LT.OR P6, PT, R5, 0x49, P3 ;  /* 0x000000490500780c */ /* 0x000fe40001fc1670 */
[----:B------:R-:W-:Y:S01]  /*5390*/  FMNMX.FTZ R0, R119, R0, !PT ;  /* 0x0000000077007209 */ /* 0x000fe20007810000 */
[----:B------:R1:W-:Y:S01]  /*53a0*/  MUFU.EX2 R111, R3 ;  /* 0x00000003006f7308 */ /* 0x0003e20000000800 */
[----:B------:R-:W-:Y:S02]  /*53b0*/  P2R R9, PR, RZ, 0x20 ;  /* 0x00000020ff097803 */ /* 0x000fe40000000000 */
[----:B------:R-:W-:Y:S02]  /*53c0*/  FMNMX.FTZ R0, R121, R0, !PT ;  /* 0x0000000079007209 */ /* 0x000fe40007810000 */
[----:B------:R-:W-:-:S02]  /*53d0*/  ISETP.LT.OR P5, PT, R5, 0x4a, P2 ;  /* 0x0000004a0500780c */ /* 0x000fc400017a1670 */
[----:B------:R-:W-:Y:S02]  /*53e0*/  FMNMX.FTZ R0, R137, R0, !PT ;  /* 0x0000000089007209 */ /* 0x000fe40007810000 */
[----:B------:R-:W-:Y:S02]  /*53f0*/  FSEL R172, R174, -INF , !P6 ;  /* 0xff800000aeac7808 */ /* 0x000fe40007000000 */
[----:B------:R-:W-:Y:S02]  /*5400*/  FMNMX.FTZ R0, R136, R0, !PT ;  /* 0x0000000088007209 */ /* 0x000fe40007810000 */
[----:B------:R-:W-:Y:S02]  /*5410*/  ISETP.LT.OR P3, PT, R5, 0x51, P1 ;  /* 0x000000510500780c */ /* 0x000fe40000f61670 */
[----:B------:R-:W-:Y:S02]  /*5420*/  FMNMX.FTZ R0, R163, R0, !PT ;  /* 0x00000000a3007209 */ /* 0x000fe40007810000 */
[----:B-1----:R-:W-:Y:S01]  /*5430*/  FMNMX.FTZ R3, R104, R8, !PT ;  /* 0x0000000868037209 */ /* 0x002fe20007810000 */
[----:B------:R-:W-:Y:S01]  /*5440*/  FFMA.FTZ R8, R37, c[0x0][0x2d0], -R6 ;  /* 0x0000b40025087a23 */ /* 0x000fe20000010806 */
[----:B------:R-:W-:-:S02]  /*5450*/  FMNMX.FTZ R0, R129, R0, !PT ;  /* 0x0000000081007209 */ /* 0x000fc40007810000 */
[----:B------:R-:W-:Y:S01]  /*5460*/  FMNMX.FTZ R3, R105, R3, !PT ;  /* 0x0000000369037209 */ /* 0x000fe20007810000 */
[----:B------:R1:W2:Y:S01]  /*5470*/  MUFU.EX2 R112, R8 ;  /* 0x0000000800707308 */ /* 0x0002a20000000800 */
[----:B------:R-:W-:Y:S02]  /*5480*/  FMNMX.FTZ R0, R188, R0, !PT ;  /* 0x00000000bc007209 */ /* 0x000fe40007810000 */
[----:B------:R-:W-:Y:S02]  /*5490*/  FMNMX.FTZ R3, R116, R3, !PT ;  /* 0x0000000374037209 */ /* 0x000fe40007810000 */
[----:B------:R-:W-:Y:S02]  /*54a0*/  FMNMX.FTZ R0, R189, R0, !PT ;  /* 0x00000000bd007209 */ /* 0x000fe40007810000 */
[----:B------:R-:W-:Y:S02]  /*54b0*/  FMNMX.FTZ R3, R117, R3, !PT ;  /* 0x0000000375037209 */ /* 0x000fe40007810000 */
[----:B------:R-:W-:-:S02]  /*54c0*/  FMNMX.FTZ R0, R192, R0, !PT ;  /* 0x00000000c0007209 */ /* 0x000fc40007810000 */
[----:B------:R-:W-:Y:S01]  /*54d0*/  FMNMX.FTZ R4, R118, R3, !PT ;  /* 0x0000000376047209 */ /* 0x000fe20007810000 */
[--C-:B------:R-:W-:Y:S01]  /*54e0*/  FFMA.FTZ R3, R41, c[0x0][0x2d0], -R6.reuse ;  /* 0x0000b40029037a23 */ /* 0x100fe20000010806 */
[----:B------:R-:W-:Y:S02]  /*54f0*/  FSEL R139, R175, -INF , !P5 ;  /* 0xff800000af8b7808 */ /* 0x000fe40006800000 */
[----:B------:R-:W-:Y:S01]  /*5500*/  FMNMX.FTZ R2, R120, R4, !PT ;  /* 0x0000000478027209 */ /* 0x000fe20007810000 */
[----:B------:R3:W-:Y:S01]  /*5510*/  MUFU.EX2 R208, R3 ;  /* 0x0000000300d07308 */ /* 0x0007e20000000800 */
[----:B------:R-:W-:Y:S01]  /*5520*/  ISETP.LT.OR P2, PT, R5, 0x52, P0 ;  /* 0x000000520500780c */ /* 0x000fe20000741670 */
[----:B-1----:R-:W-:Y:S01]  /*5530*/  FFMA.FTZ R8, R40, c[0x0][0x2d0], -R6 ;  /* 0x0000b40028087a23 */ /* 0x002fe20000010806 */
[----:B------:R-:W-:Y:S02]  /*5540*/  FMNMX.FTZ R2, R123, R2, !PT ;  /* 0x000000027b027209 */ /* 0x000fe40007810000 */
[----:B------:R-:W-:-:S02]  /*5550*/  FSEL R173, R126, -INF , !P3 ;  /* 0xff8000007ead7808 */ /* 0x000fc40005800000 */
[----:B------:R-:W-:Y:S01]  /*5560*/  FMNMX.FTZ R2, R128, R2, !PT ;  /* 0x0000000280027209 */ /* 0x000fe20007810000 */
[----:B------:R1:W4:Y:S01]  /*5570*/  MUFU.EX2 R125, R8 ;  /* 0x00000008007d7308 */ /* 0x0003220000000800 */
[----:B------:R-:W-:Y:S02]  /*5580*/  ISETP.NE.AND P0, PT, R9, RZ, PT ;  /* 0x000000ff0900720c */ /* 0x000fe40003f05270 */
[----:B------:R-:W-:Y:S02]  /*5590*/  ISETP.LT.OR P1, PT, R5, 0x59, P4 ;  /* 0x000000590500780c */ /* 0x000fe40002721670 */
[----:B------:R-:W-:Y:S02]  /*55a0*/  FSEL R174, R127, -INF , !P2 ;  /* 0xff8000007fae7808 */ /* 0x000fe40005000000 */
[----:B------:R-:W-:Y:S01]  /*55b0*/  ISETP.LT.OR P0, PT, R5, 0x5a, P0 ;  /* 0x0000005a0500780c */ /* 0x000fe20000701670 */
[----:B---3--:R-:W-:Y:S01]  /*55c0*/  FFMA.FTZ R3, R42, c[0x0][0x2d0], -R7 ;  /* 0x0000b4002a037a23 */ /* 0x008fe20000010807 */
[----:B------:R-:W-:-:S02]  /*55d0*/  FSEL R175, R182, -INF , !P1 ;  /* 0xff800000b6af7808 */ /* 0x000fc40004800000 */
[----:B------:R-:W-:Y:S01]  /*55e0*/  FSEL R176, R183, -INF , !P0 ;  /* 0xff800000b7b07808 */ /* 0x000fe20004000000 */
[----:B------:R3:W-:Y:S01]  /*55f0*/  MUFU.EX2 R237, R3 ;  /* 0x0000000300ed7308 */ /* 0x0007e20000000800 */
[----:B--2---:R-:W-:Y:S02]  /*5600*/  F2FP.BF16.PACK_AB R9, R112, R111 ;  /* 0x0000006f7009723e */ /* 0x004fe400000010ff */
[----:B------:R-:W-:Y:S02]  /*5610*/  ISETP.NE.AND P6, PT, R12, RZ, PT ;  /* 0x000000ff0c00720c */ /* 0x000fe40003fc5270 */
[----:B-1----:R-:W-:Y:S02]  /*5620*/  F2FP.BF16.PACK_AB R8, R124, R113 ;  /* 0x000000717c08723e */ /* 0x002fe400000010ff */
[----:B----4-:R-:W-:-:S07]  /*5630*/  F2FP.BF16.PACK_AB R11, R208, R125 ;  /* 0x0000007dd00b723e */ /* 0x010fce00000010ff */
[C---:B------:R-:W-:Y:S01]  /*5640*/  HMMA.16816.F32.BF16 R32, R8.reuse, R64, RZ ;  /* 0x000000400820723c */ /* 0x040fe200000418ff */
[----:B---3--:R-:W-:Y:S02]  /*5650*/  FMNMX.FTZ R3, R130, R2, !PT ;  /* 0x0000000282037209 */ /* 0x008fe40007810000 */
[----:B------:R-:W-:Y:S01]  /*5660*/  FMNMX.FTZ R2, R195, R0, !PT ;  /* 0x00000000c3027209 */ /* 0x000fe20007810000 */
[----:B------:R-:W-:Y:S01]  /*5670*/  FFMA.FTZ R0, R43, c[0x0][0x2d0], -R7 ;  /* 0x0000b4002b007a23 */ /* 0x000fe20000010807 */
[----:B------:R-:W-:Y:S02]  /*5680*/  FMNMX.FTZ R4, R131, R3, !PT ;  /* 0x0000000383047209 */ /* 0x000fe40007810000 */
[----:B------:R-:W-:Y:S01]  /*5690*/  FMNMX.FTZ R2, R197, R2, !PT ;  /* 0x00000002c5027209 */ /* 0x000fe20007810000 */
[----:B------:R1:W2:Y:S01]  /*56a0*/  MUFU.EX2 R236, R0 ;  /* 0x0000000000ec7308 */ /* 0x0002a20000000800 */
[----:B------:R-:W-:Y:S02]  /*56b0*/  HMMA.16816.F32.BF16 R28, R8, R68, RZ ;  /* 0x00000044081c723c */ /* 0x000fe400000418ff */
[----:B------:R-:W-:-:S02]  /*56c0*/  FMNMX.FTZ R3, R198, R2, !PT ;  /* 0x00000002c6037209 */ /* 0x000fc40007810000 */
[----:B------:R-:W-:-:S04]  /*56d0*/  FMNMX.FTZ R2, R146, R4, !PT ;  /* 0x0000000492027209 */ /* 0x000fc80007810000 */
[----:B------:R-:W-:Y:S01]  /*56e0*/  FMNMX.FTZ R2, R147, R2, !PT ;  /* 0x0000000293027209 */ /* 0x000fe20007810000 */
[----:B------:R-:W-:Y:S01]  /*56f0*/  HMMA.16816.F32.BF16 R24, R8, R76, RZ ;  /* 0x0000004c0818723c */ /* 0x000fe200000418ff */
[----:B-1----:R-:W-:Y:S01]  /*5700*/  FFMA.FTZ R0, R44, c[0x0][0x2d0], -R7 ;  /* 0x0000b4002c007a23 */ /* 0x002fe20000010807 */
[----:B--2---:R-:W-:-:S06]  /*5710*/  F2FP.BF16.PACK_AB R12, R236, R237 ;  /* 0x000000edec0c723e */ /* 0x004fcc00000010ff */
[C---:B------:R-:W-:Y:S01]  /*5720*/  HMMA.16816.F32.BF16 R16, R8.reuse, R80, RZ ;  /* 0x000000500810723c */ /* 0x040fe200000418ff */
[----:B------:R1:W-:Y:S07]  /*5730*/  MUFU.EX2 R110, R0 ;  /* 0x00000000006e7308 */ /* 0x0003ee0000000800 */
[C---:B------:R-:W-:Y:S08]  /*5740*/  HMMA.16816.F32.BF16 R20, R8.reuse, R66, RZ ;  /* 0x000000420814723c */ /* 0x040ff000000418ff */
[----:B------:R-:W-:Y:S01]  /*5750*/  HMMA.16816.F32.BF16 R36, R8, R70, RZ ;  /* 0x000000460824723c */ /* 0x000fe200000418ff */
[----:B-1----:R-:W-:Y:S01]  /*5760*/  FMNMX.FTZ R0, R199, R3, !PT ;  /* 0x00000003c7007209 */ /* 0x002fe20007810000 */
[----:B------:R-:W-:-:S03]  /*5770*/  FFMA.FTZ R3, R46, c[0x0][0x2d0], -R7 ;  /* 0x0000b4002e037a23 */ /* 0x000fc60000010807 */
[----:B------:R-:W-:Y:S01]  /*5780*/  FMNMX.FTZ R0, R200, R0, !PT ;  /* 0x00000000c8007209 */ /* 0x000fe20007810000 */
[----:B------:R-:W1:Y:S02]  /*5790*/  MUFU.EX2 R13, R3 ;  /* 0x00000003000d7308 */ /* 0x000e640000000800 */
[----:B------:R-:W-:Y:S01]  /*57a0*/  HMMA.16816.F32.BF16 R40, R8, R78, RZ ;  /* 0x0000004e0828723c */ /* 0x000fe200000418ff */
[----:B------:R-:W-:-:S04]  /*57b0*/  FMNMX.FTZ R0, R201, R0, !PT ;  /* 0x00000000c9007209 */ /* 0x000fc80007810000 */
[----:B------:R-:W-:-:S03]  /*57c0*/  FMNMX.FTZ R0, R202, R0, !PT ;  /* 0x00000000ca007209 */ /* 0x000fc60007810000 */
[----:B------:R-:W-:Y:S01]  /*57d0*/  HMMA.16816.F32.BF16 R8, R8, R82, RZ ;  /* 0x000000520808723c */ /* 0x000fe200000418ff */
[----:B------:R-:W-:-:S04]  /*57e0*/  FMNMX.FTZ R0, R204, R0, !PT ;  /* 0x00000000cc007209 */ /* 0x000fc80007810000 */
[----:B------:R-:W-:Y:S01]  /*57f0*/  FMNMX.FTZ R0, R203, R0, !PT ;  /* 0x00000000cb007209 */ /* 0x000fe20007810000 */
[----:B-1----:R-:W-:Y:S01]  /*5800*/  IMAD.MOV.U32 R183, RZ, RZ, R13 ;  /* 0x000000ffffb77224 */ /* 0x002fe200078e000d */
[----:B------:R-:W-:Y:S01]  /*5810*/  FMNMX.FTZ R3, R144, R2, !PT ;  /* 0x0000000290037209 */ /* 0x000fe20007810000 */
[----:B------:R-:W-:Y:S02]  /*5820*/  FFMA.FTZ R2, R45, c[0x0][0x2d0], -R6 ;  /* 0x0000b4002d027a23 */ /* 0x000fe40000010806 */
[----:B------:R-:W1:Y:S01]  /*5830*/  SHFL.BFLY PT, R4, R0, 0x2, 0x1f ;  /* 0x0c401f0000047f89 */ /* 0x000e6200000e0000 */
[----:B------:R-:W-:Y:S01]  /*5840*/  FMNMX.FTZ R3, R145, R3, !PT ;  /* 0x0000000391037209 */ /* 0x000fe20007810000 */
[----:B------:R2:W-:Y:S01]  /*5850*/  MUFU.EX2 R230, R2 ;  /* 0x0000000200e67308 */ /* 0x0005e20000000800 */
[----:B------:R-:W-:Y:S02]  /*5860*/  F2FP.BF16.PACK_AB R14, R183, R110 ;  /* 0x0000006eb70e723e */ /* 0x000fe400000010ff */
        /* <DEDUP_REMOVED lines=15> */
[----:B------:R3:W-:Y:S01]  /*5960*/  MUFU.EX2 R205, R2 ;  /* 0x0000000200cd7308 */ /* 0x0007e20000000800 */
[----:B-1----:R-:W-:Y:S01]  /*5970*/  FMNMX.FTZ R132, R0, R4, !PT ;  /* 0x0000000400847209 */ /* 0x002fe20007810000 */
[----:B------:R-:W-:-:S03]  /*5980*/  FFMA.FTZ R0, R88, c[0x0][0x2d0], -R6 ;  /* 0x0000b40058007a23 */ /* 0x000fc60000010806 */
[----:B------:R-:W-:Y:S01]  /*5990*/  FSETP.NEU.FTZ.AND P0, PT, R132, -INF , PT ;  /* 0xff8000008400780b */ /* 0x000fe20003f1d000 */
[----:B---3--:R-:W-:Y:S02]  /*59a0*/  FFMA.FTZ R2, R49, c[0x0][0x2d0], -R6 ;  /* 0x0000b40031027a23 */ /* 0x008fe40000010806 */
[----:B------:R1:W-:Y:S01]  /*59b0*/  MUFU.EX2 R233, R0 ;  /* 0x0000000000e97308 */ /* 0x0003e20000000800 */
[----:B--2---:R-:W-:-:S07]  /*59c0*/  FMNMX.FTZ R3, R3, R5, !PT ;  /* 0x0000000503037209 */ /* 0x004fce0007810000 */
[----:B------:R2:W3:Y:S01]  /*59d0*/  MUFU.EX2 R182, R2 ;  /* 0x0000000200b67308 */ /* 0x0004e20000000800 */
[----:B------:R-:W4:Y:S01]  /*59e0*/  SHFL.BFLY PT, R5, R3, 0x1, 0x1f ;  /* 0x0c201f0003057f89 */ /* 0x000f2200000e0000 */
[----:B-1----:R-:W-:-:S06]  /*59f0*/  FFMA.FTZ R0, R90, c[0x0][0x2d0], -R6 ;  /* 0x0000b4005a007a23 */ /* 0x002fcc0000010806 */
[----:B------:R-:W-:Y:S01]  /*5a00*/  MUFU.EX2 R251, R0 ;  /* 0x0000000000fb7308 */ /* 0x000fe20000000800 */
[----:B--2---:R-:W-:Y:S01]  /*5a10*/  FFMA.FTZ R2, R84, c[0x0][0x2d0], -R7 ;  /* 0x0000b40054027a23 */ /* 0x004fe20000010807 */
[----:B---3--:R-:W-:-:S06]  /*5a20*/  F2FP.BF16.PACK_AB R15, R182, R205 ;  /* 0x000000cdb60f723e */ /* 0x008fcc00000010ff */
[----:B------:R1:W2:Y:S01]  /*5a30*/  MUFU.EX2 R114, R2 ;  /* 0x0000000200727308 */ /* 0x0002a20000000800 */
[----:B------:R-:W-:Y:S01]  /*5a40*/  HMMA.16816.F32.BF16 R48, R12, R56, R32 ;  /* 0x000000380c30723c */ /* 0x000fe20000041820 */
[----:B----4-:R-:W-:-:S07]  /*5a50*/  FMNMX.FTZ R3, R3, R5, !PT ;  /* 0x0000000503037209 */ /* 0x010fce0007810000 */
[C---:B------:R-:W-:Y:S01]  /*5a60*/  HMMA.16816.F32.BF16 R44, R12.reuse, R52, R28 ;  /* 0x000000340c2c723c */ /* 0x040fe2000004181c */
[--C-:B-1----:R-:W-:Y:S02]  /*5a70*/  FFMA.FTZ R2, R86, c[0x0][0x2d0], -R7.reuse ;  /* 0x0000b40056027a23 */ /* 0x102fe40000010807 */
[----:B--2---:R-:W-:Y:S02]  /*5a80*/  IMAD.MOV.U32 R5, RZ, RZ, R114 ;  /* 0x000000ffff057224 */ /* 0x004fe400078e0072 */
[----:B------:R1:W2:Y:S03]  /*5a90*/  MUFU.EX2 R209, R2 ;  /* 0x0000000200d17308 */ /* 0x0002a60000000800 */
        /* <DEDUP_REMOVED lines=8> */
[----:B-1----:R-:W-:-:S02]  /*5b20*/  FFMA.FTZ R2, R92, c[0x0][0x2d0], -R7 ;  /* 0x0000b4005c027a23 */ /* 0x002fc40000010807 */
[----:B------:R-:W1:Y:S02]  /*5b30*/  LDSM.16.MT88.4 R92, [R214+0x1100] ;  /* 0x00110000d65c783b */ /* 0x000e640000004200 */
        /* <DEDUP_REMOVED lines=14> */
[C---:B------:R-:W-:Y:S02]  /*5c20*/  HMMA.16816.F32.BF16 R140, R8.reuse, R96, R48 ;  /* 0x00000060088c723c */ /* 0x040fe40000041830 */
[--C-:B------:R-:W-:Y:S02]  /*5c30*/  FFMA.FTZ R0, R102, c[0x0][0x2d0], -R2.reuse ;  /* 0x0000b40066007a23 */ /* 0x100fe40000010802 */
[----:B------:R-:W-:Y:S02]  /*5c40*/  FFMA.FTZ R4, R107, c[0x0][0x2d0], -R2 ;  /* 0x0000b4006b047a23 */ /* 0x000fe40000010802 */
[----:B------:R3:W-:Y:S01]  /*5c50*/  MUFU.EX2 R250, R0 ;  /* 0x0000000000fa7308 */ /* 0x0007e20000000800 */
[----:B------:R-:W-:Y:S01]  /*5c60*/  IMAD.MOV.U32 R51, RZ, RZ, R124 ;  /* 0x000000ffff337224 */ /* 0x000fe200078e007c */
[----:B-1----:R-:W-:Y:S01]  /*5c70*/  HMMA.16816.F32.BF16 R164, R8, R92, R32 ;  /* 0x0000005c08a4723c */ /* 0x002fe20000041820 */
[----:B------:R-:W-:-:S02]  /*5c80*/  IMAD.MOV.U32 R50, RZ, RZ, R113 ;  /* 0x000000ffff327224 */ /* 0x000fc400078e0071 */
[----:B------:R-:W-:Y:S02]  /*5c90*/  IMAD.MOV.U32 R49, RZ, RZ, R112 ;  /* 0x000000ffff317224 */ /* 0x000fe400078e0070 */
[----:B------:R-:W-:Y:S01]  /*5ca0*/  IMAD.MOV.U32 R48, RZ, RZ, R111 ;  /* 0x000000ffff307224 */ /* 0x000fe200078e006f */
[----:B------:R-:W-:Y:S01]  /*5cb0*/  MUFU.EX2 R247, R4 ;  /* 0x0000000400f77308 */ /* 0x000fe20000000800 */
[----:B------:R-:W-:Y:S01]  /*5cc0*/  IMAD.MOV.U32 R102, RZ, RZ, R236 ;  /* 0x000000ffff667224 */ /* 0x000fe200078e00ec */
[----:B--2---:R-:W-:Y:S01]  /*5cd0*/  HMMA.16816.F32.BF16 R156, R8, R84, R44 ;  /* 0x00000054089c723c */ /* 0x004fe2000004182c */
[----:B---3--:R-:W-:Y:S02]  /*5ce0*/  FFMA.FTZ R0, R103, c[0x0][0x2d0], -R2 ;  /* 0x0000b40067007a23 */ /* 0x008fe40000010802 */
[----:B------:R-:W-:-:S05]  /*5cf0*/  IMAD.MOV.U32 R103, RZ, RZ, R125 ;  /* 0x000000ffff677224 */ /* 0x000fca00078e007d */
[C---:B------:R-:W-:Y:S01]  /*5d00*/  HMMA.16816.F32.BF16 R152, R8.reuse, R98, R24 ;  /* 0x000000620898723c */ /* 0x040fe20000041818 */
[----:B------:R1:W2:Y:S07]  /*5d10*/  MUFU.EX2 R248, R0 ;  /* 0x0000000000f87308 */ /* 0x0002ae0000000800 */
[C---:B------:R-:W-:Y:S08]  /*5d20*/  HMMA.16816.F32.BF16 R124, R8.reuse, R88, R28 ;  /* 0x00000058087c723c */ /* 0x040ff0000004181c */
[----:B------:R-:W-:Y:S01]  /*5d30*/  HMMA.16816.F32.BF16 R112, R8, R94, R16 ;  /* 0x0000005e0870723c */ /* 0x000fe20000041810 */
[----:B-1----:R-:W-:-:S04]  /*5d40*/  FFMA.FTZ R0, R106, c[0x0][0x2d0], -R2 ;  /* 0x0000b4006a007a23 */ /* 0x002fc80000010802 */
[----:B------:R1:W3:Y:S02]  /*5d50*/  MUFU.EX2 R249, R0 ;  /* 0x0000000000f97308 */ /* 0x0002e40000000800 */
[----:B-1----:R-:W-:-:S05]  /*5d60*/  FMUL.FTZ R0, R3, c[0x0][0x2d0] ;  /* 0x0000b40003007a20 */ /* 0x002fca0000410000 */
[----:B------:R-:W-:Y:S02]  /*5d70*/  FSEL R0, R0, RZ, P0 ;  /* 0x000000ff00007208 */ /* 0x000fe40000000000 */
[----:B------:R-:W-:-:S03]  /*5d80*/  PLOP3.LUT P0, PT, PT, PT, UP1, 0x40, 0x0 ;  /* 0x000000000000781c */ /* 0x000fc60003f0e818 */
[----:B------:R-:W-:Y:S02]  /*5d90*/  FFMA.FTZ R4, R100, c[0x0][0x2d0], -R0 ;  /* 0x0000b40064047a23 */ /* 0x000fe40000010800 */
[----:B------:R-:W-:Y:S02]  /*5da0*/  IMAD.MOV.U32 R100, RZ, RZ, R110 ;  /* 0x000000ffff647224 */ /* 0x000fe400078e006e */
[----:B------:R1:W-:Y:S02]  /*5db0*/  MUFU.EX2 R138, R4 ;  /* 0x00000004008a7308 */ /* 0x0003e40000000800 */
[----:B-1----:R-:W-:-:S06]  /*5dc0*/  FFMA.FTZ R4, R101, c[0x0][0x2d0], -R0 ;  /* 0x0000b40065047a23 */ /* 0x002fcc0000010800 */
[----:B------:R1:W4:Y:S02]  /*5dd0*/  MUFU.EX2 R135, R4 ;  /* 0x0000000400877308 */ /* 0x0003240000000800 */
[----:B-1----:R-:W-:-:S06]  /*5de0*/  FFMA.FTZ R4, R104, c[0x0][0x2d0], -R0 ;  /* 0x0000b40068047a23 */ /* 0x002fcc0000010800 */
[----:B------:R1:W-:Y:S02]  /*5df0*/  MUFU.EX2 R246, R4 ;  /* 0x0000000400f67308 */ /* 0x0003e40000000800 */
[----:B-1----:R-:W-:Y:S02]  /*5e00*/  FFMA.FTZ R4, R105, c[0x0][0x2d0], -R0 ;  /* 0x0000b40069047a23 */ /* 0x002fe40000010800 */
[----:B------:R-:W-:Y:S04]  /*5e10*/  HMMA.16816.F32.BF16 R104, R8, R86, R20 ;  /* 0x000000560868723c */ /* 0x000fe80000041814 */
        /* <DEDUP_REMOVED lines=15> */
[----:B------:R-:W-:-:S06]  /*5f10*/  MOV R77, R49 ;  /* 0x00000031004d7202 */ /* 0x000fcc0000000f00 */
[----:B------:R-:W-:Y:S01]  /*5f20*/  IMAD.MOV.U32 R65, RZ, RZ, R51 ;  /* 0x000000ffff417224 */ /* 0x000fe200078e0033 */
[----:B------:R-:W-:Y:S01]  /*5f30*/  HMMA.16816.F32.BF16 R24, R8, R68, RZ ;  /* 0x000000440818723c */ /* 0x000fe200000418ff */
[----:B-1----:R-:W-:-:S04]  /*5f40*/  FFMA.FTZ R4, R121, c[0x0][0x2d0], -R2 ;  /* 0x0000b40079047a23 */ /* 0x002fc80000010802 */
[----:B------:R1:W2:Y:S02]  /*5f50*/  MUFU.EX2 R241, R4 ;  /* 0x0000000400f17308 */ /* 0x0002a40000000800 */
[----:B------:R-:W-:Y:S01]  /*5f60*/  IMAD.MOV.U32 R69, RZ, RZ, R183 ;  /* 0x000000ffff457224 */ /* 0x000fe200078e00b7 */
[----:B------:R-:W-:Y:S01]  /*5f70*/  HMMA.16816.F32.BF16 R40, R8, R66, RZ ;  /* 0x000000420828723c */ /* 0x000fe200000418ff */
[----:B------:R-:W-:-:S06]  /*5f80*/  IMAD.MOV.U32 R68, RZ, RZ, R48 ;  /* 0x000000ffff447224 */ /* 0x000fcc00078e0030 */
[----:B------:R-:W-:Y:S01]  /*5f90*/  IMAD.MOV.U32 R67, RZ, RZ, R182 ;  /* 0x000000ffff437224 */ /* 0x000fe200078e00b6 */
[----:B------:R-:W-:Y:S01]  /*5fa0*/  HMMA.16816.F32.BF16 R36, R8, R70, RZ ;  /* 0x000000460824723c */ /* 0x000fe200000418ff */
[----:B------:R-:W-:Y:S02]  /*5fb0*/  IMAD.MOV.U32 R66, RZ, RZ, R50 ;  /* 0x000000ffff427224 */ /* 0x000fe400078e0032 */
[----:B------:R-:W-:Y:S01]  /*5fc0*/  LDSM.16.MT88.4 R48, [R214+0x1900] ;  /* 0x00190000d630783b */ /* 0x000fe20000004200 */
[----:B-1----:R-:W-:-:S03]  /*5fd0*/  FFMA.FTZ R4, R116, c[0x0][0x2d0], -R0 ;  /* 0x0000b40074047a23 */ /* 0x002fc60000010800 */
[----:B------:R-:W-:Y:S01]  /*5fe0*/  MOV R70, R210 ;  /* 0x000000d200467202 */ /* 0x000fe20000000f00 */
[C---:B------:R-:W-:Y:S01]  /*5ff0*/  HMMA.16816.F32.BF16 R32, R8.reuse, R78, RZ ;  /* 0x0000004e0820723c */ /* 0x040fe200000418ff */
[----:B------:R-:W-:Y:S01]  /*6000*/  IMAD.MOV.U32 R71, RZ, RZ, R209 ;  /* 0x000000ffff477224 */ /* 0x000fe200078e00d1 */
        /* <DEDUP_REMOVED lines=11> */
[----:B------:R-:W-:-:S04]  /*60c0*/  IMAD.MOV.U32 R120, RZ, RZ, R5 ;  /* 0x000000ffff787224 */ /* 0x000fc800078e0005 */
[----:B------:R1:W2:Y:S01]  /*60d0*/  MUFU.EX2 R64, R4 ;  /* 0x0000000400407308 */ /* 0x0002a20000000800 */
[----:B------:R-:W-:Y:S02]  /*60e0*/  IMAD.MOV.U32 R5, RZ, RZ, R234 ;  /* 0x000000ffff057224 */ /* 0x000fe400078e00ea */
[----:B-1----:R-:W-:Y:S01]  /*60f0*/  FFMA.FTZ R4, R148, c[0x0][0x2d0], -R7 ;  /* 0x0000b40094047a23 */ /* 0x002fe20000010807 */
[----:B--2---:R-:W-:-:S04]  /*6100*/  F2FP.BF16.PACK_AB R11, R64, R237 ;  /* 0x000000ed400b723e */ /* 0x004fc800000010ff */
[----:B------:R1:W-:Y:S03]  /*6110*/  MUFU.EX2 R243, R4 ;  /* 0x0000000400f37308 */ /* 0x0003e60000000800 */
[C---:B------:R-:W-:Y:S08]  /*6120*/  HMMA.16816.F32.BF16 R44, R8.reuse, R56, R28 ;  /* 0x00000038082c723c */ /* 0x040ff0000004181c */
[----:B------:R-:W-:Y:S01]  /*6130*/  HMMA.16816.F32.BF16 R28, R8, R52, R24 ;  /* 0x00000034081c723c */ /* 0x000fe20000041818 */
[----:B-1----:R-:W-:-:S06]  /*6140*/  FFMA.FTZ R4, R149, c[0x0][0x2d0], -R7 ;  /* 0x0000b40095047a23 */ /* 0x002fcc0000010807 */
[----:B------:R-:W-:Y:S01]  /*6150*/  IMAD.MOV.U32 R52, RZ, RZ, R233 ;  /* 0x000000ffff347224 */ /* 0x000fe200078e00e9 */
[----:B------:R1:W2:Y:S01]  /*6160*/  MUFU.EX2 R244, R4 ;  /* 0x0000000400f47308 */ /* 0x0002a20000000800 */
[----:B------:R-:W-:Y:S01]  /*6170*/  HMMA.16816.F32.BF16 R16, R8, R60, R16 ;  /* 0x0000003c0810723c */ /* 0x000fe20000041810 */
[----:B------:R-:W-:-:S06]  /*6180*/  IMAD.MOV.U32 R53, RZ, RZ, R103 ;  /* 0x000000ffff357224 */ /* 0x000fcc00078e0067 */
[----:B------:R-:W-:Y:S01]  /*6190*/  IMAD.MOV.U32 R61, RZ, RZ, R211 ;  /* 0x000000ffff3d7224 */ /* 0x000fe200078e00d3 */
[----:B------:R-:W-:Y:S01]  /*61a0*/  HMMA.16816.F32.BF16 R12, R8, R72, R12 ;  /* 0x00000048080c723c */ /* 0x000fe2000004180c */
[----:B------:R-:W-:Y:S02]  /*61b0*/  IMAD.MOV.U32 R60, RZ, RZ, R208 ;  /* 0x000000ffff3c7224 */ /* 0x000fe400078e00d0 */
[----:B-1----:R-:W-:-:S05]  /*61c0*/  FFMA.FTZ R4, R150, c[0x0][0x2d0], -R7 ;  /* 0x0000b40096047a23 */ /* 0x002fca0000010807 */
[----:B------:R-:W-:Y:S01]  /*61d0*/  HMMA.16816.F32.BF16 R36, R8, R54, R36 ;  /* 0x000000360824723c */ /* 0x000fe20000041824 */
[----:B------:R-:W-:Y:S01]  /*61e0*/  IMAD.MOV.U32 R72, RZ, RZ, R230 ;  /* 0x000000ffff487224 */ /* 0x000fe200078e00e6 */
[----:B------:R1:W-:Y:S01]  /*61f0*/  MUFU.EX2 R240, R4 ;  /* 0x0000000400f07308 */ /* 0x0003e20000000800 */
[----:B------:R-:W-:-:S04]  /*6200*/  IMAD.MOV.U32 R73, RZ, RZ, R206 ;  /* 0x000000ffff497224 */ /* 0x000fc800078e00ce */
[----:B------:R-:W-:Y:S01]  /*6210*/  IMAD.MOV.U32 R54, RZ, RZ, R207 ;  /* 0x000000ffff367224 */ /* 0x000fe200078e00cf */
[----:B------:R-:W-:Y:S01]  /*6220*/  HMMA.16816.F32.BF16 R32, R8, R62, R32 ;  /* 0x0000003e0820723c */ /* 0x000fe20000041820 */
[----:B------:R-:W-:-:S06]  /*6230*/  IMAD.MOV.U32 R55, RZ, RZ, R102 ;  /* 0x000000ffff377224 */ /* 0x000fcc00078e0066 */
[----:B------:R-:W-:Y:S01]  /*6240*/  IMAD.MOV.U32 R63, RZ, RZ, R205 ;  /* 0x000000ffff3f7224 */ /* 0x000fe200078e00cd */
[C---:B------:R-:W-:Y:S01]  /*6250*/  HMMA.16816.F32.BF16 R40, R8.reuse, R58, R40 ;  /* 0x0000003a0828723c */ /* 0x040fe20000041828 */
[----:B------:R-:W-:Y:S01]  /*6260*/  LDSM.16.MT88.4 R56, [R215+0x1900] ;  /* 0x00190000d738783b */ /* 0x000fe20000004200 */
[----:B------:R-:W-:Y:S02]  /*6270*/  IMAD.MOV.U32 R62, RZ, RZ, R68 ;  /* 0x000000ffff3e7224 */ /* 0x000fe400078e0044 */
[--C-:B-1----:R-:W-:Y:S02]  /*6280*/  FFMA.FTZ R4, R151, c[0x0][0x2d0], -R7.reuse ;  /* 0x0000b40097047a23 */ /* 0x102fe40000010807 */
[----:B------:R-:W1:Y:S02]  /*6290*/  LDSM.16.MT88.4 R148, [R213+0x1900] ;  /* 0x00190000d594783b */ /* 0x000e640000004200 */
[----:B------:R3:W4:Y:S01]  /*62a0*/  MUFU.EX2 R236, R4 ;  /* 0x0000000400ec7308 */ /* 0x0007220000000800 */
[----:B------:R-:W-:Y:S07]  /*62b0*/  HMMA.16816.F32.BF16 R20, R8, R74, R20 ;  /* 0x0000004a0814723c */ /* 0x000fee0000041814 */
[----:B--2---:R-:W-:Y:S01]  /*62c0*/  F2FP.BF16.PACK_AB R8, R244, R243 ;  /* 0x000000f3f408723e */ /* 0x004fe200000010ff */
[----:B---3--:R-:W-:Y:S01]  /*62d0*/  FFMA.FTZ R4, R168, c[0x0][0x2d0], -R7 ;  /* 0x0000b400a8047a23 */ /* 0x008fe20000010807 */
[----:B----4-:R-:W-:Y:S01]  /*62e0*/  F2FP.BF16.PACK_AB R10, R236, R240 ;  /* 0x000000f0ec0a723e */ /* 0x010fe200000010ff */
[----:B------:R-:W-:-:S02]  /*62f0*/  IMAD.MOV.U32 R168, RZ, RZ, R100 ;  /* 0x000000ffffa87224 */ /* 0x000fc400078e0064 */
[----:B------:R2:W-:Y:S01]  /*6300*/  MUFU.EX2 R234, R4 ;  /* 0x0000000400ea7308 */ /* 0x0005e20000000800 */
[----:B------:R-:W3:Y:S01]  /*6310*/  LDSM.16.MT88.4 R100, [R216+0x1900] ;  /* 0x00190000d864783b */ /* 0x000ee20000004200 */
[----:B--2---:R-:W-:Y:S02]  /*6320*/  FFMA.FTZ R4, R122, c[0x0][0x2d0], -R6 ;  /* 0x0000b4007a047a23 */ /* 0x004fe40000010806 */
[----:B------:R-:W-:-:S04]  /*6330*/  IMAD.MOV.U32 R122, RZ, RZ, R232 ;  /* 0x000000ffff7a7224 */ /* 0x000fc800078e00e8 */
[----:B------:R2:W-:Y:S02]  /*6340*/  MUFU.EX2 R233, R4 ;  /* 0x0000000400e97308 */ /* 0x0005e40000000800 */
[----:B--2---:R-:W-:-:S06]  /*6350*/  FFMA.FTZ R4, R161, c[0x0][0x2d0], -R6 ;  /* 0x0000b400a1047a23 */ /* 0x004fcc0000010806 */
        /* <DEDUP_REMOVED lines=22> */
[----:B------:R-:W-:Y:S01]  /*64c0*/  HMMA.16816.F32.BF16 R24, R8, R58, R108 ;  /* 0x0000003a0818723c */ /* 0x000fe2000004186c */
[----:B------:R-:W-:-:S06]  /*64d0*/  IMAD.MOV.U32 R127, RZ, RZ, R5 ;  /* 0x000000ffff7f7224 */ /* 0x000fcc00078e0005 */
[----:B--2---:R-:W-:Y:S01]  /*64e0*/  F2FP.BF16.PACK_AB R8, R208, R210 ;  /* 0x000000d2d008723e */ /* 0x004fe200000010ff */
[--C-:B-1----:R-:W-:Y:S01]  /*64f0*/  FFMA.FTZ R4, R123, c[0x0][0x2d0], -R0.reuse ;  /* 0x0000b4007b047a23 */ /* 0x102fe20000010800 */
[----:B---3--:R-:W-:Y:S01]  /*6500*/  F2FP.BF16.PACK_AB R10, R207, R209 ;  /* 0x000000d1cf0a723e */ /* 0x008fe200000010ff */
[----:B------:R-:W-:Y:S02]  /*6510*/  IMAD.MOV.U32 R123, RZ, RZ, R69 ;  /* 0x000000ffff7b7224 */ /* 0x000fe400078e0045 */
        /* <DEDUP_REMOVED lines=14> */
[----:B-1----:R-:W-:-:S04]  /*6600*/  FFMA.FTZ R4, R178, c[0x0][0x2d0], -R7 ;  /* 0x0000b400b2047a23 */ /* 0x002fc80000010807 */
[----:B------:R1:W-:Y:S02]  /*6610*/  MUFU.EX2 R178, R4 ;  /* 0x0000000400b27308 */ /* 0x0003e40000000800 */
[C---:B------:R-:W-:Y:S01]  /*6620*/  HMMA.16816.F32.BF16 R108, R8.reuse, R92, R16 ;  /* 0x0000005c086c723c */ /* 0x040fe20000041810 */
[----:B------:R-:W-:Y:S07]  /*6630*/  LDSM.16.MT88.4 R16, [R213+0x2900] ;  /* 0x00290000d510783b */ /* 0x000fee0000004200 */
[----:B------:R-:W-:Y:S01]  /*6640*/  HMMA.16816.F32.BF16 R96, R8, R98, R40 ;  /* 0x000000620860723c */ /* 0x000fe20000041828 */
[----:B------:R-:W3:Y:S01]  /*6650*/  LDSM.16.MT88.4 R40, [R213+0x2100] ;  /* 0x00210000d528783b */ /* 0x000ee20000004200 */
[----:B-1----:R-:W-:-:S06]  /*6660*/  FFMA.FTZ R4, R184, c[0x0][0x2d0], -R7 ;  /* 0x0000b400b8047a23 */ /* 0x002fcc0000010807 */
[C---:B------:R-:W-:Y:S01]  /*6670*/  HMMA.16816.F32.BF16 R84, R8.reuse, R86, R36 ;  /* 0x000000560854723c */ /* 0x040fe20000041824 */
[----:B------:R-:W1:Y:S01]  /*6680*/  LDSM.16.MT88.4 R36, [R216+0x2100] ;  /* 0x00210000d824783b */ /* 0x000e620000004200 */
[----:B------:R4:W5:Y:S06]  /*6690*/  MUFU.EX2 R184, R4 ;  /* 0x0000000400b87308 */ /* 0x00096c0000000800 */
[C---:B------:R-:W-:Y:S01]  /*66a0*/  HMMA.16816.F32.BF16 R92, R8.reuse, R94, R32 ;  /* 0x0000005e085c723c */ /* 0x040fe20000041820 */
[----:B------:R-:W1:Y:S07]  /*66b0*/  LDSM.16.MT88.4 R32, [R214+0x2100] ;  /* 0x00210000d620783b */ /* 0x000e6e0000004200 */
[----:B------:R-:W-:Y:S01]  /*66c0*/  HMMA.16816.F32.BF16 R12, R8, R88, R12 ;  /* 0x00000058080c723c */ /* 0x000fe2000004180c */
[----:B----4-:R-:W-:-:S04]  /*66d0*/  FFMA.FTZ R4, R185, c[0x0][0x2d0], -R7 ;  /* 0x0000b400b9047a23 */ /* 0x010fc80000010807 */
[----:B------:R4:W-:Y:S03]  /*66e0*/  MUFU.EX2 R137, R4 ;  /* 0x0000000400897308 */ /* 0x0009e60000000800 */
[----:B------:R-:W-:Y:S01]  /*66f0*/  HMMA.16816.F32.BF16 R88, R8, R90, R20 ;  /* 0x0000005a0858723c */ /* 0x000fe20000041814 */
[----:B------:R-:W1:Y:S06]  /*6700*/  LDSM.16.MT88.4 R20, [R216+0x2900] ;  /* 0x00290000d814783b */ /* 0x000e6c0000004200 */
[----:B--2---:R-:W-:-:S02]  /*6710*/  F2FP.BF16.PACK_AB R8, R206, R234 ;  /* 0x000000eace08723e */ /* 0x004fc400000010ff */
[----:B-----5:R-:W-:Y:S01]  /*6720*/  F2FP.BF16.PACK_AB R10, R184, R178 ;  /* 0x000000b2b80a723e */ /* 0x020fe200000010ff */
[----:B----4-:R-:W-:-:S04]  /*6730*/  FFMA.FTZ R4, R186, c[0x0][0x2d0], -R7 ;  /* 0x0000b400ba047a23 */ /* 0x010fc80000010807 */
[----:B------:R2:W4:Y:S02]  /*6740*/  MUFU.EX2 R83, R4 ;  /* 0x0000000400537308 */ /* 0x0005240000000800 */
[----:B--2---:R-:W-:Y:S01]  /*6750*/  FFMA.FTZ R4, R169, c[0x0][0x2d0], -R6 ;  /* 0x0000b400a9047a23 */ /* 0x004fe20000010806 */
[----:B----4-:R-:W-:-:S05]  /*6760*/  F2FP.BF16.PACK_AB R128, R83, R137 ;  /* 0x000000895380723e */ /* 0x010fca00000010ff */
[----:B------:R2:W-:Y:S02]  /*6770*/  MUFU.EX2 R82, R4 ;  /* 0x0000000400527308 */ /* 0x0005e40000000800 */
[----:B--2---:R-:W-:Y:S02]  /*6780*/  FFMA.FTZ R4, R177, c[0x0][0x2d0], -R6 ;  /* 0x0000b400b1047a23 */ /* 0x004fe40000010806 */
[----:B------:R-:W-:-:S04]  /*6790*/  IMAD.MOV.U32 R177, RZ, RZ, R73 ;  /* 0x000000ffffb17224 */ /* 0x000fc800078e0049 */
[----:B------:R2:W4:Y:S02]  /*67a0*/  MUFU.EX2 R81, R4 ;  /* 0x0000000400517308 */ /* 0x0005240000000800 */
[----:B--2---:R-:W-:Y:S01]  /*67b0*/  FFMA.FTZ R4, R171, c[0x0][0x2d0], -R6 ;  /* 0x0000b400ab047a23 */ /* 0x004fe20000010806 */
[----:B----4-:R-:W-:-:S05]  /*67c0*/  F2FP.BF16.PACK_AB R9, R81, R82 ;  /* 0x000000525109723e */ /* 0x010fca00000010ff */
[----:B------:R2:W-:Y:S02]  /*67d0*/  MUFU.EX2 R80, R4 ;  /* 0x0000000400507308 */ /* 0x0005e40000000800 */
[----:B--2---:R-:W-:Y:S02]  /*67e0*/  FFMA.FTZ R4, R179, c[0x0][0x2d0], -R6 ;  /* 0x0000b400b3047a23 */ /* 0x004fe40000010806 */
[----:B------:R-:W-:-:S04]  /*67f0*/  IMAD.MOV.U32 R179, RZ, RZ, R71 ;  /* 0x000000ffffb37224 */ /* 0x000fc800078e0047 */
[----:B------:R2:W4:Y:S02]  /*6800*/  MUFU.EX2 R78, R4 ;  /* 0x00000004004e7308 */ /* 0x0005240000000800 */
[--C-:B--2---:R-:W-:Y:S01]  /*6810*/  FFMA.FTZ R4, R194, c[0x0][0x2d0], -R7.reuse ;  /* 0x0000b400c2047a23 */ /* 0x104fe20000010807 */
[----:B----4-:R-:W-:Y:S01]  /*6820*/  F2FP.BF16.PACK_AB R11, R78, R80 ;  /* 0x000000504e0b723e */ /* 0x010fe200000010ff */
[----:B------:R-:W-:-:S04]  /*6830*/  FFMA.FTZ R7, R196, c[0x0][0x2d0], -R7 ;  /* 0x0000b400c4077a23 */ /* 0x000fc80000010807 */
[----:B------:R2:W-:Y:S01]  /*6840*/  MUFU.EX2 R79, R4 ;  /* 0x00000004004f7308 */ /* 0x0005e20000000800 */
[----:B------:R-:W-:Y:S02]  /*6850*/  IMAD.MOV.U32 R196, RZ, RZ, R63 ;  /* 0x000000ffffc47224 */ /* 0x000fe400078e003f */
[----:B------:R-:W-:Y:S01]  /*6860*/  IMAD.MOV.U32 R63, RZ, RZ, R54 ;  /* 0x000000ffff3f7224 */ /* 0x000fe200078e0036 */
[C---:B---3--:R-:W-:Y:S01]  /*6870*/  HMMA.16816.F32.BF16 R140, R8.reuse, R40, R140 ;  /* 0x00000028088c723c */ /* 0x048fe2000004188c */
[----:B------:R-:W-:Y:S02]  /*6880*/  IMAD.MOV.U32 R54, RZ, RZ, R55 ;  /* 0x000000ffff367224 */ /* 0x000fe400078e0037 */
[----:B------:R-:W-:Y:S02]  /*6890*/  IMAD.MOV.U32 R55, RZ, RZ, R122 ;  /* 0x000000ffff377224 */ /* 0x000fe400078e007a */
[----:B------:R-:W-:Y:S02]  /*68a0*/  IMAD.MOV.U32 R122, RZ, RZ, R52 ;  /* 0x000000ffff7a7224 */ /* 0x000fe400078e0034 */
[----:B------:R-:W-:Y:S01]  /*68b0*/  IMAD.MOV.U32 R52, RZ, RZ, R53 ;  /* 0x000000ffff347224 */ /* 0x000fe200078e0035 */
[----:B------:R-:W-:Y:S01]  /*68c0*/  HMMA.16816.F32.BF16 R152, R8, R42, R152 ;  /* 0x0000002a0898723c */ /* 0x000fe20000041898 */
[----:B------:R-:W-:-:S02]  /*68d0*/  IMAD.MOV.U32 R53, RZ, RZ, R77 ;  /* 0x000000ffff357224 */ /* 0x000fc400078e004d */
[----:B------:R-:W-:Y:S01]  /*68e0*/  IMAD.MOV.U32 R194, RZ, RZ, R70 ;  /* 0x000000ffffc27224 */ /* 0x000fe200078e0046 */
[----:B------:R-:W3:Y:S01]  /*68f0*/  MUFU.EX2 R77, R7 ;  /* 0x00000007004d7308 */ /* 0x000ee20000000800 */
[----:B--2---:R-:W-:Y:S01]  /*6900*/  FFMA.FTZ R4, R187, c[0x0][0x2d0], -R6 ;  /* 0x0000b400bb047a23 */ /* 0x004fe20000010806 */
[----:B------:R-:W-:Y:S01]  /*6910*/  MOV R187, R168 ;  /* 0x000000a800bb7202 */ /* 0x000fe20000000f00 */
[----:B------:R-:W-:Y:S01]  /*6920*/  IMAD.MOV.U32 R168, RZ, RZ, R76 ;  /* 0x000000ffffa87224 */ /* 0x000fe200078e004c */
[----:B-1----:R-:W-:Y:S01]  /*6930*/  HMMA.16816.F32.BF16 R156, R8, R36, R156 ;  /* 0x00000024089c723c */ /* 0x002fe2000004189c */
[----:B------:R-:W-:Y:S02]  /*6940*/  IMAD.MOV.U32 R185, RZ, RZ, R55 ;  /* 0x000000ffffb97224 */ /* 0x000fe400078e0037 */
[----:B------:R-:W-:Y:S01]  /*6950*/  IMAD.MOV.U32 R186, RZ, RZ, R122 ;  /* 0x000000ffffba7224 */ /* 0x000fe200078e007a */
[----:B------:R1:W-:Y:S01]  /*6960*/  MUFU.EX2 R76, R4 ;  /* 0x00000004004c7308 */ /* 0x0003e20000000800 */
[----:B------:R-:W-:-:S03]  /*6970*/  IMAD.MOV.U32 R122, RZ, RZ, R67 ;  /* 0x000000ffff7a7224 */ /* 0x000fc600078e0043 */
[----:B------:R-:W-:Y:S01]  /*6980*/  HMMA.16816.F32.BF16 R104, R8, R38, R104 ;  /* 0x000000260868723c */ /* 0x000fe20000041868 */
[----:B---3--:R-:W-:-:S07]  /*6990*/  F2FP.BF16.PACK_AB R130, R77, R79 ;  /* 0x0000004f4d82723e */ /* 0x008fce00000010ff */
[C---:B------:R-:W-:Y:S01]  /*69a0*/  HMMA.16816.F32.BF16 R164, R8.reuse, R32, R164 ;  /* 0x0000002008a4723c */ /* 0x040fe200000418a4 */
[--C-:B-1----:R-:W-:Y:S02]  /*69b0*/  FFMA.FTZ R4, R190, c[0x0][0x2d0], -R6.reuse ;  /* 0x0000b400be047a23 */ /* 0x102fe40000010806 */
[----:B------:R-:W-:Y:S02]  /*69c0*/  IMAD.MOV.U32 R190, RZ, RZ, R63 ;  /* 0x000000ffffbe7224 */ /* 0x000fe400078e003f */
[----:B------:R1:W2:Y:S01]  /*69d0*/  MUFU.EX2 R75, R4 ;  /* 0x00000004004b7308 */ /* 0x0002a20000000800 */
[----:B------:R-:W-:Y:S02]  /*69e0*/  IMAD.MOV.U32 R63, RZ, RZ, R53 ;  /* 0x000000ffff3f7224 */ /* 0x000fe400078e0035 */
[C---:B------:R-:W-:Y:S08]  /*69f0*/  HMMA.16816.F32.BF16 R112, R8.reuse, R34, R112 ;  /* 0x000000220870723c */ /* 0x040ff00000041870 */
[----:B------:R-:W-:Y:S01]  /*6a00*/  HMMA.16816.F32.BF16 R116, R8, R28, R116 ;  /* 0x0000001c0874723c */ /* 0x000fe20000041874 */
[--C-:B-1----:R-:W-:Y:S01]  /*6a10*/  FFMA.FTZ R4, R191, c[0x0][0x2d0], -R6.reuse ;  /* 0x0000b400bf047a23 */ /* 0x102fe20000010806 */
[----:B--2---:R-:W-:Y:S01]  /*6a20*/  F2FP.BF16.PACK_AB R129, R75, R76 ;  /* 0x0000004c4b81723e */ /* 0x004fe200000010ff */
[----:B------:R-:W-:-:S05]  /*6a30*/  FFMA.FTZ R6, R193, c[0x0][0x2d0], -R6 ;  /* 0x0000b400c1067a23 */ /* 0x000fca0000010806 */
[----:B------:R-:W-:Y:S01]  /*6a40*/  HMMA.16816.F32.BF16 R8, R8, R30, R24 ;  /* 0x0000001e0808723c */ /* 0x000fe20000041818 */
[----:B------:R1:W-:Y:S01]  /*6a50*/  MUFU.EX2 R74, R4 ;  /* 0x00000004004a7308 */ /* 0x0003e20000000800 */
[----:B------:R-:W-:Y:S02]  /*6a60*/  IMAD.MOV.U32 R193, RZ, RZ, R72 ;  /* 0x000000ffffc17224 */ /* 0x000fe400078e0048 */
[----:B------:R-:W-:-:S05]  /*6a70*/  IMAD.MOV.U32 R191, RZ, RZ, R54 ;  /* 0x000000ffffbf7224 */ /* 0x000fca00078e0036 */
[----:B------:R-:W2:Y:S01]  /*6a80*/  MUFU.EX2 R73, R6 ;  /* 0x0000000600497308 */ /* 0x000ea20000000800 */
[----:B-1----:R-:W-:Y:S02]  /*6a90*/  FFMA.FTZ R4, R188, c[0x0][0x2d0], -R2 ;  /* 0x0000b400bc047a23 */ /* 0x002fe40000010802 */
[----:B------:R-:W-:-:S05]  /*6aa0*/  IMAD.MOV.U32 R188, RZ, RZ, R168 ;  /* 0x000000ffffbc7224 */ /* 0x000fca00078e00a8 */
[----:B------:R1:W-:Y:S01]  /*6ab0*/  MUFU.EX2 R72, R4 ;  /* 0x0000000400487308 */ /* 0x0003e20000000800 */
[----:B------:R-:W3:Y:S01]  /*6ac0*/  LDSM.16.MT88.4 R168, [R214+0x2900] ;  /* 0x00290000d6a8783b */ /* 0x000ee20000004200 */
[----:B--2---:R-:W-:-:S07]  /*6ad0*/  F2FP.BF16.PACK_AB R131, R73, R74 ;  /* 0x0000004a4983723e */ /* 0x004fce00000010ff */
[----:B------:R-:W-:Y:S01]  /*6ae0*/  HMMA.16816.F32.BF16 R140, R128, R16, R140 ;  /* 0x00000010808c723c */ /* 0x000fe2000004188c */
[----:B-1----:R-:W-:Y:S02]  /*6af0*/  FFMA.FTZ R4, R189, c[0x0][0x2d0], -R2 ;  /* 0x0000b400bd047a23 */ /* 0x002fe40000010802 */
[----:B------:R-:W-:-:S05]  /*6b00*/  IMAD.MOV.U32 R189, RZ, RZ, R60 ;  /* 0x000000ffffbd7224 */ /* 0x000fca00078e003c */
[C---:B------:R-:W-:Y:S01]  /*6b10*/  HMMA.16816.F32.BF16 R152, R128.reuse, R18, R152 ;  /* 0x000000128098723c */ /* 0x040fe20000041898 */
[----:B------:R1:W-:Y:S07]  /*6b20*/  MUFU.EX2 R71, R4 ;  /* 0x0000000400477308 */ /* 0x0003ee0000000800 */
[C---:B------:R-:W-:Y:S08]  /*6b30*/  HMMA.16816.F32.BF16 R156, R128.reuse, R20, R156 ;  /* 0x00000014809c723c */ /* 0x040ff0000004189c */
[----:B------:R-:W-:Y:S01]  /*6b40*/  HMMA.16816.F32.BF16 R104, R128, R22, R104 ;  /* 0x000000168068723c */ /* 0x000fe20000041868 */
[----:B-1----:R-:W-:-:S02]  /*6b50*/  FFMA.FTZ R4, R192, c[0x0][0x2d0], -R2 ;  /* 0x0000b400c0047a23 */ /* 0x002fc40000010802 */
[----:B------:R-:W-:Y:S02]  /*6b60*/  IMAD.MOV.U32 R192, RZ, RZ, R61 ;  /* 0x000000ffffc07224 */ /* 0x000fe400078e003d */
[----:B------:R1:W-:Y:S03]  /*6b70*/  MUFU.EX2 R70, R4 ;  /* 0x0000000400467308 */ /* 0x0003e60000000800 */
[C---:B---3--:R-:W-:Y:S08]  /*6b80*/  HMMA.16816.F32.BF16 R164, R128.reuse, R168, R164 ;  /* 0x000000a880a4723c */ /* 0x048ff000000418a4 */
[----:B------:R-:W-:Y:S01]  /*6b90*/  HMMA.16816.F32.BF16 R112, R128, R170, R112 ;  /* 0x000000aa8070723c */ /* 0x000fe20000041870 */
[----:B-1----:R-:W-:Y:S01]  /*6ba0*/  FFMA.FTZ R4, R195, c[0x0][0x2d0], -R2 ;  /* 0x0000b400c3047a23 */ /* 0x002fe20000010802 */
[----:B------:R-:W-:-:S02]  /*6bb0*/  MOV R195, R52 ;  /* 0x0000003400c37202 */ /* 0x000fc40000000f00 */
[----:B------:R-:W1:Y:S01]  /*6bc0*/  LDSM.16.MT88.4 R52, [R215+0x2900] ;  /* 0x00290000d734783b */ /* 0x000e620000004200 */
[----:B------:R2:W3:Y:S02]  /*6bd0*/  MUFU.EX2 R69, R4 ;  /* 0x0000000400457308 */ /* 0x0004e40000000800 */
[----:B--2---:R-:W-:Y:S01]  /*6be0*/  FFMA.FTZ R4, R146, c[0x0][0x2d0], -R0 ;  /* 0x0000b40092047a23 */ /* 0x004fe20000010800 */
[----:B---3--:R-:W-:-:S05]  /*6bf0*/  F2FP.BF16.PACK_AB R6, R69, R70 ;  /* 0x000000464506723e */ /* 0x008fca00000010ff */
[----:B------:R2:W-:Y:S02]  /*6c00*/  MUFU.EX2 R67, R4 ;  /* 0x0000000400437308 */ /* 0x0005e40000000800 */
[----:B--2---:R-:W-:Y:S01]  /*6c10*/  FFMA.FTZ R4, R147, c[0x0][0x2d0], -R0 ;  /* 0x0000b40093047a23 */ /* 0x004fe20000010800 */
[C---:B-1----:R-:W-:Y:S05]  /*6c20*/  HMMA.16816.F32.BF16 R116, R128.reuse, R52, R116 ;  /* 0x000000348074723c */ /* 0x042fea0000041874 */
[----:B------:R1:W2:Y:S03]  /*6c30*/  MUFU.EX2 R68, R4 ;  /* 0x0000000400447308 */ /* 0x0002a60000000800 */
[----:B------:R-:W-:Y:S07]  /*6c40*/  HMMA.16816.F32.BF16 R128, R128, R54, R8 ;  /* 0x000000368080723c */ /* 0x000fee0000041808 */
[----:B------:R-:W-:-:S02]  /*6c50*/  FFMA.FTZ R8, R197, c[0x0][0x2d0], -R2 ;  /* 0x0000b400c5087a23 */ /* 0x000fc40000010802 */
[----:B-1----:R-:W-:Y:S01]  /*6c60*/  FFMA.FTZ R4, R144, c[0x0][0x2d0], -R0 ;  /* 0x0000b40090047a23 */ /* 0x002fe20000010800 */
[----:B--2---:R-:W-:-:S03]  /*6c70*/  F2FP.BF16.PACK_AB R5, R68, R67 ;  /* 0x000000434405723e */ /* 0x004fc600000010ff */
[----:B------:R1:W-:Y:S02]  /*6c80*/  MUFU.EX2 R61, R4 ;  /* 0x00000004003d7308 */ /* 0x0003e40000000800 */
[----:B-1----:R-:W-:-:S06]  /*6c90*/  FFMA.FTZ R4, R145, c[0x0][0x2d0], -R0 ;  /* 0x0000b40091047a23 */ /* 0x002fcc0000010800 */
[----:B------:R1:W2:Y:S02]  /*6ca0*/  MUFU.EX2 R60, R4 ;  /* 0x00000004003c7308 */ /* 0x0002a40000000800 */
[----:B-1----:R-:W-:Y:S02]  /*6cb0*/  F2FP.BF16.PACK_AB R4, R71, R72 ;  /* 0x000000484704723e */ /* 0x002fe400000010ff */
[----:B--2---:R-:W-:-:S07]  /*6cc0*/  F2FP.BF16.PACK_AB R7, R60, R61 ;  /* 0x0000003d3c07723e */ /* 0x004fce00000010ff */
[C---:B------:R-:W-:Y:S01]  /*6cd0*/  HMMA.16816.F32.BF16 R108, R4.reuse, R48, R108 ;  /* 0x00000030046c723c */ /* 0x040fe2000004186c */
[----:B------:R1:W-:Y:S07]  /*6ce0*/  MUFU.EX2 R49, R8 ;  /* 0x0000000800317308 */ /* 0x0003ee0000000800 */
[C---:B------:R-:W-:Y:S08]  /*6cf0*/  HMMA.16816.F32.BF16 R24, R4.reuse, R50, R92 ;  /* 0x000000320418723c */ /* 0x040ff0000004185c */
[----:B------:R-:W-:Y:S01]  /*6d00*/  HMMA.16816.F32.BF16 R144, R4, R148, R44 ;  /* 0x000000940490723c */ /* 0x000fe2000004182c */
[----:B-1----:R-:W-:-:S04]  /*6d10*/  FFMA.FTZ R8, R198, c[0x0][0x2d0], -R2 ;  /* 0x0000b400c6087a23 */ /* 0x002fc80000010802 */
[----:B------:R1:W-:Y:S03]  /*6d20*/  MUFU.EX2 R50, R8 ;  /* 0x0000000800327308 */ /* 0x0003e60000000800 */
[C---:B------:R-:W-:Y:S07]  /*6d30*/  HMMA.16816.F32.BF16 R148, R4.reuse, R150, R96 ;  /* 0x000000960494723c */ /* 0x040fee0000041860 */
[----:B------:R-:W-:Y:S01]  /*6d40*/  IMAD.MOV.U32 R98, RZ, RZ, R62 ;  /* 0x000000ffff627224 */ /* 0x000fe200078e003e */
[----:B------:R-:W-:Y:S01]  /*6d50*/  HMMA.16816.F32.BF16 R160, R4, R100, R160 ;  /* 0x0000006404a0723c */ /* 0x000fe200000418a0 */
[----:B------:R-:W-:-:S02]  /*6d60*/  IMAD.MOV.U32 R97, RZ, RZ, R63 ;  /* 0x000000ffff617224 */ /* 0x000fc400078e003f */
[----:B------:R-:W-:Y:S02]  /*6d70*/  IMAD.MOV.U32 R96, RZ, RZ, R66 ;  /* 0x000000ffff607224 */ /* 0x000fe400078e0042 */
[--C-:B-1----:R-:W-:Y:S02]  /*6d80*/  FFMA.FTZ R8, R199, c[0x0][0x2d0], -R2.reuse ;  /* 0x0000b400c7087a23 */ /* 0x102fe40000010802 */
[----:B------:R-:W-:Y:S01]  /*6d90*/  IMAD.MOV.U32 R99, RZ, RZ, R127 ;  /* 0x000000ffff637224 */ /* 0x000fe200078e007f */
[C---:B------:R-:W-:Y:S01]  /*6da0*/  HMMA.16816.F32.BF16 R100, R4.reuse, R102, R84 ;  /* 0x000000660464723c */ /* 0x040fe20000041854 */
[----:B------:R1:W-:Y:S06]  /*6db0*/  MUFU.EX2 R62, R8 ;  /* 0x00000008003e7308 */ /* 0x0003ec0000000800 */
[----:B------:R-:W-:Y:S01]  /*6dc0*/  IMAD.MOV.U32 R87, RZ, RZ, R65 ;  /* 0x000000ffff577224 */ /* 0x000fe200078e0041 */
[----:B------:R-:W-:Y:S01]  /*6dd0*/  HMMA.16816.F32.BF16 R12, R4, R56, R12 ;  /* 0x00000038040c723c */ /* 0x000fe2000004180c */
[----:B-1----:R-:W-:-:S04]  /*6de0*/  FFMA.FTZ R8, R200, c[0x0][0x2d0], -R2 ;  /* 0x0000b400c8087a23 */ /* 0x002fc80000010802 */
[----:B------:R1:W-:Y:S02]  /*6df0*/  MUFU.EX2 R63, R8 ;  /* 0x00000008003f7308 */ /* 0x0003e40000000800 */
[----:B-1----:R-:W-:-:S06]  /*6e00*/  FFMA.FTZ R8, R201, c[0x0][0x2d0], -R2 ;  /* 0x0000b400c9087a23 */ /* 0x002fcc0000010802 */
        /* <DEDUP_REMOVED lines=8> */
[----:B-1----:R-:W-:-:S06]  /*6e90*/  FFMA.FTZ R8, R172, c[0x0][0x2d0], -R0 ;  /* 0x0000b400ac087a23 */ /* 0x002fcc0000010800 */
[----:B------:R1:W-:Y:S02]  /*6ea0*/  MUFU.EX2 R51, R8 ;  /* 0x0000000800337308 */ /* 0x0003e40000000800 */
[----:B-1----:R-:W-:-:S06]  /*6eb0*/  FFMA.FTZ R8, R139, c[0x0][0x2d0], -R0 ;  /* 0x0000b4008b087a23 */ /* 0x002fcc0000010800 */
[----:B------:R1:W3:Y:S02]  /*6ec0*/  MUFU.EX2 R47, R8 ;  /* 0x00000008002f7308 */ /* 0x0002e40000000800 */
[--C-:B-1----:R-:W-:Y:S02]  /*6ed0*/  FFMA.FTZ R8, R204, c[0x0][0x2d0], -R2.reuse ;  /* 0x0000b400cc087a23 */ /* 0x102fe40000010802 */
[----:B------:R-:W-:-:S04]  /*6ee0*/  FFMA.FTZ R2, R203, c[0x0][0x2d0], -R2 ;  /* 0x0000b400cb027a23 */ /* 0x000fc80000010802 */
[----:B------:R1:W-:Y:S08]  /*6ef0*/  MUFU.EX2 R56, R8 ;  /* 0x0000000800387308 */ /* 0x0003f00000000800 */
[----:B------:R4:W5:Y:S01]  /*6f00*/  MUFU.EX2 R48, R2 ;  /* 0x0000000200307308 */ /* 0x0009620000000800 */
[----:B-1----:R-:W-:Y:S07]  /*6f10*/  HMMA.16816.F32.BF16 R8, R4, R58, R88 ;  /* 0x0000003a0408723c */ /* 0x002fee0000041858 */
[----:B------:R-:W-:Y:S01]  /*6f20*/  F2FP.BF16.PACK_AB R4, R50, R49 ;  /* 0x000000313204723e */ /* 0x000fe200000010ff */
[----:B----4-:R-:W-:Y:S01]  /*6f30*/  FFMA.FTZ R2, R173, c[0x0][0x2d0], -R0 ;  /* 0x0000b400ad027a23 */ /* 0x010fe20000010800 */
[----:B------:R-:W-:-:S02]  /*6f40*/  F2FP.BF16.PACK_AB R6, R63, R62 ;  /* 0x0000003e3f06723e */ /* 0x000fc400000010ff */
[----:B--2---:R-:W-:Y:S01]  /*6f50*/  F2FP.BF16.PACK_AB R5, R45, R44 ;  /* 0x0000002c2d05723e */ /* 0x004fe200000010ff */
[----:B------:R1:W-:Y:S01]  /*6f60*/  MUFU.EX2 R46, R2 ;  /* 0x00000002002e7308 */ /* 0x0003e20000000800 */
[----:B---3--:R-:W-:Y:S02]  /*6f70*/  F2FP.BF16.PACK_AB R7, R47, R51 ;  /* 0x000000332f07723e */ /* 0x008fe400000010ff */
[----:B-----5:R-:W-:-:S05]  /*6f80*/  F2FP.BF16.PACK_AB R126, R48, R56 ;  /* 0x00000038307e723e */ /* 0x020fca00000010ff */
[----:B------:R-:W-:Y:S01]  /*6f90*/  HMMA.16816.F32.BF16 R144, R4, R40, R144 ;  /* 0x000000280490723c */ /* 0x000fe20000041890 */
[----:B-1----:R-:W-:-:S07]  /*6fa0*/  FFMA.FTZ R2, R174, c[0x0][0x2d0], -R0 ;  /* 0x0000b400ae027a23 */ /* 0x002fce0000010800 */
[C---:B------:R-:W-:Y:S01]  /*6fb0*/  HMMA.16816.F32.BF16 R160, R4.reuse, R36, R160 ;  /* 0x0000002404a0723c */ /* 0x040fe200000418a0 */
[----:B------:R1:W2:Y:S07]  /*6fc0*/  MUFU.EX2 R41, R2 ;  /* 0x0000000200297308 */ /* 0x0002ae0000000800 */
[C---:B------:R-:W-:Y:S08]  /*6fd0*/  HMMA.16816.F32.BF16 R148, R4.reuse, R42, R148 ;  /* 0x0000002a0494723c */ /* 0x040ff00000041894 */
[----:B------:R-:W-:Y:S01]  /*6fe0*/  HMMA.16816.F32.BF16 R100, R4, R38, R100 ;  /* 0x000000260464723c */ /* 0x000fe20000041864 */
[--C-:B-1----:R-:W-:Y:S01]  /*6ff0*/  FFMA.FTZ R2, R175, c[0x0][0x2d0], -R0.reuse ;  /* 0x0000b400af027a23 */ /* 0x102fe20000010800 */
[----:B--2---:R-:W-:Y:S01]  /*7000*/  F2FP.BF16.PACK_AB R125, R41, R46 ;  /* 0x0000002e297d723e */ /* 0x004fe200000010ff */
[----:B------:R-:W-:-:S02]  /*7010*/  FFMA.FTZ R0, R176, c[0x0][0x2d0], -R0 ;  /* 0x0000b400b0007a23 */ /* 0x000fc40000010800 */
        /* <DEDUP_REMOVED lines=124> */
.L_x_2093:
[----:B------:R-:W-:Y:S02]  /*77e0*/  UISETP.NE.AND UP0, UPT, UR6, 0x1, UPT ;  /* 0x000000010600788c */ /* 0x000fe4000bf05270 */
[----:B------:R-:W-:Y:S02]  /*77f0*/  ULDC.64 UR4, c[0x0][0x330] ;  /* 0x0000cc0000047ab9 */ /* 0x000fe40000000a00 */
[----:B------:R-:W-:-:S07]  /*7800*/  UIMAD.WIDE.U32 UR16, UR14, UR4, URZ ;  /* 0x000000040e1072a5 */ /* 0x000fce000f8e003f */
[----:B------:R-:W-:Y:S02]  /*7810*/  @UP0 UMOV UR15, UR17 ;  /* 0x00000011000f0c82 */ /* 0x000fe40008000000 */
[----:B------:R-:W-:Y:S02]  /*7820*/  @UP0 USHF.R.U32.HI UR14, URZ, UR5, UR15 ;  /* 0x000000053f0e0299 */ /* 0x000fe4000801160f */
.L_x_2094:
[----:B------:R-:W-:Y:S02]  /*7830*/  ULDC UR4, c[0x0][0x32c] ;  /* 0x0000cb0000047ab9 */ /* 0x000fe40000000800 */
[----:B------:R-:W-:-:S04]  /*7840*/  UIMAD UR4, UR14, UR6, UR4 ;  /* 0x000000060e0472a4 */ /* 0x000fc8000f8e0204 */
[----:B------:R-:W-:-:S04]  /*7850*/  UISETP.LT.AND UP0, UPT, UR7, UR4, UPT ;  /* 0x000000040700728c */ /* 0x000fc8000bf01270 */
[----:B------:R-:W-:-:S03]  /*7860*/  USEL UR7, UR7, UR4, UP0 ;  /* 0x0000000407077287 */ /* 0x000fc60008000000 */
.L_x_2092:
        /* <DEDUP_REMOVED lines=19> */
.L_x_2112:
[----:B------:R-:W-:Y:S04]  /*79a0*/  DEPBAR.LE SB0, 0x0 ;  /* 0x000080000000791a */ /* 0x000fe80000000000 */
[----:B------:R-:W-:Y:S01]  /*79b0*/  BAR.SYNC.DEFER_BLOCKING 0x0 ;  /* 0x0000000000007b1d */ /* 0x000fe20000010000 */
[----:B------:R-:W-:Y:S05]  /*79c0*/  IMAD.MOV.U32 R230, RZ, RZ, c[0x0][0x1e0] ;  /* 0x00007800ffe67624 */ /* 0x000fea00078e00ff */
[----:B------:R-:W-:Y:S06]  /*79d0*/  LDSM.16.M88.4 R96, [R219+0x6100] ;  /* 0x00610000db60783b */ /* 0x000fec0000000200 */
[----:B------:R-:W2:Y:S06]  /*79e0*/  LDL R134, [R1] ;  /* 0x0000000001867983 */ /* 0x000eac0000100800 */
[----:B------:R-:W3:Y:S06]  /*79f0*/  LDSM.16.M88.4 R16, [R212+0x3100] ;  /* 0x00310000d410783b */ /* 0x000eec0000000200 */
[----:B------:R-:W4:Y:S06]  /*7a00*/  LDSM.16.M88.4 R92, [R219+0x8100] ;  /* 0x00810000db5c783b */ /* 0x000f2c0000000200 */
[----:B------:R-:W5:Y:S06]  /*7a10*/  LDL.64 R192, [R1+0x40] ;  /* 0x0000400001c07983 */ /* 0x000f6c0000100a00 */
[----:B------:R-:W5:Y:S06]  /*7a20*/  LDL.64 R132, [R1+0x48] ;  /* 0x0000480001847983 */ /* 0x000f6c0000100a00 */
[----:B-1----:R-:W1:Y:S06]  /*7a30*/  LDSM.16.M88.4 R32, [R212+0x3900] ;  /* 0x00390000d420783b */ /* 0x002e6c0000000200 */
[----:B------:R-:W5:Y:S06]  /*7a40*/  LDL.64 R234, [R1+0x28] ;  /* 0x0000280001ea7983 */ /* 0x000f6c0000100a00 */
[----:B------:R-:W1:Y:S01]  /*7a50*/  LDSM.16.M88.4 R48, [R212+0x4100] ;  /* 0x00410000d430783b */ /* 0x000e620000000200 */
[-C--:B---3--:R-:W-:Y:S05]  /*7a60*/  HMMA.16816.F32.BF16 R4, R96, R16.reuse, RZ ;  /* 0x000000106004723c */ /* 0x088fea00000418ff */
[----:B------:R-:W3:Y:S03]  /*7a70*/  LDL.64 R232, [R1+0x38] ;  /* 0x0000380001e87983 */ /* 0x000ee60000100a00 */
[C---:B----4-:R-:W-:Y:S03]  /*7a80*/  HMMA.16816.F32.BF16 R8, R92.reuse, R16, RZ ;  /* 0x000000105c08723c */ /* 0x050fe600000418ff */
[----:B------:R-:W4:Y:S06]  /*7a90*/  LDSM.16.M88.4 R64, [R212+0x4900] ;  /* 0x00490000d440783b */ /* 0x000f2c0000000200 */
[----:B------:R-:W3:Y:S01]  /*7aa0*/  LDL R139, [R1+0x24] ;  /* 0x00002400018b7983 */ /* 0x000ee20000100800 */
[-C--:B------:R-:W-:Y:S05]  /*7ab0*/  HMMA.16816.F32.BF16 R12, R92, R18.reuse, RZ ;  /* 0x000000125c0c723c */ /* 0x080fea00000418ff */
[----:B------:R-:W4:Y:S03]  /*7ac0*/  LDSM.16.M88.4 R80, [R212+0x5100] ;  /* 0x00510000d450783b */ /* 0x000f260000000200 */
[C---:B------:R-:W-:Y:S03]  /*7ad0*/  HMMA.16816.F32.BF16 R16, R96.reuse, R18, RZ ;  /* 0x000000126010723c */ /* 0x040fe600000418ff */
[----:B------:R-:W4:Y:S05]  /*7ae0*/  LDSM.16.M88.4 R172, [R212+0x5900] ;  /* 0x00590000d4ac783b */ /* 0x000f2a0000000200 */
[-C--:B-1----:R-:W-:Y:S01]  /*7af0*/  HMMA.16816.F32.BF16 R20, R96, R32.reuse, RZ ;  /* 0x000000206014723c */ /* 0x082fe200000418ff */
[----:B------:R-:W-:Y:S06]  /*7b00*/  LDSM.16.M88.4 R176, [R222+0x6100] ;  /* 0x00610000deb0783b */ /* 0x000fec0000000200 */
[----:B------:R-:W1:Y:S01]  /*7b10*/  LDSM.16.M88.4 R180, [R223] ;  /* 0x00000000dfb4783b */ /* 0x000e620000000200 */
[C---:B------:R-:W-:Y:S05]  /*7b20*/  HMMA.16816.F32.BF16 R24, R92.reuse, R32, RZ ;  /* 0x000000205c18723c */ /* 0x040fea00000418ff */
[----:B------:R-:W1:Y:S03]  /*7b30*/  LDSM.16.M88.4 R184, [R222+0x8100] ;  /* 0x00810000deb8783b */ /* 0x000e660000000200 */
[-C--:B------:R-:W-:Y:S03]  /*7b40*/  HMMA.16816.F32.BF16 R28, R92, R34.reuse, RZ ;  /* 0x000000225c1c723c */ /* 0x080fe600000418ff */
[----:B------:R-:W1:Y:S05]  /*7b50*/  LDSM.16.M88.4 R188, [R228] ;  /* 0x00000000e4bc783b */ /* 0x000e6a0000000200 */
[C---:B------:R-:W-:Y:S08]  /*7b60*/  HMMA.16816.F32.BF16 R32, R96.reuse, R34, RZ ;  /* 0x000000226020723c */ /* 0x040ff000000418ff */
[-C--:B------:R-:W-:Y:S08]  /*7b70*/  HMMA.16816.F32.BF16 R36, R96, R48.reuse, RZ ;  /* 0x000000306024723c */ /* 0x080ff000000418ff */
[C---:B------:R-:W-:Y:S08]  /*7b80*/  HMMA.16816.F32.BF16 R40, R92.reuse, R48, RZ ;  /* 0x000000305c28723c */ /* 0x040ff000000418ff */
        /* <DEDUP_REMOVED lines=14> */
[----:B------:R-:W4:Y:S07]  /*7c70*/  LDSM.16.M88.4 R172, [R227] ;  /* 0x00000000e3ac783b */ /* 0x000f2e0000000200 */
[-C--:B-1----:R-:W-:Y:S08]  /*7c80*/  HMMA.16816.F32.BF16 R4, R176, R180.reuse, R4 ;  /* 0x000000b4b004723c */ /* 0x082ff00000041804 */
        /* <DEDUP_REMOVED lines=8> */
[----:B------:R-:W3:Y:S03]  /*7d10*/  LDSM.16.M88.4 R188, [R225] ;  /* 0x00000000e1bc783b */ /* 0x000ee60000000200 */
[----:B--2---:R-:W-:Y:S04]  /*7d20*/  ISETP.GT.AND P0, PT, R134, R229, PT ;  /* 0x000000e58600720c */ /* 0x004fe80003f04270 */
[-C--:B----4-:R-:W-:Y:S08]  /*7d30*/  HMMA.16816.F32.BF16 R36, R176, R172.reuse, R36 ;  /* 0x000000acb024723c */ /* 0x090ff00000041824 */
[C---:B------:R-:W-:Y:S04]  /*7d40*/  HMMA.16816.F32.BF16 R40, R184.reuse, R172, R40 ;  /* 0x000000acb828723c */ /* 0x040fe80000041828 */
[----:B------:R-:W-:Y:S01]  /*7d50*/  @!P0 SHF.R.S32.HI R0, RZ, 0x1f, R229 ;  /* 0x0000001fff008819 */ /* 0x000fe200000114e5 */
[C---:B------:R-:W-:Y:S03]  /*7d60*/  @!P0 IMAD.WIDE.U32 R2, R229.reuse, c[0x0][0x208], RZ ;  /* 0x00008200e5028a25 */ /* 0x040fe600078e00ff */
[-C--:B------:R-:W-:Y:S04]  /*7d70*/  HMMA.16816.F32.BF16 R44, R184, R174.reuse, R44 ;  /* 0x000000aeb82c723c */ /* 0x080fe8000004182c */
[----:B------:R-:W-:Y:S02]  /*7d80*/  @!P0 IMAD R0, R0, c[0x0][0x208], RZ ;  /* 0x0000820000008a24 */ /* 0x000fe400078e02ff */
[----:B-----5:R-:W-:Y:S02]  /*7d90*/  @!P0 IMAD.MOV.U32 R133, RZ, RZ, R193 ;  /* 0x000000ffff858224 */ /* 0x020fe400078e00c1 */
[C---:B------:R-:W-:Y:S01]  /*7da0*/  HMMA.16816.F32.BF16 R48, R176.reuse, R174, R48 ;  /* 0x000000aeb030723c */ /* 0x040fe20000041830 */
[----:B------:R-:W2:Y:S03]  /*7db0*/  LDSM.16.M88.4 R192, [R224] ;  /* 0x00000000e0c0783b */ /* 0x000ea60000000200 */
[----:B------:R-:W-:Y:S02]  /*7dc0*/  @!P0 IMAD R0, R229, c[0x0][0x20c], R0 ;  /* 0x00008300e5008a24 */ /* 0x000fe400078e0200 */
[----:B------:R-:W-:Y:S02]  /*7dd0*/  @!P0 IMAD.WIDE.U32 R132, R2, 0x60, R132 ;  /* 0x0000006002848825 */ /* 0x000fe400078e0084 */
[-C--:B-1----:R-:W-:Y:S04]  /*7de0*/  HMMA.16816.F32.BF16 R52, R176, R180.reuse, R52 ;  /* 0x000000b4b034723c */ /* 0x082fe80000041834 */
[----:B------:R-:W-:Y:S01]  /*7df0*/  @!P0 IMAD.IADD R0, R3, 0x1, R0 ;  /* 0x0000000103008824 */ /* 0x000fe200078e0200 */
[----:B------:R-:W-:Y:S03]  /*7e00*/  @!P0 LEA R2, P1, R132, c[0x0][0x1f8], 0x1 ;  /* 0x00007e0084028a11 */ /* 0x000fe600078208ff */
[C---:B------:R-:W-:Y:S04]  /*7e10*/  HMMA.16816.F32.BF16 R56, R184.reuse, R180, R56 ;  /* 0x000000b4b838723c */ /* 0x040fe80000041838 */
[----:B------:R-:W-:Y:S01]  /*7e20*/  @!P0 IMAD R0, R0, 0x60, RZ ;  /* 0x0000006000008824 */ /* 0x000fe200078e02ff */
[----:B------:R-:W-:Y:S03]  /*7e30*/  @!P0 IADD3 R198, P2, R2, UR9, RZ ;  /* 0x0000000902c68c10 */ /* 0x000fe6000ff5e0ff */
[-C--:B------:R-:W-:Y:S04]  /*7e40*/  HMMA.16816.F32.BF16 R60, R184, R182.reuse, R60 ;  /* 0x000000b6b83c723c */ /* 0x080fe8000004183c */
[----:B------:R-:W-:Y:S04]  /*7e50*/  @!P0 IMAD.IADD R0, R133, 0x1, R0 ;  /* 0x0000000185008824 */ /* 0x000fe800078e0200 */
[C---:B------:R-:W-:Y:S04]  /*7e60*/  HMMA.16816.F32.BF16 R64, R176.reuse, R182, R64 ;  /* 0x000000b6b040723c */ /* 0x040fe80000041840 */
[----:B------:R-:W-:Y:S02]  /*7e70*/  @!P0 LEA.HI.X R3, R132, c[0x0][0x1fc], R0, 0x1, P1 ;  /* 0x00007f0084038a11 */ /* 0x000fe400008f0c00 */
[----:B------:R-:W-:Y:S02]  /*7e80*/  @!P0 IADD3 R196, P1, R198, UR9, RZ ;  /* 0x00000009c6c48c10 */ /* 0x000fe4000ff3e0ff */
[-C--:B---3--:R-:W-:Y:S01]  /*7e90*/  HMMA.16816.F32.BF16 R68, R176, R188.reuse, R68 ;  /* 0x000000bcb044723c */ /* 0x088fe20000041844 */
[----:B------:R-:W-:Y:S01]  /*7ea0*/  @!PT LDS RZ, [RZ] ;  /* 0x00000000fffff984 */ /* 0x000fe20000000800 */
[----:B------:R-:W-:Y:S01]  /*7eb0*/  @!PT LDS RZ, [RZ] ;  /* 0x00000000fffff984 */ /* 0x000fe20000000800 */
[----:B------:R-:W-:Y:S01]  /*7ec0*/  @!PT LDS RZ, [RZ] ;  /* 0x00000000fffff984 */ /* 0x000fe20000000800 */
[----:B------:R1:W-:Y:S03]  /*7ed0*/  @!P0 LDGSTS.E.BYPASS.LTC128B.128 [R231+0x100], [R2.64], !P6 ;  /* 0x0010000002e78fae */ /* 0x0003e6000f101d4c */
[----:B------:R-:W-:Y:S02]  /*7ee0*/  @!P0 IADD3.X R199, R3, UR8, RZ, P2, !PT ;  /* 0x0000000803c78c10 */ /* 0x000fe400097fe4ff */
[----:B------:R-:W-:Y:S02]  /*7ef0*/  @!P0 IADD3 R132, P3, R196, UR9, RZ ;  /* 0x00000009c4848c10 */ /* 0x000fe4000ff7e0ff */
[C---:B------:R-:W-:Y:S01]  /*7f00*/  HMMA.16816.F32.BF16 R72, R184.reuse, R188, R72 ;  /* 0x000000bcb848723c */ /* 0x040fe20000041848 */
[----:B------:R3:W-:Y:S03]  /*7f10*/  @!P0 LDGSTS.E.BYPASS.LTC128B.128 [R231+0x900], [R198.64], !P6 ;  /* 0x00900000c6e78fae */ /* 0x0007e6000f101d4c */
[----:B------:R-:W-:Y:S04]  /*7f20*/  @!P0 IADD3.X R197, R199, UR8, RZ, P1, !PT ;  /* 0x00000008c7c58c10 */ /* 0x000fe80008ffe4ff */
[-C--:B------:R-:W-:Y:S01]  /*7f30*/  HMMA.16816.F32.BF16 R76, R184, R190.reuse, R76 ;  /* 0x000000beb84c723c */ /* 0x080fe2000004184c */
[----:B------:R3:W-:Y:S03]  /*7f40*/  @!P0 LDGSTS.E.BYPASS.LTC128B.128 [R231+0x1100], [R196.64], !P6 ;  /* 0x01100000c4e78fae */ /* 0x0007e6000f101d4c */
[----:B------:R-:W-:Y:S02]  /*7f50*/  @!P0 IADD3.X R133, R197, UR8, RZ, P3, !PT ;  /* 0x00000008c5858c10 */ /* 0x000fe40009ffe4ff */
[----:B------:R-:W-:Y:S02]  /*7f60*/  PLOP3.LUT P3, PT, PT, PT, UP2, 0x80, 0x0 ;  /* 0x000000000000781c */ /* 0x000fe40003f6f028 */
[C---:B------:R-:W-:Y:S01]  /*7f70*/  HMMA.16816.F32.BF16 R80, R176.reuse, R190, R80 ;  /* 0x000000beb050723c */ /* 0x040fe20000041850 */
[----:B------:R4:W-:Y:S03]  /*7f80*/  @!P0 LDGSTS.E.BYPASS.LTC128B.128 [R231+0x1900], [R132.64], !P6 ;  /* 0x0190000084e78fae */ /* 0x0009e6000f101d4c */
[----:B-1----:R-:W-:Y:S04]  /*7f90*/  @!P0 IADD3 R2, P2, R132, UR9, RZ ;  /* 0x0000000984028c10 */ /* 0x002fe8000ff5e0ff */
[-C--:B--2---:R-:W-:Y:S04]  /*7fa0*/  HMMA.16816.F32.BF16 R84, R176, R192.reuse, R84 ;  /* 0x000000c0b054723c */ /* 0x084fe80000041854 */
[----:B------:R-:W-:Y:S02]  /*7fb0*/  @!P0 IADD3.X R3, R133, UR8, RZ, P2, !PT ;  /* 0x0000000885038c10 */ /* 0x000fe400097fe4ff */
[----:B------:R-:W-:Y:S02]  /*7fc0*/  @!P0 IADD3 R172, P1, R2, UR9, RZ ;  /* 0x0000000902ac8c10 */ /* 0x000fe4000ff3e0ff */
[C---:B------:R-:W-:Y:S01]  /*7fd0*/  HMMA.16816.F32.BF16 R88, R184.reuse, R192, R88 ;  /* 0x000000c0b858723c */ /* 0x040fe20000041858 */
[----:B------:R1:W-:Y:S03]  /*7fe0*/  @!P0 LDGSTS.E.BYPASS.LTC128B.128 [R231+0x2100], [R2.64], !P6 ;  /* 0x0210000002e78fae */ /* 0x0003e6000f101d4c */
[----:B------:R-:W-:Y:S04]  /*7ff0*/  @!P0 IADD3.X R173, R3, UR8, RZ, P1, !PT ;  /* 0x0000000803ad8c10 */ /* 0x000fe80008ffe4ff */
[-C--:B------:R-:W-:Y:S01]  /*8000*/  HMMA.16816.F32.BF16 R92, R184, R194.reuse, R92 ;  /* 0x000000c2b85c723c */ /* 0x080fe2000004185c */
[----:B------:R2:W-:Y:S02]  /*8010*/  @!P0 LDGSTS.E.BYPASS.LTC128B.128 [R231+0x2900], [R172.64], !P6 ;  /* 0x02900000ace78fae */ /* 0x0005e4000f101d4c */
[C---:B------:R-:W-:Y:S04]  /*8020*/  ISETP.GT.AND P0, PT, R229.reuse, R134, PT ;  /* 0x00000086e500720c */ /* 0x040fe80003f04270 */
[----:B---3--:R-:W-:Y:S01]  /*8030*/  LDSM.16.M88.4 R196, [R220+0x6100] ;  /* 0x00610000dcc4783b */ /* 0x008fe20000000200 */
[----:B------:R-:W-:Y:S05]  /*8040*/  HMMA.16816.F32.BF16 R96, R176, R194, R96 ;  /* 0x000000c2b060723c */ /* 0x000fea0000041860 */
[----:B------:R-:W3:Y:S03]  /*8050*/  LDSM.16.M88.4 R200, [R218+0x3100] ;  /* 0x00310000dac8783b */ /* 0x000ee60000000200 */
[----:B------:R-:W-:Y:S01]  /*8060*/  @P0 IMAD.SHL.U32 R134, R230, 0x20, RZ ;  /* 0x00000020e6860824 */ /* 0x000fe200078e00ff */
[----:B------:R-:W-:Y:S02]  /*8070*/  @P0 IADD3 R0, R229, -0x1, RZ ;  /* 0xffffffffe5000810 */ /* 0x000fe40007ffe0ff */
[----:B------:R-:W5:Y:S01]  /*8080*/  LDSM.16.M88.4 R204, [R220+0x8100] ;  /* 0x00810000dccc783b */ /* 0x000f620000000200 */
[----:B-1----:R-:W-:Y:S01]  /*8090*/  @P0 IMAD.MOV.U32 R3, RZ, RZ, R235 ;  /* 0x000000ffff030224 */ /* 0x002fe200078e00eb */
[----:B------:R-:W-:Y:S01]  /*80a0*/  @P0 SHF.R.S32.HI R2, RZ, 0x1f, R0 ;  /* 0x0000001fff020819 */ /* 0x000fe20000011400 */
[----:B----4-:R-:W-:Y:S03]  /*80b0*/  @P0 IMAD.WIDE.U32 R132, R0, c[0x0][0x1e0], RZ ;  /* 0x0000780000840a25 */ /* 0x010fe600078e00ff */
[----:B------:R-:W0:Y:S01]  /*80c0*/  LDGDEPBAR ;  /* 0x00000000000079af */ /* 0x000e220000000000 */
[----:B------:R-:W-:Y:S04]  /*80d0*/  @P0 IMAD R2, R2, c[0x0][0x1e0], RZ ;  /* 0x0000780002020a24 */ /* 0x000fe800078e02ff */
[----:B------:R-:W-:Y:S01]  /*80e0*/  @P0 IMAD R2, R0, c[0x0][0x1e4], R2 ;  /* 0x0000790000020a24 */ /* 0x000fe200078e0202 */
[----:B--2---:R-:W1:Y:S03]  /*80f0*/  LDSM.16.M88.4 R172, [R218+0x3900] ;  /* 0x00390000daac783b */ /* 0x004e660000000200 */
[----:B------:R-:W-:Y:S02]  /*8100*/  @P0 IMAD.IADD R0, R133, 0x1, R2 ;  /* 0x0000000185000824 */ /* 0x000fe400078e0202 */
[----:B------:R-:W-:Y:S01]  /*8110*/  @P0 IMAD.MOV.U32 R2, RZ, RZ, R232 ;  /* 0x000000ffff020224 */ /* 0x000fe200078e00e8 */
[----:B------:R-:W2:Y:S01]  /*8120*/  LDSM.16.M88.4 R180, [R218+0x4100] ;  /* 0x00410000dab4783b */ /* 0x000ea20000000200 */
[----:B------:R-:W-:Y:S02]  /*8130*/  @P0 IMAD R0, R0, 0x60, RZ ;  /* 0x0000006000000824 */ /* 0x000fe400078e02ff */
[----:B------:R-:W-:Y:S03]  /*8140*/  @P0 IMAD.WIDE.U32 R2, R132, 0x60, R2 ;  /* 0x0000006084020825 */ /* 0x000fe600078e0002 */
[----:B------:R-:W4:Y:S01]  /*8150*/  LDSM.16.M88.4 R184, [R218+0x4900] ;  /* 0x00490000dab8783b */ /* 0x000f220000000200 */
[----:B------:R-:W-:Y:S01]  /*8160*/  @P0 IMAD.IADD R0, R3, 0x1, R0 ;  /* 0x0000000103000824 */ /* 0x000fe200078e0200 */
[C---:B------:R-:W-:Y:S01]  /*8170*/  @P0 LEA R132, P1, R2.reuse, c[0x0][0x1c8], 0x1 ;  /* 0x0000720002840a11 */ /* 0x040fe200078208ff */
[----:B------:R-:W-:Y:S03]  /*8180*/  IMAD.MOV.U32 R232, RZ, RZ, c[0x0][0x1e4] ;  /* 0x00007900ffe87624 */ /* 0x000fe600078e00ff */
[----:B------:R-:W2:Y:S01]  /*8190*/  LDSM.16.M88.4 R176, [R218+0x5100] ;  /* 0x00510000dab0783b */ /* 0x000ea20000000200 */
[----:B------:R-:W-:Y:S02]  /*81a0*/  @P0 LEA.HI.X R133, R2, c[0x0][0x1cc], R0, 0x1, P1 ;  /* 0x0000730002850a11 */ /* 0x000fe400008f0c00 */
[-C--:B------:R-:W-:Y:S01]  /*81b0*/  @P0 IADD3 R2, P1, R132, R134.reuse, RZ ;  /* 0x0000008684020210 */ /* 0x080fe20007f3e0ff */
[-C--:B---3--:R-:W-:Y:S02]  /*81c0*/  HMMA.16816.F32.BF16 R4, R196, R200.reuse, R4 ;  /* 0x000000c8c404723c */ /* 0x088fe40000041804 */
[----:B------:R-:W-:Y:S03]  /*81d0*/  LDSM.16.M88.4 R188, [R221+0x6100] ;  /* 0x00610000ddbc783b */ /* 0x000fe60000000200 */
[----:B------:R-:W-:Y:S03]  /*81e0*/  @P0 SHF.L.U64.HI R0, R230, 0x5, R232 ;  /* 0x00000005e6000819 */ /* 0x000fe600000102e8 */
[C---:B-----5:R-:W-:Y:S01]  /*81f0*/  HMMA.16816.F32.BF16 R8, R204.reuse, R200, R8 ;  /* 0x000000c8cc08723c */ /* 0x060fe20000041808 */
[----:B------:R-:W-:Y:S03]  /*8200*/  LDSM.16.M88.4 R192, [R217] ;  /* 0x00000000d9c0783b */ /* 0x000fe60000000200 */
[--C-:B------:R-:W-:Y:S03]  /*8210*/  @P0 IMAD.X R3, R133, 0x1, R0.reuse, P1 ;  /* 0x0000000185030824 */ /* 0x100fe600008e0600 */
[----:B------:R-:W-:Y:S01]  /*8220*/  LDSM.16.M88.4 R208, [R217+0x1000] ;  /* 0x00100000d9d0783b */ /* 0x000fe20000000200 */
[-C--:B------:R-:W-:Y:S08]  /*8230*/  HMMA.16816.F32.BF16 R12, R204, R202.reuse, R12 ;  /* 0x000000cacc0c723c */ /* 0x080ff0000004180c */
[C---:B------:R-:W-:Y:S01]  /*8240*/  HMMA.16816.F32.BF16 R16, R196.reuse, R202, R16 ;  /* 0x000000cac410723c */ /* 0x040fe20000041810 */
[----:B------:R-:W-:Y:S07]  /*8250*/  LDSM.16.M88.4 R200, [R221+0x8100] ;  /* 0x00810000ddc8783b */ /* 0x000fee0000000200 */
[-C--:B-1----:R-:W-:Y:S08]  /*8260*/  HMMA.16816.F32.BF16 R20, R196, R172.reuse, R20 ;  /* 0x000000acc414723c */ /* 0x082ff00000041814 */
[C---:B------:R-:W-:Y:S08]  /*8270*/  HMMA.16816.F32.BF16 R24, R204.reuse, R172, R24 ;  /* 0x000000accc18723c */ /* 0x040ff00000041818 */
[-C--:B------:R-:W-:Y:S08]  /*8280*/  HMMA.16816.F32.BF16 R28, R204, R174.reuse, R28 ;  /* 0x000000aecc1c723c */ /* 0x080ff0000004181c */
[C---:B------:R-:W-:Y:S01]  /*8290*/  HMMA.16816.F32.BF16 R32, R196.reuse, R174, R32 ;  /* 0x000000aec420723c */ /* 0x040fe20000041820 */
[----:B------:R-:W1:Y:S07]  /*82a0*/  LDSM.16.M88.4 R172, [R218+0x5900] ;  /* 0x00590000daac783b */ /* 0x000e6e0000000200 */
[-C--:B--2---:R-:W-:Y:S08]  /*82b0*/  HMMA.16816.F32.BF16 R36, R196, R180.reuse, R36 ;  /* 0x000000b4c424723c */ /* 0x084ff00000041824 */
        /* <DEDUP_REMOVED lines=14> */
[-C--:B-1----:R-:W-:Y:S08]  /*83a0*/  HMMA.16816.F32.BF16 R84, R196, R172.reuse, R84 ;  /* 0x000000acc454723c */ /* 0x082ff00000041854 */
[C---:B------:R-:W-:Y:S08]  /*83b0*/  HMMA.16816.F32.BF16 R88, R204.reuse, R172, R88 ;  /* 0x000000accc58723c */ /* 0x040ff00000041858 */
[-C--:B------:R-:W-:Y:S08]  /*83c0*/  HMMA.16816.F32.BF16 R92, R204, R174.reuse, R92 ;  /* 0x000000aecc5c723c */ /* 0x080ff0000004185c */
[----:B------:R-:W-:Y:S01]  /*83d0*/  HMMA.16816.F32.BF16 R96, R196, R174, R96 ;  /* 0x000000aec460723c */ /* 0x000fe20000041860 */
[----:B------:R-:W1:Y:S01]  /*83e0*/  LDSM.16.M88.4 R172, [R217+0x2000] ;  /* 0x00200000d9ac783b */ /* 0x000e620000000200 */
[----:B------:R-:W-:Y:S05]  /*83f0*/  DEPBAR.LE SB0, 0x0 ;  /* 0x000080000000791a */ /* 0x000fea0000000000 */
[----:B------:R-:W-:Y:S01]  /*8400*/  BAR.SYNC.DEFER_BLOCKING 0x0 ;  /* 0x0000000000007b1d */ /* 0x000fe20000010000 */
[-C--:B------:R-:W-:Y:S08]  /*8410*/  HMMA.16816.F32.BF16 R4, R188, R192.reuse, R4 ;  /* 0x000000c0bc04723c */ /* 0x080ff00000041804 */
[C---:B------:R-:W-:Y:S08]  /*8420*/  HMMA.16816.F32.BF16 R8, R200.reuse, R192, R8 ;  /* 0x000000c0c808723c */ /* 0x040ff00000041808 */
[-C--:B------:R-:W-:Y:S08]  /*8430*/  HMMA.16816.F32.BF16 R12, R200, R194.reuse, R12 ;  /* 0x000000c2c80c723c */ /* 0x080ff0000004180c */
[C---:B------:R-:W-:Y:S08]  /*8440*/  HMMA.16816.F32.BF16 R16, R188.reuse, R194, R16 ;  /* 0x000000c2bc10723c */ /* 0x040ff00000041810 */
[-C--:B--2---:R-:W-:Y:S08]  /*8450*/  HMMA.16816.F32.BF16 R20, R188, R180.reuse, R20 ;  /* 0x000000b4bc14723c */ /* 0x084ff00000041814 */
[C---:B------:R-:W-:Y:S07]  /*8460*/  HMMA.16816.F32.BF16 R24, R200.reuse, R180, R24 ;  /* 0x000000b4c818723c */ /* 0x040fee0000041818 */
[-C--:B------:R-:W-:Y:S01]  /*8470*/  @P0 IADD3 R180, P2, R2, R134.reuse, RZ ;  /* 0x0000008602b40210 */ /* 0x080fe20007f5e0ff */
[-C--:B------:R-:W-:Y:S04]  /*8480*/  HMMA.16816.F32.BF16 R28, R200, R182.reuse, R28 ;  /* 0x000000b6c81c723c */ /* 0x080fe8000004181c */
[--C-:B------:R-:W-:Y:S04]  /*8490*/  @P0 IMAD.X R181, R3, 0x1, R0.reuse, P2 ;  /* 0x0000000103b50824 */ /* 0x100fe800010e0600 */
[C---:B------:R-:W-:Y:S01]  /*84a0*/  HMMA.16816.F32.BF16 R32, R188.reuse, R182, R32 ;  /* 0x000000b6bc20723c */ /* 0x040fe20000041820 */
[----:B------:R-:W2:Y:S06]  /*84b0*/  LDL R183, [R1+0x20] ;  /* 0x0000200001b77983 */ /* 0x000eac0000100800 */
[----:B------:R-:W-:Y:S01]  /*84c0*/  @!PT LDS RZ, [RZ] ;  /* 0x00000000fffff984 */ /* 0x000fe20000000800 */
[----:B------:R-:W-:Y:S01]  /*84d0*/  @!PT LDS RZ, [RZ] ;  /* 0x00000000fffff984 */ /* 0x000fe20000000800 */
[----:B------:R-:W-:Y:S01]  /*84e0*/  @!PT LDS RZ, [RZ] ;  /* 0x00000000fffff984 */ /* 0x000fe20000000800 */
[----:B------:R4:W-:Y:S01]  /*84f0*/  @P0 LDGSTS.E.BYPASS.LTC128B.128 [R231+0x3100], [R132.64], !P6 ;  /* 0x0310000084e70fae */ /* 0x0009e2000f101d4c */
[-C--:B------:R-:W-:Y:S05]  /*8500*/  HMMA.16816.F32.BF16 R36, R188, R208.reuse, R36 ;  /* 0x000000d0bc24723c */ /* 0x080fea0000041824 */
[----:B------:R5:W-:Y:S03]  /*8510*/  @P0 LDGSTS.E.BYPASS.LTC128B.128 [R231+0x3900], [R2.64], !P6 ;  /* 0x0390000002e70fae */ /* 0x000be6000f101d4c */
[C---:B------:R-:W-:Y:S03]  /*8520*/  HMMA.16816.F32.BF16 R40, R200.reuse, R208, R40 ;  /* 0x000000d0c828723c */ /* 0x040fe60000041828 */
[----:B------:R1:W-:Y:S05]  /*8530*/  @P0 LDGSTS.E.BYPASS.LTC128B.128 [R231+0x4100], [R180.64], !P6 ;  /* 0x04100000b4e70fae */ /* 0x0003ea000f101d4c */
[-C--:B------:R-:W-:Y:S08]  /*8540*/  HMMA.16816.F32.BF16 R44, R200, R210.reuse, R44 ;  /* 0x000000d2c82c723c */ /* 0x080ff0000004182c */
[C---:B------:R-:W-:Y:S08]  /*8550*/  HMMA.16816.F32.BF16 R48, R188.reuse, R210, R48 ;  /* 0x000000d2bc30723c */ /* 0x040ff00000041830 */
[-C--:B---3--:R-:W-:Y:S04]  /*8560*/  HMMA.16816.F32.BF16 R52, R188, R184.reuse, R52 ;  /* 0x000000b8bc34723c */ /* 0x088fe80000041834 */
[----:B-----5:R-:W-:Y:S04]  /*8570*/  IMAD R2, R229, -0x60, RZ ;  /* 0xffffffa0e5027824 */ /* 0x020fe800078e02ff */
[C---:B------:R-:W-:Y:S08]  /*8580*/  HMMA.16816.F32.BF16 R56, R200.reuse, R184, R56 ;  /* 0x000000b8c838723c */ /* 0x040ff00000041838 */
[-C--:B------:R-:W-:Y:S08]  /*8590*/  HMMA.16816.F32.BF16 R60, R200, R186.reuse, R60 ;  /* 0x000000bac83c723c */ /* 0x080ff0000004183c */
[C---:B------:R-:W-:Y:S08]  /*85a0*/  HMMA.16816.F32.BF16 R64, R188.reuse, R186, R64 ;  /* 0x000000babc40723c */ /* 0x040ff00000041840 */
[-C--:B-1----:R-:W-:Y:S08]  /*85b0*/  HMMA.16816.F32.BF16 R68, R188, R172.reuse, R68 ;  /* 0x000000acbc44723c */ /* 0x082ff00000041844 */
[C---:B------:R-:W-:Y:S01]  /*85c0*/  HMMA.16816.F32.BF16 R72, R200.reuse, R172, R72 ;  /* 0x000000acc848723c */ /* 0x040fe20000041848 */
[----:B------:R1:W3:Y:S07]  /*85d0*/  LDL R173, [R1+0x30] ;  /* 0x0000300001ad7983 */ /* 0x0002ee0000100800 */
[-C--:B------:R-:W-:Y:S08]  /*85e0*/  HMMA.16816.F32.BF16 R76, R200, R174.reuse, R76 ;  /* 0x000000aec84c723c */ /* 0x080ff0000004184c */
[C---:B------:R-:W-:Y:S07]  /*85f0*/  HMMA.16816.F32.BF16 R80, R188.reuse, R174, R80 ;  /* 0x000000aebc50723c */ /* 0x040fee0000041850 */
[-C--:B------:R-:W-:Y:S01]  /*8600*/  @P0 IADD3 R174, P1, R180, R134.reuse, RZ ;  /* 0x00000086b4ae0210 */ /* 0x080fe20007f3e0ff */
[-C--:B------:R-:W-:Y:S04]  /*8610*/  HMMA.16816.F32.BF16 R84, R188, R176.reuse, R84 ;  /* 0x000000b0bc54723c */ /* 0x080fe80000041854 */
[--C-:B------:R-:W-:Y:S01]  /*8620*/  @P0 IMAD.X R175, R181, 0x1, R0.reuse, P1 ;  /* 0x00000001b5af0824 */ /* 0x100fe200008e0600 */
[-C--:B----4-:R-:W-:Y:S03]  /*8630*/  @P0 IADD3 R132, P2, R174, R134.reuse, RZ ;  /* 0x00000086ae840210 */ /* 0x090fe60007f5e0ff */
[C---:B------:R-:W-:Y:S01]  /*8640*/  HMMA.16816.F32.BF16 R88, R200.reuse, R176, R88 ;  /* 0x000000b0c858723c */ /* 0x040fe20000041858 */
[----:B------:R4:W-:Y:S03]  /*8650*/  @P0 LDGSTS.E.BYPASS.LTC128B.128 [R231+0x4900], [R174.64], !P6 ;  /* 0x04900000aee70fae */ /* 0x0009e6000f101d4c */
[--C-:B------:R-:W-:Y:S03]  /*8660*/  @P0 IMAD.X R133, R175, 0x1, R0.reuse, P2 ;  /* 0x00000001af850824 */ /* 0x100fe600010e0600 */
[----:B------:R-:W-:Y:S01]  /*8670*/  @P0 IADD3 R176, P1, R132, R134, RZ ;  /* 0x0000008684b00210 */ /* 0x000fe20007f3e0ff */
[-C--:B------:R-:W-:Y:S01]  /*8680*/  HMMA.16816.F32.BF16 R92, R200, R178.reuse, R92 ;  /* 0x000000b2c85c723c */ /* 0x080fe2000004185c */
[----:B------:R1:W-:Y:S03]  /*8690*/  @P0 LDGSTS.E.BYPASS.LTC128B.128 [R231+0x5100], [R132.64], !P6 ;  /* 0x0510000084e70fae */ /* 0x0003e6000f101d4c */
[----:B------:R-:W-:Y:S04]  /*86a0*/  @P0 IMAD.X R177, R133, 0x1, R0, P1 ;  /* 0x0000000185b10824 */ /* 0x000fe800008e0600 */
[----:B------:R-:W-:Y:S01]  /*86b0*/  HMMA.16816.F32.BF16 R96, R188, R178, R96 ;  /* 0x000000b2bc60723c */ /* 0x000fe20000041860 */
[----:B------:R5:W-:Y:S01]  /*86c0*/  @P0 LDGSTS.E.BYPASS.LTC128B.128 [R231+0x5900], [R176.64], !P6 ;  /* 0x05900000b0e70fae */ /* 0x000be2000f101d4c */
[----:B------:R-:W-:Y:S05]  /*86d0*/  PLOP3.LUT P0, PT, PT, PT, UP1, 0x40, 0x0 ;  /* 0x000000000000781c */ /* 0x000fea0003f0e818 */
[----:B------:R-:W0:Y:S01]  /*86e0*/  LDGDEPBAR ;  /* 0x00000000000079af */ /* 0x000e220000000000 */
[----:B--2---:R-:W-:Y:S04]  /*86f0*/  IADD3 R182, -R183, 0x1, R2 ;  /* 0x00000001b7b67810 */ /* 0x004fe80007ffe102 */
[----:B-----5:R-:W-:Y:S04]  /*8700*/  IADD3 R176, R182, c[0x0][0x1d0], RZ ;  /* 0x00007400b6b07a10 */ /* 0x020fe80007ffe0ff */
[----:B------:R-:W-:Y:S04]  /*8710*/  IADD3 R176, R176, -c[0x0][0x168], RZ ;  /* 0x80005a00b0b07a10 */ /* 0x000fe80007ffe0ff */
[C---:B----4-:R-:W-:Y:S02]  /*8720*/  IADD3 R174, R176.reuse, c[0x0][0x328], RZ ;  /* 0x0000ca00b0ae7a10 */ /* 0x050fe40007ffe0ff */
[----:B------:R-:W-:Y:S01]  /*8730*/  IADD3 R175, R176, UR10, RZ ;  /* 0x0000000ab0af7c10 */ /* 0x000fe2000fffe0ff */
[----:B---3--:R-:W-:Y:S05]  /*8740*/  @P3 IMAD.MOV.U32 R173, RZ, RZ, R139 ;  /* 0x000000ffffad3224 */ /* 0x008fea00078e008b */
[----:B------:R-:W2:Y:S02]  /*8750*/  SHFL.IDX PT, R3, R173, RZ, 0x1c1f ;  /* 0x001c1fffad037589 */ /* 0x000ea400000e0000 */
[----:B--2---:R-:W-:Y:S02]  /*8760*/  IMAD.IADD R139, R174, 0x1, R3 ;  /* 0x00000001ae8b7824 */ /* 0x004fe400078e0203 */
[----:B------:R-:W-:Y:S01]  /*8770*/  IMAD.IADD R0, R3, 0x1, R175 ;  /* 0x0000000103007824 */ /* 0x000fe200078e02af */
[----:B------:R-:W-:-:S05]  /*8780*/  @P0 BRA `(.L_x_2096) ;  /* 0x0000019000000947 */ /* 0x000fca0003800000 */
[----:B-1----:R-:W-:Y:S01]  /*8790*/  IADD3 R3, R3, c[0x0][0x1d0], RZ ;  /* 0x0000740003037a10 */ /* 0x002fe20007ffe0ff */
        /* <DEDUP_REMOVED lines=13> */
.L_x_2098:
[----:B------:R-:W-:Y:S04]  /*8870*/  MOV R132, c[0x0][0x32c] ;  /* 0x0000cb0000847a02 */ /* 0x000fe80000000f00 */
[----:B------:R-:W-:Y:S11]  /*8880*/  ISETP.NE.AND P0, PT, R132, 0x1, PT ;  /* 0x000000018400780c */ /* 0x000ff60003f05270 */
[----:B------:R-:W-:Y:S02]  /*8890*/  @!UPT UIADD3 URZ, URZ, URZ, URZ ;  /* 0x0000003f3f3ff290 */ /* 0x000fe4000fffe03f */
[----:B------:R-:W-:Y:S05]  /*88a0*/  @P0 IMAD.HI.U32 R132, R3, c[0x0][0x330], RZ ;  /* 0x0000cc0003840a27 */ /* 0x000fea00078e00ff */
[----:B------:R-:W-:Y:S02]  /*88b0*/  @P0 SHF.R.U32.HI R3, RZ, c[0x0][0x334], R132 ;  /* 0x0000cd00ff030a19 */ /* 0x000fe40000011684 */
.L_x_2099:
[----:B------:R-:W-:Y:S05]  /*88c0*/  BSYNC B0 ;  /* 0x0000000000007941 */ /* 0x000fea0003800000 */
.L_x_2097:
[----:B------:R-:W-:Y:S04]  /*88d0*/  IMAD.IADD R132, R2, 0x1, -R183 ;  /* 0x0000000102847824 */ /* 0x000fe800078e0ab7 */
[----:B------:R-:W-:Y:S05]  /*88e0*/  IMAD R3, R3, c[0x0][0x32c], R132 ;  /* 0x0000cb0003037a24 */ /* 0x000fea00078e0284 */
[----:B------:R-:W-:Y:S02]  /*88f0*/  IADD3 R132, R3, c[0x0][0x32c], RZ ;  /* 0x0000cb0003847a10 */ /* 0x000fe40007ffe0ff */
[----:B------:R-:W-:Y:S02]  /*8900*/  IMNMX R0, R0, R3, !PT ;  /* 0x0000000300007217 */ /* 0x000fe40007800200 */
[----:B------:R-:W-:Y:S02]  /*8910*/  IMNMX R139, R139, R132, PT ;  /* 0x000000848b8b7217 */ /* 0x000fe40003800200 */
.L_x_2096:
[----:B-1----:R-:W-:Y:S01]  /*8920*/  PLOP3.LUT P0, PT, PT, PT, UP1, 0x40, 0x0 ;  /* 0x000000000000781c */ /* 0x002fe20003f0e818 */
[----:B------:R-:W1:Y:S02]  /*8930*/  SHFL.IDX PT, R3, R173, 0x1, 0x1c1f ;  /* 0x003c1f00ad037f89 */ /* 0x000e6400000e0000 */
[----:B-1----:R-:W-:Y:S01]  /*8940*/  IADD3 R132, R175, R3, RZ ;  /* 0x00000003af847210 */ /* 0x002fe20007ffe0ff */
[----:B------:R-:W-:Y:S09]  /*8950*/  IMAD.IADD R134, R174, 0x1, R3 ;  /* 0x00000001ae867824 */ /* 0x000ff200078e0203 */
        /* <DEDUP_REMOVED lines=15> */
.L_x_2102:
[----:B------:R-:W-:Y:S04]  /*8a50*/  MOV R133, c[0x0][0x32c] ;  /* 0x0000cb0000857a02 */ /* 0x000fe80000000f00 */
[----:B------:R-:W-:Y:S11]  /*8a60*/  ISETP.NE.AND P0, PT, R133, 0x1, PT ;  /* 0x000000018500780c */ /* 0x000ff60003f05270 */
[----:B------:R-:W-:Y:S02]  /*8a70*/  @!UPT UIADD3 URZ, URZ, URZ, URZ ;  /* 0x0000003f3f3ff290 */ /* 0x000fe4000fffe03f */
[----:B------:R-:W-:Y:S05]  /*8a80*/  @P0 IMAD.HI.U32 R133, R3, c[0x0][0x330], RZ ;  /* 0x0000cc0003850a27 */ /* 0x000fea00078e00ff */
[----:B------:R-:W-:Y:S02]  /*8a90*/  @P0 SHF.R.U32.HI R3, RZ, c[0x0][0x334], R133 ;  /* 0x0000cd00ff030a19 */ /* 0x000fe40000011685 */
.L_x_2103:
[----:B------:R-:W-:Y:S05]  /*8aa0*/  BSYNC B0 ;  /* 0x0000000000007941 */ /* 0x000fea0003800000 */
.L_x_2101:
[----:B------:R-:W-:Y:S04]  /*8ab0*/  IMAD.IADD R133, R2, 0x1, -R183 ;  /* 0x0000000102857824 */ /* 0x000fe800078e0ab7 */
[----:B------:R-:W-:Y:S05]  /*8ac0*/  IMAD R3, R3, c[0x0][0x32c], R133 ;  /* 0x0000cb0003037a24 */ /* 0x000fea00078e0285 */
[----:B------:R-:W-:Y:S02]  /*8ad0*/  IADD3 R133, R3, c[0x0][0x32c], RZ ;  /* 0x0000cb0003857a10 */ /* 0x000fe40007ffe0ff */
[----:B------:R-:W-:Y:S02]  /*8ae0*/  IMNMX R132, R132, R3, !PT ;  /* 0x0000000384847217 */ /* 0x000fe40007800200 */
[----:B------:R-:W-:Y:S02]  /*8af0*/  IMNMX R134, R134, R133, PT ;  /* 0x0000008586867217 */ /* 0x000fe40003800200 */
.L_x_2100:
[----:B------:R-:W-:Y:S01]  /*8b00*/  PLOP3.LUT P0, PT, PT, PT, UP1, 0x40, 0x0 ;  /* 0x000000000000781c */ /* 0x000fe20003f0e818 */
        /* <DEDUP_REMOVED lines=18> */
.L_x_2106:
[----:B------:R-:W-:Y:S04]  /*8c30*/  MOV R177, c[0x0][0x32c] ;  /* 0x0000cb0000b17a02 */ /* 0x000fe80000000f00 */
[----:B------:R-:W-:Y:S11]  /*8c40*/  ISETP.NE.AND P0, PT, R177, 0x1, PT ;  /* 0x00000001b100780c */ /* 0x000ff60003f05270 */
[----:B------:R-:W-:Y:S02]  /*8c50*/  @!UPT UIADD3 URZ, URZ, URZ, URZ ;  /* 0x0000003f3f3ff290 */ /* 0x000fe4000fffe03f */
[----:B------:R-:W-:Y:S05]  /*8c60*/  @P0 IMAD.HI.U32 R177, R172, c[0x0][0x330], RZ ;  /* 0x0000cc00acb10a27 */ /* 0x000fea00078e00ff */
[----:B------:R-:W-:Y:S02]  /*8c70*/  @P0 SHF.R.U32.HI R172, RZ, c[0x0][0x334], R177 ;  /* 0x0000cd00ffac0a19 */ /* 0x000fe400000116b1 */
.L_x_2107:
[----:B------:R-:W-:Y:S05]  /*8c80*/  BSYNC B0 ;  /* 0x0000000000007941 */ /* 0x000fea0003800000 */
.L_x_2105:
[----:B------:R-:W-:Y:S04]  /*8c90*/  IMAD.IADD R177, R2, 0x1, -R183 ;  /* 0x0000000102b17824 */ /* 0x000fe800078e0ab7 */
[----:B------:R-:W-:Y:S05]  /*8ca0*/  IMAD R172, R172, c[0x0][0x32c], R177 ;  /* 0x0000cb00acac7a24 */ /* 0x000fea00078e02b1 */
[----:B------:R-:W-:Y:S02]  /*8cb0*/  IADD3 R177, R172, c[0x0][0x32c], RZ ;  /* 0x0000cb00acb17a10 */ /* 0x000fe40007ffe0ff */
[----:B------:R-:W-:Y:S02]  /*8cc0*/  IMNMX R3, R3, R172, !PT ;  /* 0x000000ac03037217 */ /* 0x000fe40007800200 */
[----:B------:R-:W-:Y:S02]  /*8cd0*/  IMNMX R133, R133, R177, PT ;  /* 0x000000b185857217 */ /* 0x000fe40003800200 */
.L_x_2104:
[C---:B------:R-:W-:Y:S02]  /*8ce0*/  ISETP.GE.AND P1, PT, R2.reuse, 0x9, PT ;  /* 0x000000090200780c */ /* 0x040fe40003f26270 */
[----:B------:R-:W-:Y:S02]  /*8cf0*/  ISETP.GE.AND P3, PT, R2, 0xa, PT ;  /* 0x0000000a0200780c */ /* 0x000fe40003f66270 */
[C---:B------:R-:W-:Y:S02]  /*8d00*/  ISETP.GT.AND P0, PT, R0.reuse, 0x8, !P1 ;  /* 0x000000080000780c */ /* 0x040fe40004f04270 */
[----:B------:R-:W-:Y:S02]  /*8d10*/  P2R R180, PR, RZ, 0x8 ;  /* 0x00000008ffb47803 */ /* 0x000fe40000000000 */
[----:B------:R-:W-:Y:S02]  /*8d20*/  ISETP.LT.OR P0, PT, R139, 0x9, P0 ;  /* 0x000000098b00780c */ /* 0x000fe40000701670 */
[----:B------:R-:W-:Y:S02]  /*8d30*/  ISETP.GT.AND P2, PT, R0, 0x9, !P3 ;  /* 0x000000090000780c */ /* 0x000fe40005f44270 */
[----:B------:R-:W-:Y:S02]  /*8d40*/  FSEL R184, R16, -INF , !P0 ;  /* 0xff80000010b87808 */ /* 0x000fe40004000000 */
[----:B------:R-:W-:Y:S02]  /*8d50*/  ISETP.GT.AND P0, PT, R132, 0x9, !P3 ;  /* 0x000000098400780c */ /* 0x000fe40005f04270 */
[----:B------:R-:W-:Y:S02]  /*8d60*/  ISETP.GE.AND P3, PT, R2, 0x12, PT ;  /* 0x000000120200780c */ /* 0x000fe40003f66270 */
[----:B------:R-:W-:Y:S02]  /*8d70*/  ISETP.LT.OR P0, PT, R134, 0xa, P0 ;  /* 0x0000000a8600780c */ /* 0x000fe40000701670 */
[----:B------:R-:W-:Y:S02]  /*8d80*/  P2R R178, PR, RZ, 0x8 ;  /* 0x00000008ffb27803 */ /* 0x000fe40000000000 */
[----:B------:R-:W-:Y:S02]  /*8d90*/  FSEL R187, R19, -INF , !P0 ;  /* 0xff80000013bb7808 */ /* 0x000fe40004000000 */
[----:B------:R-:W-:Y:S02]  /*8da0*/  ISETP.GT.AND P0, PT, R0, 0x11, !P3 ;  /* 0x000000110000780c */ /* 0x000fe40005f04270 */
[C---:B------:R-:W-:Y:S02]  /*8db0*/  ISETP.LT.OR P2, PT, R139.reuse, 0xa, P2 ;  /* 0x0000000a8b00780c */ /* 0x040fe40001741670 */
[----:B------:R-:W-:Y:S02]  /*8dc0*/  ISETP.LT.OR P0, PT, R139, 0x12, P0 ;  /* 0x000000128b00780c */ /* 0x000fe40000701670 */
[----:B------:R-:W-:Y:S02]  /*8dd0*/  FSEL R185, R17, -INF , !P2 ;  /* 0xff80000011b97808 */ /* 0x000fe40005000000 */
[----:B------:R-:W-:Y:S02]  /*8de0*/  FSEL R190, R21, -INF , !P0 ;  /* 0xff80000015be7808 */ /* 0x000fe40004000000 */
[----:B------:R-:W-:Y:S02]  /*8df0*/  ISETP.GT.AND P0, PT, R132, 0x11, !P3 ;  /* 0x000000118400780c */ /* 0x000fe40005f04270 */
[----:B------:R-:W-:Y:S02]  /*8e00*/  ISETP.GE.AND P3, PT, R2, 0x19, PT ;  /* 0x000000190200780c */ /* 0x000fe40003f66270 */
[----:B------:R-:W-:Y:S02]  /*8e10*/  ISETP.LT.OR P0, PT, R134, 0x12, P0 ;  /* 0x000000128600780c */ /* 0x000fe40000701670 */
[----:B------:R-:W-:Y:S02]  /*8e20*/  ISETP.GE.AND P2, PT, R2, 0x1a, PT ;  /* 0x0000001a0200780c */ /* 0x000fe40003f46270 */
[----:B------:R-:W-:Y:S02]  /*8e30*/  FSEL R191, R23, -INF , !P0 ;  /* 0xff80000017bf7808 */ /* 0x000fe40004000000 */
[----:B------:R-:W-:Y:S02]  /*8e40*/  ISETP.GT.AND P0, PT, R0, 0x18, !P3 ;  /* 0x000000180000780c */ /* 0x000fe40005f04270 */
[----:B------:R-:W-:Y:S02]  /*8e50*/  P2R R181, PR, RZ, 0x2 ;  /* 0x00000002ffb57803 */ /* 0x000fe40000000000 */
[C---:B------:R-:W-:Y:S02]  /*8e60*/  ISETP.LT.OR P0, PT, R139.reuse, 0x19, P0 ;  /* 0x000000198b00780c */ /* 0x040fe40000701670 */
[----:B------:R-:W-:Y:S02]  /*8e70*/  ISETP.GT.AND P1, PT, R132, 0x8, !P1 ;  /* 0x000000088400780c */ /* 0x000fe40004f24270 */
[----:B------:R-:W-:Y:S02]  /*8e80*/  FSEL R192, R32, -INF , !P0 ;  /* 0xff80000020c07808 */ /* 0x000fe40004000000 */
[----:B------:R-:W-:Y:S02]  /*8e90*/  ISETP.GT.AND P0, PT, R0, 0x19, !P2 ;  /* 0x000000190000780c */ /* 0x000fe40005704270 */
[----:B------:R-:W-:Y:S02]  /*8ea0*/  ISETP.GE.AND P4, PT, R2, 0x11, PT ;  /* 0x000000110200780c */ /* 0x000fe40003f86270 */
[----:B------:R-:W-:Y:S02]  /*8eb0*/  ISETP.LT.OR P0, PT, R139, 0x1a, P0 ;  /* 0x0000001a8b00780c */ /* 0x000fe40000701670 */
[----:B------:R-:W-:Y:S02]  /*8ec0*/  ISETP.LT.OR P1, PT, R134, 0x9, P1 ;  /* 0x000000098600780c */ /* 0x000fe40000f21670 */
[----:B------:R-:W-:Y:S02]  /*8ed0*/  FSEL R193, R33, -INF , !P0 ;  /* 0xff80000021c17808 */ /* 0x000fe40004000000 */
[----:B------:R-:W-:Y:S02]  /*8ee0*/  ISETP.GT.AND P0, PT, R132, 0x18, !P3 ;  /* 0x000000188400780c */ /* 0x000fe40005f04270 */
[----:B------:R-:W-:Y:S02]  /*8ef0*/  FSEL R186, R18, -INF , !P1 ;  /* 0xff80000012ba7808 */ /* 0x000fe40004800000 */
[----:B------:R-:W-:Y:S02]  /*8f00*/  ISETP.GT.AND P1, PT, R0, 0x10, !P4 ;  /* 0x000000100000780c */ /* 0x000fe40006724270 */
[----:B------:R-:W-:Y:S02]  /*8f10*/  ISETP.LT.OR P0, PT, R134, 0x19, P0 ;  /* 0x000000198600780c */ /* 0x000fe40000701670 */
[----:B------:R-:W-:Y:S02]  /*8f20*/  ISETP.LT.OR P1, PT, R139, 0x11, P1 ;  /* 0x000000118b00780c */ /* 0x000fe40000f21670 */
[----:B------:R-:W-:Y:S02]  /*8f30*/  FSEL R194, R34, -INF , !P0 ;  /* 0xff80000022c27808 */ /* 0x000fe40004000000 */
[----:B------:R-:W-:Y:S02]  /*8f40*/  ISETP.GT.AND P0, PT, R132, 0x19, !P2 ;  /* 0x000000198400780c */ /* 0x000fe40005704270 */
[----:B------:R-:W-:Y:S02]  /*8f50*/  FSEL R188, R20, -INF , !P1 ;  /* 0xff80000014bc7808 */ /* 0x000fe40004800000 */
[----:B------:R-:W-:Y:S02]  /*8f60*/  ISETP.GT.AND P1, PT, R132, 0x10, !P4 ;  /* 0x000000108400780c */ /* 0x000fe40006724270 */
[----:B------:R-:W-:Y:S02]  /*8f70*/  P2R R172, PR, RZ, 0x4 ;  /* 0x00000004ffac7803 */ /* 0x000fe40000000000 */
[----:B------:R-:W-:Y:S02]  /*8f80*/  ISETP.LT.OR P0, PT, R134, 0x1a, P0 ;  /* 0x0000001a8600780c */ /* 0x000fe40000701670 */
[----:B------:R-:W-:Y:S02]  /*8f90*/  ISETP.GE.AND P2, PT, R2, 0x21, PT ;  /* 0x000000210200780c */ /* 0x000fe40003f46270 */
[----:B------:R-:W-:Y:S02]  /*8fa0*/  ISETP.LT.OR P1, PT, R134, 0x11, P1 ;  /* 0x000000118600780c */ /* 0x000fe40000f21670 */
[----:B------:R-:W-:Y:S02]  /*8fb0*/  FSEL R195, R35, -INF , !P0 ;  /* 0xff80000023c37808 */ /* 0x000fe40004000000 */
[----:B------:R-:W-:Y:S02]  /*8fc0*/  ISETP.GT.AND P0, PT, R0, 0x20, !P2 ;  /* 0x000000200000780c */ /* 0x000fe40005704270 */
[----:B------:R-:W-:Y:S02]  /*8fd0*/  FSEL R189, R22, -INF , !P1 ;  /* 0xff80000016bd7808 */ /* 0x000fe40004800000 */
[C---:B------:R-:W-:Y:S02]  /*8fe0*/  ISETP.LT.OR P0, PT, R139.reuse, 0x21, P0 ;  /* 0x000000218b00780c */ /* 0x040fe40000701670 */
[----:B------:R-:W-:Y:S02]  /*8ff0*/  ISETP.GE.AND P1, PT, R2, 0x22, PT ;  /* 0x000000220200780c */ /* 0x000fe40003f26270 */
[----:B------:R-:W-:Y:S02]  /*9000*/  FSEL R196, R36, -INF , !P0 ;  /* 0xff80000024c47808 */ /* 0x000fe40004000000 */
[----:B------:R-:W-:Y:S02]  /*9010*/  ISETP.GT.AND P0, PT, R0, 0x21, !P1 ;  /* 0x000000210000780c */ /* 0x000fe40004f04270 */
[----:B------:R-:W-:Y:S02]  /*9020*/  P2R R35, PR, RZ, 0x4 ;  /* 0x00000004ff237803 */ /* 0x000fe40000000000 */
        /* <DEDUP_REMOVED lines=53> */
[----:B------:R-:W-:Y:S04]  /*9380*/  ISETP.GT.AND P0, PT, R0, 0x38, !P2 ;  /* 0x000000380000780c */ /* 0x000fe80005704270 */
[C---:B------:R-:W-:Y:S04]  /*9390*/  ISETP.LT.OR P0, PT, R139.reuse, 0x39, P0 ;  /* 0x000000398b00780c */ /* 0x040fe80000701670 */
[----:B------:R-:W-:Y:S02]  /*93a0*/  FSEL R234, R64, -INF , !P0 ;  /* 0xff80000040ea7808 */ /* 0x000fe40004000000 */
[----:B------:R-:W-:Y:S04]  /*93b0*/  ISETP.GT.AND P0, PT, R0, 0x39, !P1 ;  /* 0x000000390000780c */ /* 0x000fe80004f04270 */
[----:B------:R-:W-:Y:S04]  /*93c0*/  ISETP.LT.OR P0, PT, R139, 0x3a, P0 ;  /* 0x0000003a8b00780c */ /* 0x000fe80000701670 */
        /* <DEDUP_REMOVED lines=35> */
[----:B------:R-:W-:Y:S04]  /*9600*/  ISETP.LT.OR P0, PT, R134, 0x49, P0 ;  /* 0x000000498600780c */ /* 0x000fe80000701670 */
[----:B------:R-:W-:Y:S02]  /*9610*/  FSEL R248, R82, -INF , !P0 ;  /* 0xff80000052f87808 */ /* 0x000fe40004000000 */
[----:B------:R-:W-:Y:S02]  /*9620*/  ISETP.GT.AND P0, PT, R132, 0x49, !P1 ;  /* 0x000000498400780c */ /* 0x000fe40004f04270 */
[----:B------:R-:W-:Y:S02]  /*9630*/  ISETP.GE.AND P1, PT, R2, 0x1, PT ;  /* 0x000000010200780c */ /* 0x000fe40003f26270 */
        /* <DEDUP_REMOVED lines=14> */
[C---:B------:R-:W-:Y:S04]  /*9720*/  ISETP.GT.AND P0, PT, R0.reuse, 0x1, !P2 ;  /* 0x000000010000780c */ /* 0x040fe80005704270 */
[----:B------:R-:W-:Y:S04]  /*9730*/  ISETP.LT.OR P0, PT, R139, 0x2, P0 ;  /* 0x000000028b00780c */ /* 0x000fe80000701670 */
[----:B------:R-:W-:Y:S02]  /*9740*/  FSEL R37, R5, -INF , !P0 ;  /* 0xff80000005257808 */ /* 0x000fe40004000000 */
[----:B------:R-:W-:Y:S04]  /*9750*/  ISETP.GT.AND P0, PT, R0, RZ, !P1 ;  /* 0x000000ff0000720c */ /* 0x000fe80004f04270 */
        /* <DEDUP_REMOVED lines=107> */
[----:B------:R-:W-:Y:S02]  /*9e10*/  ISETP.GT.AND P0, PT, R3, 0x59, !P6 ;  /* 0x000000590300780c */ /* 0x000fe40007704270 */
[----:B------:R-:W1:Y:S01]  /*9e20*/  SHFL.IDX PT, R3, R173, 0x3, 0x1c1f ;  /* 0x007c1f00ad037f89 */ /* 0x000e6200000e0000 */
[----:B------:R-:W-:Y:S02]  /*9e30*/  ISETP.NE.AND P6, PT, R183, RZ, PT ;  /* 0x000000ffb700720c */ /* 0x000fe40003fc5270 */
        /* <DEDUP_REMOVED lines=20> */
.L_x_2110:
[----:B------:R-:W-:Y:S04]  /*9f80*/  MOV R2, c[0x0][0x32c] ;  /* 0x0000cb0000027a02 */ /* 0x000fe80000000f00 */
[----:B------:R-:W-:Y:S11]  /*9f90*/  ISETP.NE.AND P0, PT, R2, 0x1, PT ;  /* 0x000000010200780c */ /* 0x000ff60003f05270 */
[----:B------:R-:W-:Y:S02]  /*9fa0*/  @!UPT UIADD3 URZ, URZ, URZ, URZ ;  /* 0x0000003f3f3ff290 */ /* 0x000fe4000fffe03f */
[----:B------:R-:W-:Y:S05]  /*9fb0*/  @P0 IMAD.HI.U32 R2, R0, c[0x0][0x330], RZ ;  /* 0x0000cc0000020a27 */ /* 0x000fea00078e00ff */
[----:B------:R-:W-:Y:S02]  /*9fc0*/  @P0 SHF.R.U32.HI R0, RZ, c[0x0][0x334], R2 ;  /* 0x0000cd00ff000a19 */ /* 0x000fe40000011602 */
.L_x_2111:
[----:B------:R-:W-:Y:S05]  /*9fd0*/  BSYNC B0 ;  /* 0x0000000000007941 */ /* 0x000fea0003800000 */
.L_x_2109:
[----:B------:R-:W-:Y:S02]  /*9fe0*/  IADD3 R2, R182, -0x1, RZ ;  /* 0xffffffffb6027810 */ /* 0x000fe40007ffe0ff */
[C-C-:B------:R-:W-:Y:S02]  /*9ff0*/  IADD3 R4, R3.reuse, UR10, R176.reuse ;  /* 0x0000000a03047c10 */ /* 0x140fe4000fffe0b0 */
[----:B------:R-:W-:Y:S01]  /*a000*/  IADD3 R3, R3, c[0x0][0x328], R176 ;  /* 0x0000ca0003037a10 */ /* 0x000fe20007ffe0b0 */
[----:B------:R-:W-:Y:S05]  /*a010*/  IMAD R0, R0, c[0x0][0x32c], R2 ;  /* 0x0000cb0000007a24 */ /* 0x000fea00078e0202 */
[----:B------:R-:W-:Y:S02]  /*a020*/  IADD3 R2, R0, c[0x0][0x32c], RZ ;  /* 0x0000cb0000027a10 */ /* 0x000fe40007ffe0ff */
[----:B------:R-:W-:Y:S02]  /*a030*/  IMNMX R0, R4, R0, !PT ;  /* 0x0000000004007217 */ /* 0x000fe40007800200 */
[----:B------:R-:W-:Y:S02]  /*a040*/  IMNMX R2, R3, R2, PT ;  /* 0x0000000203027217 */ /* 0x000fe40003800200 */
.L_x_2108:
[----:B------:R-:W-:Y:S02]  /*a050*/  ISETP.GT.AND P0, PT, R0, RZ, !P1 ;  /* 0x000000ff0000720c */ /* 0x000fe40004f04270 */
[----:B------:R-:W-:Y:S02]  /*a060*/  FMNMX.FTZ R134, R36, R135, !PT ;  /* 0x0000008724867209 */ /* 0x000fe40007810000 */
[----:B------:R-:W-:Y:S02]  /*a070*/  ISETP.LT.OR P0, PT, R2, 0x1, P0 ;  /* 0x000000010200780c */ /* 0x000fe40000701670 */
[----:B------:R-:W-:Y:S02]  /*a080*/  FMNMX.FTZ R134, R37, R134, !PT ;  /* 0x0000008625867209 */ /* 0x000fe40007810000 */
[----:B------:R-:W-:Y:S02]  /*a090*/  FSEL R10, R10, -INF , !P0 ;  /* 0xff8000000a0a7808 */ /* 0x000fe40004000000 */
[----:B------:R-:W-:Y:S02]  /*a0a0*/  ISETP.GT.AND P0, PT, R0, 0x1, !P2 ;  /* 0x000000010000780c */ /* 0x000fe40005704270 */
[----:B------:R-:W-:Y:S02]  /*a0b0*/  FMNMX.FTZ R134, R184, R134, !PT ;  /* 0x00000086b8867209 */ /* 0x000fe40007810000 */
[----:B------:R-:W-:Y:S02]  /*a0c0*/  ISETP.LT.OR P0, PT, R2, 0x2, P0 ;  /* 0x000000020200780c */ /* 0x000fe40000701670 */
[----:B------:R-:W-:Y:S02]  /*a0d0*/  ISETP.NE.AND P2, PT, R178, RZ, PT ;  /* 0x000000ffb200720c */ /* 0x000fe40003f45270 */
[----:B------:R-:W-:Y:S02]  /*a0e0*/  FSEL R11, R11, -INF , !P0 ;  /* 0xff8000000b0b7808 */ /* 0x000fe40004000000 */
[----:B------:R-:W-:Y:S02]  /*a0f0*/  ISETP.NE.AND P0, PT, R181, RZ, PT ;  /* 0x000000ffb500720c */ /* 0x000fe40003f05270 */
[----:B------:R-:W-:Y:S02]  /*a100*/  FMNMX.FTZ R134, R185, R134, !PT ;  /* 0x00000086b9867209 */ /* 0x000fe40007810000 */
        /* <DEDUP_REMOVED lines=65> */
[----:B------:R-:W-:Y:S02]  /*a520*/  FMNMX.FTZ R4, R8, R137, !PT ;  /* 0x0000008908047209 */ /* 0x000fe40007810000 */
[----:B------:R-:W-:Y:S02]  /*a530*/  FMNMX.FTZ R134, R80, R134, !PT ;  /* 0x0000008650867209 */ /* 0x000fe40007810000 */
[----:B------:R-:W-:Y:S02]  /*a540*/  ISETP.LT.OR P0, PT, R2, 0x2a, P0 ;  /* 0x0000002a0200780c */ /* 0x000fe40000701670 */
[----:B------:R-:W-:Y:S02]  /*a550*/  FMNMX.FTZ R3, R206, R3, !PT ;  /* 0x00000003ce037209 */ /* 0x000fe40007810000 */
[----:B------:R-:W-:Y:S02]  /*a560*/  FMNMX.FTZ R4, R9, R4, !PT ;  /* 0x0000000409047209 */ /* 0x000fe40007810000 */
[----:B------:R-:W-:Y:S02]  /*a570*/  FMNMX.FTZ R134, R82, R134, !PT ;  /* 0x0000008652867209 */ /* 0x000fe40007810000 */
[----:B------:R-:W-:Y:S02]  /*a580*/  FSEL R99, R47, -INF , !P0 ;  /* 0xff8000002f637808 */ /* 0x000fe40004000000 */
[----:B------:R-:W-:Y:S01]  /*a590*/  ISETP.NE.AND P0, PT, R23, RZ, PT ;  /* 0x000000ff1700720c */ /* 0x000fe20003f05270 */
[----:B------:R-:W1:Y:S01]  /*a5a0*/  SHFL.BFLY PT, R5, R134, 0x2, 0x1f ;  /* 0x0c401f0086057f89 */ /* 0x000e6200000e0000 */
        /* <DEDUP_REMOVED lines=25> */
[----:B-1----:R-:W-:Y:S02]  /*a740*/  FMNMX.FTZ R134, R134, R5, !PT ;  /* 0x0000000586867209 */ /* 0x002fe40007810000 */
[----:B------:R-:W-:Y:S02]  /*a750*/  ISETP.LT.OR P0, PT, R2, 0x39, P0 ;  /* 0x000000390200780c */ /* 0x000fe40000701670 */
[----:B------:R-:W-:Y:S01]  /*a760*/  FMNMX.FTZ R3, R252, R3, !PT ;  /* 0x00000003fc037209 */ /* 0x000fe20007810000 */
[----:B------:R-:W1:Y:S01]  /*a770*/  SHFL.BFLY PT, R6, R134, 0x1, 0x1f ;  /* 0x0c201f0086067f89 */ /* 0x000e6200000e0000 */
[----:B------:R-:W-:Y:S02]  /*a780*/  FMNMX.FTZ R4, R200, R4, !PT ;  /* 0x00000004c8047209 */ /* 0x000fe40007810000 */
[----:B------:R-:W-:Y:S02]  /*a790*/  FMNMX.FTZ R3, R87, R3, !PT ;  /* 0x0000000357037209 */ /* 0x000fe40007810000 */
[----:B------:R-:W-:Y:S02]  /*a7a0*/  FSEL R174, R62, -INF , !P0 ;  /* 0xff8000003eae7808 */ /* 0x000fe40004000000 */
[----:B------:R-:W-:Y:S02]  /*a7b0*/  MOV R62, R53 ;  /* 0x00000035003e7202 */ /* 0x000fe40000000f00 */
[----:B------:R-:W-:Y:S02]  /*a7c0*/  ISETP.NE.AND P0, PT, R20, RZ, PT ;  /* 0x000000ff1400720c */ /* 0x000fe40003f05270 */
[----:B------:R-:W-:Y:S02]  /*a7d0*/  FMNMX.FTZ R4, R201, R4, !PT ;  /* 0x00000004c9047209 */ /* 0x000fe40007810000 */
[----:B------:R-:W-:Y:S02]  /*a7e0*/  ISETP.GT.AND P0, PT, R0, 0x39, !P0 ;  /* 0x000000390000780c */ /* 0x000fe40004704270 */
[----:B------:R-:W-:Y:S02]  /*a7f0*/  FMNMX.FTZ R3, R62, R3, !PT ;  /* 0x000000033e037209 */ /* 0x000fe40007810000 */
[----:B------:R-:W-:Y:S02]  /*a800*/  FMNMX.FTZ R4, R209, R4, !PT ;  /* 0x00000004d1047209 */ /* 0x000fe40007810000 */
[----:B------:R-:W-:Y:S02]  /*a810*/  FMNMX.FTZ R3, R85, R3, !PT ;  /* 0x0000000355037209 */ /* 0x000fe40007810000 */
[----:B------:R-:W-:Y:S02]  /*a820*/  ISETP.NE.AND P2, PT, R19, RZ, PT ;  /* 0x000000ff1300720c */ /* 0x000fe40003f45270 */
[----:B------:R-:W-:Y:S01]  /*a830*/  ISETP.LT.OR P0, PT, R2, 0x3a, P0 ;  /* 0x0000003a0200780c */ /* 0x000fe20000701670 */
[----:B------:R-:W2:Y:S01]  /*a840*/  SHFL.BFLY PT, R133, R3, 0x2, 0x1f ;  /* 0x0c401f0003857f89 */ /* 0x000ea200000e0000 */
[----:B------:R-:W-:Y:S02]  /*a850*/  FMNMX.FTZ R4, R211, R4, !PT ;  /* 0x00000004d3047209 */ /* 0x000fe40007810000 */
[----:B------:R-:W-:Y:S02]  /*a860*/  FSEL R175, R63, -INF , !P0 ;  /* 0xff8000003faf7808 */ /* 0x000fe40004000000 */
[----:B------:R-:W-:Y:S02]  /*a870*/  ISETP.GT.AND P0, PT, R0, 0x40, !P2 ;  /* 0x000000400000780c */ /* 0x000fe40005704270 */
[----:B------:R-:W-:Y:S02]  /*a880*/  FMNMX.FTZ R4, R230, R4, !PT ;  /* 0x00000004e6047209 */ /* 0x000fe40007810000 */
[----:B------:R-:W-:Y:S02]  /*a890*/  ISETP.NE.AND P1, PT, R18, RZ, PT ;  /* 0x000000ff1200720c */ /* 0x000fe40003f25270 */
[----:B------:R-:W-:Y:S02]  /*a8a0*/  ISETP.LT.OR P0, PT, R2, 0x41, P0 ;  /* 0x000000410200780c */ /* 0x000fe40000701670 */
[----:B------:R-:W-:Y:S02]  /*a8b0*/  FMNMX.FTZ R4, R233, R4, !PT ;  /* 0x00000004e9047209 */ /* 0x000fe40007810000 */
[----:B------:R-:W-:Y:S02]  /*a8c0*/  FSEL R181, R74, -INF , !P0 ;  /* 0xff8000004ab57808 */ /* 0x000fe40004000000 */
[----:B------:R-:W-:Y:S02]  /*a8d0*/  ISETP.GT.AND P0, PT, R0, 0x41, !P1 ;  /* 0x000000410000780c */ /* 0x000fe40004f04270 */
[----:B------:R-:W-:Y:S02]  /*a8e0*/  FMNMX.FTZ R4, R241, R4, !PT ;  /* 0x00000004f1047209 */ /* 0x000fe40007810000 */
[----:B-1----:R-:W-:Y:S02]  /*a8f0*/  FMNMX.FTZ R134, R134, R6, !PT ;  /* 0x0000000686867209 */ /* 0x002fe40007810000 */
[----:B------:R-:W-:Y:S02]  /*a900*/  ISETP.NE.AND P2, PT, R17, RZ, PT ;  /* 0x000000ff1100720c */ /* 0x000fe40003f45270 */
        /* <DEDUP_REMOVED lines=11> */
[----:B------:R-:W-:Y:S02]  /*a9c0*/  FMNMX.FTZ R5, R14, R5, !PT ;  /* 0x000000050e057209 */ /* 0x000fe40007810000 */
[----:B--2---:R-:W-:Y:S02]  /*a9d0*/  FMNMX.FTZ R133, R3, R133, !PT ;  /* 0x0000008503857209 */ /* 0x004fe40007810000 */
[----:B------:R-:W-:Y:S01]  /*a9e0*/  FMNMX.FTZ R3, R88, R4, !PT ;  /* 0x0000000458037209 */ /* 0x000fe20007810000 */
[--C-:B------:R-:W-:Y:S01]  /*a9f0*/  FFMA.FTZ R4, R36, c[0x0][0x2d0], -R71.reuse ;  /* 0x0000b40024047a23 */ /* 0x100fe20000010847 */
[----:B------:R-:W-:Y:S01]  /*aa00*/  FMNMX.FTZ R5, R15, R5, !PT ;  /* 0x000000050f057209 */ /* 0x000fe20007810000 */
[----:B------:R-:W1:Y:S01]  /*aa10*/  SHFL.BFLY PT, R6, R133, 0x1, 0x1f ;  /* 0x0c201f0085067f89 */ /* 0x000e6200000e0000 */
[----:B------:R-:W-:Y:S01]  /*aa20*/  FMNMX.FTZ R3, R89, R3, !PT ;  /* 0x0000000359037209 */ /* 0x000fe20007810000 */
[----:B------:R2:W-:Y:S01]  /*aa30*/  MUFU.EX2 R63, R4 ;  /* 0x00000004003f7308 */ /* 0x0005e20000000800 */
[----:B------:R-:W-:Y:S02]  /*aa40*/  FMNMX.FTZ R5, R56, R5, !PT ;  /* 0x0000000538057209 */ /* 0x000fe40007810000 */
[----:B------:R-:W-:Y:S02]  /*aa50*/  FMNMX.FTZ R3, R81, R3, !PT ;  /* 0x0000000351037209 */ /* 0x000fe40007810000 */
[----:B------:R-:W-:Y:S02]  /*aa60*/  FMNMX.FTZ R5, R57, R5, !PT ;  /* 0x0000000539057209 */ /* 0x000fe40007810000 */
[----:B------:R-:W-:Y:S02]  /*aa70*/  FMNMX.FTZ R3, R183, R3, !PT ;  /* 0x00000003b7037209 */ /* 0x000fe40007810000 */
[----:B------:R-:W-:Y:S02]  /*aa80*/  FMNMX.FTZ R5, R60, R5, !PT ;  /* 0x000000053c057209 */ /* 0x000fe40007810000 */
[----:B------:R-:W-:Y:S01]  /*aa90*/  ISETP.LT.OR P0, PT, R2, 0x49, P0 ;  /* 0x000000490200780c */ /* 0x000fe20000701670 */
[----:B------:R-:W3:Y:S01]  /*aaa0*/  SHFL.BFLY PT, R7, R3, 0x2, 0x1f ;  /* 0x0c401f0003077f89 */ /* 0x000ee200000e0000 */
[----:B------:R-:W-:Y:S02]  /*aab0*/  FMNMX.FTZ R5, R84, R5, !PT ;  /* 0x0000000554057209 */ /* 0x000fe40007810000 */
[----:B------:R-:W-:Y:S01]  /*aac0*/  ISETP.NE.AND P1, PT, R16, RZ, PT ;  /* 0x000000ff1000720c */ /* 0x000fe20003f25270 */
[--C-:B------:R-:W-:Y:S01]  /*aad0*/  FFMA.FTZ R16, R192, c[0x0][0x2d0], -R71.reuse ;  /* 0x0000b400c0107a23 */ /* 0x100fe20000010847 */
[----:B------:R-:W-:Y:S02]  /*aae0*/  FMNMX.FTZ R5, R96, R5, !PT ;  /* 0x0000000560057209 */ /* 0x000fe40007810000 */
[----:B------:R-:W-:Y:S01]  /*aaf0*/  FSEL R177, R78, -INF , !P0 ;  /* 0xff8000004eb17808 */ /* 0x000fe20004000000 */
[----:B------:R-:W-:Y:S01]  /*ab00*/  MUFU.EX2 R35, R16 ;  /* 0x0000001000237308 */ /* 0x000fe20000000800 */
[----:B------:R-:W-:Y:S02]  /*ab10*/  FMNMX.FTZ R5, R97, R5, !PT ;  /* 0x0000000561057209 */ /* 0x000fe40007810000 */
[----:B-1----:R-:W-:Y:S02]  /*ab20*/  FMNMX.FTZ R133, R133, R6, !PT ;  /* 0x0000000685857209 */ /* 0x002fe40007810000 */
[----:B--2---:R-:W-:Y:S01]  /*ab30*/  FMNMX.FTZ R4, R98, R5, !PT ;  /* 0x0000000562047209 */ /* 0x004fe20007810000 */
[--C-:B------:R-:W-:Y:S01]  /*ab40*/  FFMA.FTZ R5, R37, c[0x0][0x2d0], -R71.reuse ;  /* 0x0000b40025057a23 */ /* 0x100fe20000010847 */
[C---:B------:R-:W-:Y:S01]  /*ab50*/  ISETP.GT.AND P0, PT, R0.reuse, 0x49, !P1 ;  /* 0x000000490000780c */ /* 0x040fe20004f04270 */
[----:B------:R-:W-:Y:S01]  /*ab60*/  FMUL.FTZ R92, R133, c[0x0][0x2d0] ;  /* 0x0000b400855c7a20 */ /* 0x000fe20000410000 */
[----:B------:R-:W-:Y:S01]  /*ab70*/  ISETP.GT.AND P3, PT, R0, 0x50, !P3 ;  /* 0x000000500000780c */ /* 0x000fe20005f64270 */
[----:B------:R1:W-:Y:S01]  /*ab80*/  MUFU.EX2 R24, R5 ;  /* 0x0000000500187308 */ /* 0x0003e20000000800 */
[----:B------:R-:W-:Y:S02]  /*ab90*/  FMNMX.FTZ R4, R99, R4, !PT ;  /* 0x0000000463047209 */ /* 0x000fe40007810000 */
[----:B------:R-:W-:Y:S02]  /*aba0*/  FSETP.NEU.FTZ.AND P1, PT, R133, -INF , PT ;  /* 0xff8000008500780b */ /* 0x000fe40003f3d000 */
[----:B------:R-:W-:Y:S02]  /*abb0*/  ISETP.LT.OR P0, PT, R2, 0x4a, P0 ;  /* 0x0000004a0200780c */ /* 0x000fe40000701670 */
[----:B---3--:R-:W-:Y:S02]  /*abc0*/  FMNMX.FTZ R3, R3, R7, !PT ;  /* 0x0000000703037209 */ /* 0x008fe40007810000 */
[----:B------:R-:W-:Y:S02]  /*abd0*/  FSEL R92, R92, RZ, P1 ;  /* 0x000000ff5c5c7208 */ /* 0x000fe40000800000 */
[----:B------:R-:W-:Y:S01]  /*abe0*/  FSEL R176, R79, -INF , !P0 ;  /* 0xff8000004fb07808 */ /* 0x000fe20004000000 */
[----:B------:R-:W2:Y:S01]  /*abf0*/  SHFL.BFLY PT, R132, R3, 0x1, 0x1f ;  /* 0x0c201f0003847f89 */ /* 0x000ea200000e0000 */
[----:B------:R-:W-:Y:S01]  /*ac00*/  ISETP.GT.AND P0, PT, R0, 0x51, !P4 ;  /* 0x000000510000780c */ /* 0x000fe20006704270 */
[--C-:B------:R-:W-:Y:S01]  /*ac10*/  FFMA.FTZ R28, R195, c[0x0][0x2d0], -R92.reuse ;  /* 0x0000b400c31c7a23 */ /* 0x100fe2000001085c */
[----:B------:R-:W-:Y:S02]  /*ac20*/  ISETP.NE.AND P4, PT, R52, RZ, PT ;  /* 0x000000ff3400720c */ /* 0x000fe40003f85270 */
[----:B------:R-:W-:Y:S02]  /*ac30*/  ISETP.LT.OR P0, PT, R2, 0x52, P0 ;  /* 0x000000520200780c */ /* 0x000fe40000701670 */
[----:B------:R-:W-:Y:S01]  /*ac40*/  ISETP.GT.AND P4, PT, R0, 0x59, !P4 ;  /* 0x000000590000780c */ /* 0x000fe20006784270 */
[----:B------:R-:W-:Y:S01]  /*ac50*/  LDSM.16.MT88.4 R52, [R214+0x100] ;  /* 0x00010000d634783b */ /* 0x000fe20000004200 */
[----:B------:R-:W-:Y:S02]  /*ac60*/  FSEL R179, R91, -INF , !P0 ;  /* 0xff8000005bb37808 */ /* 0x000fe40004000000 */
[----:B------:R-:W-:Y:S02]  /*ac70*/  ISETP.LT.OR P0, PT, R2, 0x5a, P4 ;  /* 0x0000005a0200780c */ /* 0x000fe40002701670 */
[----:B-1----:R-:W-:Y:S01]  /*ac80*/  FMNMX.FTZ R5, R172, R4, !PT ;  /* 0x00000004ac057209 */ /* 0x002fe20007810000 */
[----:B------:R-:W-:Y:S01]  /*ac90*/  FFMA.FTZ R4, R184, c[0x0][0x2d0], -R71 ;  /* 0x0000b400b8047a23 */ /* 0x000fe20000010847 */
[----:B------:R-:W-:Y:S01]  /*aca0*/  FSEL R70, R95, -INF , !P0 ;  /* 0xff8000005f467808 */ /* 0x000fe20004000000 */
[----:B------:R-:W-:Y:S01]  /*acb0*/  LDSM.16.MT88.4 R76, [R215+0x100] ;  /* 0x00010000d74c783b */ /* 0x000fe20000004200 */
[----:B------:R-:W-:Y:S01]  /*acc0*/  MUFU.EX2 R95, R28 ;  /* 0x0000001c005f7308 */ /* 0x000fe20000000800 */
[----:B------:R-:W-:Y:S02]  /*acd0*/  FMNMX.FTZ R5, R173, R5, !PT ;  /* 0x00000005ad057209 */ /* 0x000fe40007810000 */
[----:B------:R-:W-:Y:S01]  /*ace0*/  ISETP.GT.AND P5, PT, R0, 0x58, !P5 ;  /* 0x000000580000780c */ /* 0x000fe20006fa4270 */
[--C-:B------:R-:W-:Y:S01]  /*acf0*/  FFMA.FTZ R0, R39, c[0x0][0x2d0], -R92.reuse ;  /* 0x0000b40027007a23 */ /* 0x100fe2000001085c */
[----:B------:R-:W-:Y:S02]  /*ad00*/  ISETP.LT.OR P3, PT, R2, 0x51, P3 ;  /* 0x000000510200780c */ /* 0x000fe40001f61670 */
[----:B--2---:R-:W-:Y:S01]  /*ad10*/  FMNMX.FTZ R132, R3, R132, !PT ;  /* 0x0000008403847209 */ /* 0x004fe20007810000 */
[--C-:B------:R-:W-:Y:S01]  /*ad20*/  FFMA.FTZ R3, R187, c[0x0][0x2d0], -R92.reuse ;  /* 0x0000b400bb037a23 */ /* 0x100fe2000001085c */
[----:B------:R-:W-:Y:S01]  /*ad30*/  MOV R187, R82 ;  /* 0x0000005200bb7202 */ /* 0x000fe20000000f00 */
[----:B------:R1:W-:Y:S01]  /*ad40*/  MUFU.EX2 R86, R4 ;  /* 0x0000000400567308 */ /* 0x0003e20000000800 */
[----:B------:R-:W-:Y:S01]  /*ad50*/  FSEL R178, R90, -INF , !P3 ;  /* 0xff8000005ab27808 */ /* 0x000fe20005800000 */
[C---:B------:R-:W-:Y:S01]  /*ad60*/  FMUL.FTZ R93, R132.reuse, c[0x0][0x2d0] ;  /* 0x0000b400845d7a20 */ /* 0x040fe20000410000 */
[----:B------:R-:W-:Y:S02]  /*ad70*/  FSETP.NEU.FTZ.AND P0, PT, R132, -INF , PT ;  /* 0xff8000008400780b */ /* 0x000fe40003f1d000 */
[----:B------:R-:W-:Y:S01]  /*ad80*/  ISETP.LT.OR P3, PT, R2, 0x59, P5 ;  /* 0x000000590200780c */ /* 0x000fe20002f61670 */
[--C-:B------:R-:W-:Y:S01]  /*ad90*/  FFMA.FTZ R2, R186, c[0x0][0x2d0], -R92.reuse ;  /* 0x0000b400ba027a23 */ /* 0x100fe2000001085c */
[----:B------:R-:W-:Y:S01]  /*ada0*/  FSEL R93, R93, RZ, P0 ;  /* 0x000000ff5d5d7208 */ /* 0x000fe20000000000 */
[----:B------:R-:W-:Y:S01]  /*adb0*/  IMAD.MOV.U32 R186, RZ, RZ, R81 ;  /* 0x000000ffffba7224 */ /* 0x000fe200078e0051 */
[----:B------:R-:W-:Y:S01]  /*adc0*/  FSEL R180, R94, -INF , !P3 ;  /* 0xff8000005eb47808 */ /* 0x000fe20005800000 */
[----:B------:R2:W3:Y:S01]  /*add0*/  MUFU.EX2 R19, R3 ;  /* 0x0000000300137308 */ /* 0x0004e20000000800 */
[----:B------:R-:W-:Y:S01]  /*ade0*/  FMNMX.FTZ R5, R174, R5, !PT ;  /* 0x00000005ae057209 */ /* 0x000fe20007810000 */
[----:B------:R-:W-:Y:S02]  /*adf0*/  FFMA.FTZ R32, R48, c[0x0][0x2d0], -R93 ;  /* 0x0000b40030207a23 */ /* 0x000fe4000001085d */
[----:B------:R-:W-:Y:S01]  /*ae00*/  FFMA.FTZ R48, R196, c[0x0][0x2d0], -R71 ;  /* 0x0000b400c4307a23 */ /* 0x000fe20000010847 */
[----:B------:R-:W-:Y:S01]  /*ae10*/  FMNMX.FTZ R5, R175, R5, !PT ;  /* 0x00000005af057209 */ /* 0x000fe20007810000 */
[--C-:B------:R-:W-:Y:S02]  /*ae20*/  FFMA.FTZ R40, R50, c[0x0][0x2d0], -R93.reuse ;  /* 0x0000b40032287a23 */ /* 0x100fe4000001085d */
[----:B------:R-:W-:Y:S01]  /*ae30*/  FFMA.FTZ R44, R51, c[0x0][0x2d0], -R93 ;  /* 0x0000b400332c7a23 */ /* 0x000fe2000001085d */
[----:B------:R-:W-:Y:S01]  /*ae40*/  FMNMX.FTZ R5, R181, R5, !PT ;  /* 0x00000005b5057209 */ /* 0x000fe20007810000 */
[----:B------:R-:W-:Y:S03]  /*ae50*/  MUFU.EX2 R21, R0 ;  /* 0x0000000000157308 */ /* 0x000fe60000000800 */
[----:B------:R-:W-:Y:S01]  /*ae60*/  FMNMX.FTZ R5, R182, R5, !PT ;  /* 0x00000005b6057209 */ /* 0x000fe20007810000 */
[----:B-1----:R-:W-:Y:S06]  /*ae70*/  FFMA.FTZ R4, R185, c[0x0][0x2d0], -R71 ;  /* 0x0000b400b9047a23 */ /* 0x002fec0000010847 */
[----:B------:R1:W4:Y:S01]  /*ae80*/  MUFU.EX2 R83, R4 ;  /* 0x0000000400537308 */ /* 0x0003220000000800 */
[--C-:B--2---:R-:W-:Y:S02]  /*ae90*/  FFMA.FTZ R3, R8, c[0x0][0x2d0], -R93.reuse ;  /* 0x0000b40008037a23 */ /* 0x104fe4000001085d */
[--C-:B------:R-:W-:Y:S01]  /*aea0*/  FFMA.FTZ R8, R189, c[0x0][0x2d0], -R92.reuse ;  /* 0x0000b400bd087a23 */ /* 0x100fe2000001085c */
[----:B---3--:R-:W-:Y:S06]  /*aeb0*/  MOV R189, R19 ;  /* 0x0000001300bd7202 */ /* 0x008fec0000000f00 */
[----:B------:R2:W-:Y:S10]  /*aec0*/  MUFU.EX2 R185, R3 ;  /* 0x0000000300b97308 */ /* 0x0005f40000000800 */
[----:B------:R-:W-:Y:S01]  /*aed0*/  MUFU.EX2 R25, R2 ;  /* 0x0000000200197308 */ /* 0x000fe20000000800 */
[--C-:B-1----:R-:W-:Y:S01]  /*aee0*/  FFMA.FTZ R4, R38, c[0x0][0x2d0], -R92.reuse ;  /* 0x0000b40026047a23 */ /* 0x102fe2000001085c */
[----:B----4-:R-:W-:Y:S01]  /*aef0*/  F2FP.BF16.PACK_AB R74, R83, R86 ;  /* 0x00000056534a723e */ /* 0x010fe200000010ff */
[----:B------:R-:W-:Y:S07]  /*af00*/  LDSM.16.MT88.4 R36, [R216+0x100] ;  /* 0x00010000d824783b */ /* 0x000fee0000004200 */
[----:B------:R1:W3:Y:S01]  /*af10*/  MUFU.EX2 R184, R4 ;  /* 0x0000000400b87308 */ /* 0x0002e20000000800 */
[--C-:B--2---:R-:W-:Y:S09]  /*af20*/  FFMA.FTZ R3, R9, c[0x0][0x2d0], -R93.reuse ;  /* 0x0000b40009037a23 */ /* 0x104ff2000001085d */
[----:B------:R2:W4:Y:S10]  /*af30*/  MUFU.EX2 R59, R3 ;  /* 0x00000003003b7308 */ /* 0x0005340000000800 */
[----:B------:R-:W-:Y:S01]  /*af40*/  MUFU.EX2 R34, R8 ;  /* 0x0000000800227308 */ /* 0x000fe20000000800 */
[----:B-1----:R-:W-:Y:S02]  /*af50*/  FMNMX.FTZ R4, R177, R5, !PT ;  /* 0x00000005b1047209 */ /* 0x002fe40007810000 */
[----:B---3--:R-:W-:Y:S02]  /*af60*/  MOV R192, R184 ;  /* 0x000000b800c07202 */ /* 0x008fe40000000f00 */
[----:B------:R-:W-:Y:S04]  /*af70*/  FMNMX.FTZ R4, R176, R4, !PT ;  /* 0x00000004b0047209 */ /* 0x000fe80007810000 */
[----:B------:R-:W-:Y:S01]  /*af80*/  FMNMX.FTZ R4, R178, R4, !PT ;  /* 0x00000004b2047209 */ /* 0x000fe20007810000 */
[--C-:B--2---:R-:W-:Y:S01]  /*af90*/  FFMA.FTZ R3, R12, c[0x0][0x2d0], -R93.reuse ;  /* 0x0000b4000c037a23 */ /* 0x104fe2000001085d */
[----:B----4-:R-:W-:Y:S01]  /*afa0*/  F2FP.BF16.PACK_AB R64, R59, R185 ;  /* 0x000000b93b40723e */ /* 0x010fe200000010ff */
[----:B------:R-:W-:Y:S01]  /*afb0*/  FFMA.FTZ R12, R191, c[0x0][0x2d0], -R92 ;  /* 0x0000b400bf0c7a23 */ /* 0x000fe2000001085c */
[----:B------:R-:W-:Y:S01]  /*afc0*/  FMNMX.FTZ R0, R179, R4, !PT ;  /* 0x00000004b3007209 */ /* 0x000fe20007810000 */
[----:B------:R1:W-:Y:S01]  /*afd0*/  MUFU.EX2 R61, R3 ;  /* 0x00000003003d7308 */ /* 0x0003e20000000800 */
[----:B------:R-:W-:Y:S02]  /*afe0*/  FFMA.FTZ R4, R13, c[0x0][0x2d0], -R93 ;  /* 0x0000b4000d047a23 */ /* 0x000fe4000001085d */
[----:B------:R-:W-:Y:S01]  /*aff0*/  FMNMX.FTZ R0, R180, R0, !PT ;  /* 0x00000000b4007209 */ /* 0x000fe20007810000 */
[----:B------:R-:W-:Y:S02]  /*b000*/  IMAD.MOV.U32 R191, RZ, RZ, R185 ;  /* 0x000000ffffbf7224 */ /* 0x000fe400078e00b9 */
[----:B------:R-:W-:Y:S01]  /*b010*/  IMAD.MOV.U32 R185, RZ, RZ, R89 ;  /* 0x000000ffffb97224 */ /* 0x000fe200078e0059 */
[----:B------:R-:W-:Y:S03]  /*b020*/  FMNMX.FTZ R0, R70, R0, !PT ;  /* 0x0000000046007209 */ /* 0x000fe60007810000 */
[----:B------:R2:W-:Y:S02]  /*b030*/  MUFU.EX2 R18, R4 ;  /* 0x0000000400127308 */ /* 0x0005e40000000800 */
[----:B------:R-:W1:Y:S02]  /*b040*/  SHFL.BFLY PT, R2, R0, 0x2, 0x1f ;  /* 0x0c401f0000027f89 */ /* 0x000e6400000e0000 */
[----:B-1----:R-:W-:Y:S01]  /*b050*/  FMNMX.FTZ R3, R0, R2, !PT ;  /* 0x0000000200037209 */ /* 0x002fe20007810000 */
[----:B------:R-:W-:Y:S01]  /*b060*/  FFMA.FTZ R2, R188, c[0x0][0x2d0], -R71 ;  /* 0x0000b400bc027a23 */ /* 0x000fe20000010847 */
[----:B------:R-:W-:Y:S01]  /*b070*/  FSEL R0, R134, RZ, P2 ;  /* 0x000000ff86007208 */ /* 0x000fe20001000000 */
[----:B------:R-:W-:Y:S03]  /*b080*/  IMAD.MOV.U32 R188, RZ, RZ, R21 ;  /* 0x000000ffffbc7224 */ /* 0x000fe600078e0015 */
[----:B------:R1:W-:Y:S01]  /*b090*/  MUFU.EX2 R33, R2 ;  /* 0x0000000200217308 */ /* 0x0003e20000000800 */
[----:B--2---:R-:W2:Y:S01]  /*b0a0*/  SHFL.BFLY PT, R4, R3, 0x1, 0x1f ;  /* 0x0c201f0003047f89 */ /* 0x004ea200000e0000 */
[----:B------:R-:W-:Y:S01]  /*b0b0*/  FADD.FTZ R0, -R0, R135 ;  /* 0x0000008700007221 */ /* 0x000fe20000010100 */
[----:B------:R-:W-:Y:S02]  /*b0c0*/  F2FP.BF16.PACK_AB R73, R188, R184 ;  /* 0x000000b8bc49723e */ /* 0x000fe400000010ff */
[----:B------:R-:W-:Y:S01]  /*b0d0*/  MOV R184, R87 ;  /* 0x0000005700b87202 */ /* 0x000fe20000000f00 */
[----:B------:R-:W-:Y:S03]  /*b0e0*/  FMUL.FTZ R0, R0, c[0x0][0x2d0] ;  /* 0x0000b40000007a20 */ /* 0x000fe60000410000 */
[----:B------:R-:W3:Y:S01]  /*b0f0*/  LDSM.16.MT88.4 R20, [R213+0x100] ;  /* 0x00010000d514783b */ /* 0x000ee20000004200 */
[----:B------:R4:W5:Y:S01]  /*b100*/  MUFU.EX2 R69, R0 ;  /* 0x0000000000457308 */ /* 0x0009620000000800 */
[----:B-1----:R-:W-:Y:S02]  /*b110*/  FSEL R2, R133, RZ, P1 ;  /* 0x000000ff85027208 */ /* 0x002fe40000800000 */
[----:B--2---:R-:W-:Y:S03]  /*b120*/  FMNMX.FTZ R3, R3, R4, !PT ;  /* 0x0000000403037209 */ /* 0x004fe60007810000 */
[----:B------:R-:W-:Y:S02]  /*b130*/  FADD.FTZ R2, -R2, R136 ;  /* 0x0000008802027221 */ /* 0x000fe40000010100 */
[----:B------:R-:W-:Y:S02]  /*b140*/  FMUL.FTZ R94, R3, c[0x0][0x2d0] ;  /* 0x0000b400035e7a20 */ /* 0x000fe40000410000 */
[----:B------:R-:W-:Y:S01]  /*b150*/  FMUL.FTZ R2, R2, c[0x0][0x2d0] ;  /* 0x0000b40002027a20 */ /* 0x000fe20000410000 */
[----:B----4-:R-:W-:Y:S01]  /*b160*/  FSEL R0, R132, RZ, P0 ;  /* 0x000000ff84007208 */ /* 0x010fe20000000000 */
[----:B-----5:R-:W-:Y:S01]  /*b170*/  FMUL.FTZ R17, R69, R153 ;  /* 0x0000009945117220 */ /* 0x020fe20000410000 */
[----:B------:R-:W-:Y:S01]  /*b180*/  MOV R153, R192 ;  /* 0x000000c000997202 */ /* 0x000fe20000000f00 */
[----:B------:R-:W1:Y:S01]  /*b190*/  MUFU.EX2 R68, R2 ;  /* 0x0000000200447308 */ /* 0x000e620000000800 */
[----:B------:R-:W-:Y:S01]  /*b1a0*/  FSETP.NEU.FTZ.AND P0, PT, R3, -INF , PT ;  /* 0xff8000000300780b */ /* 0x000fe20003f1d000 */
[----:B------:R-:W-:Y:S02]  /*b1b0*/  FADD.FTZ R0, -R0, R137 ;  /* 0x0000008900007221 */ /* 0x000fe40000010100 */
[----:B------:R-:W-:Y:S01]  /*b1c0*/  FMUL.FTZ R16, R69, R152 ;  /* 0x0000009845107220 */ /* 0x000fe20000410000 */
[----:B------:R-:W-:Y:S01]  /*b1d0*/  FSEL R94, R94, RZ, P0 ;  /* 0x000000ff5e5e7208 */ /* 0x000fe20000000000 */
[----:B------:R-:W-:Y:S01]  /*b1e0*/  FMUL.FTZ R0, R0, c[0x0][0x2d0] ;  /* 0x0000b40000007a20 */ /* 0x000fe20000410000 */
[----:B------:R-:W-:Y:S01]  /*b1f0*/  MOV R152, R88 ;  /* 0x0000005800987202 */ /* 0x000fe20000000f00 */
[----:B------:R-:W-:Y:S02]  /*b200*/  FFMA.FTZ R88, R202, c[0x0][0x2d0], -R92 ;  /* 0x0000b400ca587a23 */ /* 0x000fe4000001085c */
[----:B------:R2:W4:Y:S01]  /*b210*/  MUFU.EX2 R2, R0 ;  /* 0x0000000000027308 */ /* 0x0005220000000800 */
[--C-:B------:R-:W-:Y:S09]  /*b220*/  FFMA.FTZ R4, R14, c[0x0][0x2d0], -R94.reuse ;  /* 0x0000b4000e047a23 */ /* 0x100ff2000001085e */
[----:B------:R5:W-:Y:S01]  /*b230*/  MUFU.EX2 R5, R4 ;  /* 0x0000000400057308 */ /* 0x000be20000000800 */
[C---:B-1----:R-:W-:Y:S02]  /*b240*/  FMUL.FTZ R6, R68.reuse, R142 ;  /* 0x0000008e44067220 */ /* 0x042fe40000410000 */
[C---:B------:R-:W-:Y:S01]  /*b250*/  FMUL.FTZ R7, R68.reuse, R143 ;  /* 0x0000008f44077220 */ /* 0x040fe20000410000 */
[----:B------:R-:W-:Y:S01]  /*b260*/  MOV R143, R18 ;  /* 0x00000012008f7202 */ /* 0x000fe20000000f00 */
[C---:B------:R-:W-:Y:S05]  /*b270*/  FMUL.FTZ R18, R68.reuse, R154 ;  /* 0x0000009a44127220 */ /* 0x040fea0000410000 */
[----:B------:R1:W-:Y:S01]  /*b280*/  MUFU.EX2 R142, R12 ;  /* 0x0000000c008e7308 */ /* 0x0003e20000000800 */
[----:B------:R-:W-:Y:S01]  /*b290*/  F2FP.BF16.PACK_AB R66, R143, R61 ;  /* 0x0000003d8f42723e */ /* 0x000fe200000010ff */
[----:B------:R-:W-:Y:S02]  /*b2a0*/  FMUL.FTZ R19, R68, R155 ;  /* 0x0000009b44137220 */ /* 0x000fe40000410000 */
[--C-:B--2---:R-:W-:Y:S02]  /*b2b0*/  FFMA.FTZ R0, R10, c[0x0][0x2d0], -R94.reuse ;  /* 0x0000b4000a007a23 */ /* 0x104fe4000001085e */
[----:B------:R-:W-:Y:S02]  /*b2c0*/  IMAD.MOV.U32 R154, RZ, RZ, R191 ;  /* 0x000000ffff9a7224 */ /* 0x000fe400078e00bf */
[C---:B----4-:R-:W-:Y:S02]  /*b2d0*/  FMUL.FTZ R8, R2.reuse, R144 ;  /* 0x0000009002087220 */ /* 0x050fe40000410000 */
[----:B------:R2:W-:Y:S01]  /*b2e0*/  MUFU.EX2 R135, R0 ;  /* 0x0000000000877308 */ /* 0x0005e20000000800 */
[C---:B------:R-:W-:Y:S02]  /*b2f0*/  FMUL.FTZ R9, R2.reuse, R145 ;  /* 0x0000009102097220 */ /* 0x040fe40000410000 */
[C---:B------:R-:W-:Y:S01]  /*b300*/  FMUL.FTZ R13, R2.reuse, R149 ;  /* 0x00000095020d7220 */ /* 0x040fe20000410000 */
[----:B------:R-:W-:Y:S01]  /*b310*/  MOV R149, R86 ;  /* 0x0000005600957202 */ /* 0x000fe20000000f00 */
[--C-:B-----5:R-:W-:Y:S02]  /*b320*/  FFMA.FTZ R4, R15, c[0x0][0x2d0], -R94.reuse ;  /* 0x0000b4000f047a23 */ /* 0x120fe4000001085e */
[----:B------:R-:W-:Y:S02]  /*b330*/  IMAD.MOV.U32 R144, RZ, RZ, R83 ;  /* 0x000000ffff907224 */ /* 0x000fe400078e0053 */
[C---:B------:R-:W-:Y:S01]  /*b340*/  FMUL.FTZ R41, R2.reuse, R109 ;  /* 0x0000006d02297220 */ /* 0x040fe20000410000 */
[----:B------:R4:W-:Y:S01]  /*b350*/  MUFU.EX2 R58, R4 ;  /* 0x00000004003a7308 */ /* 0x0009e20000000800 */
[C---:B------:R-:W-:Y:S02]  /*b360*/  FMUL.FTZ R29, R2.reuse, R101 ;  /* 0x00000065021d7220 */ /* 0x040fe40000410000 */
[C---:B------:R-:W-:Y:S02]  /*b370*/  FMUL.FTZ R45, R2.reuse, R169 ;  /* 0x000000a9022d7220 */ /* 0x040fe40000410000 */
[----:B-1----:R-:W-:Y:S02]  /*b380*/  FMUL.FTZ R12, R2, R148 ;  /* 0x00000094020c7220 */ /* 0x002fe40000410000 */
[C---:B------:R-:W-:Y:S01]  /*b390*/  FMUL.FTZ R50, R68.reuse, R114 ;  /* 0x0000007244327220 */ /* 0x040fe20000410000 */
[----:B------:R-:W-:Y:S01]  /*b3a0*/  MOV R114, R95 ;  /* 0x0000005f00727202 */ /* 0x000fe20000000f00 */
[----:B------:R-:W-:Y:S01]  /*b3b0*/  FMUL.FTZ R51, R68, R115 ;  /* 0x0000007344337220 */ /* 0x000fe20000410000 */
[----:B------:R1:W-:Y:S01]  /*b3c0*/  MUFU.EX2 R101, R32 ;  /* 0x0000002000657308 */ /* 0x0003e20000000800 */
[----:B------:R-:W-:Y:S01]  /*b3d0*/  FMUL.FTZ R28, R2, R100 ;  /* 0x00000064021c7220 */ /* 0x000fe20000410000 */
[----:B------:R-:W-:Y:S01]  /*b3e0*/  MOV R95, R80 ;  /* 0x00000050005f7202 */ /* 0x000fe20000000f00 */
[----:B------:R-:W-:Y:S01]  /*b3f0*/  IMAD.MOV.U32 R148, RZ, RZ, R63 ;  /* 0x000000ffff947224 */ /* 0x000fe200078e003f */
[----:B------:R-:W5:Y:S01]  /*b400*/  LDSM.16.MT88.4 R80, [R213+0x900] ;  /* 0x00090000d550783b */ /* 0x000f620000004200 */
[----:B--2---:R-:W-:Y:S05]  /*b410*/  FFMA.FTZ R0, R11, c[0x0][0x2d0], -R94 ;  /* 0x0000b4000b007a23 */ /* 0x004fea000001085e */
[----:B------:R2:W2:Y:S01]  /*b420*/  MUFU.EX2 R136, R0 ;  /* 0x0000000000887308 */ /* 0x0004a20000000800 */
[----:B----4-:R-:W-:Y:S02]  /*b430*/  FFMA.FTZ R4, R190, c[0x0][0x2d0], -R71 ;  /* 0x0000b400be047a23 */ /* 0x010fe40000010847 */
[----:B------:R-:W-:Y:S02]  /*b440*/  IMAD.MOV.U32 R190, RZ, RZ, R24 ;  /* 0x000000ffffbe7224 */ /* 0x000fe400078e0018 */
[----:B------:R-:W-:Y:S05]  /*b450*/  FFMA.FTZ R24, R194, c[0x0][0x2d0], -R92 ;  /* 0x0000b400c2187a23 */ /* 0x000fea000001085c */
[----:B------:R4:W3:Y:S01]  /*b460*/  MUFU.EX2 R90, R4 ;  /* 0x00000004005a7308 */ /* 0x0008e20000000800 */
[----:B------:R-:W-:Y:S02]  /*b470*/  F2FP.BF16.PACK_AB R72, R190, R63 ;  /* 0x0000003fbe48723e */ /* 0x000fe400000010ff */
[----:B------:R-:W-:Y:S01]  /*b480*/  MOV R155, R190 ;  /* 0x000000be009b7202 */ /* 0x000fe20000000f00 */
[----:B-1----:R-:W-:Y:S06]  /*b490*/  FMUL.FTZ R32, R69, R104 ;  /* 0x0000006845207220 */ /* 0x002fec0000410000 */
[----:B------:R1:W-:Y:S01]  /*b4a0*/  MUFU.EX2 R31, R24 ;  /* 0x00000018001f7308 */ /* 0x0003e20000000800 */
[----:B--2---:R-:W-:Y:S02]  /*b4b0*/  FSEL R0, R3, RZ, P0 ;  /* 0x000000ff03007208 */ /* 0x004fe40000000000 */
[----:B------:R-:W-:Y:S02]  /*b4c0*/  F2FP.BF16.PACK_AB R65, R136, R135 ;  /* 0x000000878841723e */ /* 0x000fe400000010ff */
[----:B------:R-:W-:Y:S01]  /*b4d0*/  ISETP.GT.AND P0, PT, R229, UR4, PT ;  /* 0x00000004e5007c0c */ /* 0x000fe2000bf04270 */
[----:B------:R-:W-:Y:S01]  /*b4e0*/  FADD.FTZ R0, -R0, R138 ;  /* 0x0000008a00007221 */ /* 0x000fe20000010100 */
[----:B------:R-:W-:Y:S01]  /*b4f0*/  MOV R138, R25 ;  /* 0x00000019008a7202 */ /* 0x000fe20000000f00 */
[----:B------:R-:W-:Y:S01]  /*b500*/  FMUL.FTZ R25, R2, R161 ;  /* 0x000000a102197220 */ /* 0x000fe20000410000 */
[----:B------:R-:W-:Y:S01]  /*b510*/  MOV R161, R33 ;  /* 0x0000002100a17202 */ /* 0x000fe20000000f00 */
[----:B------:R-:W-:Y:S01]  /*b520*/  FMUL.FTZ R0, R0, c[0x0][0x2d0] ;  /* 0x0000b40000007a20 */ /* 0x000fe20000410000 */
[----:B------:R-:W-:Y:S01]  /*b530*/  F2FP.BF16.PACK_AB R75, R189, R138 ;  /* 0x0000008abd4b723e */ /* 0x000fe200000010ff */
[----:B----4-:R-:W-:Y:S01]  /*b540*/  FMUL.FTZ R4, R69, R140 ;  /* 0x0000008c45047220 */ /* 0x010fe20000410000 */
[----:B------:R2:W-:Y:S01]  /*b550*/  MUFU.EX2 R137, R44 ;  /* 0x0000002c00897308 */ /* 0x0005e20000000800 */
[----:B------:R-:W-:Y:S01]  /*b560*/  IMAD.MOV.U32 R140, RZ, RZ, R5 ;  /* 0x000000ffff8c7224 */ /* 0x000fe200078e0005 */
[----:B------:R-:W-:Y:S01]  /*b570*/  IADD3 R229, R229, -0x1, RZ ;  /* 0xffffffffe5e57810 */ /* 0x000fe20007ffe0ff */
[C---:B------:R-:W-:Y:S01]  /*b580*/  FMUL.FTZ R5, R69.reuse, R141 ;  /* 0x0000008d45057220 */ /* 0x040fe20000410000 */
[----:B---3--:R-:W-:Y:S01]  /*b590*/  MOV R141, R90 ;  /* 0x0000005a008d7202 */ /* 0x008fe20000000f00 */
[----:B------:R-:W-:Y:S01]  /*b5a0*/  FMUL.FTZ R33, R69, R105 ;  /* 0x0000006945217220 */ /* 0x000fe20000410000 */
[----:B------:R-:W-:Y:S01]  /*b5b0*/  F2FP.BF16.PACK_AB R67, R58, R140 ;  /* 0x0000008c3a43723e */ /* 0x000fe200000010ff */
[----:B-1----:R-:W-:Y:S03]  /*b5c0*/  FMUL.FTZ R24, R2, R160 ;  /* 0x000000a002187220 */ /* 0x002fe60000410000 */
[-C--:B------:R-:W-:Y:S01]  /*b5d0*/  HMMA.16816.F32.BF16 R4, R72, R20.reuse, R4 ;  /* 0x000000144804723c */ /* 0x080fe20000041804 */
[----:B------:R-:W1:Y:S01]  /*b5e0*/  MUFU.EX2 R0, R0 ;  /* 0x0000000000007308 */ /* 0x000e620000000800 */
[----:B------:R-:W-:Y:S02]  /*b5f0*/  IMAD.MOV.U32 R160, RZ, RZ, R34 ;  /* 0x000000ffffa07224 */ /* 0x000fe400078e0022 */
[----:B------:R-:W-:Y:S02]  /*b600*/  FMUL.FTZ R34, R68, R106 ;  /* 0x0000006a44227220 */ /* 0x000fe40000410000 */
[----:B--2---:R-:W-:Y:S02]  /*b610*/  FMUL.FTZ R44, R2, R168 ;  /* 0x000000a8022c7220 */ /* 0x004fe40000410000 */
[C---:B-1----:R-:W-:Y:S01]  /*b620*/  FMUL.FTZ R10, R0.reuse, R146 ;  /* 0x00000092000a7220 */ /* 0x042fe20000410000 */
[----:B------:R-:W-:Y:S03]  /*b630*/  MOV R146, R58 ;  /* 0x0000003a00927202 */ /* 0x000fe60000000f00 */
[----:B------:R-:W-:Y:S02]  /*b640*/  FMUL.FTZ R11, R0, R147 ;  /* 0x00000093000b7220 */ /* 0x000fe40000410000 */
[--C-:B------:R-:W-:Y:S02]  /*b650*/  FFMA.FTZ R58, R57, c[0x0][0x2d0], -R94.reuse ;  /* 0x0000b400393a7a23 */ /* 0x100fe4000001085e */
[----:B------:R-:W-:Y:S02]  /*b660*/  IMAD.MOV.U32 R147, RZ, RZ, R61 ;  /* 0x000000ffff937224 */ /* 0x000fe400078e003d */
[----:B------:R-:W-:Y:S01]  /*b670*/  FMUL.FTZ R61, R2, R125 ;  /* 0x0000007d023d7220 */ /* 0x000fe20000410000 */
[C---:B------:R-:W-:Y:S01]  /*b680*/  HMMA.16816.F32.BF16 R8, R64.reuse, R20, R8 ;  /* 0x000000144008723c */ /* 0x040fe20000041808 */
[C---:B------:R-:W-:Y:S01]  /*b690*/  FMUL.FTZ R14, R0.reuse, R150 ;  /* 0x00000096000e7220 */ /* 0x040fe20000410000 */
[----:B------:R-:W2:Y:S01]  /*b6a0*/  LDL.LU R125, [R1+0x10] ;  /* 0x00001000017d7983 */ /* 0x000ea20000300800 */
[----:B------:R-:W-:Y:S01]  /*b6b0*/  FMUL.FTZ R15, R0, R151 ;  /* 0x00000097000f7220 */ /* 0x000fe20000410000 */
[----:B------:R-:W-:Y:S01]  /*b6c0*/  MOV R151, R62 ;  /* 0x0000003e00977202 */ /* 0x000fe20000000f00 */
[----:B------:R-:W-:Y:S02]  /*b6d0*/  FFMA.FTZ R62, R60, c[0x0][0x2d0], -R94 ;  /* 0x0000b4003c3e7a23 */ /* 0x000fe4000001085e */
[----:B------:R-:W-:Y:S02]  /*b6e0*/  FFMA.FTZ R20, R193, c[0x0][0x2d0], -R71 ;  /* 0x0000b400c1147a23 */ /* 0x000fe40000010847 */
[----:B------:R-:W-:Y:S01]  /*b6f0*/  FMUL.FTZ R60, R2, R124 ;  /* 0x0000007c023c7220 */ /* 0x000fe20000410000 */
[-C--:B------:R-:W-:Y:S01]  /*b700*/  HMMA.16816.F32.BF16 R12, R64, R22.reuse, R12 ;  /* 0x00000016400c723c */ /* 0x080fe2000004180c */
[----:B------:R1:W3:Y:S01]  /*b710*/  MUFU.EX2 R91, R20 ;  /* 0x00000014005b7308 */ /* 0x0002e20000000800 */
[----:B------:R-:W4:Y:S01]  /*b720*/  LDL.LU R124, [R1+0x14] ;  /* 0x00001400017c7983 */ /* 0x000f220000300800 */
[C---:B------:R-:W-:Y:S02]  /*b730*/  FMUL.FTZ R21, R69.reuse, R157 ;  /* 0x0000009d45157220 */ /* 0x040fe40000410000 */
[C---:B------:R-:W-:Y:S02]  /*b740*/  FMUL.FTZ R26, R0.reuse, R162 ;  /* 0x000000a2001a7220 */ /* 0x040fe40000410000 */
[C---:B------:R-:W-:Y:S01]  /*b750*/  FMUL.FTZ R27, R0.reuse, R163 ;  /* 0x000000a3001b7220 */ /* 0x040fe20000410000 */
[C---:B------:R-:W-:Y:S01]  /*b760*/  HMMA.16816.F32.BF16 R16, R72.reuse, R22, R16 ;  /* 0x000000164810723c */ /* 0x040fe20000041810 */
[C---:B------:R-:W-:Y:S02]  /*b770*/  FMUL.FTZ R30, R0.reuse, R102 ;  /* 0x00000066001e7220 */ /* 0x040fe40000410000 */
[----:B------:R5:W-:Y:S01]  /*b780*/  MUFU.EX2 R157, R48 ;  /* 0x00000030009d7308 */ /* 0x000be20000000800 */
[----:B------:R-:W-:Y:S01]  /*b790*/  IMAD.MOV.U32 R102, RZ, RZ, R31 ;  /* 0x000000ffff667224 */ /* 0x000fe200078e001f */
[----:B------:R-:W-:Y:S01]  /*b7a0*/  MOV R163, R152 ;  /* 0x0000009800a37202 */ /* 0x000fe20000000f00 */
[----:B------:R-:W-:Y:S01]  /*b7b0*/  FMUL.FTZ R31, R0, R103 ;  /* 0x00000067001f7220 */ /* 0x000fe20000410000 */
[----:B------:R-:W-:Y:S01]  /*b7c0*/  MOV R103, R35 ;  /* 0x0000002300677202 */ /* 0x000fe20000000f00 */
[C---:B------:R-:W-:Y:S04]  /*b7d0*/  FMUL.FTZ R22, R68.reuse, R158 ;  /* 0x0000009e44167220 */ /* 0x040fe80000410000 */
[C---:B------:R-:W-:Y:S01]  /*b7e0*/  FMUL.FTZ R23, R68.reuse, R159 ;  /* 0x0000009f44177220 */ /* 0x040fe20000410000 */
[----:B------:R5:W-:Y:S01]  /*b7f0*/  MUFU.EX2 R158, R40 ;  /* 0x00000028009e7308 */ /* 0x000be20000000800 */
[----:B------:R-:W-:Y:S02]  /*b800*/  FMUL.FTZ R35, R68, R107 ;  /* 0x0000006b44237220 */ /* 0x000fe40000410000 */
[C---:B------:R-:W-:Y:S02]  /*b810*/  FMUL.FTZ R42, R0.reuse, R110 ;  /* 0x0000006e002a7220 */ /* 0x040fe40000410000 */
[C---:B-1----:R-:W-:Y:S02]  /*b820*/  FMUL.FTZ R20, R69.reuse, R156 ;  /* 0x0000009c45147220 */ /* 0x042fe40000410000 */
[----:B---3--:R-:W-:Y:S02]  /*b830*/  IMAD.MOV.U32 R115, RZ, RZ, R91 ;  /* 0x000000ffff737224 */ /* 0x008fe400078e005b */
[----:B------:R-:W-:Y:S01]  /*b840*/  IMAD.MOV.U32 R152, RZ, RZ, R148 ;  /* 0x000000ffff987224 */ /* 0x000fe200078e0094 */
[----:B------:R-:W-:Y:S01]  /*b850*/  MOV R148, R147 ;  /* 0x0000009300947202 */ /* 0x000fe20000000f00 */
[----:B------:R-:W-:Y:S01]  /*b860*/  IMAD.MOV.U32 R156, RZ, RZ, R188 ;  /* 0x000000ffff9c7224 */ /* 0x000fe200078e00bc */
[-C--:B------:R-:W-:Y:S01]  /*b870*/  HMMA.16816.F32.BF16 R20, R72, R36.reuse, R20 ;  /* 0x000000244814723c */ /* 0x080fe20000041814 */
[C---:B------:R-:W-:Y:S02]  /*b880*/  FMUL.FTZ R43, R0.reuse, R111 ;  /* 0x0000006f002b7220 */ /* 0x040fe40000410000 */
[----:B-----5:R-:W-:Y:S02]  /*b890*/  FMUL.FTZ R48, R69, R112 ;  /* 0x0000007045307220 */ /* 0x020fe40000410000 */
[----:B------:R1:W-:Y:S01]  /*b8a0*/  MUFU.EX2 R112, R58 ;  /* 0x0000003a00707308 */ /* 0x0003e20000000800 */
[C---:B------:R-:W-:Y:S02]  /*b8b0*/  FMUL.FTZ R46, R0.reuse, R170 ;  /* 0x000000aa002e7220 */ /* 0x040fe40000410000 */
[C---:B------:R-:W-:Y:S01]  /*b8c0*/  HMMA.16816.F32.BF16 R24, R64.reuse, R36, R24 ;  /* 0x000000244018723c */ /* 0x040fe20000041818 */
[----:B------:R-:W-:Y:S03]  /*b8d0*/  FMUL.FTZ R47, R0, R171 ;  /* 0x000000ab002f7220 */ /* 0x000fe60000410000 */
[C---:B------:R-:W-:Y:S02]  /*b8e0*/  FMUL.FTZ R40, R2.reuse, R108 ;  /* 0x0000006c02287220 */ /* 0x040fe40000410000 */
[----:B------:R-:W-:Y:S01]  /*b8f0*/  FMUL.FTZ R57, R2, R121 ;  /* 0x0000007902397220 */ /* 0x000fe20000410000 */
[----:B------:R3:W-:Y:S01]  /*b900*/  MUFU.EX2 R108, R62 ;  /* 0x0000003e006c7308 */ /* 0x0007e20000000800 */
[-C--:B------:R-:W-:Y:S01]  /*b910*/  HMMA.16816.F32.BF16 R28, R64, R38.reuse, R28 ;  /* 0x00000026401c723c */ /* 0x080fe2000004181c */
[----:B------:R-:W-:Y:S03]  /*b920*/  FFMA.FTZ R36, R49, c[0x0][0x2d0], -R93 ;  /* 0x0000b40031247a23 */ /* 0x000fe6000001085d */
[C---:B------:R-:W-:Y:S02]  /*b930*/  FMUL.FTZ R37, R69.reuse, R165 ;  /* 0x000000a545257220 */ /* 0x040fe40000410000 */
[C---:B------:R-:W-:Y:S02]  /*b940*/  FMUL.FTZ R49, R69.reuse, R113 ;  /* 0x0000007145317220 */ /* 0x040fe40000410000 */
[C---:B------:R-:W-:Y:S01]  /*b950*/  HMMA.16816.F32.BF16 R32, R72.reuse, R38, R32 ;  /* 0x000000264820723c */ /* 0x040fe20000041820 */
[----:B------:R5:W-:Y:S03]  /*b960*/  MUFU.EX2 R100, R36 ;  /* 0x0000002400647308 */ /* 0x000be60000000800 */
[----:B------:R-:W-:Y:S02]  /*b970*/  IMAD.MOV.U32 R150, RZ, RZ, R59 ;  /* 0x000000ffff967224 */ /* 0x000fe400078e003b */
[----:B-1----:R-:W-:Y:S02]  /*b980*/  FMUL.FTZ R58, R0, R122 ;  /* 0x0000007a003a7220 */ /* 0x002fe40000410000 */
[C---:B------:R-:W-:Y:S03]  /*b990*/  FMUL.FTZ R38, R68.reuse, R166 ;  /* 0x000000a644267220 */ /* 0x040fe60000410000 */
[----:B------:R1:W-:Y:S01]  /*b9a0*/  MUFU.EX2 R166, R88 ;  /* 0x0000005800a67308 */ /* 0x0003e20000000800 */
[----:B------:R-:W-:Y:S02]  /*b9b0*/  FMUL.FTZ R39, R68, R167 ;  /* 0x000000a744277220 */ /* 0x000fe40000410000 */
[C---:B------:R-:W-:Y:S02]  /*b9c0*/  FMUL.FTZ R59, R0.reuse, R123 ;  /* 0x0000007b003b7220 */ /* 0x040fe40000410000 */
[C---:B---3--:R-:W-:Y:S02]  /*b9d0*/  FMUL.FTZ R62, R0.reuse, R126 ;  /* 0x0000007e003e7220 */ /* 0x048fe40000410000 */
[----:B------:R-:W-:Y:S02]  /*b9e0*/  FMUL.FTZ R63, R0, R127 ;  /* 0x0000007f003f7220 */ /* 0x000fe40000410000 */
[----:B------:R-:W-:Y:S02]  /*b9f0*/  IMAD.MOV.U32 R113, RZ, RZ, R137 ;  /* 0x000000ffff717224 */ /* 0x000fe400078e0089 */
[----:B------:R-:W-:Y:S02]  /*ba00*/  IMAD.MOV.U32 R137, RZ, RZ, R85 ;  /* 0x000000ffff897224 */ /* 0x000fe400078e0055 */
[----:B------:R-:W-:Y:S01]  /*ba10*/  IMAD.MOV.U32 R147, RZ, RZ, R146 ;  /* 0x000000ffff937224 */ /* 0x000fe200078e0092 */
[----:B------:R-:W-:Y:S01]  /*ba20*/  MOV R146, R144 ;  /* 0x0000009000927202 */ /* 0x000fe20000000f00 */
[C---:B-----5:R-:W-:Y:S02]  /*ba30*/  FMUL.FTZ R36, R69.reuse, R164 ;  /* 0x000000a445247220 */ /* 0x060fe40000410000 */
[----:B------:R-:W-:Y:S02]  /*ba40*/  IMAD.MOV.U32 R144, RZ, RZ, R189 ;  /* 0x000000ffff907224 */ /* 0x000fe400078e00bd */
[----:B------:R-:W-:Y:S02]  /*ba50*/  IMAD.MOV.U32 R159, RZ, RZ, R186 ;  /* 0x000000ffff9f7224 */ /* 0x000fe400078e00ba */
[----:B------:R-:W-:Y:S01]  /*ba60*/  IMAD.MOV.U32 R162, RZ, RZ, R185 ;  /* 0x000000ffffa27224 */ /* 0x000fe200078e00b9 */
[-C--:B------:R-:W-:Y:S01]  /*ba70*/  HMMA.16816.F32.BF16 R36, R72, R52.reuse, R36 ;  /* 0x000000344824723c */ /* 0x080fe20000041824 */
[----:B-1----:R-:W-:Y:S07]  /*ba80*/  LDSM.16.MT88.4 R88, [R214+0x900] ;  /* 0x00090000d658783b */ /* 0x002fee0000004200 */
[C---:B------:R-:W-:Y:S07]  /*ba90*/  HMMA.16816.F32.BF16 R40, R64.reuse, R52, R40 ;  /* 0x000000344028723c */ /* 0x040fee0000041828 */
[--C-:B------:R-:W-:Y:S01]  /*baa0*/  FFMA.FTZ R52, R56, c[0x0][0x2d0], -R94.reuse ;  /* 0x0000b40038347a23 */ /* 0x100fe2000001085e */
[-C--:B------:R-:W-:Y:S01]  /*bab0*/  HMMA.16816.F32.BF16 R44, R64, R54.reuse, R44 ;  /* 0x00000036402c723c */ /* 0x080fe2000004182c */
[----:B------:R-:W-:Y:S02]  /*bac0*/  FMUL.FTZ R56, R2, R120 ;  /* 0x0000007802387220 */ /* 0x000fe40000410000 */
[----:B------:R1:W3:Y:S01]  /*bad0*/  MUFU.EX2 R104, R52 ;  /* 0x0000003400687308 */ /* 0x0002e20000000800 */
[C---:B------:R-:W-:Y:S04]  /*bae0*/  FMUL.FTZ R53, R69.reuse, R117 ;  /* 0x0000007545357220 */ /* 0x040fe80000410000 */
[C---:B------:R-:W-:Y:S07]  /*baf0*/  HMMA.16816.F32.BF16 R48, R72.reuse, R54, R48 ;  /* 0x000000364830723c */ /* 0x040fee0000041830 */
[C---:B------:R-:W-:Y:S02]  /*bb00*/  FMUL.FTZ R54, R68.reuse, R118 ;  /* 0x0000007644367220 */ /* 0x040fe40000410000 */
[----:B------:R-:W-:Y:S03]  /*bb10*/  FMUL.FTZ R55, R68, R119 ;  /* 0x0000007744377220 */ /* 0x000fe60000410000 */
[C---:B-1----:R-:W-:Y:S07]  /*bb20*/  FMUL.FTZ R52, R69.reuse, R116 ;  /* 0x0000007445347220 */ /* 0x042fee0000410000 */
[-C--:B------:R-:W-:Y:S08]  /*bb30*/  HMMA.16816.F32.BF16 R52, R72, R76.reuse, R52 ;  /* 0x0000004c4834723c */ /* 0x080ff00000041834 */
[C---:B------:R-:W-:Y:S07]  /*bb40*/  HMMA.16816.F32.BF16 R56, R64.reuse, R76, R56 ;  /* 0x0000004c4038723c */ /* 0x040fee0000041838 */
[----:B------:R-:W-:Y:S01]  /*bb50*/  FFMA.FTZ R76, R84, c[0x0][0x2d0], -R94 ;  /* 0x0000b400544c7a23 */ /* 0x000fe2000001085e */
[-C--:B------:R-:W-:Y:S01]  /*bb60*/  HMMA.16816.F32.BF16 R60, R64, R78.reuse, R60 ;  /* 0x0000004e403c723c */ /* 0x080fe2000004183c */
[----:B---3--:R-:W-:Y:S01]  /*bb70*/  F2FP.BF16.PACK_AB R77, R112, R104 ;  /* 0x00000068704d723e */ /* 0x008fe200000010ff */
[----:B------:R-:W1:Y:S01]  /*bb80*/  LDSM.16.MT88.4 R84, [R216+0x900] ;  /* 0x00090000d854783b */ /* 0x000e620000004200 */
[----:B------:R3:W5:Y:S04]  /*bb90*/  MUFU.EX2 R145, R76 ;  /* 0x0000004c00917308 */ /* 0x0007680000000800 */
[C---:B------:R-:W-:Y:S02]  /*bba0*/  FMUL.FTZ R64, R69.reuse, R128 ;  /* 0x0000008045407220 */ /* 0x040fe40000410000 */
[----:B------:R-:W-:Y:S03]  /*bbb0*/  FMUL.FTZ R65, R69, R129 ;  /* 0x0000008145417220 */ /* 0x000fe60000410000 */
[C---:B------:R-:W-:Y:S02]  /*bbc0*/  FMUL.FTZ R66, R68.reuse, R130 ;  /* 0x0000008244427220 */ /* 0x040fe40000410000 */
[----:B------:R-:W-:Y:S07]  /*bbd0*/  FMUL.FTZ R67, R68, R131 ;  /* 0x0000008344437220 */ /* 0x000fee0000410000 */
[----:B------:R-:W-:Y:S01]  /*bbe0*/  HMMA.16816.F32.BF16 R64, R72, R78, R64 ;  /* 0x0000004e4840723c */ /* 0x000fe20000041840 */
[--C-:B---3--:R-:W-:Y:S06]  /*bbf0*/  FFMA.FTZ R76, R197, c[0x0][0x2d0], -R71.reuse ;  /* 0x0000b400c54c7a23 */ /* 0x108fec0000010847 */
[----:B------:R-:W-:Y:S02]  /*bc00*/  F2FP.BF16.PACK_AB R74, R115, R103 ;  /* 0x00000067734a723e */ /* 0x000fe400000010ff */
[----:B------:R-:W-:Y:S01]  /*bc10*/  F2FP.BF16.PACK_AB R75, R114, R102 ;  /* 0x00000066724b723e */ /* 0x000fe200000010ff */
[----:B------:R3:W-:Y:S02]  /*bc20*/  MUFU.EX2 R105, R76 ;  /* 0x0000004c00697308 */ /* 0x0007e40000000800 */
[----:B------:R-:W-:Y:S02]  /*bc30*/  F2FP.BF16.PACK_AB R72, R141, R161 ;  /* 0x000000a18d48723e */ /* 0x000fe400000010ff */
[----:B------:R-:W-:Y:S02]  /*bc40*/  F2FP.BF16.PACK_AB R73, R142, R160 ;  /* 0x000000a08e49723e */ /* 0x000fe400000010ff */
[----:B------:R-:W-:Y:S02]  /*bc50*/  F2FP.BF16.PACK_AB R78, R113, R158 ;  /* 0x0000009e714e723e */ /* 0x000fe400000010ff */
[----:B-----5:R-:W-:Y:S03]  /*bc60*/  F2FP.BF16.PACK_AB R79, R145, R108 ;  /* 0x0000006c914f723e */ /* 0x020fe600000010ff */
[-C--:B------:R-:W-:Y:S01]  /*bc70*/  HMMA.16816.F32.BF16 R4, R72, R80.reuse, R4 ;  /* 0x000000504804723c */ /* 0x080fe20000041804 */
[--C-:B---3--:R-:W-:Y:S04]  /*bc80*/  FFMA.FTZ R76, R198, c[0x0][0x2d0], -R92.reuse ;  /* 0x0000b400c64c7a23 */ /* 0x108fe8000001085c */
        /* <DEDUP_REMOVED lines=12> */
[----:B------:R1:W3:Y:S07]  /*bd50*/  MUFU.EX2 R107, R80 ;  /* 0x00000050006b7308 */ /* 0x0002ee0000000800 */
        /* <DEDUP_REMOVED lines=8> */
[----:B-----5:R-:W-:Y:S06]  /*bde0*/  FFMA.FTZ R84, R200, c[0x0][0x2d0], -R93 ;  /* 0x0000b400c8547a23 */ /* 0x020fec000001085d */
[----:B------:R5:W-:Y:S01]  /*bdf0*/  MUFU.EX2 R202, R88 ;  /* 0x0000005800ca7308 */ /* 0x000be20000000800 */
[C---:B------:R-:W-:Y:S09]  /*be00*/  HMMA.16816.F32.BF16 R48, R72.reuse, R90, R48 ;  /* 0x0000005a4830723c */ /* 0x040ff20000041830 */
[----:B------:R2:W-:Y:S03]  /*be10*/  MUFU.EX2 R111, R84 ;  /* 0x00000054006f7308 */ /* 0x0005e60000000800 */
[----:B-1----:R-:W-:Y:S02]  /*be20*/  FFMA.FTZ R80, R206, c[0x0][0x2d0], -R92 ;  /* 0x0000b400ce507a23 */ /* 0x002fe4000001085c */
[----:B---3--:R-:W-:Y:S01]  /*be30*/  IMAD.MOV.U32 R206, RZ, RZ, R107 ;  /* 0x000000ffffce7224 */ /* 0x008fe200078e006b */
[----:B------:R-:W-:Y:S04]  /*be40*/  MOV R107, R184 ;  /* 0x000000b8006b7202 */ /* 0x000fe80000000f00 */
[----:B------:R1:W-:Y:S01]  /*be50*/  MUFU.EX2 R204, R80 ;  /* 0x0000005000cc7308 */ /* 0x0003e20000000800 */
[----:B-----5:R-:W-:Y:S02]  /*be60*/  FFMA.FTZ R88, R98, c[0x0][0x2d0], -R94 ;  /* 0x0000b40062587a23 */ /* 0x020fe4000001085e */
[--C-:B--2---:R-:W-:Y:S07]  /*be70*/  FFMA.FTZ R84, R201, c[0x0][0x2d0], -R93.reuse ;  /* 0x0000b400c9547a23 */ /* 0x104fee000001085d */
[----:B------:R2:W-:Y:S01]  /*be80*/  MUFU.EX2 R201, R88 ;  /* 0x0000005800c97308 */ /* 0x0005e20000000800 */
[----:B-1----:R-:W-:Y:S09]  /*be90*/  FFMA.FTZ R80, R139, c[0x0][0x2d0], -R93 ;  /* 0x0000b4008b507a23 */ /* 0x002ff2000001085d */
[----:B------:R1:W3:Y:S10]  /*bea0*/  MUFU.EX2 R110, R84 ;  /* 0x00000054006e7308 */ /* 0x0002f40000000800 */
[----:B------:R5:W-:Y:S01]  /*beb0*/  MUFU.EX2 R165, R80 ;  /* 0x0000005000a57308 */ /* 0x000be20000000800 */
[----:B--2---:R-:W-:Y:S01]  /*bec0*/  FFMA.FTZ R88, R232, c[0x0][0x2d0], -R92 ;  /* 0x0000b400e8587a23 */ /* 0x004fe2000001085c */
[----:B------:R-:W-:Y:S08]  /*bed0*/  MOV R232, R157 ;  /* 0x0000009d00e87202 */ /* 0x000ff00000000f00 */
[----:B------:R2:W-:Y:S01]  /*bee0*/  MUFU.EX2 R169, R88 ;  /* 0x0000005800a97308 */ /* 0x0005e20000000800 */
[--C-:B-1----:R-:W-:Y:S01]  /*bef0*/  FFMA.FTZ R84, R207, c[0x0][0x2d0], -R71.reuse ;  /* 0x0000b400cf547a23 */ /* 0x102fe20000010847 */
[----:B------:R-:W-:Y:S02]  /*bf00*/  MOV R207, R106 ;  /* 0x0000006a00cf7202 */ /* 0x000fe40000000f00 */
[----:B------:R-:W-:Y:S06]  /*bf10*/  MOV R106, R95 ;  /* 0x0000005f006a7202 */ /* 0x000fec0000000f00 */
[----:B------:R1:W-:Y:S01]  /*bf20*/  MUFU.EX2 R203, R84 ;  /* 0x0000005400cb7308 */ /* 0x0003e20000000800 */
[----:B-----5:R-:W5:Y:S08]  /*bf30*/  LDSM.16.MT88.4 R80, [R215+0x900] ;  /* 0x00090000d750783b */ /* 0x020f700000004200 */
[----:B--2---:R-:W-:Y:S01]  /*bf40*/  LDSM.16.MT88.4 R88, [R214+0x1100] ;  /* 0x00110000d658783b */ /* 0x004fe20000004200 */
[--C-:B-1----:R-:W-:Y:S04]  /*bf50*/  FFMA.FTZ R84, R96, c[0x0][0x2d0], -R94.reuse ;  /* 0x0000b40060547a23 */ /* 0x102fe8000001085e */
[----:B------:R1:W2:Y:S01]  /*bf60*/  MUFU.EX2 R109, R84 ;  /* 0x00000054006d7308 */ /* 0x0002a20000000800 */
[-C--:B-----5:R-:W-:Y:S08]  /*bf70*/  HMMA.16816.F32.BF16 R52, R72, R80.reuse, R52 ;  /* 0x000000504834723c */ /* 0x0a0ff00000041834 */
[C---:B------:R-:W-:Y:S01]  /*bf80*/  HMMA.16816.F32.BF16 R56, R76.reuse, R80, R56 ;  /* 0x000000504c38723c */ /* 0x040fe20000041838 */
[----:B-1----:R-:W1:Y:S06]  /*bf90*/  LDSM.16.MT88.4 R84, [R213+0x1100] ;  /* 0x00110000d554783b */ /* 0x002e6c0000004200 */
[----:B------:R-:W-:Y:S01]  /*bfa0*/  FFMA.FTZ R80, R99, c[0x0][0x2d0], -R94 ;  /* 0x0000b40063507a23 */ /* 0x000fe2000001085e */
[-C--:B------:R-:W-:Y:S03]  /*bfb0*/  HMMA.16816.F32.BF16 R60, R76, R82.reuse, R60 ;  /* 0x000000524c3c723c */ /* 0x080fe6000004183c */
[----:B------:R5:W4:Y:S04]  /*bfc0*/  MUFU.EX2 R200, R80 ;  /* 0x0000005000c87308 */ /* 0x000b280000000800 */
[----:B------:R-:W-:Y:S01]  /*bfd0*/  FFMA.FTZ R76, R208, c[0x0][0x2d0], -R71 ;  /* 0x0000b400d04c7a23 */ /* 0x000fe20000010847 */
[----:B------:R-:W-:Y:S01]  /*bfe0*/  HMMA.16816.F32.BF16 R64, R72, R82, R64 ;  /* 0x000000524840723c */ /* 0x000fe20000041840 */
[----:B---3--:R-:W-:Y:S03]  /*bff0*/  F2FP.BF16.PACK_AB R78, R110, R111 ;  /* 0x0000006f6e4e723e */ /* 0x008fe600000010ff */
[----:B--2---:R-:W-:Y:S01]  /*c000*/  F2FP.BF16.PACK_AB R77, R202, R109 ;  /* 0x0000006dca4d723e */ /* 0x004fe200000010ff */
[----:B------:R2:W-:Y:S01]  /*c010*/  MUFU.EX2 R171, R76 ;  /* 0x0000004c00ab7308 */ /* 0x0005e20000000800 */
[----:B------:R-:W-:Y:S02]  /*c020*/  MOV R208, R145 ;  /* 0x0000009100d07202 */ /* 0x000fe40000000f00 */
[----:B------:R-:W-:Y:S04]  /*c030*/  F2FP.BF16.PACK_AB R73, R166, R167 ;  /* 0x000000a7a649723e */ /* 0x000fe800000010ff */
[----:B------:R-:W-:Y:S02]  /*c040*/  F2FP.BF16.PACK_AB R74, R206, R207 ;  /* 0x000000cfce4a723e */ /* 0x000fe400000010ff */
[----:B------:R-:W-:Y:S01]  /*c050*/  F2FP.BF16.PACK_AB R75, R204, R205 ;  /* 0x000000cdcc4b723e */ /* 0x000fe200000010ff */
[----:B-----5:R-:W3:Y:S01]  /*c060*/  LDSM.16.MT88.4 R80, [R216+0x1100] ;  /* 0x00110000d850783b */ /* 0x020ee20000004200 */
[----:B----4-:R-:W-:Y:S01]  /*c070*/  F2FP.BF16.PACK_AB R79, R200, R201 ;  /* 0x000000c9c84f723e */ /* 0x010fe200000010ff */
[----:B--2---:R-:W-:Y:S02]  /*c080*/  FFMA.FTZ R76, R210, c[0x0][0x2d0], -R92 ;  /* 0x0000b400d24c7a23 */ /* 0x004fe4000001085c */
[----:B------:R-:W-:Y:S01]  /*c090*/  IMAD.MOV.U32 R210, RZ, RZ, R105 ;  /* 0x000000ffffd27224 */ /* 0x000fe200078e0069 */
[----:B------:R-:W-:Y:S01]  /*c0a0*/  MOV R105, R187 ;  /* 0x000000bb00697202 */ /* 0x000fe20000000f00 */
[----:B------:R2:W-:Y:S03]  /*c0b0*/  MUFU.EX2 R170, R76 ;  /* 0x0000004c00aa7308 */ /* 0x0005e60000000800 */
[----:B------:R-:W-:Y:S01]  /*c0c0*/  F2FP.BF16.PACK_AB R72, R210, R157 ;  /* 0x0000009dd248723e */ /* 0x000fe200000010ff */
[----:B------:R-:W-:Y:S04]  /*c0d0*/  IMAD.MOV.U32 R157, RZ, RZ, R153 ;  /* 0x000000ffff9d7224 */ /* 0x000fe800078e0099 */
[----:B------:R-:W-:Y:S02]  /*c0e0*/  FFMA.FTZ R68, R68, R124, R157 ;  /* 0x0000007c44447223 */ /* 0x000fe4000001009d */
[-C--:B-1----:R-:W-:Y:S01]  /*c0f0*/  HMMA.16816.F32.BF16 R4, R72, R84.reuse, R4 ;  /* 0x000000544804723c */ /* 0x082fe20000041804 */
[----:B--2---:R-:W-:Y:S07]  /*c100*/  F2FP.BF16.PACK_AB R76, R164, R165 ;  /* 0x000000a5a44c723e */ /* 0x004fee00000010ff */
[C---:B------:R-:W-:Y:S07]  /*c110*/  HMMA.16816.F32.BF16 R8, R76.reuse, R84, R8 ;  /* 0x000000544c08723c */ /* 0x040fee0000041808 */
[--C-:B------:R-:W-:Y:S01]  /*c120*/  FFMA.FTZ R84, R234, c[0x0][0x2d0], -R71.reuse ;  /* 0x0000b400ea547a23 */ /* 0x100fe20000010847 */
[-C--:B------:R-:W-:Y:S01]  /*c130*/  HMMA.16816.F32.BF16 R12, R76, R86.reuse, R12 ;  /* 0x000000564c0c723c */ /* 0x080fe2000004180c */
[----:B------:R-:W-:Y:S02]  /*c140*/  IMAD.MOV.U32 R234, RZ, RZ, R104 ;  /* 0x000000ffffea7224 */ /* 0x000fe400078e0068 */
[----:B------:R1:W-:Y:S05]  /*c150*/  MUFU.EX2 R199, R84 ;  /* 0x0000005400c77308 */ /* 0x0003ea0000000800 */
[C---:B------:R-:W-:Y:S08]  /*c160*/  HMMA.16816.F32.BF16 R16, R72.reuse, R86, R16 ;  /* 0x000000564810723c */ /* 0x040ff00000041810 */
[-C--:B---3--:R-:W-:Y:S08]  /*c170*/  HMMA.16816.F32.BF16 R20, R72, R80.reuse, R20 ;  /* 0x000000504814723c */ /* 0x088ff00000041814 */
[C---:B------:R-:W-:Y:S01]  /*c180*/  HMMA.16816.F32.BF16 R24, R76.reuse, R80, R24 ;  /* 0x000000504c18723c */ /* 0x040fe20000041818 */
[----:B-1----:R-:W-:Y:S03]  /*c190*/  FFMA.FTZ R84, R235, c[0x0][0x2d0], -R71 ;  /* 0x0000b400eb547a23 */ /* 0x002fe60000010847 */
[----:B------:R-:W-:Y:S03]  /*c1a0*/  MOV R235, R158 ;  /* 0x0000009e00eb7202 */ /* 0x000fe60000000f00 */
[--C-:B------:R-:W-:Y:S01]  /*c1b0*/  FFMA.FTZ R80, R209, c[0x0][0x2d0], -R93.reuse ;  /* 0x0000b400d1507a23 */ /* 0x100fe2000001085d */
[-C--:B------:R-:W-:Y:S01]  /*c1c0*/  HMMA.16816.F32.BF16 R28, R76, R82.reuse, R28 ;  /* 0x000000524c1c723c */ /* 0x080fe2000004181c */
[----:B------:R1:W-:Y:S03]  /*c1d0*/  MUFU.EX2 R198, R84 ;  /* 0x0000005400c67308 */ /* 0x0003e60000000800 */
[----:B------:R-:W-:Y:S01]  /*c1e0*/  MOV R158, R152 ;  /* 0x00000098009e7202 */ /* 0x000fe20000000f00 */
[----:B------:R-:W-:Y:S01]  /*c1f0*/  IMAD.MOV.U32 R209, RZ, RZ, R234 ;  /* 0x000000ffffd17224 */ /* 0x000fe200078e00ea */
[----:B------:R-:W-:Y:S02]  /*c200*/  MOV R234, R112 ;  /* 0x0000007000ea7202 */ /* 0x000fe40000000f00 */
[C---:B------:R-:W-:Y:S01]  /*c210*/  HMMA.16816.F32.BF16 R32, R72.reuse, R82, R32 ;  /* 0x000000524820723c */ /* 0x040fe20000041820 */
[----:B------:R-:W-:Y:S02]  /*c220*/  FFMA.FTZ R69, R69, R125, R158 ;  /* 0x0000007d45457223 */ /* 0x000fe4000001009e */
        /* <DEDUP_REMOVED lines=9> */
[----:B--2---:R-:W-:Y:S03]  /*c2c0*/  FFMA.FTZ R80, R211, c[0x0][0x2d0], -R93 ;  /* 0x0000b400d3507a23 */ /* 0x004fe6000001085d */
[----:B------:R-:W-:Y:S01]  /*c2d0*/  MOV R211, R235 ;  /* 0x000000eb00d37202 */ /* 0x000fe20000000f00 */
[----:B------:R-:W-:Y:S02]  /*c2e0*/  IMAD.MOV.U32 R235, RZ, RZ, R113 ;  /* 0x000000ffffeb7224 */ /* 0x000fe400078e0071 */
[----:B------:R2:W-:Y:S01]  /*c2f0*/  MUFU.EX2 R119, R88 ;  /* 0x0000005800777308 */ /* 0x0005e20000000800 */
[C---:B------:R-:W-:Y:S09]  /*c300*/  HMMA.16816.F32.BF16 R48, R72.reuse, R90, R48 ;  /* 0x0000005a4830723c */ /* 0x040ff20000041830 */
[----:B------:R3:W-:Y:S03]  /*c310*/  MUFU.EX2 R195, R80 ;  /* 0x0000005000c37308 */ /* 0x0007e60000000800 */
[----:B-1----:R-:W-:Y:S01]  /*c320*/  FFMA.FTZ R84, R237, c[0x0][0x2d0], -R92 ;  /* 0x0000b400ed547a23 */ /* 0x002fe2000001085c */
[----:B------:R-:W-:Y:S02]  /*c330*/  MOV R237, R155 ;  /* 0x0000009b00ed7202 */ /* 0x000fe40000000f00 */
[----:B------:R-:W-:Y:S04]  /*c340*/  LDSM.16.MT88.4 R152, [R213+0x2900] ;  /* 0x00290000d598783b */ /* 0x000fe80000004200 */
[----:B------:R1:W-:Y:S01]  /*c350*/  MUFU.EX2 R197, R84 ;  /* 0x0000005400c57308 */ /* 0x0003e20000000800 */
[----:B--2---:R-:W-:Y:S09]  /*c360*/  FFMA.FTZ R88, R174, c[0x0][0x2d0], -R94 ;  /* 0x0000b400ae587a23 */ /* 0x004ff2000001085e */
[----:B------:R2:W-:Y:S01]  /*c370*/  MUFU.EX2 R118, R88 ;  /* 0x0000005800767308 */ /* 0x0005e20000000800 */
[----:B---3--:R-:W-:Y:S02]  /*c380*/  FFMA.FTZ R80, R230, c[0x0][0x2d0], -R93 ;  /* 0x0000b400e6507a23 */ /* 0x008fe4000001085d */
[----:B------:R-:W-:Y:S07]  /*c390*/  IMAD.MOV.U32 R230, RZ, RZ, R147 ;  /* 0x000000ffffe67224 */ /* 0x000fee00078e0093 */
[----:B------:R3:W-:Y:S01]  /*c3a0*/  MUFU.EX2 R193, R80 ;  /* 0x0000005000c17308 */ /* 0x0007e20000000800 */
[----:B-1----:R-:W1:Y:S01]  /*c3b0*/  LDSM.16.MT88.4 R84, [R215+0x1100] ;  /* 0x00110000d754783b */ /* 0x002e620000004200 */
[----:B--2---:R-:W-:Y:S08]  /*c3c0*/  FFMA.FTZ R88, R243, c[0x0][0x2d0], -R92 ;  /* 0x0000b400f3587a23 */ /* 0x004ff0000001085c */
        /* <DEDUP_REMOVED lines=8> */
[----:B------:R-:W-:Y:S01]  /*c450*/  IMAD.MOV.U32 R238, RZ, RZ, R141 ;  /* 0x000000ffffee7224 */ /* 0x000fe200078e008d */
[----:B------:R1:W-:Y:S02]  /*c460*/  MUFU.EX2 R192, R80 ;  /* 0x0000005000c07308 */ /* 0x0003e40000000800 */
[--C-:B------:R-:W-:Y:S01]  /*c470*/  FFMA.FTZ R84, R175, c[0x0][0x2d0], -R94.reuse ;  /* 0x0000b400af547a23 */ /* 0x100fe2000001085e */
[-C--:B------:R-:W-:Y:S07]  /*c480*/  HMMA.16816.F32.BF16 R60, R76, R86.reuse, R60 ;  /* 0x000000564c3c723c */ /* 0x080fee000004183c */
        /* <DEDUP_REMOVED lines=14> */
[--C-:B---3--:R-:W-:Y:S01]  /*c570*/  FFMA.FTZ R76, R240, c[0x0][0x2d0], -R92.reuse ;  /* 0x0000b400f04c7a23 */ /* 0x108fe2000001085c */
        /* <DEDUP_REMOVED lines=8> */
[-C--:B------:R-:W-:Y:S03]  /*c600*/  HMMA.16816.F32.BF16 R12, R76, R82.reuse, R12 ;  /* 0x000000524c0c723c */ /* 0x080fe6000004180c */
[----:B------:R1:W-:Y:S05]  /*c610*/  MUFU.EX2 R123, R80 ;  /* 0x00000050007b7308 */ /* 0x0003ea0000000800 */
[C---:B------:R-:W-:Y:S08]  /*c620*/  HMMA.16816.F32.BF16 R16, R72.reuse, R82, R16 ;  /* 0x000000524810723c */ /* 0x040ff00000041810 */
[-C--:B------:R-:W-:Y:S08]  /*c630*/  HMMA.16816.F32.BF16 R20, R72, R84.reuse, R20 ;  /* 0x000000544814723c */ /* 0x080ff00000041814 */
[C---:B------:R-:W-:Y:S01]  /*c640*/  HMMA.16816.F32.BF16 R24, R76.reuse, R84, R24 ;  /* 0x000000544c18723c */ /* 0x040fe20000041818 */
[----:B-1----:R-:W-:Y:S06]  /*c650*/  FFMA.FTZ R80, R247, c[0x0][0x2d0], -R71 ;  /* 0x0000b400f7507a23 */ /* 0x002fec0000010847 */
[--C-:B------:R-:W-:Y:S01]  /*c660*/  FFMA.FTZ R84, R242, c[0x0][0x2d0], -R93.reuse ;  /* 0x0000b400f2547a23 */ /* 0x100fe2000001085d */
[-C--:B------:R-:W-:Y:S01]  /*c670*/  HMMA.16816.F32.BF16 R28, R76, R86.reuse, R28 ;  /* 0x000000564c1c723c */ /* 0x080fe2000004181c */
[----:B------:R1:W-:Y:S07]  /*c680*/  MUFU.EX2 R188, R80 ;  /* 0x0000005000bc7308 */ /* 0x0003ee0000000800 */
        /* <DEDUP_REMOVED lines=63> */
[----:B---3--:R-:W-:Y:S03]  /*ca80*/  FFMA.FTZ R71, R151, c[0x0][0x2d0], -R92 ;  /* 0x0000b40097477a23 */ /* 0x008fe6000001085c */
[----:B----4-:R-:W-:Y:S01]  /*ca90*/  F2FP.BF16.PACK_AB R130, R139, R173 ;  /* 0x000000ad8b82723e */ /* 0x010fe200000010ff */
[----:B------:R-:W-:Y:S01]  /*caa0*/  IMAD.MOV.U32 R151, RZ, RZ, R150 ;  /* 0x000000ffff977224 */ /* 0x000fe200078e0096 */
[----:B------:R-:W-:Y:S02]  /*cab0*/  MOV R150, R149 ;  /* 0x0000009500967202 */ /* 0x000fe40000000f00 */
[C---:B------:R-:W-:Y:S01]  /*cac0*/  HMMA.16816.F32.BF16 R32, R72.reuse, R82, R32 ;  /* 0x000000524820723c */ /* 0x040fe20000041820 */
[----:B------:R-:W2:Y:S03]  /*cad0*/  LDL.LU R83, [R1+0x18] ;  /* 0x0000180001537983 */ /* 0x000ea60000300800 */
[----:B------:R-:W-:Y:S01]  /*cae0*/  FFMA.FTZ R92, R137, c[0x0][0x2d0], -R92 ;  /* 0x0000b400895c7a23 */ /* 0x000fe2000001085c */
[----:B------:R-:W-:Y:S01]  /*caf0*/  MOV R149, R138 ;  /* 0x0000008a00957202 */ /* 0x000fe20000000f00 */
[----:B------:R-:W-:Y:S01]  /*cb00*/  IMAD.MOV.U32 R158, RZ, RZ, R150 ;  /* 0x000000ffff9e7224 */ /* 0x000fe200078e0096 */
[----:B------:R3:W-:Y:S02]  /*cb10*/  MUFU.EX2 R138, R71 ;  /* 0x00000047008a7308 */ /* 0x0007e40000000800 */
[----:B------:R-:W-:Y:S01]  /*cb20*/  MOV R157, R149 ;  /* 0x00000095009d7202 */ /* 0x000fe20000000f00 */
[-C--:B------:R-:W-:Y:S07]  /*cb30*/  HMMA.16816.F32.BF16 R36, R72, R88.reuse, R36 ;  /* 0x000000584824723c */ /* 0x080fee0000041824 */
[----:B------:R-:W4:Y:S01]  /*cb40*/  MUFU.EX2 R137, R92 ;  /* 0x0000005c00897308 */ /* 0x000f220000000800 */
[C---:B------:R-:W-:Y:S08]  /*cb50*/  HMMA.16816.F32.BF16 R40, R76.reuse, R88, R40 ;  /* 0x000000584c28723c */ /* 0x040ff00000041828 */
[-C--:B------:R-:W-:Y:S01]  /*cb60*/  HMMA.16816.F32.BF16 R44, R76, R90.reuse, R44 ;  /* 0x0000005a4c2c723c */ /* 0x080fe2000004182c */
[--C-:B---3--:R-:W-:Y:S03]  /*cb70*/  FFMA.FTZ R71, R163, c[0x0][0x2d0], -R93.reuse ;  /* 0x0000b400a3477a23 */ /* 0x108fe6000001085d */
[----:B------:R-:W-:Y:S04]  /*cb80*/  IMAD.MOV.U32 R163, RZ, RZ, R144 ;  /* 0x000000ffffa37224 */ /* 0x000fe800078e0090 */
[C---:B------:R-:W-:Y:S01]  /*cb90*/  HMMA.16816.F32.BF16 R48, R72.reuse, R90, R48 ;  /* 0x0000005a4830723c */ /* 0x040fe20000041830 */
[----:B------:R3:W-:Y:S03]  /*cba0*/  MUFU.EX2 R99, R71 ;  /* 0x0000004700637308 */ /* 0x0007e60000000800 */
[----:B----4-:R-:W-:Y:S04]  /*cbb0*/  F2FP.BF16.PACK_AB R131, R137, R138 ;  /* 0x0000008a8983723e */ /* 0x010fe800000010ff */
[-C--:B-1----:R-:W-:Y:S08]  /*cbc0*/  HMMA.16816.F32.BF16 R52, R72, R84.reuse, R52 ;  /* 0x000000544834723c */ /* 0x082ff00000041834 */
[C---:B------:R-:W-:Y:S08]  /*cbd0*/  HMMA.16816.F32.BF16 R56, R76.reuse, R84, R56 ;  /* 0x000000544c38723c */ /* 0x040ff00000041838 */
[-C--:B------:R-:W-:Y:S01]  /*cbe0*/  HMMA.16816.F32.BF16 R60, R76, R86.reuse, R60 ;  /* 0x000000564c3c723c */ /* 0x080fe2000004183c */
[----:B---3--:R-:W-:Y:S03]  /*cbf0*/  FFMA.FTZ R71, R162, c[0x0][0x2d0], -R93 ;  /* 0x0000b400a2477a23 */ /* 0x008fe6000001085d */
[----:B------:R-:W-:Y:S01]  /*cc00*/  MOV R162, R143 ;  /* 0x0000008f00a27202 */ /* 0x000fe20000000f00 */
[----:B------:R1:W3:Y:S03]  /*cc10*/  MUFU.EX2 R92, R71 ;  /* 0x00000047005c7308 */ /* 0x0002e60000000800 */
[----:B------:R-:W-:Y:S08]  /*cc20*/  HMMA.16816.F32.BF16 R64, R72, R86, R64 ;  /* 0x000000564840723c */ /* 0x000ff00000041840 */
[-C--:B------:R-:W-:Y:S07]  /*cc30*/  HMMA.16816.F32.BF16 R140, R128, R152.reuse, R4 ;  /* 0x00000098808c723c */ /* 0x080fee0000041804 */
[----:B------:R-:W-:Y:S01]  /*cc40*/  FADD.FTZ R4, R237, R69 ;  /* 0x00000045ed047221 */ /* 0x000fe20000010000 */
[----:B------:R-:W-:Y:S01]  /*cc50*/  MOV R237, R115 ;  /* 0x0000007300ed7202 */ /* 0x000fe20000000f00 */
[----:B------:R-:W-:Y:S03]  /*cc60*/  FADD.FTZ R6, R236, R68 ;  /* 0x00000044ec067221 */ /* 0x000fe60000010000 */
[----:B------:R-:W-:Y:S01]  /*cc70*/  FADD.FTZ R4, R158, R4 ;  /* 0x000000049e047221 */ /* 0x000fe20000010000 */
[----:B------:R-:W-:Y:S01]  /*cc80*/  MOV R236, R114 ;  /* 0x0000007200ec7202 */ /* 0x000fe20000000f00 */
[--C-:B-1----:R-:W-:Y:S01]  /*cc90*/  FFMA.FTZ R71, R159, c[0x0][0x2d0], -R93.reuse ;  /* 0x0000b4009f477a23 */ /* 0x102fe2000001085d */
[----:B------:R-:W1:Y:S01]  /*cca0*/  LDSM.16.MT88.4 R112, [R214+0x2900] ;  /* 0x00290000d670783b */ /* 0x000e620000004200 */
[----:B------:R-:W-:Y:S01]  /*ccb0*/  FFMA.FTZ R93, R183, c[0x0][0x2d0], -R93 ;  /* 0x0000b400b75d7a23 */ /* 0x000fe2000001085d */
[----:B---3--:R-:W-:Y:S01]  /*ccc0*/  F2FP.BF16.PACK_AB R124, R92, R99 ;  /* 0x000000635c7c723e */ /* 0x008fe200000010ff */
[----:B------:R-:W-:Y:S01]  /*ccd0*/  FADD.FTZ R6, R157, R6 ;  /* 0x000000069d067221 */ /* 0x000fe20000010000 */
[----:B------:R3:W-:Y:S01]  /*cce0*/  MUFU.EX2 R82, R71 ;  /* 0x0000004700527308 */ /* 0x0007e20000000800 */
[----:B------:R-:W-:Y:S01]  /*ccf0*/  FADD.FTZ R4, R240, R4 ;  /* 0x00000004f0047221 */ /* 0x000fe20000010000 */
[----:B------:R-:W-:Y:S08]  /*cd00*/  MOV R159, R151 ;  /* 0x00000097009f7202 */ /* 0x000ff00000000f00 */
[----:B------:R-:W4:Y:S01]  /*cd10*/  MUFU.EX2 R93, R93 ;  /* 0x0000005d005d7308 */ /* 0x000f220000000800 */
[--C-:B---3--:R-:W-:Y:S09]  /*cd20*/  FFMA.FTZ R71, R178, c[0x0][0x2d0], -R94.reuse ;  /* 0x0000b400b2477a23 */ /* 0x108ff2000001085e */
[----:B------:R3:W-:Y:S01]  /*cd30*/  MUFU.EX2 R80, R71 ;  /* 0x0000004700507308 */ /* 0x0007e20000000800 */
[----:B----4-:R-:W-:Y:S01]  /*cd40*/  F2FP.BF16.PACK_AB R126, R93, R82 ;  /* 0x000000525d7e723e */ /* 0x010fe200000010ff */
[--C-:B---3--:R-:W-:Y:S08]  /*cd50*/  FFMA.FTZ R71, R179, c[0x0][0x2d0], -R94.reuse ;  /* 0x0000b400b3477a23 */ /* 0x108ff0000001085e */
[----:B------:R3:W4:Y:S02]  /*cd60*/  MUFU.EX2 R81, R71 ;  /* 0x0000004700517308 */ /* 0x0007240000000800 */
[--C-:B---3--:R-:W-:Y:S01]  /*cd70*/  FFMA.FTZ R71, R180, c[0x0][0x2d0], -R94.reuse ;  /* 0x0000b400b4477a23 */ /* 0x108fe2000001085e */
[----:B----4-:R-:W-:Y:S01]  /*cd80*/  F2FP.BF16.PACK_AB R125, R81, R80 ;  /* 0x00000050517d723e */ /* 0x010fe200000010ff */
[----:B------:R-:W-:Y:S02]  /*cd90*/  FFMA.FTZ R94, R70, c[0x0][0x2d0], -R94 ;  /* 0x0000b400465e7a23 */ /* 0x000fe4000001085e */
[----:B------:R-:W3:Y:S04]  /*cda0*/  LDL.LU R70, [R1+0x1c] ;  /* 0x00001c0001467983 */ /* 0x000ee80000300800 */
[----:B------:R-:W-:Y:S10]  /*cdb0*/  MUFU.EX2 R71, R71 ;  /* 0x0000004700477308 */ /* 0x000ff40000000800 */
[----:B------:R-:W4:Y:S02]  /*cdc0*/  MUFU.EX2 R94, R94 ;  /* 0x0000005e005e7308 */ /* 0x000f240000000800 */
[----:B----4-:R-:W-:Y:S07]  /*cdd0*/  F2FP.BF16.PACK_AB R127, R94, R71 ;  /* 0x000000475e7f723e */ /* 0x010fee00000010ff */
[C---:B------:R-:W-:Y:S01]  /*cde0*/  HMMA.16816.F32.BF16 R144, R124.reuse, R152, R8 ;  /* 0x000000987c90723c */ /* 0x040fe20000041808 */
[----:B--2---:R-:W-:Y:S01]  /*cdf0*/  FFMA.FTZ R2, R2, R83, R156 ;  /* 0x0000005302027223 */ /* 0x004fe2000001009c */
[----:B------:R-:W-:Y:S06]  /*ce00*/  MOV R156, R148 ;  /* 0x00000094009c7202 */ /* 0x000fec0000000f00 */
[-C--:B------:R-:W-:Y:S01]  /*ce10*/  HMMA.16816.F32.BF16 R148, R124, R154.reuse, R12 ;  /* 0x0000009a7c94723c */ /* 0x080fe2000004180c */
[----:B------:R-:W-:Y:S04]  /*ce20*/  FADD.FTZ R2, R159, R2 ;  /* 0x000000029f027221 */ /* 0x000fe80000010000 */
[----:B------:R-:W-:Y:S02]  /*ce30*/  FADD.FTZ R5, R156, R2 ;  /* 0x000000029c057221 */ /* 0x000fe40000010000 */
[----:B------:R-:W-:Y:S01]  /*ce40*/  FADD.FTZ R2, R163, R6 ;  /* 0x00000006a3027221 */ /* 0x000fe20000010000 */
[C---:B------:R-:W-:Y:S01]  /*ce50*/  HMMA.16816.F32.BF16 R152, R128.reuse, R154, R16 ;  /* 0x0000009a8098723c */ /* 0x040fe20000041810 */
[----:B------:R-:W-:Y:S07]  /*ce60*/  FADD.FTZ R6, R161, R4 ;  /* 0x00000004a1067221 */ /* 0x000fee0000010000 */
[-C--:B------:R-:W-:Y:S01]  /*ce70*/  HMMA.16816.F32.BF16 R156, R128, R104.reuse, R20 ;  /* 0x00000068809c723c */ /* 0x080fe20000041814 */
[----:B---3--:R-:W-:Y:S03]  /*ce80*/  FFMA.FTZ R8, R0, R70, R135 ;  /* 0x0000004600087223 */ /* 0x008fe60000010087 */
[----:B------:R-:W-:Y:S02]  /*ce90*/  FADD.FTZ R0, R162, R5 ;  /* 0x00000005a2007221 */ /* 0x000fe40000010000 */
[----:B------:R-:W-:Y:S01]  /*cea0*/  FADD.FTZ R8, R136, R8 ;  /* 0x0000000888087221 */ /* 0x000fe20000010000 */
[----:B------:R-:W-:Y:S01]  /*ceb0*/  MOV R136, R133 ;  /* 0x0000008500887202 */ /* 0x000fe20000000f00 */
[----:B------:R-:W-:Y:S04]  /*cec0*/  FADD.FTZ R5, R160, R2 ;  /* 0x00000002a0057221 */ /* 0x000fe80000010000 */
        /* <DEDUP_REMOVED lines=64> */
[----:B------:R-:W-:Y:S03]  /*d2d0*/  FADD.FTZ R8, R120, R8 ;  /* 0x0000000878087221 */ /* 0x000fe60000010000 */
[----:B------:R-:W-:Y:S02]  /*d2e0*/  FADD.FTZ R9, R122, R0 ;  /* 0x000000007a097221 */ /* 0x000fe40000010000 */
[----:B------:R-:W-:Y:S01]  /*d2f0*/  FADD.FTZ R2, R186, R10 ;  /* 0x0000000aba027221 */ /* 0x000fe20000010000 */
[C---:B------:R-:W-:Y:S01]  /*d300*/  HMMA.16816.F32.BF16 R120, R124.reuse, R4, R56 ;  /* 0x000000047c78723c */ /* 0x040fe20000041838 */
[----:B------:R-:W-:Y:S02]  /*d310*/  FADD.FTZ R0, R188, R11 ;  /* 0x0000000bbc007221 */ /* 0x000fe40000010000 */
[----:B------:R-:W-:Y:S04]  /*d320*/  IMAD.MOV.U32 R135, RZ, RZ, R134 ;  /* 0x000000ffff877224 */ /* 0x000fe800078e0086 */
[----:B------:R-:W-:Y:S01]  /*d330*/  FADD.FTZ R4, R97, R8 ;  /* 0x0000000861047221 */ /* 0x000fe20000010000 */
[-C--:B------:R-:W-:Y:S01]  /*d340*/  HMMA.16816.F32.BF16 R124, R124, R6.reuse, R60 ;  /* 0x000000067c7c723c */ /* 0x080fe2000004183c */
[----:B------:R-:W-:Y:S03]  /*d350*/  FADD.FTZ R8, R187, R9 ;  /* 0x00000009bb087221 */ /* 0x000fe60000010000 */
[----:B------:R-:W-:Y:S02]  /*d360*/  FADD.FTZ R9, R185, R2 ;  /* 0x00000002b9097221 */ /* 0x000fe40000010000 */
[----:B------:R-:W-:Y:S02]  /*d370*/  FADD.FTZ R4, R96, R4 ;  /* 0x0000000460047221 */ /* 0x000fe40000010000 */
[----:B------:R-:W-:Y:S01]  /*d380*/  FADD.FTZ R5, R184, R0 ;  /* 0x00000000b8057221 */ /* 0x000fe20000010000 */
[----:B------:R-:W-:Y:S03]  /*d390*/  HMMA.16816.F32.BF16 R128, R128, R6, R64 ;  /* 0x000000068080723c */ /* 0x000fe60000041840 */
[----:B------:R-:W-:Y:S02]  /*d3a0*/  FADD.FTZ R2, R174, R8 ;  /* 0x00000008ae027221 */ /* 0x000fe40000010000 */
[----:B------:R-:W-:Y:S02]  /*d3b0*/  FADD.FTZ R4, R95, R4 ;  /* 0x000000045f047221 */ /* 0x000fe40000010000 */
[----:B------:R-:W-:Y:S02]  /*d3c0*/  FADD.FTZ R0, R99, R9 ;  /* 0x0000000963007221 */ /* 0x000fe40000010000 */
[----:B------:R-:W-:Y:S03]  /*d3d0*/  FADD.FTZ R5, R175, R5 ;  /* 0x00000005af057221 */ /* 0x000fe60000010000 */
[----:B------:R-:W-:Y:S02]  /*d3e0*/  FADD.FTZ R8, R172, R2 ;  /* 0x00000002ac087221 */ /* 0x000fe40000010000 */
[----:B------:R-:W-:Y:S02]  /*d3f0*/  FADD.FTZ R2, R80, R4 ;  /* 0x0000000450027221 */ /* 0x000fe40000010000 */
[----:B------:R-:W-:Y:S02]  /*d400*/  FADD.FTZ R4, R92, R0 ;  /* 0x000000005c047221 */ /* 0x000fe40000010000 */
[----:B------:R-:W-:Y:S02]  /*d410*/  FADD.FTZ R0, R173, R5 ;  /* 0x00000005ad007221 */ /* 0x000fe40000010000 */
[----:B------:R-:W-:Y:S01]  /*d420*/  FADD.FTZ R5, R138, R8 ;  /* 0x000000088a057221 */ /* 0x000fe20000010000 */
[----:B------:R-:W-:Y:S01]  /*d430*/  MOV R138, R3 ;  /* 0x00000003008a7202 */ /* 0x000fe20000000f00 */
[----:B------:R-:W-:Y:S02]  /*d440*/  FADD.FTZ R6, R139, R0 ;  /* 0x000000008b067221 */ /* 0x000fe40000010000 */
[----:B------:R-:W-:Y:S01]  /*d450*/  FADD.FTZ R5, R137, R5 ;  /* 0x0000000589057221 */ /* 0x000fe20000010000 */
[----:B------:R-:W-:Y:S01]  /*d460*/  MOV R137, R132 ;  /* 0x0000008400897202 */ /* 0x000fe20000000f00 */
        /* <DEDUP_REMOVED lines=9> */
[----:B------:R-:W-:-:S05]  /*d500*/  @P0 BRA `(.L_x_2112) ;  /* 0xffffa49000000947 */ /* 0x000fca000383ffff */
.L_x_2095:
        /* <DEDUP_REMOVED lines=24> */
.L_x_2114:
[----:B------:R-:W-:-:S04]  /*d690*/  MOV R4, c[0x0][0x32c] ;  /* 0x0000cb0000047a02 */ /* 0x000fc80000000f00 */
[----:B------:R-:W-:-:S13]  /*d6a0*/  ISETP.NE.AND P0, PT, R4, 0x1, PT ;  /* 0x000000010400780c */ /* 0x000fda0003f05270 */
[----:B------:R-:W-:-:S05]  /*d6b0*/  @P0 IMAD.HI.U32 R4, R0, c[0x0][0x330], RZ ;  /* 0x0000cc0000040a27 */ /* 0x000fca00078e00ff */
[----:B------:R-:W-:-:S05]  /*d6c0*/  @P0 SHF.R.U32.HI R0, RZ, c[0x0][0x334], R4 ;  /* 0x0000cd00ff000a19 */ /* 0x000fca0000011604 */
.L_x_2115:
[----:B------:R-:W-:-:S05]  /*d6d0*/  IMAD R0, R0, c[0x0][0x32c], RZ ;  /* 0x0000cb0000007a24 */ /* 0x000fca00078e02ff */
[----:B------:R-:W-:-:S03]  /*d6e0*/  IMNMX R2, R2, R0, !PT ;  /* 0x0000000002027217 */ /* 0x000fc60007800200 */
.L_x_2113:
[----:B------:R-:W2:Y:S01]  /*d6f0*/  LDL R4, [R1] ;  /* 0x0000000001047983 */ /* 0x000ea20000100800 */
[----:B------:R-:W-:-:S05]  /*d700*/  IADD3 R2, R2, 0x5f, RZ ;  /* 0x0000005f02027810 */ /* 0x000fca0007ffe0ff */
[----:B------:R-:W-:-:S05]  /*d710*/  IMAD.HI R2, R2, 0x2aaaaaab, RZ ;  /* 0x2aaaaaab02027827 */ /* 0x000fca00078e02ff */
[----:B------:R-:W-:-:S04]  /*d720*/  SHF.R.U32.HI R0, RZ, 0x1f, R2 ;  /* 0x0000001fff007819 */ /* 0x000fc80000011602 */
[----:B------:R-:W-:-:S04]  /*d730*/  LEA.HI.SX32 R0, R2, R0, 0x1c ;  /* 0x0000000002007211 */ /* 0x000fc800078fe2ff */
[----:B--2---:R-:W-:-:S04]  /*d740*/  IMNMX R237, R4, R0, !PT ;  /* 0x0000000004ed7217 */ /* 0x004fc80007800200 */
[----:B------:R-:W-:-:S13]  /*d750*/  ISETP.GE.AND P0, PT, R229, R237, PT ;  /* 0x000000ede500720c */ /* 0x000fda0003f06270 */
[----:B------:R-:W-:Y:S05]  /*d760*/  @!P0 BRA `(.L_x_2116) ;  /* 0x0000369000008947 */ /* 0x000fea0003800000 */
[----:B------:R-:W-:Y:S01]  /*d770*/  MOV R135, R133 ;  /* 0x0000008500877202 */ /* 0x000fe20000000f00 */
[----:B------:R-:W-:Y:S01]  /*d780*/  IMAD.MOV.U32 R139, RZ, RZ, R3 ;  /* 0x000000ffff8b7224 */ /* 0x000fe200078e0003 */
[----:B------:R-:W-:Y:S01]  /*d790*/  MOV R0, R134 ;  /* 0x0000008600007202 */ /* 0x000fe20000000f00 */
[----:B------:R-:W-:Y:S01]  /*d7a0*/  IMAD.MOV.U32 R230, RZ, RZ, R229 ;  /* 0x000000ffffe67224 */ /* 0x000fe200078e00e5 */
[----:B------:R-:W-:Y:S01]  /*d7b0*/  MOV R138, R132 ;  /* 0x00000084008a7202 */ /* 0x000fe20000000f00 */
[----:B------:R-:W-:Y:S01]  /*d7c0*/  IMAD.MOV.U32 R239, RZ, RZ, c[0x0][0x1e4] ;  /* 0x00007900ffef7624 */ /* 0x000fe200078e00ff */
[----:B------:R-:W-:Y:S02]  /*d7d0*/  MOV R238, c[0x0][0x1e0] ;  /* 0x0000780000ee7a02 */ /* 0x000fe40000000f00 */
.L_x_2117:
[----:B------:R-:W2:Y:S01]  /*d7e0*/  LDL R229, [R1] ;  /* 0x0000000001e57983 */ /* 0x000ea20000100800 */
[----:B------:R-:W-:Y:S04]  /*d7f0*/  DEPBAR.LE SB0, 0x0 ;  /* 0x000080000000791a */ /* 0x000fe80000000000 */
[----:B------:R-:W-:Y:S08]  /*d800*/  BAR.SYNC.DEFER_BLOCKING 0x0 ;  /* 0x0000000000007b1d */ /* 0x000ff00000010000 */
[----:B------:R-:W-:Y:S08]  /*d810*/  LDSM.16.M88.4 R96, [R219+0x6100] ;  /* 0x00610000db60783b */ /* 0x000ff00000000200 */
[----:B------:R-:W3:Y:S06]  /*d820*/  LDL.64 R202, [R1+0x40] ;  /* 0x0000400001ca7983 */ /* 0x000eec0000100a00 */
[----:B------:R-:W4:Y:S06]  /*d830*/  LDL.64 R200, [R1+0x48] ;  /* 0x0000480001c87983 */ /* 0x000f2c0000100a00 */
[----:B------:R-:W1:Y:S08]  /*d840*/  LDSM.16.M88.4 R16, [R212+0x3100] ;  /* 0x00310000d410783b */ /* 0x000e700000000200 */
[----:B------:R-:W5:Y:S08]  /*d850*/  LDSM.16.M88.4 R92, [R219+0x8100] ;  /* 0x00810000db5c783b */ /* 0x000f700000000200 */
[----:B------:R-:W5:Y:S08]  /*d860*/  LDSM.16.M88.4 R32, [R212+0x3900] ;  /* 0x00390000d420783b */ /* 0x000f700000000200 */
[----:B------:R-:W4:Y:S06]  /*d870*/  LDL.64 R242, [R1+0x28] ;  /* 0x0000280001f27983 */ /* 0x000f2c0000100a00 */
[----:B------:R-:W5:Y:S08]  /*d880*/  LDSM.16.M88.4 R48, [R212+0x4100] ;  /* 0x00410000d430783b */ /* 0x000f700000000200 */
[----:B------:R-:W4:Y:S01]  /*d890*/  LDL.64 R240, [R1+0x38] ;  /* 0x0000380001f07983 */ /* 0x000f220000100a00 */
[-C--:B-1----:R-:W-:Y:S05]  /*d8a0*/  HMMA.16816.F32.BF16 R4, R96, R16.reuse, RZ ;  /* 0x000000106004723c */ /* 0x082fea00000418ff */
[----:B------:R-:W1:Y:S03]  /*d8b0*/  LDSM.16.M88.4 R64, [R212+0x4900] ;  /* 0x00490000d440783b */ /* 0x000e660000000200 */
[C---:B-----5:R-:W-:Y:S05]  /*d8c0*/  HMMA.16816.F32.BF16 R8, R92.reuse, R16, RZ ;  /* 0x000000105c08723c */ /* 0x060fea00000418ff */
[----:B------:R-:W5:Y:S03]  /*d8d0*/  LDSM.16.M88.4 R80, [R212+0x5100] ;  /* 0x00510000d450783b */ /* 0x000f660000000200 */
[-C--:B------:R-:W-:Y:S05]  /*d8e0*/  HMMA.16816.F32.BF16 R12, R92, R18.reuse, RZ ;  /* 0x000000125c0c723c */ /* 0x080fea00000418ff */
[----:B------:R-:W1:Y:S03]  /*d8f0*/  LDSM.16.M88.4 R172, [R212+0x5900] ;  /* 0x00590000d4ac783b */ /* 0x000e660000000200 */
[C---:B------:R-:W-:Y:S05]  /*d900*/  HMMA.16816.F32.BF16 R16, R96.reuse, R18, RZ ;  /* 0x000000126010723c */ /* 0x040fea00000418ff */
[----:B------:R-:W-:Y:S03]  /*d910*/  LDSM.16.M88.4 R176, [R222+0x6100] ;  /* 0x00610000deb0783b */ /* 0x000fe60000000200 */
[-C--:B------:R-:W-:Y:S05]  /*d920*/  HMMA.16816.F32.BF16 R20, R96, R32.reuse, RZ ;  /* 0x000000206014723c */ /* 0x080fea00000418ff */
[----:B------:R-:W1:Y:S03]  /*d930*/  LDSM.16.M88.4 R180, [R223] ;  /* 0x00000000dfb4783b */ /* 0x000e660000000200 */
[C---:B------:R-:W-:Y:S05]  /*d940*/  HMMA.16816.F32.BF16 R24, R92.reuse, R32, RZ ;  /* 0x000000205c18723c */ /* 0x040fea00000418ff */
[----:B------:R-:W1:Y:S03]  /*d950*/  LDSM.16.M88.4 R184, [R222+0x8100] ;  /* 0x00810000deb8783b */ /* 0x000e660000000200 */
[-C--:B------:R-:W-:Y:S05]  /*d960*/  HMMA.16816.F32.BF16 R28, R92, R34.reuse, RZ ;  /* 0x000000225c1c723c */ /* 0x080fea00000418ff */
[----:B------:R-:W1:Y:S03]  /*d970*/  LDSM.16.M88.4 R188, [R228] ;  /* 0x00000000e4bc783b */ /* 0x000e660000000200 */
[C---:B------:R-:W-:Y:S05]  /*d980*/  HMMA.16816.F32.BF16 R32, R96.reuse, R34, RZ ;  /* 0x000000226020723c */ /* 0x040fea00000418ff */
[----:B------:R-:W2:Y:S03]  /*d990*/  LDSM.16.M88.4 R192, [R227] ;  /* 0x00000000e3c0783b */ /* 0x000ea60000000200 */
        /* <DEDUP_REMOVED lines=19> */
[-C--:B------:R-:W-:Y:S03]  /*dad0*/  HMMA.16816.F32.BF16 R12, R184, R182.reuse, R12 ;  /* 0x000000b6b80c723c */ /* 0x080fe6000004180c */
[----:B--2---:R-:W-:Y:S05]  /*dae0*/  ISETP.GT.AND P0, PT, R229, R230, PT ;  /* 0x000000e6e500720c */ /* 0x004fea0003f04270 */
[C---:B------:R-:W-:Y:S01]  /*daf0*/  HMMA.16816.F32.BF16 R16, R176.reuse, R182, R16 ;  /* 0x000000b6b010723c */ /* 0x040fe20000041810 */
[----:B------:R-:W2:Y:S07]  /*db00*/  LDSM.16.M88.4 R180, [R225] ;  /* 0x00000000e1b4783b */ /* 0x000eae0000000200 */
[-C--:B------:R-:W-:Y:S04]  /*db10*/  HMMA.16816.F32.BF16 R20, R176, R188.reuse, R20 ;  /* 0x000000bcb014723c */ /* 0x080fe80000041814 */
[----:B------:R-:W-:Y:S01]  /*db20*/  @!P0 SHF.R.S32.HI R2, RZ, 0x1f, R230 ;  /* 0x0000001fff028819 */ /* 0x000fe200000114e6 */
[----:B------:R-:W-:Y:S03]  /*db30*/  @!P0 IMAD.WIDE.U32 R132, R230, c[0x0][0x208], RZ ;  /* 0x00008200e6848a25 */ /* 0x000fe600078e00ff */
[C---:B------:R-:W-:Y:S04]  /*db40*/  HMMA.16816.F32.BF16 R24, R184.reuse, R188, R24 ;  /* 0x000000bcb818723c */ /* 0x040fe80000041818 */
[----:B------:R-:W-:Y:S04]  /*db50*/  @!P0 IMAD R2, R2, c[0x0][0x208], RZ ;  /* 0x0000820002028a24 */ /* 0x000fe800078e02ff */
[-C--:B------:R-:W-:Y:S04]  /*db60*/  HMMA.16816.F32.BF16 R28, R184, R190.reuse, R28 ;  /* 0x000000beb81c723c */ /* 0x080fe8000004181c */
[----:B------:R-:W-:Y:S04]  /*db70*/  @!P0 IMAD R2, R230, c[0x0][0x20c], R2 ;  /* 0x00008300e6028a24 */ /* 0x000fe800078e0202 */
[C---:B------:R-:W-:Y:S01]  /*db80*/  HMMA.16816.F32.BF16 R32, R176.reuse, R190, R32 ;  /* 0x000000beb020723c */ /* 0x040fe20000041820 */
[----:B------:R-:W5:Y:S03]  /*db90*/  LDSM.16.M88.4 R188, [R224] ;  /* 0x00000000e0bc783b */ /* 0x000f660000000200 */
[----:B---3--:R-:W-:Y:S02]  /*dba0*/  @!P0 MOV R3, R203 ;  /* 0x000000cb00038202 */ /* 0x008fe40000000f00 */
[----:B------:R-:W-:Y:S02]  /*dbb0*/  @!P0 IADD3 R133, R133, R2, RZ ;  /* 0x0000000285858210 */ /* 0x000fe40007ffe0ff */
[-C--:B------:R-:W-:Y:S04]  /*dbc0*/  HMMA.16816.F32.BF16 R36, R176, R192.reuse, R36 ;  /* 0x000000c0b024723c */ /* 0x080fe80000041824 */
[----:B----4-:R-:W-:Y:S04]  /*dbd0*/  @!P0 MOV R2, R200 ;  /* 0x000000c800028202 */ /* 0x010fe80000000f00 */
[C---:B------:R-:W-:Y:S04]  /*dbe0*/  HMMA.16816.F32.BF16 R40, R184.reuse, R192, R40 ;  /* 0x000000c0b828723c */ /* 0x040fe80000041828 */
[----:B------:R-:W-:Y:S04]  /*dbf0*/  @!P0 IMAD.WIDE.U32 R2, R132, 0x60, R2 ;  /* 0x0000006084028825 */ /* 0x000fe800078e0002 */
[-C--:B------:R-:W-:Y:S04]  /*dc00*/  HMMA.16816.F32.BF16 R44, R184, R194.reuse, R44 ;  /* 0x000000c2b82c723c */ /* 0x080fe8000004182c */
[----:B------:R-:W-:Y:S01]  /*dc10*/  @!P0 IMAD R132, R133, 0x60, RZ ;  /* 0x0000006085848824 */ /* 0x000fe200078e02ff */
[----:B------:R-:W-:Y:S03]  /*dc20*/  @!P0 LEA R198, P1, R2, c[0x0][0x1f8], 0x1 ;  /* 0x00007e0002c68a11 */ /* 0x000fe600078208ff */
[C---:B------:R-:W-:Y:S04]  /*dc30*/  HMMA.16816.F32.BF16 R48, R176.reuse, R194, R48 ;  /* 0x000000c2b030723c */ /* 0x040fe80000041830 */
[----:B------:R-:W-:Y:S02]  /*dc40*/  @!P0 IADD3 R3, R3, R132, RZ ;  /* 0x0000008403038210 */ /* 0x000fe40007ffe0ff */
[----:B------:R-:W-:Y:S02]  /*dc50*/  @!P0 IADD3 R196, P2, R198, UR9, RZ ;  /* 0x00000009c6c48c10 */ /* 0x000fe4000ff5e0ff */
[-C--:B-1----:R-:W-:Y:S04]  /*dc60*/  HMMA.16816.F32.BF16 R52, R176, R172.reuse, R52 ;  /* 0x000000acb034723c */ /* 0x082fe80000041834 */
[----:B------:R-:W-:Y:S02]  /*dc70*/  @!P0 LEA.HI.X R199, R2, c[0x0][0x1fc], R3, 0x1, P1 ;  /* 0x00007f0002c78a11 */ /* 0x000fe400008f0c03 */
[----:B------:R-:W-:Y:S02]  /*dc80*/  @!P0 IADD3 R136, P1, R196, UR9, RZ ;  /* 0x00000009c4888c10 */ /* 0x000fe4000ff3e0ff */
[C---:B------:R-:W-:Y:S01]  /*dc90*/  HMMA.16816.F32.BF16 R56, R184.reuse, R172, R56 ;  /* 0x000000acb838723c */ /* 0x040fe20000041838 */
[----:B------:R-:W-:Y:S01]  /*dca0*/  @!PT LDS RZ, [RZ] ;  /* 0x00000000fffff984 */ /* 0x000fe20000000800 */
[----:B------:R-:W-:Y:S01]  /*dcb0*/  @!PT LDS RZ, [RZ] ;  /* 0x00000000fffff984 */ /* 0x000fe20000000800 */
[----:B------:R-:W-:Y:S01]  /*dcc0*/  @!PT LDS RZ, [RZ] ;  /* 0x00000000fffff984 */ /* 0x000fe20000000800 */
[----:B------:R1:W-:Y:S03]  /*dcd0*/  @!P0 LDGSTS.E.BYPASS.LTC128B.128 [R231+0x100], [R198.64], !P6 ;  /* 0x00100000c6e78fae */ /* 0x0003e6000f101d4c */
[----:B------:R-:W-:Y:S02]  /*dce0*/  @!P0 IADD3.X R197, R199, UR8, RZ, P2, !PT ;  /* 0x00000008c7c58c10 */ /* 0x000fe400097fe4ff */
[----:B------:R-:W-:Y:S02]  /*dcf0*/  @!P0 IADD3 R132, P3, R136, UR9, RZ ;  /* 0x0000000988848c10 */ /* 0x000fe4000ff7e0ff */
[-C--:B------:R-:W-:Y:S01]  /*dd00*/  HMMA.16816.F32.BF16 R60, R184, R174.reuse, R60 ;  /* 0x000000aeb83c723c */ /* 0x080fe2000004183c */
[----:B------:R1:W-:Y:S03]  /*dd10*/  @!P0 LDGSTS.E.BYPASS.LTC128B.128 [R231+0x900], [R196.64], !P6 ;  /* 0x00900000c4e78fae */ /* 0x0003e6000f101d4c */
[----:B------:R-:W-:Y:S02]  /*dd20*/  @!P0 IADD3.X R137, R197, UR8, RZ, P1, !PT ;  /* 0x00000008c5898c10 */ /* 0x000fe40008ffe4ff */
[----:B------:R-:W-:Y:S02]  /*dd30*/  @!P0 IADD3 R2, P2, R132, UR9, RZ ;  /* 0x0000000984028c10 */ /* 0x000fe4000ff5e0ff */
[C---:B------:R-:W-:Y:S01]  /*dd40*/  HMMA.16816.F32.BF16 R64, R176.reuse, R174, R64 ;  /* 0x000000aeb040723c */ /* 0x040fe20000041840 */
[----:B------:R3:W-:Y:S03]  /*dd50*/  @!P0 LDGSTS.E.BYPASS.LTC128B.128 [R231+0x1100], [R136.64], !P6 ;  /* 0x0110000088e78fae */ /* 0x0007e6000f101d4c */
[----:B------:R-:W-:Y:S02]  /*dd60*/  @!P0 IADD3.X R133, R137, UR8, RZ, P3, !PT ;  /* 0x0000000889858c10 */ /* 0x000fe40009ffe4ff */
[----:B------:R-:W-:Y:S02]  /*dd70*/  @!P0 IADD3 R192, P1, R2, UR9, RZ ;  /* 0x0000000902c08c10 */ /* 0x000fe4000ff3e0ff */
[-C--:B--2---:R-:W-:Y:S01]  /*dd80*/  HMMA.16816.F32.BF16 R68, R176, R180.reuse, R68 ;  /* 0x000000b4b044723c */ /* 0x084fe20000041844 */
[----:B------:R2:W-:Y:S03]  /*dd90*/  @!P0 LDGSTS.E.BYPASS.LTC128B.128 [R231+0x1900], [R132.64], !P6 ;  /* 0x0190000084e78fae */ /* 0x0005e6000f101d4c */
[----:B------:R-:W-:Y:S04]  /*dda0*/  @!P0 IADD3.X R3, R133, UR8, RZ, P2, !PT ;  /* 0x0000000885038c10 */ /* 0x000fe800097fe4ff */
[C---:B------:R-:W-:Y:S01]  /*ddb0*/  HMMA.16816.F32.BF16 R72, R184.reuse, R180, R72 ;  /* 0x000000b4b848723c */ /* 0x040fe20000041848 */
[----:B------:R4:W-:Y:S03]  /*ddc0*/  @!P0 LDGSTS.E.BYPASS.LTC128B.128 [R231+0x2100], [R2.64], !P6 ;  /* 0x0210000002e78fae */ /* 0x0009e6000f101d4c */
[----:B------:R-:W-:Y:S04]  /*ddd0*/  @!P0 IADD3.X R193, R3, UR8, RZ, P1, !PT ;  /* 0x0000000803c18c10 */ /* 0x000fe80008ffe4ff */
[-C--:B------:R-:W-:Y:S01]  /*dde0*/  HMMA.16816.F32.BF16 R76, R184, R182.reuse, R76 ;  /* 0x000000b6b84c723c */ /* 0x080fe2000004184c */
[----:B------:R2:W-:Y:S02]  /*ddf0*/  @!P0 LDGSTS.E.BYPASS.LTC128B.128 [R231+0x2900], [R192.64], !P6 ;  /* 0x02900000c0e78fae */ /* 0x0005e4000f101d4c */
[C---:B------:R-:W-:Y:S02]  /*de00*/  ISETP.GT.AND P0, PT, R230.reuse, R229, PT ;  /* 0x000000e5e600720c */ /* 0x040fe40003f04270 */
[----:B------:R-:W-:Y:S03]  /*de10*/  IADD3 R229, R230, -0x1, RZ ;  /* 0xffffffffe6e57810 */ /* 0x000fe60007ffe0ff */
[C---:B------:R-:W-:Y:S01]  /*de20*/  HMMA.16816.F32.BF16 R80, R176.reuse, R182, R80 ;  /* 0x000000b6b050723c */ /* 0x040fe20000041850 */
[----:B-1----:R-:W-:Y:S07]  /*de30*/  LDSM.16.M88.4 R196, [R218+0x3100] ;  /* 0x00310000dac4783b */ /* 0x002fee0000000200 */
[-C--:B-----5:R-:W-:Y:S01]  /*de40*/  HMMA.16816.F32.BF16 R84, R176, R188.reuse, R84 ;  /* 0x000000bcb054723c */ /* 0x0a0fe20000041854 */
[----:B------:R-:W-:Y:S07]  /*de50*/  LDSM.16.M88.4 R200, [R220+0x8100] ;  /* 0x00810000dcc8783b */ /* 0x000fee0000000200 */
[C---:B------:R-:W-:Y:S01]  /*de60*/  HMMA.16816.F32.BF16 R88, R184.reuse, R188, R88 ;  /* 0x000000bcb858723c */ /* 0x040fe20000041858 */
[----:B------:R-:W0:Y:S07]  /*de70*/  LDGDEPBAR ;  /* 0x00000000000079af */ /* 0x000e2e0000000000 */
[-C--:B------:R-:W-:Y:S01]  /*de80*/  HMMA.16816.F32.BF16 R92, R184, R190.reuse, R92 ;  /* 0x000000beb85c723c */ /* 0x080fe2000004185c */
[----:B--2---:R-:W1:Y:S07]  /*de90*/  LDSM.16.M88.4 R192, [R220+0x6100] ;  /* 0x00610000dcc0783b */ /* 0x004e6e0000000200 */
[----:B------:R-:W-:Y:S01]  /*dea0*/  HMMA.16816.F32.BF16 R96, R176, R190, R96 ;  /* 0x000000beb060723c */ /* 0x000fe20000041860 */
[----:B------:R-:W2:Y:S08]  /*deb0*/  LDSM.16.M88.4 R204, [R218+0x3900] ;  /* 0x00390000dacc783b */ /* 0x000eb00000000200 */
[----:B------:R-:W5:Y:S08]  /*dec0*/  LDSM.16.M88.4 R208, [R218+0x4100] ;  /* 0x00410000dad0783b */ /* 0x000f700000000200 */
[----:B------:R-:W2:Y:S08]  /*ded0*/  LDSM.16.M88.4 R172, [R218+0x4900] ;  /* 0x00490000daac783b */ /* 0x000eb00000000200 */
[----:B------:R-:W2:Y:S01]  /*dee0*/  LDSM.16.M88.4 R176, [R218+0x5100] ;  /* 0x00510000dab0783b */ /* 0x000ea20000000200 */
[-C--:B-1----:R-:W-:Y:S07]  /*def0*/  HMMA.16816.F32.BF16 R4, R192, R196.reuse, R4 ;  /* 0x000000c4c004723c */ /* 0x082fee0000041804 */
[----:B------:R-:W1:Y:S01]  /*df00*/  LDSM.16.M88.4 R180, [R218+0x5900] ;  /* 0x00590000dab4783b */ /* 0x000e620000000200 */
[C---:B------:R-:W-:Y:S07]  /*df10*/  HMMA.16816.F32.BF16 R8, R200.reuse, R196, R8 ;  /* 0x000000c4c808723c */ /* 0x040fee0000041808 */
[----:B------:R-:W-:Y:S01]  /*df20*/  LDSM.16.M88.4 R184, [R221+0x6100] ;  /* 0x00610000ddb8783b */ /* 0x000fe20000000200 */
[-C--:B------:R-:W-:Y:S07]  /*df30*/  HMMA.16816.F32.BF16 R12, R200, R198.reuse, R12 ;  /* 0x000000c6c80c723c */ /* 0x080fee000004180c */
[----:B------:R-:W1:Y:S01]  /*df40*/  LDSM.16.M88.4 R188, [R217] ;  /* 0x00000000d9bc783b */ /* 0x000e620000000200 */
[C---:B------:R-:W-:Y:S07]  /*df50*/  HMMA.16816.F32.BF16 R16, R192.reuse, R198, R16 ;  /* 0x000000c6c010723c */ /* 0x040fee0000041810 */
[----:B------:R-:W-:Y:S01]  /*df60*/  LDSM.16.M88.4 R196, [R217+0x800] ;  /* 0x00080000d9c4783b */ /* 0x000fe20000000200 */
[-C--:B--2---:R-:W-:Y:S08]  /*df70*/  HMMA.16816.F32.BF16 R20, R192, R204.reuse, R20 ;  /* 0x000000ccc014723c */ /* 0x084ff00000041814 */
[C---:B------:R-:W-:Y:S08]  /*df80*/  HMMA.16816.F32.BF16 R24, R200.reuse, R204, R24 ;  /* 0x000000ccc818723c */ /* 0x040ff00000041818 */
[-C--:B------:R-:W-:Y:S08]  /*df90*/  HMMA.16816.F32.BF16 R28, R200, R206.reuse, R28 ;  /* 0x000000cec81c723c */ /* 0x080ff0000004181c */
[C---:B------:R-:W-:Y:S01]  /*dfa0*/  HMMA.16816.F32.BF16 R32, R192.reuse, R206, R32 ;  /* 0x000000cec020723c */ /* 0x040fe20000041820 */
[----:B------:R-:W-:Y:S07]  /*dfb0*/  LDSM.16.M88.4 R204, [R217+0x1000] ;  /* 0x00100000d9cc783b */ /* 0x000fee0000000200 */
[-C--:B-----5:R-:W-:Y:S08]  /*dfc0*/  HMMA.16816.F32.BF16 R36, R192, R208.reuse, R36 ;  /* 0x000000d0c024723c */ /* 0x0a0ff00000041824 */
        /* <DEDUP_REMOVED lines=13> */
[----:B------:R-:W5:Y:S07]  /*e0a0*/  LDSM.16.M88.4 R176, [R217+0x2000] ;  /* 0x00200000d9b0783b */ /* 0x000f6e0000000200 */
[-C--:B-1----:R-:W-:Y:S08]  /*e0b0*/  HMMA.16816.F32.BF16 R84, R192, R180.reuse, R84 ;  /* 0x000000b4c054723c */ /* 0x082ff00000041854 */
[C---:B------:R-:W-:Y:S08]  /*e0c0*/  HMMA.16816.F32.BF16 R88, R200.reuse, R180, R88 ;  /* 0x000000b4c858723c */ /* 0x040ff00000041858 */
[-C--:B------:R-:W-:Y:S08]  /*e0d0*/  HMMA.16816.F32.BF16 R92, R200, R182.reuse, R92 ;  /* 0x000000b6c85c723c */ /* 0x080ff0000004185c */
[----:B------:R-:W-:Y:S01]  /*e0e0*/  HMMA.16816.F32.BF16 R96, R192, R182, R96 ;  /* 0x000000b6c060723c */ /* 0x000fe20000041860 */
[----:B------:R-:W1:Y:S01]  /*e0f0*/  LDSM.16.M88.4 R180, [R217+0x2800] ;  /* 0x00280000d9b4783b */ /* 0x000e620000000200 */
[----:B------:R-:W-:Y:S06]  /*e100*/  DEPBAR.LE SB0, 0x0 ;  /* 0x000080000000791a */ /* 0x000fec0000000000 */
[-C--:B------:R-:W-:Y:S01]  /*e110*/  HMMA.16816.F32.BF16 R4, R184, R188.reuse, R4 ;  /* 0x000000bcb804723c */ /* 0x080fe20000041804 */
[----:B------:R-:W-:Y:S07]  /*e120*/  BAR.SYNC.DEFER_BLOCKING 0x0 ;  /* 0x0000000000007b1d */ /* 0x000fee0000010000 */
[C---:B--2---:R-:W-:Y:S08]  /*e130*/  HMMA.16816.F32.BF16 R8, R172.reuse, R188, R8 ;  /* 0x000000bcac08723c */ /* 0x044ff00000041808 */
[-C--:B------:R-:W-:Y:S08]  /*e140*/  HMMA.16816.F32.BF16 R12, R172, R190.reuse, R12 ;  /* 0x000000beac0c723c */ /* 0x080ff0000004180c */
[C---:B------:R-:W-:Y:S04]  /*e150*/  HMMA.16816.F32.BF16 R16, R184.reuse, R190, R16 ;  /* 0x000000beb810723c */ /* 0x040fe80000041810 */
[----:B----4-:R-:W-:Y:S02]  /*e160*/  FMNMX.FTZ R2, R4, R0, !PT ;  /* 0x0000000004027209 */ /* 0x010fe40007810000 */
[----:B------:R-:W-:Y:S02]  /*e170*/  FMNMX.FTZ R3, R6, R135, !PT ;  /* 0x0000008706037209 */ /* 0x000fe40007810000 */
[-C--:B------:R-:W-:Y:S04]  /*e180*/  HMMA.16816.F32.BF16 R20, R184, R196.reuse, R20 ;  /* 0x000000c4b814723c */ /* 0x080fe80000041814 */
        /* <DEDUP_REMOVED lines=78> */
[----:B---3--:R-:W1:Y:S01]  /*e670*/  SHFL.BFLY PT, R137, R134, 0x2, 0x1f ;  /* 0x0c401f0086897f89 */ /* 0x008e6200000e0000 */
        /* <DEDUP_REMOVED lines=29> */
[C---:B------:R-:W-:Y:S01]  /*e850*/  FADD.FTZ R0, -R134.reuse, R0 ;  /* 0x0000000086007221 */ /* 0x040fe20000010100 */
[----:B------:R-:W-:Y:S01]  /*e860*/  FMNMX.FTZ R132, R47, R132, !PT ;  /* 0x000000842f847209 */ /* 0x000fe20007810000 */
[----:B------:R-:W-:Y:S01]  /*e870*/  FMUL.FTZ R180, R134, c[0x0][0x2d0] ;  /* 0x0000b40086b47a20 */ /* 0x000fe20000410000 */
[----:B--2---:R-:W-:Y:S03]  /*e880*/  FMNMX.FTZ R3, R3, R133, !PT ;  /* 0x0000008503037209 */ /* 0x004fe60007810000 */
[--C-:B------:R-:W-:Y:S01]  /*e890*/  FFMA.FTZ R49, R49, c[0x0][0x2d0], -R180.reuse ;  /* 0x0000b40031317a23 */ /* 0x100fe200000108b4 */
[----:B------:R-:W-:Y:S01]  /*e8a0*/  FMNMX.FTZ R132, R58, R132, !PT ;  /* 0x000000843a847209 */ /* 0x000fe20007810000 */
[--C-:B------:R-:W-:Y:S02]  /*e8b0*/  FFMA.FTZ R52, R52, c[0x0][0x2d0], -R180.reuse ;  /* 0x0000b40034347a23 */ /* 0x100fe400000108b4 */
[----:B------:R-:W-:Y:S01]  /*e8c0*/  MUFU.EX2 R190, R49 ;  /* 0x0000003100be7308 */ /* 0x000fe20000000800 */
[----:B------:R-:W-:Y:S01]  /*e8d0*/  FMNMX.FTZ R132, R59, R132, !PT ;  /* 0x000000843b847209 */ /* 0x000fe20007810000 */
[----:B------:R-:W1:Y:S01]  /*e8e0*/  SHFL.BFLY PT, R172, R3, 0x1, 0x1f ;  /* 0x0c201f0003ac7f89 */ /* 0x000e6200000e0000 */
[----:B---3--:R-:W-:Y:S01]  /*e8f0*/  FMNMX.FTZ R133, R2, R136, !PT ;  /* 0x0000008802857209 */ /* 0x008fe20007810000 */
[----:B------:R-:W-:Y:S01]  /*e900*/  FMUL.FTZ R2, R0, c[0x0][0x2d0] ;  /* 0x0000b40000027a20 */ /* 0x000fe20000410000 */
[----:B------:R-:W-:Y:S01]  /*e910*/  FMNMX.FTZ R132, R62, R132, !PT ;  /* 0x000000843e847209 */ /* 0x000fe20007810000 */
[--C-:B------:R-:W-:Y:S02]  /*e920*/  FFMA.FTZ R53, R53, c[0x0][0x2d0], -R180.reuse ;  /* 0x0000b40035357a23 */ /* 0x100fe400000108b4 */
[----:B------:R-:W-:Y:S01]  /*e930*/  FMUL.FTZ R181, R133, c[0x0][0x2d0] ;  /* 0x0000b40085b57a20 */ /* 0x000fe20000410000 */
[----:B------:R-:W-:Y:S01]  /*e940*/  FMNMX.FTZ R132, R63, R132, !PT ;  /* 0x000000843f847209 */ /* 0x000fe20007810000 */
[----:B------:R2:W3:Y:S01]  /*e950*/  MUFU.EX2 R137, R2 ;  /* 0x0000000200897308 */ /* 0x0004e20000000800 */
[--C-:B------:R-:W-:Y:S02]  /*e960*/  FFMA.FTZ R4, R4, c[0x0][0x2d0], -R180.reuse ;  /* 0x0000b40004047a23 */ /* 0x100fe400000108b4 */
[----:B------:R-:W-:Y:S01]  /*e970*/  FMNMX.FTZ R132, R74, R132, !PT ;  /* 0x000000844a847209 */ /* 0x000fe20007810000 */
[--C-:B------:R-:W-:Y:S02]  /*e980*/  FFMA.FTZ R6, R6, c[0x0][0x2d0], -R181.reuse ;  /* 0x0000b40006067a23 */ /* 0x100fe400000108b5 */
[--C-:B------:R-:W-:Y:S01]  /*e990*/  FFMA.FTZ R50, R50, c[0x0][0x2d0], -R181.reuse ;  /* 0x0000b40032327a23 */ /* 0x100fe200000108b5 */
[----:B------:R-:W-:Y:S01]  /*e9a0*/  FMNMX.FTZ R132, R75, R132, !PT ;  /* 0x000000844b847209 */ /* 0x000fe20007810000 */
[--C-:B------:R-:W-:Y:S02]  /*e9b0*/  FFMA.FTZ R51, R51, c[0x0][0x2d0], -R181.reuse ;  /* 0x0000b40033337a23 */ /* 0x100fe400000108b5 */
[----:B------:R-:W-:Y:S01]  /*e9c0*/  MUFU.EX2 R209, R4 ;  /* 0x0000000400d17308 */ /* 0x000fe20000000800 */
[----:B------:R-:W-:Y:S01]  /*e9d0*/  FMNMX.FTZ R132, R78, R132, !PT ;  /* 0x000000844e847209 */ /* 0x000fe20007810000 */
[--C-:B------:R-:W-:Y:S02]  /*e9e0*/  FFMA.FTZ R54, R54, c[0x0][0x2d0], -R181.reuse ;  /* 0x0000b40036367a23 */ /* 0x100fe400000108b5 */
[--C-:B------:R-:W-:Y:S01]  /*e9f0*/  FFMA.FTZ R55, R55, c[0x0][0x2d0], -R181.reuse ;  /* 0x0000b40037377a23 */ /* 0x100fe200000108b5 */
[----:B------:R-:W-:Y:S01]  /*ea00*/  FMNMX.FTZ R132, R79, R132, !PT ;  /* 0x000000844f847209 */ /* 0x000fe20007810000 */
[----:B------:R-:W-:Y:S02]  /*ea10*/  FFMA.FTZ R7, R7, c[0x0][0x2d0], -R181 ;  /* 0x0000b40007077a23 */ /* 0x000fe400000108b5 */
[--C-:B------:R-:W-:Y:S01]  /*ea20*/  FFMA.FTZ R16, R16, c[0x0][0x2d0], -R180.reuse ;  /* 0x0000b40010107a23 */ /* 0x100fe200000108b4 */
[----:B------:R-:W-:Y:S01]  /*ea30*/  FMNMX.FTZ R132, R90, R132, !PT ;  /* 0x000000845a847209 */ /* 0x000fe20007810000 */
[----:B------:R4:W-:Y:S01]  /*ea40*/  MUFU.EX2 R208, R6 ;  /* 0x0000000600d07308 */ /* 0x0009e20000000800 */
[--C-:B------:R-:W-:Y:S02]  /*ea50*/  FFMA.FTZ R5, R5, c[0x0][0x2d0], -R180.reuse ;  /* 0x0000b40005057a23 */ /* 0x100fe400000108b4 */
[----:B------:R-:W-:Y:S01]  /*ea60*/  FMNMX.FTZ R0, R91, R132, !PT ;  /* 0x000000845b007209 */ /* 0x000fe20007810000 */
[----:B--2---:R-:W-:Y:S01]  /*ea70*/  FADD.FTZ R2, -R133, R135 ;  /* 0x0000008785027221 */ /* 0x004fe20000010100 */
[----:B-1----:R-:W-:Y:S01]  /*ea80*/  FMNMX.FTZ R132, R3, R172, !PT ;  /* 0x000000ac03847209 */ /* 0x002fe20007810000 */
[--C-:B------:R-:W-:Y:S01]  /*ea90*/  FFMA.FTZ R17, R17, c[0x0][0x2d0], -R180.reuse ;  /* 0x0000b40011117a23 */ /* 0x100fe200000108b4 */
[----:B------:R-:W-:Y:S01]  /*eaa0*/  FMNMX.FTZ R0, R94, R0, !PT ;  /* 0x000000005e007209 */ /* 0x000fe20007810000 */
[----:B------:R-:W-:Y:S02]  /*eab0*/  FMUL.FTZ R2, R2, c[0x0][0x2d0] ;  /* 0x0000b40002027a20 */ /* 0x000fe40000410000 */
[----:B------:R1:W-:Y:S01]  /*eac0*/  MUFU.EX2 R235, R5 ;  /* 0x0000000500eb7308 */ /* 0x0003e20000000800 */
[--C-:B------:R-:W-:Y:S01]  /*ead0*/  FFMA.FTZ R18, R18, c[0x0][0x2d0], -R181.reuse ;  /* 0x0000b40012127a23 */ /* 0x100fe200000108b5 */
[----:B------:R-:W-:Y:S01]  /*eae0*/  FMNMX.FTZ R0, R95, R0, !PT ;  /* 0x000000005f007209 */ /* 0x000fe20007810000 */
[----:B------:R-:W-:Y:S02]  /*eaf0*/  FFMA.FTZ R19, R19, c[0x0][0x2d0], -R181 ;  /* 0x0000b40013137a23 */ /* 0x000fe400000108b5 */
[C---:B---3--:R-:W-:Y:S02]  /*eb00*/  FMUL.FTZ R112, R137.reuse, R112 ;  /* 0x0000007089707220 */ /* 0x048fe40000410000 */
[C---:B------:R-:W-:Y:S01]  /*eb10*/  FMUL.FTZ R113, R137.reuse, R113 ;  /* 0x0000007189717220 */ /* 0x040fe20000410000 */
[----:B------:R-:W2:Y:S01]  /*eb20*/  SHFL.BFLY PT, R3, R0, 0x2, 0x1f ;  /* 0x0c401f0000037f89 */ /* 0x000ea200000e0000 */
[C---:B------:R-:W-:Y:S01]  /*eb30*/  FMUL.FTZ R116, R137.reuse, R116 ;  /* 0x0000007489747220 */ /* 0x040fe20000410000 */
[----:B------:R3:W5:Y:S01]  /*eb40*/  MUFU.EX2 R136, R2 ;  /* 0x0000000200887308 */ /* 0x0007620000000800 */
[C---:B------:R-:W-:Y:S02]  /*eb50*/  FMUL.FTZ R117, R137.reuse, R117 ;  /* 0x0000007589757220 */ /* 0x040fe40000410000 */
[--C-:B------:R-:W-:Y:S01]  /*eb60*/  FFMA.FTZ R48, R48, c[0x0][0x2d0], -R180.reuse ;  /* 0x0000b40030307a23 */ /* 0x100fe200000108b4 */
[----:B----4-:R-:W-:Y:S01]  /*eb70*/  @P0 SHF.R.S32.HI R6, RZ, 0x1f, R229 ;  /* 0x0000001fff060819 */ /* 0x010fe200000114e5 */
[C---:B------:R-:W-:Y:S02]  /*eb80*/  FMUL.FTZ R128, R137.reuse, R128 ;  /* 0x0000008089807220 */ /* 0x040fe40000410000 */
[----:B------:R-:W-:Y:S02]  /*eb90*/  FMUL.FTZ R129, R137, R129 ;  /* 0x0000008189817220 */ /* 0x000fe40000410000 */
[--C-:B------:R-:W-:Y:S01]  /*eba0*/  FFMA.FTZ R64, R64, c[0x0][0x2d0], -R180.reuse ;  /* 0x0000b40040407a23 */ /* 0x100fe200000108b4 */
[----:B------:R4:W-:Y:S01]  /*ebb0*/  MUFU.EX2 R211, R7 ;  /* 0x0000000700d37308 */ /* 0x0009e20000000800 */
[----:B------:R-:W-:Y:S02]  /*ebc0*/  @P0 IMAD R6, R6, c[0x0][0x1e0], RZ ;  /* 0x0000780006060a24 */ /* 0x000fe400078e02ff */
[----:B------:R-:W-:Y:S02]  /*ebd0*/  FFMA.FTZ R65, R65, c[0x0][0x2d0], -R180 ;  /* 0x0000b40041417a23 */ /* 0x000fe400000108b4 */
[C---:B-1----:R-:W-:Y:S04]  /*ebe0*/  @P0 IMAD.WIDE.U32 R4, R229.reuse, c[0x0][0x1e0], RZ ;  /* 0x00007800e5040a25 */ /* 0x042fe800078e00ff */
[----:B------:R-:W-:Y:S01]  /*ebf0*/  @P0 IMAD R6, R229, c[0x0][0x1e4], R6 ;  /* 0x00007900e5060a24 */ /* 0x000fe200078e0206 */
[----:B------:R1:W-:Y:S01]  /*ec00*/  MUFU.EX2 R234, R16 ;  /* 0x0000001000ea7308 */ /* 0x0003e20000000800 */
[----:B------:R-:W-:Y:S01]  /*ec10*/  FFMA.FTZ R21, R21, c[0x0][0x2d0], -R180 ;  /* 0x0000b40015157a23 */ /* 0x000fe200000108b4 */
[----:B--2---:R-:W-:Y:S01]  /*ec20*/  FMNMX.FTZ R0, R0, R3, !PT ;  /* 0x0000000300007209 */ /* 0x004fe20007810000 */
[----:B------:R-:W-:Y:S01]  /*ec30*/  FFMA.FTZ R23, R23, c[0x0][0x2d0], -R181 ;  /* 0x0000b40017177a23 */ /* 0x000fe200000108b5 */
[----:B------:R-:W-:Y:S01]  /*ec40*/  @P0 IADD3 R5, R5, R6, RZ ;  /* 0x0000000605050210 */ /* 0x000fe20007ffe0ff */
[----:B---3--:R-:W-:Y:S01]  /*ec50*/  FADD.FTZ R2, -R132, R138 ;  /* 0x0000008a84027221 */ /* 0x008fe20000010100 */
[----:B------:R-:W-:Y:S01]  /*ec60*/  @P0 MOV R6, R240 ;  /* 0x000000f000060202 */ /* 0x000fe20000000f00 */
[----:B-----5:R-:W-:Y:S02]  /*ec70*/  FMUL.FTZ R114, R136, R114 ;  /* 0x0000007288727220 */ /* 0x020fe40000410000 */
[----:B------:R-:W-:Y:S01]  /*ec80*/  FMUL.FTZ R2, R2, c[0x0][0x2d0] ;  /* 0x0000b40002027a20 */ /* 0x000fe20000410000 */
[----:B------:R2:W-:Y:S01]  /*ec90*/  MUFU.EX2 R236, R17 ;  /* 0x0000001100ec7308 */ /* 0x0005e20000000800 */
[C---:B------:R-:W-:Y:S02]  /*eca0*/  FMUL.FTZ R115, R136.reuse, R115 ;  /* 0x0000007388737220 */ /* 0x040fe40000410000 */
[C---:B------:R-:W-:Y:S01]  /*ecb0*/  FMUL.FTZ R118, R136.reuse, R118 ;  /* 0x0000007688767220 */ /* 0x040fe20000410000 */
[----:B----4-:R-:W-:Y:S01]  /*ecc0*/  @P0 MOV R7, R243 ;  /* 0x000000f300070202 */ /* 0x010fe20000000f00 */
[C---:B------:R-:W-:Y:S01]  /*ecd0*/  FMUL.FTZ R119, R136.reuse, R119 ;  /* 0x0000007788777220 */ /* 0x040fe20000410000 */
[----:B------:R-:W3:Y:S01]  /*ece0*/  LDL.LU R243, [R1+0x10] ;  /* 0x0000100001f37983 */ /* 0x000ee20000300800 */
[----:B------:R-:W-:Y:S02]  /*ecf0*/  FMUL.FTZ R130, R136, R130 ;  /* 0x0000008288827220 */ /* 0x000fe40000410000 */
[----:B------:R-:W-:Y:S01]  /*ed00*/  @P0 IMAD.WIDE.U32 R6, R4, 0x60, R6 ;  /* 0x0000006004060825 */ /* 0x000fe200078e0006 */
[----:B------:R4:W5:Y:S01]  /*ed10*/  MUFU.EX2 R135, R2 ;  /* 0x0000000200877308 */ /* 0x0009620000000800 */
[----:B------:R-:W3:Y:S02]  /*ed20*/  LDL.LU R242, [R1+0x14] ;  /* 0x0000140001f27983 */ /* 0x000ee40000300800 */
[----:B------:R-:W-:Y:S01]  /*ed30*/  @P0 IMAD R5, R5, 0x60, RZ ;  /* 0x0000006005050824 */ /* 0x000fe200078e02ff */
[----:B------:R-:W-:Y:S01]  /*ed40*/  @P0 LEA R4, P1, R6, c[0x0][0x1c8], 0x1 ;  /* 0x0000720006040a11 */ /* 0x000fe200078208ff */
[----:B------:R-:W3:Y:S01]  /*ed50*/  LDL.LU R241, [R1+0x18] ;  /* 0x0000180001f17983 */ /* 0x000ee20000300800 */
[----:B-1----:R-:W-:Y:S02]  /*ed60*/  FMUL.FTZ R16, R137, R152 ;  /* 0x0000009889107220 */ /* 0x002fe40000410000 */
[----:B------:R-:W-:Y:S01]  /*ed70*/  @P0 IADD3 R5, R7, R5, RZ ;  /* 0x0000000507050210 */ /* 0x000fe20007ffe0ff */
[----:B------:R-:W3:Y:S01]  /*ed80*/  LDL.LU R240, [R1+0x1c] ;  /* 0x00001c0001f07983 */ /* 0x000ee20000300800 */
[----:B------:R1:W-:Y:S01]  /*ed90*/  MUFU.EX2 R233, R18 ;  /* 0x0000001200e97308 */ /* 0x0003e20000000800 */
[----:B------:R-:W-:Y:S01]  /*eda0*/  FMUL.FTZ R131, R136, R131 ;  /* 0x0000008388837220 */ /* 0x000fe20000410000 */
[----:B------:R-:W-:Y:S01]  /*edb0*/  @P0 LEA.HI.X R5, R6, c[0x0][0x1cc], R5, 0x1, P1 ;  /* 0x0000730006050a11 */ /* 0x000fe200008f0c05 */
[--C-:B------:R-:W-:Y:S02]  /*edc0*/  FFMA.FTZ R32, R32, c[0x0][0x2d0], -R180.reuse ;  /* 0x0000b40020207a23 */ /* 0x100fe400000108b4 */
[----:B--2---:R-:W-:Y:S02]  /*edd0*/  FMUL.FTZ R17, R137, R153 ;  /* 0x0000009989117220 */ /* 0x004fe40000410000 */
[----:B------:R2:W-:Y:S01]  /*ede0*/  @P0 LDGSTS.E.BYPASS.LTC128B.128 [R231+0x3100], [R4.64], !P6 ;  /* 0x0310000004e70fae */ /* 0x0005e2000f101d4c */
[----:B------:R-:W-:Y:S02]  /*edf0*/  FFMA.FTZ R33, R33, c[0x0][0x2d0], -R180 ;  /* 0x0000b40021217a23 */ /* 0x000fe400000108b4 */
[----:B------:R2:W-:Y:S01]  /*ee00*/  MUFU.EX2 R232, R19 ;  /* 0x0000001300e87308 */ /* 0x0005e20000000800 */
[--C-:B------:R-:W-:Y:S02]  /*ee10*/  FFMA.FTZ R34, R34, c[0x0][0x2d0], -R181.reuse ;  /* 0x0000b40022227a23 */ /* 0x100fe400000108b5 */
[----:B------:R-:W-:Y:S02]  /*ee20*/  FFMA.FTZ R35, R35, c[0x0][0x2d0], -R181 ;  /* 0x0000b40023237a23 */ /* 0x000fe400000108b5 */
[----:B----4-:R-:W4:Y:S01]  /*ee30*/  SHFL.BFLY PT, R2, R0, 0x1, 0x1f ;  /* 0x0c201f0000027f89 */ /* 0x010f2200000e0000 */
[C---:B-----5:R-:W-:Y:S02]  /*ee40*/  FMUL.FTZ R100, R135.reuse, R100 ;  /* 0x0000006487647220 */ /* 0x060fe40000410000 */
[C---:B------:R-:W-:Y:S02]  /*ee50*/  FMUL.FTZ R101, R135.reuse, R101 ;  /* 0x0000006587657220 */ /* 0x040fe40000410000 */
[----:B------:R-:W-:Y:S01]  /*ee60*/  MUFU.EX2 R201, R21 ;  /* 0x0000001500c97308 */ /* 0x000fe20000000800 */
[C---:B------:R-:W-:Y:S02]  /*ee70*/  FMUL.FTZ R108, R135.reuse, R108 ;  /* 0x0000006c876c7220 */ /* 0x040fe40000410000 */
[C---:B------:R-:W-:Y:S02]  /*ee80*/  FMUL.FTZ R109, R135.reuse, R109 ;  /* 0x0000006d876d7220 */ /* 0x040fe40000410000 */
[C---:B-1----:R-:W-:Y:S02]  /*ee90*/  FMUL.FTZ R18, R136.reuse, R154 ;  /* 0x0000009a88127220 */ /* 0x042fe40000410000 */
[C---:B------:R-:W-:Y:S02]  /*eea0*/  FMUL.FTZ R120, R135.reuse, R120 ;  /* 0x0000007887787220 */ /* 0x040fe40000410000 */
[C---:B------:R-:W-:Y:S01]  /*eeb0*/  FMUL.FTZ R121, R135.reuse, R121 ;  /* 0x0000007987797220 */ /* 0x040fe20000410000 */
[----:B------:R-:W-:Y:S01]  /*eec0*/  MUFU.EX2 R200, R23 ;  /* 0x0000001700c87308 */ /* 0x000fe20000000800 */
[C---:B------:R-:W-:Y:S02]  /*eed0*/  FMUL.FTZ R124, R135.reuse, R124 ;  /* 0x0000007c877c7220 */ /* 0x040fe40000410000 */
[----:B------:R-:W-:Y:S02]  /*eee0*/  FMUL.FTZ R125, R135, R125 ;  /* 0x0000007d877d7220 */ /* 0x000fe40000410000 */
[----:B--2---:R-:W-:Y:S02]  /*eef0*/  FMUL.FTZ R19, R136, R155 ;  /* 0x0000009b88137220 */ /* 0x004fe40000410000 */
[C---:B------:R-:W-:Y:S01]  /*ef00*/  FMUL.FTZ R104, R137.reuse, R104 ;  /* 0x0000006889687220 */ /* 0x040fe20000410000 */
[----:B----4-:R-:W-:Y:S02]  /*ef10*/  FMNMX.FTZ R3, R0, R2, !PT ;  /* 0x0000000200037209 */ /* 0x010fe40007810000 */
[----:B------:R1:W-:Y:S01]  /*ef20*/  MUFU.EX2 R202, R32 ;  /* 0x0000002000ca7308 */ /* 0x0003e20000000800 */
[----:B------:R-:W-:Y:S02]  /*ef30*/  FMUL.FTZ R105, R137, R105 ;  /* 0x0000006989697220 */ /* 0x000fe40000410000 */
[----:B------:R-:W-:Y:S02]  /*ef40*/  FMUL.FTZ R106, R136, R106 ;  /* 0x0000006a886a7220 */ /* 0x000fe40000410000 */
[C---:B------:R-:W-:Y:S02]  /*ef50*/  FADD.FTZ R0, -R3.reuse, R139 ;  /* 0x0000008b03007221 */ /* 0x040fe40000010100 */
[----:B------:R-:W-:Y:S02]  /*ef60*/  FMUL.FTZ R139, R132, c[0x0][0x2d0] ;  /* 0x0000b400848b7a20 */ /* 0x000fe40000410000 */
[----:B------:R-:W-:Y:S01]  /*ef70*/  FMUL.FTZ R2, R3, c[0x0][0x2d0] ;  /* 0x0000b40003027a20 */ /* 0x000fe20000410000 */
[----:B------:R2:W-:Y:S01]  /*ef80*/  MUFU.EX2 R203, R33 ;  /* 0x0000002100cb7308 */ /* 0x0005e20000000800 */
[--C-:B------:R-:W-:Y:S02]  /*ef90*/  FFMA.FTZ R13, R13, c[0x0][0x2d0], -R139.reuse ;  /* 0x0000b4000d0d7a23 */ /* 0x100fe4000001088b */
[--C-:B------:R-:W-:Y:S02]  /*efa0*/  FFMA.FTZ R40, R40, c[0x0][0x2d0], -R139.reuse ;  /* 0x0000b40028287a23 */ /* 0x100fe4000001088b */
[--C-:B------:R-:W-:Y:S02]  /*efb0*/  FFMA.FTZ R41, R41, c[0x0][0x2d0], -R139.reuse ;  /* 0x0000b40029297a23 */ /* 0x100fe4000001088b */
[--C-:B------:R-:W-:Y:S02]  /*efc0*/  FFMA.FTZ R42, R42, c[0x0][0x2d0], -R2.reuse ;  /* 0x0000b4002a2a7a23 */ /* 0x100fe40000010802 */
[--C-:B------:R-:W-:Y:S01]  /*efd0*/  FFMA.FTZ R43, R43, c[0x0][0x2d0], -R2.reuse ;  /* 0x0000b4002b2b7a23 */ /* 0x100fe20000010802 */
        /* <DEDUP_REMOVED lines=8> */
[----:B-1----:R-:W-:Y:S02]  /*f060*/  FMUL.FTZ R32, R135, R160 ;  /* 0x000000a087207220 */ /* 0x002fe40000410000 */
[--C-:B------:R-:W-:Y:S02]  /*f070*/  FFMA.FTZ R9, R9, c[0x0][0x2d0], -R139.reuse ;  /* 0x0000b40009097a23 */ /* 0x100fe4000001088b */
[----:B--2---:R-:W-:Y:S02]  /*f080*/  FMUL.FTZ R33, R135, R161 ;  /* 0x000000a187217220 */ /* 0x004fe40000410000 */
[--C-:B------:R-:W-:Y:S01]  /*f090*/  FFMA.FTZ R44, R44, c[0x0][0x2d0], -R139.reuse ;  /* 0x0000b4002c2c7a23 */ /* 0x100fe2000001088b */
[----:B------:R1:W-:Y:S01]  /*f0a0*/  MUFU.EX2 R207, R12 ;  /* 0x0000000c00cf7308 */ /* 0x0003e20000000800 */
[--C-:B------:R-:W-:Y:S02]  /*f0b0*/  FFMA.FTZ R45, R45, c[0x0][0x2d0], -R139.reuse ;  /* 0x0000b4002d2d7a23 */ /* 0x100fe4000001088b */
[--C-:B------:R-:W-:Y:S01]  /*f0c0*/  FFMA.FTZ R46, R46, c[0x0][0x2d0], -R2.reuse ;  /* 0x0000b4002e2e7a23 */ /* 0x100fe20000010802 */
[----:B----4-:R-:W-:Y:S01]  /*f0d0*/  @P0 SHF.L.U32 R13, R238, 0x5, RZ ;  /* 0x00000005ee0d0819 */ /* 0x010fe200000006ff */
[--C-:B------:R-:W-:Y:S02]  /*f0e0*/  FFMA.FTZ R47, R47, c[0x0][0x2d0], -R2.reuse ;  /* 0x0000b4002f2f7a23 */ /* 0x100fe40000010802 */
[----:B------:R-:W-:Y:S02]  /*f0f0*/  FMUL.FTZ R0, R0, c[0x0][0x2d0] ;  /* 0x0000b40000007a20 */ /* 0x000fe40000410000 */
[--C-:B------:R-:W-:Y:S01]  /*f100*/  FFMA.FTZ R28, R28, c[0x0][0x2d0], -R139.reuse ;  /* 0x0000b4001c1c7a23 */ /* 0x100fe2000001088b */
[----:B------:R2:W-:Y:S01]  /*f110*/  MUFU.EX2 R185, R11 ;  /* 0x0000000b00b97308 */ /* 0x0005e20000000800 */
[--C-:B------:R-:W-:Y:S02]  /*f120*/  FFMA.FTZ R26, R26, c[0x0][0x2d0], -R2.reuse ;  /* 0x0000b4001a1a7a23 */ /* 0x100fe40000010802 */
[----:B------:R-:W-:Y:S01]  /*f130*/  FMUL.FTZ R21, R137, R157 ;  /* 0x0000009d89157220 */ /* 0x000fe20000410000 */
[----:B-----5:R-:W-:Y:S01]  /*f140*/  @P0 IADD3 R10, P2, R4, R13, RZ ;  /* 0x0000000d040a0210 */ /* 0x020fe20007f5e0ff */
[----:B------:R-:W-:Y:S02]  /*f150*/  FMUL.FTZ R23, R136, R159 ;  /* 0x0000009f88177220 */ /* 0x000fe40000410000 */
[--C-:B------:R-:W-:Y:S02]  /*f160*/  FFMA.FTZ R24, R24, c[0x0][0x2d0], -R139.reuse ;  /* 0x0000b40018187a23 */ /* 0x100fe4000001088b */
[--C-:B------:R-:W-:Y:S01]  /*f170*/  FFMA.FTZ R25, R25, c[0x0][0x2d0], -R139.reuse ;  /* 0x0000b40019197a23 */ /* 0x100fe2000001088b */
[----:B------:R-:W4:Y:S01]  /*f180*/  MUFU.EX2 R0, R0 ;  /* 0x0000000000007308 */ /* 0x000f220000000800 */
[----:B------:R-:W-:Y:S02]  /*f190*/  FFMA.FTZ R29, R29, c[0x0][0x2d0], -R139 ;  /* 0x0000b4001d1d7a23 */ /* 0x000fe4000001088b */
[--C-:B------:R-:W-:Y:S01]  /*f1a0*/  FFMA.FTZ R30, R30, c[0x0][0x2d0], -R2.reuse ;  /* 0x0000b4001e1e7a23 */ /* 0x100fe20000010802 */
[----:B-1----:R-:W-:Y:S01]  /*f1b0*/  @P0 SHF.L.U64.HI R12, R238, 0x5, R239 ;  /* 0x00000005ee0c0819 */ /* 0x002fe200000102ef */
[----:B------:R-:W-:Y:S02]  /*f1c0*/  FMUL.FTZ R107, R136, R107 ;  /* 0x0000006b886b7220 */ /* 0x000fe40000410000 */
[----:B------:R-:W-:Y:S02]  /*f1d0*/  FFMA.FTZ R138, R31, c[0x0][0x2d0], -R2 ;  /* 0x0000b4001f8a7a23 */ /* 0x000fe40000010802 */
[--C-:B------:R-:W-:Y:S01]  /*f1e0*/  FFMA.FTZ R36, R36, c[0x0][0x2d0], -R180.reuse ;  /* 0x0000b40024247a23 */ /* 0x100fe200000108b4 */
[----:B------:R1:W-:Y:S01]  /*f1f0*/  MUFU.EX2 R205, R8 ;  /* 0x0000000800cd7308 */ /* 0x0003e20000000800 */
[--C-:B------:R-:W-:Y:S02]  /*f200*/  FFMA.FTZ R37, R37, c[0x0][0x2d0], -R180.reuse ;  /* 0x0000b40025257a23 */ /* 0x100fe400000108b4 */
[--C-:B------:R-:W-:Y:S01]  /*f210*/  FFMA.FTZ R38, R38, c[0x0][0x2d0], -R181.reuse ;  /* 0x0000b40026267a23 */ /* 0x100fe200000108b5 */
[----:B--2---:R-:W-:Y:S01]  /*f220*/  @P0 IADD3.X R11, R5, R12, RZ, P2, !PT ;  /* 0x0000000c050b0210 */ /* 0x004fe200017fe4ff */
[--C-:B------:R-:W-:Y:S02]  /*f230*/  FFMA.FTZ R97, R97, c[0x0][0x2d0], -R180.reuse ;  /* 0x0000b40061617a23 */ /* 0x100fe400000108b4 */
[----:B------:R-:W-:Y:S02]  /*f240*/  FFMA.FTZ R99, R99, c[0x0][0x2d0], -R181 ;  /* 0x0000b40063637a23 */ /* 0x000fe400000108b5 */
[----:B------:R2:W-:Y:S01]  /*f250*/  @P0 LDGSTS.E.BYPASS.LTC128B.128 [R231+0x3900], [R10.64], !P6 ;  /* 0x039000000ae70fae */ /* 0x0005e2000f101d4c */
[----:B------:R5:W-:Y:S01]  /*f260*/  MUFU.EX2 R183, R14 ;  /* 0x0000000e00b77308 */ /* 0x000be20000000800 */
[----:B------:R-:W-:Y:S02]  /*f270*/  FFMA.FTZ R93, R93, c[0x0][0x2d0], -R139 ;  /* 0x0000b4005d5d7a23 */ /* 0x000fe4000001088b */
[----:B------:R-:W-:Y:S02]  /*f280*/  FFMA.FTZ R20, R20, c[0x0][0x2d0], -R180 ;  /* 0x0000b40014147a23 */ /* 0x000fe400000108b4 */
[C---:B----4-:R-:W-:Y:S02]  /*f290*/  FMUL.FTZ R102, R0.reuse, R102 ;  /* 0x0000006600667220 */ /* 0x050fe40000410000 */
[C---:B------:R-:W-:Y:S02]  /*f2a0*/  FMUL.FTZ R103, R0.reuse, R103 ;  /* 0x0000006700677220 */ /* 0x040fe40000410000 */
[----:B------:R-:W-:Y:S01]  /*f2b0*/  FMUL.FTZ R110, R0, R110 ;  /* 0x0000006e006e7220 */ /* 0x000fe20000410000 */
[----:B------:R4:W2:Y:S01]  /*f2c0*/  MUFU.EX2 R206, R9 ;  /* 0x0000000900ce7308 */ /* 0x0008a20000000800 */
[--C-:B------:R-:W-:Y:S02]  /*f2d0*/  FFMA.FTZ R22, R22, c[0x0][0x2d0], -R181.reuse ;  /* 0x0000b40016167a23 */ /* 0x100fe400000108b5 */
[----:B------:R-:W-:Y:S01]  /*f2e0*/  FMUL.FTZ R111, R0, R111 ;  /* 0x0000006f006f7220 */ /* 0x000fe20000410000 */
[----:B-1----:R-:W-:Y:S01]  /*f2f0*/  @P0 IADD3 R8, P1, R10, R13, RZ ;  /* 0x0000000d0a080210 */ /* 0x002fe20007f3e0ff */
[C---:B------:R-:W-:Y:S02]  /*f300*/  FMUL.FTZ R31, R0.reuse, R171 ;  /* 0x000000ab001f7220 */ /* 0x040fe40000410000 */
[----:B------:R-:W-:Y:S01]  /*f310*/  FMUL.FTZ R122, R0, R122 ;  /* 0x0000007a007a7220 */ /* 0x000fe20000410000 */
[----:B------:R-:W-:Y:S01]  /*f320*/  @P0 IADD3 R6, P3, R8, R13, RZ ;  /* 0x0000000d08060210 */ /* 0x000fe20007f7e0ff */
[C---:B------:R-:W-:Y:S01]  /*f330*/  FMUL.FTZ R123, R0.reuse, R123 ;  /* 0x0000007b007b7220 */ /* 0x040fe20000410000 */
[----:B------:R1:W1:Y:S01]  /*f340*/  MUFU.EX2 R184, R15 ;  /* 0x0000000f00b87308 */ /* 0x0002620000000800 */
[----:B------:R-:W-:Y:S01]  /*f350*/  FMUL.FTZ R126, R0, R126 ;  /* 0x0000007e007e7220 */ /* 0x000fe20000410000 */
[----:B------:R-:W-:Y:S01]  /*f360*/  @P0 IADD3 R4, P2, R6, R13, RZ ;  /* 0x0000000d06040210 */ /* 0x000fe20007f5e0ff */
[C---:B------:R-:W-:Y:S02]  /*f370*/  FMUL.FTZ R127, R0.reuse, R127 ;  /* 0x0000007f007f7220 */ /* 0x040fe40000410000 */
[----:B-----5:R-:W-:Y:S02]  /*f380*/  FMUL.FTZ R14, R0, R150 ;  /* 0x00000096000e7220 */ /* 0x020fe40000410000 */
[--C-:B------:R-:W-:Y:S02]  /*f390*/  FFMA.FTZ R66, R66, c[0x0][0x2d0], -R181.reuse ;  /* 0x0000b40042427a23 */ /* 0x100fe400000108b5 */
[----:B------:R-:W-:Y:S01]  /*f3a0*/  FFMA.FTZ R67, R67, c[0x0][0x2d0], -R181 ;  /* 0x0000b40043437a23 */ /* 0x000fe200000108b5 */
[----:B------:R5:W-:Y:S01]  /*f3b0*/  MUFU.EX2 R204, R20 ;  /* 0x0000001400cc7308 */ /* 0x000be20000000800 */
[--C-:B------:R-:W-:Y:S02]  /*f3c0*/  FFMA.FTZ R56, R56, c[0x0][0x2d0], -R139.reuse ;  /* 0x0000b40038387a23 */ /* 0x100fe4000001088b */
[--C-:B------:R-:W-:Y:S01]  /*f3d0*/  FFMA.FTZ R57, R57, c[0x0][0x2d0], -R139.reuse ;  /* 0x0000b40039397a23 */ /* 0x100fe2000001088b */
[-C--:B----4-:R-:W-:Y:S01]  /*f3e0*/  @P0 IADD3.X R9, R11, R12.reuse, RZ, P1, !PT ;  /* 0x0000000c0b090210 */ /* 0x090fe20000ffe4ff */
[--C-:B------:R-:W-:Y:S01]  /*f3f0*/  FFMA.FTZ R60, R60, c[0x0][0x2d0], -R139.reuse ;  /* 0x0000b4003c3c7a23 */ /* 0x100fe2000001088b */
[----:B--2---:R-:W-:Y:S01]  /*f400*/  @P0 IADD3 R10, P1, R4, R13, RZ ;  /* 0x0000000d040a0210 */ /* 0x004fe20007f3e0ff */
[----:B------:R-:W-:Y:S01]  /*f410*/  FMUL.FTZ R13, R135, R149 ;  /* 0x00000095870d7220 */ /* 0x000fe20000410000 */
[-C--:B------:R-:W-:Y:S01]  /*f420*/  @P0 IADD3.X R7, R9, R12.reuse, RZ, P3, !PT ;  /* 0x0000000c09070210 */ /* 0x080fe20001ffe4ff */
[----:B------:R2:W-:Y:S01]  /*f430*/  @P0 LDGSTS.E.BYPASS.LTC128B.128 [R231+0x4100], [R8.64], !P6 ;  /* 0x0410000008e70fae */ /* 0x0005e2000f101d4c */
[----:B------:R4:W-:Y:S01]  /*f440*/  MUFU.EX2 R199, R22 ;  /* 0x0000001600c77308 */ /* 0x0009e20000000800 */
[----:B------:R-:W-:Y:S01]  /*f450*/  FFMA.FTZ R61, R61, c[0x0][0x2d0], -R139 ;  /* 0x0000b4003d3d7a23 */ /* 0x000fe2000001088b */
[-C--:B------:R-:W-:Y:S01]  /*f460*/  @P0 IADD3.X R5, R7, R12.reuse, RZ, P2, !PT ;  /* 0x0000000c07050210 */ /* 0x080fe200017fe4ff */
[--C-:B------:R-:W-:Y:S02]  /*f470*/  FFMA.FTZ R58, R58, c[0x0][0x2d0], -R2.reuse ;  /* 0x0000b4003a3a7a23 */ /* 0x100fe40000010802 */
[----:B-1----:R-:W-:Y:S01]  /*f480*/  FMUL.FTZ R15, R0, R151 ;  /* 0x00000097000f7220 */ /* 0x002fe20000410000 */
[----:B------:R-:W-:Y:S01]  /*f490*/  @P0 IADD3.X R11, R5, R12, RZ, P1, !PT ;  /* 0x0000000c050b0210 */ /* 0x000fe20000ffe4ff */
[----:B------:R1:W-:Y:S01]  /*f4a0*/  @P0 LDGSTS.E.BYPASS.LTC128B.128 [R231+0x4900], [R6.64], !P6 ;  /* 0x0490000006e70fae */ /* 0x0003e2000f101d4c */
[----:B------:R-:W-:Y:S02]  /*f4b0*/  FMUL.FTZ R12, R135, R148 ;  /* 0x00000094870c7220 */ /* 0x000fe40000410000 */
[----:B------:R1:W-:Y:S01]  /*f4c0*/  MUFU.EX2 R198, R34 ;  /* 0x0000002200c67308 */ /* 0x0003e20000000800 */
[--C-:B------:R-:W-:Y:S02]  /*f4d0*/  FFMA.FTZ R59, R59, c[0x0][0x2d0], -R2.reuse ;  /* 0x0000b4003b3b7a23 */ /* 0x100fe40000010802 */
[--C-:B------:R-:W-:Y:S02]  /*f4e0*/  FFMA.FTZ R62, R62, c[0x0][0x2d0], -R2.reuse ;  /* 0x0000b4003e3e7a23 */ /* 0x100fe40000010802 */
[----:B------:R1:W-:Y:S01]  /*f4f0*/  @P0 LDGSTS.E.BYPASS.LTC128B.128 [R231+0x5100], [R4.64], !P6 ;  /* 0x0510000004e70fae */ /* 0x0003e2000f101d4c */
[----:B-----5:R-:W-:Y:S02]  /*f500*/  FMUL.FTZ R20, R137, R156 ;  /* 0x0000009c89147220 */ /* 0x020fe40000410000 */
[----:B------:R-:W-:Y:S02]  /*f510*/  FFMA.FTZ R63, R63, c[0x0][0x2d0], -R2 ;  /* 0x0000b4003f3f7a23 */ /* 0x000fe40000010802 */
[----:B------:R5:W5:Y:S01]  /*f520*/  MUFU.EX2 R197, R35 ;  /* 0x0000002300c57308 */ /* 0x000b620000000800 */
[--C-:B------:R-:W-:Y:S02]  /*f530*/  FFMA.FTZ R68, R68, c[0x0][0x2d0], -R180.reuse ;  /* 0x0000b40044447a23 */ /* 0x100fe400000108b4 */
[----:B------:R5:W-:Y:S01]  /*f540*/  @P0 LDGSTS.E.BYPASS.LTC128B.128 [R231+0x5900], [R10.64], !P6 ;  /* 0x059000000ae70fae */ /* 0x000be2000f101d4c */
[----:B----4-:R-:W-:Y:S01]  /*f550*/  FMUL.FTZ R22, R136, R158 ;  /* 0x0000009e88167220 */ /* 0x010fe20000410000 */
[----:B------:R-:W-:Y:S01]  /*f560*/  ISETP.GT.AND P0, PT, R230, R237, PT ;  /* 0x000000ede600720c */ /* 0x000fe20003f04270 */
[C---:B--2---:R-:W-:Y:S01]  /*f570*/  FMUL.FTZ R8, R135.reuse, R144 ;  /* 0x0000009087087220 */ /* 0x044fe20000410000 */
[----:B------:R-:W-:Y:S01]  /*f580*/  F2FP.BF16.PACK_AB R144, R206, R205 ;  /* 0x000000cdce90723e */ /* 0x000fe200000010ff */
[----:B------:R-:W-:Y:S01]  /*f590*/  FMUL.FTZ R9, R135, R145 ;  /* 0x0000009187097220 */ /* 0x000fe20000410000 */
[----:B------:R-:W-:Y:S01]  /*f5a0*/  F2FP.BF16.PACK_AB R145, R185, R182 ;  /* 0x000000b6b991723e */ /* 0x000fe200000010ff */
[----:B------:R2:W-:Y:S01]  /*f5b0*/  MUFU.EX2 R194, R28 ;  /* 0x0000001c00c27308 */ /* 0x0005e20000000800 */
[----:B------:R-:W4:Y:S01]  /*f5c0*/  LDSM.16.MT88.4 R172, [R213+0x100] ;  /* 0x00010000d5ac783b */ /* 0x000f220000004200 */
[--C-:B------:R-:W-:Y:S01]  /*f5d0*/  FFMA.FTZ R69, R69, c[0x0][0x2d0], -R180.reuse ;  /* 0x0000b40045457a23 */ /* 0x100fe200000108b4 */
[----:B------:R-:W-:Y:S01]  /*f5e0*/  MOV R230, R229 ;  /* 0x000000e500e67202 */ /* 0x000fe20000000f00 */
[----:B-1----:R-:W-:Y:S01]  /*f5f0*/  FMUL.FTZ R6, R136, R142 ;  /* 0x0000008e88067220 */ /* 0x002fe20000410000 */
[----:B------:R-:W-:Y:S01]  /*f600*/  F2FP.BF16.PACK_AB R142, R236, R234 ;  /* 0x000000eaec8e723e */ /* 0x000fe200000010ff */
[----:B------:R-:W-:Y:S01]  /*f610*/  FMUL.FTZ R7, R136, R143 ;  /* 0x0000008f88077220 */ /* 0x000fe20000410000 */
[----:B------:R-:W-:Y:S01]  /*f620*/  F2FP.BF16.PACK_AB R143, R232, R233 ;  /* 0x000000e9e88f723e */ /* 0x000fe200000010ff */
[----:B------:R-:W-:Y:S01]  /*f630*/  FMUL.FTZ R34, R0, R162 ;  /* 0x000000a200227220 */ /* 0x000fe20000410000 */
[----:B------:R-:W1:Y:S01]  /*f640*/  LDSM.16.MT88.4 R176, [R216+0x100] ;  /* 0x00010000d8b0783b */ /* 0x000e620000004200 */
[----:B------:R4:W-:Y:S01]  /*f650*/  MUFU.EX2 R195, R25 ;  /* 0x0000001900c37308 */ /* 0x0009e20000000800 */
[----:B------:R-:W-:Y:S02]  /*f660*/  FFMA.FTZ R80, R80, c[0x0][0x2d0], -R180 ;  /* 0x0000b40050507a23 */ /* 0x000fe400000108b4 */
[----:B------:R-:W-:Y:S01]  /*f670*/  FMUL.FTZ R4, R137, R140 ;  /* 0x0000008c89047220 */ /* 0x000fe20000410000 */
[----:B------:R-:W-:Y:S01]  /*f680*/  F2FP.BF16.PACK_AB R140, R235, R209 ;  /* 0x000000d1eb8c723e */ /* 0x000fe200000010ff */
[----:B------:R-:W-:Y:S01]  /*f690*/  FMUL.FTZ R5, R137, R141 ;  /* 0x0000008d89057220 */ /* 0x000fe20000410000 */
[----:B------:R-:W-:Y:S01]  /*f6a0*/  F2FP.BF16.PACK_AB R141, R211, R208 ;  /* 0x000000d0d38d723e */ /* 0x000fe200000010ff */
[----:B------:R-:W1:Y:S01]  /*f6b0*/  LDSM.16.MT88.4 R148, [R214+0x100] ;  /* 0x00010000d694783b */ /* 0x000e620000004200 */
[C---:B-----5:R-:W-:Y:S02]  /*f6c0*/  FMUL.FTZ R35, R0.reuse, R163 ;  /* 0x000000a300237220 */ /* 0x060fe40000410000 */
[----:B------:R-:W-:Y:S01]  /*f6d0*/  MUFU.EX2 R186, R50 ;  /* 0x0000003200ba7308 */ /* 0x000fe20000000800 */
[----:B------:R-:W-:Y:S01]  /*f6e0*/  FMUL.FTZ R10, R0, R146 ;  /* 0x00000092000a7220 */ /* 0x000fe20000410000 */
[----:B------:R-:W-:Y:S01]  /*f6f0*/  F2FP.BF16.PACK_AB R146, R210, R207 ;  /* 0x000000cfd292723e */ /* 0x000fe200000010ff */
[----:B------:R-:W-:Y:S01]  /*f700*/  FMUL.FTZ R11, R0, R147 ;  /* 0x00000093000b7220 */ /* 0x000fe20000410000 */
[----:B------:R-:W-:Y:S01]  /*f710*/  F2FP.BF16.PACK_AB R147, R184, R183 ;  /* 0x000000b7b893723e */ /* 0x000fe200000010ff */
[----:B------:R-:W5:Y:S01]  /*f720*/  LDSM.16.MT88.4 R152, [R215+0x100] ;  /* 0x00010000d798783b */ /* 0x000f620000004200 */
[----:B--2---:R-:W-:Y:S02]  /*f730*/  FFMA.FTZ R28, R27, c[0x0][0x2d0], -R2 ;  /* 0x0000b4001b1c7a23 */ /* 0x004fe40000010802 */
[----:B------:R-:W-:Y:S02]  /*f740*/  FMUL.FTZ R27, R136, R167 ;  /* 0x000000a7881b7220 */ /* 0x000fe40000410000 */
[----:B------:R2:W-:Y:S01]  /*f750*/  MUFU.EX2 R167, R28 ;  /* 0x0000001c00a77308 */ /* 0x0005e20000000800 */
[----:B------:R-:W-:Y:S02]  /*f760*/  FFMA.FTZ R81, R81, c[0x0][0x2d0], -R180 ;  /* 0x0000b40051517a23 */ /* 0x000fe400000108b4 */
[----:B------:R-:W0:Y:S01]  /*f770*/  LDGDEPBAR ;  /* 0x00000000000079af */ /* 0x000e220000000000 */
[----:B----4-:R-:W-:Y:S02]  /*f780*/  FMUL.FTZ R25, R137, R165 ;  /* 0x000000a589197220 */ /* 0x010fe40000410000 */
[--C-:B------:R-:W-:Y:S02]  /*f790*/  FFMA.FTZ R70, R70, c[0x0][0x2d0], -R181.reuse ;  /* 0x0000b40046467a23 */ /* 0x100fe400000108b5 */
[--C-:B------:R-:W-:Y:S02]  /*f7a0*/  FFMA.FTZ R71, R71, c[0x0][0x2d0], -R181.reuse ;  /* 0x0000b40047477a23 */ /* 0x100fe400000108b5 */
[----:B------:R4:W-:Y:S01]  /*f7b0*/  MUFU.EX2 R189, R48 ;  /* 0x0000003000bd7308 */ /* 0x0009e20000000800 */
[-C--:B------:R-:W-:Y:S05]  /*f7c0*/  HMMA.16816.F32.BF16 R4, R140, R172.reuse, R4 ;  /* 0x000000ac8c04723c */ /* 0x080fea0000041804 */
[--C-:B------:R-:W-:Y:S02]  /*f7d0*/  FFMA.FTZ R82, R82, c[0x0][0x2d0], -R181.reuse ;  /* 0x0000b40052527a23 */ /* 0x100fe400000108b5 */
[----:B------:R-:W-:Y:S01]  /*f7e0*/  FFMA.FTZ R83, R83, c[0x0][0x2d0], -R181 ;  /* 0x0000b40053537a23 */ /* 0x000fe200000108b5 */
[C---:B------:R-:W-:Y:S01]  /*f7f0*/  HMMA.16816.F32.BF16 R8, R144.reuse, R172, R8 ;  /* 0x000000ac9008723c */ /* 0x040fe20000041808 */
[----:B------:R-:W-:Y:S03]  /*f800*/  MUFU.EX2 R171, R45 ;  /* 0x0000002d00ab7308 */ /* 0x000fe60000000800 */
[--C-:B------:R-:W-:Y:S02]  /*f810*/  FFMA.FTZ R72, R72, c[0x0][0x2d0], -R139.reuse ;  /* 0x0000b40048487a23 */ /* 0x100fe4000001088b */
[----:B--2---:R-:W-:Y:S02]  /*f820*/  FMUL.FTZ R28, R135, R168 ;  /* 0x000000a8871c7220 */ /* 0x004fe40000410000 */
[-C--:B------:R-:W-:Y:S03]  /*f830*/  HMMA.16816.F32.BF16 R12, R144, R174.reuse, R12 ;  /* 0x000000ae900c723c */ /* 0x080fe6000004180c */
[----:B------:R2:W-:Y:S01]  /*f840*/  MUFU.EX2 R172, R26 ;  /* 0x0000001a00ac7308 */ /* 0x0005e20000000800 */
[--C-:B------:R-:W-:Y:S02]  /*f850*/  FFMA.FTZ R73, R73, c[0x0][0x2d0], -R139.reuse ;  /* 0x0000b40049497a23 */ /* 0x100fe4000001088b */
[----:B------:R-:W-:Y:S02]  /*f860*/  FFMA.FTZ R76, R76, c[0x0][0x2d0], -R139 ;  /* 0x0000b4004c4c7a23 */ /* 0x000fe4000001088b */
[C---:B------:R-:W-:Y:S04]  /*f870*/  HMMA.16816.F32.BF16 R16, R140.reuse, R174, R16 ;  /* 0x000000ae8c10723c */ /* 0x040fe80000041810 */
[----:B----4-:R-:W-:Y:S01]  /*f880*/  FFMA.FTZ R48, R39, c[0x0][0x2d0], -R181 ;  /* 0x0000b40027307a23 */ /* 0x010fe200000108b5 */
[----:B------:R-:W-:Y:S01]  /*f890*/  MUFU.EX2 R175, R53 ;  /* 0x0000003500af7308 */ /* 0x000fe20000000800 */
[----:B------:R-:W-:Y:S01]  /*f8a0*/  F2FP.BF16.PACK_AB R39, R197, R198 ;  /* 0x000000c6c527723e */ /* 0x000fe200000010ff */
[----:B------:R-:W-:Y:S01]  /*f8b0*/  FFMA.FTZ R77, R77, c[0x0][0x2d0], -R139 ;  /* 0x0000b4004d4d7a23 */ /* 0x000fe2000001088b */
[-C--:B-1----:R-:W-:Y:S04]  /*f8c0*/  HMMA.16816.F32.BF16 R20, R140, R176.reuse, R20 ;  /* 0x000000b08c14723c */ /* 0x082fe80000041814 */
[--C-:B------:R-:W-:Y:S02]  /*f8d0*/  FFMA.FTZ R74, R74, c[0x0][0x2d0], -R2.reuse ;  /* 0x0000b4004a4a7a23 */ /* 0x100fe40000010802 */
[--C-:B------:R-:W-:Y:S01]  /*f8e0*/  FFMA.FTZ R75, R75, c[0x0][0x2d0], -R2.reuse ;  /* 0x0000b4004b4b7a23 */ /* 0x100fe20000010802 */
[----:B------:R1:W4:Y:S01]  /*f8f0*/  MUFU.EX2 R196, R24 ;  /* 0x0000001800c47308 */ /* 0x0003220000000800 */
[C---:B------:R-:W-:Y:S04]  /*f900*/  HMMA.16816.F32.BF16 R32, R144.reuse, R176, R32 ;  /* 0x000000b09020723c */ /* 0x040fe80000041820 */
[----:B--2---:R-:W-:Y:S02]  /*f910*/  FMUL.FTZ R26, R136, R166 ;  /* 0x000000a6881a7220 */ /* 0x004fe40000410000 */
[--C-:B------:R-:W-:Y:S02]  /*f920*/  FFMA.FTZ R78, R78, c[0x0][0x2d0], -R2.reuse ;  /* 0x0000b4004e4e7a23 */ /* 0x100fe40000010802 */
[-C--:B------:R-:W-:Y:S01]  /*f930*/  HMMA.16816.F32.BF16 R100, R144, R178.reuse, R100 ;  /* 0x000000b29064723c */ /* 0x080fe20000041864 */
[----:B------:R2:W-:Y:S03]  /*f940*/  MUFU.EX2 R166, R30 ;  /* 0x0000001e00a67308 */ /* 0x0005e60000000800 */
[----:B------:R-:W-:Y:S02]  /*f950*/  FFMA.FTZ R79, R79, c[0x0][0x2d0], -R2 ;  /* 0x0000b4004f4f7a23 */ /* 0x000fe40000010802 */
[--C-:B------:R-:W-:Y:S02]  /*f960*/  FFMA.FTZ R84, R84, c[0x0][0x2d0], -R180.reuse ;  /* 0x0000b40054547a23 */ /* 0x100fe400000108b4 */
[C---:B------:R-:W-:Y:S03]  /*f970*/  HMMA.16816.F32.BF16 R104, R140.reuse, R178, R104 ;  /* 0x000000b28c68723c */ /* 0x040fe60000041868 */
[----:B------:R3:W3:Y:S01]  /*f980*/  MUFU.EX2 R193, R29 ;  /* 0x0000001d00c17308 */ /* 0x0006e20000000800 */
[--C-:B------:R-:W-:Y:S02]  /*f990*/  FFMA.FTZ R85, R85, c[0x0][0x2d0], -R180.reuse ;  /* 0x0000b40055557a23 */ /* 0x100fe400000108b4 */
[----:B------:R-:W-:Y:S02]  /*f9a0*/  FFMA.FTZ R96, R96, c[0x0][0x2d0], -R180 ;  /* 0x0000b40060607a23 */ /* 0x000fe400000108b4 */
[----:B-1----:R-:W-:Y:S04]  /*f9b0*/  FMUL.FTZ R24, R137, R164 ;  /* 0x000000a489187220 */ /* 0x002fe80000410000 */
[--C-:B------:R-:W-:Y:S01]  /*f9c0*/  FFMA.FTZ R86, R86, c[0x0][0x2d0], -R181.reuse ;  /* 0x0000b40056567a23 */ /* 0x100fe200000108b5 */
[----:B------:R-:W-:Y:S01]  /*f9d0*/  MUFU.EX2 R187, R48 ;  /* 0x0000003000bb7308 */ /* 0x000fe20000000800 */
[--C-:B------:R-:W-:Y:S01]  /*f9e0*/  FFMA.FTZ R87, R87, c[0x0][0x2d0], -R181.reuse ;  /* 0x0000b40057577a23 */ /* 0x100fe200000108b5 */
[-C--:B------:R-:W-:Y:S03]  /*f9f0*/  HMMA.16816.F32.BF16 R24, R140, R148.reuse, R24 ;  /* 0x000000948c18723c */ /* 0x080fe60000041818 */
[----:B--2---:R-:W-:Y:S02]  /*fa00*/  FMUL.FTZ R30, R0, R170 ;  /* 0x000000aa001e7220 */ /* 0x004fe40000410000 */
[----:B------:R-:W-:Y:S02]  /*fa10*/  FFMA.FTZ R98, R98, c[0x0][0x2d0], -R181 ;  /* 0x0000b40062627a23 */ /* 0x000fe400000108b5 */
[--C-:B------:R-:W-:Y:S01]  /*fa20*/  FFMA.FTZ R92, R92, c[0x0][0x2d0], -R139.reuse ;  /* 0x0000b4005c5c7a23 */ /* 0x100fe2000001088b */
[C---:B------:R-:W-:Y:S01]  /*fa30*/  HMMA.16816.F32.BF16 R108, R144.reuse, R148, R108 ;  /* 0x00000094906c723c */ /* 0x040fe2000004186c */
[----:B------:R1:W-:Y:S03]  /*fa40*/  MUFU.EX2 R192, R36 ;  /* 0x0000002400c07308 */ /* 0x0003e60000000800 */
[----:B---3--:R-:W-:Y:S02]  /*fa50*/  FMUL.FTZ R29, R135, R169 ;  /* 0x000000a9871d7220 */ /* 0x008fe40000410000 */
[--C-:B------:R-:W-:Y:S02]  /*fa60*/  FFMA.FTZ R90, R90, c[0x0][0x2d0], -R2.reuse ;  /* 0x0000b4005a5a7a23 */ /* 0x100fe40000010802 */
[--C-:B------:R-:W-:Y:S03]  /*fa70*/  FFMA.FTZ R91, R91, c[0x0][0x2d0], -R2.reuse ;  /* 0x0000b4005b5b7a23 */ /* 0x100fe60000010802 */
[-C--:B------:R-:W-:Y:S01]  /*fa80*/  HMMA.16816.F32.BF16 R28, R144, R150.reuse, R28 ;  /* 0x00000096901c723c */ /* 0x080fe2000004181c */
[----:B------:R2:W-:Y:S02]  /*fa90*/  MUFU.EX2 R179, R51 ;  /* 0x0000003300b37308 */ /* 0x0005e40000000800 */
[--C-:B------:R-:W-:Y:S02]  /*faa0*/  FFMA.FTZ R94, R94, c[0x0][0x2d0], -R2.reuse ;  /* 0x0000b4005e5e7a23 */ /* 0x100fe40000010802 */
[----:B------:R-:W-:Y:S02]  /*fab0*/  FFMA.FTZ R2, R95, c[0x0][0x2d0], -R2 ;  /* 0x0000b4005f027a23 */ /* 0x000fe40000010802 */
[--C-:B------:R-:W-:Y:S01]  /*fac0*/  FFMA.FTZ R88, R88, c[0x0][0x2d0], -R139.reuse ;  /* 0x0000b40058587a23 */ /* 0x100fe2000001088b */
[C---:B------:R-:W-:Y:S01]  /*fad0*/  HMMA.16816.F32.BF16 R112, R140.reuse, R150, R112 ;  /* 0x000000968c70723c */ /* 0x040fe20000041870 */
[----:B------:R-:W3:Y:S02]  /*fae0*/  LDSM.16.MT88.4 R148, [R213+0x900] ;  /* 0x00090000d594783b */ /* 0x000ee40000004200 */
[----:B------:R-:W-:Y:S01]  /*faf0*/  MUFU.EX2 R178, R40 ;  /* 0x0000002800b27308 */ /* 0x000fe20000000800 */
[----:B------:R-:W-:Y:S01]  /*fb00*/  FFMA.FTZ R89, R89, c[0x0][0x2d0], -R139 ;  /* 0x0000b40059597a23 */ /* 0x000fe2000001088b */
[----:B------:R-:W-:Y:S01]  /*fb10*/  MOV R139, R3 ;  /* 0x00000003008b7202 */ /* 0x000fe20000000f00 */
[----:B------:R-:W-:Y:S01]  /*fb20*/  FFMA.FTZ R137, R137, R243, R209 ;  /* 0x000000f389897223 */ /* 0x000fe200000100d1 */
[----:B-1----:R-:W-:Y:S01]  /*fb30*/  F2FP.BF16.PACK_AB R36, R201, R204 ;  /* 0x000000ccc924723e */ /* 0x002fe200000010ff */
[-C--:B-----5:R-:W-:Y:S04]  /*fb40*/  HMMA.16816.F32.BF16 R116, R140, R152.reuse, R116 ;  /* 0x000000988c74723c */ /* 0x0a0fe80000041874 */
[----:B------:R-:W-:Y:S01]  /*fb50*/  FFMA.FTZ R0, R0, R240, R182 ;  /* 0x000000f000007223 */ /* 0x000fe200000100b6 */
[----:B------:R1:W-:Y:S01]  /*fb60*/  MUFU.EX2 R191, R37 ;  /* 0x0000002500bf7308 */ /* 0x0003e20000000800 */
[----:B------:R-:W-:Y:S02]  /*fb70*/  FFMA.FTZ R136, R136, R242, R208 ;  /* 0x000000f288887223 */ /* 0x000fe400000100d0 */
[C---:B------:R-:W-:Y:S01]  /*fb80*/  HMMA.16816.F32.BF16 R120, R144.reuse, R152, R120 ;  /* 0x000000989078723c */ /* 0x040fe20000041878 */
[----:B--2---:R-:W-:Y:S03]  /*fb90*/  LDSM.16.MT88.4 R48, [R214+0x900] ;  /* 0x00090000d630783b */ /* 0x004fe60000004200 */
[----:B------:R-:W-:Y:S02]  /*fba0*/  FADD.FTZ R0, R185, R0 ;  /* 0x00000000b9007221 */ /* 0x000fe40000010000 */
[----:B------:R-:W-:Y:S01]  /*fbb0*/  FFMA.FTZ R135, R135, R241, R205 ;  /* 0x000000f187877223 */ /* 0x000fe200000100cd */
[----:B------:R2:W-:Y:S01]  /*fbc0*/  MUFU.EX2 R188, R38 ;  /* 0x0000002600bc7308 */ /* 0x0005e20000000800 */
[-C--:B------:R-:W-:Y:S01]  /*fbd0*/  HMMA.16816.F32.BF16 R124, R144, R154.reuse, R124 ;  /* 0x0000009a907c723c */ /* 0x080fe2000004187c */
[----:B------:R-:W5:Y:S03]  /*fbe0*/  LDSM.16.MT88.4 R144, [R216+0x900] ;  /* 0x00090000d890783b */ /* 0x000f660000004200 */
[----:B------:R-:W-:Y:S04]  /*fbf0*/  FADD.FTZ R0, R183, R0 ;  /* 0x00000000b7007221 */ /* 0x000fe80000010000 */
[----:B------:R-:W-:Y:S01]  /*fc00*/  HMMA.16816.F32.BF16 R128, R140, R154, R128 ;  /* 0x0000009a8c80723c */ /* 0x000fe20000041880 */
[----:B------:R-:W3:Y:S01]  /*fc10*/  MUFU.EX2 R165, R138 ;  /* 0x0000008a00a57308 */ /* 0x000ee20000000800 */
[----:B------:R-:W-:Y:S02]  /*fc20*/  LDSM.16.MT88.4 R152, [R213+0x2900] ;  /* 0x00290000d598783b */ /* 0x000fe40000004200 */
[----:B-1----:R-:W-:Y:S03]  /*fc30*/  F2FP.BF16.PACK_AB R37, R200, R199 ;  /* 0x000000c7c825723e */ /* 0x002fe600000010ff */
[----:B----4-:R-:W-:Y:S02]  /*fc40*/  F2FP.BF16.PACK_AB R140, R195, R196 ;  /* 0x000000c4c38c723e */ /* 0x010fe400000010ff */
[----:B------:R-:W-:Y:S02]  /*fc50*/  F2FP.BF16.PACK_AB R142, R193, R194 ;  /* 0x000000c2c18e723e */ /* 0x000fe400000010ff */
[----:B------:R-:W-:Y:S01]  /*fc60*/  MUFU.EX2 R177, R41 ;  /* 0x0000002900b17308 */ /* 0x000fe20000000800 */
[----:B------:R-:W-:Y:S02]  /*fc70*/  F2FP.BF16.PACK_AB R141, R167, R172 ;  /* 0x000000aca78d723e */ /* 0x000fe400000010ff */
[----:B--2---:R-:W-:Y:S07]  /*fc80*/  F2FP.BF16.PACK_AB R38, R203, R202 ;  /* 0x000000cacb26723e */ /* 0x004fee00000010ff */
[----:B------:R-:W-:Y:S01]  /*fc90*/  MUFU.EX2 R164, R42 ;  /* 0x0000002a00a47308 */ /* 0x000fe20000000800 */
[-C--:B---3--:R-:W-:Y:S05]  /*fca0*/  HMMA.16816.F32.BF16 R4, R36, R148.reuse, R4 ;  /* 0x000000942404723c */ /* 0x088fea0000041804 */
[----:B------:R-:W-:Y:S04]  /*fcb0*/  F2FP.BF16.PACK_AB R143, R165, R166 ;  /* 0x000000a6a58f723e */ /* 0x000fe800000010ff */
[----:B------:R-:W1:Y:S03]  /*fcc0*/  MUFU.EX2 R169, R43 ;  /* 0x0000002b00a97308 */ /* 0x000e660000000800 */
[C---:B------:R-:W-:Y:S07]  /*fcd0*/  HMMA.16816.F32.BF16 R8, R140.reuse, R148, R8 ;  /* 0x000000948c08723c */ /* 0x040fee0000041808 */
[----:B------:R-:W-:Y:S01]  /*fce0*/  MUFU.EX2 R170, R52 ;  /* 0x0000003400aa7308 */ /* 0x000fe20000000800 */
[-C--:B------:R-:W-:Y:S08]  /*fcf0*/  HMMA.16816.F32.BF16 R12, R140, R150.reuse, R12 ;  /* 0x000000968c0c723c */ /* 0x080ff0000004180c */
[C---:B------:R-:W-:Y:S01]  /*fd00*/  HMMA.16816.F32.BF16 R16, R36.reuse, R150, R16 ;  /* 0x000000962410723c */ /* 0x040fe20000041810 */
[----:B------:R-:W2:Y:S01]  /*fd10*/  LDSM.16.MT88.4 R148, [R215+0x900] ;  /* 0x00090000d794783b */ /* 0x000ea20000004200 */
[----:B------:R3:W4:Y:S02]  /*fd20*/  MUFU.EX2 R176, R44 ;  /* 0x0000002c00b07308 */ /* 0x0007240000000800 */
[----:B-1----:R-:W-:Y:S04]  /*fd30*/  F2FP.BF16.PACK_AB R45, R169, R164 ;  /* 0x000000a4a92d723e */ /* 0x002fe800000010ff */
[-C--:B-----5:R-:W-:Y:S01]  /*fd40*/  HMMA.16816.F32.BF16 R20, R36, R144.reuse, R20 ;  /* 0x000000902414723c */ /* 0x0a0fe20000041814 */
[----:B------:R-:W1:Y:S03]  /*fd50*/  LDSM.16.MT88.4 R40, [R213+0x1100] ;  /* 0x00110000d528783b */ /* 0x000e660000004200 */
[----:B------:R4:W-:Y:S04]  /*fd60*/  MUFU.EX2 R168, R46 ;  /* 0x0000002e00a87308 */ /* 0x0009e80000000800 */
[C---:B------:R-:W-:Y:S06]  /*fd70*/  HMMA.16816.F32.BF16 R32, R140.reuse, R144, R32 ;  /* 0x000000908c20723c */ /* 0x040fec0000041820 */
[----:B------:R-:W5:Y:S02]  /*fd80*/  MUFU.EX2 R138, R47 ;  /* 0x0000002f008a7308 */ /* 0x000f640000000800 */
[-C--:B------:R-:W-:Y:S04]  /*fd90*/  HMMA.16816.F32.BF16 R100, R140, R146.reuse, R100 ;  /* 0x000000928c64723c */ /* 0x080fe80000041864 */
[----:B---3--:R-:W-:Y:S04]  /*fda0*/  F2FP.BF16.PACK_AB R44, R177, R178 ;  /* 0x000000b2b12c723e */ /* 0x008fe800000010ff */
[C---:B------:R-:W-:Y:S01]  /*fdb0*/  HMMA.16816.F32.BF16 R104, R36.reuse, R146, R104 ;  /* 0x000000922468723c */ /* 0x040fe20000041868 */
[----:B------:R-:W-:Y:S03]  /*fdc0*/  MUFU.EX2 R174, R64 ;  /* 0x0000004000ae7308 */ /* 0x000fe60000000800 */
[----:B----4-:R-:W-:Y:S04]  /*fdd0*/  F2FP.BF16.PACK_AB R46, R171, R176 ;  /* 0x000000b0ab2e723e */ /* 0x010fe800000010ff */
[-C--:B------:R-:W-:Y:S03]  /*fde0*/  HMMA.16816.F32.BF16 R24, R36, R48.reuse, R24 ;  /* 0x000000302418723c */ /* 0x080fe60000041818 */
[----:B------:R-:W-:Y:S01]  /*fdf0*/  MUFU.EX2 R64, R54 ;  /* 0x0000003600407308 */ /* 0x000fe20000000800 */
[----:B-----5:R-:W-:Y:S04]  /*fe00*/  F2FP.BF16.PACK_AB R47, R138, R168 ;  /* 0x000000a88a2f723e */ /* 0x020fe800000010ff */
[C---:B------:R-:W-:Y:S05]  /*fe10*/  HMMA.16816.F32.BF16 R108, R140.reuse, R48, R108 ;  /* 0x000000308c6c723c */ /* 0x040fea000004186c */
[----:B------:R-:W-:Y:S03]  /*fe20*/  MUFU.EX2 R173, R65 ;  /* 0x0000004100ad7308 */ /* 0x000fe60000000800 */
[-C--:B------:R-:W-:Y:S07]  /*fe30*/  HMMA.16816.F32.BF16 R28, R140, R50.reuse, R28 ;  /* 0x000000328c1c723c */ /* 0x080fee000004181c */
[----:B------:R3:W-:Y:S01]  /*fe40*/  MUFU.EX2 R65, R55 ;  /* 0x0000003700417308 */ /* 0x0007e20000000800 */
[C---:B------:R-:W-:Y:S01]  /*fe50*/  HMMA.16816.F32.BF16 R112, R36.reuse, R50, R112 ;  /* 0x000000322470723c */ /* 0x040fe20000041870 */
[----:B------:R-:W4:Y:S07]  /*fe60*/  LDSM.16.MT88.4 R48, [R216+0x1100] ;  /* 0x00110000d830783b */ /* 0x000f2e0000004200 */
[-C--:B--2---:R-:W-:Y:S01]  /*fe70*/  HMMA.16816.F32.BF16 R116, R36, R148.reuse, R116 ;  /* 0x000000942474723c */ /* 0x084fe20000041874 */
[----:B------:R-:W-:Y:S07]  /*fe80*/  MUFU.EX2 R97, R97 ;  /* 0x0000006100617308 */ /* 0x000fee0000000800 */
[C---:B------:R-:W-:Y:S03]  /*fe90*/  HMMA.16816.F32.BF16 R120, R140.reuse, R148, R120 ;  /* 0x000000948c78723c */ /* 0x040fe60000041878 */
[----:B------:R-:W-:Y:S01]  /*fea0*/  MUFU.EX2 R99, R99 ;  /* 0x0000006300637308 */ /* 0x000fe20000000800 */
[----:B---3--:R-:W2:Y:S04]  /*feb0*/  LDSM.16.MT88.4 R52, [R214+0x1100] ;  /* 0x00110000d634783b */ /* 0x008ea80000004200 */
[-C--:B------:R-:W-:Y:S05]  /*fec0*/  HMMA.16816.F32.BF16 R124, R140, R150.reuse, R124 ;  /* 0x000000968c7c723c */ /* 0x080fea000004187c */
[----:B------:R-:W-:Y:S03]  /*fed0*/  MUFU.EX2 R93, R93 ;  /* 0x0000005d005d7308 */ /* 0x000fe60000000800 */
[----:B------:R-:W-:Y:S07]  /*fee0*/  HMMA.16816.F32.BF16 R128, R36, R150, R128 ;  /* 0x000000962480723c */ /* 0x000fee0000041880 */
[----:B------:R-:W-:Y:S01]  /*fef0*/  F2FP.BF16.PACK_AB R36, R191, R192 ;  /* 0x000000c0bf24723e */ /* 0x000fe200000010ff */
[----:B------:R-:W-:Y:S01]  /*ff00*/  MUFU.EX2 R66, R66 ;  /* 0x0000004200427308 */ /* 0x000fe20000000800 */
[----:B------:R-:W-:Y:S03]  /*ff10*/  F2FP.BF16.PACK_AB R38, R190, R189 ;  /* 0x000000bdbe26723e */ /* 0x000fe600000010ff */
[----:B------:R-:W-:Y:S02]  /*ff20*/  F2FP.BF16.PACK_AB R37, R187, R188 ;  /* 0x000000bcbb25723e */ /* 0x000fe400000010ff */
[----:B------:R-:W-:Y:S04]  /*ff30*/  F2FP.BF16.PACK_AB R39, R179, R186 ;  /* 0x000000bab327723e */ /* 0x000fe800000010ff */
[----:B------:R-:W-:Y:S03]  /*ff40*/  MUFU.EX2 R67, R67 ;  /* 0x0000004300437308 */ /* 0x000fe60000000800 */
[-C--:B-1----:R-:W-:Y:S07]  /*ff50*/  HMMA.16816.F32.BF16 R4, R36, R40.reuse, R4 ;  /* 0x000000282404723c */ /* 0x082fee0000041804 */
[----:B------:R-:W-:Y:S01]  /*ff60*/  MUFU.EX2 R56, R56 ;  /* 0x0000003800387308 */ /* 0x000fe20000000800 */
[C---:B------:R-:W-:Y:S08]  /*ff70*/  HMMA.16816.F32.BF16 R8, R44.reuse, R40, R8 ;  /* 0x000000282c08723c */ /* 0x040ff00000041808 */
[-C--:B------:R-:W-:Y:S01]  /*ff80*/  HMMA.16816.F32.BF16 R12, R44, R42.reuse, R12 ;  /* 0x0000002a2c0c723c */ /* 0x080fe2000004180c */
[----:B------:R-:W1:Y:S07]  /*ff90*/  MUFU.EX2 R57, R57 ;  /* 0x0000003900397308 */ /* 0x000e6e0000000800 */
[C---:B------:R-:W-:Y:S01]  /*ffa0*/  HMMA.16816.F32.BF16 R16, R36.reuse, R42, R16 ;  /* 0x0000002a2410723c */ /* 0x040fe20000041810 */
[----:B------:R-:W3:Y:S02]  /*ffb0*/  LDSM.16.MT88.4 R40, [R215+0x1100] ;  /* 0x00110000d728783b */ /* 0x000ee40000004200 */
[----:B------:R-:W-:Y:S05]  /*ffc0*/  MUFU.EX2 R60, R60 ;  /* 0x0000003c003c7308 */ /* 0x000fea0000000800 */
[-C--:B----4-:R-:W-:Y:S05]  /*ffd0*/  HMMA.16816.F32.BF16 R20, R36, R48.reuse, R20 ;  /* 0x000000302414723c */ /* 0x090fea0000041814 */
[----:B------:R-:W-:Y:S03]  /*ffe0*/  MUFU.EX2 R61, R61 ;  /* 0x0000003d003d7308 */ /* 0x000fe60000000800 */
[C---:B------:R-:W-:Y:S07]  /*fff0*/  HMMA.16816.F32.BF16 R32, R44.reuse, R48, R32 ;  /* 0x000000302c20723c */ /* 0x040fee0000041820 */
[----:B------:R-:W-:Y:S01]  /*10000*/  MUFU.EX2 R58, R58 ;  /* 0x0000003a003a7308 */ /* 0x000fe20000000800 */
[-C--:B------:R-:W-:Y:S08]  /*10010*/  HMMA.16816.F32.BF16 R100, R44, R50.reuse, R100 ;  /* 0x000000322c64723c */ /* 0x080ff00000041864 */
[C---:B------:R-:W-:Y:S01]  /*10020*/  HMMA.16816.F32.BF16 R104, R36.reuse, R50, R104 ;  /* 0x000000322468723c */ /* 0x040fe20000041868 */
[----:B------:R-:W4:Y:S01]  /*10030*/  LDSM.16.MT88.4 R48, [R213+0x1900] ;  /* 0x00190000d530783b */ /* 0x000f220000004200 */
[----:B------:R-:W5:Y:S06]  /*10040*/  MUFU.EX2 R59, R59 ;  /* 0x0000003b003b7308 */ /* 0x000f6c0000000800 */
[-C--:B--2---:R-:W-:Y:S04]  /*10050*/  HMMA.16816.F32.BF16 R24, R36, R52.reuse, R24 ;  /* 0x000000342418723c */ /* 0x084fe80000041818 */
[----:B------:R-:W-:Y:S04]  /*10060*/  MUFU.EX2 R62, R62 ;  /* 0x0000003e003e7308 */ /* 0x000fe80000000800 */
[C---:B------:R-:W-:Y:S06]  /*10070*/  HMMA.16816.F32.BF16 R108, R44.reuse, R52, R108 ;  /* 0x000000342c6c723c */ /* 0x040fec000004186c */
[----:B------:R-:W2:Y:S02]  /*10080*/  MUFU.EX2 R63, R63 ;  /* 0x0000003f003f7308 */ /* 0x000ea40000000800 */
[-C--:B------:R-:W-:Y:S08]  /*10090*/  HMMA.16816.F32.BF16 R28, R44, R54.reuse, R28 ;  /* 0x000000362c1c723c */ /* 0x080ff0000004181c */
[C---:B------:R-:W-:Y:S01]  /*100a0*/  HMMA.16816.F32.BF16 R112, R36.reuse, R54, R112 ;  /* 0x000000362470723c */ /* 0x040fe20000041870 */
[----:B------:R-:W-:Y:S01]  /*100b0*/  LDSM.16.MT88.4 R52, [R214+0x1900] ;  /* 0x00190000d634783b */ /* 0x000fe20000004200 */
[----:B------:R-:W-:Y:S06]  /*100c0*/  MUFU.EX2 R68, R68 ;  /* 0x0000004400447308 */ /* 0x000fec0000000800 */
[-C--:B---3--:R-:W-:Y:S04]  /*100d0*/  HMMA.16816.F32.BF16 R116, R36, R40.reuse, R116 ;  /* 0x000000282474723c */ /* 0x088fe80000041874 */
[----:B------:R-:W-:Y:S04]  /*100e0*/  MUFU.EX2 R69, R69 ;  /* 0x0000004500457308 */ /* 0x000fe80000000800 */
[C---:B------:R-:W-:Y:S06]  /*100f0*/  HMMA.16816.F32.BF16 R120, R44.reuse, R40, R120 ;  /* 0x000000282c78723c */ /* 0x040fec0000041878 */
[----:B------:R-:W-:Y:S01]  /*10100*/  MUFU.EX2 R80, R80 ;  /* 0x0000005000507308 */ /* 0x000fe20000000800 */
[----:B-1----:R-:W-:Y:S01]  /*10110*/  F2FP.BF16.PACK_AB R40, R57, R56 ;  /* 0x000000383928723e */ /* 0x002fe200000010ff */
[-C--:B------:R-:W-:Y:S01]  /*10120*/  HMMA.16816.F32.BF16 R124, R44, R42.reuse, R124 ;  /* 0x0000002a2c7c723c */ /* 0x080fe2000004187c */
[----:B------:R-:W1:Y:S03]  /*10130*/  LDSM.16.MT88.4 R44, [R216+0x1900] ;  /* 0x00190000d82c783b */ /* 0x000e660000004200 */
[----:B-----5:R-:W-:Y:S04]  /*10140*/  F2FP.BF16.PACK_AB R41, R59, R58 ;  /* 0x0000003a3b29723e */ /* 0x020fe800000010ff */
[----:B------:R-:W-:Y:S01]  /*10150*/  HMMA.16816.F32.BF16 R128, R36, R42, R128 ;  /* 0x0000002a2480723c */ /* 0x000fe20000041880 */
[----:B------:R-:W-:Y:S06]  /*10160*/  MUFU.EX2 R81, R81 ;  /* 0x0000005100517308 */ /* 0x000fec0000000800 */
[----:B------:R-:W-:Y:S02]  /*10170*/  F2FP.BF16.PACK_AB R36, R175, R170 ;  /* 0x000000aaaf24723e */ /* 0x000fe400000010ff */
[----:B------:R-:W-:Y:S02]  /*10180*/  F2FP.BF16.PACK_AB R38, R173, R174 ;  /* 0x000000aead26723e */ /* 0x000fe400000010ff */
[----:B------:R-:W-:Y:S01]  /*10190*/  MUFU.EX2 R70, R70 ;  /* 0x0000004600467308 */ /* 0x000fe20000000800 */
[----:B------:R-:W-:Y:S02]  /*101a0*/  F2FP.BF16.PACK_AB R37, R65, R64 ;  /* 0x000000404125723e */ /* 0x000fe400000010ff */
[----:B------:R-:W-:Y:S02]  /*101b0*/  F2FP.BF16.PACK_AB R39, R67, R66 ;  /* 0x000000424327723e */ /* 0x000fe400000010ff */
[----:B------:R-:W-:Y:S02]  /*101c0*/  F2FP.BF16.PACK_AB R42, R61, R60 ;  /* 0x0000003c3d2a723e */ /* 0x000fe400000010ff */
[----:B--2---:R-:W-:Y:S03]  /*101d0*/  F2FP.BF16.PACK_AB R43, R63, R62 ;  /* 0x0000003e3f2b723e */ /* 0x004fe600000010ff */
[-C--:B----4-:R-:W-:Y:S01]  /*101e0*/  HMMA.16816.F32.BF16 R4, R36, R48.reuse, R4 ;  /* 0x000000302404723c */ /* 0x090fe20000041804 */
        /* <DEDUP_REMOVED lines=8> */
[-C--:B-1----:R-:W-:Y:S08]  /*10270*/  HMMA.16816.F32.BF16 R20, R36, R44.reuse, R20 ;  /* 0x0000002c2414723c */ /* 0x082ff00000041814 */
[C---:B------:R-:W-:Y:S01]  /*10280*/  HMMA.16816.F32.BF16 R32, R40.reuse, R44, R32 ;  /* 0x0000002c2820723c */ /* 0x040fe20000041820 */
[----:B------:R-:W1:Y:S07]  /*10290*/  MUFU.EX2 R73, R73 ;  /* 0x0000004900497308 */ /* 0x000e6e0000000800 */
        /* <DEDUP_REMOVED lines=9> */
[----:B------:R-:W5:Y:S07]  /*10330*/  MUFU.EX2 R75, R75 ;  /* 0x0000004b004b7308 */ /* 0x000f6e0000000800 */
[C---:B------:R-:W-:Y:S01]  /*10340*/  HMMA.16816.F32.BF16 R112, R36.reuse, R54, R112 ;  /* 0x000000362470723c */ /* 0x040fe20000041870 */
[----:B------:R-:W-:Y:S02]  /*10350*/  LDSM.16.MT88.4 R52, [R214+0x2100] ;  /* 0x00210000d634783b */ /* 0x000fe40000004200 */
[----:B------:R-:W-:Y:S05]  /*10360*/  MUFU.EX2 R78, R78 ;  /* 0x0000004e004e7308 */ /* 0x000fea0000000800 */
[-C--:B--2---:R-:W-:Y:S05]  /*10370*/  HMMA.16816.F32.BF16 R116, R36, R48.reuse, R116 ;  /* 0x000000302474723c */ /* 0x084fea0000041874 */
[----:B------:R-:W2:Y:S03]  /*10380*/  MUFU.EX2 R79, R79 ;  /* 0x0000004f004f7308 */ /* 0x000ea60000000800 */
[C---:B------:R-:W-:Y:S07]  /*10390*/  HMMA.16816.F32.BF16 R120, R40.reuse, R48, R120 ;  /* 0x000000302878723c */ /* 0x040fee0000041878 */
[----:B------:R-:W-:Y:S01]  /*103a0*/  MUFU.EX2 R84, R84 ;  /* 0x0000005400547308 */ /* 0x000fe20000000800 */
[-C--:B------:R-:W-:Y:S07]  /*103b0*/  HMMA.16816.F32.BF16 R124, R40, R50.reuse, R124 ;  /* 0x00000032287c723c */ /* 0x080fee000004187c */
[----:B-1----:R-:W-:Y:S01]  /*103c0*/  F2FP.BF16.PACK_AB R40, R73, R72 ;  /* 0x000000484928723e */ /* 0x002fe200000010ff */
[----:B------:R-:W-:Y:S01]  /*103d0*/  HMMA.16816.F32.BF16 R128, R36, R50, R128 ;  /* 0x000000322480723c */ /* 0x000fe20000041880 */
[----:B------:R-:W1:Y:S01]  /*103e0*/  LDSM.16.MT88.4 R48, [R216+0x2100] ;  /* 0x00210000d830783b */ /* 0x000e620000004200 */
[----:B------:R-:W-:Y:S02]  /*103f0*/  MUFU.EX2 R85, R85 ;  /* 0x0000005500557308 */ /* 0x000fe40000000800 */
[----:B----4-:R-:W-:Y:S02]  /*10400*/  F2FP.BF16.PACK_AB R42, R77, R76 ;  /* 0x0000004c4d2a723e */ /* 0x010fe400000010ff */
[----:B-----5:R-:W-:Y:S02]  /*10410*/  F2FP.BF16.PACK_AB R41, R75, R74 ;  /* 0x0000004a4b29723e */ /* 0x020fe400000010ff */
[----:B------:R-:W-:Y:S04]  /*10420*/  F2FP.BF16.PACK_AB R36, R69, R68 ;  /* 0x000000444524723e */ /* 0x000fe800000010ff */
[----:B------:R-:W-:Y:S01]  /*10430*/  F2FP.BF16.PACK_AB R38, R81, R80 ;  /* 0x000000505126723e */ /* 0x000fe200000010ff */
[----:B------:R-:W-:Y:S01]  /*10440*/  MUFU.EX2 R96, R96 ;  /* 0x0000006000607308 */ /* 0x000fe20000000800 */
[----:B------:R-:W-:Y:S02]  /*10450*/  F2FP.BF16.PACK_AB R37, R71, R70 ;  /* 0x000000464725723e */ /* 0x000fe400000010ff */
[----:B------:R-:W-:Y:S02]  /*10460*/  F2FP.BF16.PACK_AB R39, R83, R82 ;  /* 0x000000525327723e */ /* 0x000fe400000010ff */
[----:B--2---:R-:W-:Y:S05]  /*10470*/  F2FP.BF16.PACK_AB R43, R79, R78 ;  /* 0x0000004e4f2b723e */ /* 0x004fea00000010ff */
        /* <DEDUP_REMOVED lines=11> */
[----:B------:R-:W-:Y:S07]  /*10530*/  MUFU.EX2 R91, R91 ;  /* 0x0000005b005b7308 */ /* 0x000fee0000000800 */
[-C--:B------:R-:W-:Y:S03]  /*10540*/  HMMA.16816.F32.BF16 R100, R40, R50.reuse, R100 ;  /* 0x000000322864723c */ /* 0x080fe60000041864 */
[----:B------:R-:W-:Y:S05]  /*10550*/  MUFU.EX2 R94, R94 ;  /* 0x0000005e005e7308 */ /* 0x000fea0000000800 */
[C---:B------:R-:W-:Y:S01]  /*10560*/  HMMA.16816.F32.BF16 R104, R36.reuse, R50, R104 ;  /* 0x000000322468723c */ /* 0x040fe20000041868 */
[----:B------:R-:W1:Y:S04]  /*10570*/  LDSM.16.MT88.4 R48, [R216+0x2900] ;  /* 0x00290000d830783b */ /* 0x000e680000004200 */
[----:B------:R-:W-:Y:S03]  /*10580*/  MUFU.EX2 R88, R88 ;  /* 0x0000005800587308 */ /* 0x000fe60000000800 */
[-C--:B------:R-:W-:Y:S07]  /*10590*/  HMMA.16816.F32.BF16 R24, R36, R52.reuse, R24 ;  /* 0x000000342418723c */ /* 0x080fee0000041818 */
[----:B------:R-:W3:Y:S01]  /*105a0*/  MUFU.EX2 R89, R89 ;  /* 0x0000005900597308 */ /* 0x000ee20000000800 */
[C---:B------:R-:W-:Y:S08]  /*105b0*/  HMMA.16816.F32.BF16 R108, R40.reuse, R52, R108 ;  /* 0x00000034286c723c */ /* 0x040ff0000004186c */
[-C--:B------:R-:W-:Y:S01]  /*105c0*/  HMMA.16816.F32.BF16 R28, R40, R54.reuse, R28 ;  /* 0x00000036281c723c */ /* 0x080fe2000004181c */
[----:B------:R-:W4:Y:S07]  /*105d0*/  MUFU.EX2 R90, R90 ;  /* 0x0000005a005a7308 */ /* 0x000f2e0000000800 */
[C---:B------:R-:W-:Y:S08]  /*105e0*/  HMMA.16816.F32.BF16 R112, R36.reuse, R54, R112 ;  /* 0x000000362470723c */ /* 0x040ff00000041870 */
[-C--:B--2---:R-:W-:Y:S08]  /*105f0*/  HMMA.16816.F32.BF16 R116, R36, R44.reuse, R116 ;  /* 0x0000002c2474723c */ /* 0x084ff00000041874 */
[C---:B------:R-:W-:Y:S01]  /*10600*/  HMMA.16816.F32.BF16 R120, R40.reuse, R44, R120 ;  /* 0x0000002c2878723c */ /* 0x040fe20000041878 */
[----:B------:R2:W5:Y:S07]  /*10610*/  MUFU.EX2 R44, R2 ;  /* 0x00000002002c7308 */ /* 0x00056e0000000800 */
[-C--:B------:R-:W-:Y:S07]  /*10620*/  HMMA.16816.F32.BF16 R124, R40, R46.reuse, R124 ;  /* 0x0000002e287c723c */ /* 0x080fee000004187c */
[----:B---3--:R-:W-:Y:S01]  /*10630*/  F2FP.BF16.PACK_AB R40, R89, R88 ;  /* 0x000000585928723e */ /* 0x008fe200000010ff */
[----:B------:R-:W-:Y:S04]  /*10640*/  HMMA.16816.F32.BF16 R128, R36, R46, R128 ;  /* 0x0000002e2480723c */ /* 0x000fe80000041880 */
[----:B------:R-:W-:Y:S02]  /*10650*/  F2FP.BF16.PACK_AB R42, R93, R92 ;  /* 0x0000005c5d2a723e */ /* 0x000fe400000010ff */
[----:B----4-:R-:W-:Y:S02]  /*10660*/  F2FP.BF16.PACK_AB R41, R91, R90 ;  /* 0x0000005a5b29723e */ /* 0x010fe400000010ff */
[----:B------:R-:W-:Y:S01]  /*10670*/  F2FP.BF16.PACK_AB R36, R85, R84 ;  /* 0x000000545524723e */ /* 0x000fe200000010ff */
[----:B--2---:R-:W-:Y:S03]  /*10680*/  FADD.FTZ R2, R206, R135 ;  /* 0x00000087ce027221 */ /* 0x004fe60000010000 */
[----:B------:R-:W-:Y:S01]  /*10690*/  F2FP.BF16.PACK_AB R38, R97, R96 ;  /* 0x000000606126723e */ /* 0x000fe200000010ff */
[----:B------:R-:W-:Y:S01]  /*106a0*/  FADD.FTZ R2, R207, R2 ;  /* 0x00000002cf027221 */ /* 0x000fe20000010000 */
[----:B------:R-:W-:Y:S02]  /*106b0*/  F2FP.BF16.PACK_AB R37, R87, R86 ;  /* 0x000000565725723e */ /* 0x000fe400000010ff */
[----:B------:R-:W-:Y:S02]  /*106c0*/  F2FP.BF16.PACK_AB R39, R99, R98 ;  /* 0x000000626327723e */ /* 0x000fe400000010ff */
[----:B-----5:R-:W-:Y:S02]  /*106d0*/  F2FP.BF16.PACK_AB R43, R44, R94 ;  /* 0x0000005e2c2b723e */ /* 0x020fe400000010ff */
[----:B------:R-:W-:Y:S03]  /*106e0*/  MOV R135, R133 ;  /* 0x0000008500877202 */ /* 0x000fe60000000f00 */
[-C--:B------:R-:W-:Y:S01]  /*106f0*/  HMMA.16816.F32.BF16 R140, R36, R152.reuse, R4 ;  /* 0x00000098248c723c */ /* 0x080fe20000041804 */
[----:B------:R-:W2:Y:S07]  /*10700*/  LDSM.16.MT88.4 R4, [R214+0x2900] ;  /* 0x00290000d604783b */ /* 0x000eae0000004200 */
        /* <DEDUP_REMOVED lines=28> */
[----:B------:R-:W1:Y:S01]  /*108d0*/  LDSM.16.MT88.4 R8, [R215+0x2900] ;  /* 0x00290000d708783b */ /* 0x000e620000004200 */
        /* <DEDUP_REMOVED lines=77> */
[----:B------:R-:W-:Y:S04]  /*10db0*/  STL [R1+0x14], R4 ;  /* 0x0000140401007387 */ /* 0x000fe80000100800 */
[----:B------:R-:W-:Y:S04]  /*10dc0*/  STL [R1+0x18], R2 ;  /* 0x0000180201007387 */ /* 0x000fe80000100800 */
[----:B------:R1:W-:Y:S02]  /*10dd0*/  STL [R1+0x1c], R0 ;  /* 0x00001c0001007387 */ /* 0x0003e40000100800 */
[----:B-1----:R-:W-:Y:S01]  /*10de0*/  MOV R0, R134 ;  /* 0x0000008600007202 */ /* 0x002fe20000000f00 */
[----:B------:R-:W-:-:S05]  /*10df0*/  @P0 BRA `(.L_x_2117) ;  /* 0xffffc9e000000947 */ /* 0x000fca000383ffff */
.L_x_2116:
[----:B------:R-:W2:Y:S02]  /*10e00*/  LDL R2, [R1] ;  /* 0x0000000001027983 */ /* 0x000ea40000100800 */
[----:B--2---:R-:W-:-:S13]  /*10e10*/  ISETP.GE.AND P0, PT, R229, R2, PT ;  /* 0x00000002e500720c */ /* 0x004fda0003f06270 */
[----:B------:R-:W-:Y:S05]  /*10e20*/  @!P0 BRA `(.L_x_2118) ;  /* 0x00005a3000008947 */ /* 0x000fea0003800000 */
[----:B------:R-:W2:Y:S01]  /*10e30*/  LDL.LU.64 R6, [R1+0x40] ;  /* 0x0000400001067983 */ /* 0x000ea20000300a00 */
[----:B------:R-:W-:Y:S01]  /*10e40*/  MOV R138, R3 ;  /* 0x00000003008a7202 */ /* 0x000fe20000000f00 */
[----:B------:R-:W-:Y:S01]  /*10e50*/  UMOV UR14, 0x60 ;  /* 0x00000060000e7882 */ /* 0x000fe20000000000 */
[----:B------:R-:W-:Y:S01]  /*10e60*/  IMAD.MOV.U32 R136, RZ, RZ, R133 ;  /* 0x000000ffff887224 */ /* 0x000fe200078e0085 */
[----:B------:R-:W3:Y:S01]  /*10e70*/  LDL.LU.64 R4, [R1+0x48] ;  /* 0x0000480001047983 */ /* 0x000ee20000300a00 */
        /* <DEDUP_REMOVED lines=12> */
.L_x_2135:
[----:B------:R-:W-:Y:S04]  /*10f40*/  DEPBAR.LE SB0, 0x0 ;  /* 0x000080000000791a */ /* 0x000fe80000000000 */
[----:B------:R-:W-:Y:S01]  /*10f50*/  BAR.SYNC.DEFER_BLOCKING 0x0 ;  /* 0x0000000000007b1d */ /* 0x000fe20000010000 */
[----:B------:R-:W-:Y:S01]  /*10f60*/  SHF.R.S32.HI R132, RZ, 0x1f, R229 ;  /* 0x0000001fff847819 */ /* 0x000fe200000114e5 */
[C---:B------:R-:W-:Y:S01]  /*10f70*/  IMAD R0, R229.reuse, UR5, RZ ;  /* 0x00000005e5007c24 */ /* 0x040fe2000f8e02ff */
[----:B------:R-:W-:Y:S03]  /*10f80*/  PLOP3.LUT P3, PT, PT, PT, UP2, 0x80, 0x0 ;  /* 0x000000000000781c */ /* 0x000fe60003f6f028 */
[----:B------:R-:W-:Y:S01]  /*10f90*/  IMAD R0, R132, UR16, R0 ;  /* 0x0000001084007c24 */ /* 0x000fe2000f8e0200 */
[----:B------:R-:W-:Y:S06]  /*10fa0*/  LDSM.16.M88.4 R96, [R219+0x6100] ;  /* 0x00610000db60783b */ /* 0x000fec0000000200 */
[----:B--2---:R-:W2:Y:S06]  /*10fb0*/  LDSM.16.M88.4 R16, [R212+0x3100] ;  /* 0x00310000d410783b */ /* 0x004eac0000000200 */
[----:B------:R-:W3:Y:S06]  /*10fc0*/  LDSM.16.M88.4 R92, [R219+0x8100] ;  /* 0x00810000db5c783b */ /* 0x000eec0000000200 */
[----:B-1----:R-:W4:Y:S06]  /*10fd0*/  LDL.64 R2, [R1+0x8] ;  /* 0x0000080001027983 */ /* 0x002f2c0000100a00 */
[----:B------:R-:W1:Y:S06]  /*10fe0*/  LDSM.16.M88.4 R32, [R212+0x3900] ;  /* 0x00390000d420783b */ /* 0x000e6c0000000200 */
[----:B------:R-:W5:Y:S06]  /*10ff0*/  LDL R245, [R1] ;  /* 0x0000000001f57983 */ /* 0x000f6c0000100800 */
[----:B------:R-:W1:Y:S06]  /*11000*/  LDSM.16.M88.4 R48, [R212+0x4100] ;  /* 0x00410000d430783b */ /* 0x000e6c0000000200 */
[----:B------:R-:W5:Y:S01]  /*11010*/  LDL.64 R234, [R1+0x28] ;  /* 0x0000280001ea7983 */ /* 0x000f620000100a00 */
[-C--:B--2---:R-:W-:Y:S05]  /*11020*/  HMMA.16816.F32.BF16 R4, R96, R16.reuse, RZ ;  /* 0x000000106004723c */ /* 0x084fea00000418ff */
[----:B------:R-:W2:Y:S03]  /*11030*/  LDSM.16.M88.4 R64, [R212+0x4900] ;  /* 0x00490000d440783b */ /* 0x000ea60000000200 */
[C---:B---3--:R-:W-:Y:S03]  /*11040*/  HMMA.16816.F32.BF16 R8, R92.reuse, R16, RZ ;  /* 0x000000105c08723c */ /* 0x048fe600000418ff */
[----:B------:R-:W3:Y:S06]  /*11050*/  LDL.64 R232, [R1+0x38] ;  /* 0x0000380001e87983 */ /* 0x000eec0000100a00 */
[----:B------:R-:W2:Y:S01]  /*11060*/  LDSM.16.M88.4 R80, [R212+0x5100] ;  /* 0x00510000d450783b */ /* 0x000ea20000000200 */
[-C--:B------:R-:W-:Y:S05]  /*11070*/  HMMA.16816.F32.BF16 R12, R92, R18.reuse, RZ ;  /* 0x000000125c0c723c */ /* 0x080fea00000418ff */
[----:B------:R-:W3:Y:S03]  /*11080*/  LDL R139, [R1+0x30] ;  /* 0x00003000018b7983 */ /* 0x000ee60000100800 */
[C---:B------:R-:W-:Y:S03]  /*11090*/  HMMA.16816.F32.BF16 R16, R96.reuse, R18, RZ ;  /* 0x000000126010723c */ /* 0x040fe600000418ff */
[----:B------:R-:W2:Y:S05]  /*110a0*/  LDSM.16.M88.4 R172, [R212+0x5900] ;  /* 0x00590000d4ac783b */ /* 0x000eaa0000000200 */
[-C--:B-1----:R-:W-:Y:S01]  /*110b0*/  HMMA.16816.F32.BF16 R20, R96, R32.reuse, RZ ;  /* 0x000000206014723c */ /* 0x082fe200000418ff */
[----:B------:R-:W3:Y:S06]  /*110c0*/  LDL R134, [R1+0x20] ;  /* 0x0000200001867983 */ /* 0x000eec0000100800 */
[----:B------:R-:W-:Y:S01]  /*110d0*/  LDSM.16.M88.4 R176, [R222+0x6100] ;  /* 0x00610000deb0783b */ /* 0x000fe20000000200 */
[C---:B------:R-:W-:Y:S05]  /*110e0*/  HMMA.16816.F32.BF16 R24, R92.reuse, R32, RZ ;  /* 0x000000205c18723c */ /* 0x040fea00000418ff */
[----:B------:R-:W1:Y:S03]  /*110f0*/  LDSM.16.M88.4 R180, [R223] ;  /* 0x00000000dfb4783b */ /* 0x000e660000000200 */
[-C--:B------:R-:W-:Y:S03]  /*11100*/  HMMA.16816.F32.BF16 R28, R92, R34.reuse, RZ ;  /* 0x000000225c1c723c */ /* 0x080fe600000418ff */
[----:B------:R-:W1:Y:S05]  /*11110*/  LDSM.16.M88.4 R184, [R222+0x8100] ;  /* 0x00810000deb8783b */ /* 0x000e6a0000000200 */
[C---:B------:R-:W-:Y:S01]  /*11120*/  HMMA.16816.F32.BF16 R32, R96.reuse, R34, RZ ;  /* 0x000000226020723c */ /* 0x040fe200000418ff */
[----:B------:R-:W1:Y:S06]  /*11130*/  LDSM.16.M88.4 R188, [R228] ;  /* 0x00000000e4bc783b */ /* 0x000e6c0000000200 */
[----:B------:R-:W-:Y:S01]  /*11140*/  LDSM.16.M88.4 R192, [R225] ;  /* 0x00000000e1c0783b */ /* 0x000fe20000000200 */
[-C--:B------:R-:W-:Y:S05]  /*11150*/  HMMA.16816.F32.BF16 R36, R96, R48.reuse, RZ ;  /* 0x000000306024723c */ /* 0x080fea00000418ff */
[----:B------:R-:W-:Y:S03]  /*11160*/  LDSM.16.M88.4 R196, [R224] ;  /* 0x00000000e0c4783b */ /* 0x000fe60000000200 */
[C---:B------:R-:W-:Y:S08]  /*11170*/  HMMA.16816.F32.BF16 R40, R92.reuse, R48, RZ ;  /* 0x000000305c28723c */ /* 0x040ff000000418ff */
[-C--:B------:R-:W-:Y:S08]  /*11180*/  HMMA.16816.F32.BF16 R44, R92, R50.reuse, RZ ;  /* 0x000000325c2c723c */ /* 0x080ff000000418ff */
[C---:B------:R-:W-:Y:S08]  /*11190*/  HMMA.16816.F32.BF16 R48, R96.reuse, R50, RZ ;  /* 0x000000326030723c */ /* 0x040ff000000418ff */
[-C--:B--2---:R-:W-:Y:S08]  /*111a0*/  HMMA.16816.F32.BF16 R52, R96, R64.reuse, RZ ;  /* 0x000000406034723c */ /* 0x084ff000000418ff */
        /* <DEDUP_REMOVED lines=11> */
[----:B------:R-:W2:Y:S07]  /*11260*/  LDSM.16.M88.4 R172, [R227] ;  /* 0x00000000e3ac783b */ /* 0x000eae0000000200 */
        /* <DEDUP_REMOVED lines=8> */
[C---:B------:R-:W-:Y:S08]  /*112f0*/  HMMA.16816.F32.BF16 R32, R176.reuse, R190, R32 ;  /* 0x000000beb020723c */ /* 0x040ff00000041820 */
[-C--:B--2---:R-:W-:Y:S08]  /*11300*/  HMMA.16816.F32.BF16 R36, R176, R172.reuse, R36 ;  /* 0x000000acb024723c */ /* 0x084ff00000041824 */
[C---:B------:R-:W-:Y:S08]  /*11310*/  HMMA.16816.F32.BF16 R40, R184.reuse, R172, R40 ;  /* 0x000000acb828723c */ /* 0x040ff00000041828 */
[-C--:B------:R-:W-:Y:S04]  /*11320*/  HMMA.16816.F32.BF16 R44, R184, R174.reuse, R44 ;  /* 0x000000aeb82c723c */ /* 0x080fe8000004182c */
[----:B----4-:R-:W-:Y:S04]  /*11330*/  IMAD.WIDE.U32 R2, R229, UR16, R2 ;  /* 0x00000010e5027c25 */ /* 0x010fe8000f8e0002 */
[C---:B------:R-:W-:Y:S04]  /*11340*/  HMMA.16816.F32.BF16 R48, R176.reuse, R174, R48 ;  /* 0x000000aeb030723c */ /* 0x040fe80000041830 */
[----:B------:R-:W-:Y:S01]  /*11350*/  IMAD.IADD R0, R3, 0x1, R0 ;  /* 0x0000000103007824 */ /* 0x000fe200078e0200 */
[C---:B------:R-:W-:Y:S03]  /*11360*/  LEA R202, P0, R2.reuse, c[0x0][0x1f8], 0x1 ;  /* 0x00007e0002ca7a11 */ /* 0x040fe600078008ff */
[-C--:B-1----:R-:W-:Y:S04]  /*11370*/  HMMA.16816.F32.BF16 R52, R176, R180.reuse, R52 ;  /* 0x000000b4b034723c */ /* 0x082fe80000041834 */
[----:B------:R-:W-:Y:S02]  /*11380*/  LEA.HI.X R203, R2, c[0x0][0x1fc], R0, 0x1, P0 ;  /* 0x00007f0002cb7a11 */ /* 0x000fe400000f0c00 */
[----:B------:R-:W-:Y:S02]  /*11390*/  IADD3 R132, P0, R202, UR9, RZ ;  /* 0x00000009ca847c10 */ /* 0x000fe4000ff1e0ff */
[C---:B------:R-:W-:Y:S01]  /*113a0*/  HMMA.16816.F32.BF16 R56, R184.reuse, R180, R56 ;  /* 0x000000b4b838723c */ /* 0x040fe20000041838 */
[----:B------:R-:W-:Y:S01]  /*113b0*/  @!PT LDS RZ, [RZ] ;  /* 0x00000000fffff984 */ /* 0x000fe20000000800 */
[----:B------:R-:W-:Y:S01]  /*113c0*/  @!PT LDS RZ, [RZ] ;  /* 0x00000000fffff984 */ /* 0x000fe20000000800 */
[----:B------:R-:W-:Y:S01]  /*113d0*/  @!PT LDS RZ, [RZ] ;  /* 0x00000000fffff984 */ /* 0x000fe20000000800 */
[----:B------:R1:W-:Y:S03]  /*113e0*/  LDGSTS.E.BYPASS.LTC128B.128 [R231+0x100], [R202.64], !P6 ;  /* 0x00100000cae77fae */ /* 0x0003e6000f101d4c */
[----:B------:R-:W-:Y:S02]  /*113f0*/  IADD3.X R133, R203, UR8, RZ, P0, !PT ;  /* 0x00000008cb857c10 */ /* 0x000fe400087fe4ff */
[----:B------:R-:W-:Y:S02]  /*11400*/  IADD3 R200, P1, R132, UR9, RZ ;  /* 0x0000000984c87c10 */ /* 0x000fe4000ff3e0ff */
[-C--:B------:R-:W-:Y:S01]  /*11410*/  HMMA.16816.F32.BF16 R60, R184, R182.reuse, R60 ;  /* 0x000000b6b83c723c */ /* 0x080fe2000004183c */
[----:B------:R2:W-:Y:S03]  /*11420*/  LDGSTS.E.BYPASS.LTC128B.128 [R231+0x900], [R132.64], !P6 ;  /* 0x0090000084e77fae */ /* 0x0005e6000f101d4c */
        /* <DEDUP_REMOVED lines=9> */
[----:B------:R-:W-:Y:S02]  /*114c0*/  PLOP3.LUT P1, PT, PT, PT, UP2, 0x80, 0x0 ;  /* 0x000000000000781c */ /* 0x000fe40003f2f028 */
[C---:B------:R-:W-:Y:S01]  /*114d0*/  HMMA.16816.F32.BF16 R72, R184.reuse, R192, R72 ;  /* 0x000000c0b848723c */ /* 0x040fe20000041848 */
[----:B------:R3:W-:Y:S03]  /*114e0*/  LDGSTS.E.BYPASS.LTC128B.128 [R231+0x2100], [R188.64], !P6 ;  /* 0x02100000bce77fae */ /* 0x0007e6000f101d4c */
[----:B--2---:R-:W-:Y:S04]  /*114f0*/  IADD3 R132, P0, R188, UR9, RZ ;  /* 0x00000009bc847c10 */ /* 0x004fe8000ff1e0ff */
[-C--:B------:R-:W-:Y:S04]  /*11500*/  HMMA.16816.F32.BF16 R76, R184, R194.reuse, R76 ;  /* 0x000000c2b84c723c */ /* 0x080fe8000004184c */
[----:B------:R-:W-:Y:S02]  /*11510*/  IADD3.X R133, R189, UR8, RZ, P0, !PT ;  /* 0x00000008bd857c10 */ /* 0x000fe400087fe4ff */
[C---:B-----5:R-:W-:Y:S02]  /*11520*/  ISETP.GT.AND P0, PT, R229.reuse, R245, PT ;  /* 0x000000f5e500720c */ /* 0x060fe40003f04270 */
[C---:B------:R-:W-:Y:S01]  /*11530*/  HMMA.16816.F32.BF16 R80, R176.reuse, R194, R80 ;  /* 0x000000c2b050723c */ /* 0x040fe20000041850 */
[----:B------:R2:W-:Y:S06]  /*11540*/  LDGSTS.E.BYPASS.LTC128B.128 [R231+0x2900], [R132.64], !P6 ;  /* 0x0290000084e77fae */ /* 0x0005ec000f101d4c */
[----:B-1----:R-:W-:Y:S01]  /*11550*/  LDSM.16.M88.4 R200, [R218+0x3100] ;  /* 0x00310000dac8783b */ /* 0x002fe20000000200 */
[-C--:B------:R-:W-:Y:S04]  /*11560*/  HMMA.16816.F32.BF16 R84, R176, R196.reuse, R84 ;  /* 0x000000c4b054723c */ /* 0x080fe80000041854 */
[----:B------:R-:W-:Y:S01]  /*11570*/  @P0 IADD3 R0, R229, -0x1, RZ ;  /* 0xffffffffe5000810 */ /* 0x000fe20007ffe0ff */
[----:B---3--:R-:W1:Y:S01]  /*11580*/  LDSM.16.M88.4 R188, [R220+0x6100] ;  /* 0x00610000dcbc783b */ /* 0x008e620000000200 */
[----:B----4-:R-:W-:Y:S02]  /*11590*/  @P0 IMAD.MOV.U32 R3, RZ, RZ, R235 ;  /* 0x000000ffff030224 */ /* 0x010fe400078e00eb */
[C---:B------:R-:W-:Y:S03]  /*115a0*/  HMMA.16816.F32.BF16 R88, R184.reuse, R196, R88 ;  /* 0x000000c4b858723c */ /* 0x040fe60000041858 */
[----:B------:R-:W3:Y:S01]  /*115b0*/  LDSM.16.M88.4 R204, [R220+0x8100] ;  /* 0x00810000dccc783b */ /* 0x000ee20000000200 */
[----:B------:R-:W-:Y:S04]  /*115c0*/  @P0 SHF.R.S32.HI R2, RZ, 0x1f, R0 ;  /* 0x0000001fff020819 */ /* 0x000fe80000011400 */
[-C--:B------:R-:W-:Y:S01]  /*115d0*/  HMMA.16816.F32.BF16 R92, R184, R198.reuse, R92 ;  /* 0x000000c6b85c723c */ /* 0x080fe2000004185c */
[----:B------:R-:W0:Y:S03]  /*115e0*/  LDGDEPBAR ;  /* 0x00000000000079af */ /* 0x000e260000000000 */
[----:B--2---:R-:W-:Y:S03]  /*115f0*/  @P0 IMAD.WIDE.U32 R132, R0, c[0x0][0x1e0], RZ ;  /* 0x0000780000840a25 */ /* 0x004fe600078e00ff */
[----:B------:R-:W2:Y:S01]  /*11600*/  LDSM.16.M88.4 R208, [R218+0x3900] ;  /* 0x00390000dad0783b */ /* 0x000ea20000000200 */
[----:B------:R-:W-:Y:S04]  /*11610*/  HMMA.16816.F32.BF16 R96, R176, R198, R96 ;  /* 0x000000c6b060723c */ /* 0x000fe80000041860 */
[----:B------:R-:W-:Y:S01]  /*11620*/  @P0 IMAD R2, R2, c[0x0][0x1e0], RZ ;  /* 0x0000780002020a24 */ /* 0x000fe200078e02ff */
[----:B------:R-:W4:Y:S03]  /*11630*/  LDSM.16.M88.4 R172, [R218+0x4100] ;  /* 0x00410000daac783b */ /* 0x000f260000000200 */
[----:B------:R-:W-:Y:S03]  /*11640*/  @P0 IMAD R2, R0, c[0x0][0x1e4], R2 ;  /* 0x0000790000020a24 */ /* 0x000fe600078e0202 */
[----:B------:R-:W5:Y:S01]  /*11650*/  LDSM.16.M88.4 R180, [R218+0x4900] ;  /* 0x00490000dab4783b */ /* 0x000f620000000200 */
[----:B------:R-:W-:Y:S02]  /*11660*/  @P0 IMAD.IADD R0, R133, 0x1, R2 ;  /* 0x0000000185000824 */ /* 0x000fe400078e0202 */
[----:B------:R-:W-:Y:S02]  /*11670*/  @P0 IMAD.MOV.U32 R2, RZ, RZ, R232 ;  /* 0x000000ffff020224 */ /* 0x000fe400078e00e8 */
[----:B------:R-:W-:Y:S01]  /*11680*/  @P0 IMAD R0, R0, 0x60, RZ ;  /* 0x0000006000000824 */ /* 0x000fe200078e02ff */
[----:B------:R-:W4:Y:S01]  /*11690*/  LDSM.16.M88.4 R176, [R218+0x5100] ;  /* 0x00510000dab0783b */ /* 0x000f220000000200 */
[----:B------:R-:W-:Y:S01]  /*116a0*/  @P0 IMAD.WIDE.U32 R2, R132, 0x60, R2 ;  /* 0x0000006084020825 */ /* 0x000fe200078e0002 */
[-C--:B-1----:R-:W-:Y:S04]  /*116b0*/  HMMA.16816.F32.BF16 R4, R188, R200.reuse, R4 ;  /* 0x000000c8bc04723c */ /* 0x082fe80000041804 */
[----:B------:R-:W1:Y:S01]  /*116c0*/  LDSM.16.M88.4 R184, [R218+0x5900] ;  /* 0x00590000dab8783b */ /* 0x000e620000000200 */
[C---:B------:R-:W-:Y:S01]  /*116d0*/  @P0 LEA R132, P2, R2.reuse, c[0x0][0x1c8], 0x1 ;  /* 0x0000720002840a11 */ /* 0x040fe200078408ff */
[----:B------:R-:W-:Y:S02]  /*116e0*/  @P0 IMAD.IADD R0, R3, 0x1, R0 ;  /* 0x0000000103000824 */ /* 0x000fe400078e0200 */
[C---:B---3--:R-:W-:Y:S02]  /*116f0*/  HMMA.16816.F32.BF16 R8, R204.reuse, R200, R8 ;  /* 0x000000c8cc08723c */ /* 0x048fe40000041808 */
[----:B------:R-:W-:Y:S02]  /*11700*/  LDSM.16.M88.4 R192, [R217] ;  /* 0x00000000d9c0783b */ /* 0x000fe40000000200 */
[----:B------:R-:W-:Y:S01]  /*11710*/  @P0 LEA.HI.X R133, R2, c[0x0][0x1cc], R0, 0x1, P2 ;  /* 0x0000730002850a11 */ /* 0x000fe200010f0c00 */
[----:B------:R-:W-:Y:S01]  /*11720*/  @P1 IMAD.HI.U32 R0, R139, c[0x0][0x2c8], RZ ;  /* 0x0000b2008b001a27 */ /* 0x000fe200078e00ff */
[----:B------:R-:W-:Y:S02]  /*11730*/  @P0 IADD3 R2, P1, R132, UR6, RZ ;  /* 0x0000000684020c10 */ /* 0x000fe4000ff3e0ff */
[----:B------:R-:W-:Y:S01]  /*11740*/  LDSM.16.M88.4 R196, [R221+0x8100] ;  /* 0x00810000ddc4783b */ /* 0x000fe20000000200 */
[-C--:B------:R-:W-:Y:S03]  /*11750*/  HMMA.16816.F32.BF16 R12, R204, R202.reuse, R12 ;  /* 0x000000cacc0c723c */ /* 0x080fe6000004180c */
[----:B------:R-:W-:Y:S02]  /*11760*/  @P0 IADD3.X R3, R133, UR7, RZ, P1, !PT ;  /* 0x0000000785030c10 */ /* 0x000fe40008ffe4ff */
[----:B------:R-:W-:Y:S03]  /*11770*/  @P3 SHF.R.U32.HI R139, RZ, c[0x0][0x2cc], R0 ;  /* 0x0000b300ff8b3a19 */ /* 0x000fe60000011600 */
[C---:B------:R-:W-:Y:S01]  /*11780*/  HMMA.16816.F32.BF16 R16, R188.reuse, R202, R16 ;  /* 0x000000cabc10723c */ /* 0x040fe20000041810 */
[----:B------:R-:W-:Y:S07]  /*11790*/  LDSM.16.M88.4 R200, [R217+0x800] ;  /* 0x00080000d9c8783b */ /* 0x000fee0000000200 */
[-C--:B--2---:R-:W-:Y:S08]  /*117a0*/  HMMA.16816.F32.BF16 R20, R188, R208.reuse, R20 ;  /* 0x000000d0bc14723c */ /* 0x084ff00000041814 */
[C---:B------:R-:W-:Y:S08]  /*117b0*/  HMMA.16816.F32.BF16 R24, R204.reuse, R208, R24 ;  /* 0x000000d0cc18723c */ /* 0x040ff00000041818 */
[-C--:B------:R-:W-:Y:S08]  /*117c0*/  HMMA.16816.F32.BF16 R28, R204, R210.reuse, R28 ;  /* 0x000000d2cc1c723c */ /* 0x080ff0000004181c */
[C---:B------:R-:W-:Y:S08]  /*117d0*/  HMMA.16816.F32.BF16 R32, R188.reuse, R210, R32 ;  /* 0x000000d2bc20723c */ /* 0x040ff00000041820 */
[-C--:B----4-:R-:W-:Y:S08]  /*117e0*/  HMMA.16816.F32.BF16 R36, R188, R172.reuse, R36 ;  /* 0x000000acbc24723c */ /* 0x090ff00000041824 */
[C---:B------:R-:W-:Y:S08]  /*117f0*/  HMMA.16816.F32.BF16 R40, R204.reuse, R172, R40 ;  /* 0x000000accc28723c */ /* 0x040ff00000041828 */
[-C--:B------:R-:W-:Y:S08]  /*11800*/  HMMA.16816.F32.BF16 R44, R204, R174.reuse, R44 ;  /* 0x000000aecc2c723c */ /* 0x080ff0000004182c */
[C---:B------:R-:W-:Y:S01]  /*11810*/  HMMA.16816.F32.BF16 R48, R188.reuse, R174, R48 ;  /* 0x000000aebc30723c */ /* 0x040fe20000041830 */
[----:B------:R-:W2:Y:S07]  /*11820*/  LDSM.16.M88.4 R172, [R221+0x6100] ;  /* 0x00610000ddac783b */ /* 0x000eae0000000200 */
[-C--:B-----5:R-:W-:Y:S08]  /*11830*/  HMMA.16816.F32.BF16 R52, R188, R180.reuse, R52 ;  /* 0x000000b4bc34723c */ /* 0x0a0ff00000041834 */
        /* <DEDUP_REMOVED lines=9> */
[-C--:B-1----:R-:W-:Y:S08]  /*118d0*/  HMMA.16816.F32.BF16 R84, R188, R184.reuse, R84 ;  /* 0x000000b8bc54723c */ /* 0x082ff00000041854 */
[C---:B------:R-:W-:Y:S08]  /*118e0*/  HMMA.16816.F32.BF16 R88, R204.reuse, R184, R88 ;  /* 0x000000b8cc58723c */ /* 0x040ff00000041858 */
[-C--:B------:R-:W-:Y:S08]  /*118f0*/  HMMA.16816.F32.BF16 R92, R204, R186.reuse, R92 ;  /* 0x000000bacc5c723c */ /* 0x080ff0000004185c */
[----:B------:R-:W-:Y:S01]  /*11900*/  HMMA.16816.F32.BF16 R96, R188, R186, R96 ;  /* 0x000000babc60723c */ /* 0x000fe20000041860 */
[----:B------:R-:W1:Y:S07]  /*11910*/  LDSM.16.M88.4 R184, [R217+0x2000] ;  /* 0x00200000d9b8783b */ /* 0x000e6e0000000200 */
[-C--:B--2---:R-:W-:Y:S08]  /*11920*/  HMMA.16816.F32.BF16 R4, R172, R192.reuse, R4 ;  /* 0x000000c0ac04723c */ /* 0x084ff00000041804 */
[C---:B------:R-:W-:Y:S08]  /*11930*/  HMMA.16816.F32.BF16 R8, R196.reuse, R192, R8 ;  /* 0x000000c0c408723c */ /* 0x040ff00000041808 */
[-C--:B------:R-:W-:Y:S08]  /*11940*/  HMMA.16816.F32.BF16 R12, R196, R194.reuse, R12 ;  /* 0x000000c2c40c723c */ /* 0x080ff0000004180c */
[C---:B------:R-:W-:Y:S08]  /*11950*/  HMMA.16816.F32.BF16 R16, R172.reuse, R194, R16 ;  /* 0x000000c2ac10723c */ /* 0x040ff00000041810 */
[-C--:B------:R-:W-:Y:S08]  /*11960*/  HMMA.16816.F32.BF16 R20, R172, R200.reuse, R20 ;  /* 0x000000c8ac14723c */ /* 0x080ff00000041814 */
[C---:B------:R-:W-:Y:S08]  /*11970*/  HMMA.16816.F32.BF16 R24, R196.reuse, R200, R24 ;  /* 0x000000c8c418723c */ /* 0x040ff00000041818 */
[-C--:B------:R-:W-:Y:S08]  /*11980*/  HMMA.16816.F32.BF16 R28, R196, R202.reuse, R28 ;  /* 0x000000cac41c723c */ /* 0x080ff0000004181c */
[C---:B------:R-:W-:Y:S08]  /*11990*/  HMMA.16816.F32.BF16 R32, R172.reuse, R202, R32 ;  /* 0x000000caac20723c */ /* 0x040ff00000041820 */
[-C--:B---3--:R-:W-:Y:S08]  /*119a0*/  HMMA.16816.F32.BF16 R36, R172, R180.reuse, R36 ;  /* 0x000000b4ac24723c */ /* 0x088ff00000041824 */
[C---:B------:R-:W-:Y:S07]  /*119b0*/  HMMA.16816.F32.BF16 R40, R196.reuse, R180, R40 ;  /* 0x000000b4c428723c */ /* 0x040fee0000041828 */
[----:B------:R-:W-:Y:S01]  /*119c0*/  @P0 IADD3 R180, P2, R2, UR6, RZ ;  /* 0x0000000602b40c10 */ /* 0x000fe2000ff5e0ff */
[-C--:B------:R-:W-:Y:S04]  /*119d0*/  HMMA.16816.F32.BF16 R44, R196, R182.reuse, R44 ;  /* 0x000000b6c42c723c */ /* 0x080fe8000004182c */
[----:B------:R-:W-:Y:S04]  /*119e0*/  @P0 IADD3.X R181, R3, UR7, RZ, P2, !PT ;  /* 0x0000000703b50c10 */ /* 0x000fe800097fe4ff */
[C---:B------:R-:W-:Y:S08]  /*119f0*/  HMMA.16816.F32.BF16 R48, R172.reuse, R182, R48 ;  /* 0x000000b6ac30723c */ /* 0x040ff00000041830 */
[-C--:B----4-:R-:W-:Y:S08]  /*11a00*/  HMMA.16816.F32.BF16 R52, R172, R176.reuse, R52 ;  /* 0x000000b0ac34723c */ /* 0x090ff00000041834 */
[C---:B------:R-:W-:Y:S08]  /*11a10*/  HMMA.16816.F32.BF16 R56, R196.reuse, R176, R56 ;  /* 0x000000b0c438723c */ /* 0x040ff00000041838 */
[-C--:B------:R-:W-:Y:S08]  /*11a20*/  HMMA.16816.F32.BF16 R60, R196, R178.reuse, R60 ;  /* 0x000000b2c43c723c */ /* 0x080ff0000004183c */
[C---:B------:R-:W-:Y:S01]  /*11a30*/  HMMA.16816.F32.BF16 R64, R172.reuse, R178, R64 ;  /* 0x000000b2ac40723c */ /* 0x040fe20000041840 */
[----:B------:R-:W2:Y:S01]  /*11a40*/  LDSM.16.M88.4 R176, [R217+0x2800] ;  /* 0x00280000d9b0783b */ /* 0x000ea20000000200 */
[----:B------:R-:W-:Y:S05]  /*11a50*/  DEPBAR.LE SB0, 0x0 ;  /* 0x000080000000791a */ /* 0x000fea0000000000 */
[----:B------:R-:W-:Y:S01]  /*11a60*/  BAR.SYNC.DEFER_BLOCKING 0x0 ;  /* 0x0000000000007b1d */ /* 0x000fe20000010000 */
[-C--:B-1----:R-:W-:Y:S08]  /*11a70*/  HMMA.16816.F32.BF16 R68, R172, R184.reuse, R68 ;  /* 0x000000b8ac44723c */ /* 0x082ff00000041844 */
[C---:B------:R-:W-:Y:S08]  /*11a80*/  HMMA.16816.F32.BF16 R72, R196.reuse, R184, R72 ;  /* 0x000000b8c448723c */ /* 0x040ff00000041848 */
[-C--:B------:R-:W-:Y:S01]  /*11a90*/  HMMA.16816.F32.BF16 R76, R196, R186.reuse, R76 ;  /* 0x000000bac44c723c */ /* 0x080fe2000004184c */
[----:B------:R-:W-:Y:S01]  /*11aa0*/  @!PT LDS RZ, [RZ] ;  /* 0x00000000fffff984 */ /* 0x000fe20000000800 */
[----:B------:R-:W-:Y:S01]  /*11ab0*/  @!PT LDS RZ, [RZ] ;  /* 0x00000000fffff984 */ /* 0x000fe20000000800 */
[----:B------:R-:W-:Y:S01]  /*11ac0*/  @!PT LDS RZ, [RZ] ;  /* 0x00000000fffff984 */ /* 0x000fe20000000800 */
[----:B------:R1:W-:Y:S07]  /*11ad0*/  @P0 LDGSTS.E.BYPASS.LTC128B.128 [R231+0x3100], [R132.64], !P6 ;  /* 0x0310000084e70fae */ /* 0x0003ee000f101d4c */
[C---:B------:R-:W-:Y:S01]  /*11ae0*/  HMMA.16816.F32.BF16 R80, R172.reuse, R186, R80 ;  /* 0x000000baac50723c */ /* 0x040fe20000041850 */
[----:B------:R3:W-:Y:S07]  /*11af0*/  @P0 LDGSTS.E.BYPASS.LTC128B.128 [R231+0x3900], [R2.64], !P6 ;  /* 0x0390000002e70fae */ /* 0x0007ee000f101d4c */
[-C--:B--2---:R-:W-:Y:S01]  /*11b00*/  HMMA.16816.F32.BF16 R84, R172, R176.reuse, R84 ;  /* 0x000000b0ac54723c */ /* 0x084fe20000041854 */
[----:B------:R2:W-:Y:S07]  /*11b10*/  @P0 LDGSTS.E.BYPASS.LTC128B.128 [R231+0x4100], [R180.64], !P6 ;  /* 0x04100000b4e70fae */ /* 0x0005ee000f101d4c */
[C---:B------:R-:W-:Y:S08]  /*11b20*/  HMMA.16816.F32.BF16 R88, R196.reuse, R176, R88 ;  /* 0x000000b0c458723c */ /* 0x040ff00000041858 */
[-C--:B------:R-:W-:Y:S04]  /*11b30*/  HMMA.16816.F32.BF16 R92, R196, R178.reuse, R92 ;  /* 0x000000b2c45c723c */ /* 0x080fe8000004185c */
[----:B-1----:R-:W-:Y:S04]  /*11b40*/  @P0 IADD3 R132, P1, R180, UR6, RZ ;  /* 0x00000006b4840c10 */ /* 0x002fe8000ff3e0ff */
[----:B------:R-:W-:Y:S01]  /*11b50*/  @P0 IADD3.X R133, R181, UR7, RZ, P1, !PT ;  /* 0x00000007b5850c10 */ /* 0x000fe20008ffe4ff */
[----:B------:R-:W-:Y:S04]  /*11b60*/  HMMA.16816.F32.BF16 R96, R172, R178, R96 ;  /* 0x000000b2ac60723c */ /* 0x000fe80000041860 */
[----:B------:R1:W-:Y:S01]  /*11b70*/  @P0 LDGSTS.E.BYPASS.LTC128B.128 [R231+0x4900], [R132.64], !P6 ;  /* 0x0490000084e70fae */ /* 0x0003e2000f101d4c */
[----:B---3--:R-:W-:Y:S04]  /*11b80*/  @P0 IADD3 R2, P2, R132, UR6, RZ ;  /* 0x0000000684020c10 */ /* 0x008fe8000ff5e0ff */
[----:B------:R-:W-:Y:S03]  /*11b90*/  @P0 IADD3.X R3, R133, UR7, RZ, P2, !PT ;  /* 0x0000000785030c10 */ /* 0x000fe600097fe4ff */
[----:B------:R-:W-:Y:S02]  /*11ba0*/  @P0 IADD3 R176, P1, R2, UR6, RZ ;  /* 0x0000000602b00c10 */ /* 0x000fe4000ff3e0ff */
[----:B------:R3:W-:Y:S02]  /*11bb0*/  @P0 LDGSTS.E.BYPASS.LTC128B.128 [R231+0x5100], [R2.64], !P6 ;  /* 0x0510000002e70fae */ /* 0x0007e4000f101d4c */
[----:B------:R-:W-:Y:S05]  /*11bc0*/  @P0 IADD3.X R177, R3, UR7, RZ, P1, !PT ;  /* 0x0000000703b10c10 */ /* 0x000fea0008ffe4ff */
[----:B------:R2:W-:Y:S01]  /*11bd0*/  @P0 LDGSTS.E.BYPASS.LTC128B.128 [R231+0x5900], [R176.64], !P6 ;  /* 0x05900000b0e70fae */ /* 0x0005e2000f101d4c */
[----:B------:R-:W-:Y:S05]  /*11be0*/  PLOP3.LUT P0, PT, PT, PT, UP1, 0x40, 0x0 ;  /* 0x000000000000781c */ /* 0x000fea0003f0e818 */
[----:B------:R-:W0:Y:S01]  /*11bf0*/  LDGDEPBAR ;  /* 0x00000000000079af */ /* 0x000e220000000000 */
[----:B-1----:R-:W-:Y:S05]  /*11c00*/  IMAD R133, R229, -0x60, RZ ;  /* 0xffffffa0e5857824 */ /* 0x002fea00078e02ff */
[----:B------:R-:W3:Y:S01]  /*11c10*/  SHFL.IDX PT, R132, R139, RZ, 0x1c1f ;  /* 0x001c1fff8b847589 */ /* 0x000ee200000e0000 */
[----:B------:R-:W-:Y:S01]  /*11c20*/  IMAD.IADD R174, R133, 0x1, -R134 ;  /* 0x0000000185ae7824 */ /* 0x000fe200078e0a86 */
[----:B------:R-:W-:Y:S04]  /*11c30*/  IADD3 R173, -R134, 0x1, R133 ;  /* 0x0000000186ad7810 */ /* 0x000fe80007ffe185 */
[----:B------:R-:W-:Y:S04]  /*11c40*/  IADD3 R173, R173, c[0x0][0x1d0], RZ ;  /* 0x00007400adad7a10 */ /* 0x000fe80007ffe0ff */
[----:B------:R-:W-:Y:S04]  /*11c50*/  IADD3 R173, R173, -c[0x0][0x168], RZ ;  /* 0x80005a00adad7a10 */ /* 0x000fe80007ffe0ff */
[C---:B------:R-:W-:Y:S02]  /*11c60*/  IADD3 R172, R173.reuse, c[0x0][0x328], RZ ;  /* 0x0000ca00adac7a10 */ /* 0x040fe40007ffe0ff */
[----:B------:R-:W-:Y:S03]  /*11c70*/  IADD3 R173, R173, UR10, RZ ;  /* 0x0000000aadad7c10 */ /* 0x000fe6000fffe0ff */
[--C-:B---3--:R-:W-:Y:S02]  /*11c80*/  IMAD.IADD R2, R172, 0x1, R132.reuse ;  /* 0x00000001ac027824 */ /* 0x108fe400078e0284 */
[----:B------:R-:W-:Y:S01]  /*11c90*/  IMAD.IADD R0, R173, 0x1, R132 ;  /* 0x00000001ad007824 */ /* 0x000fe200078e0284 */
[----:B------:R-:W-:-:S05]  /*11ca0*/  @P0 BRA `(.L_x_2119) ;  /* 0x0000018000000947 */ /* 0x000fca0003800000 */
[----:B--2---:R-:W-:Y:S01]  /*11cb0*/  IADD3 R3, R132, c[0x0][0x1d0], RZ ;  /* 0x0000740084037a10 */ /* 0x004fe20007ffe0ff */
        /* <DEDUP_REMOVED lines=13> */
.L_x_2121:
[----:B------:R-:W-:Y:S04]  /*11d90*/  MOV R132, c[0x0][0x32c] ;  /* 0x0000cb0000847a02 */ /* 0x000fe80000000f00 */
[----:B------:R-:W-:Y:S11]  /*11da0*/  ISETP.NE.AND P0, PT, R132, 0x1, PT ;  /* 0x000000018400780c */ /* 0x000ff60003f05270 */
[----:B------:R-:W-:Y:S02]  /*11db0*/  @!UPT UIADD3 URZ, URZ, URZ, URZ ;  /* 0x0000003f3f3ff290 */ /* 0x000fe4000fffe03f */
[----:B------:R-:W-:Y:S05]  /*11dc0*/  @P0 IMAD.HI.U32 R132, R3, c[0x0][0x330], RZ ;  /* 0x0000cc0003840a27 */ /* 0x000fea00078e00ff */
[----:B------:R-:W-:Y:S02]  /*11dd0*/  @P0 SHF.R.U32.HI R3, RZ, c[0x0][0x334], R132 ;  /* 0x0000cd00ff030a19 */ /* 0x000fe40000011684 */
.L_x_2122:
[----:B------:R-:W-:Y:S05]  /*11de0*/  BSYNC B0 ;  /* 0x0000000000007941 */ /* 0x000fea0003800000 */
.L_x_2120:
[----:B------:R-:W-:Y:S05]  /*11df0*/  IMAD R3, R3, c[0x0][0x32c], R174 ;  /* 0x0000cb0003037a24 */ /* 0x000fea00078e02ae */
[----:B------:R-:W-:Y:S02]  /*11e00*/  IADD3 R132, R3, c[0x0][0x32c], RZ ;  /* 0x0000cb0003847a10 */ /* 0x000fe40007ffe0ff */
[----:B------:R-:W-:Y:S02]  /*11e10*/  IMNMX R0, R0, R3, !PT ;  /* 0x0000000300007217 */ /* 0x000fe40007800200 */
[----:B------:R-:W-:Y:S02]  /*11e20*/  IMNMX R2, R2, R132, PT ;  /* 0x0000008402027217 */ /* 0x000fe40003800200 */
.L_x_2119:
[----:B--2---:R-:W-:Y:S01]  /*11e30*/  PLOP3.LUT P0, PT, PT, PT, UP1, 0x40, 0x0 ;  /* 0x000000000000781c */ /* 0x004fe20003f0e818 */
        /* <DEDUP_REMOVED lines=18> */
.L_x_2125:
[----:B------:R-:W-:Y:S04]  /*11f60*/  MOV R175, c[0x0][0x32c] ;  /* 0x0000cb0000af7a02 */ /* 0x000fe80000000f00 */
[----:B------:R-:W-:Y:S11]  /*11f70*/  ISETP.NE.AND P0, PT, R175, 0x1, PT ;  /* 0x00000001af00780c */ /* 0x000ff60003f05270 */
[----:B------:R-:W-:Y:S02]  /*11f80*/  @!UPT UIADD3 URZ, URZ, URZ, URZ ;  /* 0x0000003f3f3ff290 */ /* 0x000fe4000fffe03f */
[----:B------:R-:W-:Y:S05]  /*11f90*/  @P0 IMAD.HI.U32 R175, R134, c[0x0][0x330], RZ ;  /* 0x0000cc0086af0a27 */ /* 0x000fea00078e00ff */
[----:B------:R-:W-:Y:S02]  /*11fa0*/  @P0 SHF.R.U32.HI R134, RZ, c[0x0][0x334], R175 ;  /* 0x0000cd00ff860a19 */ /* 0x000fe400000116af */
.L_x_2126:
[----:B------:R-:W-:Y:S05]  /*11fb0*/  BSYNC B0 ;  /* 0x0000000000007941 */ /* 0x000fea0003800000 */
.L_x_2124:
[----:B------:R-:W-:Y:S05]  /*11fc0*/  IMAD R134, R134, c[0x0][0x32c], R174 ;  /* 0x0000cb0086867a24 */ /* 0x000fea00078e02ae */
[----:B------:R-:W-:Y:S02]  /*11fd0*/  IADD3 R175, R134, c[0x0][0x32c], RZ ;  /* 0x0000cb0086af7a10 */ /* 0x000fe40007ffe0ff */
[----:B------:R-:W-:Y:S02]  /*11fe0*/  IMNMX R3, R3, R134, !PT ;  /* 0x0000008603037217 */ /* 0x000fe40007800200 */
[----:B------:R-:W-:Y:S02]  /*11ff0*/  IMNMX R132, R132, R175, PT ;  /* 0x000000af84847217 */ /* 0x000fe40003800200 */
.L_x_2123:
[C---:B------:R-:W-:Y:S02]  /*12000*/  ISETP.GE.AND P0, PT, R133.reuse, 0x9, PT ;  /* 0x000000098500780c */ /* 0x040fe40003f06270 */
        /* <DEDUP_REMOVED lines=8> */
[----:B------:R-:W-:Y:S02]  /*12090*/  ISETP.GE.AND P3, PT, R133, 0xa, PT ;  /* 0x0000000a8500780c */ /* 0x000fe40003f66270 */
[----:B------:R-:W-:Y:S02]  /*120a0*/  FSEL R184, R16, -INF , !P0 ;  /* 0xff80000010b87808 */ /* 0x000fe40004000000 */
[C---:B------:R-:W-:Y:S02]  /*120b0*/  ISETP.GT.AND P0, PT, R0.reuse, 0x10, !P2 ;  /* 0x000000100000780c */ /* 0x040fe40005704270 */
        /* <DEDUP_REMOVED lines=98> */
[----:B------:R-:W-:Y:S01]  /*126e0*/  ISETP.GE.AND P0, PT, R133, 0x5a, PT ;  /* 0x0000005a8500780c */ /* 0x000fe20003f06270 */
[----:B------:R-:W1:Y:S03]  /*126f0*/  SHFL.IDX PT, R4, R139, 0x2, 0x1c1f ;  /* 0x005c1f008b047f89 */ /* 0x000e6600000e0000 */
        /* <DEDUP_REMOVED lines=22> */
.L_x_2129:
[----:B------:R-:W-:Y:S04]  /*12860*/  MOV R49, c[0x0][0x32c] ;  /* 0x0000cb0000317a02 */ /* 0x000fe80000000f00 */
[----:B------:R-:W-:Y:S11]  /*12870*/  ISETP.NE.AND P0, PT, R49, 0x1, PT ;  /* 0x000000013100780c */ /* 0x000ff60003f05270 */
[----:B------:R-:W-:Y:S02]  /*12880*/  @!UPT UIADD3 URZ, URZ, URZ, URZ ;  /* 0x0000003f3f3ff290 */ /* 0x000fe4000fffe03f */
[----:B------:R-:W-:Y:S05]  /*12890*/  @P0 IMAD.HI.U32 R49, R4, c[0x0][0x330], RZ ;  /* 0x0000cc0004310a27 */ /* 0x000fea00078e00ff */
[----:B------:R-:W-:Y:S02]  /*128a0*/  @P0 SHF.R.U32.HI R4, RZ, c[0x0][0x334], R49 ;  /* 0x0000cd00ff040a19 */ /* 0x000fe40000011631 */
.L_x_2130:
[----:B------:R-:W-:Y:S05]  /*128b0*/  BSYNC B0 ;  /* 0x0000000000007941 */ /* 0x000fea0003800000 */
.L_x_2128:
[----:B------:R-:W-:Y:S05]  /*128c0*/  IMAD R4, R4, c[0x0][0x32c], R174 ;  /* 0x0000cb0004047a24 */ /* 0x000fea00078e02ae */
[----:B------:R-:W-:Y:S02]  /*128d0*/  IADD3 R49, R4, c[0x0][0x32c], RZ ;  /* 0x0000cb0004317a10 */ /* 0x000fe40007ffe0ff */
[----:B------:R-:W-:Y:S02]  /*128e0*/  IMNMX R0, R0, R4, !PT ;  /* 0x0000000400007217 */ /* 0x000fe40007800200 */
[----:B------:R-:W-:Y:S02]  /*128f0*/  IMNMX R2, R2, R49, PT ;  /* 0x0000003102027217 */ /* 0x000fe40003800200 */
.L_x_2127:
[----:B------:R-:W-:Y:S02]  /*12900*/  ISETP.NE.AND P0, PT, R181, RZ, PT ;  /* 0x000000ffb500720c */ /* 0x000fe40003f05270 */
[----:B------:R-:W-:Y:S02]  /*12910*/  P2R R4, PR, RZ, 0x10 ;  /* 0x00000010ff047803 */ /* 0x000fe40000000000 */
[----:B------:R-:W-:Y:S02]  /*12920*/  ISETP.GT.AND P0, PT, R3, 0x8, !P0 ;  /* 0x000000080300780c */ /* 0x000fe40004704270 */
[----:B------:R-:W-:Y:S02]  /*12930*/  P2R R49, PR, RZ, 0x40 ;  /* 0x00000040ff317803 */ /* 0x000fe40000000000 */
[----:B------:R-:W-:Y:S02]  /*12940*/  ISETP.LT.OR P0, PT, R132, 0x9, P0 ;  /* 0x000000098400780c */ /* 0x000fe40000701670 */
[----:B------:R-:W-:Y:S02]  /*12950*/  ISETP.NE.AND P6, PT, R37, RZ, PT ;  /* 0x000000ff2500720c */ /* 0x000fe40003fc5270 */
[----:B------:R-:W-:Y:S02]  /*12960*/  FSEL R53, R18, -INF , !P0 ;  /* 0xff80000012357808 */ /* 0x000fe40004000000 */
[----:B------:R-:W-:Y:S04]  /*12970*/  ISETP.NE.AND P0, PT, R180, RZ, PT ;  /* 0x000000ffb400720c */ /* 0x000fe80003f05270 */
[----:B------:R-:W-:Y:S04]  /*12980*/  ISETP.GT.AND P0, PT, R3, 0x9, !P0 ;  /* 0x000000090300780c */ /* 0x000fe80004704270 */
[C---:B------:R-:W-:Y:S04]  /*12990*/  ISETP.LT.OR P0, PT, R132.reuse, 0xa, P0 ;  /* 0x0000000a8400780c */ /* 0x040fe80000701670 */
        /* <DEDUP_REMOVED lines=49> */
[C---:B------:R-:W-:Y:S02]  /*12cb0*/  ISETP.GT.AND P0, PT, R3.reuse, 0x40, !P4 ;  /* 0x000000400300780c */ /* 0x040fe40006704270 */
[----:B------:R-:W-:Y:S02]  /*12cc0*/  ISETP.NE.AND P4, PT, R182, RZ, PT ;  /* 0x000000ffb600720c */ /* 0x000fe40003f85270 */
        /* <DEDUP_REMOVED lines=20> */
[----:B------:R-:W-:Y:S04]  /*12e10*/  ISETP.GT.AND P0, PT, R3, 0x1, !P4 ;  /* 0x000000010300780c */ /* 0x000fe80006704270 */
[C---:B------:R-:W-:Y:S04]  /*12e20*/  ISETP.LT.OR P0, PT, R132.reuse, 0x2, P0 ;  /* 0x000000028400780c */ /* 0x040fe80000701670 */
[----:B------:R-:W-:Y:S02]  /*12e30*/  FSEL R19, R7, -INF , !P0 ;  /* 0xff80000007137808 */ /* 0x000fe40004000000 */
[C---:B------:R-:W-:Y:S04]  /*12e40*/  ISETP.GT.AND P0, PT, R3.reuse, RZ, !P1 ;  /* 0x000000ff0300720c */ /* 0x040fe80004f04270 */
[----:B------:R-:W-:Y:S04]  /*12e50*/  ISETP.LT.OR P0, PT, R132, 0x1, P0 ;  /* 0x000000018400780c */ /* 0x000fe80000701670 */
[----:B------:R-:W-:Y:S02]  /*12e60*/  FSEL R18, R6, -INF , !P0 ;  /* 0xff80000006127808 */ /* 0x000fe40004000000 */
[C---:B------:R-:W-:Y:S04]  /*12e70*/  ISETP.GT.AND P0, PT, R3.reuse, 0x58, !P5 ;  /* 0x000000580300780c */ /* 0x040fe80006f04270 */
[----:B------:R-:W-:Y:S04]  /*12e80*/  ISETP.LT.OR P0, PT, R132, 0x59, P0 ;  /* 0x000000598400780c */ /* 0x000fe80000701670 */
[----:B------:R-:W-:Y:S02]  /*12e90*/  FSEL R241, R98, -INF , !P0 ;  /* 0xff80000062f17808 */ /* 0x000fe40004000000 */
[----:B------:R-:W-:Y:S02]  /*12ea0*/  ISETP.GT.AND P0, PT, R3, 0x59, !P6 ;  /* 0x000000590300780c */ /* 0x000fe40007704270 */
[----:B------:R-:W1:Y:S02]  /*12eb0*/  SHFL.IDX PT, R3, R139, 0x3, 0x1c1f ;  /* 0x007c1f008b037f89 */ /* 0x000e6400000e0000 */
[----:B------:R-:W-:Y:S04]  /*12ec0*/  ISETP.LT.OR P0, PT, R132, 0x5a, P0 ;  /* 0x0000005a8400780c */ /* 0x000fe80000701670 */
[----:B------:R-:W-:Y:S02]  /*12ed0*/  FSEL R242, R99, -INF , !P0 ;  /* 0xff80000063f27808 */ /* 0x000fe40004000000 */
[----:B------:R-:W-:Y:S04]  /*12ee0*/  ISETP.GT.AND P0, PT, R0, RZ, !P1 ;  /* 0x000000ff0000720c */ /* 0x000fe80004f04270 */
[----:B------:R-:W-:Y:S04]  /*12ef0*/  ISETP.LT.OR P0, PT, R2, 0x1, P0 ;  /* 0x000000010200780c */ /* 0x000fe80000701670 */
[----:B------:R-:W-:Y:S02]  /*12f00*/  FSEL R8, R8, -INF , !P0 ;  /* 0xff80000008087808 */ /* 0x000fe40004000000 */
[----:B------:R-:W-:Y:S02]  /*12f10*/  ISETP.GT.AND P0, PT, R0, 0x1, !P4 ;  /* 0x000000010000780c */ /* 0x000fe40006704270 */
[----:B------:R-:W-:Y:S02]  /*12f20*/  ISETP.NE.AND P4, PT, R4, RZ, PT ;  /* 0x000000ff0400720c */ /* 0x000fe40003f85270 */
        /* <DEDUP_REMOVED lines=82> */
[----:B------:R-:W-:Y:S01]  /*13450*/  ISETP.GT.AND P0, PT, R0, 0x59, !P6 ;  /* 0x000000590000780c */ /* 0x000fe20007704270 */
[--C-:B-1----:R-:W-:Y:S01]  /*13460*/  IMAD.IADD R0, R173, 0x1, R3.reuse ;  /* 0x00000001ad007824 */ /* 0x102fe200078e0203 */
[----:B------:R-:W-:Y:S02]  /*13470*/  ISETP.NE.AND P6, PT, R49, RZ, PT ;  /* 0x000000ff3100720c */ /* 0x000fe40003fc5270 */
        /* <DEDUP_REMOVED lines=20> */
.L_x_2133:
[----:B------:R-:W-:Y:S04]  /*135c0*/  MOV R4, c[0x0][0x32c] ;  /* 0x0000cb0000047a02 */ /* 0x000fe80000000f00 */
[----:B------:R-:W-:Y:S11]  /*135d0*/  ISETP.NE.AND P0, PT, R4, 0x1, PT ;  /* 0x000000010400780c */ /* 0x000ff60003f05270 */
[----:B------:R-:W-:Y:S02]  /*135e0*/  @!UPT UIADD3 URZ, URZ, URZ, URZ ;  /* 0x0000003f3f3ff290 */ /* 0x000fe4000fffe03f */
[----:B------:R-:W-:Y:S05]  /*135f0*/  @P0 IMAD.HI.U32 R4, R3, c[0x0][0x330], RZ ;  /* 0x0000cc0003040a27 */ /* 0x000fea00078e00ff */
[----:B------:R-:W-:Y:S02]  /*13600*/  @P0 SHF.R.U32.HI R3, RZ, c[0x0][0x334], R4 ;  /* 0x0000cd00ff030a19 */ /* 0x000fe40000011604 */
.L_x_2134:
[----:B------:R-:W-:Y:S05]  /*13610*/  BSYNC B0 ;  /* 0x0000000000007941 */ /* 0x000fea0003800000 */
.L_x_2132:
[----:B------:R-:W-:Y:S05]  /*13620*/  IMAD R3, R3, c[0x0][0x32c], R174 ;  /* 0x0000cb0003037a24 */ /* 0x000fea00078e02ae */
[----:B------:R-:W-:Y:S02]  /*13630*/  IADD3 R4, R3, c[0x0][0x32c], RZ ;  /* 0x0000cb0003047a10 */ /* 0x000fe40007ffe0ff */
[----:B------:R-:W-:Y:S02]  /*13640*/  IMNMX R0, R0, R3, !PT ;  /* 0x0000000300007217 */ /* 0x000fe40007800200 */
[----:B------:R-:W-:Y:S02]  /*13650*/  IMNMX R2, R2, R4, PT ;  /* 0x0000000402027217 */ /* 0x000fe40003800200 */
.L_x_2131:
        /* <DEDUP_REMOVED lines=53> */
[----:B------:R-:W-:Y:S01]  /*139b0*/  LDSM.16.MT88.4 R28, [R216+0x100] ;  /* 0x00010000d81c783b */ /* 0x000fe20000004200 */
        /* <DEDUP_REMOVED lines=61> */
[----:B------:R-:W-:Y:S02]  /*13d90*/  ISETP.NE.AND P3, PT, R5, RZ, PT ;  /* 0x000000ff0500720c */ /* 0x000fe40003f65270 */
        /* <DEDUP_REMOVED lines=18> */
[----:B------:R-:W-:Y:S02]  /*13ec0*/  ISETP.LT.OR P0, PT, R2, 0x42, P0 ;  /* 0x000000420200780c */ /* 0x000fe40000701670 */
[----:B------:R-:W-:Y:S02]  /*13ed0*/  FMNMX.FTZ R4, R198, R4, !PT ;  /* 0x00000004c6047209 */ /* 0x000fe40007810000 */
[----:B------:R-:W-:Y:S01]  /*13ee0*/  FMNMX.FTZ R5, R10, R138, !PT ;  /* 0x0000008a0a057209 */ /* 0x000fe20007810000 */
[----:B------:R-:W2:Y:S01]  /*13ef0*/  SHFL.BFLY PT, R133, R3, 0x2, 0x1f ;  /* 0x0c401f0003857f89 */ /* 0x000ea200000e0000 */
[----:B------:R-:W-:Y:S02]  /*13f00*/  FMNMX.FTZ R4, R199, R4, !PT ;  /* 0x00000004c7047209 */ /* 0x000fe40007810000 */
[----:B------:R-:W-:Y:S02]  /*13f10*/  FSEL R89, R75, -INF , !P0 ;  /* 0xff8000004b597808 */ /* 0x000fe40004000000 */
[----:B------:R-:W-:Y:S02]  /*13f20*/  FMNMX.FTZ R4, R207, R4, !PT ;  /* 0x00000004cf047209 */ /* 0x000fe40007810000 */
[----:B------:R-:W-:Y:S02]  /*13f30*/  ISETP.GT.AND P0, PT, R0, 0x48, !P2 ;  /* 0x000000480000780c */ /* 0x000fe40005704270 */
[----:B------:R-:W-:Y:S02]  /*13f40*/  FMNMX.FTZ R4, R208, R4, !PT ;  /* 0x00000004d0047209 */ /* 0x000fe40007810000 */
[----:B------:R-:W-:Y:S02]  /*13f50*/  FMNMX.FTZ R5, R11, R5, !PT ;  /* 0x000000050b057209 */ /* 0x000fe40007810000 */
[----:B------:R-:W-:Y:S02]  /*13f60*/  FMNMX.FTZ R4, R210, R4, !PT ;  /* 0x00000004d2047209 */ /* 0x000fe40007810000 */
[----:B------:R-:W-:Y:S02]  /*13f70*/  FMNMX.FTZ R5, R14, R5, !PT ;  /* 0x000000050e057209 */ /* 0x000fe40007810000 */
[----:B-1----:R-:W-:Y:S02]  /*13f80*/  FMNMX.FTZ R134, R134, R6, !PT ;  /* 0x0000000686867209 */ /* 0x002fe40007810000 */
[----:B------:R-:W-:Y:S02]  /*13f90*/  FMNMX.FTZ R4, R211, R4, !PT ;  /* 0x00000004d3047209 */ /* 0x000fe40007810000 */
[C---:B------:R-:W-:Y:S01]  /*13fa0*/  FSETP.NEU.FTZ.AND P2, PT, R134.reuse, -INF , PT ;  /* 0xff8000008600780b */ /* 0x040fe20003f5d000 */
[----:B------:R-:W-:Y:S01]  /*13fb0*/  FMUL.FTZ R39, R134, c[0x0][0x2d0] ;  /* 0x0000b40086277a20 */ /* 0x000fe20000410000 */
[----:B------:R-:W-:Y:S02]  /*13fc0*/  FMNMX.FTZ R5, R15, R5, !PT ;  /* 0x000000050f057209 */ /* 0x000fe40007810000 */
[----:B--2---:R-:W-:Y:S02]  /*13fd0*/  FMNMX.FTZ R133, R3, R133, !PT ;  /* 0x0000008503857209 */ /* 0x004fe40007810000 */
[----:B------:R-:W-:Y:S02]  /*13fe0*/  FSEL R39, R39, RZ, P2 ;  /* 0x000000ff27277208 */ /* 0x000fe40001000000 */
[----:B------:R-:W-:Y:S01]  /*13ff0*/  FMNMX.FTZ R3, R238, R4, !PT ;  /* 0x00000004ee037209 */ /* 0x000fe20007810000 */
[----:B------:R-:W1:Y:S01]  /*14000*/  SHFL.BFLY PT, R6, R133, 0x1, 0x1f ;  /* 0x0c201f0085067f89 */ /* 0x000e6200000e0000 */
[----:B------:R-:W-:Y:S01]  /*14010*/  FMNMX.FTZ R5, R56, R5, !PT ;  /* 0x0000000538057209 */ /* 0x000fe20007810000 */
[--C-:B------:R-:W-:Y:S01]  /*14020*/  FFMA.FTZ R4, R52, c[0x0][0x2d0], -R39.reuse ;  /* 0x0000b40034047a23 */ /* 0x100fe20000010827 */
[----:B------:R-:W-:Y:S02]  /*14030*/  ISETP.LT.OR P0, PT, R2, 0x49, P0 ;  /* 0x000000490200780c */ /* 0x000fe40000701670 */
[----:B------:R-:W-:Y:S01]  /*14040*/  FMNMX.FTZ R5, R57, R5, !PT ;  /* 0x0000000539057209 */ /* 0x000fe20007810000 */
[----:B------:R2:W3:Y:S01]  /*14050*/  MUFU.EX2 R23, R4 ;  /* 0x0000000400177308 */ /* 0x0004e20000000800 */
        /* <DEDUP_REMOVED lines=8> */
[----:B------:R-:W-:Y:S01]  /*140e0*/  FMNMX.FTZ R5, R72, R5, !PT ;  /* 0x0000000548057209 */ /* 0x000fe20007810000 */
[--C-:B------:R-:W-:Y:S01]  /*140f0*/  FFMA.FTZ R16, R188, c[0x0][0x2d0], -R39.reuse ;  /* 0x0000b400bc107a23 */ /* 0x100fe20000010827 */
[----:B------:R-:W-:Y:S02]  /*14100*/  FSEL R78, R78, -INF , !P0 ;  /* 0xff8000004e4e7808 */ /* 0x000fe40004000000 */
[----:B-1----:R-:W-:Y:S01]  /*14110*/  FMNMX.FTZ R133, R133, R6, !PT ;  /* 0x0000000685857209 */ /* 0x002fe20007810000 */
[----:B------:R-:W-:Y:S01]  /*14120*/  MUFU.EX2 R252, R16 ;  /* 0x0000001000fc7308 */ /* 0x000fe20000000800 */
[----:B------:R-:W-:Y:S02]  /*14130*/  ISETP.GT.AND P0, PT, R0, 0x49, !P1 ;  /* 0x000000490000780c */ /* 0x000fe40004f04270 */
[C---:B------:R-:W-:Y:S01]  /*14140*/  FSETP.NEU.FTZ.AND P1, PT, R133.reuse, -INF , PT ;  /* 0xff8000008500780b */ /* 0x040fe20003f3d000 */
[----:B------:R-:W-:Y:S01]  /*14150*/  FMUL.FTZ R60, R133, c[0x0][0x2d0] ;  /* 0x0000b400853c7a20 */ /* 0x000fe20000410000 */
[----:B--2---:R-:W-:Y:S01]  /*14160*/  FMNMX.FTZ R4, R73, R5, !PT ;  /* 0x0000000549047209 */ /* 0x004fe20007810000 */
[--C-:B------:R-:W-:Y:S01]  /*14170*/  FFMA.FTZ R5, R183, c[0x0][0x2d0], -R39.reuse ;  /* 0x0000b400b7057a23 */ /* 0x100fe20000010827 */
[----:B------:R-:W-:Y:S02]  /*14180*/  ISETP.LT.OR P0, PT, R2, 0x4a, P0 ;  /* 0x0000004a0200780c */ /* 0x000fe40000701670 */
[----:B------:R-:W-:Y:S01]  /*14190*/  FMNMX.FTZ R4, R76, R4, !PT ;  /* 0x000000044c047209 */ /* 0x000fe20007810000 */
[----:B------:R1:W2:Y:S01]  /*141a0*/  MUFU.EX2 R174, R5 ;  /* 0x0000000500ae7308 */ /* 0x0002a20000000800 */
[----:B------:R-:W-:Y:S02]  /*141b0*/  FSEL R60, R60, RZ, P1 ;  /* 0x000000ff3c3c7208 */ /* 0x000fe40000800000 */
[----:B------:R-:W-:Y:S02]  /*141c0*/  FSEL R79, R79, -INF , !P0 ;  /* 0xff8000004f4f7808 */ /* 0x000fe40004000000 */
[----:B------:R-:W-:Y:S02]  /*141d0*/  ISETP.NE.AND P0, PT, R48, RZ, PT ;  /* 0x000000ff3000720c */ /* 0x000fe40003f05270 */
[----:B------:R-:W-:Y:S01]  /*141e0*/  ISETP.NE.AND P4, PT, R37, RZ, PT ;  /* 0x000000ff2500720c */ /* 0x000fe20003f85270 */
[----:B------:R-:W-:Y:S01]  /*141f0*/  LDSM.16.MT88.4 R48, [R214+0x100] ;  /* 0x00010000d630783b */ /* 0x000fe20000004200 */
[----:B----4-:R-:W-:Y:S02]  /*14200*/  FMNMX.FTZ R3, R3, R7, !PT ;  /* 0x0000000703037209 */ /* 0x010fe40007810000 */
[C---:B------:R-:W-:Y:S02]  /*14210*/  ISETP.GT.AND P0, PT, R0.reuse, 0x51, !P0 ;  /* 0x000000510000780c */ /* 0x040fe40004704270 */
[----:B------:R-:W-:Y:S02]  /*14220*/  ISETP.GT.AND P4, PT, R0, 0x59, !P4 ;  /* 0x000000590000780c */ /* 0x000fe40006784270 */
[----:B------:R-:W-:Y:S01]  /*14230*/  ISETP.LT.OR P0, PT, R2, 0x52, P0 ;  /* 0x000000520200780c */ /* 0x000fe20000701670 */
[----:B------:R-:W4:Y:S01]  /*14240*/  SHFL.BFLY PT, R132, R3, 0x1, 0x1f ;  /* 0x0c201f0003847f89 */ /* 0x000f2200000e0000 */
[----:B------:R-:W-:Y:S02]  /*14250*/  ISETP.GT.AND P3, PT, R0, 0x50, !P3 ;  /* 0x000000500000780c */ /* 0x000fe40005f64270 */
[----:B------:R-:W-:Y:S02]  /*14260*/  FSEL R91, R91, -INF , !P0 ;  /* 0xff8000005b5b7808 */ /* 0x000fe40004000000 */
[C---:B------:R-:W-:Y:S02]  /*14270*/  ISETP.LT.OR P0, PT, R2.reuse, 0x5a, P4 ;  /* 0x0000005a0200780c */ /* 0x040fe40002701670 */
[----:B------:R-:W-:Y:S02]  /*14280*/  ISETP.LT.OR P3, PT, R2, 0x51, P3 ;  /* 0x000000510200780c */ /* 0x000fe40001f61670 */
[----:B-1----:R-:W-:Y:S01]  /*14290*/  FMNMX.FTZ R5, R77, R4, !PT ;  /* 0x000000044d057209 */ /* 0x002fe20007810000 */
[--C-:B------:R-:W-:Y:S01]  /*142a0*/  FFMA.FTZ R4, R184, c[0x0][0x2d0], -R39.reuse ;  /* 0x0000b400b8047a23 */ /* 0x100fe20000010827 */
[----:B------:R-:W-:Y:S02]  /*142b0*/  FSEL R38, R95, -INF , !P0 ;  /* 0xff8000005f267808 */ /* 0x000fe40004000000 */
[----:B---3--:R-:W-:Y:S01]  /*142c0*/  MOV R95, R23 ;  /* 0x00000017005f7202 */ /* 0x008fe20000000f00 */
[----:B------:R1:W-:Y:S01]  /*142d0*/  MUFU.EX2 R176, R4 ;  /* 0x0000000400b07308 */ /* 0x0003e20000000800 */
[----:B------:R-:W-:Y:S02]  /*142e0*/  FMNMX.FTZ R5, R87, R5, !PT ;  /* 0x0000000557057209 */ /* 0x000fe40007810000 */
[----:B------:R-:W-:Y:S02]  /*142f0*/  ISETP.GT.AND P5, PT, R0, 0x58, !P5 ;  /* 0x000000580000780c */ /* 0x000fe40006fa4270 */
[----:B------:R-:W-:Y:S02]  /*14300*/  FMNMX.FTZ R5, R88, R5, !PT ;  /* 0x0000000558057209 */ /* 0x000fe40007810000 */
[----:B------:R-:W-:Y:S02]  /*14310*/  FSEL R90, R90, -INF , !P3 ;  /* 0xff8000005a5a7808 */ /* 0x000fe40005800000 */
[----:B------:R-:W-:Y:S02]  /*14320*/  FMNMX.FTZ R5, R63, R5, !PT ;  /* 0x000000053f057209 */ /* 0x000fe40007810000 */
[----:B----4-:R-:W-:Y:S01]  /*14330*/  FMNMX.FTZ R132, R3, R132, !PT ;  /* 0x0000008403847209 */ /* 0x010fe20007810000 */
[--C-:B------:R-:W-:Y:S01]  /*14340*/  FFMA.FTZ R3, R64, c[0x0][0x2d0], -R60.reuse ;  /* 0x0000b40040037a23 */ /* 0x100fe2000001083c */
[----:B------:R-:W-:Y:S02]  /*14350*/  FMNMX.FTZ R5, R74, R5, !PT ;  /* 0x000000054a057209 */ /* 0x000fe40007810000 */
[C---:B------:R-:W-:Y:S01]  /*14360*/  FSETP.NEU.FTZ.AND P0, PT, R132.reuse, -INF , PT ;  /* 0xff8000008400780b */ /* 0x040fe20003f1d000 */
[----:B------:R-:W-:Y:S01]  /*14370*/  FMUL.FTZ R61, R132, c[0x0][0x2d0] ;  /* 0x0000b400843d7a20 */ /* 0x000fe20000410000 */
[----:B------:R-:W-:Y:S02]  /*14380*/  FMNMX.FTZ R5, R89, R5, !PT ;  /* 0x0000000559057209 */ /* 0x000fe40007810000 */
[----:B------:R-:W-:Y:S01]  /*14390*/  ISETP.LT.OR P3, PT, R2, 0x59, P5 ;  /* 0x000000590200780c */ /* 0x000fe20002f61670 */
[--C-:B------:R-:W-:Y:S01]  /*143a0*/  FFMA.FTZ R2, R53, c[0x0][0x2d0], -R60.reuse ;  /* 0x0000b40035027a23 */ /* 0x100fe2000001083c */
[----:B------:R-:W-:Y:S02]  /*143b0*/  FSEL R61, R61, RZ, P0 ;  /* 0x000000ff3d3d7208 */ /* 0x000fe40000000000 */
[----:B------:R-:W-:Y:S01]  /*143c0*/  FSEL R94, R94, -INF , !P3 ;  /* 0xff8000005e5e7808 */ /* 0x000fe20005800000 */
[----:B-1----:R-:W-:Y:S01]  /*143d0*/  FFMA.FTZ R4, R185, c[0x0][0x2d0], -R39 ;  /* 0x0000b400b9047a23 */ /* 0x002fe20000010827 */
[----:B--2---:R-:W-:Y:S02]  /*143e0*/  F2FP.BF16.PACK_AB R40, R174, R95 ;  /* 0x0000005fae28723e */ /* 0x004fe400000010ff */
[----:B------:R-:W-:Y:S01]  /*143f0*/  MOV R172, R245 ;  /* 0x000000f500ac7202 */ /* 0x000fe20000000f00 */
[----:B------:R1:W-:Y:S02]  /*14400*/  MUFU.EX2 R22, R4 ;  /* 0x0000000400167308 */ /* 0x0003e40000000800 */
[--C-:B-1----:R-:W-:Y:S08]  /*14410*/  FFMA.FTZ R4, R18, c[0x0][0x2d0], -R60.reuse ;  /* 0x0000b40012047a23 */ /* 0x102ff0000001083c */
[----:B------:R1:W2:Y:S02]  /*14420*/  MUFU.EX2 R24, R4 ;  /* 0x0000000400187308 */ /* 0x0002a40000000800 */
[----:B-1----:R-:W-:Y:S08]  /*14430*/  FMNMX.FTZ R4, R78, R5, !PT ;  /* 0x000000054e047209 */ /* 0x002ff00007810000 */
[----:B------:R1:W-:Y:S01]  /*14440*/  MUFU.EX2 R5, R3 ;  /* 0x0000000300057308 */ /* 0x0003e20000000800 */
[----:B------:R-:W-:Y:S01]  /*14450*/  FMNMX.FTZ R0, R79, R4, !PT ;  /* 0x000000044f007209 */ /* 0x000fe20007810000 */
[--C-:B------:R-:W-:Y:S03]  /*14460*/  FFMA.FTZ R4, R19, c[0x0][0x2d0], -R60.reuse ;  /* 0x0000b40013047a23 */ /* 0x100fe6000001083c */
[----:B------:R-:W-:Y:S05]  /*14470*/  FMNMX.FTZ R0, R90, R0, !PT ;  /* 0x000000005a007209 */ /* 0x000fea0007810000 */
[----:B------:R-:W3:Y:S01]  /*14480*/  MUFU.EX2 R173, R4 ;  /* 0x0000000400ad7308 */ /* 0x000ee20000000800 */
[----:B------:R-:W-:Y:S04]  /*14490*/  FMNMX.FTZ R0, R91, R0, !PT ;  /* 0x000000005b007209 */ /* 0x000fe80007810000 */
[----:B------:R-:W-:Y:S04]  /*144a0*/  FMNMX.FTZ R0, R94, R0, !PT ;  /* 0x000000005e007209 */ /* 0x000fe80007810000 */
[----:B------:R-:W-:Y:S01]  /*144b0*/  FMNMX.FTZ R0, R38, R0, !PT ;  /* 0x0000000026007209 */ /* 0x000fe20007810000 */
[----:B------:R4:W5:Y:S01]  /*144c0*/  MUFU.EX2 R4, R2 ;  /* 0x0000000200047308 */ /* 0x0009620000000800 */
[--C-:B-1----:R-:W-:Y:S02]  /*144d0*/  FFMA.FTZ R3, R8, c[0x0][0x2d0], -R61.reuse ;  /* 0x0000b40008037a23 */ /* 0x102fe4000001083d */
[--C-:B------:R-:W-:Y:S01]  /*144e0*/  FFMA.FTZ R8, R65, c[0x0][0x2d0], -R60.reuse ;  /* 0x0000b40041087a23 */ /* 0x100fe2000001083c */
[----:B--2---:R-:W-:Y:S01]  /*144f0*/  MOV R65, R24 ;  /* 0x0000001800417202 */ /* 0x004fe20000000f00 */
[----:B------:R-:W-:Y:S05]  /*14500*/  FFMA.FTZ R24, R69, c[0x0][0x2d0], -R60 ;  /* 0x0000b40045187a23 */ /* 0x000fea000001083c */
[----:B------:R1:W-:Y:S01]  /*14510*/  MUFU.EX2 R139, R3 ;  /* 0x00000003008b7308 */ /* 0x0003e20000000800 */
[----:B---3--:R-:W-:Y:S09]  /*14520*/  F2FP.BF16.PACK_AB R41, R173, R65 ;  /* 0x00000041ad29723e */ /* 0x008ff200000010ff */
[----:B------:R-:W-:Y:S01]  /*14530*/  MUFU.EX2 R26, R8 ;  /* 0x00000008001a7308 */ /* 0x000fe20000000800 */
[----:B----4-:R-:W2:Y:S01]  /*14540*/  SHFL.BFLY PT, R2, R0, 0x2, 0x1f ;  /* 0x0c401f0000027f89 */ /* 0x010ea200000e0000 */
[----:B-----5:R-:W-:Y:S02]  /*14550*/  IMAD.MOV.U32 R64, RZ, RZ, R4 ;  /* 0x000000ffff407224 */ /* 0x020fe400078e0004 */
[--C-:B------:R-:W-:Y:S06]  /*14560*/  FFMA.FTZ R4, R13, c[0x0][0x2d0], -R61.reuse ;  /* 0x0000b4000d047a23 */ /* 0x100fec000001083d */
[----:B------:R-:W-:Y:S01]  /*14570*/  MUFU.EX2 R250, R24 ;  /* 0x0000001800fa7308 */ /* 0x000fe20000000800 */
[--C-:B-1----:R-:W-:Y:S09]  /*14580*/  FFMA.FTZ R3, R9, c[0x0][0x2d0], -R61.reuse ;  /* 0x0000b40009037a23 */ /* 0x102ff2000001083d */
[----:B------:R1:W3:Y:S10]  /*14590*/  MUFU.EX2 R175, R3 ;  /* 0x0000000300af7308 */ /* 0x0002f40000000800 */
[----:B------:R-:W-:Y:S01]  /*145a0*/  MUFU.EX2 R6, R4 ;  /* 0x0000000400067308 */ /* 0x000fe20000000800 */
[----:B-1----:R-:W-:Y:S01]  /*145b0*/  FFMA.FTZ R3, R12, c[0x0][0x2d0], -R61 ;  /* 0x0000b4000c037a23 */ /* 0x002fe2000001083d */
[----:B---3--:R-:W-:Y:S01]  /*145c0*/  F2FP.BF16.PACK_AB R44, R175, R139 ;  /* 0x0000008baf2c723e */ /* 0x008fe200000010ff */
[----:B------:R-:W-:Y:S07]  /*145d0*/  FFMA.FTZ R12, R68, c[0x0][0x2d0], -R60 ;  /* 0x0000b400440c7a23 */ /* 0x000fee000001083c */
[----:B------:R2:W1:Y:S02]  /*145e0*/  MUFU.EX2 R7, R3 ;  /* 0x0000000300077308 */ /* 0x0004640000000800 */
[----:B--2---:R-:W-:Y:S01]  /*145f0*/  FMNMX.FTZ R3, R0, R2, !PT ;  /* 0x0000000200037209 */ /* 0x004fe20007810000 */
[----:B------:R-:W-:Y:S01]  /*14600*/  FFMA.FTZ R2, R186, c[0x0][0x2d0], -R39 ;  /* 0x0000b400ba027a23 */ /* 0x000fe20000010827 */
[----:B------:R-:W-:Y:S06]  /*14610*/  FSEL R0, R134, RZ, P2 ;  /* 0x000000ff86007208 */ /* 0x000fec0001000000 */
[----:B------:R2:W-:Y:S01]  /*14620*/  MUFU.EX2 R27, R2 ;  /* 0x00000002001b7308 */ /* 0x0005e20000000800 */
[----:B------:R-:W3:Y:S01]  /*14630*/  SHFL.BFLY PT, R4, R3, 0x1, 0x1f ;  /* 0x0c201f0003047f89 */ /* 0x000ee200000e0000 */
[----:B------:R-:W-:Y:S01]  /*14640*/  FADD.FTZ R0, -R0, R135 ;  /* 0x0000008700007221 */ /* 0x000fe20000010100 */
[----:B-1----:R-:W-:Y:S03]  /*14650*/  MOV R135, R7 ;  /* 0x0000000700877202 */ /* 0x002fe60000000f00 */
[----:B------:R-:W-:Y:S04]  /*14660*/  FMUL.FTZ R0, R0, c[0x0][0x2d0] ;  /* 0x0000b40000007a20 */ /* 0x000fe80000410000 */
[----:B------:R1:W4:Y:S01]  /*14670*/  MUFU.EX2 R37, R0 ;  /* 0x0000000000257308 */ /* 0x0003220000000800 */
[----:B--2---:R-:W-:Y:S02]  /*14680*/  FSEL R2, R133, RZ, P1 ;  /* 0x000000ff85027208 */ /* 0x004fe40000800000 */
[----:B---3--:R-:W-:Y:S03]  /*14690*/  FMNMX.FTZ R3, R3, R4, !PT ;  /* 0x0000000403037209 */ /* 0x008fe60007810000 */
[----:B------:R-:W-:Y:S02]  /*146a0*/  FADD.FTZ R2, -R2, R136 ;  /* 0x0000008802027221 */ /* 0x000fe40000010100 */
[C---:B------:R-:W-:Y:S02]  /*146b0*/  FMUL.FTZ R62, R3.reuse, c[0x0][0x2d0] ;  /* 0x0000b400033e7a20 */ /* 0x040fe40000410000 */
[----:B------:R-:W-:Y:S01]  /*146c0*/  FMUL.FTZ R2, R2, c[0x0][0x2d0] ;  /* 0x0000b40002027a20 */ /* 0x000fe20000410000 */
[----:B-1----:R-:W-:Y:S01]  /*146d0*/  FSEL R0, R132, RZ, P0 ;  /* 0x000000ff84007208 */ /* 0x002fe20000000000 */
[----:B------:R-:W-:Y:S01]  /*146e0*/  IMAD.MOV.U32 R136, RZ, RZ, R22 ;  /* 0x000000ffff887224 */ /* 0x000fe200078e0016 */
[----:B------:R-:W-:Y:S01]  /*146f0*/  FSETP.NEU.FTZ.AND P0, PT, R3, -INF , PT ;  /* 0xff8000000300780b */ /* 0x000fe20003f1d000 */
[----:B------:R-:W1:Y:S01]  /*14700*/  MUFU.EX2 R36, R2 ;  /* 0x0000000200247308 */ /* 0x000e620000000800 */
[----:B------:R-:W2:Y:S01]  /*14710*/  LDSM.16.MT88.4 R20, [R213+0x100] ;  /* 0x00010000d514783b */ /* 0x000ea20000004200 */
[----:B------:R-:W-:Y:S01]  /*14720*/  FADD.FTZ R0, -R0, R137 ;  /* 0x0000008900007221 */ /* 0x000fe20000010100 */
[----:B------:R-:W-:Y:S01]  /*14730*/  FSEL R62, R62, RZ, P0 ;  /* 0x000000ff3e3e7208 */ /* 0x000fe20000000000 */
[C---:B----4-:R-:W-:Y:S01]  /*14740*/  FMUL.FTZ R16, R37.reuse, R152 ;  /* 0x0000009825107220 */ /* 0x050fe20000410000 */
[----:B------:R-:W-:Y:S01]  /*14750*/  MOV R137, R5 ;  /* 0x0000000500897202 */ /* 0x000fe20000000f00 */
[----:B------:R-:W-:Y:S01]  /*14760*/  FMUL.FTZ R0, R0, c[0x0][0x2d0] ;  /* 0x0000b40000007a20 */ /* 0x000fe20000410000 */
[----:B------:R-:W-:Y:S01]  /*14770*/  F2FP.BF16.PACK_AB R42, R136, R176 ;  /* 0x000000b0882a723e */ /* 0x000fe200000010ff */
[----:B------:R-:W-:Y:S01]  /*14780*/  FMUL.FTZ R17, R37, R153 ;  /* 0x0000009925117220 */ /* 0x000fe20000410000 */
[----:B------:R-:W-:Y:S01]  /*14790*/  F2FP.BF16.PACK_AB R43, R137, R64 ;  /* 0x00000040892b723e */ /* 0x000fe200000010ff */
[----:B------:R3:W4:Y:S01]  /*147a0*/  MUFU.EX2 R2, R0 ;  /* 0x0000000000027308 */ /* 0x0007220000000800 */
[--C-:B------:R-:W-:Y:S02]  /*147b0*/  FFMA.FTZ R4, R14, c[0x0][0x2d0], -R62.reuse ;  /* 0x0000b4000e047a23 */ /* 0x100fe4000001083e */
[C---:B------:R-:W-:Y:S02]  /*147c0*/  FMUL.FTZ R112, R37.reuse, R112 ;  /* 0x0000007025707220 */ /* 0x040fe40000410000 */
[C---:B------:R-:W-:Y:S02]  /*147d0*/  FMUL.FTZ R113, R37.reuse, R113 ;  /* 0x0000007125717220 */ /* 0x040fe40000410000 */
[C---:B------:R-:W-:Y:S02]  /*147e0*/  FMUL.FTZ R116, R37.reuse, R116 ;  /* 0x0000007425747220 */ /* 0x040fe40000410000 */
[C---:B------:R-:W-:Y:S01]  /*147f0*/  FMUL.FTZ R117, R37.reuse, R117 ;  /* 0x0000007525757220 */ /* 0x040fe20000410000 */
[----:B------:R5:W2:Y:S01]  /*14800*/  MUFU.EX2 R9, R4 ;  /* 0x0000000400097308 */ /* 0x000aa20000000800 */
[C---:B------:R-:W-:Y:S02]  /*14810*/  FMUL.FTZ R104, R37.reuse, R104 ;  /* 0x0000006825687220 */ /* 0x040fe40000410000 */
[----:B------:R-:W-:Y:S02]  /*14820*/  FMUL.FTZ R105, R37, R105 ;  /* 0x0000006925697220 */ /* 0x000fe40000410000 */
[C---:B-1----:R-:W-:Y:S02]  /*14830*/  FMUL.FTZ R7, R36.reuse, R143 ;  /* 0x0000008f24077220 */ /* 0x042fe40000410000 */
[C---:B------:R-:W-:Y:S02]  /*14840*/  FMUL.FTZ R18, R36.reuse, R154 ;  /* 0x0000009a24127220 */ /* 0x040fe40000410000 */
[C---:B------:R-:W-:Y:S02]  /*14850*/  FMUL.FTZ R19, R36.reuse, R155 ;  /* 0x0000009b24137220 */ /* 0x040fe40000410000 */
[C---:B------:R-:W-:Y:S01]  /*14860*/  FMUL.FTZ R106, R36.reuse, R106 ;  /* 0x0000006a246a7220 */ /* 0x040fe20000410000 */
[----:B------:R-:W-:Y:S01]  /*14870*/  LDSM.16.MT88.4 R152, [R213+0x2900] ;  /* 0x00290000d598783b */ /* 0x000fe20000004200 */
[----:B------:R-:W-:Y:S02]  /*14880*/  FMUL.FTZ R107, R36, R107 ;  /* 0x0000006b246b7220 */ /* 0x000fe40000410000 */
[--C-:B---3--:R-:W-:Y:S02]  /*14890*/  FFMA.FTZ R0, R10, c[0x0][0x2d0], -R62.reuse ;  /* 0x0000b4000a007a23 */ /* 0x108fe4000001083e */
[C---:B----4-:R-:W-:Y:S02]  /*148a0*/  FMUL.FTZ R108, R2.reuse, R108 ;  /* 0x0000006c026c7220 */ /* 0x050fe40000410000 */
[----:B------:R1:W-:Y:S01]  /*148b0*/  MUFU.EX2 R75, R0 ;  /* 0x00000000004b7308 */ /* 0x0003e20000000800 */
[C---:B------:R-:W-:Y:S02]  /*148c0*/  FMUL.FTZ R8, R2.reuse, R144 ;  /* 0x0000009002087220 */ /* 0x040fe40000410000 */
[C---:B------:R-:W-:Y:S02]  /*148d0*/  FMUL.FTZ R13, R2.reuse, R149 ;  /* 0x00000095020d7220 */ /* 0x040fe40000410000 */
[--C-:B-----5:R-:W-:Y:S02]  /*148e0*/  FFMA.FTZ R4, R15, c[0x0][0x2d0], -R62.reuse ;  /* 0x0000b4000f047a23 */ /* 0x120fe4000001083e */
[----:B--2---:R-:W-:Y:S02]  /*148f0*/  IMAD.MOV.U32 R143, RZ, RZ, R9 ;  /* 0x000000ffff8f7224 */ /* 0x004fe400078e0009 */
[C---:B------:R-:W-:Y:S01]  /*14900*/  FMUL.FTZ R9, R2.reuse, R145 ;  /* 0x0000009102097220 */ /* 0x040fe20000410000 */
[----:B------:R2:W-:Y:S01]  /*14910*/  MUFU.EX2 R5, R4 ;  /* 0x0000000400057308 */ /* 0x0005e20000000800 */
[C---:B------:R-:W-:Y:S02]  /*14920*/  FMUL.FTZ R24, R2.reuse, R160 ;  /* 0x000000a002187220 */ /* 0x040fe40000410000 */
[C---:B------:R-:W-:Y:S01]  /*14930*/  FMUL.FTZ R25, R2.reuse, R161 ;  /* 0x000000a102197220 */ /* 0x040fe20000410000 */
[----:B------:R-:W-:Y:S01]  /*14940*/  MOV R161, R26 ;  /* 0x0000001a00a17202 */ /* 0x000fe20000000f00 */
[C---:B------:R-:W-:Y:S02]  /*14950*/  FMUL.FTZ R100, R2.reuse, R100 ;  /* 0x0000006402647220 */ /* 0x040fe40000410000 */
[C---:B------:R-:W-:Y:S02]  /*14960*/  FMUL.FTZ R101, R2.reuse, R101 ;  /* 0x0000006502657220 */ /* 0x040fe40000410000 */
[----:B------:R-:W-:Y:S02]  /*14970*/  FMUL.FTZ R109, R2, R109 ;  /* 0x0000006d026d7220 */ /* 0x000fe40000410000 */
[C---:B------:R-:W-:Y:S02]  /*14980*/  FMUL.FTZ R114, R36.reuse, R114 ;  /* 0x0000007224727220 */ /* 0x040fe40000410000 */
[C---:B------:R-:W-:Y:S02]  /*14990*/  FMUL.FTZ R115, R36.reuse, R115 ;  /* 0x0000007324737220 */ /* 0x040fe40000410000 */
[----:B-1----:R-:W-:Y:S02]  /*149a0*/  FFMA.FTZ R0, R11, c[0x0][0x2d0], -R62 ;  /* 0x0000b4000b007a23 */ /* 0x002fe4000001083e */
[C---:B------:R-:W-:Y:S02]  /*149b0*/  FMUL.FTZ R118, R36.reuse, R118 ;  /* 0x0000007624767220 */ /* 0x040fe40000410000 */
[----:B------:R1:W3:Y:S01]  /*149c0*/  MUFU.EX2 R33, R0 ;  /* 0x0000000000217308 */ /* 0x0002e20000000800 */
[----:B------:R-:W-:Y:S02]  /*149d0*/  FMUL.FTZ R119, R36, R119 ;  /* 0x0000007724777220 */ /* 0x000fe40000410000 */
[C---:B------:R-:W-:Y:S02]  /*149e0*/  FMUL.FTZ R120, R2.reuse, R120 ;  /* 0x0000007802787220 */ /* 0x040fe40000410000 */
[--C-:B--2---:R-:W-:Y:S02]  /*149f0*/  FFMA.FTZ R4, R187, c[0x0][0x2d0], -R39.reuse ;  /* 0x0000b400bb047a23 */ /* 0x104fe40000010827 */
[C---:B------:R-:W-:Y:S02]  /*14a00*/  FMUL.FTZ R121, R2.reuse, R121 ;  /* 0x0000007902797220 */ /* 0x040fe40000410000 */
[C---:B------:R-:W-:Y:S01]  /*14a10*/  FMUL.FTZ R124, R2.reuse, R124 ;  /* 0x0000007c027c7220 */ /* 0x040fe20000410000 */
[----:B------:R2:W4:Y:S01]  /*14a20*/  MUFU.EX2 R32, R4 ;  /* 0x0000000400207308 */ /* 0x0005220000000800 */
[----:B------:R-:W-:Y:S02]  /*14a30*/  FMUL.FTZ R125, R2, R125 ;  /* 0x0000007d027d7220 */ /* 0x000fe40000410000 */
[C---:B------:R-:W-:Y:S02]  /*14a40*/  FMUL.FTZ R128, R37.reuse, R128 ;  /* 0x0000008025807220 */ /* 0x040fe40000410000 */
[----:B------:R-:W-:Y:S02]  /*14a50*/  FMUL.FTZ R129, R37, R129 ;  /* 0x0000008125817220 */ /* 0x000fe40000410000 */
[C---:B------:R-:W-:Y:S02]  /*14a60*/  FMUL.FTZ R130, R36.reuse, R130 ;  /* 0x0000008224827220 */ /* 0x040fe40000410000 */
[----:B------:R-:W-:Y:S01]  /*14a70*/  FMUL.FTZ R131, R36, R131 ;  /* 0x0000008324837220 */ /* 0x000fe20000410000 */
[----:B-1----:R-:W-:Y:S02]  /*14a80*/  FSEL R0, R3, RZ, P0 ;  /* 0x000000ff03007208 */ /* 0x002fe40000000000 */
[----:B---3--:R-:W-:Y:S03]  /*14a90*/  F2FP.BF16.PACK_AB R45, R33, R75 ;  /* 0x0000004b212d723e */ /* 0x008fe600000010ff */
[----:B------:R-:W-:Y:S02]  /*14aa0*/  FADD.FTZ R0, -R0, R138 ;  /* 0x0000008a00007221 */ /* 0x000fe40000010100 */
[----:B------:R-:W-:Y:S02]  /*14ab0*/  IMAD.MOV.U32 R138, RZ, RZ, R6 ;  /* 0x000000ffff8a7224 */ /* 0x000fe400078e0006 */
[----:B------:R-:W-:Y:S02]  /*14ac0*/  FMUL.FTZ R0, R0, c[0x0][0x2d0] ;  /* 0x0000b40000007a20 */ /* 0x000fe40000410000 */
[C---:B--2---:R-:W-:Y:S01]  /*14ad0*/  FMUL.FTZ R4, R37.reuse, R140 ;  /* 0x0000008c25047220 */ /* 0x044fe20000410000 */
[----:B------:R-:W-:Y:S01]  /*14ae0*/  MOV R140, R5 ;  /* 0x00000005008c7202 */ /* 0x000fe20000000f00 */
[----:B------:R-:W-:Y:S01]  /*14af0*/  FMUL.FTZ R5, R37, R141 ;  /* 0x0000008d25057220 */ /* 0x000fe20000410000 */
[----:B------:R-:W-:Y:S01]  /*14b00*/  F2FP.BF16.PACK_AB R46, R138, R135 ;  /* 0x000000878a2e723e */ /* 0x000fe200000010ff */
[----:B------:R-:W1:Y:S01]  /*14b10*/  MUFU.EX2 R0, R0 ;  /* 0x0000000000007308 */ /* 0x000e620000000800 */
[----:B------:R-:W-:Y:S01]  /*14b20*/  FMUL.FTZ R6, R36, R142 ;  /* 0x0000008e24067220 */ /* 0x000fe20000410000 */
[----:B------:R-:W-:Y:S02]  /*14b30*/  F2FP.BF16.PACK_AB R47, R140, R143 ;  /* 0x0000008f8c2f723e */ /* 0x000fe400000010ff */
[----:B----4-:R-:W-:Y:S01]  /*14b40*/  MOV R142, R32 ;  /* 0x00000020008e7202 */ /* 0x010fe20000000f00 */
[----:B------:R-:W-:Y:S03]  /*14b50*/  FFMA.FTZ R32, R80, c[0x0][0x2d0], -R60 ;  /* 0x0000b40050207a23 */ /* 0x000fe6000001083c */
[-C--:B------:R-:W-:Y:S02]  /*14b60*/  HMMA.16816.F32.BF16 R4, R40, R20.reuse, R4 ;  /* 0x000000142804723c */ /* 0x080fe40000041804 */
[----:B------:R2:W-:Y:S10]  /*14b70*/  MUFU.EX2 R141, R12 ;  /* 0x0000000c008d7308 */ /* 0x0005f40000000800 */
[----:B------:R3:W-:Y:S01]  /*14b80*/  MUFU.EX2 R249, R32 ;  /* 0x0000002000f97308 */ /* 0x0007e20000000800 */
[C---:B-1----:R-:W-:Y:S01]  /*14b90*/  FMUL.FTZ R10, R0.reuse, R146 ;  /* 0x00000092000a7220 */ /* 0x042fe20000410000 */
[----:B------:R-:W-:Y:S01]  /*14ba0*/  MOV R146, R95 ;  /* 0x0000005f00927202 */ /* 0x000fe20000000f00 */
[C---:B------:R-:W-:Y:S02]  /*14bb0*/  FMUL.FTZ R11, R0.reuse, R147 ;  /* 0x00000093000b7220 */ /* 0x040fe40000410000 */
[C---:B------:R-:W-:Y:S02]  /*14bc0*/  FMUL.FTZ R110, R0.reuse, R110 ;  /* 0x0000006e006e7220 */ /* 0x040fe40000410000 */
[C---:B------:R-:W-:Y:S02]  /*14bd0*/  FMUL.FTZ R111, R0.reuse, R111 ;  /* 0x0000006f006f7220 */ /* 0x040fe40000410000 */
[----:B------:R-:W-:Y:S01]  /*14be0*/  FMUL.FTZ R122, R0, R122 ;  /* 0x0000007a007a7220 */ /* 0x000fe20000410000 */
[C---:B------:R-:W-:Y:S04]  /*14bf0*/  HMMA.16816.F32.BF16 R8, R44.reuse, R20, R8 ;  /* 0x000000142c08723c */ /* 0x040fe80000041808 */
[----:B--2---:R-:W-:Y:S02]  /*14c00*/  FMUL.FTZ R12, R2, R148 ;  /* 0x00000094020c7220 */ /* 0x004fe40000410000 */
[C---:B------:R-:W-:Y:S02]  /*14c10*/  FMUL.FTZ R14, R0.reuse, R150 ;  /* 0x00000096000e7220 */ /* 0x040fe40000410000 */
[----:B------:R-:W-:Y:S04]  /*14c20*/  FFMA.FTZ R20, R189, c[0x0][0x2d0], -R39 ;  /* 0x0000b400bd147a23 */ /* 0x000fe80000010827 */
[----:B------:R1:W-:Y:S01]  /*14c30*/  MUFU.EX2 R251, R20 ;  /* 0x0000001400fb7308 */ /* 0x0003e20000000800 */
[----:B------:R-:W-:Y:S02]  /*14c40*/  FMUL.FTZ R15, R0, R151 ;  /* 0x00000097000f7220 */ /* 0x000fe40000410000 */
[----:B---3--:R-:W-:Y:S02]  /*14c50*/  FFMA.FTZ R32, R54, c[0x0][0x2d0], -R61 ;  /* 0x0000b40036207a23 */ /* 0x008fe4000001083d */
[----:B------:R-:W2:Y:S01]  /*14c60*/  LDSM.16.MT88.4 R52, [R215+0x100] ;  /* 0x00010000d734783b */ /* 0x000ea20000004200 */
[C---:B------:R-:W-:Y:S02]  /*14c70*/  FMUL.FTZ R123, R0.reuse, R123 ;  /* 0x0000007b007b7220 */ /* 0x040fe40000410000 */
[-C--:B------:R-:W-:Y:S02]  /*14c80*/  HMMA.16816.F32.BF16 R12, R44, R22.reuse, R12 ;  /* 0x000000162c0c723c */ /* 0x080fe4000004180c */
[----:B------:R3:W-:Y:S01]  /*14c90*/  MUFU.EX2 R247, R32 ;  /* 0x0000002000f77308 */ /* 0x0007e20000000800 */
[C---:B------:R-:W-:Y:S02]  /*14ca0*/  FMUL.FTZ R126, R0.reuse, R126 ;  /* 0x0000007e007e7220 */ /* 0x040fe40000410000 */
[C---:B------:R-:W-:Y:S02]  /*14cb0*/  FMUL.FTZ R127, R0.reuse, R127 ;  /* 0x0000007f007f7220 */ /* 0x040fe40000410000 */
[C---:B------:R-:W-:Y:S01]  /*14cc0*/  FMUL.FTZ R21, R37.reuse, R157 ;  /* 0x0000009d25157220 */ /* 0x040fe20000410000 */
[C---:B------:R-:W-:Y:S04]  /*14cd0*/  HMMA.16816.F32.BF16 R16, R40.reuse, R22, R16 ;  /* 0x000000162810723c */ /* 0x040fe80000041810 */
[C---:B------:R-:W-:Y:S01]  /*14ce0*/  FMUL.FTZ R26, R0.reuse, R162 ;  /* 0x000000a2001a7220 */ /* 0x040fe20000410000 */
[----:B------:R-:W-:Y:S01]  /*14cf0*/  MOV R162, R27 ;  /* 0x0000001b00a27202 */ /* 0x000fe20000000f00 */
[----:B------:R-:W-:Y:S02]  /*14d00*/  FMUL.FTZ R27, R0, R163 ;  /* 0x000000a3001b7220 */ /* 0x000fe40000410000 */
[----:B-1----:R-:W-:Y:S02]  /*14d10*/  FMUL.FTZ R20, R37, R156 ;  /* 0x0000009c25147220 */ /* 0x002fe40000410000 */
[----:B------:R-:W4:Y:S02]  /*14d20*/  LDL.LU R156, [R1+0x1c] ;  /* 0x00001c00019c7983 */ /* 0x000f240000300800 */
[C---:B------:R-:W-:Y:S01]  /*14d30*/  FMUL.FTZ R22, R36.reuse, R158 ;  /* 0x0000009e24167220 */ /* 0x040fe20000410000 */
[----:B------:R-:W-:Y:S01]  /*14d40*/  MOV R158, R64 ;  /* 0x00000040009e7202 */ /* 0x000fe20000000f00 */
[----:B------:R-:W-:Y:S01]  /*14d50*/  FMUL.FTZ R23, R36, R159 ;  /* 0x0000009f24177220 */ /* 0x000fe20000410000 */
[----:B------:R-:W-:Y:S01]  /*14d60*/  MOV R159, R176 ;  /* 0x000000b0009f7202 */ /* 0x000fe20000000f00 */
[----:B------:R-:W-:Y:S02]  /*14d70*/  IMAD.MOV.U32 R157, RZ, RZ, R135 ;  /* 0x000000ffff9d7224 */ /* 0x000fe400078e0087 */
[----:B---3--:R-:W-:Y:S02]  /*14d80*/  FFMA.FTZ R32, R67, c[0x0][0x2d0], -R61 ;  /* 0x0000b40043207a23 */ /* 0x008fe4000001083d */
[C---:B------:R-:W-:Y:S01]  /*14d90*/  FMUL.FTZ R102, R0.reuse, R102 ;  /* 0x0000006600667220 */ /* 0x040fe20000410000 */
[-C--:B------:R-:W-:Y:S01]  /*14da0*/  HMMA.16816.F32.BF16 R20, R40, R28.reuse, R20 ;  /* 0x0000001c2814723c */ /* 0x080fe20000041814 */
[----:B------:R1:W3:Y:S02]  /*14db0*/  MUFU.EX2 R246, R32 ;  /* 0x0000002000f67308 */ /* 0x0002e40000000800 */
[----:B------:R-:W-:Y:S02]  /*14dc0*/  FMUL.FTZ R103, R0, R103 ;  /* 0x0000006700677220 */ /* 0x000fe40000410000 */
[----:B------:R-:W-:Y:S02]  /*14dd0*/  IMAD.MOV.U32 R163, RZ, RZ, R33 ;  /* 0x000000ffffa37224 */ /* 0x000fe400078e0021 */
[----:B------:R-:W-:Y:S01]  /*14de0*/  FMUL.FTZ R33, R2, R169 ;  /* 0x000000a902217220 */ /* 0x000fe20000410000 */
[C---:B------:R-:W-:Y:S04]  /*14df0*/  HMMA.16816.F32.BF16 R24, R44.reuse, R28, R24 ;  /* 0x0000001c2c18723c */ /* 0x040fe80000041818 */
[----:B------:R-:W-:Y:S03]  /*14e00*/  IMAD.MOV.U32 R64, RZ, RZ, R172 ;  /* 0x000000ffff407224 */ /* 0x000fe600078e00ac */
[--C-:B------:R-:W-:Y:S01]  /*14e10*/  FFMA.FTZ R28, R34, c[0x0][0x2d0], -R61.reuse ;  /* 0x0000b400221c7a23 */ /* 0x100fe2000001083d */
[-C--:B------:R-:W-:Y:S03]  /*14e20*/  HMMA.16816.F32.BF16 R100, R44, R30.reuse, R100 ;  /* 0x0000001e2c64723c */ /* 0x080fe60000041864 */
[----:B------:R5:W-:Y:S01]  /*14e30*/  MUFU.EX2 R160, R28 ;  /* 0x0000001c00a07308 */ /* 0x000be20000000800 */
[----:B------:R-:W-:Y:S02]  /*14e40*/  FMUL.FTZ R29, R37, R165 ;  /* 0x000000a5251d7220 */ /* 0x000fe40000410000 */
[----:B------:R-:W-:Y:S02]  /*14e50*/  FMUL.FTZ R34, R0, R170 ;  /* 0x000000aa00227220 */ /* 0x000fe40000410000 */
[C---:B------:R-:W-:Y:S04]  /*14e60*/  HMMA.16816.F32.BF16 R104, R40.reuse, R30, R104 ;  /* 0x0000001e2868723c */ /* 0x040fe80000041868 */
[----:B-1----:R-:W-:Y:S02]  /*14e70*/  FMUL.FTZ R32, R2, R168 ;  /* 0x000000a802207220 */ /* 0x002fe40000410000 */
[----:B------:R-:W-:Y:S02]  /*14e80*/  IMAD.MOV.U32 R144, RZ, RZ, R64 ;  /* 0x000000ffff907224 */ /* 0x000fe400078e0040 */
[C---:B------:R-:W-:Y:S04]  /*14e90*/  FMUL.FTZ R30, R36.reuse, R166 ;  /* 0x000000a6241e7220 */ /* 0x040fe80000410000 */
[----:B------:R-:W-:Y:S02]  /*14ea0*/  FMUL.FTZ R31, R36, R167 ;  /* 0x000000a7241f7220 */ /* 0x000fe40000410000 */
[----:B-----5:R-:W-:Y:S02]  /*14eb0*/  FFMA.FTZ R28, R35, c[0x0][0x2d0], -R61 ;  /* 0x0000b400231c7a23 */ /* 0x020fe4000001083d */
[----:B------:R-:W-:Y:S02]  /*14ec0*/  FMUL.FTZ R35, R0, R171 ;  /* 0x000000ab00237220 */ /* 0x000fe40000410000 */
[----:B------:R1:W-:Y:S02]  /*14ed0*/  MUFU.EX2 R248, R28 ;  /* 0x0000001c00f87308 */ /* 0x0003e40000000800 */
[----:B-1----:R-:W-:Y:S07]  /*14ee0*/  FMUL.FTZ R28, R37, R164 ;  /* 0x000000a4251c7220 */ /* 0x002fee0000410000 */
[-C--:B------:R-:W-:Y:S08]  /*14ef0*/  HMMA.16816.F32.BF16 R28, R40, R48.reuse, R28 ;  /* 0x00000030281c723c */ /* 0x080ff0000004181c */
[C---:B------:R-:W-:Y:S07]  /*14f00*/  HMMA.16816.F32.BF16 R108, R44.reuse, R48, R108 ;  /* 0x000000302c6c723c */ /* 0x040fee000004186c */
[--C-:B------:R-:W-:Y:S01]  /*14f10*/  FFMA.FTZ R48, R190, c[0x0][0x2d0], -R39.reuse ;  /* 0x0000b400be307a23 */ /* 0x100fe20000010827 */
[-C--:B------:R-:W-:Y:S03]  /*14f20*/  HMMA.16816.F32.BF16 R32, R44, R50.reuse, R32 ;  /* 0x000000322c20723c */ /* 0x080fe60000041820 */
[----:B------:R1:W-:Y:S05]  /*14f30*/  MUFU.EX2 R245, R48 ;  /* 0x0000003000f57308 */ /* 0x0003ea0000000800 */
[C---:B------:R-:W-:Y:S08]  /*14f40*/  HMMA.16816.F32.BF16 R112, R40.reuse, R50, R112 ;  /* 0x000000322870723c */ /* 0x040ff00000041870 */
[-C--:B--2---:R-:W-:Y:S08]  /*14f50*/  HMMA.16816.F32.BF16 R116, R40, R52.reuse, R116 ;  /* 0x000000342874723c */ /* 0x084ff00000041874 */
[C---:B------:R-:W-:Y:S04]  /*14f60*/  HMMA.16816.F32.BF16 R120, R44.reuse, R52, R120 ;  /* 0x000000342c78723c */ /* 0x040fe80000041878 */
[--C-:B-1----:R-:W-:Y:S02]  /*14f70*/  FFMA.FTZ R48, R56, c[0x0][0x2d0], -R62.reuse ;  /* 0x0000b40038307a23 */ /* 0x102fe4000001083e */
[--C-:B------:R-:W-:Y:S02]  /*14f80*/  FFMA.FTZ R56, R66, c[0x0][0x2d0], -R62.reuse ;  /* 0x0000b40042387a23 */ /* 0x100fe4000001083e */
[----:B------:R1:W-:Y:S01]  /*14f90*/  MUFU.EX2 R68, R48 ;  /* 0x0000003000447308 */ /* 0x0003e20000000800 */
[-C--:B------:R-:W-:Y:S03]  /*14fa0*/  HMMA.16816.F32.BF16 R124, R44, R54.reuse, R124 ;  /* 0x000000362c7c723c */ /* 0x080fe6000004187c */
[--C-:B------:R-:W-:Y:S04]  /*14fb0*/  FFMA.FTZ R52, R70, c[0x0][0x2d0], -R62.reuse ;  /* 0x0000b40046347a23 */ /* 0x100fe8000001083e */
[--C-:B------:R-:W-:Y:S01]  /*14fc0*/  FFMA.FTZ R44, R191, c[0x0][0x2d0], -R39.reuse ;  /* 0x0000b400bf2c7a23 */ /* 0x100fe20000010827 */
[----:B------:R-:W-:Y:S01]  /*14fd0*/  HMMA.16816.F32.BF16 R128, R40, R54, R128 ;  /* 0x000000362880723c */ /* 0x000fe20000041880 */
[----:B------:R2:W-:Y:S03]  /*14fe0*/  MUFU.EX2 R189, R56 ;  /* 0x0000003800bd7308 */ /* 0x0005e60000000800 */
[----:B---3--:R-:W-:Y:S02]  /*14ff0*/  F2FP.BF16.PACK_AB R46, R246, R247 ;  /* 0x000000f7f62e723e */ /* 0x008fe400000010ff */
[----:B------:R-:W-:Y:S02]  /*15000*/  MOV R191, R144 ;  /* 0x0000009000bf7202 */ /* 0x000fe40000000f00 */
[----:B------:R-:W-:Y:S02]  /*15010*/  F2FP.BF16.PACK_AB R40, R142, R162 ;  /* 0x000000a28e28723e */ /* 0x000fe400000010ff */
[----:B------:R-:W-:Y:S01]  /*15020*/  ISETP.GT.AND P0, PT, R229, R191, PT ;  /* 0x000000bfe500720c */ /* 0x000fe20003f04270 */
[----:B------:R3:W-:Y:S01]  /*15030*/  MUFU.EX2 R187, R44 ;  /* 0x0000002c00bb7308 */ /* 0x0007e20000000800 */
[----:B------:R-:W-:Y:S02]  /*15040*/  F2FP.BF16.PACK_AB R41, R141, R161 ;  /* 0x000000a18d29723e */ /* 0x000fe400000010ff */
[----:B------:R-:W-:Y:S01]  /*15050*/  F2FP.BF16.PACK_AB R42, R251, R252 ;  /* 0x000000fcfb2a723e */ /* 0x000fe200000010ff */
[----:B-1----:R-:W-:Y:S01]  /*15060*/  FFMA.FTZ R48, R57, c[0x0][0x2d0], -R62 ;  /* 0x0000b40039307a23 */ /* 0x002fe2000001083e */
[----:B------:R-:W-:Y:S05]  /*15070*/  F2FP.BF16.PACK_AB R43, R249, R250 ;  /* 0x000000faf92b723e */ /* 0x000fea00000010ff */
[----:B------:R1:W5:Y:S01]  /*15080*/  MUFU.EX2 R190, R48 ;  /* 0x0000003000be7308 */ /* 0x0003620000000800 */
[--C-:B--2---:R-:W-:Y:S09]  /*15090*/  FFMA.FTZ R56, R84, c[0x0][0x2d0], -R60.reuse ;  /* 0x0000b40054387a23 */ /* 0x104ff2000001083c */
[----:B------:R2:W2:Y:S01]  /*150a0*/  MUFU.EX2 R188, R52 ;  /* 0x0000003400bc7308 */ /* 0x0004a20000000800 */
[----:B---3--:R-:W-:Y:S09]  /*150b0*/  FFMA.FTZ R44, R81, c[0x0][0x2d0], -R60 ;  /* 0x0000b400512c7a23 */ /* 0x008ff2000001083c */
[----:B------:R3:W-:Y:S01]  /*150c0*/  MUFU.EX2 R167, R44 ;  /* 0x0000002c00a77308 */ /* 0x0007e20000000800 */
[----:B-1----:R-:W1:Y:S01]  /*150d0*/  LDSM.16.MT88.4 R48, [R213+0x900] ;  /* 0x00090000d530783b */ /* 0x002e620000004200 */
[----:B-----5:R-:W-:Y:S08]  /*150e0*/  F2FP.BF16.PACK_AB R45, R190, R68 ;  /* 0x00000044be2d723e */ /* 0x020ff000000010ff */
[----:B------:R5:W-:Y:S01]  /*150f0*/  MUFU.EX2 R166, R56 ;  /* 0x0000003800a67308 */ /* 0x000be20000000800 */
[----:B--2---:R-:W2:Y:S01]  /*15100*/  LDSM.16.MT88.4 R52, [R216+0x900] ;  /* 0x00090000d834783b */ /* 0x004ea20000004200 */
[----:B------:R-:W-:Y:S02]  /*15110*/  F2FP.BF16.PACK_AB R47, R188, R189 ;  /* 0x000000bdbc2f723e */ /* 0x000fe400000010ff */
[----:B---3--:R-:W-:Y:S05]  /*15120*/  F2FP.BF16.PACK_AB R44, R248, R160 ;  /* 0x000000a0f82c723e */ /* 0x008fea00000010ff */
[----:B-----5:R-:W3:Y:S01]  /*15130*/  LDSM.16.MT88.4 R56, [R214+0x900] ;  /* 0x00090000d638783b */ /* 0x020ee20000004200 */
[-C--:B-1----:R-:W-:Y:S08]  /*15140*/  HMMA.16816.F32.BF16 R4, R40, R48.reuse, R4 ;  /* 0x000000302804723c */ /* 0x082ff00000041804 */
[C---:B------:R-:W-:Y:S07]  /*15150*/  HMMA.16816.F32.BF16 R8, R44.reuse, R48, R8 ;  /* 0x000000302c08723c */ /* 0x040fee0000041808 */
[--C-:B------:R-:W-:Y:S01]  /*15160*/  FFMA.FTZ R48, R192, c[0x0][0x2d0], -R39.reuse ;  /* 0x0000b400c0307a23 */ /* 0x100fe20000010827 */
[-C--:B------:R-:W-:Y:S03]  /*15170*/  HMMA.16816.F32.BF16 R12, R44, R50.reuse, R12 ;  /* 0x000000322c0c723c */ /* 0x080fe6000004180c */
[----:B------:R1:W-:Y:S01]  /*15180*/  MUFU.EX2 R186, R48 ;  /* 0x0000003000ba7308 */ /* 0x0003e20000000800 */
[----:B------:R-:W-:Y:S04]  /*15190*/  IMAD.MOV.U32 R192, RZ, RZ, R140 ;  /* 0x000000ffffc07224 */ /* 0x000fe800078e008c */
[C---:B------:R-:W-:Y:S08]  /*151a0*/  HMMA.16816.F32.BF16 R16, R40.reuse, R50, R16 ;  /* 0x000000322810723c */ /* 0x040ff00000041810 */
[-C--:B--2---:R-:W-:Y:S08]  /*151b0*/  HMMA.16816.F32.BF16 R20, R40, R52.reuse, R20 ;  /* 0x000000342814723c */ /* 0x084ff00000041814 */
[C---:B------:R-:W-:Y:S04]  /*151c0*/  HMMA.16816.F32.BF16 R24, R44.reuse, R52, R24 ;  /* 0x000000342c18723c */ /* 0x040fe80000041818 */
[----:B-1----:R-:W-:Y:S01]  /*151d0*/  FFMA.FTZ R48, R193, c[0x0][0x2d0], -R39 ;  /* 0x0000b400c1307a23 */ /* 0x002fe20000010827 */
[----:B------:R-:W-:Y:S02]  /*151e0*/  MOV R193, R141 ;  /* 0x0000008d00c17202 */ /* 0x000fe40000000f00 */
[--C-:B------:R-:W-:Y:S01]  /*151f0*/  FFMA.FTZ R52, R83, c[0x0][0x2d0], -R61.reuse ;  /* 0x0000b40053347a23 */ /* 0x100fe2000001083d */
[-C--:B------:R-:W-:Y:S01]  /*15200*/  HMMA.16816.F32.BF16 R100, R44, R54.reuse, R100 ;  /* 0x000000362c64723c */ /* 0x080fe20000041864 */
[----:B------:R1:W-:Y:S07]  /*15210*/  MUFU.EX2 R185, R48 ;  /* 0x0000003000b97308 */ /* 0x0003ee0000000800 */
[C---:B------:R-:W-:Y:S03]  /*15220*/  HMMA.16816.F32.BF16 R104, R40.reuse, R54, R104 ;  /* 0x000000362868723c */ /* 0x040fe60000041868 */
[----:B------:R2:W-:Y:S05]  /*15230*/  MUFU.EX2 R164, R52 ;  /* 0x0000003400a47308 */ /* 0x0005ea0000000800 */
[-C--:B---3--:R-:W-:Y:S08]  /*15240*/  HMMA.16816.F32.BF16 R28, R40, R56.reuse, R28 ;  /* 0x00000038281c723c */ /* 0x088ff0000004181c */
[C---:B------:R-:W-:Y:S04]  /*15250*/  HMMA.16816.F32.BF16 R108, R44.reuse, R56, R108 ;  /* 0x000000382c6c723c */ /* 0x040fe8000004186c */
[----:B-1----:R-:W-:Y:S03]  /*15260*/  FFMA.FTZ R48, R96, c[0x0][0x2d0], -R60 ;  /* 0x0000b40060307a23 */ /* 0x002fe6000001083c */
[----:B------:R-:W-:Y:S01]  /*15270*/  FFMA.FTZ R56, R72, c[0x0][0x2d0], -R62 ;  /* 0x0000b40048387a23 */ /* 0x000fe2000001083e */
[----:B------:R1:W-:Y:S01]  /*15280*/  MUFU.EX2 R184, R48 ;  /* 0x0000003000b87308 */ /* 0x0003e20000000800 */
[-C--:B------:R-:W-:Y:S03]  /*15290*/  HMMA.16816.F32.BF16 R32, R44, R58.reuse, R32 ;  /* 0x0000003a2c20723c */ /* 0x080fe60000041820 */
[--C-:B--2---:R-:W-:Y:S05]  /*152a0*/  FFMA.FTZ R52, R85, c[0x0][0x2d0], -R61.reuse ;  /* 0x0000b40055347a23 */ /* 0x104fea000001083d */
[C---:B------:R-:W-:Y:S01]  /*152b0*/  HMMA.16816.F32.BF16 R112, R40.reuse, R58, R112 ;  /* 0x0000003a2870723c */ /* 0x040fe20000041870 */
[----:B------:R2:W-:Y:S10]  /*152c0*/  MUFU.EX2 R182, R52 ;  /* 0x0000003400b67308 */ /* 0x0005f40000000800 */
[----:B------:R3:W-:Y:S01]  /*152d0*/  MUFU.EX2 R178, R56 ;  /* 0x0000003800b27308 */ /* 0x0007e20000000800 */
[----:B-1----:R-:W-:Y:S09]  /*152e0*/  FFMA.FTZ R48, R97, c[0x0][0x2d0], -R60 ;  /* 0x0000b40061307a23 */ /* 0x002ff2000001083c */
[----:B------:R1:W-:Y:S01]  /*152f0*/  MUFU.EX2 R183, R48 ;  /* 0x0000003000b77308 */ /* 0x0003e20000000800 */
[--C-:B--2---:R-:W-:Y:S09]  /*15300*/  FFMA.FTZ R52, R86, c[0x0][0x2d0], -R61.reuse ;  /* 0x0000b40056347a23 */ /* 0x104ff2000001083d */
[----:B------:R2:W5:Y:S01]  /*15310*/  MUFU.EX2 R181, R52 ;  /* 0x0000003400b57308 */ /* 0x0005620000000800 */
[----:B---3--:R-:W-:Y:S09]  /*15320*/  FFMA.FTZ R56, R73, c[0x0][0x2d0], -R62 ;  /* 0x0000b40049387a23 */ /* 0x008ff2000001083e */
[----:B------:R3:W-:Y:S01]  /*15330*/  MUFU.EX2 R171, R56 ;  /* 0x0000003800ab7308 */ /* 0x0007e20000000800 */
[----:B-1----:R-:W-:Y:S09]  /*15340*/  FFMA.FTZ R48, R82, c[0x0][0x2d0], -R61 ;  /* 0x0000b40052307a23 */ /* 0x002ff2000001083d */
[----:B------:R1:W-:Y:S01]  /*15350*/  MUFU.EX2 R165, R48 ;  /* 0x0000003000a57308 */ /* 0x0003e20000000800 */
[--C-:B--2---:R-:W-:Y:S01]  /*15360*/  FFMA.FTZ R52, R194, c[0x0][0x2d0], -R39.reuse ;  /* 0x0000b400c2347a23 */ /* 0x104fe20000010827 */
[----:B------:R-:W-:Y:S08]  /*15370*/  MOV R194, R142 ;  /* 0x0000008e00c27202 */ /* 0x000ff00000000f00 */
[----:B------:R2:W-:Y:S01]  /*15380*/  MUFU.EX2 R180, R52 ;  /* 0x0000003400b47308 */ /* 0x0005e20000000800 */
[----:B---3--:R-:W-:Y:S01]  /*15390*/  FFMA.FTZ R56, R196, c[0x0][0x2d0], -R60 ;  /* 0x0000b400c4387a23 */ /* 0x008fe2000001083c */
[----:B------:R-:W-:Y:S08]  /*153a0*/  MOV R196, R137 ;  /* 0x0000008900c47202 */ /* 0x000ff00000000f00 */
[----:B------:R3:W-:Y:S01]  /*153b0*/  MUFU.EX2 R168, R56 ;  /* 0x0000003800a87308 */ /* 0x0007e20000000800 */
[----:B-1----:R-:W1:Y:S01]  /*153c0*/  LDSM.16.MT88.4 R48, [R215+0x900] ;  /* 0x00090000d730783b */ /* 0x002e620000004200 */
[--C-:B--2---:R-:W-:Y:S08]  /*153d0*/  FFMA.FTZ R52, R71, c[0x0][0x2d0], -R62.reuse ;  /* 0x0000b40047347a23 */ /* 0x104ff0000001083e */
[----:B------:R2:W1:Y:S01]  /*153e0*/  MUFU.EX2 R179, R52 ;  /* 0x0000003400b37308 */ /* 0x0004620000000800 */
[----:B---3--:R-:W-:Y:S08]  /*153f0*/  LDSM.16.MT88.4 R56, [R214+0x1100] ;  /* 0x00110000d638783b */ /* 0x008ff00000004200 */
[----:B--2---:R-:W2:Y:S01]  /*15400*/  LDSM.16.MT88.4 R52, [R213+0x1100] ;  /* 0x00110000d534783b */ /* 0x004ea20000004200 */
[-C--:B-1----:R-:W-:Y:S08]  /*15410*/  HMMA.16816.F32.BF16 R116, R40, R48.reuse, R116 ;  /* 0x000000302874723c */ /* 0x082ff00000041874 */
[C---:B------:R-:W-:Y:S07]  /*15420*/  HMMA.16816.F32.BF16 R120, R44.reuse, R48, R120 ;  /* 0x000000302c78723c */ /* 0x040fee0000041878 */
[----:B------:R-:W-:Y:S01]  /*15430*/  FFMA.FTZ R48, R76, c[0x0][0x2d0], -R62 ;  /* 0x0000b4004c307a23 */ /* 0x000fe2000001083e */
[-C--:B------:R-:W-:Y:S03]  /*15440*/  HMMA.16816.F32.BF16 R124, R44, R50.reuse, R124 ;  /* 0x000000322c7c723c */ /* 0x080fe6000004187c */
[----:B------:R1:W3:Y:S04]  /*15450*/  MUFU.EX2 R177, R48 ;  /* 0x0000003000b17308 */ /* 0x0002e80000000800 */
[----:B------:R-:W-:Y:S01]  /*15460*/  FFMA.FTZ R44, R197, c[0x0][0x2d0], -R39 ;  /* 0x0000b400c52c7a23 */ /* 0x000fe20000010827 */
[----:B------:R-:W-:Y:S04]  /*15470*/  HMMA.16816.F32.BF16 R128, R40, R50, R128 ;  /* 0x000000322880723c */ /* 0x000fe80000041880 */
[----:B-----5:R-:W-:Y:S01]  /*15480*/  F2FP.BF16.PACK_AB R46, R181, R182 ;  /* 0x000000b6b52e723e */ /* 0x020fe200000010ff */
[----:B------:R5:W-:Y:S01]  /*15490*/  MUFU.EX2 R170, R44 ;  /* 0x0000002c00aa7308 */ /* 0x000be20000000800 */
[----:B------:R-:W-:Y:S01]  /*154a0*/  F2FP.BF16.PACK_AB R45, R178, R179 ;  /* 0x000000b3b22d723e */ /* 0x000fe200000010ff */
[----:B------:R-:W-:Y:S01]  /*154b0*/  IMAD.MOV.U32 R197, RZ, RZ, R143 ;  /* 0x000000ffffc57224 */ /* 0x000fe200078e008f */
[----:B------:R-:W-:Y:S04]  /*154c0*/  F2FP.BF16.PACK_AB R40, R187, R245 ;  /* 0x000000f5bb28723e */ /* 0x000fe800000010ff */
[----:B------:R-:W-:Y:S02]  /*154d0*/  F2FP.BF16.PACK_AB R41, R166, R167 ;  /* 0x000000a7a629723e */ /* 0x000fe400000010ff */
[----:B------:R-:W-:Y:S02]  /*154e0*/  F2FP.BF16.PACK_AB R42, R185, R186 ;  /* 0x000000bab92a723e */ /* 0x000fe400000010ff */
[----:B------:R-:W-:Y:S01]  /*154f0*/  F2FP.BF16.PACK_AB R43, R183, R184 ;  /* 0x000000b8b72b723e */ /* 0x000fe200000010ff */
[----:B-1----:R-:W1:Y:S01]  /*15500*/  LDSM.16.MT88.4 R48, [R216+0x1100] ;  /* 0x00110000d830783b */ /* 0x002e620000004200 */
[----:B---3--:R-:W-:Y:S05]  /*15510*/  F2FP.BF16.PACK_AB R47, R177, R171 ;  /* 0x000000abb12f723e */ /* 0x008fea00000010ff */
[-C--:B--2---:R-:W-:Y:S03]  /*15520*/  HMMA.16816.F32.BF16 R4, R40, R52.reuse, R4 ;  /* 0x000000342804723c */ /* 0x084fe60000041804 */
[----:B-----5:R-:W-:Y:S02]  /*15530*/  FFMA.FTZ R44, R195, c[0x0][0x2d0], -R60 ;  /* 0x0000b400c32c7a23 */ /* 0x020fe4000001083c */
[----:B------:R-:W-:Y:S02]  /*15540*/  IMAD.MOV.U32 R195, RZ, RZ, R138 ;  /* 0x000000ffffc37224 */ /* 0x000fe400078e008a */
[----:B------:R2:W-:Y:S02]  /*15550*/  MUFU.EX2 R169, R44 ;  /* 0x0000002c00a97308 */ /* 0x0005e40000000800 */
[----:B--2---:R-:W-:Y:S07]  /*15560*/  F2FP.BF16.PACK_AB R44, R164, R165 ;  /* 0x000000a5a42c723e */ /* 0x004fee00000010ff */
[C---:B------:R-:W-:Y:S07]  /*15570*/  HMMA.16816.F32.BF16 R8, R44.reuse, R52, R8 ;  /* 0x000000342c08723c */ /* 0x040fee0000041808 */
[--C-:B------:R-:W-:Y:S01]  /*15580*/  FFMA.FTZ R52, R202, c[0x0][0x2d0], -R39.reuse ;  /* 0x0000b400ca347a23 */ /* 0x100fe20000010827 */
[-C--:B------:R-:W-:Y:S03]  /*15590*/  HMMA.16816.F32.BF16 R12, R44, R54.reuse, R12 ;  /* 0x000000362c0c723c */ /* 0x080fe6000004180c */
[----:B------:R2:W-:Y:S01]  /*155a0*/  MUFU.EX2 R176, R52 ;  /* 0x0000003400b07308 */ /* 0x0005e20000000800 */
[----:B------:R-:W-:Y:S04]  /*155b0*/  MOV R202, R136 ;  /* 0x0000008800ca7202 */ /* 0x000fe80000000f00 */
[C---:B------:R-:W-:Y:S08]  /*155c0*/  HMMA.16816.F32.BF16 R16, R40.reuse, R54, R16 ;  /* 0x000000362810723c */ /* 0x040ff00000041810 */
[-C--:B-1----:R-:W-:Y:S08]  /*155d0*/  HMMA.16816.F32.BF16 R20, R40, R48.reuse, R20 ;  /* 0x000000302814723c */ /* 0x082ff00000041814 */
[C---:B------:R-:W-:Y:S04]  /*155e0*/  HMMA.16816.F32.BF16 R24, R44.reuse, R48, R24 ;  /* 0x000000302c18723c */ /* 0x040fe80000041818 */
[----:B--2---:R-:W-:Y:S02]  /*155f0*/  FFMA.FTZ R52, R203, c[0x0][0x2d0], -R39 ;  /* 0x0000b400cb347a23 */ /* 0x004fe40000010827 */
[----:B------:R-:W-:Y:S02]  /*15600*/  IMAD.MOV.U32 R203, RZ, RZ, R175 ;  /* 0x000000ffffcb7224 */ /* 0x000fe400078e00af */
[-C--:B------:R-:W-:Y:S01]  /*15610*/  HMMA.16816.F32.BF16 R100, R44, R50.reuse, R100 ;  /* 0x000000322c64723c */ /* 0x080fe20000041864 */
[----:B------:R1:W-:Y:S03]  /*15620*/  MUFU.EX2 R175, R52 ;  /* 0x0000003400af7308 */ /* 0x0003e60000000800 */
[--C-:B------:R-:W-:Y:S04]  /*15630*/  FFMA.FTZ R48, R98, c[0x0][0x2d0], -R61.reuse ;  /* 0x0000b40062307a23 */ /* 0x100fe8000001083d */
        /* <DEDUP_REMOVED lines=9> */
[--C-:B--2---:R-:W-:Y:S04]  /*156d0*/  FFMA.FTZ R48, R99, c[0x0][0x2d0], -R61.reuse ;  /* 0x0000b40063307a23 */ /* 0x104fe8000001083d */
[C---:B------:R-:W-:Y:S03]  /*156e0*/  HMMA.16816.F32.BF16 R112, R40.reuse, R58, R112 ;  /* 0x0000003a2870723c */ /* 0x040fe60000041870 */
[----:B------:R2:W-:Y:S10]  /*156f0*/  MUFU.EX2 R172, R48 ;  /* 0x0000003000ac7308 */ /* 0x0005f40000000800 */
[----:B------:R3:W-:Y:S01]  /*15700*/  MUFU.EX2 R99, R56 ;  /* 0x0000003800637308 */ /* 0x0007e20000000800 */
[----:B-1----:R-:W-:Y:S01]  /*15710*/  FFMA.FTZ R52, R201, c[0x0][0x2d0], -R60 ;  /* 0x0000b400c9347a23 */ /* 0x002fe2000001083c */
[----:B------:R-:W-:Y:S08]  /*15720*/  MOV R201, R174 ;  /* 0x000000ae00c97202 */ /* 0x000ff00000000f00 */
[----:B------:R1:W-:Y:S01]  /*15730*/  MUFU.EX2 R174, R52 ;  /* 0x0000003400ae7308 */ /* 0x0003e20000000800 */
[--C-:B--2---:R-:W-:Y:S02]  /*15740*/  FFMA.FTZ R48, R198, c[0x0][0x2d0], -R61.reuse ;  /* 0x0000b400c6307a23 */ /* 0x104fe4000001083d */
[----:B------:R-:W2:Y:S07]  /*15750*/  LDL.LU R198, [R1+0x18] ;  /* 0x0000180001c67983 */ /* 0x000eae0000300800 */
[----:B------:R5:W-:Y:S01]  /*15760*/  MUFU.EX2 R137, R48 ;  /* 0x0000003000897308 */ /* 0x000be20000000800 */
[----:B---3--:R-:W-:Y:S09]  /*15770*/  FFMA.FTZ R56, R88, c[0x0][0x2d0], -R62 ;  /* 0x0000b40058387a23 */ /* 0x008ff2000001083e */
[----:B------:R3:W-:Y:S01]  /*15780*/  MUFU.EX2 R98, R56 ;  /* 0x0000003800627308 */ /* 0x0007e20000000800 */
[----:B-1----:R-:W1:Y:S01]  /*15790*/  LDSM.16.MT88.4 R52, [R215+0x1100] ;  /* 0x00110000d734783b */ /* 0x002e620000004200 */
[----:B-----5:R-:W-:Y:S01]  /*157a0*/  FFMA.FTZ R48, R199, c[0x0][0x2d0], -R61 ;  /* 0x0000b400c7307a23 */ /* 0x020fe2000001083d */
[----:B------:R-:W-:Y:S07]  /*157b0*/  MOV R199, R139 ;  /* 0x0000008b00c77202 */ /* 0x000fee0000000f00 */
[----:B------:R5:W1:Y:S01]  /*157c0*/  MUFU.EX2 R139, R48 ;  /* 0x00000030008b7308 */ /* 0x000a620000000800 */
[----:B---3--:R-:W-:Y:S09]  /*157d0*/  FFMA.FTZ R56, R206, c[0x0][0x2d0], -R60 ;  /* 0x0000b400ce387a23 */ /* 0x008ff2000001083c */
[----:B------:R3:W-:Y:S01]  /*157e0*/  MUFU.EX2 R96, R56 ;  /* 0x0000003800607308 */ /* 0x0007e20000000800 */
[--C-:B-----5:R-:W-:Y:S01]  /*157f0*/  FFMA.FTZ R48, R204, c[0x0][0x2d0], -R39.reuse ;  /* 0x0000b400cc307a23 */ /* 0x120fe20000010827 */
[-C--:B-1----:R-:W-:Y:S01]  /*15800*/  HMMA.16816.F32.BF16 R116, R40, R52.reuse, R116 ;  /* 0x000000342874723c */ /* 0x082fe20000041874 */
[----:B------:R-:W5:Y:S07]  /*15810*/  LDL.LU R204, [R1+0x14] ;  /* 0x0000140001cc7983 */ /* 0x000f6e0000300800 */
[----:B------:R1:W-:Y:S01]  /*15820*/  MUFU.EX2 R136, R48 ;  /* 0x0000003000887308 */ /* 0x0003e20000000800 */
[----:B------:R-:W4:Y:S01]  /*15830*/  LDL.LU R145, [R1+0x10] ;  /* 0x0000100001917983 */ /* 0x000f220000300800 */
[C---:B------:R-:W-:Y:S03]  /*15840*/  HMMA.16816.F32.BF16 R120, R44.reuse, R52, R120 ;  /* 0x000000342c78723c */ /* 0x040fe60000041878 */
[----:B---3--:R-:W-:Y:S04]  /*15850*/  LDSM.16.MT88.4 R56, [R214+0x1900] ;  /* 0x00190000d638783b */ /* 0x008fe80000004200 */
[--C-:B------:R-:W-:Y:S01]  /*15860*/  FFMA.FTZ R52, R63, c[0x0][0x2d0], -R62.reuse ;  /* 0x0000b4003f347a23 */ /* 0x100fe2000001083e */
[-C--:B------:R-:W-:Y:S03]  /*15870*/  HMMA.16816.F32.BF16 R124, R44, R54.reuse, R124 ;  /* 0x000000362c7c723c */ /* 0x080fe6000004187c */
[----:B------:R3:W3:Y:S04]  /*15880*/  MUFU.EX2 R67, R52 ;  /* 0x0000003400437308 */ /* 0x0006e80000000800 */
[--C-:B------:R-:W-:Y:S01]  /*15890*/  FFMA.FTZ R44, R209, c[0x0][0x2d0], -R39.reuse ;  /* 0x0000b400d12c7a23 */ /* 0x100fe20000010827 */
[----:B------:R-:W-:Y:S04]  /*158a0*/  HMMA.16816.F32.BF16 R128, R40, R54, R128 ;  /* 0x000000362880723c */ /* 0x000fe80000041880 */
[----:B-1----:R-:W-:Y:S01]  /*158b0*/  FFMA.FTZ R48, R77, c[0x0][0x2d0], -R62 ;  /* 0x0000b4004d307a23 */ /* 0x002fe2000001083e */
[----:B------:R1:W-:Y:S01]  /*158c0*/  MUFU.EX2 R97, R44 ;  /* 0x0000002c00617308 */ /* 0x0003e20000000800 */
[----:B------:R-:W-:Y:S02]  /*158d0*/  F2FP.BF16.PACK_AB R46, R139, R137 ;  /* 0x000000898b2e723e */ /* 0x000fe400000010ff */
[----:B------:R-:W-:Y:S04]  /*158e0*/  F2FP.BF16.PACK_AB R40, R170, R180 ;  /* 0x000000b4aa28723e */ /* 0x000fe800000010ff */
[----:B------:R-:W-:Y:S02]  /*158f0*/  F2FP.BF16.PACK_AB R41, R168, R169 ;  /* 0x000000a9a829723e */ /* 0x000fe400000010ff */
[----:B------:R-:W-:Y:S01]  /*15900*/  F2FP.BF16.PACK_AB R42, R175, R176 ;  /* 0x000000b0af2a723e */ /* 0x000fe200000010ff */
[----:B------:R1:W1:Y:S01]  /*15910*/  MUFU.EX2 R135, R48 ;  /* 0x0000003000877308 */ /* 0x0002620000000800 */
[----:B------:R-:W-:Y:S02]  /*15920*/  F2FP.BF16.PACK_AB R43, R174, R173 ;  /* 0x000000adae2b723e */ /* 0x000fe400000010ff */
[----:B------:R-:W-:Y:S01]  /*15930*/  MOV R209, R65 ;  /* 0x0000004100d17202 */ /* 0x000fe20000000f00 */
[----:B---3--:R-:W-:Y:S01]  /*15940*/  LDSM.16.MT88.4 R52, [R216+0x1900] ;  /* 0x00190000d834783b */ /* 0x008fe20000004200 */
[----:B------:R-:W-:Y:S01]  /*15950*/  F2FP.BF16.PACK_AB R47, R67, R98 ;  /* 0x00000062432f723e */ /* 0x000fe200000010ff */
[--C-:B-1----:R-:W-:Y:S04]  /*15960*/  FFMA.FTZ R44, R205, c[0x0][0x2d0], -R60.reuse ;  /* 0x0000b400cd2c7a23 */ /* 0x102fe8000001083c */
[----:B------:R1:W-:Y:S02]  /*15970*/  MUFU.EX2 R88, R44 ;  /* 0x0000002c00587308 */ /* 0x0003e40000000800 */
[----:B------:R-:W3:Y:S01]  /*15980*/  LDSM.16.MT88.4 R48, [R213+0x1900] ;  /* 0x00190000d530783b */ /* 0x000ee20000004200 */
[----:B------:R-:W-:Y:S02]  /*15990*/  F2FP.BF16.PACK_AB R45, R99, R135 ;  /* 0x00000087632d723e */ /* 0x000fe400000010ff */
[----:B-1----:R-:W-:Y:S01]  /*159a0*/  F2FP.BF16.PACK_AB R44, R172, R138 ;  /* 0x0000008aac2c723e */ /* 0x002fe200000010ff */
[-C--:B---3--:R-:W-:Y:S08]  /*159b0*/  HMMA.16816.F32.BF16 R4, R40, R48.reuse, R4 ;  /* 0x000000302804723c */ /* 0x088ff00000041804 */
        /* <DEDUP_REMOVED lines=19> */
[--C-:B---3--:R-:W-:Y:S04]  /*15af0*/  FFMA.FTZ R52, R210, c[0x0][0x2d0], -R61.reuse ;  /* 0x0000b400d2347a23 */ /* 0x108fe8000001083d */
[C---:B------:R-:W-:Y:S03]  /*15b00*/  HMMA.16816.F32.BF16 R112, R40.reuse, R58, R112 ;  /* 0x0000003a2870723c */ /* 0x040fe60000041870 */
[----:B------:R3:W-:Y:S10]  /*15b10*/  MUFU.EX2 R83, R52 ;  /* 0x0000003400537308 */ /* 0x0007f40000000800 */
[----:B------:R3:W-:Y:S01]  /*15b20*/  MUFU.EX2 R65, R56 ;  /* 0x0000003800417308 */ /* 0x0007e20000000800 */
[----:B-1----:R-:W-:Y:S09]  /*15b30*/  FFMA.FTZ R48, R232, c[0x0][0x2d0], -R60 ;  /* 0x0000b400e8307a23 */ /* 0x002ff2000001083c */
[----:B------:R1:W-:Y:S01]  /*15b40*/  MUFU.EX2 R86, R48 ;  /* 0x0000003000567308 */ /* 0x0003e20000000800 */
[--C-:B---3--:R-:W-:Y:S09]  /*15b50*/  FFMA.FTZ R52, R211, c[0x0][0x2d0], -R61.reuse ;  /* 0x0000b400d3347a23 */ /* 0x108ff2000001083d */
[----:B------:R3:W3:Y:S01]  /*15b60*/  MUFU.EX2 R81, R52 ;  /* 0x0000003400517308 */ /* 0x0006e20000000800 */
[----:B------:R-:W-:Y:S09]  /*15b70*/  FFMA.FTZ R56, R78, c[0x0][0x2d0], -R62 ;  /* 0x0000b4004e387a23 */ /* 0x000ff2000001083e */
[----:B------:R3:W-:Y:S01]  /*15b80*/  MUFU.EX2 R64, R56 ;  /* 0x0000003800407308 */ /* 0x0007e20000000800 */
[----:B-1----:R-:W-:Y:S02]  /*15b90*/  FFMA.FTZ R48, R207, c[0x0][0x2d0], -R61 ;  /* 0x0000b400cf307a23 */ /* 0x002fe4000001083d */
[----:B--2---:R-:W-:Y:S07]  /*15ba0*/  FFMA.FTZ R2, R2, R198, R199 ;  /* 0x000000c602027223 */ /* 0x004fee00000100c7 */
[----:B------:R1:W-:Y:S01]  /*15bb0*/  MUFU.EX2 R82, R48 ;  /* 0x0000003000527308 */ /* 0x0003e20000000800 */
[----:B------:R-:W-:Y:S02]  /*15bc0*/  FADD.FTZ R2, R203, R2 ;  /* 0x00000002cb027221 */ /* 0x000fe40000010000 */
[----:B---3--:R-:W-:Y:S07]  /*15bd0*/  FFMA.FTZ R52, R235, c[0x0][0x2d0], -R39 ;  /* 0x0000b400eb347a23 */ /* 0x008fee0000010827 */
[----:B------:R2:W-:Y:S01]  /*15be0*/  MUFU.EX2 R80, R52 ;  /* 0x0000003400507308 */ /* 0x0005e20000000800 */
[----:B------:R-:W-:Y:S01]  /*15bf0*/  FFMA.FTZ R56, R237, c[0x0][0x2d0], -R60 ;  /* 0x0000b400ed387a23 */ /* 0x000fe2000001083c */
[----:B-1----:R-:W1:Y:S01]  /*15c00*/  LDSM.16.MT88.4 R48, [R215+0x1900] ;  /* 0x00190000d730783b */ /* 0x002e620000004200 */
[----:B--2---:R-:W-:Y:S07]  /*15c10*/  FFMA.FTZ R52, R74, c[0x0][0x2d0], -R62 ;  /* 0x0000b4004a347a23 */ /* 0x004fee000001083e */
[----:B------:R2:W-:Y:S10]  /*15c20*/  MUFU.EX2 R74, R56 ;  /* 0x00000038004a7308 */ /* 0x0005f40000000800 */
[----:B------:R3:W3:Y:S01]  /*15c30*/  MUFU.EX2 R66, R52 ;  /* 0x0000003400427308 */ /* 0x0006e20000000800 */
[----:B-----5:R-:W-:Y:S01]  /*15c40*/  FFMA.FTZ R36, R36, R204, R209 ;  /* 0x000000cc24247223 */ /* 0x020fe200000100d1 */
[----:B--2---:R-:W-:Y:S01]  /*15c50*/  LDSM.16.MT88.4 R56, [R214+0x2100] ;  /* 0x00210000d638783b */ /* 0x004fe20000004200 */
[----:B----4-:R-:W-:Y:S01]  /*15c60*/  FFMA.FTZ R37, R37, R145, R146 ;  /* 0x0000009125257223 */ /* 0x010fe20000010092 */
[-C--:B-1----:R-:W-:Y:S06]  /*15c70*/  HMMA.16816.F32.BF16 R116, R40, R48.reuse, R116 ;  /* 0x000000302874723c */ /* 0x082fec0000041874 */
[----:B---3--:R-:W1:Y:S02]  /*15c80*/  LDSM.16.MT88.4 R52, [R213+0x2100] ;  /* 0x00210000d534783b */ /* 0x008e640000004200 */
[C---:B------:R-:W-:Y:S07]  /*15c90*/  HMMA.16816.F32.BF16 R120, R44.reuse, R48, R120 ;  /* 0x000000302c78723c */ /* 0x040fee0000041878 */
[----:B------:R-:W-:Y:S01]  /*15ca0*/  FFMA.FTZ R48, R79, c[0x0][0x2d0], -R62 ;  /* 0x0000b4004f307a23 */ /* 0x000fe2000001083e */
[-C--:B------:R-:W-:Y:S03]  /*15cb0*/  HMMA.16816.F32.BF16 R124, R44, R50.reuse, R124 ;  /* 0x000000322c7c723c */ /* 0x080fe6000004187c */
[----:B------:R2:W3:Y:S04]  /*15cc0*/  MUFU.EX2 R63, R48 ;  /* 0x00000030003f7308 */ /* 0x0004e80000000800 */
[--C-:B------:R-:W-:Y:S01]  /*15cd0*/  FFMA.FTZ R44, R239, c[0x0][0x2d0], -R39.reuse ;  /* 0x0000b400ef2c7a23 */ /* 0x100fe20000010827 */
[----:B------:R-:W-:Y:S04]  /*15ce0*/  HMMA.16816.F32.BF16 R128, R40, R50, R128 ;  /* 0x000000322880723c */ /* 0x000fe80000041880 */
[----:B------:R-:W-:Y:S01]  /*15cf0*/  F2FP.BF16.PACK_AB R46, R81, R83 ;  /* 0x00000053512e723e */ /* 0x000fe200000010ff */
[----:B------:R4:W5:Y:S01]  /*15d00*/  MUFU.EX2 R78, R44 ;  /* 0x0000002c004e7308 */ /* 0x0009620000000800 */
[----:B------:R-:W-:Y:S02]  /*15d10*/  F2FP.BF16.PACK_AB R45, R65, R66 ;  /* 0x00000042412d723e */ /* 0x000fe400000010ff */
[----:B------:R-:W-:Y:S04]  /*15d20*/  F2FP.BF16.PACK_AB R40, R97, R136 ;  /* 0x000000886128723e */ /* 0x000fe800000010ff */
[----:B------:R-:W-:Y:S02]  /*15d30*/  F2FP.BF16.PACK_AB R41, R96, R88 ;  /* 0x000000586029723e */ /* 0x000fe400000010ff */
[----:B------:R-:W-:Y:S02]  /*15d40*/  F2FP.BF16.PACK_AB R42, R95, R87 ;  /* 0x000000575f2a723e */ /* 0x000fe400000010ff */
[----:B------:R-:W-:Y:S01]  /*15d50*/  F2FP.BF16.PACK_AB R43, R86, R85 ;  /* 0x00000055562b723e */ /* 0x000fe200000010ff */
[----:B--2---:R-:W2:Y:S01]  /*15d60*/  LDSM.16.MT88.4 R48, [R216+0x2100] ;  /* 0x00210000d830783b */ /* 0x004ea20000004200 */
[----:B---3--:R-:W-:Y:S05]  /*15d70*/  F2FP.BF16.PACK_AB R47, R63, R64 ;  /* 0x000000403f2f723e */ /* 0x008fea00000010ff */
[-C--:B-1----:R-:W-:Y:S03]  /*15d80*/  HMMA.16816.F32.BF16 R4, R40, R52.reuse, R4 ;  /* 0x000000342804723c */ /* 0x082fe60000041804 */
[--C-:B----4-:R-:W-:Y:S04]  /*15d90*/  FFMA.FTZ R44, R236, c[0x0][0x2d0], -R60.reuse ;  /* 0x0000b400ec2c7a23 */ /* 0x110fe8000001083c */
[----:B------:R1:W3:Y:S02]  /*15da0*/  MUFU.EX2 R77, R44 ;  /* 0x0000002c004d7308 */ /* 0x0002e40000000800 */
[----:B-1----:R-:W-:Y:S07]  /*15db0*/  F2FP.BF16.PACK_AB R44, R84, R82 ;  /* 0x00000052542c723e */ /* 0x002fee00000010ff */
[C---:B------:R-:W-:Y:S07]  /*15dc0*/  HMMA.16816.F32.BF16 R8, R44.reuse, R52, R8 ;  /* 0x000000342c08723c */ /* 0x040fee0000041808 */
[--C-:B------:R-:W-:Y:S01]  /*15dd0*/  FFMA.FTZ R52, R243, c[0x0][0x2d0], -R39.reuse ;  /* 0x0000b400f3347a23 */ /* 0x100fe20000010827 */
[-C--:B------:R-:W-:Y:S03]  /*15de0*/  HMMA.16816.F32.BF16 R12, R44, R54.reuse, R12 ;  /* 0x000000362c0c723c */ /* 0x080fe6000004180c */
[----:B------:R1:W-:Y:S01]  /*15df0*/  MUFU.EX2 R76, R52 ;  /* 0x00000034004c7308 */ /* 0x0003e20000000800 */
[----:B------:R-:W-:Y:S04]  /*15e00*/  FFMA.FTZ R39, R244, c[0x0][0x2d0], -R39 ;  /* 0x0000b400f4277a23 */ /* 0x000fe80000010827 */
[C---:B------:R-:W-:Y:S05]  /*15e10*/  HMMA.16816.F32.BF16 R16, R40.reuse, R54, R16 ;  /* 0x000000362810723c */ /* 0x040fea0000041810 */
[----:B------:R4:W3:Y:S03]  /*15e20*/  MUFU.EX2 R73, R39 ;  /* 0x0000002700497308 */ /* 0x0008e60000000800 */
[-C--:B--2---:R-:W-:Y:S08]  /*15e30*/  HMMA.16816.F32.BF16 R20, R40, R48.reuse, R20 ;  /* 0x000000302814723c */ /* 0x084ff00000041814 */
[C---:B------:R-:W-:Y:S01]  /*15e40*/  HMMA.16816.F32.BF16 R24, R44.reuse, R48, R24 ;  /* 0x000000302c18723c */ /* 0x040fe20000041818 */
[----:B-1----:R-:W1:Y:S07]  /*15e50*/  LDSM.16.MT88.4 R52, [R215+0x2100] ;  /* 0x00210000d734783b */ /* 0x002e6e0000004200 */
[-C--:B------:R-:W-:Y:S04]  /*15e60*/  HMMA.16816.F32.BF16 R100, R44, R50.reuse, R100 ;  /* 0x000000322c64723c */ /* 0x080fe80000041864 */
[--C-:B----4-:R-:W-:Y:S02]  /*15e70*/  FFMA.FTZ R39, R241, c[0x0][0x2d0], -R60.reuse ;  /* 0x0000b400f1277a23 */ /* 0x110fe4000001083c */
[----:B------:R-:W-:Y:S02]  /*15e80*/  FFMA.FTZ R60, R242, c[0x0][0x2d0], -R60 ;  /* 0x0000b400f23c7a23 */ /* 0x000fe4000001083c */
[C---:B------:R-:W-:Y:S01]  /*15e90*/  HMMA.16816.F32.BF16 R104, R40.reuse, R50, R104 ;  /* 0x000000322868723c */ /* 0x040fe20000041868 */
[----:B------:R2:W-:Y:S01]  /*15ea0*/  MUFU.EX2 R72, R39 ;  /* 0x0000002700487308 */ /* 0x0005e20000000800 */
[----:B------:R-:W4:Y:S06]  /*15eb0*/  LDSM.16.MT88.4 R48, [R216+0x2900] ;  /* 0x00290000d830783b */ /* 0x000f2c0000004200 */
[-C--:B------:R-:W-:Y:S03]  /*15ec0*/  HMMA.16816.F32.BF16 R28, R40, R56.reuse, R28 ;  /* 0x00000038281c723c */ /* 0x080fe6000004181c */
[----:B------:R-:W1:Y:S05]  /*15ed0*/  MUFU.EX2 R71, R60 ;  /* 0x0000003c00477308 */ /* 0x000e6a0000000800 */
[C---:B------:R-:W-:Y:S08]  /*15ee0*/  HMMA.16816.F32.BF16 R108, R44.reuse, R56, R108 ;  /* 0x000000382c6c723c */ /* 0x040ff0000004186c */
[-C--:B------:R-:W-:Y:S04]  /*15ef0*/  HMMA.16816.F32.BF16 R32, R44, R58.reuse, R32 ;  /* 0x0000003a2c20723c */ /* 0x080fe80000041820 */
[--C-:B--2---:R-:W-:Y:S04]  /*15f00*/  FFMA.FTZ R39, R238, c[0x0][0x2d0], -R61.reuse ;  /* 0x0000b400ee277a23 */ /* 0x104fe8000001083d */
[----:B------:R2:W-:Y:S01]  /*15f10*/  MUFU.EX2 R70, R39 ;  /* 0x0000002700467308 */ /* 0x0005e20000000800 */
[C---:B------:R-:W-:Y:S08]  /*15f20*/  HMMA.16816.F32.BF16 R112, R40.reuse, R58, R112 ;  /* 0x0000003a2870723c */ /* 0x040ff00000041870 */
[-C--:B-1----:R-:W-:Y:S08]  /*15f30*/  HMMA.16816.F32.BF16 R116, R40, R52.reuse, R116 ;  /* 0x000000342874723c */ /* 0x082ff00000041874 */
[C---:B------:R-:W-:Y:S04]  /*15f40*/  HMMA.16816.F32.BF16 R120, R44.reuse, R52, R120 ;  /* 0x000000342c78723c */ /* 0x040fe80000041878 */
[--C-:B--2---:R-:W-:Y:S04]  /*15f50*/  FFMA.FTZ R39, R240, c[0x0][0x2d0], -R61.reuse ;  /* 0x0000b400f0277a23 */ /* 0x104fe8000001083d */
[-C--:B------:R-:W-:Y:S01]  /*15f60*/  HMMA.16816.F32.BF16 R124, R44, R54.reuse, R124 ;  /* 0x000000362c7c723c */ /* 0x080fe2000004187c */
[----:B------:R1:W2:Y:S07]  /*15f70*/  MUFU.EX2 R60, R39 ;  /* 0x00000027003c7308 */ /* 0x0002ae0000000800 */
[----:B------:R-:W-:Y:S07]  /*15f80*/  HMMA.16816.F32.BF16 R128, R40, R54, R128 ;  /* 0x000000362880723c */ /* 0x000fee0000041880 */
[----:B-----5:R-:W-:Y:S02]  /*15f90*/  F2FP.BF16.PACK_AB R40, R78, R80 ;  /* 0x000000504e28723e */ /* 0x020fe400000010ff */
[----:B---3--:R-:W-:Y:S03]  /*15fa0*/  F2FP.BF16.PACK_AB R41, R74, R77 ;  /* 0x0000004d4a29723e */ /* 0x008fe600000010ff */
[----:B------:R-:W-:Y:S02]  /*15fb0*/  F2FP.BF16.PACK_AB R42, R73, R76 ;  /* 0x0000004c492a723e */ /* 0x000fe400000010ff */
[----:B------:R-:W-:Y:S01]  /*15fc0*/  F2FP.BF16.PACK_AB R43, R71, R72 ;  /* 0x00000048472b723e */ /* 0x000fe200000010ff */
[--C-:B-1----:R-:W-:Y:S01]  /*15fd0*/  FFMA.FTZ R39, R92, c[0x0][0x2d0], -R61.reuse ;  /* 0x0000b4005c277a23 */ /* 0x102fe2000001083d */
[----:B--2---:R-:W-:Y:S01]  /*15fe0*/  F2FP.BF16.PACK_AB R44, R60, R70 ;  /* 0x000000463c2c723e */ /* 0x004fe200000010ff */
[----:B------:R-:W-:Y:S04]  /*15ff0*/  FFMA.FTZ R61, R93, c[0x0][0x2d0], -R61 ;  /* 0x0000b4005d3d7a23 */ /* 0x000fe8000001083d */
[-C--:B------:R-:W-:Y:S01]  /*16000*/  HMMA.16816.F32.BF16 R140, R40, R152.reuse, R4 ;  /* 0x00000098288c723c */ /* 0x080fe20000041804 */
[----:B------:R1:W-:Y:S01]  /*16010*/  MUFU.EX2 R69, R39 ;  /* 0x0000002700457308 */ /* 0x0003e20000000800 */
[----:B------:R-:W2:Y:S09]  /*16020*/  LDSM.16.MT88.4 R4, [R214+0x2900] ;  /* 0x00290000d604783b */ /* 0x000eb20000004200 */
        /* <DEDUP_REMOVED lines=9> */
[----:B------:R-:W-:Y:S10]  /*160c0*/  MUFU.EX2 R39, R39 ;  /* 0x0000002700277308 */ /* 0x000ff40000000800 */
[----:B------:R-:W1:Y:S02]  /*160d0*/  MUFU.EX2 R62, R62 ;  /* 0x0000003e003e7308 */ /* 0x000e640000000800 */
[----:B-1----:R-:W-:Y:S07]  /*160e0*/  F2FP.BF16.PACK_AB R47, R62, R39 ;  /* 0x000000273e2f723e */ /* 0x002fee00000010ff */
        /* <DEDUP_REMOVED lines=8> */
[----:B------:R-:W-:Y:S02]  /*16170*/  FFMA.FTZ R12, R0, R156, R75 ;  /* 0x0000009c000c7223 */ /* 0x000fe4000001004b */
[----:B------:R-:W-:Y:S01]  /*16180*/  FADD.FTZ R8, R202, R8 ;  /* 0x00000008ca087221 */ /* 0x000fe20000010000 */
[-C--:B----4-:R-:W-:Y:S03]  /*16190*/  HMMA.16816.F32.BF16 R156, R40, R48.reuse, R20 ;  /* 0x00000030289c723c */ /* 0x090fe60000041814 */
        /* <DEDUP_REMOVED lines=57> */
[----:B------:R-:W-:Y:S01]  /*16530*/  FADD.FTZ R5, R175, R0 ;  /* 0x00000000af057221 */ /* 0x000fe20000010000 */
[----:B------:R-:W-:Y:S01]  /*16540*/  MOV R137, R132 ;  /* 0x0000008400897202 */ /* 0x000fe20000000f00 */
[----:B------:R-:W-:Y:S02]  /*16550*/  FADD.FTZ R4, R99, R4 ;  /* 0x0000000463047221 */ /* 0x000fe40000010000 */
[----:B------:R-:W-:Y:S01]  /*16560*/  FADD.FTZ R2, R174, R12 ;  /* 0x0000000cae027221 */ /* 0x000fe20000010000 */
[C---:B------:R-:W-:Y:S04]  /*16570*/  HMMA.16816.F32.BF16 R120, R44.reuse, R8, R120 ;  /* 0x000000082c78723c */ /* 0x040fe80000041878 */
[----:B------:R-:W-:Y:S02]  /*16580*/  FADD.FTZ R0, R139, R13 ;  /* 0x0000000d8b007221 */ /* 0x000fe40000010000 */
[----:B------:R-:W-:Y:S01]  /*16590*/  FADD.FTZ R6, R136, R5 ;  /* 0x0000000588067221 */ /* 0x000fe20000010000 */
[----:B------:R-:W-:Y:S01]  /*165a0*/  MOV R136, R133 ;  /* 0x0000008500887202 */ /* 0x000fe20000000f00 */
        /* <DEDUP_REMOVED lines=43> */
.L_x_2118:
[----:B------:R-:W3:Y:S04]  /*16860*/  LDL.LU R0, [R1+0x10] ;  /* 0x0000100001007983 */ /* 0x000ee80000300800 */
[----:B--2---:R-:W2:Y:S04]  /*16870*/  LDL.LU R4, [R1+0x14] ;  /* 0x0000140001047983 */ /* 0x004ea80000300800 */
[----:B------:R-:W4:Y:S04]  /*16880*/  LDL.LU R8, [R1+0x18] ;  /* 0x0000180001087983 */ /* 0x000f280000300800 */
[----:B------:R-:W5:Y:S01]  /*16890*/  LDL.LU R2, [R1+0x1c] ;  /* 0x00001c0001027983 */ /* 0x000f620000300800 */
        /* <DEDUP_REMOVED lines=8> */
[----:B-----5:R-:W4:Y:S01]  /*16920*/  SHFL.BFLY PT, R6, R2, 0x2, 0x1f ;  /* 0x0c401f0002067f89 */ /* 0x020f2200000e0000 */
        /* <DEDUP_REMOVED lines=108> */
.L_x_2060:
        /* <DEDUP_REMOVED lines=118> */
[----:B------:R4:W5:Y:S04]  /*17750*/  SHFL.IDX PT, R7, R0, 0x3, 0x1c1f ;  /* 0x007c1f0000077f89 */ /* 0x00096800000e0000 */
        /* <DEDUP_REMOVED lines=12> */
[----:B-----5:R2:W-:Y:S01]  /*17820*/  @!P0 ST.E [R6.64], R23 ;  /* 0x0000001706008985 */ /* 0x0205e2000c10190c */
        /* <DEDUP_REMOVED lines=47> */
.L_x_2138:
[----:B-1----:R-:W-:Y:S05]  /*17b20*/  BSYNC B0 ;  /* 0x0000000000007941 */ /* 0x002fea0003800000 */
.L_x_2137:
        /* <DEDUP_REMOVED lines=49> */
.L_x_2140:
[----:B------:R-:W-:Y:S05]  /*17e40*/  BSYNC B0 ;  /* 0x0000000000007941 */ /* 0x000fea0003800000 */
.L_x_2139:
        /* <DEDUP_REMOVED lines=49> */
.L_x_2142:
[----:B------:R-:W-:Y:S05]  /*18160*/  BSYNC B0 ;  /* 0x0000000000007941 */ /* 0x000fea0003800000 */
.L_x_2141:
        /* <DEDUP_REMOVED lines=50> */
.L_x_2136:
        /* <DEDUP_REMOVED lines=50> */
.L_x_2143:
        /* <DEDUP_REMOVED lines=13> */
.L_x_3274:


//--------------------- .text._ZN7cutlass13device_kernelIN5flash19enable_sm80_to_sm89INS1_16FlashAttnFwdSm80INS1_25CollectiveMainloopFwdSm80ILi4ELi1ELb0EN4cute5tupleIJNS5_1CILi128EEENS7_ILi80EEENS7_ILi64EEEEEELi64ENS_10bfloat16_tEfNS_4arch4Sm80ELb0ELb1ELb0ELb1ELb0ELb0ELb1ELb1EEENS1_21CollectiveEpilogueFwdINS6_IJS8_SA_S9_EEENS6_IJNS7_ILi1EEESI_SI_EEESC_SE_Li128ELb1ELb1ELb1ELb0EEENS1_36VarlenDynamicPersistentTileSchedulerILi128ELi80ELi128ELi128ELb1ELb1ELb0ELb1ELb0ELb1EEEEEEEEEvNT_6ParamsE --------------------------
	.section	.text._ZN7cutlass13device_kernelIN5flash19enable_sm80_to_sm89INS1_16FlashAttnFwdSm80INS1_25CollectiveMainloopFwdSm80ILi4ELi1ELb0EN4cute5tupleIJNS5_1CILi128EEENS7_ILi80EEENS7_ILi64EEEEEELi64ENS_10bfloat16_tEfNS_4arch4Sm80ELb0ELb1ELb0ELb1ELb0ELb0ELb1ELb1EEENS1_21CollectiveEpilogueFwdINS6_IJS8_SA_S9_EEENS6_IJNS7_ILi1EEESI_SI_EEESC_SE_Li128ELb1ELb1ELb1ELb0EEENS1_36VarlenDynamicPersistentTileSchedulerILi128ELi80ELi128ELi128ELb1ELb1ELb0ELb1ELb0ELb1EEEEEEEEEvNT_6ParamsE,"ax",@progbits
	.sectioninfo	@"SHI_REGISTERS=255"
	.align	128
.text._ZN7cutlass13device_kernelIN5flash19enable_sm80_to_sm89INS1_16FlashAttnFwdSm80INS1_25CollectiveMainloopFwdSm80ILi4ELi1ELb0EN4cute5tupleIJNS5_1CILi128EEENS7_ILi80EEENS7_ILi64EEEEEELi64ENS_10bfloat16_tEfNS_4arch4Sm80ELb0ELb1ELb0ELb1ELb0ELb0ELb1ELb1EEENS1_21CollectiveEpilogueFwdINS6_IJS8_SA_S9_EEENS6_IJNS7_ILi1EEESI_SI_EEESC_SE_Li128ELb1ELb1ELb1ELb0EEENS1_36VarlenDynamicPersistentTileSchedulerILi128ELi80ELi128ELi128ELb1ELb1ELb0ELb1ELb0ELb1EEEEEEEEEvNT_6ParamsE:
        .type           _ZN7cutlass13device_kernelIN5flash19enable_sm80_to_sm89INS1_16FlashAttnFwdSm80INS1_25CollectiveMainloopFwdSm80ILi4ELi1ELb0EN4cute5tupleIJNS5_1CILi128EEENS7_ILi80EEENS7_ILi64EEEEEELi64ENS_10bfloat16_tEfNS_4arch4Sm80ELb0ELb1ELb0ELb1ELb0ELb0ELb1ELb1EEENS1_21CollectiveEpilogueFwdINS6_IJS8_SA_S9_EEENS6_IJNS7_ILi1EEESI_SI_EEESC_SE_Li128ELb1ELb1ELb1ELb0EEENS1_36VarlenDynamicPersistentTileSchedulerILi128ELi80ELi128ELi128ELb1ELb1ELb0ELb1ELb0ELb1EEEEEEEEEvNT_6ParamsE,@function
        .size           _ZN7cutlass13device_kernelIN5flash19enable_sm80_to_sm89INS1_16FlashAttnFwdSm80INS1_25CollectiveMainloopFwdSm80ILi4ELi1ELb0EN4cute5tupleIJNS5_1CILi128EEENS7_ILi80EEENS7_ILi64EEEEEELi64ENS_10bfloat16_tEfNS_4arch4Sm80ELb0ELb1ELb0ELb1ELb0ELb0ELb1ELb1EEENS1_21CollectiveEpilogueFwdINS6_IJS8_SA_S9_EEENS6_IJNS7_ILi1EEESI_SI_EEESC_SE_Li128ELb1ELb1ELb1ELb0EEENS1_36VarlenDynamicPersistentTileSchedulerILi128ELi80ELi128ELi128ELb1ELb1ELb0ELb1ELb0ELb1EEEEEEEEEvNT_6ParamsE,(.L_x_3275 - _ZN7cutlass13device_kernelIN5flash19enable_sm80_to_sm89INS1_16FlashAttnFwdSm80INS1_25CollectiveMainloopFwdSm80ILi4ELi1ELb0EN4cute5tupleIJNS5_1CILi128EEENS7_ILi80EEENS7_ILi64EEEEEELi64ENS_10bfloat16_tEfNS_4arch4Sm80ELb0ELb1ELb0ELb1ELb0ELb0ELb1ELb1EEENS1_21CollectiveEpilogueFwdINS6_IJS8_SA_S9_EEENS6_IJNS7_ILi1EEESI_SI_EEESC_SE_Li128ELb1ELb1ELb1ELb0EEENS1_36VarlenDynamicPersistentTileSchedulerILi128ELi80ELi128ELi128ELb1ELb1ELb0ELb1ELb0ELb1EEEEEEEEEvNT_6ParamsE)
        .other          _ZN7cutlass13device_kernelIN5flash19enable_sm80_to_sm89INS1_16FlashAttnFwdSm80INS1_25CollectiveMainloopFwdSm80ILi4ELi1ELb0EN4cute5tupleIJNS5_1CILi128EEENS7_ILi80EEENS7_ILi64EEEEEELi64ENS_10bfloat16_tEfNS_4arch4Sm80ELb0ELb1ELb0ELb1ELb0ELb0ELb1ELb1EEENS1_21CollectiveEpilogueFwdINS6_IJS8_SA_S9_EEENS6_IJNS7_ILi1EEESI_SI_EEESC_SE_Li128ELb1ELb1ELb1ELb0EEENS1_36VarlenDynamicPersistentTileSchedulerILi128ELi80ELi128ELi128ELb1ELb1ELb0ELb1ELb0ELb1EEEEEEEEEvNT_6ParamsE,@"STO_CUDA_ENTRY STV_DEFAULT"
_ZN7cutlass13device_kernelIN5flash19enable_sm80_to_sm89INS1_16FlashAttnFwdSm80INS1_25CollectiveMainloopFwdSm80ILi4ELi1ELb0EN4cute5tupleIJNS5_1CILi128EEENS7_ILi80EEENS7_ILi64EEEEEELi64ENS_10bfloat16_tEfNS_4arch4Sm80ELb0ELb1ELb0ELb1ELb0ELb0ELb1ELb1EEENS1_21CollectiveEpilogueFwdINS6_IJS8_SA_S9_EEENS6_IJNS7_ILi1EEESI_SI_EEESC_SE_Li128ELb1ELb1ELb1ELb0EEENS1_36VarlenDynamicPersistentTileSchedulerILi128ELi80ELi128ELi128ELb1ELb1ELb0ELb1ELb0ELb1EEEEEEEEEvNT_6ParamsE:
        /* <DEDUP_REMOVED lines=55> */
.L_x_2149:
        /* <DEDUP_REMOVED lines=17> */
.L_x_2333:
        /* <DEDUP_REMOVED lines=16> */
.L_x_2334:
[----:B--2---:R-:W-:-:S05]  /*0580*/  IMAD R0, R0, c[0x0][0x538], RZ ;  /* 0x00014e0000007a24 */ /* 0x004fca00078e02ff */
[----:B------:R-:W-:-:S04]  /*0590*/  IADD3 R6, R0, R6, RZ ;  /* 0x0000000600067210 */ /* 0x000fc80007ffe0ff */
[----:B------:R-:W-:-:S13]  /*05a0*/  ISETP.GT.AND P0, PT, R6, UR4, PT ;  /* 0x0000000406007c0c */ /* 0x000fda000bf04270 */
[----:B-1----:R-:W-:Y:S05]  /*05b0*/  @!P0 BRA `(.L_x_2149) ;  /* 0xfffffdb000008947 */ /* 0x002fea000383ffff */
.L_x_2145:
[----:B------:R-:W-:-:S05]  /*05c0*/  IADD3 R12, -R0, R6, RZ ;  /* 0x00000006000c7210 */ /* 0x000fca0007ffe1ff */
[----:B------:R-:W-:-:S05]  /*05d0*/  IMAD R0, R4, c[0x0][0x538], R12 ;  /* 0x00014e0004007a24 */ /* 0x000fca00078e020c */
[----:B------:R-:W-:Y:S01]  /*05e0*/  ISETP.GT.AND P0, PT, R0, UR4, PT ;  /* 0x0000000400007c0c */ /* 0x000fe2000bf04270 */
[----:B------:R-:W-:-:S12]  /*05f0*/  BRA.DIV ~URZ, `(.L_x_2150) ;  /* 0x00018d327f007947 */ /* 0x000fd8000b800000 */
[----:B------:R-:W-:-:S04]  /*0600*/  VOTE.ANY R11, PT, !P0 ;  /* 0x00000000000b7806 */ /* 0x000fc800040e0100 */
.L_x_2335:
[----:B------:R-:W1:Y:S02]  /*0610*/  POPC R0, R11 ;  /* 0x0000000b00007309 */ /* 0x000e640000000000 */
[----:B-1----:R-:W-:-:S05]  /*0620*/  IADD3 R2, R0, R7, RZ ;  /* 0x0000000700027210 */ /* 0x002fca0007ffe0ff */
[----:B------:R1:W-:Y:S01]  /*0630*/  STL [R1+0x54], R2 ;  /* 0x0000540201007387 */ /* 0x0003e20000100800 */
[----:B------:R-:W-:Y:S05]  /*0640*/  BRA.DIV ~URZ, `(.L_x_2151) ;  /* 0x00018d327f007947 */ /* 0x000fea000b800000 */
[----:B------:R2:W3:Y:S01]  /*0650*/  SHFL.IDX PT, R13, R10, R0, 0x1f ;  /* 0x00001f000a0d7589 */ /* 0x0004e200000e0000 */
[----:B------:R-:W-:-:S03]  /*0660*/  MOV R6, RZ ;  /* 0x000000ff00067202 */ /* 0x000fc60000000f00 */
[----:B------:R2:W4:Y:S04]  /*0670*/  SHFL.IDX PT, R10, R8, R0, 0x1f ;  /* 0x00001f00080a7589 */ /* 0x00052800000e0000 */
.L_x_2336:
[----:B------:R-:W-:Y:S01]  /*0680*/  ISETP.NE.AND P0, PT, R11, RZ, PT ;  /* 0x000000ff0b00720c */ /* 0x000fe20003f05270 */
[----:B------:R-:W-:-:S12]  /*0690*/  BSSY B0, `(.L_x_2152) ;  /* 0x0000005000007945 */ /* 0x000fd80003800000 */
[----:B------:R-:W-:Y:S05]  /*06a0*/  @!P0 BRA `(.L_x_2153) ;  /* 0x0000003000008947 */ /* 0x000fea0003800000 */
[----:B------:R-:W-:Y:S01]  /*06b0*/  IADD3 R5, R0, -0x1, RZ ;  /* 0xffffffff00057810 */ /* 0x000fe20007ffe0ff */
[----:B------:R-:W-:Y:S05]  /*06c0*/  BRA.DIV ~URZ, `(.L_x_2154) ;  /* 0x00018d927f007947 */ /* 0x000fea000b800000 */
[----:B------:R1:W2:Y:S02]  /*06d0*/  SHFL.IDX PT, R6, R4, R5, 0x1f ;  /* 0x00001f0504067589 */ /* 0x0002a400000e0000 */
.L_x_2153:
[----:B------:R-:W-:Y:S05]  /*06e0*/  BSYNC B0 ;  /* 0x0000000000007941 */ /* 0x000fea0003800000 */
.L_x_2152:
        /* <DEDUP_REMOVED lines=69> */
.L_x_2156:
        /* <DEDUP_REMOVED lines=70> */
.L_x_2157:
[----:B------:R-:W-:Y:S05]  /*0fa0*/  BSYNC B0 ;  /* 0x0000000000007941 */ /* 0x000fea0003800000 */
.L_x_2155:
[----:B------:R-:W-:-:S04]  /*0fb0*/  LOP3.LUT R0, RZ, R0, RZ, 0x33, !PT ;  /* 0x00000000ff007212 */ /* 0x000fc800078e33ff */
[----:B------:R-:W-:-:S05]  /*0fc0*/  IADD3 R0, R0, R13, RZ ;  /* 0x0000000d00007210 */ /* 0x000fca0007ffe0ff */
[----:B------:R2:W-:Y:S01]  /*0fd0*/  STL [R1+0x4c], R0 ;  /* 0x00004c0001007387 */ /* 0x0005e20000100800 */
[----:B------:R-:W-:Y:S05]  /*0fe0*/  BRA `(.L_x_2158) ;  /* 0x0000006000007947 */ /* 0x000fea0003800000 */
.L_x_2146:
[----:B------:R-:W-:Y:S01]  /*0ff0*/  MOV R0, UR4 ;  /* 0x0000000400007c02 */ /* 0x000fe20008000f00 */
[----:B------:R-:W-:Y:S04]  /*1000*/  STL [R1+0x4c], RZ ;  /* 0x00004cff01007387 */ /* 0x000fe80000100800 */
[----:B------:R-:W-:Y:S04]  /*1010*/  STL [R1+0x50], RZ ;  /* 0x000050ff01007387 */ /* 0x000fe80000100800 */
[----:B------:R1:W-:Y:S02]  /*1020*/  STL [R1+0x48], R0 ;  /* 0x0000480001007387 */ /* 0x0003e40000100800 */
[----:B-1----:R-:W-:-:S05]  /*1030*/  MOV R0, c[0x0][0x53c] ;  /* 0x00014f0000007a02 */ /* 0x002fca0000000f00 */
[----:B------:R1:W-:Y:S02]  /*1040*/  STL [R1+0x54], R0 ;  /* 0x0000540001007387 */ /* 0x0003e40000100800 */
.L_x_2158:
        /* <DEDUP_REMOVED lines=8> */
.L_x_2144:
        /* <DEDUP_REMOVED lines=84> */
[----:B------:R-:W-:Y:S01]  /*1610*/  IADD3 R4, R2, R3, R6 ;  /* 0x0000000302047210 */ /* 0x000fe20007ffe006 */
[C---:B------:R-:W-:Y:S01]  /*1620*/  IMAD R6, R9.reuse, 0x10, R18 ;  /* 0x0000001009067824 */ /* 0x040fe200078e0212 */
[----:B------:R-:W-:Y:S01]  /*1630*/  LOP3.LUT P5, RZ, R10, 0x4, RZ, 0xc0, !PT ;  /* 0x000000040aff7812 */ /* 0x000fe200078ac0ff */
[----:B------:R-:W-:Y:S01]  /*1640*/  IMAD.MOV.U32 R10, RZ, RZ, 0x20 ;  /* 0x00000020ff0a7424 */ /* 0x000fe200078e00ff */
[----:B------:R-:W-:Y:S01]  /*1650*/  LEA R119, R0, 0x2900, 0x1 ;  /* 0x0000290000777811 */ /* 0x000fe200078e08ff */
[----:B------:R-:W-:Y:S01]  /*1660*/  STL [R1+0x84], R16 ;  /* 0x0000841001007387 */ /* 0x000fe20000100800 */
[----:B------:R-:W-:Y:S01]  /*1670*/  LOP3.LUT P3, RZ, R9, 0x4, RZ, 0xc0, !PT ;  /* 0x0000000409ff7812 */ /* 0x000fe2000786c0ff */
[----:B------:R-:W-:Y:S01]  /*1680*/  IMAD.IADD R9, R16, 0x1, R13 ;  /* 0x0000000110097824 */ /* 0x000fe200078e020d */
[----:B------:R-:W-:Y:S01]  /*1690*/  SEL R7, R7, 0x10, !P0 ;  /* 0x0000001007077807 */ /* 0x000fe20004000000 */
[----:B------:R1:W-:Y:S01]  /*16a0*/  STL [R1+0x74], R6 ;  /* 0x0000740601007387 */ /* 0x0003e20000100800 */
[----:B------:R-:W-:-:S02]  /*16b0*/  LEA R8, R8, 0x80, 0x1 ;  /* 0x0000008008087811 */ /* 0x000fc400078e08ff */
[----:B------:R-:W-:Y:S01]  /*16c0*/  LOP3.LUT R5, R2, R3, RZ, 0xfc, !PT ;  /* 0x0000000302057212 */ /* 0x000fe200078efcff */
[----:B------:R2:W-:Y:S01]  /*16d0*/  STL [R1+0x3c], R9 ;  /* 0x00003c0901007387 */ /* 0x0005e20000100800 */
[C---:B------:R-:W-:Y:S02]  /*16e0*/  IADD3 R206, R119.reuse, 0x20, RZ ;  /* 0x0000002077ce7810 */ /* 0x040fe40007ffe0ff */
[----:B------:R-:W-:Y:S01]  /*16f0*/  SEL R2, R12, 0xffffffc0, !P3 ;  /* 0xffffffc00c027807 */ /* 0x000fe20005800000 */
[----:B------:R3:W-:Y:S01]  /*1700*/  STL [R1+0x58], R8 ;  /* 0x0000580801007387 */ /* 0x0007e20000100800 */
[----:B------:R-:W-:Y:S02]  /*1710*/  @P4 IADD3 R206, R119, -0x20, RZ ;  /* 0xffffffe077ce4810 */ /* 0x000fe40007ffe0ff */
[----:B------:R-:W-:Y:S01]  /*1720*/  LOP3.LUT R3, R11, 0x7ffffffc, RZ, 0xc0, !PT ;  /* 0x7ffffffc0b037812 */ /* 0x000fe200078ec0ff */
[----:B------:R-:W-:Y:S01]  /*1730*/  IMAD.IADD R11, R8, 0x1, R7 ;  /* 0x00000001080b7824 */ /* 0x000fe200078e0207 */
[----:B------:R-:W-:Y:S01]  /*1740*/  SEL R0, R10, 0xffffffe0, !P6 ;  /* 0xffffffe00a007807 */ /* 0x000fe20007000000 */
[----:B------:R-:W-:Y:S01]  /*1750*/  IMAD.IADD R201, R119, 0x1, R2 ;  /* 0x0000000177c97824 */ /* 0x000fe200078e0202 */
[----:B------:R-:W-:Y:S01]  /*1760*/  LEA R202, R4, 0x5100, 0x1 ;  /* 0x0000510004ca7811 */ /* 0x000fe200078e08ff */
[----:B------:R-:W-:Y:S01]  /*1770*/  IMAD.IADD R198, R2, 0x1, R206 ;  /* 0x0000000102c67824 */ /* 0x000fe200078e02ce */
[----:B------:R-:W-:Y:S01]  /*1780*/  LEA R196, R5, 0x100, 0x1 ;  /* 0x0000010005c47811 */ /* 0x000fe200078e08ff */
[----:B------:R-:W-:Y:S01]  /*1790*/  IMAD.IADD R3, R17, 0x1, -R3 ;  /* 0x0000000111037824 */ /* 0x000fe200078e0a03 */
[----:B------:R-:W-:Y:S01]  /*17a0*/  IADD3 R210, R206, 0x800, RZ ;  /* 0x00000800ced27810 */ /* 0x000fe20007ffe0ff */
[----:B------:R-:W-:Y:S01]  /*17b0*/  IMAD.IADD R205, R202, 0x1, R0 ;  /* 0x00000001cacd7824 */ /* 0x000fe200078e0200 */
[----:B------:R-:W-:Y:S01]  /*17c0*/  IADD3 R209, R206, 0x1000, RZ ;  /* 0x00001000ced17810 */ /* 0x000fe20007ffe0ff */
[----:B------:R-:W-:Y:S01]  /*17d0*/  IMAD.SHL.U32 R242, R3, 0x2, RZ ;  /* 0x0000000203f27824 */ /* 0x000fe200078e00ff */
[----:B------:R-:W-:Y:S01]  /*17e0*/  SEL R3, R12, 0xffffffc0, !P5 ;  /* 0xffffffc00c037807 */ /* 0x000fe20006800000 */
[----:B------:R-:W-:Y:S01]  /*17f0*/  IMAD.IADD R200, R0, 0x1, R196 ;  /* 0x0000000100c87824 */ /* 0x000fe200078e02c4 */
[----:B-1----:R-:W-:-:S02]  /*1800*/  SEL R6, R10, 0xffffffe0, !P1 ;  /* 0xffffffe00a067807 */ /* 0x002fc40004800000 */
[----:B------:R-:W-:Y:S01]  /*1810*/  IADD3 R208, R206, 0x1800, RZ ;  /* 0x00001800ced07810 */ /* 0x000fe20007ffe0ff */
[----:B------:R-:W-:Y:S01]  /*1820*/  IMAD.IADD R203, R202, 0x1, R3 ;  /* 0x00000001cacb7824 */ /* 0x000fe200078e0203 */
[C---:B--2---:R-:W-:Y:S01]  /*1830*/  IADD3 R9, R8.reuse, 0x40, RZ ;  /* 0x0000004008097810 */ /* 0x044fe20007ffe0ff */
[C-C-:B------:R-:W-:Y:S01]  /*1840*/  IMAD.IADD R10, R8.reuse, 0x1, R6.reuse ;  /* 0x00000001080a7824 */ /* 0x140fe200078e0206 */
[----:B------:R-:W-:Y:S01]  /*1850*/  @P2 IADD3 R9, R8, -0x40, RZ ;  /* 0xffffffc008092810 */ /* 0x000fe20007ffe0ff */
[----:B------:R-:W-:Y:S01]  /*1860*/  IMAD.IADD R2, R11, 0x1, R6 ;  /* 0x000000010b027824 */ /* 0x000fe200078e0206 */
[----:B------:R-:W-:Y:S01]  /*1870*/  IADD3 R207, R206, 0x2000, RZ ;  /* 0x00002000cecf7810 */ /* 0x000fe20007ffe0ff */
[----:B------:R-:W-:Y:S01]  /*1880*/  IMAD.IADD R197, R3, 0x1, R196 ;  /* 0x0000000103c57824 */ /* 0x000fe200078e02c4 */
[----:B------:R-:W-:Y:S01]  /*1890*/  STL [R1+0x70], R10 ;  /* 0x0000700a01007387 */ /* 0x000fe20000100800 */
[----:B---3--:R-:W-:Y:S02]  /*18a0*/  IMAD.IADD R8, R6, 0x1, R9 ;  /* 0x0000000106087824 */ /* 0x008fe400078e0209 */
[----:B------:R-:W-:Y:S01]  /*18b0*/  IMAD.IADD R204, R0, 0x1, R203 ;  /* 0x0000000100cc7824 */ /* 0x000fe200078e02cb */
[----:B------:R-:W-:Y:S01]  /*18c0*/  STL [R1+0x68], R11 ;  /* 0x0000680b01007387 */ /* 0x000fe20000100800 */
[----:B------:R-:W-:-:S02]  /*18d0*/  IMAD.IADD R3, R7, 0x1, R8 ;  /* 0x0000000107037824 */ /* 0x000fc400078e0208 */
[----:B------:R-:W-:Y:S01]  /*18e0*/  IMAD.IADD R199, R0, 0x1, R197 ;  /* 0x0000000100c77824 */ /* 0x000fe200078e02c5 */
[----:B------:R1:W-:Y:S04]  /*18f0*/  STL [R1+0x6c], R2 ;  /* 0x00006c0201007387 */ /* 0x0003e80000100800 */
[----:B------:R-:W-:Y:S04]  /*1900*/  STL [R1+0x5c], R9 ;  /* 0x00005c0901007387 */ /* 0x000fe80000100800 */
[----:B------:R-:W-:Y:S01]  /*1910*/  STL [R1+0x60], R8 ;  /* 0x0000600801007387 */ /* 0x000fe20000100800 */
[----:B-1----:R-:W-:-:S05]  /*1920*/  IMAD.IADD R2, R7, 0x1, R9 ;  /* 0x0000000107027824 */ /* 0x002fca00078e0209 */
[----:B------:R1:W-:Y:S04]  /*1930*/  STL [R1+0x64], R2 ;  /* 0x0000640201007387 */ /* 0x0003e80000100800 */
[----:B------:R2:W-:Y:S01]  /*1940*/  STL [R1+0x7c], R3 ;  /* 0x00007c0301007387 */ /* 0x0005e20000100800 */
[----:B-1----:R-:W-:-:S05]  /*1950*/  IMAD.IADD R2, R6, 0x1, R2 ;  /* 0x0000000106027824 */ /* 0x002fca00078e0202 */
[----:B------:R2:W-:Y:S02]  /*1960*/  STL [R1+0x78], R2 ;  /* 0x0000780201007387 */ /* 0x0005e40000100800 */
.L_x_2332:
        /* <DEDUP_REMOVED lines=30> */
.L_x_2159:
[----:B------:R-:W-:-:S04]  /*1b50*/  ISETP.NE.U32.AND P0, PT, RZ, c[0x0][0x368], PT ;  /* 0x0000da00ff007a0c */ /* 0x000fc80003f05070 */
[----:B------:R-:W-:-:S13]  /*1b60*/  ISETP.NE.AND.EX P0, PT, RZ, c[0x0][0x36c], PT, P0 ;  /* 0x0000db00ff007a0c */ /* 0x000fda0003f05300 */
[----:B------:R-:W-:Y:S05]  /*1b70*/  @!P0 BRA `(.L_x_2160) ;  /* 0x0000003000008947 */ /* 0x000fea0003800000 */
[----:B-1----:R-:W-:-:S05]  /*1b80*/  IMAD.WIDE R2, R25, R15, c[0x0][0x368] ;  /* 0x0000da0019027625 */ /* 0x002fca00078e020f */
[----:B------:R1:W5:Y:S01]  /*1b90*/  LDG.E R0, [R2.64] ;  /* 0x0000000802007981 */ /* 0x000362000c1e1900 */
[----:B------:R-:W-:Y:S05]  /*1ba0*/  BRA `(.L_x_2161) ;  /* 0x0000005000007947 */ /* 0x000fea0003800000 */
.L_x_2160:
[----:B------:R-:W-:Y:S01]  /*1bb0*/  MOV R0, c[0x0][0x1d0] ;  /* 0x0000740000007a02 */ /* 0x000fe20000000f00 */
[----:B------:R-:W-:Y:S05]  /*1bc0*/  @!P3 BRA `(.L_x_2161) ;  /* 0x000000300000b947 */ /* 0x000fea0003800000 */
[----:B------:R-:W2:Y:S04]  /*1bd0*/  LDG.E R5, [R2.64] ;  /* 0x0000000802057981 */ /* 0x000ea8000c1e1900 */
[----:B------:R-:W2:Y:S02]  /*1be0*/  LDG.E R0, [R2.64+0x4] ;  /* 0x0000040802007981 */ /* 0x000ea4000c1e1900 */
[----:B--2---:R-:W-:Y:S02]  /*1bf0*/  IADD3 R0, -R5, R0, RZ ;  /* 0x0000000005007210 */ /* 0x004fe40007ffe1ff */
.L_x_2161:
[----:B-1----:R-:W2:Y:S04]  /*1c00*/  LDL.LU R2, [R1+0x4c] ;  /* 0x00004c0001027983 */ /* 0x002ea80000300800 */
[----:B------:R-:W3:Y:S01]  /*1c10*/  LDL.LU R5, [R1+0x14] ;  /* 0x0000140001057983 */ /* 0x000ee20000300800 */
[----:B------:R-:W-:-:S02]  /*1c20*/  IMAD.MOV.U32 R3, RZ, RZ, c[0x0][0x2c4] ;  /* 0x0000b100ff037624 */ /* 0x000fc400078e00ff */
[----:B------:R-:W-:Y:S02]  /*1c30*/  IMAD.MOV.U32 R6, RZ, RZ, c[0x0][0x32c] ;  /* 0x0000cb00ff067624 */ /* 0x000fe400078e00ff */
[--C-:B-----5:R-:W-:Y:S01]  /*1c40*/  IMAD.IADD R236, R0, 0x1, -R4.reuse ;  /* 0x0000000100ec7824 */ /* 0x120fe200078e0a04 */
[----:B------:R-:W-:Y:S01]  /*1c50*/  ISETP.NE.AND P5, PT, R3, 0x1, PT ;  /* 0x000000010300780c */ /* 0x000fe20003fa5270 */
[----:B------:R-:W-:Y:S01]  /*1c60*/  IMAD.IADD R14, R12, 0x1, R4 ;  /* 0x000000010c0e7824 */ /* 0x000fe200078e0204 */
[----:B------:R-:W-:Y:S01]  /*1c70*/  ISETP.GE.AND P1, PT, R6, 0x1, PT ;  /* 0x000000010600780c */ /* 0x000fe20003f26270 */
[----:B--2---:R-:W-:Y:S01]  /*1c80*/  IMAD.SHL.U32 R18, R2, 0x80, RZ ;  /* 0x0000008002127824 */ /* 0x004fe200078e00ff */
[----:B---3--:R-:W-:-:S04]  /*1c90*/  LOP3.LUT R5, R5, 0xfffeffff, RZ, 0xc0, !PT ;  /* 0xfffeffff05057812 */ /* 0x008fc800078ec0ff */
[----:B------:R1:W-:Y:S01]  /*1ca0*/  STL [R1+0x38], R18 ;  /* 0x0000381201007387 */ /* 0x0003e20000100800 */
[----:B------:R-:W-:-:S04]  /*1cb0*/  IADD3 R2, R18, 0x7f, RZ ;  /* 0x0000007f12027810 */ /* 0x000fc80007ffe0ff */
[----:B------:R-:W-:Y:S01]  /*1cc0*/  @P5 LOP3.LUT R5, R5, 0x10000, RZ, 0xfc, !PT ;  /* 0x0001000005055812 */ /* 0x000fe200078efcff */
[----:B------:R-:W-:-:S03]  /*1cd0*/  @P5 IMAD.HI.U32 R3, R2, c[0x0][0x2c8], RZ ;  /* 0x0000b20002035a27 */ /* 0x000fc600078e00ff */
[----:B------:R-:W-:Y:S01]  /*1ce0*/  LOP3.LUT R5, R5, 0xffff7fff, RZ, 0xc0, !PT ;  /* 0xffff7fff05057812 */ /* 0x000fe200078ec0ff */
[----:B------:R-:W-:-:S03]  /*1cf0*/  IMAD.MOV.U32 R0, RZ, RZ, R2 ;  /* 0x000000ffff007224 */ /* 0x000fc600078e0002 */
[----:B------:R-:W-:Y:S02]  /*1d00*/  @P1 LOP3.LUT R5, R5, 0x8000, RZ, 0xfc, !PT ;  /* 0x0000800005051812 */ /* 0x000fe400078efcff */
[----:B------:R-:W-:Y:S02]  /*1d10*/  IADD3 R2, R236, 0x1, -R235 ;  /* 0x00000001ec027810 */ /* 0x000fe40007ffe8eb */
[----:B------:R-:W-:Y:S01]  /*1d20*/  @P5 SHF.R.U32.HI R0, RZ, c[0x0][0x2cc], R3 ;  /* 0x0000b300ff005a19 */ /* 0x000fe20000011603 */
[----:B------:R1:W-:Y:S04]  /*1d30*/  STL [R1+0x14], R5 ;  /* 0x0000140501007387 */ /* 0x0003e80000100800 */
        /* <DEDUP_REMOVED lines=13> */
.L_x_2164:
[----:B------:R-:W-:-:S13]  /*1e10*/  ISETP.NE.AND P0, PT, R6, 0x1, PT ;  /* 0x000000010600780c */ /* 0x000fda0003f05270 */
[----:B------:R-:W-:-:S05]  /*1e20*/  @P0 IMAD.HI.U32 R0, R2, c[0x0][0x330], RZ ;  /* 0x0000cc0002000a27 */ /* 0x000fca00078e00ff */
[----:B------:R-:W-:Y:S02]  /*1e30*/  @P0 SHF.R.U32.HI R2, RZ, c[0x0][0x334], R0 ;  /* 0x0000cd00ff020a19 */ /* 0x000fe40000011600 */
.L_x_2165:
[----:B------:R-:W-:Y:S05]  /*1e40*/  BSYNC B0 ;  /* 0x0000000000007941 */ /* 0x000fea0003800000 */
.L_x_2163:
[----:B------:R-:W-:-:S05]  /*1e50*/  IMAD R2, R2, R6, c[0x0][0x32c] ;  /* 0x0000cb0002027624 */ /* 0x000fca00078e0206 */
[----:B------:R-:W-:-:S04]  /*1e60*/  IMNMX R3, R3, R2, PT ;  /* 0x0000000203037217 */ /* 0x000fc80003800200 */
.L_x_2162:
[----:B------:R-:W-:Y:S01]  /*1e70*/  IADD3 R3, R3, 0x4f, RZ ;  /* 0x0000004f03037810 */ /* 0x000fe20007ffe0ff */
[----:B------:R-:W-:Y:S01]  /*1e80*/  @P5 IMAD.HI.U32 R4, R18, c[0x0][0x2c8], RZ ;  /* 0x0000b20012045a27 */ /* 0x000fe200078e00ff */
[----:B------:R-:W-:-:S03]  /*1e90*/  IADD3 R2, R236, 0x4f, RZ ;  /* 0x0000004fec027810 */ /* 0x000fc60007ffe0ff */
[----:B-1----:R-:W-:-:S04]  /*1ea0*/  IMAD.HI R5, R3, 0x66666667, RZ ;  /* 0x6666666703057827 */ /* 0x002fc800078e02ff */
[----:B------:R-:W-:-:S04]  /*1eb0*/  IMAD.HI R2, R2, 0x66666667, RZ ;  /* 0x6666666702027827 */ /* 0x000fc800078e02ff */
[----:B------:R-:W-:Y:S01]  /*1ec0*/  IMAD.MOV.U32 R0, RZ, RZ, R18 ;  /* 0x000000ffff007224 */ /* 0x000fe200078e0012 */
[----:B------:R-:W-:Y:S01]  /*1ed0*/  @P5 SHF.R.U32.HI R0, RZ, c[0x0][0x2cc], R4 ;  /* 0x0000b300ff005a19 */ /* 0x000fe20000011604 */
[----:B------:R-:W-:Y:S01]  /*1ee0*/  IMAD.IADD R231, R236, 0x1, -R235 ;  /* 0x00000001ece77824 */ /* 0x000fe200078e0aeb */
        /* <DEDUP_REMOVED lines=17> */
.L_x_2168:
[----:B------:R-:W-:-:S13]  /*2000*/  ISETP.NE.AND P0, PT, R6, 0x1, PT ;  /* 0x000000010600780c */ /* 0x000fda0003f05270 */
[----:B------:R-:W-:-:S05]  /*2010*/  @P0 IMAD.HI.U32 R3, R0, c[0x0][0x330], RZ ;  /* 0x0000cc0000030a27 */ /* 0x000fca00078e00ff */
[----:B------:R-:W-:Y:S02]  /*2020*/  @P0 SHF.R.U32.HI R0, RZ, c[0x0][0x334], R3 ;  /* 0x0000cd00ff000a19 */ /* 0x000fe40000011603 */
.L_x_2169:
[----:B------:R-:W-:Y:S05]  /*2030*/  BSYNC B0 ;  /* 0x0000000000007941 */ /* 0x000fea0003800000 */
.L_x_2167:
[----:B------:R-:W-:-:S05]  /*2040*/  IMAD R0, R0, c[0x0][0x32c], RZ ;  /* 0x0000cb0000007a24 */ /* 0x000fca00078e02ff */
[----:B------:R-:W-:-:S05]  /*2050*/  IMNMX R2, R2, R0, !PT ;  /* 0x0000000002027217 */ /* 0x000fca0007800200 */
.L_x_2166:
        /* <DEDUP_REMOVED lines=20> */
[----:B------:R-:W2:Y:S03]  /*21a0*/  I2F.RP R2, R3 ;  /* 0x0000000300027306 */ /* 0x000ea60000209400 */
[----:B------:R-:W-:-:S05]  /*21b0*/  IMAD.IADD R7, R7, 0x1, -R6 ;  /* 0x0000000107077824 */ /* 0x000fca00078e0a06 */
[----:B------:R-:W-:Y:S01]  /*21c0*/  IABS R11, R7 ;  /* 0x00000007000b7213 */ /* 0x000fe20000000000 */
        /* <DEDUP_REMOVED lines=24> */
.L_x_2171:
[----:B------:R-:W-:Y:S05]  /*2350*/  BSYNC B0 ;  /* 0x0000000000007941 */ /* 0x000fea0003800000 */
.L_x_2170:
        /* <DEDUP_REMOVED lines=41> */
[----:B------:R-:W2:Y:S04]  /*25f0*/  LDL R4, [R1+0x74] ;  /* 0x0000740001047983 */ /* 0x000ea80000100800 */
[----:B------:R-:W3:Y:S04]  /*2600*/  LDL.64 R10, [R1+0x30] ;  /* 0x00003000010a7983 */ /* 0x000ee80000100a00 */
[----:B------:R4:W3:Y:S01]  /*2610*/  LDL.64 R20, [R1+0x30] ;  /* 0x0000300001147983 */ /* 0x0008e20000100a00 */
[----:B------:R-:W-:-:S04]  /*2620*/  ISETP.NE.U32.AND P0, PT, RZ, c[0x0][0x340], PT ;  /* 0x0000d000ff007a0c */ /* 0x000fc80003f05070 */
[----:B------:R-:W-:-:S13]  /*2630*/  ISETP.NE.AND.EX P0, PT, RZ, c[0x0][0x344], PT, P0 ;  /* 0x0000d100ff007a0c */ /* 0x000fda0003f05300 */
[----:B------:R-:W-:-:S05]  /*2640*/  @P0 IMAD.WIDE R2, R25, R15, c[0x0][0x340] ;  /* 0x0000d00019020625 */ /* 0x000fca00078e020f */
[----:B------:R5:W4:Y:S01]  /*2650*/  @P0 LDG.E R16, [R2.64] ;  /* 0x0000000802100981 */ /* 0x000b22000c1e1900 */
[----:B------:R-:W-:Y:S02]  /*2660*/  SHF.R.S32.HI R0, RZ, 0x1f, R13 ;  /* 0x0000001fff007819 */ /* 0x000fe4000001140d */
[----:B------:R-:W-:Y:S01]  /*2670*/  SHF.R.S32.HI R15, RZ, 0x1f, R25 ;  /* 0x0000001fff0f7819 */ /* 0x000fe20000011419 */
[----:B------:R-:W1:Y:S01]  /*2680*/  S2R R7, SR_TID.X ;  /* 0x0000000000077919 */ /* 0x000e620000002100 */
[----:B------:R-:W-:Y:S01]  /*2690*/  IADD3 R60, R211, -0x1, RZ ;  /* 0xffffffffd33c7810 */ /* 0x000fe20007ffe0ff */
[----:B------:R-:W-:Y:S01]  /*26a0*/  IMAD R0, R0, c[0x0][0x178], RZ ;  /* 0x00005e0000007a24 */ /* 0x000fe200078e02ff */
[----:B------:R-:W-:-:S03]  /*26b0*/  SEL R6, R15, RZ, !P4 ;  /* 0x000000ff0f067207 */ /* 0x000fc60006000000 */
[----:B-----5:R-:W-:Y:S01]  /*26c0*/  IMAD R2, R13, c[0x0][0x17c], R0 ;  /* 0x00005f000d027a24 */ /* 0x020fe200078e0200 */
[----:B-1----:R-:W-:-:S04]  /*26d0*/  SHF.R.S32.HI R17, RZ, 0x1f, R7 ;  /* 0x0000001fff117819 */ /* 0x002fc80000011407 */
[----:B------:R-:W-:-:S04]  /*26e0*/  LEA.HI R17, R17, R7, RZ, 0x3 ;  /* 0x0000000711117211 */ /* 0x000fc800078f18ff */
[----:B------:R-:W-:Y:S02]  /*26f0*/  SHF.R.S32.HI R17, RZ, 0x3, R17 ;  /* 0x00000003ff117819 */ /* 0x000fe40000011411 */
[----:B--2---:R-:W-:Y:S01]  /*2700*/  IADD3 R12, R4, R18, RZ ;  /* 0x00000012040c7210 */ /* 0x004fe20007ffe0ff */
[----:B------:R-:W-:-:S03]  /*2710*/  IMAD.WIDE.U32 R4, R13, c[0x0][0x178], RZ ;  /* 0x00005e000d047a25 */ /* 0x000fc600078e00ff */
[----:B------:R-:W-:Y:S01]  /*2720*/  MOV R0, R12 ;  /* 0x0000000c00007202 */ /* 0x000fe20000000f00 */
[----:B------:R-:W-:Y:S01]  /*2730*/  @P5 IMAD.HI.U32 R3, R12, c[0x0][0x2c8], RZ ;  /* 0x0000b2000c035a27 */ /* 0x000fe200078e00ff */
[----:B------:R-:W-:Y:S02]  /*2740*/  IADD3 R5, R5, R2, RZ ;  /* 0x0000000205057210 */ /* 0x000fe40007ffe0ff */
[C---:B------:R-:W-:Y:S01]  /*2750*/  IADD3 R2, P1, R17.reuse, R14, RZ ;  /* 0x0000000e11027210 */ /* 0x040fe20007f3e0ff */
[----:B---3--:R-:W-:Y:S01]  /*2760*/  IMAD.MOV.U32 R20, RZ, RZ, R10 ;  /* 0x000000ffff147224 */ /* 0x008fe200078e000a */
        /* <DEDUP_REMOVED lines=33> */
[----:B----4-:R-:W-:Y:S01]  /*2980*/  @P0 SHF.R.S32.HI R3, RZ, 0x1f, R16 ;  /* 0x0000001fff030819 */ /* 0x010fe20000011410 */
        /* <DEDUP_REMOVED lines=30> */
.L_x_2337:
[----:B------:R-:W-:Y:S05]  /*2b70*/  BRA.DIV ~URZ, `(.L_x_2174) ;  /* 0x000169b27f007947 */ /* 0x000fea000b800000 */
[----:B------:R3:W4:Y:S02]  /*2b80*/  SHFL.IDX PT, R2, R7, RZ, 0x181f ;  /* 0x00181fff07027589 */ /* 0x00072400000e0000 */
.L_x_2338:
        /* <DEDUP_REMOVED lines=11> */
.L_x_2176:
[----:B------:R-:W-:Y:S05]  /*2c40*/  BSYNC B0 ;  /* 0x0000000000007941 */ /* 0x000fea0003800000 */
.L_x_2175:
[----:B------:R-:W-:Y:S05]  /*2c50*/  BRA.DIV ~URZ, `(.L_x_2177) ;  /* 0x000169427f007947 */ /* 0x000fea000b800000 */
[----:B--2---:R2:W1:Y:S04]  /*2c60*/  SHFL.IDX PT, R8, R6, 0x1, 0x181f ;  /* 0x00381f0006087f89 */ /* 0x00446800000e0000 */
[----:B----4-:R2:W4:Y:S02]  /*2c70*/  SHFL.IDX PT, R2, R7, 0x1, 0x181f ;  /* 0x00381f0007027f89 */ /* 0x01052400000e0000 */
.L_x_2339:
        /* <DEDUP_REMOVED lines=11> */
.L_x_2179:
[----:B------:R-:W-:Y:S05]  /*2d30*/  BSYNC B0 ;  /* 0x0000000000007941 */ /* 0x000fea0003800000 */
.L_x_2178:
[----:B------:R-:W-:Y:S05]  /*2d40*/  BRA.DIV ~URZ, `(.L_x_2180) ;  /* 0x000169227f007947 */ /* 0x000fea000b800000 */
[----:B-1----:R1:W2:Y:S02]  /*2d50*/  SHFL.IDX PT, R8, R6, 0x2, 0x181f ;  /* 0x00581f0006087f89 */ /* 0x0022a400000e0000 */
.L_x_2340:
[----:B------:R-:W-:Y:S05]  /*2d60*/  BRA.DIV ~URZ, `(.L_x_2181) ;  /* 0x000169727f007947 */ /* 0x000fea000b800000 */
[----:B----4-:R4:W1:Y:S02]  /*2d70*/  SHFL.IDX PT, R2, R7, 0x2, 0x181f ;  /* 0x00581f0007027f89 */ /* 0x01086400000e0000 */
.L_x_2341:
        /* <DEDUP_REMOVED lines=11> */
.L_x_2183:
[----:B------:R-:W-:Y:S05]  /*2e30*/  BSYNC B0 ;  /* 0x0000000000007941 */ /* 0x000fea0003800000 */
.L_x_2182:
[----:B------:R-:W-:Y:S05]  /*2e40*/  BRA.DIV ~URZ, `(.L_x_2184) ;  /* 0x000169027f007947 */ /* 0x000fea000b800000 */
[----:B--2---:R2:W3:Y:S04]  /*2e50*/  SHFL.IDX PT, R8, R6, 0x3, 0x181f ;  /* 0x00781f0006087f89 */ /* 0x0044e800000e0000 */
[----:B-1----:R2:W1:Y:S02]  /*2e60*/  SHFL.IDX PT, R2, R7, 0x3, 0x181f ;  /* 0x00781f0007027f89 */ /* 0x00246400000e0000 */
.L_x_2342:
        /* <DEDUP_REMOVED lines=11> */
.L_x_2186:
[----:B------:R-:W-:Y:S05]  /*2f20*/  BSYNC B0 ;  /* 0x0000000000007941 */ /* 0x000fea0003800000 */
.L_x_2185:
[----:B------:R-:W-:Y:S05]  /*2f30*/  BRA.DIV ~URZ, `(.L_x_2187) ;  /* 0x000168e27f007947 */ /* 0x000fea000b800000 */
[----:B---3--:R3:W2:Y:S02]  /*2f40*/  SHFL.IDX PT, R8, R6, 0x4, 0x181f ;  /* 0x00981f0006087f89 */ /* 0x0086a400000e0000 */
.L_x_2343:
[----:B------:R-:W-:Y:S05]  /*2f50*/  BRA.DIV ~URZ, `(.L_x_2188) ;  /* 0x000169327f007947 */ /* 0x000fea000b800000 */
[----:B-1----:R1:W3:Y:S02]  /*2f60*/  SHFL.IDX PT, R2, R7, 0x4, 0x181f ;  /* 0x00981f0007027f89 */ /* 0x0022e400000e0000 */
.L_x_2344:
        /* <DEDUP_REMOVED lines=11> */
.L_x_2190:
[----:B------:R-:W-:Y:S05]  /*3020*/  BSYNC B0 ;  /* 0x0000000000007941 */ /* 0x000fea0003800000 */
.L_x_2189:
[----:B------:R-:W-:Y:S05]  /*3030*/  BRA.DIV ~URZ, `(.L_x_2191) ;  /* 0x000168c27f007947 */ /* 0x000fea000b800000 */
[----:B--2---:R2:W1:Y:S04]  /*3040*/  SHFL.IDX PT, R8, R6, 0x5, 0x181f ;  /* 0x00b81f0006087f89 */ /* 0x00446800000e0000 */
[----:B---3--:R2:W3:Y:S02]  /*3050*/  SHFL.IDX PT, R2, R7, 0x5, 0x181f ;  /* 0x00b81f0007027f89 */ /* 0x0084e400000e0000 */
.L_x_2345:
        /* <DEDUP_REMOVED lines=11> */
.L_x_2193:
[----:B------:R-:W-:Y:S05]  /*3110*/  BSYNC B0 ;  /* 0x0000000000007941 */ /* 0x000fea0003800000 */
.L_x_2192:
[----:B------:R-:W-:Y:S05]  /*3120*/  BRA.DIV ~URZ, `(.L_x_2194) ;  /* 0x000168a27f007947 */ /* 0x000fea000b800000 */
[----:B-1----:R1:W2:Y:S02]  /*3130*/  SHFL.IDX PT, R8, R6, 0x6, 0x181f ;  /* 0x00d81f0006087f89 */ /* 0x0022a400000e0000 */
.L_x_2346:
[----:B------:R-:W-:Y:S05]  /*3140*/  BRA.DIV ~URZ, `(.L_x_2195) ;  /* 0x000168f27f007947 */ /* 0x000fea000b800000 */
[----:B---3--:R3:W1:Y:S02]  /*3150*/  SHFL.IDX PT, R2, R7, 0x6, 0x181f ;  /* 0x00d81f0007027f89 */ /* 0x00866400000e0000 */
.L_x_2347:
        /* <DEDUP_REMOVED lines=11> */
.L_x_2197:
[----:B------:R-:W-:Y:S05]  /*3210*/  BSYNC B0 ;  /* 0x0000000000007941 */ /* 0x000fea0003800000 */
.L_x_2196:
[----:B------:R-:W-:Y:S05]  /*3220*/  BRA.DIV ~URZ, `(.L_x_2198) ;  /* 0x000168827f007947 */ /* 0x000fea000b800000 */
[----:B-12---:R-:W1:Y:S04]  /*3230*/  SHFL.IDX PT, R6, R6, 0x7, 0x181f ;  /* 0x00f81f0006067f89 */ /* 0x006e6800000e0000 */
[----:B------:R2:W3:Y:S02]  /*3240*/  SHFL.IDX PT, R2, R7, 0x7, 0x181f ;  /* 0x00f81f0007027f89 */ /* 0x0004e400000e0000 */
.L_x_2348:
[----:B------:R-:W5:Y:S04]  /*3250*/  LDL.LU R5, [R1+0x14] ;  /* 0x0000140001057983 */ /* 0x000f680000300800 */
[----:B--2---:R-:W2:Y:S01]  /*3260*/  LDL.64 R30, [R1+0x30] ;  /* 0x00003000011e7983 */ /* 0x004ea20000100a00 */
[----:B------:R-:W-:-:S04]  /*3270*/  IADD3 R0, R0, 0x70, RZ ;  /* 0x0000007000007810 */ /* 0x000fc80007ffe0ff */
[----:B------:R-:W-:Y:S02]  /*3280*/  ISETP.GE.AND P0, PT, R0, R4, PT ;  /* 0x000000040000720c */ /* 0x000fe40003f06270 */
[----:B-----5:R-:W-:Y:S02]  /*3290*/  LOP3.LUT R5, R5, 0xfffffff7, RZ, 0xc0, !PT ;  /* 0xfffffff705057812 */ /* 0x020fe400078ec0ff */
[----:B--2---:R-:W-:-:S09]  /*32a0*/  ISETP.GE.AND P5, PT, R30, c[0x0][0x1d4], PT ;  /* 0x000075001e007a0c */ /* 0x004fd20003fa6270 */
[----:B---3--:R-:W-:-:S04]  /*32b0*/  @!P0 LEA R2, P1, R30, R2, 0x1 ;  /* 0x000000021e028211 */ /* 0x008fc800078208ff */
[----:B-1----:R-:W-:-:S05]  /*32c0*/  @!P0 LEA.HI.X R3, R30, R6, R31, 0x1, P1 ;  /* 0x000000061e038211 */ /* 0x002fca00008f0c1f */
[----:B------:R-:W-:Y:S01]  /*32d0*/  @!PT LDS RZ, [RZ] ;  /* 0x00000000fffff984 */ /* 0x000fe20000000800 */
[----:B------:R-:W-:Y:S01]  /*32e0*/  @!PT LDS RZ, [RZ] ;  /* 0x00000000fffff984 */ /* 0x000fe20000000800 */
[----:B------:R-:W-:Y:S01]  /*32f0*/  @!PT LDS RZ, [RZ] ;  /* 0x00000000fffff984 */ /* 0x000fe20000000800 */
[----:B------:R1:W-:Y:S01]  /*3300*/  @!P0 LDGSTS.E.BYPASS.LTC128B.128 [R213+0x8900], [R2.64], !P2 ;  /* 0x0890000002d58fae */ /* 0x0003e2000d101d48 */
[----:B------:R-:W-:-:S03]  /*3310*/  @P5 LOP3.LUT R5, R5, 0x8, RZ, 0xfc, !PT ;  /* 0x0000000805055812 */ /* 0x000fc600078efcff */
[----:B------:R-:W0:Y:S01]  /*3320*/  LDGDEPBAR ;  /* 0x00000000000079af */ /* 0x000e220000000000 */
[----:B------:R-:W-:Y:S03]  /*3330*/  WARPSYNC 0xffffffff ;  /* 0xffffffff00007948 */ /* 0x000fe60003800000 */
[----:B------:R1:W-:Y:S02]  /*3340*/  STL [R1+0x14], R5 ;  /* 0x0000140501007387 */ /* 0x0003e40000100800 */
[----:B-1----:R-:W2:Y:S04]  /*3350*/  LDL R5, [R1+0x28] ;  /* 0x0000280001057983 */ /* 0x002ea80000100800 */
[----:B------:R-:W3:Y:S04]  /*3360*/  LDL.64 R8, [R1+0x18] ;  /* 0x0000180001087983 */ /* 0x000ee80000100a00 */
[----:B------:R-:W5:Y:S04]  /*3370*/  LDL R74, [R1+0x2c] ;  /* 0x00002c00014a7983 */ /* 0x000f680000100800 */
[----:B----4-:R-:W4:Y:S04]  /*3380*/  LDL.64 R72, [R1+0x20] ;  /* 0x0000200001487983 */ /* 0x010f280000100a00 */
[----:B------:R-:W1:Y:S01]  /*3390*/  S2R R10, SR_TID.X ;  /* 0x00000000000a7919 */ /* 0x000e620000002100 */
[----:B------:R-:W-:Y:S01]  /*33a0*/  IMAD.MOV.U32 R0, RZ, RZ, -0x50 ;  /* 0xffffffb0ff007424 */ /* 0x000fe200078e00ff */
[----:B------:R-:W-:Y:S01]  /*33b0*/  SHF.R.S32.HI R29, RZ, 0x1f, R60 ;  /* 0x0000001fff1d7819 */ /* 0x000fe2000001143c */
[----:B------:R-:W-:Y:S01]  /*33c0*/  IMAD.WIDE.U32 R2, R60, c[0x0][0x1e0], RZ ;  /* 0x000078003c027a25 */ /* 0x000fe200078e00ff */
[----:B------:R-:W-:-:S03]  /*33d0*/  ULDC.64 UR4, c[0x0][0x208] ;  /* 0x0000820000047ab9 */ /* 0x000fc60000000a00 */
[----:B------:R-:W-:Y:S02]  /*33e0*/  IMAD R0, R211, R0, 0x50 ;  /* 0x00000050d3007424 */ /* 0x000fe400078e0200 */
[----:B------:R-:W-:Y:S01]  /*33f0*/  IMAD R4, R29, c[0x0][0x1e0], RZ ;  /* 0x000078001d047a24 */ /* 0x000fe200078e02ff */
[----:B-1----:R-:W-:-:S04]  /*3400*/  SHF.R.S32.HI R7, RZ, 0x1f, R10 ;  /* 0x0000001fff077819 */ /* 0x002fc8000001140a */
[----:B------:R-:W-:-:S04]  /*3410*/  LEA.HI R7, R7, R10, RZ, 0x3 ;  /* 0x0000000a07077211 */ /* 0x000fc800078f18ff */
[----:B------:R-:W-:-:S04]  /*3420*/  SHF.R.S32.HI R7, RZ, 0x3, R7 ;  /* 0x00000003ff077819 */ /* 0x000fc80000011407 */
[----:B------:R-:W-:Y:S01]  /*3430*/  IADD3 R28, R0, R236, -R7 ;  /* 0x000000ec001c7210 */ /* 0x000fe20007ffe807 */
[----:B------:R-:W-:-:S03]  /*3440*/  IMAD R4, R60, c[0x0][0x1e4], R4 ;  /* 0x000079003c047a24 */ /* 0x000fc600078e0204 */
[C---:B------:R-:W-:Y:S01]  /*3450*/  ISETP.GE.AND P0, PT, R28.reuse, 0x1, PT ;  /* 0x000000011c00780c */ /* 0x040fe20003f06270 */
[----:B------:R-:W-:Y:S01]  /*3460*/  IMAD.IADD R4, R3, 0x1, R4 ;  /* 0x0000000103047824 */ /* 0x000fe200078e0204 */
[----:B------:R-:W-:Y:S01]  /*3470*/  ISETP.GE.AND P1, PT, R28, 0x11, PT ;  /* 0x000000111c00780c */ /* 0x000fe20003f26270 */
[----:B------:R-:W-:Y:S02]  /*3480*/  IMAD.MOV.U32 R61, RZ, RZ, c[0x0][0x1e0] ;  /* 0x00007800ff3d7624 */ /* 0x000fe400078e00ff */
[----:B------:R-:W-:-:S04]  /*3490*/  IMAD.MOV.U32 R116, RZ, RZ, c[0x0][0x1e4] ;  /* 0x00007900ff747624 */ /* 0x000fc800078e00ff */
[----:B------:R-:W-:Y:S01]  /*34a0*/  IMAD.SHL.U32 R7, R116, 0x20, RZ ;  /* 0x0000002074077824 */ /* 0x000fe200078e00ff */
[----:B------:R-:W-:Y:S02]  /*34b0*/  USHF.L.U32 UR7, UR4, 0x5, URZ ;  /* 0x0000000504077899 */ /* 0x000fe4000800063f */
[----:B------:R-:W-:Y:S02]  /*34c0*/  UMOV UR6, 0x5 ;  /* 0x0000000500067882 */ /* 0x000fe40000000000 */
[----:B------:R-:W-:Y:S01]  /*34d0*/  USHF.L.U64.HI UR5, UR4, UR6, UR5 ;  /* 0x0000000604057299 */ /* 0x000fe20008010205 */
[----:B------:R-:W-:Y:S01]  /*34e0*/  BAR.SYNC.DEFER_BLOCKING 0x0 ;  /* 0x0000000000007b1d */ /* 0x000fe20000010000 */
[----:B--2---:R-:W-:Y:S02]  /*34f0*/  IMAD.MOV.U32 R63, RZ, RZ, R5 ;  /* 0x000000ffff3f7224 */ /* 0x004fe400078e0005 */
[----:B---3--:R-:W-:Y:S02]  /*3500*/  IMAD.MOV.U32 R62, RZ, RZ, R8 ;  /* 0x000000ffff3e7224 */ /* 0x008fe400078e0008 */
[----:B------:R-:W-:-:S02]  /*3510*/  IMAD R5, R4, 0x50, RZ ;  /* 0x0000005004057824 */ /* 0x000fc400078e02ff */
[----:B------:R-:W-:-:S04]  /*3520*/  IMAD.WIDE.U32 R2, R2, 0x50, R62 ;  /* 0x0000005002027825 */ /* 0x000fc800078e003e */
[----:B------:R-:W-:Y:S01]  /*3530*/  IMAD.IADD R3, R3, 0x1, R5 ;  /* 0x0000000103037824 */ /* 0x000fe200078e0205 */
[C---:B------:R-:W-:Y:S02]  /*3540*/  @P0 LEA R4, P2, R2.reuse, c[0x0][0x1c8], 0x1 ;  /* 0x0000720002040a11 */ /* 0x040fe400078408ff */
        /* <DEDUP_REMOVED lines=20> */
[----:B-1----:R-:W-:-:S04]  /*3690*/  @P0 IMAD.WIDE.U32 R4, R61, 0x30, R2 ;  /* 0x000000303d040825 */ /* 0x002fc800078e0002 */
[----:B------:R-:W-:Y:S01]  /*36a0*/  @P0 IMAD.IADD R5, R5, 0x1, R10 ;  /* 0x0000000105050824 */ /* 0x000fe200078e020a */
        /* <DEDUP_REMOVED lines=9> */
[----:B------:R-:W-:-:S04]  /*3740*/  DEPBAR.LE SB0, 0x1 ;  /* 0x000080400000791a */ /* 0x000fc80000000000 */
[----:B------:R-:W-:-:S04]  /*3750*/  DEPBAR.LE SB0, 0x0 ;  /* 0x000080000000791a */ /* 0x000fc80000000000 */
[----:B------:R-:W-:Y:S06]  /*3760*/  BAR.SYNC.DEFER_BLOCKING 0x0 ;  /* 0x0000000000007b1d */ /* 0x000fec0000010000 */
[----:B-1----:R-:W-:Y:S04]  /*3770*/  LDSM.16.M88.4 R4, [R202+0x2000] ;  /* 0x00200000ca04783b */ /* 0x002fe80000000200 */
[----:B------:R-:W1:Y:S04]  /*3780*/  LDSM.16.M88.4 R12, [R119+0x800] ;  /* 0x00080000770c783b */ /* 0x000e680000000200 */
[----:B--2---:R-:W2:Y:S04]  /*3790*/  LDSM.16.M88.4 R8, [R202] ;  /* 0x00000000ca08783b */ /* 0x004ea80000000200 */
[----:B------:R-:W2:Y:S04]  /*37a0*/  LDSM.16.M88.4 R16, [R119] ;  /* 0x000000007710783b */ /* 0x000ea80000000200 */
[----:B------:R-:W4:Y:S04]  /*37b0*/  LDSM.16.M88.4 R20, [R119+0x1000] ;  /* 0x001000007714783b */ /* 0x000f280000000200 */
[----:B------:R-:W4:Y:S04]  /*37c0*/  LDSM.16.M88.4 R24, [R119+0x1800] ;  /* 0x001800007718783b */ /* 0x000f280000000200 */
[----:B------:R-:W4:Y:S01]  /*37d0*/  LDSM.16.M88.4 R32, [R119+0x2000] ;  /* 0x002000007720783b */ /* 0x000f220000000200 */
[----:B---3--:R-:W-:-:S03]  /*37e0*/  IMAD.WIDE.U32 R2, R60, c[0x0][0x208], RZ ;  /* 0x000082003c027a25 */ /* 0x008fc600078e00ff */
[----:B------:R-:W-:Y:S04]  /*37f0*/  LDSM.16.M88.4 R36, [R209] ;  /* 0x00000000d124783b */ /* 0x000fe80000000200 */
[----:B------:R-:W-:Y:S04]  /*3800*/  LDSM.16.M88.4 R68, [R206] ;  /* 0x00000000ce44783b */ /* 0x000fe80000000200 */
[----:B------:R-:W-:Y:S01]  /*3810*/  LDSM.16.M88.4 R64, [R210] ;  /* 0x00000000d240783b */ /* 0x000fe20000000200 */
[-C--:B-1----:R-:W-:Y:S08]  /*3820*/  HMMA.16816.F32.BF16 R44, R4, R12.reuse, RZ ;  /* 0x0000000c042c723c */ /* 0x082ff000000418ff */
[C---:B--2---:R-:W-:Y:S07]  /*3830*/  HMMA.16816.F32.BF16 R108, R8.reuse, R12, RZ ;  /* 0x0000000c086c723c */ /* 0x044fee00000418ff */
[----:B------:R-:W-:Y:S01]  /*3840*/  IMAD R12, R29, c[0x0][0x208], RZ ;  /* 0x000082001d0c7a24 */ /* 0x000fe200078e02ff */
[C---:B------:R-:W-:Y:S08]  /*3850*/  HMMA.16816.F32.BF16 R124, R8.reuse, R16, RZ ;  /* 0x00000010087c723c */ /* 0x040ff000000418ff */
[C---:B------:R-:W-:Y:S08]  /*3860*/  HMMA.16816.F32.BF16 R148, R8.reuse, R18, RZ ;  /* 0x000000120894723c */ /* 0x040ff000000418ff */
[C---:B------:R-:W-:Y:S08]  /*3870*/  HMMA.16816.F32.BF16 R144, R8.reuse, R14, RZ ;  /* 0x0000000e0890723c */ /* 0x040ff000000418ff */
[C---:B----4-:R-:W-:Y:S08]  /*3880*/  HMMA.16816.F32.BF16 R104, R8.reuse, R20, RZ ;  /* 0x000000140868723c */ /* 0x050ff000000418ff */
[C---:B------:R-:W-:Y:S08]  /*3890*/  HMMA.16816.F32.BF16 R128, R8.reuse, R22, RZ ;  /* 0x000000160880723c */ /* 0x040ff000000418ff */
[C---:B------:R-:W-:Y:S08]  /*38a0*/  HMMA.16816.F32.BF16 R96, R8.reuse, R24, RZ ;  /* 0x000000180860723c */ /* 0x040ff000000418ff */
[C---:B------:R-:W-:Y:S08]  /*38b0*/  HMMA.16816.F32.BF16 R132, R8.reuse, R26, RZ ;  /* 0x0000001a0884723c */ /* 0x040ff000000418ff */
[C---:B------:R-:W-:Y:S08]  /*38c0*/  HMMA.16816.F32.BF16 R88, R8.reuse, R32, RZ ;  /* 0x000000200858723c */ /* 0x040ff000000418ff */
[----:B------:R-:W-:Y:S07]  /*38d0*/  HMMA.16816.F32.BF16 R92, R8, R34, RZ ;  /* 0x00000022085c723c */ /* 0x000fee00000418ff */
[----:B------:R-:W-:-:S02]  /*38e0*/  IMAD R8, R60, c[0x0][0x20c], R12 ;  /* 0x000083003c087a24 */ /* 0x000fc400078e020c */
[----:B-----5:R-:W-:Y:S02]  /*38f0*/  IMAD.MOV.U32 R9, RZ, RZ, R74 ;  /* 0x000000ffff097224 */ /* 0x020fe400078e004a */
[----:B------:R-:W-:Y:S02]  /*3900*/  IMAD.IADD R10, R3, 0x1, R8 ;  /* 0x00000001030a7824 */ /* 0x000fe400078e0208 */
[----:B------:R-:W-:Y:S01]  /*3910*/  IMAD.MOV.U32 R8, RZ, RZ, R72 ;  /* 0x000000ffff087224 */ /* 0x000fe200078e0048 */
[----:B------:R-:W-:Y:S03]  /*3920*/  HMMA.16816.F32.BF16 R40, R4, R16, RZ ;  /* 0x000000100428723c */ /* 0x000fe600000418ff */
[----:B------:R-:W-:-:S04]  /*3930*/  IMAD.WIDE.U32 R2, R2, 0x50, R8 ;  /* 0x0000005002027825 */ /* 0x000fc800078e0008 */
[----:B------:R-:W-:Y:S01]  /*3940*/  IMAD R8, R10, 0x50, RZ ;  /* 0x000000500a087824 */ /* 0x000fe200078e02ff */
[C---:B------:R-:W-:Y:S01]  /*3950*/  HMMA.16816.F32.BF16 R48, R4.reuse, R20, RZ ;  /* 0x000000140430723c */ /* 0x040fe200000418ff */
[----:B------:R-:W-:Y:S02]  /*3960*/  LEA R16, P0, R2, c[0x0][0x1f8], 0x1 ;  /* 0x00007e0002107a11 */ /* 0x000fe400078008ff */
[----:B------:R-:W-:Y:S02]  /*3970*/  IMAD.IADD R3, R3, 0x1, R8 ;  /* 0x0000000103037824 */ /* 0x000fe400078e0208 */
[----:B------:R-:W-:Y:S03]  /*3980*/  LDSM.16.M88.4 R8, [R205] ;  /* 0x00000000cd08783b */ /* 0x000fe60000000200 */
[C---:B------:R-:W-:Y:S08]  /*3990*/  HMMA.16816.F32.BF16 R52, R4.reuse, R24, RZ ;  /* 0x000000180434723c */ /* 0x040ff000000418ff */
[C---:B------:R-:W-:Y:S08]  /*39a0*/  HMMA.16816.F32.BF16 R56, R4.reuse, R32, RZ ;  /* 0x000000200438723c */ /* 0x040ff000000418ff */
[C---:B------:R-:W-:Y:S08]  /*39b0*/  HMMA.16816.F32.BF16 R84, R4.reuse, R18, RZ ;  /* 0x000000120454723c */ /* 0x040ff000000418ff */
[C---:B------:R-:W-:Y:S08]  /*39c0*/  HMMA.16816.F32.BF16 R76, R4.reuse, R14, RZ ;  /* 0x0000000e044c723c */ /* 0x040ff000000418ff */
[C---:B------:R-:W-:Y:S08]  /*39d0*/  HMMA.16816.F32.BF16 R100, R4.reuse, R22, RZ ;  /* 0x000000160464723c */ /* 0x040ff000000418ff */
[C---:B------:R-:W-:Y:S08]  /*39e0*/  HMMA.16816.F32.BF16 R120, R4.reuse, R26, RZ ;  /* 0x0000001a0478723c */ /* 0x040ff000000418ff */
[----:B------:R-:W-:Y:S01]  /*39f0*/  HMMA.16816.F32.BF16 R112, R4, R34, RZ ;  /* 0x000000220470723c */ /* 0x000fe200000418ff */
[----:B------:R-:W1:Y:S01]  /*3a00*/  LDSM.16.M88.4 R4, [R205+0x2000] ;  /* 0x00200000cd04783b */ /* 0x000e620000000200 */
[----:B------:R-:W-:-:S02]  /*3a10*/  IADD3 R14, P2, R16, UR7, RZ ;  /* 0x00000007100e7c10 */ /* 0x000fc4000ff5e0ff */
[----:B------:R-:W-:Y:S01]  /*3a20*/  LEA.HI.X R17, R2, c[0x0][0x1fc], R3, 0x1, P0 ;  /* 0x00007f0002117a11 */ /* 0x000fe200000f0c03 */
[----:B------:R-:W2:Y:S01]  /*3a30*/  LDSM.16.M88.4 R24, [R208] ;  /* 0x00000000d018783b */ /* 0x000ea20000000200 */
[----:B------:R-:W-:Y:S02]  /*3a40*/  IADD3 R12, P1, R14, UR7, RZ ;  /* 0x000000070e0c7c10 */ /* 0x000fe4000ff3e0ff */
[----:B------:R-:W-:Y:S01]  /*3a50*/  IADD3.X R15, R17, UR5, RZ, P2, !PT ;  /* 0x00000005110f7c10 */ /* 0x000fe200097fe4ff */
[----:B------:R-:W3:Y:S01]  /*3a60*/  LDSM.16.M88.4 R20, [R207] ;  /* 0x00000000cf14783b */ /* 0x000ee20000000200 */
[----:B------:R-:W-:Y:S02]  /*3a70*/  IADD3 R2, P2, R12, UR7, RZ ;  /* 0x000000070c027c10 */ /* 0x000fe4000ff5e0ff */
[----:B------:R-:W-:Y:S02]  /*3a80*/  IADD3.X R13, R15, UR5, RZ, P1, !PT ;  /* 0x000000050f0d7c10 */ /* 0x000fe40008ffe4ff */
[----:B------:R-:W-:-:S02]  /*3a90*/  ISETP.GE.AND P0, PT, R30, c[0x0][0x1d4], PT ;  /* 0x000075001e007a0c */ /* 0x000fc40003f06270 */
[----:B------:R-:W-:Y:S02]  /*3aa0*/  IADD3 R18, P1, R2, UR7, RZ ;  /* 0x0000000702127c10 */ /* 0x000fe4000ff3e0ff */
[----:B------:R-:W-:Y:S02]  /*3ab0*/  IADD3.X R3, R13, UR5, RZ, P2, !PT ;  /* 0x000000050d037c10 */ /* 0x000fe400097fe4ff */
[C---:B------:R-:W-:Y:S02]  /*3ac0*/  ISETP.LT.OR P4, PT, R28.reuse, 0x1, P0 ;  /* 0x000000011c00780c */ /* 0x040fe40000781670 */
[C---:B------:R-:W-:Y:S02]  /*3ad0*/  ISETP.LT.OR P3, PT, R28.reuse, 0x11, P0 ;  /* 0x000000111c00780c */ /* 0x040fe40000761670 */
[----:B------:R-:W-:Y:S02]  /*3ae0*/  IADD3.X R19, R3, UR5, RZ, P1, !PT ;  /* 0x0000000503137c10 */ /* 0x000fe40008ffe4ff */
[----:B------:R-:W-:-:S02]  /*3af0*/  ISETP.LT.OR P2, PT, R28, 0x21, P0 ;  /* 0x000000211c00780c */ /* 0x000fc40000741670 */
[C---:B------:R-:W-:Y:S02]  /*3b00*/  ISETP.LT.OR P1, PT, R28.reuse, 0x31, P0 ;  /* 0x000000311c00780c */ /* 0x040fe40000721670 */
[----:B------:R-:W-:-:S03]  /*3b10*/  ISETP.LT.OR P0, PT, R28, 0x41, P0 ;  /* 0x000000411c00780c */ /* 0x000fc60000701670 */
[----:B------:R-:W-:Y:S01]  /*3b20*/  @!PT LDS RZ, [RZ] ;  /* 0x00000000fffff984 */ /* 0x000fe20000000800 */
[----:B------:R-:W-:Y:S01]  /*3b30*/  @!PT LDS RZ, [RZ] ;  /* 0x00000000fffff984 */ /* 0x000fe20000000800 */
[----:B------:R-:W-:Y:S01]  /*3b40*/  @!PT LDS RZ, [RZ] ;  /* 0x00000000fffff984 */ /* 0x000fe20000000800 */
[----:B------:R4:W-:Y:S04]  /*3b50*/  LDGSTS.E.BYPASS.LTC128B.128 [R213+0x100], [R16.64], !P4 ;  /* 0x0010000010d57fae */ /* 0x0009e8000e101d48 */
[----:B------:R5:W-:Y:S04]  /*3b60*/  LDGSTS.E.BYPASS.LTC128B.128 [R213+0x900], [R14.64], !P3 ;  /* 0x009000000ed57fae */ /* 0x000be8000d901d48 */
[----:B------:R5:W-:Y:S01]  /*3b70*/  LDGSTS.E.BYPASS.LTC128B.128 [R213+0x1100], [R12.64], !P2 ;  /* 0x011000000cd57fae */ /* 0x000be2000d101d48 */
[C---:B-1----:R-:W-:Y:S03]  /*3b80*/  HMMA.16816.F32.BF16 R32, R4.reuse, R36, R48 ;  /* 0x000000240420723c */ /* 0x042fe60000041830 */
[----:B------:R1:W-:Y:S04]  /*3b90*/  LDGSTS.E.BYPASS.LTC128B.128 [R213+0x1900], [R2.64], !P1 ;  /* 0x0190000002d57fae */ /* 0x0003e8000c901d48 */
[----:B------:R4:W-:Y:S04]  /*3ba0*/  LDGSTS.E.BYPASS.LTC128B.128 [R213+0x2100], [R18.64], !P0 ;  /* 0x0210000012d57fae */ /* 0x0009e8000c101d48 */
[----:B------:R-:W-:Y:S01]  /*3bb0*/  LDSM.16.M88.4 R48, [R201+0x1000] ;  /* 0x00100000c930783b */ /* 0x000fe20000000200 */
[C---:B--2---:R-:W-:Y:S03]  /*3bc0*/  HMMA.16816.F32.BF16 R140, R4.reuse, R24, R52 ;  /* 0x00000018048c723c */ /* 0x044fe60000041834 */
[----:B------:R-:W-:Y:S04]  /*3bd0*/  LDSM.16.M88.4 R52, [R201+0x800] ;  /* 0x00080000c934783b */ /* 0x000fe80000000200 */
[----:B------:R-:W-:Y:S01]  /*3be0*/  LDSM.16.M88.4 R28, [R198+0x1000] ;  /* 0x00100000c61c783b */ /* 0x000fe20000000200 */
[C---:B---3--:R-:W-:Y:S03]  /*3bf0*/  HMMA.16816.F32.BF16 R160, R4.reuse, R20, R56 ;  /* 0x0000001404a0723c */ /* 0x048fe60000041838 */
[----:B------:R-:W-:Y:S04]  /*3c00*/  LDSM.16.M88.4 R56, [R201] ;  /* 0x00000000c938783b */ /* 0x000fe80000000200 */
[----:B-----5:R-:W-:Y:S01]  /*3c10*/  LDSM.16.M88.4 R12, [R203] ;  /* 0x00000000cb0c783b */ /* 0x020fe20000000200 */
[C---:B------:R-:W-:Y:S03]  /*3c20*/  HMMA.16816.F32.BF16 R80, R4.reuse, R68, R40 ;  /* 0x000000440450723c */ /* 0x040fe60000041828 */
[----:B------:R-:W-:Y:S04]  /*3c30*/  LDSM.16.M88.4 R40, [R201+0x2000] ;  /* 0x00200000c928783b */ /* 0x000fe80000000200 */
[----:B----4-:R-:W2:Y:S01]  /*3c40*/  LDSM.16.M88.4 R16, [R203+0x2000] ;  /* 0x00200000cb10783b */ /* 0x010ea20000000200 */
[C---:B------:R-:W-:Y:S03]  /*3c50*/  HMMA.16816.F32.BF16 R72, R4.reuse, R64, R44 ;  /* 0x000000400448723c */ /* 0x040fe6000004182c */
[----:B------:R-:W3:Y:S04]  /*3c60*/  LDSM.16.M88.4 R44, [R201+0x1800] ;  /* 0x00180000c92c783b */ /* 0x000ee80000000200 */
[----:B------:R-:W0:Y:S01]  /*3c70*/  LDGDEPBAR ;  /* 0x00000000000079af */ /* 0x000e220000000000 */
[----:B------:R-:W-:Y:S08]  /*3c80*/  HMMA.16816.F32.BF16 R84, R4, R70, R84 ;  /* 0x000000460454723c */ /* 0x000ff00000041854 */
[----:B------:R-:W-:Y:S08]  /*3c90*/  HMMA.16816.F32.BF16 R136, R8, R68, R124 ;  /* 0x000000440888723c */ /* 0x000ff0000004187c */
[----:B------:R-:W-:Y:S08]  /*3ca0*/  HMMA.16816.F32.BF16 R76, R4, R66, R76 ;  /* 0x00000042044c723c */ /* 0x000ff0000004184c */
[C---:B------:R-:W-:Y:S08]  /*3cb0*/  HMMA.16816.F32.BF16 R156, R8.reuse, R64, R108 ;  /* 0x00000040089c723c */ /* 0x040ff0000004186c */
[----:B------:R-:W-:Y:S08]  /*3cc0*/  HMMA.16816.F32.BF16 R68, R8, R70, R148 ;  /* 0x000000460844723c */ /* 0x000ff00000041894 */
[----:B------:R-:W-:Y:S08]  /*3cd0*/  HMMA.16816.F32.BF16 R168, R4, R26, R120 ;  /* 0x0000001a04a8723c */ /* 0x000ff00000041878 */
[----:B------:R-:W-:Y:S08]  /*3ce0*/  HMMA.16816.F32.BF16 R64, R8, R66, R144 ;  /* 0x000000420840723c */ /* 0x000ff00000041890 */
[----:B------:R-:W-:Y:S08]  /*3cf0*/  HMMA.16816.F32.BF16 R176, R4, R38, R100 ;  /* 0x0000002604b0723c */ /* 0x000ff00000041864 */
[C---:B------:R-:W-:Y:S08]  /*3d00*/  HMMA.16816.F32.BF16 R164, R8.reuse, R36, R104 ;  /* 0x0000002408a4723c */ /* 0x040ff00000041868 */
[----:B------:R-:W-:Y:S01]  /*3d10*/  HMMA.16816.F32.BF16 R120, R8, R38, R128 ;  /* 0x000000260878723c */ /* 0x000fe20000041880 */
[----:B------:R-:W-:Y:S07]  /*3d20*/  LDSM.16.M88.4 R36, [R198] ;  /* 0x00000000c624783b */ /* 0x000fee0000000200 */
[----:B------:R-:W-:Y:S01]  /*3d30*/  HMMA.16816.F32.BF16 R152, R4, R22, R112 ;  /* 0x000000160498723c */ /* 0x000fe20000041870 */
[----:B------:R-:W4:Y:S07]  /*3d40*/  LDSM.16.M88.4 R4, [R204+0x2000] ;  /* 0x00200000cc04783b */ /* 0x000f2e0000000200 */
[C---:B------:R-:W-:Y:S08]  /*3d50*/  HMMA.16816.F32.BF16 R172, R8.reuse, R24, R96 ;  /* 0x0000001808ac723c */ /* 0x040ff00000041860 */
[C---:B------:R-:W-:Y:S08]  /*3d60*/  HMMA.16816.F32.BF16 R180, R8.reuse, R20, R88 ;  /* 0x0000001408b4723c */ /* 0x040ff00000041858 */
[C---:B------:R-:W-:Y:S01]  /*3d70*/  HMMA.16816.F32.BF16 R132, R8.reuse, R26, R132 ;  /* 0x0000001a0884723c */ /* 0x040fe20000041884 */
[----:B------:R-:W-:Y:S07]  /*3d80*/  LDSM.16.M88.4 R24, [R198+0x1800] ;  /* 0x00180000c618783b */ /* 0x000fee0000000200 */
[----:B------:R-:W-:Y:S01]  /*3d90*/  HMMA.16816.F32.BF16 R128, R8, R22, R92 ;  /* 0x000000160880723c */ /* 0x000fe2000004185c */
[----:B------:R-:W-:Y:S04]  /*3da0*/  LDSM.16.M88.4 R20, [R198+0x2000] ;  /* 0x00200000c614783b */ /* 0x000fe80000000200 */
[----:B------:R-:W-:Y:S03]  /*3db0*/  LDSM.16.M88.4 R8, [R204] ;  /* 0x00000000cc08783b */ /* 0x000fe60000000200 */
[----:B--2---:R-:W-:Y:S01]  /*3dc0*/  HMMA.16816.F32.BF16 R104, R16, R48, R32 ;  /* 0x000000301068723c */ /* 0x004fe20000041820 */
[----:B------:R-:W2:Y:S01]  /*3dd0*/  LDSM.16.M88.4 R32, [R198+0x800] ;  /* 0x00080000c620783b */ /* 0x000ea20000000200 */
[----:B------:R-:W-:Y:S01]  /*3de0*/  ISETP.GT.AND P0, PT, R60, R234, PT ;  /* 0x000000ea3c00720c */ /* 0x000fe20003f04270 */
[----:B------:R-:W-:-:S05]  /*3df0*/  DEPBAR.LE SB0, 0x0 ;  /* 0x000080000000791a */ /* 0x000fca0000000000 */
        /* <DEDUP_REMOVED lines=16> */
[C---:B------:R-:W-:Y:S08]  /*3f00*/  HMMA.16816.F32.BF16 R44, R12.reuse, R46, R132 ;  /* 0x0000002e0c2c723c */ /* 0x040ff00000041884 */
[C---:B------:R-:W-:Y:S08]  /*3f10*/  HMMA.16816.F32.BF16 R16, R12.reuse, R40, R180 ;  /* 0x000000280c10723c */ /* 0x040ff000000418b4 */
[----:B------:R-:W-:Y:S01]  /*3f20*/  HMMA.16816.F32.BF16 R12, R12, R42, R128 ;  /* 0x0000002a0c0c723c */ /* 0x000fe20000041880 */
[----:B------:R-:W-:Y:S07]  /*3f30*/  BSSY B0, `(.L_x_2199) ;  /* 0x0000035000007945 */ /* 0x000fee0003800000 */
[C---:B----4-:R-:W-:Y:S08]  /*3f40*/  HMMA.16816.F32.BF16 R140, R4.reuse, R36, R124 ;  /* 0x00000024048c723c */ /* 0x050ff0000004187c */
[C---:B------:R-:W-:Y:S08]  /*3f50*/  HMMA.16816.F32.BF16 R136, R4.reuse, R38, R108 ;  /* 0x000000260488723c */ /* 0x040ff0000004186c */
[C---:B--2---:R-:W-:Y:S08]  /*3f60*/  HMMA.16816.F32.BF16 R132, R4.reuse, R32, R112 ;  /* 0x000000200484723c */ /* 0x044ff00000041870 */
        /* <DEDUP_REMOVED lines=49> */
.L_x_2200:
[----:B-1----:R-:W-:Y:S05]  /*4280*/  BSYNC B0 ;  /* 0x0000000000007941 */ /* 0x002fea0003800000 */
.L_x_2199:
[----:B------:R-:W2:Y:S01]  /*4290*/  LDL R2, [R1+0x3c] ;  /* 0x00003c0001027983 */ /* 0x000ea20000100800 */
[----:B------:R-:W-:-:S03]  /*42a0*/  IMAD.MOV.U32 R3, RZ, RZ, c[0x0][0x2c4] ;  /* 0x0000b100ff037624 */ /* 0x000fc600078e00ff */
[----:B------:R-:W2:Y:S02]  /*42b0*/  LDL R63, [R1+0x38] ;  /* 0x00003800013f7983 */ /* 0x000ea40000100800 */
[----:B------:R-:W-:Y:S01]  /*42c0*/  ISETP.NE.AND P0, PT, R3, 0x1, PT ;  /* 0x000000010300780c */ /* 0x000fe20003f05270 */
[----:B------:R-:W-:Y:S01]  /*42d0*/  IMAD.MOV.U32 R80, RZ, RZ, c[0x0][0x32c] ;  /* 0x0000cb00ff507624 */ /* 0x000fe200078e00ff */
[----:B------:R-:W-:Y:S01]  /*42e0*/  ULDC UR4, c[0x0][0x324] ;  /* 0x0000c90000047ab9 */ /* 0x000fe20000000800 */
[----:B------:R-:W0:Y:S03]  /*42f0*/  LDGDEPBAR ;  /* 0x00000000000079af */ /* 0x000e260000000000 */
[----:B------:R-:W-:Y:S01]  /*4300*/  ISETP.GE.AND P1, PT, R80, 0x1, PT ;  /* 0x000000015000780c */ /* 0x000fe20003f26270 */
[----:B------:R-:W-:Y:S01]  /*4310*/  ULOP3.LUT UR4, URZ, UR4, URZ, 0x33, !UPT ;  /* 0x000000043f047292 */ /* 0x000fe2000f8e333f */
[----:B------:R-:W-:-:S02]  /*4320*/  IMAD.IADD R11, R0, 0x1, -R242 ;  /* 0x00000001000b7824 */ /* 0x000fc400078e0af2 */
[----:B--2---:R-:W-:-:S04]  /*4330*/  IMAD.IADD R2, R2, 0x1, R63 ;  /* 0x0000000102027824 */ /* 0x004fc800078e023f */
[----:B------:R-:W-:-:S04]  /*4340*/  @P0 IMAD.HI.U32 R3, R2, c[0x0][0x2c8], RZ ;  /* 0x0000b20002030a27 */ /* 0x000fc800078e00ff */
[----:B------:R-:W-:Y:S01]  /*4350*/  IMAD.MOV.U32 R7, RZ, RZ, R2 ;  /* 0x000000ffff077224 */ /* 0x000fe200078e0002 */
[----:B------:R-:W-:-:S05]  /*4360*/  @P0 SHF.R.U32.HI R7, RZ, c[0x0][0x2cc], R3 ;  /* 0x0000b300ff070a19 */ /* 0x000fca0000011603 */
[----:B------:R-:W1:Y:S01]  /*4370*/  SHFL.IDX PT, R4, R7, RZ, 0x1c1f ;  /* 0x001c1fff07047589 */ /* 0x000e6200000e0000 */
[----:B------:R-:W-:-:S04]  /*4380*/  IADD3 R2, R236, R0, RZ ;  /* 0x00000000ec027210 */ /* 0x000fc80007ffe0ff */
[----:B------:R-:W-:-:S05]  /*4390*/  IADD3 R3, -R242, 0x1, R2 ;  /* 0x00000001f2037810 */ /* 0x000fca0007ffe102 */
[----:B------:R-:W-:-:S05]  /*43a0*/  IMAD.IADD R3, R3, 0x1, -R235 ;  /* 0x0000000103037824 */ /* 0x000fca00078e0aeb */
[C---:B------:R-:W-:Y:S02]  /*43b0*/  IADD3 R8, R3.reuse, c[0x0][0x328], RZ ;  /* 0x0000ca0003087a10 */ /* 0x040fe40007ffe0ff */
[----:B------:R-:W-:Y:S02]  /*43c0*/  IADD3 R10, R3, UR4, RZ ;  /* 0x00000004030a7c10 */ /* 0x000fe4000fffe0ff */
[----:B------:R-:W-:Y:S01]  /*43d0*/  IADD3 R9, -R242, R2, RZ ;  /* 0x00000002f2097210 */ /* 0x000fe20007ffe1ff */
[----:B-1----:R-:W-:Y:S01]  /*43e0*/  IMAD.IADD R3, R8, 0x1, R4 ;  /* 0x0000000108037824 */ /* 0x002fe200078e0204 */
[----:B------:R-:W-:-:S04]  /*43f0*/  IADD3 R2, R10, R4, RZ ;  /* 0x000000040a027210 */ /* 0x000fc80007ffe0ff */
        /* <DEDUP_REMOVED lines=13> */
.L_x_2203:
[----:B------:R-:W-:-:S04]  /*44d0*/  MOV R5, c[0x0][0x32c] ;  /* 0x0000cb0000057a02 */ /* 0x000fc80000000f00 */
[----:B------:R-:W-:-:S13]  /*44e0*/  ISETP.NE.AND P0, PT, R5, 0x1, PT ;  /* 0x000000010500780c */ /* 0x000fda0003f05270 */
[----:B------:R-:W-:-:S05]  /*44f0*/  @P0 IMAD.HI.U32 R5, R4, c[0x0][0x330], RZ ;  /* 0x0000cc0004050a27 */ /* 0x000fca00078e00ff */
[----:B------:R-:W-:Y:S02]  /*4500*/  @P0 SHF.R.U32.HI R4, RZ, c[0x0][0x334], R5 ;  /* 0x0000cd00ff040a19 */ /* 0x000fe40000011605 */
.L_x_2204:
[----:B------:R-:W-:Y:S05]  /*4510*/  BSYNC B0 ;  /* 0x0000000000007941 */ /* 0x000fea0003800000 */
.L_x_2202:
[----:B------:R-:W-:-:S05]  /*4520*/  IMAD R4, R4, c[0x0][0x32c], R11 ;  /* 0x0000cb0004047a24 */ /* 0x000fca00078e020b */
[----:B------:R-:W-:Y:S02]  /*4530*/  IADD3 R5, R4, c[0x0][0x32c], RZ ;  /* 0x0000cb0004057a10 */ /* 0x000fe40007ffe0ff */
[----:B------:R-:W-:Y:S02]  /*4540*/  IMNMX R2, R2, R4, !PT ;  /* 0x0000000402027217 */ /* 0x000fe40007800200 */
[----:B------:R-:W-:Y:S02]  /*4550*/  IMNMX R3, R3, R5, PT ;  /* 0x0000000503037217 */ /* 0x000fe40003800200 */
.L_x_2201:
[----:B------:R-:W1:Y:S02]  /*4560*/  SHFL.IDX PT, R6, R7, 0x1, 0x1c1f ;  /* 0x003c1f0007067f89 */ /* 0x000e6400000e0000 */
        /* <DEDUP_REMOVED lines=15> */
.L_x_2207:
[----:B------:R-:W-:-:S04]  /*4660*/  MOV R12, c[0x0][0x32c] ;  /* 0x0000cb00000c7a02 */ /* 0x000fc80000000f00 */
[----:B------:R-:W-:-:S13]  /*4670*/  ISETP.NE.AND P0, PT, R12, 0x1, PT ;  /* 0x000000010c00780c */ /* 0x000fda0003f05270 */
[----:B------:R-:W-:-:S05]  /*4680*/  @P0 IMAD.HI.U32 R12, R6, c[0x0][0x330], RZ ;  /* 0x0000cc00060c0a27 */ /* 0x000fca00078e00ff */
[----:B------:R-:W-:Y:S02]  /*4690*/  @P0 SHF.R.U32.HI R6, RZ, c[0x0][0x334], R12 ;  /* 0x0000cd00ff060a19 */ /* 0x000fe4000001160c */
.L_x_2208:
[----:B------:R-:W-:Y:S05]  /*46a0*/  BSYNC B0 ;  /* 0x0000000000007941 */ /* 0x000fea0003800000 */
.L_x_2206:
[----:B------:R-:W-:-:S05]  /*46b0*/  IMAD R6, R6, c[0x0][0x32c], R11 ;  /* 0x0000cb0006067a24 */ /* 0x000fca00078e020b */
[----:B------:R-:W-:Y:S02]  /*46c0*/  IADD3 R12, R6, c[0x0][0x32c], RZ ;  /* 0x0000cb00060c7a10 */ /* 0x000fe40007ffe0ff */
[----:B------:R-:W-:Y:S02]  /*46d0*/  IMNMX R4, R4, R6, !PT ;  /* 0x0000000604047217 */ /* 0x000fe40007800200 */
[----:B------:R-:W-:Y:S02]  /*46e0*/  IMNMX R5, R5, R12, PT ;  /* 0x0000000c05057217 */ /* 0x000fe40003800200 */
.L_x_2205:
        /* <DEDUP_REMOVED lines=46> */
[C---:B------:R-:W-:Y:S02]  /*49d0*/  ISETP.GE.AND P6, PT, R0.reuse, 0x2a, PT ;  /* 0x0000002a0000780c */ /* 0x040fe40003fc6270 */
        /* <DEDUP_REMOVED lines=20> */
[----:B------:R-:W-:-:S04]  /*4b20*/  ISETP.LT.OR P0, PT, R3, 0x39, P0 ;  /* 0x000000390300780c */ /* 0x000fc80000701670 */
[----:B------:R-:W-:Y:S02]  /*4b30*/  FSEL R151, R44, -INF , !P0 ;  /* 0xff8000002c977808 */ /* 0x000fe40004000000 */
        /* <DEDUP_REMOVED lines=42> */
.L_x_2211:
[----:B------:R-:W-:-:S04]  /*4de0*/  MOV R25, c[0x0][0x32c] ;  /* 0x0000cb0000197a02 */ /* 0x000fc80000000f00 */
[----:B------:R-:W-:-:S13]  /*4df0*/  ISETP.NE.AND P0, PT, R25, 0x1, PT ;  /* 0x000000011900780c */ /* 0x000fda0003f05270 */
[----:B------:R-:W-:-:S05]  /*4e00*/  @P0 IMAD.HI.U32 R25, R3, c[0x0][0x330], RZ ;  /* 0x0000cc0003190a27 */ /* 0x000fca00078e00ff */
[----:B------:R-:W-:Y:S02]  /*4e10*/  @P0 SHF.R.U32.HI R3, RZ, c[0x0][0x334], R25 ;  /* 0x0000cd00ff030a19 */ /* 0x000fe40000011619 */
.L_x_2212:
[----:B------:R-:W-:Y:S05]  /*4e20*/  BSYNC B0 ;  /* 0x0000000000007941 */ /* 0x000fea0003800000 */
.L_x_2210:
[----:B------:R-:W-:-:S05]  /*4e30*/  IMAD R3, R3, c[0x0][0x32c], R11 ;  /* 0x0000cb0003037a24 */ /* 0x000fca00078e020b */
[----:B------:R-:W-:Y:S02]  /*4e40*/  IADD3 R25, R3, c[0x0][0x32c], RZ ;  /* 0x0000cb0003197a10 */ /* 0x000fe40007ffe0ff */
[----:B------:R-:W-:Y:S02]  /*4e50*/  IMNMX R0, R0, R3, !PT ;  /* 0x0000000300007217 */ /* 0x000fe40007800200 */
[----:B------:R-:W-:Y:S02]  /*4e60*/  IMNMX R2, R2, R25, PT ;  /* 0x0000001902027217 */ /* 0x000fe40003800200 */
.L_x_2209:
[----:B------:R-:W-:Y:S02]  /*4e70*/  ISETP.NE.AND P0, PT, R23, RZ, PT ;  /* 0x000000ff1700720c */ /* 0x000fe40003f05270 */
[----:B------:R-:W-:Y:S02]  /*4e80*/  P2R R3, PR, RZ, 0x40 ;  /* 0x00000040ff037803 */ /* 0x000fe40000000000 */
        /* <DEDUP_REMOVED lines=76> */
[----:B------:R-:W-:Y:S02]  /*5350*/  ISETP.GT.AND P0, PT, R0, 0x1, !P6 ;  /* 0x000000010000780c */ /* 0x000fe40007704270 */
[----:B------:R-:W-:Y:S02]  /*5360*/  ISETP.NE.AND P6, PT, R3, RZ, PT ;  /* 0x000000ff0300720c */ /* 0x000fe40003fc5270 */
[----:B------:R-:W-:Y:S01]  /*5370*/  ISETP.LT.OR P0, PT, R2, 0x2, P0 ;  /* 0x000000020200780c */ /* 0x000fe20000701670 */
[----:B------:R-:W1:Y:S03]  /*5380*/  SHFL.IDX PT, R3, R7, 0x3, 0x1c1f ;  /* 0x007c1f0007037f89 */ /* 0x000e6600000e0000 */
[----:B------:R-:W-:-:S02]  /*5390*/  FSEL R78, R141, -INF , !P0 ;  /* 0xff8000008d4e7808 */ /* 0x000fc40004000000 */
        /* <DEDUP_REMOVED lines=83> */
.L_x_2215:
[----:B------:R-:W-:-:S04]  /*58d0*/  MOV R4, c[0x0][0x32c] ;  /* 0x0000cb0000047a02 */ /* 0x000fc80000000f00 */
[----:B------:R-:W-:-:S13]  /*58e0*/  ISETP.NE.AND P0, PT, R4, 0x1, PT ;  /* 0x000000010400780c */ /* 0x000fda0003f05270 */
[----:B------:R-:W-:-:S05]  /*58f0*/  @P0 IMAD.HI.U32 R4, R3, c[0x0][0x330], RZ ;  /* 0x0000cc0003040a27 */ /* 0x000fca00078e00ff */
[----:B------:R-:W-:Y:S02]  /*5900*/  @P0 SHF.R.U32.HI R3, RZ, c[0x0][0x334], R4 ;  /* 0x0000cd00ff030a19 */ /* 0x000fe40000011604 */
.L_x_2216:
[----:B------:R-:W-:Y:S05]  /*5910*/  BSYNC B0 ;  /* 0x0000000000007941 */ /* 0x000fea0003800000 */
.L_x_2214:
[----:B------:R-:W-:-:S05]  /*5920*/  IMAD R3, R3, c[0x0][0x32c], R11 ;  /* 0x0000cb0003037a24 */ /* 0x000fca00078e020b */
[----:B------:R-:W-:Y:S02]  /*5930*/  IADD3 R4, R3, c[0x0][0x32c], RZ ;  /* 0x0000cb0003047a10 */ /* 0x000fe40007ffe0ff */
[----:B------:R-:W-:Y:S02]  /*5940*/  IMNMX R0, R0, R3, !PT ;  /* 0x0000000300007217 */ /* 0x000fe40007800200 */
[----:B------:R-:W-:Y:S02]  /*5950*/  IMNMX R2, R2, R4, PT ;  /* 0x0000000402027217 */ /* 0x000fe40003800200 */
.L_x_2213:
[----:B------:R-:W-:Y:S01]  /*5960*/  ISETP.NE.AND P0, PT, R23, RZ, PT ;  /* 0x000000ff1700720c */ /* 0x000fe20003f05270 */
[----:B------:R-:W-:Y:S01]  /*5970*/  LDSM.16.MT88.4 R32, [R196] ;  /* 0x00000000c420783b */ /* 0x000fe20000004200 */
[----:B------:R-:W-:Y:S01]  /*5980*/  FMNMX.FTZ R3, R26, R27, !PT ;  /* 0x0000001b1a037209 */ /* 0x000fe20007810000 */
[----:B------:R-:W-:Y:S01]  /*5990*/  IMAD.MOV.U32 R153, RZ, RZ, R63 ;  /* 0x000000ffff997224 */ /* 0x000fe200078e003f */
[----:B------:R-:W-:Y:S01]  /*59a0*/  ISETP.GT.AND P0, PT, R0, 0x8, !P0 ;  /* 0x000000080000780c */ /* 0x000fe20004704270 */
[----:B------:R-:W-:Y:S01]  /*59b0*/  LDSM.16.MT88.4 R40, [R200] ;  /* 0x00000000c828783b */ /* 0x000fe20000004200 */
[----:B------:R-:W-:-:S02]  /*59c0*/  FMNMX.FTZ R3, R28, R3, !PT ;  /* 0x000000031c037209 */ /* 0x000fc40007810000 */
[----:B------:R-:W-:Y:S01]  /*59d0*/  ISETP.LT.OR P0, PT, R2, 0x9, P0 ;  /* 0x000000090200780c */ /* 0x000fe20000701670 */
[----:B------:R-:W-:Y:S01]  /*59e0*/  LDSM.16.MT88.4 R56, [R199] ;  /* 0x00000000c738783b */ /* 0x000fe20000004200 */
[----:B------:R-:W-:Y:S02]  /*59f0*/  FMNMX.FTZ R3, R29, R3, !PT ;  /* 0x000000031d037209 */ /* 0x000fe40007810000 */
[----:B------:R-:W-:Y:S01]  /*5a00*/  FSEL R81, R138, -INF , !P0 ;  /* 0xff8000008a517808 */ /* 0x000fe20004000000 */
[----:B------:R-:W-:Y:S01]  /*5a10*/  LDSM.16.MT88.4 R64, [R196+0x800] ;  /* 0x00080000c440783b */ /* 0x000fe20000004200 */
        /* <DEDUP_REMOVED lines=38> */
[----:B------:R-:W-:Y:S02]  /*5c80*/  ISETP.GT.AND P0, PT, R0, 0x20, !P0 ;  /* 0x000000200000780c */ /* 0x000fe40004704270 */
[----:B------:R-:W-:Y:S01]  /*5c90*/  IADD3 R211, R211, -0x2, RZ ;  /* 0xfffffffed3d37810 */ /* 0x000fe20007ffe0ff */
        /* <DEDUP_REMOVED lines=23> */
[----:B------:R-:W-:Y:S01]  /*5e10*/  FMUL.FTZ R3, R114, c[0x0][0x2d0] ;  /* 0x0000b40072037a20 */ /* 0x000fe20000410000 */
[----:B------:R-:W-:Y:S02]  /*5e20*/  ISETP.NE.AND P4, PT, R13, RZ, PT ;  /* 0x000000ff0d00720c */ /* 0x000fe40003f85270 */
[----:B------:R-:W-:-:S04]  /*5e30*/  ISETP.LT.OR P0, PT, R2, 0x32, P0 ;  /* 0x000000320200780c */ /* 0x000fc80000701670 */
[----:B------:R-:W-:Y:S02]  /*5e40*/  FSEL R152, R103, -INF , !P0 ;  /* 0xff80000067987808 */ /* 0x000fe40004000000 */
[----:B------:R-:W-:Y:S02]  /*5e50*/  ISETP.GT.AND P0, PT, R0, 0x38, !P3 ;  /* 0x000000380000780c */ /* 0x000fe40005f04270 */
[----:B------:R-:W-:Y:S02]  /*5e60*/  ISETP.NE.AND P3, PT, R14, RZ, PT ;  /* 0x000000ff0e00720c */ /* 0x000fe40003f65270 */
[----:B------:R-:W-:-:S04]  /*5e70*/  ISETP.LT.OR P0, PT, R2, 0x39, P0 ;  /* 0x000000390200780c */ /* 0x000fc80000701670 */
[----:B------:R-:W-:Y:S02]  /*5e80*/  FSEL R162, R94, -INF , !P0 ;  /* 0xff8000005ea27808 */ /* 0x000fe40004000000 */
[C---:B------:R-:W-:Y:S02]  /*5e90*/  ISETP.GT.AND P0, PT, R0.reuse, 0x39, !P2 ;  /* 0x000000390000780c */ /* 0x040fe40005704270 */
[----:B------:R-:W-:Y:S02]  /*5ea0*/  ISETP.GT.AND P2, PT, R0, 0x40, !P3 ;  /* 0x000000400000780c */ /* 0x000fe40005f44270 */
[C---:B------:R-:W-:Y:S02]  /*5eb0*/  ISETP.LT.OR P0, PT, R2.reuse, 0x3a, P0 ;  /* 0x0000003a0200780c */ /* 0x040fe40000701670 */
[----:B------:R-:W-:Y:S02]  /*5ec0*/  ISETP.LT.OR P3, PT, R2, 0x41, P2 ;  /* 0x000000410200780c */ /* 0x000fe40001761670 */
[----:B------:R-:W-:-:S02]  /*5ed0*/  FSEL R165, R95, -INF , !P0 ;  /* 0xff8000005fa57808 */ /* 0x000fc40004000000 */
[----:B------:R-:W-:Y:S02]  /*5ee0*/  ISETP.GT.AND P0, PT, R0, 0x1, !P6 ;  /* 0x000000010000780c */ /* 0x000fe40007704270 */
[----:B------:R-:W-:Y:S02]  /*5ef0*/  ISETP.NE.AND P6, PT, R6, RZ, PT ;  /* 0x000000ff0600720c */ /* 0x000fe40003fc5270 */
[----:B------:R-:W-:Y:S02]  /*5f00*/  ISETP.LT.OR P0, PT, R2, 0x2, P0 ;  /* 0x000000020200780c */ /* 0x000fe40000701670 */
[----:B------:R-:W-:Y:S02]  /*5f10*/  FSEL R161, R154, -INF , !P3 ;  /* 0xff8000009aa17808 */ /* 0x000fe40005800000 */
[----:B------:R-:W-:Y:S02]  /*5f20*/  FSEL R77, R143, -INF , !P0 ;  /* 0xff8000008f4d7808 */ /* 0x000fe40004000000 */
[----:B------:R-:W-:-:S02]  /*5f30*/  ISETP.GT.AND P0, PT, R0, RZ, !P1 ;  /* 0x000000ff0000720c */ /* 0x000fc40004f04270 */
[----:B------:R-:W-:Y:S02]  /*5f40*/  ISETP.GT.AND P1, PT, R0, 0x41, !P4 ;  /* 0x000000410000780c */ /* 0x000fe40006724270 */
[----:B------:R-:W-:Y:S02]  /*5f50*/  ISETP.LT.OR P0, PT, R2, 0x1, P0 ;  /* 0x000000010200780c */ /* 0x000fe40000701670 */
[----:B------:R-:W-:Y:S02]  /*5f60*/  ISETP.GT.AND P4, PT, R0, 0x49, !P6 ;  /* 0x000000490000780c */ /* 0x000fe40007784270 */
[----:B------:R-:W-:Y:S02]  /*5f70*/  FSEL R76, R142, -INF , !P0 ;  /* 0xff8000008e4c7808 */ /* 0x000fe40004000000 */
[----:B------:R-:W-:Y:S02]  /*5f80*/  FSETP.NEU.FTZ.AND P0, PT, R114, -INF , PT ;  /* 0xff8000007200780b */ /* 0x000fe40003f1d000 */
[----:B------:R-:W-:-:S02]  /*5f90*/  FMNMX.FTZ R7, R76, R77, !PT ;  /* 0x0000004d4c077209 */ /* 0x000fc40007810000 */
[----:B------:R-:W-:Y:S02]  /*5fa0*/  FSEL R4, R3, RZ, P0 ;  /* 0x000000ff03047208 */ /* 0x000fe40000000000 */
[----:B------:R-:W-:Y:S02]  /*5fb0*/  FMNMX.FTZ R3, R25, R30, !PT ;  /* 0x0000001e19037209 */ /* 0x000fe40007810000 */
[----:B------:R-:W-:Y:S01]  /*5fc0*/  ISETP.LT.OR P2, PT, R2, 0x42, P1 ;  /* 0x000000420200780c */ /* 0x000fe20000f41670 */
[----:B------:R-:W-:Y:S01]  /*5fd0*/  FFMA.FTZ R6, R26, c[0x0][0x2d0], -R4 ;  /* 0x0000b4001a067a23 */ /* 0x000fe20000010804 */
[----:B------:R-:W-:Y:S02]  /*5fe0*/  FMNMX.FTZ R3, R36, R3, !PT ;  /* 0x0000000324037209 */ /* 0x000fe40007810000 */
[----:B------:R-:W-:Y:S01]  /*5ff0*/  FSEL R160, R155, -INF , !P2 ;  /* 0xff8000009ba07808 */ /* 0x000fe20005000000 */
        /* <DEDUP_REMOVED lines=35> */
[----:B--2---:R-:W-:-:S03]  /*6230*/  F2FP.BF16.PACK_AB R14, R249, R248 ;  /* 0x000000f8f90e723e */ /* 0x004fc600000010ff */
        /* <DEDUP_REMOVED lines=13> */
[----:B------:R-:W-:Y:S01]  /*6310*/  ISETP.GT.AND P0, PT, R0, 0x48, !P5 ;  /* 0x000000480000780c */ /* 0x000fe20006f04270 */
[----:B------:R-:W-:Y:S01]  /*6320*/  FFMA.FTZ R6, R25, c[0x0][0x2d0], -R3 ;  /* 0x0000b40019067a23 */ /* 0x000fe20000010803 */
[----:B------:R-:W-:Y:S02]  /*6330*/  FMNMX.FTZ R5, R86, R5, !PT ;  /* 0x0000000556057209 */ /* 0x000fe40007810000 */
[----:B------:R-:W-:Y:S01]  /*6340*/  ISETP.LT.OR P1, PT, R2, 0x49, P0 ;  /* 0x000000490200780c */ /* 0x000fe20000721670 */
[----:B------:R1:W-:Y:S01]  /*6350*/  MUFU.EX2 R243, R6 ;  /* 0x0000000600f37308 */ /* 0x0003e20000000800 */
[----:B------:R-:W-:-:S02]  /*6360*/  FMNMX.FTZ R5, R88, R5, !PT ;  /* 0x0000000558057209 */ /* 0x000fc40007810000 */
[----:B------:R-:W-:Y:S01]  /*6370*/  ISETP.LT.OR P0, PT, R2, 0x4a, P4 ;  /* 0x0000004a0200780c */ /* 0x000fe20002701670 */
[----:B------:R-:W-:Y:S01]  /*6380*/  FFMA.FTZ R2, R37, c[0x0][0x2d0], -R3 ;  /* 0x0000b40025027a23 */ /* 0x000fe20000010803 */
[----:B------:R-:W-:Y:S02]  /*6390*/  FMNMX.FTZ R5, R91, R5, !PT ;  /* 0x000000055b057209 */ /* 0x000fe40007810000 */
[----:B------:R-:W-:Y:S01]  /*63a0*/  FSEL R159, R98, -INF , !P1 ;  /* 0xff800000629f7808 */ /* 0x000fe20004800000 */
[----:B------:R-:W-:Y:S01]  /*63b0*/  MUFU.EX2 R239, R2 ;  /* 0x0000000200ef7308 */ /* 0x000fe20000000800 */
[----:B------:R-:W-:Y:S02]  /*63c0*/  FMNMX.FTZ R5, R136, R5, !PT ;  /* 0x0000000588057209 */ /* 0x000fe40007810000 */
[----:B------:R-:W-:Y:S02]  /*63d0*/  FSEL R158, R99, -INF , !P0 ;  /* 0xff800000639e7808 */ /* 0x000fe40004000000 */
[----:B------:R-:W-:-:S02]  /*63e0*/  FMNMX.FTZ R5, R144, R5, !PT ;  /* 0x0000000590057209 */ /* 0x000fc40007810000 */
[----:B-1----:R-:W-:Y:S02]  /*63f0*/  FMNMX.FTZ R6, R139, R7, !PT ;  /* 0x000000078b067209 */ /* 0x002fe40007810000 */
[----:B------:R-:W-:Y:S02]  /*6400*/  FMNMX.FTZ R5, R146, R5, !PT ;  /* 0x0000000592057209 */ /* 0x000fe40007810000 */
[----:B------:R-:W-:Y:S02]  /*6410*/  FMNMX.FTZ R6, R152, R6, !PT ;  /* 0x0000000698067209 */ /* 0x000fe40007810000 */
[----:B------:R-:W-:Y:S02]  /*6420*/  FMNMX.FTZ R5, R149, R5, !PT ;  /* 0x0000000595057209 */ /* 0x000fe40007810000 */
[----:B------:R-:W-:Y:S02]  /*6430*/  FMNMX.FTZ R6, R162, R6, !PT ;  /* 0x00000006a2067209 */ /* 0x000fe40007810000 */
[----:B------:R-:W-:-:S04]  /*6440*/  FMNMX.FTZ R5, R164, R5, !PT ;  /* 0x00000005a4057209 */ /* 0x000fc80007810000 */
        /* <DEDUP_REMOVED lines=17> */
[----:B------:R-:W-:Y:S01]  /*6560*/  FFMA.FTZ R6, R60, c[0x0][0x2d0], -R3 ;  /* 0x0000b4003c067a23 */ /* 0x000fe20000010803 */
[----:B--2---:R-:W-:Y:S02]  /*6570*/  F2FP.BF16.PACK_AB R15, R239, R241 ;  /* 0x000000f1ef0f723e */ /* 0x004fe400000010ff */
[----:B------:R-:W-:Y:S01]  /*6580*/  FMNMX.FTZ R5, R161, R5, !PT ;  /* 0x00000005a1057209 */ /* 0x000fe20007810000 */
[----:B------:R-:W-:Y:S03]  /*6590*/  MUFU.EX2 R232, R6 ;  /* 0x0000000600e87308 */ /* 0x000fe60000000800 */
[----:B------:R-:W-:Y:S01]  /*65a0*/  FMNMX.FTZ R2, R160, R5, !PT ;  /* 0x00000005a0027209 */ /* 0x000fe20007810000 */
[----:B------:R-:W-:Y:S01]  /*65b0*/  FFMA.FTZ R5, R48, c[0x0][0x2d0], -R4 ;  /* 0x0000b40030057a23 */ /* 0x000fe20000010804 */
[----:B------:R-:W-:Y:S02]  /*65c0*/  HMMA.16816.F32.BF16 R44, R12, R32, RZ ;  /* 0x000000200c2c723c */ /* 0x000fe400000418ff */
[----:B------:R-:W-:Y:S01]  /*65d0*/  FMNMX.FTZ R2, R159, R2, !PT ;  /* 0x000000029f027209 */ /* 0x000fe20007810000 */
[----:B------:R2:W3:Y:S03]  /*65e0*/  MUFU.EX2 R244, R5 ;  /* 0x0000000500f47308 */ /* 0x0004e60000000800 */
[----:B------:R-:W-:-:S02]  /*65f0*/  FMNMX.FTZ R2, R158, R2, !PT ;  /* 0x000000029e027209 */ /* 0x000fc40007810000 */
[----:B------:R-:W-:Y:S03]  /*6600*/  HMMA.16816.F32.BF16 R52, R12, R40, RZ ;  /* 0x000000280c34723c */ /* 0x000fe600000418ff */
[----:B------:R-:W4:Y:S01]  /*6610*/  SHFL.BFLY PT, R7, R2, 0x2, 0x1f ;  /* 0x0c401f0002077f89 */ /* 0x000f2200000e0000 */
[----:B-1----:R-:W-:Y:S01]  /*6620*/  FMNMX.FTZ R112, R0, R8, !PT ;  /* 0x0000000800707209 */ /* 0x002fe20007810000 */
[----:B------:R-:W-:-:S03]  /*6630*/  FFMA.FTZ R0, R62, c[0x0][0x2d0], -R3 ;  /* 0x0000b4003e007a23 */ /* 0x000fc60000010803 */
[----:B------:R-:W-:Y:S01]  /*6640*/  HMMA.16816.F32.BF16 R24, R12, R56, RZ ;  /* 0x000000380c18723c */ /* 0x000fe200000418ff */
[----:B------:R-:W-:Y:S01]  /*6650*/  FSETP.NEU.FTZ.AND P0, PT, R112, -INF , PT ;  /* 0xff8000007000780b */ /* 0x000fe20003f1d000 */
[----:B--2---:R-:W-:Y:S01]  /*6660*/  FFMA.FTZ R5, R50, c[0x0][0x2d0], -R4 ;  /* 0x0000b40032057a23 */ /* 0x004fe20000010804 */
[----:B------:R1:W-:Y:S01]  /*6670*/  MUFU.EX2 R237, R0 ;  /* 0x0000000000ed7308 */ /* 0x0003e20000000800 */
[----:B---3--:R-:W-:-:S04]  /*6680*/  F2FP.BF16.PACK_AB R8, R244, R251 ;  /* 0x000000fbf408723e */ /* 0x008fc800000010ff */
[C---:B------:R-:W-:Y:S03]  /*6690*/  HMMA.16816.F32.BF16 R28, R12.reuse, R34, RZ ;  /* 0x000000220c1c723c */ /* 0x040fe600000418ff */
[----:B------:R2:W-:Y:S05]  /*66a0*/  MUFU.EX2 R245, R5 ;  /* 0x0000000500f57308 */ /* 0x0005ea0000000800 */
[C---:B------:R-:W-:Y:S01]  /*66b0*/  HMMA.16816.F32.BF16 R20, R12.reuse, R42, RZ ;  /* 0x0000002a0c14723c */ /* 0x040fe200000418ff */
[----:B-1----:R-:W-:Y:S02]  /*66c0*/  FFMA.FTZ R0, R68, c[0x0][0x2d0], -R3 ;  /* 0x0000b40044007a23 */ /* 0x002fe40000010803 */
[----:B------:R-:W-:Y:S02]  /*66d0*/  LDSM.16.MT88.4 R68, [R199+0x800] ;  /* 0x00080000c744783b */ /* 0x000fe40000004200 */
[----:B------:R-:W1:Y:S03]  /*66e0*/  MUFU.EX2 R240, R0 ;  /* 0x0000000000f07308 */ /* 0x000e660000000800 */
[----:B------:R-:W-:Y:S01]  /*66f0*/  HMMA.16816.F32.BF16 R16, R12, R38, RZ ;  /* 0x000000260c10723c */ /* 0x000fe200000418ff */
[----:B--2---:R-:W-:-:S04]  /*6700*/  FFMA.FTZ R5, R51, c[0x0][0x2d0], -R4 ;  /* 0x0000b40033057a23 */ /* 0x004fc80000010804 */
[----:B------:R2:W3:Y:S01]  /*6710*/  MUFU.EX2 R246, R5 ;  /* 0x0000000500f67308 */ /* 0x0004e20000000800 */
[----:B-1----:R-:W-:Y:S01]  /*6720*/  F2FP.BF16.PACK_AB R11, R240, R237 ;  /* 0x000000edf00b723e */ /* 0x002fe200000010ff */
[----:B--2---:R-:W-:Y:S01]  /*6730*/  FFMA.FTZ R5, R61, c[0x0][0x2d0], -R4 ;  /* 0x0000b4003d057a23 */ /* 0x004fe20000010804 */
[----:B---3--:R-:W-:Y:S01]  /*6740*/  F2FP.BF16.PACK_AB R10, R246, R245 ;  /* 0x000000f5f60a723e */ /* 0x008fe200000010ff */
[----:B------:R-:W1:Y:S04]  /*6750*/  LDSM.16.MT88.4 R60, [R200+0x800] ;  /* 0x00080000c83c783b */ /* 0x000e680000004200 */
[----:B------:R2:W-:Y:S02]  /*6760*/  MUFU.EX2 R247, R5 ;  /* 0x0000000500f77308 */ /* 0x0005e40000000800 */
[----:B--2---:R-:W-:-:S02]  /*6770*/  FFMA.FTZ R5, R49, c[0x0][0x2d0], -R3 ;  /* 0x0000b40031057a23 */ /* 0x004fc40000010803 */
[C---:B------:R-:W-:Y:S04]  /*6780*/  HMMA.16816.F32.BF16 R48, R12.reuse, R36, RZ ;  /* 0x000000240c30723c */ /* 0x040fe800000418ff */
[----:B------:R4:W2:Y:S04]  /*6790*/  MUFU.EX2 R233, R5 ;  /* 0x0000000500e97308 */ /* 0x0008a80000000800 */
[----:B------:R-:W-:Y:S01]  /*67a0*/  HMMA.16816.F32.BF16 R12, R12, R58, RZ ;  /* 0x0000003a0c0c723c */ /* 0x000fe200000418ff */
[----:B----4-:R-:W-:Y:S01]  /*67b0*/  FMNMX.FTZ R5, R2, R7, !PT ;  /* 0x0000000702057209 */ /* 0x010fe20007810000 */
[----:B------:R-:W-:Y:S01]  /*67c0*/  FMUL.FTZ R2, R112, c[0x0][0x2d0] ;  /* 0x0000b40070027a20 */ /* 0x000fe20000410000 */
[----:B--2---:R-:W-:-:S03]  /*67d0*/  F2FP.BF16.PACK_AB R9, R232, R233 ;  /* 0x000000e9e809723e */ /* 0x004fc600000010ff */
[----:B------:R-:W2:Y:S01]  /*67e0*/  SHFL.BFLY PT, R6, R5, 0x1, 0x1f ;  /* 0x0c201f0005067f89 */ /* 0x000ea200000e0000 */
[----:B------:R-:W-:-:S03]  /*67f0*/  FSEL R2, R2, RZ, P0 ;  /* 0x000000ff02027208 */ /* 0x000fc60000000000 */
[----:B------:R-:W-:Y:S02]  /*6800*/  HMMA.16816.F32.BF16 R108, R8, R64, R44 ;  /* 0x00000040086c723c */ /* 0x000fe4000004182c */
[----:B------:R-:W-:-:S04]  /*6810*/  FFMA.FTZ R0, R79, c[0x0][0x2d0], -R2 ;  /* 0x0000b4004f007a23 */ /* 0x000fc80000010802 */
[----:B------:R3:W-:Y:S02]  /*6820*/  MUFU.EX2 R230, R0 ;  /* 0x0000000000e67308 */ /* 0x0007e40000000800 */
[C---:B-1----:R-:W-:Y:S08]  /*6830*/  HMMA.16816.F32.BF16 R52, R8.reuse, R60, R52 ;  /* 0x0000003c0834723c */ /* 0x042ff00000041834 */
[----:B------:R-:W-:Y:S01]  /*6840*/  HMMA.16816.F32.BF16 R48, R8, R72, R48 ;  /* 0x000000480830723c */ /* 0x000fe20000041830 */
[----:B--2---:R-:W-:Y:S01]  /*6850*/  FMNMX.FTZ R5, R5, R6, !PT ;  /* 0x0000000605057209 */ /* 0x004fe20007810000 */
[----:B------:R-:W-:-:S02]  /*6860*/  FFMA.FTZ R6, R83, c[0x0][0x2d0], -R2 ;  /* 0x0000b40053067a23 */ /* 0x000fc40000010802 */
[--C-:B---3--:R-:W-:Y:S01]  /*6870*/  FFMA.FTZ R0, R78, c[0x0][0x2d0], -R2.reuse ;  /* 0x0000b4004e007a23 */ /* 0x108fe20000010802 */
[----:B------:R-:W-:Y:S01]  /*6880*/  FSETP.NEU.FTZ.AND P0, PT, R5, -INF , PT ;  /* 0xff8000000500780b */ /* 0x000fe20003f1d000 */
[----:B------:R-:W-:Y:S02]  /*6890*/  MUFU.EX2 R228, R6 ;  /* 0x0000000600e47308 */ /* 0x000fe40000000800 */
[C---:B------:R-:W-:Y:S06]  /*68a0*/  HMMA.16816.F32.BF16 R44, R8.reuse, R68, R24 ;  /* 0x00000044082c723c */ /* 0x040fec0000041818 */
[----:B------:R1:W2:Y:S02]  /*68b0*/  MUFU.EX2 R7, R0 ;  /* 0x0000000000077308 */ /* 0x0002a40000000800 */
[C---:B------:R-:W-:Y:S08]  /*68c0*/  HMMA.16816.F32.BF16 R100, R8.reuse, R66, R28 ;  /* 0x000000420864723c */ /* 0x040ff0000004181c */
[----:B------:R-:W-:Y:S01]  /*68d0*/  HMMA.16816.F32.BF16 R96, R8, R62, R20 ;  /* 0x0000003e0860723c */ /* 0x000fe20000041814 */
[----:B-1----:R-:W-:-:S07]  /*68e0*/  FFMA.FTZ R0, R82, c[0x0][0x2d0], -R2 ;  /* 0x0000b40052007a23 */ /* 0x002fce0000010802 */
[C---:B------:R-:W-:Y:S01]  /*68f0*/  HMMA.16816.F32.BF16 R104, R8.reuse, R74, R16 ;  /* 0x0000004a0868723c */ /* 0x040fe20000041810 */
[----:B------:R1:W3:Y:S07]  /*6900*/  MUFU.EX2 R229, R0 ;  /* 0x0000000000e57308 */ /* 0x0002ee0000000800 */
[----:B------:R-:W-:Y:S07]  /*6910*/  HMMA.16816.F32.BF16 R92, R8, R70, R12 ;  /* 0x00000046085c723c */ /* 0x000fee000004180c */
[----:B--2---:R-:W-:Y:S01]  /*6920*/  F2FP.BF16.PACK_AB R8, R7, R230 ;  /* 0x000000e60708723e */ /* 0x004fe200000010ff */
[----:B------:R-:W-:-:S02]  /*6930*/  FADD.FTZ R7, R230, R7 ;  /* 0x00000007e6077221 */ /* 0x000fc40000010000 */
[----:B-1----:R-:W-:Y:S01]  /*6940*/  FMUL.FTZ R0, R5, c[0x0][0x2d0] ;  /* 0x0000b40005007a20 */ /* 0x002fe20000410000 */
[----:B---3--:R-:W-:Y:S01]  /*6950*/  F2FP.BF16.PACK_AB R10, R228, R229 ;  /* 0x000000e5e40a723e */ /* 0x008fe200000010ff */
[----:B------:R-:W-:-:S03]  /*6960*/  FADD.FTZ R7, R229, R7 ;  /* 0x00000007e5077221 */ /* 0x000fc60000010000 */
[----:B------:R-:W-:Y:S01]  /*6970*/  FSEL R0, R0, RZ, P0 ;  /* 0x000000ff00007208 */ /* 0x000fe20000000000 */
[----:B------:R-:W-:-:S04]  /*6980*/  FADD.FTZ R7, R228, R7 ;  /* 0x00000007e4077221 */ /* 0x000fc80000010000 */
        /* <DEDUP_REMOVED lines=44> */
[----:B-1----:R-:W-:-:S03]  /*6c50*/  FFMA.FTZ R6, R118, c[0x0][0x2d0], -R4 ;  /* 0x0000b40076067a23 */ /* 0x002fc60000010804 */
[----:B------:R-:W-:Y:S01]  /*6c60*/  LDSM.16.MT88.4 R64, [R200+0x1800] ;  /* 0x00180000c840783b */ /* 0x000fe20000004200 */
[----:B------:R1:W-:Y:S02]  /*6c70*/  MUFU.EX2 R219, R6 ;  /* 0x0000000600db7308 */ /* 0x0003e40000000800 */
[C---:B------:R-:W-:Y:S01]  /*6c80*/  HMMA.16816.F32.BF16 R140, R8.reuse, R60, R20 ;  /* 0x0000003c088c723c */ /* 0x040fe20000041814 */
[----:B------:R-:W-:Y:S07]  /*6c90*/  LDSM.16.MT88.4 R20, [R200+0x1000] ;  /* 0x00100000c814783b */ /* 0x000fee0000004200 */
[----:B------:R-:W-:Y:S01]  /*6ca0*/  HMMA.16816.F32.BF16 R88, R8, R72, R16 ;  /* 0x000000480858723c */ /* 0x000fe20000041810 */
[----:B------:R-:W5:Y:S01]  /*6cb0*/  LDSM.16.MT88.4 R16, [R196+0x1000] ;  /* 0x00100000c410783b */ /* 0x000f620000004200 */
[----:B-1----:R-:W-:-:S06]  /*6cc0*/  FFMA.FTZ R6, R121, c[0x0][0x2d0], -R4 ;  /* 0x0000b40079067a23 */ /* 0x002fcc0000010804 */
[C---:B------:R-:W-:Y:S01]  /*6cd0*/  HMMA.16816.F32.BF16 R132, R8.reuse, R68, R12 ;  /* 0x000000440884723c */ /* 0x040fe2000004180c */
[----:B------:R1:W-:Y:S07]  /*6ce0*/  MUFU.EX2 R220, R6 ;  /* 0x0000000600dc7308 */ /* 0x0003ee0000000800 */
[C---:B------:R-:W-:Y:S01]  /*6cf0*/  HMMA.16816.F32.BF16 R84, R8.reuse, R74, R36 ;  /* 0x0000004a0854723c */ /* 0x040fe20000041824 */
[----:B------:R-:W-:Y:S07]  /*6d00*/  LDSM.16.MT88.4 R72, [R199+0x1800] ;  /* 0x00180000c748783b */ /* 0x000fee0000004200 */
[----:B------:R-:W-:Y:S01]  /*6d10*/  HMMA.16816.F32.BF16 R80, R8, R62, R40 ;  /* 0x0000003e0850723c */ /* 0x000fe20000041828 */
[----:B------:R-:W-:Y:S01]  /*6d20*/  LDSM.16.MT88.4 R60, [R196+0x1800] ;  /* 0x00180000c43c783b */ /* 0x000fe20000004200 */
[----:B-1----:R-:W-:-:S04]  /*6d30*/  FFMA.FTZ R6, R122, c[0x0][0x2d0], -R4 ;  /* 0x0000b4007a067a23 */ /* 0x002fc80000010804 */
[----:B------:R1:W-:Y:S02]  /*6d40*/  MUFU.EX2 R216, R6 ;  /* 0x0000000600d87308 */ /* 0x0003e40000000800 */
[----:B-1----:R-:W-:-:S06]  /*6d50*/  FFMA.FTZ R6, R123, c[0x0][0x2d0], -R4 ;  /* 0x0000b4007b067a23 */ /* 0x002fcc0000010804 */
[----:B------:R1:W-:Y:S02]  /*6d60*/  MUFU.EX2 R212, R6 ;  /* 0x0000000600d47308 */ /* 0x0003e40000000800 */
[----:B-1----:R-:W-:-:S06]  /*6d70*/  FFMA.FTZ R6, R116, c[0x0][0x2d0], -R3 ;  /* 0x0000b40074067a23 */ /* 0x002fcc0000010803 */
[----:B------:R1:W-:Y:S02]  /*6d80*/  MUFU.EX2 R195, R6 ;  /* 0x0000000600c37308 */ /* 0x0003e40000000800 */
[----:B-1----:R-:W-:-:S06]  /*6d90*/  FFMA.FTZ R6, R115, c[0x0][0x2d0], -R3 ;  /* 0x0000b40073067a23 */ /* 0x002fcc0000010803 */
[----:B------:R1:W1:Y:S02]  /*6da0*/  MUFU.EX2 R194, R6 ;  /* 0x0000000600c27308 */ /* 0x0002640000000800 */
[----:B-1----:R-:W-:Y:S02]  /*6db0*/  FFMA.FTZ R6, R120, c[0x0][0x2d0], -R3 ;  /* 0x0000b40078067a23 */ /* 0x002fe40000010803 */
[----:B------:R-:W-:Y:S01]  /*6dc0*/  HMMA.16816.F32.BF16 R120, R8, R70, R32 ;  /* 0x000000460878723c */ /* 0x000fe20000041820 */
[----:B------:R-:W1:Y:S03]  /*6dd0*/  LDSM.16.MT88.4 R68, [R197+0x1800] ;  /* 0x00180000c544783b */ /* 0x000e660000004200 */
[----:B------:R3:W-:Y:S03]  /*6de0*/  MUFU.EX2 R193, R6 ;  /* 0x0000000600c17308 */ /* 0x0007e60000000800 */
[----:B--2---:R-:W-:-:S02]  /*6df0*/  F2FP.BF16.PACK_AB R8, R221, R247 ;  /* 0x000000f7dd08723e */ /* 0x004fc400000010ff */
[----:B------:R-:W-:Y:S02]  /*6e00*/  F2FP.BF16.PACK_AB R9, R194, R195 ;  /* 0x000000c3c209723e */ /* 0x000fe400000010ff */
[----:B------:R-:W-:Y:S01]  /*6e10*/  F2FP.BF16.PACK_AB R10, R220, R219 ;  /* 0x000000dbdc0a723e */ /* 0x000fe200000010ff */
[----:B---3--:R-:W-:-:S04]  /*6e20*/  FFMA.FTZ R6, R128, c[0x0][0x2d0], -R3 ;  /* 0x0000b40080067a23 */ /* 0x008fc80000010803 */
[----:B------:R2:W3:Y:S02]  /*6e30*/  MUFU.EX2 R191, R6 ;  /* 0x0000000600bf7308 */ /* 0x0004e40000000800 */
[----:B--2---:R-:W-:Y:S01]  /*6e40*/  FFMA.FTZ R6, R151, c[0x0][0x2d0], -R4 ;  /* 0x0000b40097067a23 */ /* 0x004fe20000010804 */
[----:B---3--:R-:W-:-:S05]  /*6e50*/  F2FP.BF16.PACK_AB R11, R191, R193 ;  /* 0x000000c1bf0b723e */ /* 0x008fca00000010ff */
[----:B------:R2:W-:Y:S02]  /*6e60*/  MUFU.EX2 R192, R6 ;  /* 0x0000000600c07308 */ /* 0x0005e40000000800 */
[C---:B------:R-:W-:Y:S08]  /*6e70*/  HMMA.16816.F32.BF16 R32, R8.reuse, R26, R104 ;  /* 0x0000001a0820723c */ /* 0x040ff00000041868 */
[----:B----4-:R-:W-:Y:S01]  /*6e80*/  HMMA.16816.F32.BF16 R12, R8, R30, R92 ;  /* 0x0000001e080c723c */ /* 0x010fe2000004185c */
[----:B------:R-:W-:Y:S01]  /*6e90*/  LDSM.16.MT88.4 R92, [R197+0x2000] ;  /* 0x00200000c55c783b */ /* 0x000fe20000004200 */
[----:B--2---:R-:W-:-:S04]  /*6ea0*/  FFMA.FTZ R6, R150, c[0x0][0x2d0], -R4 ;  /* 0x0000b40096067a23 */ /* 0x004fc80000010804 */
[----:B------:R2:W3:Y:S02]  /*6eb0*/  MUFU.EX2 R190, R6 ;  /* 0x0000000600be7308 */ /* 0x0004e40000000800 */
[C---:B-----5:R-:W-:Y:S08]  /*6ec0*/  HMMA.16816.F32.BF16 R56, R8.reuse, R16, R108 ;  /* 0x000000100838723c */ /* 0x060ff0000004186c */
[----:B------:R-:W-:Y:S01]  /*6ed0*/  HMMA.16816.F32.BF16 R52, R8, R20, R52 ;  /* 0x000000140834723c */ /* 0x000fe20000041834 */
[----:B--2---:R-:W-:-:S07]  /*6ee0*/  FFMA.FTZ R6, R130, c[0x0][0x2d0], -R3 ;  /* 0x0000b40082067a23 */ /* 0x004fce0000010803 */
[C---:B------:R-:W-:Y:S01]  /*6ef0*/  HMMA.16816.F32.BF16 R48, R8.reuse, R24, R48 ;  /* 0x000000180830723c */ /* 0x040fe20000041830 */
[----:B------:R2:W-:Y:S07]  /*6f00*/  MUFU.EX2 R189, R6 ;  /* 0x0000000600bd7308 */ /* 0x0005ee0000000800 */
[C---:B------:R-:W-:Y:S08]  /*6f10*/  HMMA.16816.F32.BF16 R44, R8.reuse, R28, R44 ;  /* 0x0000001c082c723c */ /* 0x040ff0000004182c */
[----:B------:R-:W-:Y:S01]  /*6f20*/  HMMA.16816.F32.BF16 R40, R8, R18, R100 ;  /* 0x000000120828723c */ /* 0x000fe20000041864 */
[----:B--2---:R-:W-:-:S04]  /*6f30*/  FFMA.FTZ R6, R145, c[0x0][0x2d0], -R3 ;  /* 0x0000b40091067a23 */ /* 0x004fc80000010803 */
[----:B------:R2:W4:Y:S03]  /*6f40*/  MUFU.EX2 R188, R6 ;  /* 0x0000000600bc7308 */ /* 0x0005260000000800 */
[----:B------:R-:W-:Y:S07]  /*6f50*/  HMMA.16816.F32.BF16 R36, R8, R22, R96 ;  /* 0x000000160824723c */ /* 0x000fee0000041860 */
[----:B------:R-:W-:-:S02]  /*6f60*/  F2FP.BF16.PACK_AB R8, R212, R216 ;  /* 0x000000d8d408723e */ /* 0x000fc400000010ff */
[----:B---3--:R-:W-:Y:S01]  /*6f70*/  F2FP.BF16.PACK_AB R10, R190, R192 ;  /* 0x000000c0be0a723e */ /* 0x008fe200000010ff */
[----:B--2---:R-:W-:Y:S01]  /*6f80*/  FFMA.FTZ R6, R147, c[0x0][0x2d0], -R3 ;  /* 0x0000b40093067a23 */ /* 0x004fe20000010803 */
[----:B----4-:R-:W-:-:S03]  /*6f90*/  F2FP.BF16.PACK_AB R9, R188, R189 ;  /* 0x000000bdbc09723e */ /* 0x010fc600000010ff */
[----:B------:R2:W-:Y:S02]  /*6fa0*/  MUFU.EX2 R187, R6 ;  /* 0x0000000600bb7308 */ /* 0x0005e40000000800 */
[----:B--2---:R-:W-:-:S06]  /*6fb0*/  FFMA.FTZ R6, R148, c[0x0][0x2d0], -R3 ;  /* 0x0000b40094067a23 */ /* 0x004fcc0000010803 */
[----:B------:R2:W3:Y:S02]  /*6fc0*/  MUFU.EX2 R186, R6 ;  /* 0x0000000600ba7308 */ /* 0x0004e40000000800 */
[----:B--2---:R-:W-:Y:S01]  /*6fd0*/  FFMA.FTZ R6, R136, c[0x0][0x2d0], -R2 ;  /* 0x0000b40088067a23 */ /* 0x004fe20000010802 */
[----:B---3--:R-:W-:-:S05]  /*6fe0*/  F2FP.BF16.PACK_AB R11, R186, R187 ;  /* 0x000000bbba0b723e */ /* 0x008fca00000010ff */
[----:B------:R2:W-:Y:S02]  /*6ff0*/  MUFU.EX2 R184, R6 ;  /* 0x0000000600b87308 */ /* 0x0005e40000000800 */
[C---:B-1----:R-:W-:Y:S08]  /*7000*/  HMMA.16816.F32.BF16 R96, R8.reuse, R70, R32 ;  /* 0x000000460860723c */ /* 0x042ff00000041820 */
[----:B------:R-:W-:Y:S01]  /*7010*/  HMMA.16816.F32.BF16 R32, R8, R74, R12 ;  /* 0x0000004a0820723c */ /* 0x000fe2000004180c */
[----:B------:R-:W-:Y:S01]  /*7020*/  LDSM.16.MT88.4 R12, [R199+0x2000] ;  /* 0x00200000c70c783b */ /* 0x000fe20000004200 */
[----:B--2---:R-:W-:-:S04]  /*7030*/  FFMA.FTZ R6, R144, c[0x0][0x2d0], -R2 ;  /* 0x0000b40090067a23 */ /* 0x004fc80000010802 */
[----:B------:R1:W2:Y:S02]  /*7040*/  MUFU.EX2 R185, R6 ;  /* 0x0000000600b97308 */ /* 0x0002a40000000800 */
        /* <DEDUP_REMOVED lines=15> */
[--C-:B-1----:R-:W-:Y:S02]  /*7140*/  FFMA.FTZ R6, R131, c[0x0][0x2d0], -R0.reuse ;  /* 0x0000b40083067a23 */ /* 0x102fe40000010800 */
[----:B------:R-:W1:Y:S04]  /*7150*/  LDSM.16.MT88.4 R128, [R196+0x2000] ;  /* 0x00200000c480783b */ /* 0x000e680000004200 */
[----:B------:R2:W3:Y:S02]  /*7160*/  MUFU.EX2 R181, R6 ;  /* 0x0000000600b57308 */ /* 0x0004e40000000800 */
[----:B--2---:R-:W-:Y:S01]  /*7170*/  FFMA.FTZ R6, R137, c[0x0][0x2d0], -R0 ;  /* 0x0000b40089067a23 */ /* 0x004fe20000010800 */
[----:B---3--:R-:W-:-:S05]  /*7180*/  F2FP.BF16.PACK_AB R9, R181, R180 ;  /* 0x000000b4b509723e */ /* 0x008fca00000010ff */
[----:B------:R2:W-:Y:S02]  /*7190*/  MUFU.EX2 R116, R6 ;  /* 0x0000000600747308 */ /* 0x0005e40000000800 */
[----:B--2---:R-:W-:-:S06]  /*71a0*/  FFMA.FTZ R6, R138, c[0x0][0x2d0], -R0 ;  /* 0x0000b4008a067a23 */ /* 0x004fcc0000010800 */
[----:B------:R2:W3:Y:S02]  /*71b0*/  MUFU.EX2 R115, R6 ;  /* 0x0000000600737308 */ /* 0x0004e40000000800 */
[----:B--2---:R-:W-:Y:S01]  /*71c0*/  FFMA.FTZ R6, R175, c[0x0][0x2d0], -R4 ;  /* 0x0000b400af067a23 */ /* 0x004fe20000010804 */
[----:B---3--:R-:W-:-:S05]  /*71d0*/  F2FP.BF16.PACK_AB R11, R115, R116 ;  /* 0x00000074730b723e */ /* 0x008fca00000010ff */
[----:B------:R2:W-:Y:S02]  /*71e0*/  MUFU.EX2 R175, R6 ;  /* 0x0000000600af7308 */ /* 0x0005e40000000800 */
[C---:B------:R-:W-:Y:S08]  /*71f0*/  HMMA.16816.F32.BF16 R104, R8.reuse, R28, R132 ;  /* 0x0000001c0868723c */ /* 0x040ff00000041884 */
[----:B------:R-:W-:Y:S01]  /*7200*/  HMMA.16816.F32.BF16 R124, R8, R16, R124 ;  /* 0x00000010087c723c */ /* 0x000fe2000004187c */
[----:B--2---:R-:W-:-:S04]  /*7210*/  FFMA.FTZ R6, R174, c[0x0][0x2d0], -R4 ;  /* 0x0000b400ae067a23 */ /* 0x004fc80000010804 */
[----:B------:R2:W-:Y:S03]  /*7220*/  MUFU.EX2 R174, R6 ;  /* 0x0000000600ae7308 */ /* 0x0005e60000000800 */
[C---:B------:R-:W-:Y:S08]  /*7230*/  HMMA.16816.F32.BF16 R16, R8.reuse, R18, R76 ;  /* 0x000000120810723c */ /* 0x040ff0000004184c */
[----:B------:R-:W-:Y:S01]  /*7240*/  HMMA.16816.F32.BF16 R76, R8, R30, R120 ;  /* 0x0000001e084c723c */ /* 0x000fe20000041878 */
[----:B--2---:R-:W-:-:S07]  /*7250*/  FFMA.FTZ R6, R173, c[0x0][0x2d0], -R4 ;  /* 0x0000b400ad067a23 */ /* 0x004fce0000010804 */
[C---:B------:R-:W-:Y:S01]  /*7260*/  HMMA.16816.F32.BF16 R140, R8.reuse, R20, R140 ;  /* 0x00000014088c723c */ /* 0x040fe2000004188c */
[----:B------:R-:W-:Y:S01]  /*7270*/  FFMA.FTZ R4, R172, c[0x0][0x2d0], -R4 ;  /* 0x0000b400ac047a23 */ /* 0x000fe20000010804 */
[----:B------:R2:W-:Y:S06]  /*7280*/  MUFU.EX2 R173, R6 ;  /* 0x0000000600ad7308 */ /* 0x0005ec0000000800 */
[C---:B------:R-:W-:Y:S02]  /*7290*/  HMMA.16816.F32.BF16 R20, R8.reuse, R22, R80 ;  /* 0x000000160814723c */ /* 0x040fe40000041850 */
[----:B------:R3:W4:Y:S06]  /*72a0*/  MUFU.EX2 R172, R4 ;  /* 0x0000000400ac7308 */ /* 0x00072c0000000800 */
[----:B------:R-:W-:Y:S01]  /*72b0*/  HMMA.16816.F32.BF16 R80, R8, R26, R84 ;  /* 0x0000001a0850723c */ /* 0x000fe20000041854 */
[----:B--2---:R-:W-:-:S07]  /*72c0*/  IMAD.MOV.U32 R6, RZ, RZ, R153 ;  /* 0x000000ffff067224 */ /* 0x004fce00078e0099 */
[----:B------:R-:W-:Y:S01]  /*72d0*/  HMMA.16816.F32.BF16 R88, R8, R24, R88 ;  /* 0x000000180858723c */ /* 0x000fe20000041858 */
[----:B---3--:R-:W-:Y:S01]  /*72e0*/  FFMA.FTZ R4, R171, c[0x0][0x2d0], -R3 ;  /* 0x0000b400ab047a23 */ /* 0x008fe20000010803 */
[----:B----4-:R-:W-:-:S03]  /*72f0*/  F2FP.BF16.PACK_AB R154, R172, R173 ;  /* 0x000000adac9a723e */ /* 0x010fc600000010ff */
[----:B------:R2:W-:Y:S02]  /*7300*/  MUFU.EX2 R171, R4 ;  /* 0x0000000400ab7308 */ /* 0x0005e40000000800 */
[----:B--2---:R-:W-:-:S06]  /*7310*/  FFMA.FTZ R4, R170, c[0x0][0x2d0], -R3 ;  /* 0x0000b400aa047a23 */ /* 0x004fcc0000010803 */
[----:B------:R2:W3:Y:S02]  /*7320*/  MUFU.EX2 R170, R4 ;  /* 0x0000000400aa7308 */ /* 0x0004e40000000800 */
[--C-:B--2---:R-:W-:Y:S01]  /*7330*/  FFMA.FTZ R4, R168, c[0x0][0x2d0], -R3.reuse ;  /* 0x0000b400a8047a23 */ /* 0x104fe20000010803 */
[----:B---3--:R-:W-:Y:S01]  /*7340*/  F2FP.BF16.PACK_AB R153, R170, R171 ;  /* 0x000000abaa99723e */ /* 0x008fe200000010ff */
[----:B------:R-:W-:-:S04]  /*7350*/  FFMA.FTZ R3, R167, c[0x0][0x2d0], -R3 ;  /* 0x0000b400a7037a23 */ /* 0x000fc80000010803 */
[----:B------:R2:W-:Y:S08]  /*7360*/  MUFU.EX2 R168, R4 ;  /* 0x0000000400a87308 */ /* 0x0005f00000000800 */
[----:B------:R3:W4:Y:S01]  /*7370*/  MUFU.EX2 R167, R3 ;  /* 0x0000000300a77308 */ /* 0x0007220000000800 */
[----:B--2---:R-:W-:-:S05]  /*7380*/  IMAD.MOV.U32 R4, RZ, RZ, c[0x0][0x2c4] ;  /* 0x0000b100ff047624 */ /* 0x004fca00078e00ff */
[----:B------:R-:W-:Y:S01]  /*7390*/  ISETP.NE.AND P6, PT, R4, 0x1, PT ;  /* 0x000000010400780c */ /* 0x000fe20003fc5270 */
[----:B---3--:R-:W-:Y:S01]  /*73a0*/  FFMA.FTZ R3, R164, c[0x0][0x2d0], -R2 ;  /* 0x0000b400a4037a23 */ /* 0x008fe20000010802 */
[----:B----4-:R-:W-:-:S03]  /*73b0*/  F2FP.BF16.PACK_AB R155, R167, R168 ;  /* 0x000000a8a79b723e */ /* 0x010fc600000010ff */
[----:B------:R2:W-:Y:S02]  /*73c0*/  MUFU.EX2 R164, R3 ;  /* 0x0000000300a47308 */ /* 0x0005e40000000800 */
[----:B--2---:R-:W-:-:S06]  /*73d0*/  FFMA.FTZ R3, R163, c[0x0][0x2d0], -R2 ;  /* 0x0000b400a3037a23 */ /* 0x004fcc0000010802 */
[----:B------:R2:W3:Y:S02]  /*73e0*/  MUFU.EX2 R163, R3 ;  /* 0x0000000300a37308 */ /* 0x0004e40000000800 */
[----:B--2---:R-:W-:Y:S01]  /*73f0*/  FFMA.FTZ R3, R166, c[0x0][0x2d0], -R2 ;  /* 0x0000b400a6037a23 */ /* 0x004fe20000010802 */
[----:B---3--:R-:W-:Y:S01]  /*7400*/  F2FP.BF16.PACK_AB R8, R163, R164 ;  /* 0x000000a4a308723e */ /* 0x008fe200000010ff */
[----:B------:R-:W-:-:S04]  /*7410*/  IMAD.MOV.U32 R166, RZ, RZ, c[0x0][0x32c] ;  /* 0x0000cb00ffa67624 */ /* 0x000fc800078e00ff */
[----:B------:R2:W-:Y:S02]  /*7420*/  MUFU.EX2 R117, R3 ;  /* 0x0000000300757308 */ /* 0x0005e40000000800 */
[----:B--2---:R-:W-:-:S06]  /*7430*/  FFMA.FTZ R3, R169, c[0x0][0x2d0], -R2 ;  /* 0x0000b400a9037a23 */ /* 0x004fcc0000010802 */
[----:B------:R2:W3:Y:S02]  /*7440*/  MUFU.EX2 R118, R3 ;  /* 0x0000000300767308 */ /* 0x0004e40000000800 */
[----:B--2---:R-:W-:Y:S01]  /*7450*/  FFMA.FTZ R3, R139, c[0x0][0x2d0], -R0 ;  /* 0x0000b4008b037a23 */ /* 0x004fe20000010800 */
[----:B---3--:R-:W-:-:S05]  /*7460*/  F2FP.BF16.PACK_AB R10, R118, R117 ;  /* 0x00000075760a723e */ /* 0x008fca00000010ff */
[----:B------:R2:W-:Y:S02]  /*7470*/  MUFU.EX2 R28, R3 ;  /* 0x00000003001c7308 */ /* 0x0005e40000000800 */
[----:B--2---:R-:W-:Y:S01]  /*7480*/  FFMA.FTZ R3, R152, c[0x0][0x2d0], -R0 ;  /* 0x0000b40098037a23 */ /* 0x004fe20000010800 */
[----:B------:R-:W-:-:S05]  /*7490*/  F2FP.BF16.PACK_AB R152, R174, R175 ;  /* 0x000000afae98723e */ /* 0x000fca00000010ff */
[----:B------:R2:W3:Y:S02]  /*74a0*/  MUFU.EX2 R31, R3 ;  /* 0x00000003001f7308 */ /* 0x0004e40000000800 */
[C---:B-1----:R-:W-:Y:S08]  /*74b0*/  HMMA.16816.F32.BF16 R120, R152.reuse, R128, R56 ;  /* 0x000000809878723c */ /* 0x042ff00000041838 */
[----:B------:R-:W-:Y:S01]  /*74c0*/  HMMA.16816.F32.BF16 R132, R152, R130, R40 ;  /* 0x000000829884723c */ /* 0x000fe20000041828 */
[----:B--2---:R-:W-:Y:S01]  /*74d0*/  FFMA.FTZ R3, R162, c[0x0][0x2d0], -R0 ;  /* 0x0000b400a2037a23 */ /* 0x004fe20000010800 */
[----:B---3--:R-:W-:-:S03]  /*74e0*/  F2FP.BF16.PACK_AB R9, R31, R28 ;  /* 0x0000001c1f09723e */ /* 0x008fc600000010ff */
        /* <DEDUP_REMOVED lines=8> */
[----:B-1----:R-:W-:Y:S01]  /*7570*/  FFMA.FTZ R3, R176, c[0x0][0x2d0], -R2 ;  /* 0x0000b400b0037a23 */ /* 0x002fe20000010802 */
[----:B--2---:R-:W-:-:S06]  /*7580*/  F2FP.BF16.PACK_AB R11, R29, R30 ;  /* 0x0000001e1d0b723e */ /* 0x004fcc00000010ff */
[----:B------:R-:W-:Y:S01]  /*7590*/  HMMA.16816.F32.BF16 R152, R152, R14, R32 ;  /* 0x0000000e9898723c */ /* 0x000fe20000041820 */
[----:B------:R1:W-:Y:S07]  /*75a0*/  MUFU.EX2 R32, R3 ;  /* 0x0000000300207308 */ /* 0x0003ee0000000800 */
[C---:B------:R-:W-:Y:S08]  /*75b0*/  HMMA.16816.F32.BF16 R88, R8.reuse, R68, R88 ;  /* 0x000000440858723c */ /* 0x040ff00000041858 */
[----:B------:R-:W-:Y:S01]  /*75c0*/  HMMA.16816.F32.BF16 R104, R8, R72, R104 ;  /* 0x000000480868723c */ /* 0x000fe20000041868 */
[----:B-1----:R-:W-:-:S04]  /*75d0*/  FFMA.FTZ R3, R178, c[0x0][0x2d0], -R2 ;  /* 0x0000b400b2037a23 */ /* 0x002fc80000010802 */
[----:B------:R1:W2:Y:S03]  /*75e0*/  MUFU.EX2 R34, R3 ;  /* 0x0000000300227308 */ /* 0x0002a60000000800 */
[C---:B------:R-:W-:Y:S08]  /*75f0*/  HMMA.16816.F32.BF16 R124, R8.reuse, R60, R124 ;  /* 0x0000003c087c723c */ /* 0x040ff0000004187c */
[----:B------:R-:W-:Y:S01]  /*7600*/  HMMA.16816.F32.BF16 R16, R8, R62, R16 ;  /* 0x0000003e0810723c */ /* 0x000fe20000041810 */
[--C-:B-1----:R-:W-:Y:S01]  /*7610*/  FFMA.FTZ R3, R179, c[0x0][0x2d0], -R2.reuse ;  /* 0x0000b400b3037a23 */ /* 0x102fe20000010802 */
[----:B--2---:R-:W-:Y:S01]  /*7620*/  F2FP.BF16.PACK_AB R108, R34, R32 ;  /* 0x00000020226c723e */ /* 0x004fe200000010ff */
[----:B------:R-:W-:-:S05]  /*7630*/  FFMA.FTZ R2, R177, c[0x0][0x2d0], -R2 ;  /* 0x0000b400b1027a23 */ /* 0x000fca0000010802 */
[C---:B------:R-:W-:Y:S01]  /*7640*/  HMMA.16816.F32.BF16 R140, R8.reuse, R64, R140 ;  /* 0x00000040088c723c */ /* 0x040fe2000004188c */
[----:B------:R1:W-:Y:S07]  /*7650*/  MUFU.EX2 R35, R3 ;  /* 0x0000000300237308 */ /* 0x0003ee0000000800 */
[C---:B------:R-:W-:Y:S01]  /*7660*/  HMMA.16816.F32.BF16 R20, R8.reuse, R66, R20 ;  /* 0x000000420814723c */ /* 0x040fe20000041814 */
[----:B------:R2:W3:Y:S07]  /*7670*/  MUFU.EX2 R33, R2 ;  /* 0x0000000200217308 */ /* 0x0004ee0000000800 */
[----:B------:R-:W-:Y:S01]  /*7680*/  HMMA.16816.F32.BF16 R68, R8, R70, R80 ;  /* 0x000000460844723c */ /* 0x000fe20000041850 */
[----:B-1----:R-:W-:-:S04]  /*7690*/  FADD.FTZ R3, R252, R250 ;  /* 0x000000fafc037221 */ /* 0x002fc80000010000 */
[----:B------:R-:W-:-:S03]  /*76a0*/  FADD.FTZ R3, R248, R3 ;  /* 0x00000003f8037221 */ /* 0x000fc60000010000 */
[----:B------:R-:W-:Y:S01]  /*76b0*/  HMMA.16816.F32.BF16 R72, R8, R74, R76 ;  /* 0x0000004a0848723c */ /* 0x000fe2000004184c */
[----:B--2---:R-:W-:Y:S01]  /*76c0*/  FFMA.FTZ R2, R161, c[0x0][0x2d0], -R0 ;  /* 0x0000b400a1027a23 */ /* 0x004fe20000010800 */
[----:B---3--:R-:W-:Y:S01]  /*76d0*/  F2FP.BF16.PACK_AB R110, R33, R35 ;  /* 0x00000023216e723e */ /* 0x008fe200000010ff */
[----:B------:R-:W-:Y:S02]  /*76e0*/  FADD.FTZ R3, R249, R3 ;  /* 0x00000003f9037221 */ /* 0x000fe40000010000 */
[----:B------:R1:W-:Y:S02]  /*76f0*/  MUFU.EX2 R24, R2 ;  /* 0x0000000200187308 */ /* 0x0003e40000000800 */
[----:B------:R-:W-:Y:S02]  /*7700*/  FADD.FTZ R4, R251, R3 ;  /* 0x00000003fb047221 */ /* 0x000fe40000010000 */
[----:B------:R-:W-:Y:S02]  /*7710*/  FADD.FTZ R8, R224, R7 ;  /* 0x00000007e0087221 */ /* 0x000fe40000010000 */
[----:B------:R-:W-:-:S02]  /*7720*/  FADD.FTZ R7, R244, R4 ;  /* 0x00000004f4077221 */ /* 0x000fc40000010000 */
[----:B-1----:R-:W-:-:S04]  /*7730*/  FFMA.FTZ R2, R160, c[0x0][0x2d0], -R0 ;  /* 0x0000b400a0027a23 */ /* 0x002fc80000010800 */
[----:B------:R1:W2:Y:S02]  /*7740*/  MUFU.EX2 R25, R2 ;  /* 0x0000000200197308 */ /* 0x0002a40000000800 */
[--C-:B-1----:R-:W-:Y:S01]  /*7750*/  FFMA.FTZ R2, R159, c[0x0][0x2d0], -R0.reuse ;  /* 0x0000b4009f027a23 */ /* 0x102fe20000010800 */
[----:B--2---:R-:W-:Y:S01]  /*7760*/  F2FP.BF16.PACK_AB R109, R25, R24 ;  /* 0x00000018196d723e */ /* 0x004fe200000010ff */
[----:B------:R-:W-:-:S04]  /*7770*/  FFMA.FTZ R0, R158, c[0x0][0x2d0], -R0 ;  /* 0x0000b4009e007a23 */ /* 0x000fc80000010800 */
[----:B------:R1:W-:Y:S08]  /*7780*/  MUFU.EX2 R27, R2 ;  /* 0x00000002001b7308 */ /* 0x0003f00000000800 */
[----:B------:R2:W3:Y:S01]  /*7790*/  MUFU.EX2 R26, R0 ;  /* 0x00000000001a7308 */ /* 0x0004e20000000800 */
[----:B-1----:R-:W-:-:S04]  /*77a0*/  @P6 IMAD.HI.U32 R2, R6, c[0x0][0x2c8], RZ ;  /* 0x0000b20006026a27 */ /* 0x002fc800078e00ff */
[----:B--2---:R-:W-:Y:S01]  /*77b0*/  IMAD.MOV.U32 R0, RZ, RZ, R6 ;  /* 0x000000ffff007224 */ /* 0x004fe200078e0006 */
[----:B------:R-:W-:Y:S01]  /*77c0*/  @P6 SHF.R.U32.HI R0, RZ, c[0x0][0x2cc], R2 ;  /* 0x0000b300ff006a19 */ /* 0x000fe20000011602 */
[----:B------:R-:W-:Y:S01]  /*77d0*/  FADD.FTZ R6, R243, R238 ;  /* 0x000000eef3067221 */ /* 0x000fe20000010000 */
[----:B------:R-:W-:Y:S02]  /*77e0*/  ISETP.GE.AND P6, PT, R166, 0x1, PT ;  /* 0x00000001a600780c */ /* 0x000fe40003fc6270 */
[----:B---3--:R-:W-:Y:S01]  /*77f0*/  F2FP.BF16.PACK_AB R111, R26, R27 ;  /* 0x0000001b1a6f723e */ /* 0x008fe200000010ff */
[----:B------:R-:W-:Y:S02]  /*7800*/  IMAD.IADD R2, R231, 0x1, R0 ;  /* 0x00000001e7027824 */ /* 0x000fe400078e0200 */
        /* <DEDUP_REMOVED lines=72> */
[----:B------:R-:W-:Y:S01]  /*7c90*/  STL [R1], R7 ;  /* 0x0000000701007387 */ /* 0x000fe20000100800 */
[----:B------:R-:W-:-:S03]  /*7ca0*/  FADD.FTZ R3, R33, R6 ;  /* 0x0000000621037221 */ /* 0x000fc60000010000 */
[----:B------:R1:W-:Y:S04]  /*7cb0*/  STL [R1+0x4], R0 ;  /* 0x0000040001007387 */ /* 0x0003e80000100800 */
[----:B------:R2:W-:Y:S01]  /*7cc0*/  STL [R1+0x8], R3 ;  /* 0x0000080301007387 */ /* 0x0005e20000100800 */
[----:B-1----:R-:W-:Y:S01]  /*7cd0*/  FADD.FTZ R0, R26, R4 ;  /* 0x000000041a007221 */ /* 0x002fe20000010000 */
[----:B--2---:R-:W-:-:S04]  /*7ce0*/  IADD3 R3, R2, c[0x0][0x328], RZ ;  /* 0x0000ca0002037a10 */ /* 0x004fc80007ffe0ff */
[----:B------:R1:W-:Y:S01]  /*7cf0*/  STL [R1+0xc], R0 ;  /* 0x00000c0001007387 */ /* 0x0003e20000100800 */
        /* <DEDUP_REMOVED lines=12> */
.L_x_2219:
[----:B------:R-:W-:-:S13]  /*7dc0*/  ISETP.NE.AND P0, PT, R4, 0x1, PT ;  /* 0x000000010400780c */ /* 0x000fda0003f05270 */
[----:B------:R-:W-:-:S05]  /*7dd0*/  @P0 IMAD.HI.U32 R2, R0, c[0x0][0x330], RZ ;  /* 0x0000cc0000020a27 */ /* 0x000fca00078e00ff */
[----:B------:R-:W-:Y:S02]  /*7de0*/  @P0 SHF.R.U32.HI R0, RZ, c[0x0][0x334], R2 ;  /* 0x0000cd00ff000a19 */ /* 0x000fe40000011602 */
.L_x_2220:
[----:B------:R-:W-:Y:S05]  /*7df0*/  BSYNC B0 ;  /* 0x0000000000007941 */ /* 0x000fea0003800000 */
.L_x_2218:
[----:B------:R-:W-:-:S05]  /*7e00*/  IMAD R0, R0, R4, c[0x0][0x32c] ;  /* 0x0000cb0000007624 */ /* 0x000fca00078e0204 */
[----:B------:R-:W-:-:S05]  /*7e10*/  IMNMX R3, R3, R0, PT ;  /* 0x0000000003037217 */ /* 0x000fca0003800200 */
.L_x_2217:
[----:B------:R-:W-:-:S05]  /*7e20*/  IMAD.HI R3, R3, 0x66666667, RZ ;  /* 0x6666666703037827 */ /* 0x000fca00078e02ff */
[----:B-1----:R-:W-:-:S04]  /*7e30*/  SHF.R.U32.HI R0, RZ, 0x1f, R3 ;  /* 0x0000001fff007819 */ /* 0x002fc80000011603 */
        /* <DEDUP_REMOVED lines=9> */
.L_x_2238:
[----:B--2---:R-:W2:Y:S01]  /*7ed0*/  LDL R0, [R1+0x14] ;  /* 0x0000140001007983 */ /* 0x004ea20000100800 */
[----:B------:R-:W-:Y:S04]  /*7ee0*/  DEPBAR.LE SB0, 0x0 ;  /* 0x000080000000791a */ /* 0x000fe80000000000 */
[----:B------:R-:W-:Y:S01]  /*7ef0*/  WARPSYNC 0xffffffff ;  /* 0xffffffff00007948 */ /* 0x000fe20003800000 */
[----:B------:R-:W3:Y:S01]  /*7f00*/  LDL R114, [R1+0x2c] ;  /* 0x00002c0001727983 */ /* 0x000ee20000100800 */
[----:B------:R-:W-:Y:S01]  /*7f10*/  ISETP.GT.AND P0, PT, R234, R211, PT ;  /* 0x000000d3ea00720c */ /* 0x000fe20003f04270 */
[----:B------:R-:W-:Y:S02]  /*7f20*/  ULDC UR4, c[0x0][0x324] ;  /* 0x0000c90000047ab9 */ /* 0x000fe40000000800 */
[----:B------:R-:W-:Y:S02]  /*7f30*/  ULOP3.LUT UR4, URZ, UR4, URZ, 0x33, !UPT ;  /* 0x000000043f047292 */ /* 0x000fe4000f8e333f */
[----:B-1----:R-:W3:Y:S06]  /*7f40*/  LDL.64 R2, [R1+0x20] ;  /* 0x0000200001027983 */ /* 0x002eec0000100a00 */
[----:B------:R-:W-:Y:S02]  /*7f50*/  BAR.SYNC.DEFER_BLOCKING 0x0 ;  /* 0x0000000000007b1d */ /* 0x000fe40000010000 */
[C---:B------:R-:W-:Y:S04]  /*7f60*/  @!P0 IMAD.WIDE.U32 R112, R211.reuse, c[0x0][0x208], RZ ;  /* 0x00008200d3708a25 */ /* 0x040fe800078e00ff */
[----:B------:R-:W-:Y:S06]  /*7f70*/  LDSM.16.M88.4 R80, [R202] ;  /* 0x00000000ca50783b */ /* 0x000fec0000000200 */
[----:B------:R-:W1:Y:S06]  /*7f80*/  LDSM.16.M88.4 R16, [R119] ;  /* 0x000000007710783b */ /* 0x000e6c0000000200 */
[----:B------:R-:W4:Y:S06]  /*7f90*/  LDSM.16.M88.4 R76, [R202+0x2000] ;  /* 0x00200000ca4c783b */ /* 0x000f2c0000000200 */
[----:B------:R-:W5:Y:S06]  /*7fa0*/  LDSM.16.M88.4 R32, [R119+0x800] ;  /* 0x000800007720783b */ /* 0x000f6c0000000200 */
[----:B------:R-:W3:Y:S06]  /*7fb0*/  LDL R212, [R1+0x28] ;  /* 0x0000280001d47983 */ /* 0x000eec0000100800 */
[----:B------:R-:W5:Y:S06]  /*7fc0*/  LDSM.16.M88.4 R48, [R119+0x1000] ;  /* 0x001000007730783b */ /* 0x000f6c0000000200 */
[----:B------:R-:W3:Y:S06]  /*7fd0*/  LDL.64 R216, [R1+0x18] ;  /* 0x0000180001d87983 */ /* 0x000eec0000100a00 */
[----:B------:R-:W5:Y:S01]  /*7fe0*/  LDSM.16.M88.4 R64, [R119+0x1800] ;  /* 0x001800007740783b */ /* 0x000f620000000200 */
[-C--:B-1----:R-:W-:Y:S05]  /*7ff0*/  HMMA.16816.F32.BF16 R4, R80, R16.reuse, RZ ;  /* 0x000000105004723c */ /* 0x082fea00000418ff */
[----:B------:R-:W3:Y:S03]  /*8000*/  LDL R215, [R1+0x38] ;  /* 0x0000380001d77983 */ /* 0x000ee60000100800 */
[C---:B----4-:R-:W-:Y:S03]  /*8010*/  HMMA.16816.F32.BF16 R8, R76.reuse, R16, RZ ;  /* 0x000000104c08723c */ /* 0x050fe600000418ff */
[----:B------:R-:W1:Y:S06]  /*8020*/  LDSM.16.M88.4 R156, [R119+0x2000] ;  /* 0x00200000779c783b */ /* 0x000e6c0000000200 */
[----:B------:R-:W4:Y:S01]  /*8030*/  LDL R214, [R1+0x3c] ;  /* 0x00003c0001d67983 */ /* 0x000f220000100800 */
[-C--:B------:R-:W-:Y:S05]  /*8040*/  HMMA.16816.F32.BF16 R12, R76, R18.reuse, RZ ;  /* 0x000000124c0c723c */ /* 0x080fea00000418ff */
[----:B------:R-:W-:Y:S03]  /*8050*/  LDSM.16.M88.4 R160, [R205] ;  /* 0x00000000cda0783b */ /* 0x000fe60000000200 */
[C---:B------:R-:W-:Y:S03]  /*8060*/  HMMA.16816.F32.BF16 R16, R80.reuse, R18, RZ ;  /* 0x000000125010723c */ /* 0x040fe600000418ff */
[----:B------:R-:W1:Y:S05]  /*8070*/  LDSM.16.M88.4 R164, [R206] ;  /* 0x00000000cea4783b */ /* 0x000e6a0000000200 */
[-C--:B-----5:R-:W-:Y:S01]  /*8080*/  HMMA.16816.F32.BF16 R20, R80, R32.reuse, RZ ;  /* 0x000000205014723c */ /* 0x0a0fe200000418ff */
[----:B------:R-:W5:Y:S06]  /*8090*/  LDSM.16.M88.4 R168, [R205+0x2000] ;  /* 0x00200000cda8783b */ /* 0x000f6c0000000200 */
[----:B------:R-:W-:Y:S01]  /*80a0*/  LDSM.16.M88.4 R172, [R209] ;  /* 0x00000000d1ac783b */ /* 0x000fe20000000200 */
[C---:B------:R-:W-:Y:S05]  /*80b0*/  HMMA.16816.F32.BF16 R24, R76.reuse, R32, RZ ;  /* 0x000000204c18723c */ /* 0x040fea00000418ff */
[----:B------:R-:W-:Y:S03]  /*80c0*/  LDSM.16.M88.4 R176, [R208] ;  /* 0x00000000d0b0783b */ /* 0x000fe60000000200 */
[-C--:B------:R-:W-:Y:S03]  /*80d0*/  HMMA.16816.F32.BF16 R28, R76, R34.reuse, RZ ;  /* 0x000000224c1c723c */ /* 0x080fe600000418ff */
[----:B------:R-:W-:Y:S05]  /*80e0*/  LDSM.16.M88.4 R180, [R207] ;  /* 0x00000000cfb4783b */ /* 0x000fea0000000200 */
        /* <DEDUP_REMOVED lines=12> */
[----:B------:R-:W-:Y:S01]  /*81b0*/  HMMA.16816.F32.BF16 R80, R80, R158, RZ ;  /* 0x0000009e5050723c */ /* 0x000fe200000418ff */
[----:B------:R-:W1:Y:S07]  /*81c0*/  LDSM.16.M88.4 R156, [R210] ;  /* 0x00000000d29c783b */ /* 0x000e6e0000000200 */
[-C--:B------:R-:W-:Y:S08]  /*81d0*/  HMMA.16816.F32.BF16 R4, R160, R164.reuse, R4 ;  /* 0x000000a4a004723c */ /* 0x080ff00000041804 */
[C---:B-----5:R-:W-:Y:S08]  /*81e0*/  HMMA.16816.F32.BF16 R8, R168.reuse, R164, R8 ;  /* 0x000000a4a808723c */ /* 0x060ff00000041808 */
[-C--:B------:R-:W-:Y:S08]  /*81f0*/  HMMA.16816.F32.BF16 R12, R168, R166.reuse, R12 ;  /* 0x000000a6a80c723c */ /* 0x080ff0000004180c */
[C---:B------:R-:W-:Y:S08]  /*8200*/  HMMA.16816.F32.BF16 R16, R160.reuse, R166, R16 ;  /* 0x000000a6a010723c */ /* 0x040ff00000041810 */
[-C--:B-1----:R-:W-:Y:S08]  /*8210*/  HMMA.16816.F32.BF16 R20, R160, R156.reuse, R20 ;  /* 0x0000009ca014723c */ /* 0x082ff00000041814 */
[C---:B------:R-:W-:Y:S08]  /*8220*/  HMMA.16816.F32.BF16 R24, R168.reuse, R156, R24 ;  /* 0x0000009ca818723c */ /* 0x040ff00000041818 */
[-C--:B------:R-:W-:Y:S03]  /*8230*/  HMMA.16816.F32.BF16 R28, R168, R158.reuse, R28 ;  /* 0x0000009ea81c723c */ /* 0x080fe6000004181c */
[----:B--2---:R-:W-:Y:S02]  /*8240*/  LOP3.LUT P4, RZ, R0, 0x8, RZ, 0xc0, !PT ;  /* 0x0000000800ff7812 */ /* 0x004fe4000788c0ff */
[----:B------:R-:W-:Y:S03]  /*8250*/  @!P0 SHF.R.S32.HI R0, RZ, 0x1f, R211 ;  /* 0x0000001fff008819 */ /* 0x000fe600000114d3 */
[C---:B------:R-:W-:Y:S04]  /*8260*/  HMMA.16816.F32.BF16 R32, R160.reuse, R158, R32 ;  /* 0x0000009ea020723c */ /* 0x040fe80000041820 */
[----:B------:R-:W-:Y:S02]  /*8270*/  @!P0 IMAD R0, R0, c[0x0][0x208], RZ ;  /* 0x0000820000008a24 */ /* 0x000fe400078e02ff */
[----:B---3--:R-:W-:Y:S02]  /*8280*/  @!P0 IMAD.MOV.U32 R3, RZ, RZ, R114 ;  /* 0x000000ffff038224 */ /* 0x008fe400078e0072 */
[-C--:B------:R-:W-:Y:S01]  /*8290*/  HMMA.16816.F32.BF16 R36, R160, R172.reuse, R36 ;  /* 0x000000aca024723c */ /* 0x080fe20000041824 */
[----:B------:R-:W-:Y:S03]  /*82a0*/  @!P0 MOV R114, 0x5 ;  /* 0x0000000500728802 */ /* 0x000fe60000000f00 */
[----:B------:R-:W-:Y:S02]  /*82b0*/  @!P0 IMAD R0, R211, c[0x0][0x20c], R0 ;  /* 0x00008300d3008a24 */ /* 0x000fe400078e0200 */
[----:B------:R-:W-:Y:S02]  /*82c0*/  @!P0 IMAD.WIDE.U32 R2, R112, 0x50, R2 ;  /* 0x0000005070028825 */ /* 0x000fe400078e0002 */
[C---:B------:R-:W-:Y:S04]  /*82d0*/  HMMA.16816.F32.BF16 R40, R168.reuse, R172, R40 ;  /* 0x000000aca828723c */ /* 0x040fe80000041828 */
[----:B------:R-:W-:Y:S01]  /*82e0*/  @!P0 IMAD.IADD R0, R113, 0x1, R0 ;  /* 0x0000000171008824 */ /* 0x000fe200078e0200 */
[----:B------:R-:W-:Y:S01]  /*82f0*/  @!P0 LEA R186, P1, R2, c[0x0][0x1f8], 0x1 ;  /* 0x00007e0002ba8a11 */ /* 0x000fe200078208ff */
[----:B------:R-:W-:Y:S02]  /*8300*/  @!P0 IMAD.MOV.U32 R113, RZ, RZ, c[0x0][0x208] ;  /* 0x00008200ff718624 */ /* 0x000fe400078e00ff */
[-C--:B------:R-:W-:Y:S04]  /*8310*/  HMMA.16816.F32.BF16 R44, R168, R174.reuse, R44 ;  /* 0x000000aea82c723c */ /* 0x080fe8000004182c */
[----:B------:R-:W-:Y:S04]  /*8320*/  @!P0 IMAD R0, R0, 0x50, RZ ;  /* 0x0000005000008824 */ /* 0x000fe800078e02ff */
[C---:B------:R-:W-:Y:S04]  /*8330*/  HMMA.16816.F32.BF16 R48, R160.reuse, R174, R48 ;  /* 0x000000aea030723c */ /* 0x040fe80000041830 */
[----:B------:R-:W-:Y:S01]  /*8340*/  @!P0 IMAD.IADD R112, R3, 0x1, R0 ;  /* 0x0000000103708824 */ /* 0x000fe200078e0200 */
[C---:B------:R-:W-:Y:S01]  /*8350*/  @!P0 SHF.L.U64.HI R0, R113.reuse, R114, c[0x0][0x20c] ;  /* 0x0000830071008619 */ /* 0x040fe20000010272 */
[----:B------:R-:W-:Y:S02]  /*8360*/  @!P0 IMAD.SHL.U32 R3, R113, 0x20, RZ ;  /* 0x0000002071038824 */ /* 0x000fe400078e00ff */
[-C--:B------:R-:W-:Y:S04]  /*8370*/  HMMA.16816.F32.BF16 R52, R160, R176.reuse, R52 ;  /* 0x000000b0a034723c */ /* 0x080fe80000041834 */
[----:B------:R-:W-:Y:S02]  /*8380*/  @!P0 LEA.HI.X R187, R2, c[0x0][0x1fc], R112, 0x1, P1 ;  /* 0x00007f0002bb8a11 */ /* 0x000fe400008f0c70 */
[-C--:B------:R-:W-:Y:S02]  /*8390*/  @!P0 IADD3 R184, P1, R186, R3.reuse, RZ ;  /* 0x00000003bab88210 */ /* 0x080fe40007f3e0ff */
[C---:B------:R-:W-:Y:S01]  /*83a0*/  HMMA.16816.F32.BF16 R56, R168.reuse, R176, R56 ;  /* 0x000000b0a838723c */ /* 0x040fe20000041838 */
[----:B------:R-:W-:Y:S01]  /*83b0*/  @!PT LDS RZ, [RZ] ;  /* 0x00000000fffff984 */ /* 0x000fe20000000800 */
[----:B------:R-:W-:Y:S01]  /*83c0*/  @!PT LDS RZ, [RZ] ;  /* 0x00000000fffff984 */ /* 0x000fe20000000800 */
[----:B------:R-:W-:Y:S01]  /*83d0*/  @!PT LDS RZ, [RZ] ;  /* 0x00000000fffff984 */ /* 0x000fe20000000800 */
[----:B------:R1:W-:Y:S03]  /*83e0*/  @!P0 LDGSTS.E.BYPASS.LTC128B.128 [R213+0x100], [R186.64], !P4 ;  /* 0x00100000bad58fae */ /* 0x0003e6000e101d48 */
[--C-:B------:R-:W-:Y:S01]  /*83f0*/  @!P0 IMAD.X R185, R187, 0x1, R0.reuse, P1 ;  /* 0x00000001bbb98824 */ /* 0x100fe200008e0600 */
[-C--:B------:R-:W-:Y:S03]  /*8400*/  @!P0 IADD3 R112, P3, R184, R3.reuse, RZ ;  /* 0x00000003b8708210 */ /* 0x080fe60007f7e0ff */
[-C--:B------:R-:W-:Y:S01]  /*8410*/  HMMA.16816.F32.BF16 R60, R168, R178.reuse, R60 ;  /* 0x000000b2a83c723c */ /* 0x080fe2000004183c */
[----:B------:R2:W-:Y:S03]  /*8420*/  @!P0 LDGSTS.E.BYPASS.LTC128B.128 [R213+0x900], [R184.64], !P4 ;  /* 0x00900000b8d58fae */ /* 0x0005e6000e101d48 */
[----:B------:R-:W-:Y:S02]  /*8430*/  @!P0 IADD3.X R113, R185, R0, RZ, P3, !PT ;  /* 0x00000000b9718210 */ /* 0x000fe40001ffe4ff */
[-C--:B------:R-:W-:Y:S02]  /*8440*/  @!P0 IADD3 R2, P2, R112, R3.reuse, RZ ;  /* 0x0000000370028210 */ /* 0x080fe40007f5e0ff */
[C---:B------:R-:W-:Y:S01]  /*8450*/  HMMA.16816.F32.BF16 R64, R160.reuse, R178, R64 ;  /* 0x000000b2a040723c */ /* 0x040fe20000041840 */
[----:B------:R3:W-:Y:S07]  /*8460*/  @!P0 LDGSTS.E.BYPASS.LTC128B.128 [R213+0x1100], [R112.64], !P4 ;  /* 0x0110000070d58fae */ /* 0x0007ee000e101d48 */
[-C--:B------:R-:W-:Y:S04]  /*8470*/  HMMA.16816.F32.BF16 R68, R160, R180.reuse, R68 ;  /* 0x000000b4a044723c */ /* 0x080fe80000041844 */
[----:B-1----:R-:W-:Y:S01]  /*8480*/  @!P0 IADD3 R186, P1, R2, R3, RZ ;  /* 0x0000000302ba8210 */ /* 0x002fe20007f3e0ff */
[--C-:B------:R-:W-:Y:S03]  /*8490*/  @!P0 IMAD.X R3, R113, 0x1, R0.reuse, P2 ;  /* 0x0000000171038824 */ /* 0x100fe600010e0600 */
[C---:B------:R-:W-:Y:S02]  /*84a0*/  HMMA.16816.F32.BF16 R72, R168.reuse, R180, R72 ;  /* 0x000000b4a848723c */ /* 0x040fe40000041848 */
[----:B------:R1:W-:Y:S02]  /*84b0*/  @!P0 LDGSTS.E.BYPASS.LTC128B.128 [R213+0x1900], [R2.64], !P4 ;  /* 0x0190000002d58fae */ /* 0x0003e4000e101d48 */
[----:B------:R-:W-:Y:S04]  /*84c0*/  @!P0 IMAD.X R187, R3, 0x1, R0, P1 ;  /* 0x0000000103bb8824 */ /* 0x000fe800008e0600 */
[-C--:B------:R-:W-:Y:S01]  /*84d0*/  HMMA.16816.F32.BF16 R76, R168, R182.reuse, R76 ;  /* 0x000000b6a84c723c */ /* 0x080fe2000004184c */
[----:B------:R2:W-:Y:S02]  /*84e0*/  @!P0 LDGSTS.E.BYPASS.LTC128B.128 [R213+0x2100], [R186.64], !P4 ;  /* 0x02100000bad58fae */ /* 0x0005e4000e101d48 */
[C---:B------:R-:W-:Y:S04]  /*84f0*/  ISETP.GT.AND P0, PT, R211.reuse, R234, PT ;  /* 0x000000ead300720c */ /* 0x040fe80003f04270 */
[----:B------:R-:W-:Y:S01]  /*8500*/  LDSM.16.M88.4 R188, [R201] ;  /* 0x00000000c9bc783b */ /* 0x000fe20000000200 */
[----:B------:R-:W-:Y:S05]  /*8510*/  HMMA.16816.F32.BF16 R80, R160, R182, R80 ;  /* 0x000000b6a050723c */ /* 0x000fea0000041850 */
[----:B------:R-:W-:Y:S03]  /*8520*/  LDSM.16.M88.4 R192, [R203+0x2000] ;  /* 0x00200000cbc0783b */ /* 0x000fe60000000200 */
[----:B------:R-:W-:Y:S01]  /*8530*/  @P0 IMAD.MOV.U32 R114, RZ, RZ, c[0x0][0x1e0] ;  /* 0x00007800ff720624 */ /* 0x000fe200078e00ff */
[----:B------:R-:W-:Y:S02]  /*8540*/  @P0 IADD3 R0, R211, -0x1, RZ ;  /* 0xffffffffd3000810 */ /* 0x000fe40007ffe0ff */
[----:B------:R-:W-:Y:S01]  /*8550*/  LDSM.16.M88.4 R164, [R201+0x800] ;  /* 0x00080000c9a4783b */ /* 0x000fe20000000200 */
[----:B-1----:R-:W-:Y:S02]  /*8560*/  @P0 MOV R3, R212 ;  /* 0x000000d400030202 */ /* 0x002fe40000000f00 */
[----:B---3--:R-:W-:Y:S01]  /*8570*/  @P0 IMAD.WIDE.U32 R112, R0, c[0x0][0x1e0], RZ ;  /* 0x0000780000700a25 */ /* 0x008fe200078e00ff */
[----:B------:R-:W-:Y:S02]  /*8580*/  MOV R212, c[0x0][0x2c4] ;  /* 0x0000b10000d47a02 */ /* 0x000fe40000000f00 */
[----:B------:R-:W-:Y:S01]  /*8590*/  LDSM.16.M88.4 R156, [R201+0x1000] ;  /* 0x00100000c99c783b */ /* 0x000fe20000000200 */
[----:B------:R-:W-:Y:S02]  /*85a0*/  @P0 SHF.R.S32.HI R2, RZ, 0x1f, R0 ;  /* 0x0000001fff020819 */ /* 0x000fe40000011400 */
[----:B------:R-:W-:Y:S03]  /*85b0*/  ISETP.NE.AND P5, PT, R212, 0x1, PT ;  /* 0x00000001d400780c */ /* 0x000fe60003fa5270 */
[----:B--2---:R-:W1:Y:S01]  /*85c0*/  LDSM.16.M88.4 R184, [R203] ;  /* 0x00000000cbb8783b */ /* 0x004e620000000200 */
[----:B------:R-:W-:Y:S04]  /*85d0*/  @P0 IMAD R2, R2, c[0x0][0x1e0], RZ ;  /* 0x0000780002020a24 */ /* 0x000fe800078e02ff */
[----:B------:R-:W-:Y:S01]  /*85e0*/  @P0 IMAD R0, R0, c[0x0][0x1e4], R2 ;  /* 0x0000790000000a24 */ /* 0x000fe200078e0202 */
[----:B------:R-:W0:Y:S01]  /*85f0*/  LDGDEPBAR ;  /* 0x00000000000079af */ /* 0x000e220000000000 */
[----:B------:R-:W-:Y:S02]  /*8600*/  @P0 IMAD.MOV.U32 R2, RZ, RZ, R216 ;  /* 0x000000ffff020224 */ /* 0x000fe400078e00d8 */
[----:B------:R-:W-:Y:S02]  /*8610*/  @P0 IMAD.IADD R0, R113, 0x1, R0 ;  /* 0x0000000171000824 */ /* 0x000fe400078e0200 */
[----:B------:R-:W-:Y:S01]  /*8620*/  @P0 IMAD.WIDE.U32 R2, R112, 0x50, R2 ;  /* 0x0000005070020825 */ /* 0x000fe200078e0002 */
[----:B------:R-:W2:Y:S03]  /*8630*/  LDSM.16.M88.4 R160, [R201+0x1800] ;  /* 0x00180000c9a0783b */ /* 0x000ea60000000200 */
[----:B------:R-:W-:Y:S02]  /*8640*/  @P0 IMAD R112, R0, 0x50, RZ ;  /* 0x0000005000700824 */ /* 0x000fe400078e02ff */
[----:B------:R-:W-:Y:S01]  /*8650*/  @P0 IMAD.MOV.U32 R113, RZ, RZ, 0x5 ;  /* 0x00000005ff710424 */ /* 0x000fe200078e00ff */
[----:B------:R-:W3:Y:S02]  /*8660*/  LDSM.16.M88.4 R168, [R201+0x2000] ;  /* 0x00200000c9a8783b */ /* 0x000ee40000000200 */
[----:B------:R-:W-:Y:S02]  /*8670*/  @P0 IADD3 R3, R3, R112, RZ ;  /* 0x0000007003030210 */ /* 0x000fe40007ffe0ff */
[C---:B------:R-:W-:Y:S01]  /*8680*/  @P0 SHF.L.U64.HI R0, R114.reuse, R113, c[0x0][0x1e4] ;  /* 0x0000790072000619 */ /* 0x040fe20000010271 */
[----:B------:R-:W-:Y:S01]  /*8690*/  @P0 IMAD.SHL.U32 R114, R114, 0x20, RZ ;  /* 0x0000002072720824 */ /* 0x000fe200078e00ff */
[----:B------:R-:W-:Y:S06]  /*86a0*/  LDSM.16.M88.4 R172, [R204] ;  /* 0x00000000ccac783b */ /* 0x000fec0000000200 */
[----:B------:R-:W5:Y:S06]  /*86b0*/  LDSM.16.M88.4 R176, [R198] ;  /* 0x00000000c6b0783b */ /* 0x000f6c0000000200 */
[----:B------:R-:W2:Y:S01]  /*86c0*/  LDSM.16.M88.4 R180, [R204+0x2000] ;  /* 0x00200000ccb4783b */ /* 0x000ea20000000200 */
        /* <DEDUP_REMOVED lines=19> */
[----:B------:R-:W2:Y:S01]  /*8800*/  LDSM.16.M88.4 R160, [R198+0x2000] ;  /* 0x00200000c6a0783b */ /* 0x000ea20000000200 */
[----:B------:R-:W-:Y:S05]  /*8810*/  DEPBAR.LE SB0, 0x0 ;  /* 0x000080000000791a */ /* 0x000fea0000000000 */
[----:B------:R-:W-:Y:S01]  /*8820*/  BAR.SYNC.DEFER_BLOCKING 0x0 ;  /* 0x0000000000007b1d */ /* 0x000fe20000010000 */
[-C--:B---3--:R-:W-:Y:S08]  /*8830*/  HMMA.16816.F32.BF16 R68, R184, R168.reuse, R68 ;  /* 0x000000a8b844723c */ /* 0x088ff00000041844 */
[C---:B------:R-:W-:Y:S08]  /*8840*/  HMMA.16816.F32.BF16 R72, R192.reuse, R168, R72 ;  /* 0x000000a8c048723c */ /* 0x040ff00000041848 */
[-C--:B------:R-:W-:Y:S08]  /*8850*/  HMMA.16816.F32.BF16 R76, R192, R170.reuse, R76 ;  /* 0x000000aac04c723c */ /* 0x080ff0000004184c */
[----:B------:R-:W-:Y:S08]  /*8860*/  HMMA.16816.F32.BF16 R80, R184, R170, R80 ;  /* 0x000000aab850723c */ /* 0x000ff00000041850 */
        /* <DEDUP_REMOVED lines=9> */
[C---:B------:R-:W-:Y:S07]  /*8900*/  HMMA.16816.F32.BF16 R40, R180.reuse, R164, R40 ;  /* 0x000000a4b428723c */ /* 0x040fee0000041828 */
[C---:B------:R-:W-:Y:S01]  /*8910*/  @P0 LEA R164, P1, R2.reuse, c[0x0][0x1c8], 0x1 ;  /* 0x0000720002a40a11 */ /* 0x040fe200078208ff */
[-C--:B------:R-:W-:Y:S04]  /*8920*/  HMMA.16816.F32.BF16 R44, R180, R166.reuse, R44 ;  /* 0x000000a6b42c723c */ /* 0x080fe8000004182c */
[----:B------:R-:W-:Y:S02]  /*8930*/  @P0 LEA.HI.X R165, R2, c[0x0][0x1cc], R3, 0x1, P1 ;  /* 0x0000730002a50a11 */ /* 0x000fe400008f0c03 */
[-C--:B------:R-:W-:Y:S02]  /*8940*/  @P0 IADD3 R112, P2, R164, R114.reuse, RZ ;  /* 0x00000072a4700210 */ /* 0x080fe40007f5e0ff */
[C---:B------:R-:W-:Y:S01]  /*8950*/  HMMA.16816.F32.BF16 R48, R172.reuse, R166, R48 ;  /* 0x000000a6ac30723c */ /* 0x040fe20000041830 */
[----:B------:R-:W-:Y:S01]  /*8960*/  @!PT LDS RZ, [RZ] ;  /* 0x00000000fffff984 */ /* 0x000fe20000000800 */
[----:B------:R-:W-:Y:S01]  /*8970*/  @!PT LDS RZ, [RZ] ;  /* 0x00000000fffff984 */ /* 0x000fe20000000800 */
[----:B------:R-:W-:Y:S01]  /*8980*/  @!PT LDS RZ, [RZ] ;  /* 0x00000000fffff984 */ /* 0x000fe20000000800 */
[----:B------:R1:W-:Y:S07]  /*8990*/  @P0 LDGSTS.E.BYPASS.LTC128B.128 [R213+0x2900], [R164.64], !P4 ;  /* 0x02900000a4d50fae */ /* 0x0003ee000e101d48 */
[-C--:B------:R-:W-:Y:S08]  /*89a0*/  HMMA.16816.F32.BF16 R52, R172, R156.reuse, R52 ;  /* 0x0000009cac34723c */ /* 0x080ff00000041834 */
[C---:B------:R-:W-:Y:S07]  /*89b0*/  HMMA.16816.F32.BF16 R56, R180.reuse, R156, R56 ;  /* 0x0000009cb438723c */ /* 0x040fee0000041838 */
[-C--:B------:R-:W-:Y:S01]  /*89c0*/  @P0 IADD3 R156, P1, R112, R114.reuse, RZ ;  /* 0x00000072709c0210 */ /* 0x080fe20007f3e0ff */
[-C--:B------:R-:W-:Y:S08]  /*89d0*/  HMMA.16816.F32.BF16 R60, R180, R158.reuse, R60 ;  /* 0x0000009eb43c723c */ /* 0x080ff0000004183c */
[C---:B------:R-:W-:Y:S07]  /*89e0*/  HMMA.16816.F32.BF16 R64, R172.reuse, R158, R64 ;  /* 0x0000009eac40723c */ /* 0x040fee0000041840 */
[----:B----4-:R-:W-:Y:S01]  /*89f0*/  IMAD.IADD R158, R214, 0x1, R215 ;  /* 0x00000001d69e7824 */ /* 0x010fe200078e02d7 */
[-C--:B--2---:R-:W-:Y:S01]  /*8a00*/  HMMA.16816.F32.BF16 R68, R172, R160.reuse, R68 ;  /* 0x000000a0ac44723c */ /* 0x084fe20000041844 */
[----:B------:R-:W-:Y:S03]  /*8a10*/  IMAD.MOV.U32 R215, RZ, RZ, c[0x0][0x32c] ;  /* 0x0000cb00ffd77624 */ /* 0x000fe600078e00ff */
[----:B------:R-:W-:Y:S04]  /*8a20*/  @P5 IMAD.HI.U32 R113, R158, c[0x0][0x2c8], RZ ;  /* 0x0000b2009e715a27 */ /* 0x000fe800078e00ff */
[C---:B------:R-:W-:Y:S04]  /*8a30*/  HMMA.16816.F32.BF16 R72, R180.reuse, R160, R72 ;  /* 0x000000a0b448723c */ /* 0x040fe80000041848 */
[----:B------:R-:W-:Y:S01]  /*8a40*/  @P5 SHF.R.U32.HI R158, RZ, c[0x0][0x2cc], R113 ;  /* 0x0000b300ff9e5a19 */ /* 0x000fe20000011671 */
[----:B------:R-:W-:Y:S01]  /*8a50*/  @P0 IMAD.X R113, R0, 0x1, R165, P2 ;  /* 0x0000000100710824 */ /* 0x000fe200010e06a5 */
[-C--:B------:R-:W-:Y:S02]  /*8a60*/  @P0 IADD3 R2, P2, R156, R114.reuse, RZ ;  /* 0x000000729c020210 */ /* 0x080fe40007f5e0ff */
[-C--:B------:R-:W-:Y:S02]  /*8a70*/  HMMA.16816.F32.BF16 R76, R180, R162.reuse, R76 ;  /* 0x000000a2b44c723c */ /* 0x080fe4000004184c */
[----:B------:R2:W-:Y:S02]  /*8a80*/  @P0 LDGSTS.E.BYPASS.LTC128B.128 [R213+0x3100], [R112.64], !P4 ;  /* 0x0310000070d50fae */ /* 0x0005e4000e101d48 */
[--C-:B------:R-:W-:Y:S01]  /*8a90*/  @P0 IMAD.X R157, R113, 0x1, R0.reuse, P1 ;  /* 0x00000001719d0824 */ /* 0x100fe200008e0600 */
[----:B------:R-:W-:Y:S03]  /*8aa0*/  @P0 IADD3 R160, P1, R2, R114, RZ ;  /* 0x0000007202a00210 */ /* 0x000fe60007f3e0ff */
[----:B------:R-:W-:Y:S01]  /*8ab0*/  HMMA.16816.F32.BF16 R80, R172, R162, R80 ;  /* 0x000000a2ac50723c */ /* 0x000fe20000041850 */
[----:B------:R3:W-:Y:S03]  /*8ac0*/  @P0 LDGSTS.E.BYPASS.LTC128B.128 [R213+0x3900], [R156.64], !P4 ;  /* 0x039000009cd50fae */ /* 0x0007e6000e101d48 */
[----:B------:R-:W-:Y:S05]  /*8ad0*/  @P0 IADD3.X R3, R157, R0, RZ, P2, !PT ;  /* 0x000000009d030210 */ /* 0x000fea00017fe4ff */
[----:B------:R4:W-:Y:S03]  /*8ae0*/  @P0 LDGSTS.E.BYPASS.LTC128B.128 [R213+0x4100], [R2.64], !P4 ;  /* 0x0410000002d50fae */ /* 0x0009e6000e101d48 */
[----:B------:R-:W-:Y:S05]  /*8af0*/  @P0 IMAD.X R161, R3, 0x1, R0, P1 ;  /* 0x0000000103a10824 */ /* 0x000fea00008e0600 */
[----:B------:R5:W-:Y:S01]  /*8b00*/  @P0 LDGSTS.E.BYPASS.LTC128B.128 [R213+0x4900], [R160.64], !P4 ;  /* 0x04900000a0d50fae */ /* 0x000be2000e101d48 */
[----:B------:R-:W-:Y:S05]  /*8b10*/  ISETP.GE.AND P4, PT, R215, 0x1, PT ;  /* 0x00000001d700780c */ /* 0x000fea0003f86270 */
[----:B--2---:R-:W2:Y:S06]  /*8b20*/  SHFL.IDX PT, R112, R158, RZ, 0x1c1f ;  /* 0x001c1fff9e707589 */ /* 0x004eac00000e0000 */
[----:B------:R-:W0:Y:S01]  /*8b30*/  LDGDEPBAR ;  /* 0x00000000000079af */ /* 0x000e220000000000 */
[----:B----4-:R-:W-:Y:S05]  /*8b40*/  IMAD R3, R211, -0x50, RZ ;  /* 0xffffffb0d3037824 */ /* 0x010fea00078e02ff */
[----:B------:R-:W-:Y:S04]  /*8b50*/  IADD3 R0, -R242, 0x1, R3 ;  /* 0x00000001f2007810 */ /* 0x000fe80007ffe103 */
[----:B------:R-:W-:Y:S04]  /*8b60*/  IADD3 R0, -R235, R0, R236 ;  /* 0x00000000eb007210 */ /* 0x000fe80007ffe1ec */
[C---:B-----5:R-:W-:Y:S02]  /*8b70*/  IADD3 R160, R0.reuse, UR4, RZ ;  /* 0x0000000400a07c10 */ /* 0x060fe4000fffe0ff */
[----:B------:R-:W-:Y:S03]  /*8b80*/  IADD3 R159, R0, c[0x0][0x328], RZ ;  /* 0x0000ca00009f7a10 */ /* 0x000fe60007ffe0ff */
[----:B--2---:R-:W-:Y:S01]  /*8b90*/  IMAD.IADD R0, R112, 0x1, R160 ;  /* 0x0000000170007824 */ /* 0x004fe200078e02a0 */
[----:B---3--:R-:W-:Y:S01]  /*8ba0*/  IADD3 R156, R159, R112, RZ ;  /* 0x000000709f9c7210 */ /* 0x008fe20007ffe0ff */
[----:B------:R-:W-:-:S05]  /*8bb0*/  @!P4 BRA `(.L_x_2222) ;  /* 0x000001800000c947 */ /* 0x000fca0003800000 */
[----:B-1----:R-:W-:Y:S01]  /*8bc0*/  IADD3 R2, -R235, R236, R112 ;  /* 0x000000eceb027210 */ /* 0x002fe20007ffe170 */
        /* <DEDUP_REMOVED lines=12> */
.L_x_2224:
[----:B------:R-:W-:Y:S04]  /*8c90*/  MOV R112, c[0x0][0x32c] ;  /* 0x0000cb0000707a02 */ /* 0x000fe80000000f00 */
[----:B------:R-:W-:Y:S11]  /*8ca0*/  ISETP.NE.AND P0, PT, R112, 0x1, PT ;  /* 0x000000017000780c */ /* 0x000ff60003f05270 */
[----:B------:R-:W-:Y:S02]  /*8cb0*/  @!UPT UIADD3 URZ, URZ, URZ, URZ ;  /* 0x0000003f3f3ff290 */ /* 0x000fe4000fffe03f */
[----:B------:R-:W-:Y:S05]  /*8cc0*/  @P0 IMAD.HI.U32 R112, R2, c[0x0][0x330], RZ ;  /* 0x0000cc0002700a27 */ /* 0x000fea00078e00ff */
[----:B------:R-:W-:Y:S02]  /*8cd0*/  @P0 SHF.R.U32.HI R2, RZ, c[0x0][0x334], R112 ;  /* 0x0000cd00ff020a19 */ /* 0x000fe40000011670 */
.L_x_2225:
[----:B------:R-:W-:Y:S05]  /*8ce0*/  BSYNC B0 ;  /* 0x0000000000007941 */ /* 0x000fea0003800000 */
.L_x_2223:
[----:B------:R-:W-:Y:S04]  /*8cf0*/  IMAD.IADD R112, R3, 0x1, -R242 ;  /* 0x0000000103707824 */ /* 0x000fe800078e0af2 */
[----:B------:R-:W-:Y:S05]  /*8d00*/  IMAD R2, R2, c[0x0][0x32c], R112 ;  /* 0x0000cb0002027a24 */ /* 0x000fea00078e0270 */
[----:B------:R-:W-:Y:S02]  /*8d10*/  IADD3 R112, R2, c[0x0][0x32c], RZ ;  /* 0x0000cb0002707a10 */ /* 0x000fe40007ffe0ff */
[----:B------:R-:W-:Y:S02]  /*8d20*/  IMNMX R0, R0, R2, !PT ;  /* 0x0000000200007217 */ /* 0x000fe40007800200 */
[----:B------:R-:W-:Y:S02]  /*8d30*/  IMNMX R156, R156, R112, PT ;  /* 0x000000709c9c7217 */ /* 0x000fe40003800200 */
.L_x_2222:
[----:B-1----:R-:W1:Y:S02]  /*8d40*/  SHFL.IDX PT, R2, R158, 0x1, 0x1c1f ;  /* 0x003c1f009e027f89 */ /* 0x002e6400000e0000 */
[-C--:B-1----:R-:W-:Y:S02]  /*8d50*/  IADD3 R114, R159, R2.reuse, RZ ;  /* 0x000000029f727210 */ /* 0x082fe40007ffe0ff */
[----:B------:R-:W-:Y:S01]  /*8d60*/  IADD3 R112, R160, R2, RZ ;  /* 0x00000002a0707210 */ /* 0x000fe20007ffe0ff */
        /* <DEDUP_REMOVED lines=14> */
.L_x_2228:
[----:B------:R-:W-:Y:S04]  /*8e50*/  MOV R113, c[0x0][0x32c] ;  /* 0x0000cb0000717a02 */ /* 0x000fe80000000f00 */
[----:B------:R-:W-:Y:S11]  /*8e60*/  ISETP.NE.AND P0, PT, R113, 0x1, PT ;  /* 0x000000017100780c */ /* 0x000ff60003f05270 */
[----:B------:R-:W-:Y:S02]  /*8e70*/  @!UPT UIADD3 URZ, URZ, URZ, URZ ;  /* 0x0000003f3f3ff290 */ /* 0x000fe4000fffe03f */
[----:B------:R-:W-:Y:S05]  /*8e80*/  @P0 IMAD.HI.U32 R113, R2, c[0x0][0x330], RZ ;  /* 0x0000cc0002710a27 */ /* 0x000fea00078e00ff */
[----:B------:R-:W-:Y:S02]  /*8e90*/  @P0 SHF.R.U32.HI R2, RZ, c[0x0][0x334], R113 ;  /* 0x0000cd00ff020a19 */ /* 0x000fe40000011671 */
.L_x_2229:
[----:B------:R-:W-:Y:S05]  /*8ea0*/  BSYNC B0 ;  /* 0x0000000000007941 */ /* 0x000fea0003800000 */
.L_x_2227:
[----:B------:R-:W-:Y:S04]  /*8eb0*/  IMAD.IADD R113, R3, 0x1, -R242 ;  /* 0x0000000103717824 */ /* 0x000fe800078e0af2 */
[----:B------:R-:W-:Y:S05]  /*8ec0*/  IMAD R2, R2, c[0x0][0x32c], R113 ;  /* 0x0000cb0002027a24 */ /* 0x000fea00078e0271 */
[----:B------:R-:W-:Y:S02]  /*8ed0*/  IADD3 R113, R2, c[0x0][0x32c], RZ ;  /* 0x0000cb0002717a10 */ /* 0x000fe40007ffe0ff */
[----:B------:R-:W-:Y:S02]  /*8ee0*/  IMNMX R112, R112, R2, !PT ;  /* 0x0000000270707217 */ /* 0x000fe40007800200 */
[----:B------:R-:W-:Y:S02]  /*8ef0*/  IMNMX R114, R114, R113, PT ;  /* 0x0000007172727217 */ /* 0x000fe40003800200 */
.L_x_2226:
[----:B------:R-:W1:Y:S02]  /*8f00*/  SHFL.IDX PT, R157, R158, 0x2, 0x1c1f ;  /* 0x005c1f009e9d7f89 */ /* 0x000e6400000e0000 */
        /* <DEDUP_REMOVED lines=16> */
.L_x_2232:
[----:B------:R-:W-:Y:S04]  /*9010*/  MOV R161, c[0x0][0x32c] ;  /* 0x0000cb0000a17a02 */ /* 0x000fe80000000f00 */
[----:B------:R-:W-:Y:S11]  /*9020*/  ISETP.NE.AND P0, PT, R161, 0x1, PT ;  /* 0x00000001a100780c */ /* 0x000ff60003f05270 */
[----:B------:R-:W-:Y:S02]  /*9030*/  @!UPT UIADD3 URZ, URZ, URZ, URZ ;  /* 0x0000003f3f3ff290 */ /* 0x000fe4000fffe03f */
[----:B------:R-:W-:Y:S05]  /*9040*/  @P0 IMAD.HI.U32 R161, R157, c[0x0][0x330], RZ ;  /* 0x0000cc009da10a27 */ /* 0x000fea00078e00ff */
[----:B------:R-:W-:Y:S02]  /*9050*/  @P0 SHF.R.U32.HI R157, RZ, c[0x0][0x334], R161 ;  /* 0x0000cd00ff9d0a19 */ /* 0x000fe400000116a1 */
.L_x_2233:
[----:B------:R-:W-:Y:S05]  /*9060*/  BSYNC B0 ;  /* 0x0000000000007941 */ /* 0x000fea0003800000 */
.L_x_2231:
[----:B------:R-:W-:Y:S04]  /*9070*/  IMAD.IADD R161, R3, 0x1, -R242 ;  /* 0x0000000103a17824 */ /* 0x000fe800078e0af2 */
[----:B------:R-:W-:Y:S05]  /*9080*/  IMAD R157, R157, c[0x0][0x32c], R161 ;  /* 0x0000cb009d9d7a24 */ /* 0x000fea00078e02a1 */
[----:B------:R-:W-:Y:S02]  /*9090*/  IADD3 R161, R157, c[0x0][0x32c], RZ ;  /* 0x0000cb009da17a10 */ /* 0x000fe40007ffe0ff */
[----:B------:R-:W-:Y:S02]  /*90a0*/  IMNMX R2, R2, R157, !PT ;  /* 0x0000009d02027217 */ /* 0x000fe40007800200 */
[----:B------:R-:W-:Y:S02]  /*90b0*/  IMNMX R113, R113, R161, PT ;  /* 0x000000a171717217 */ /* 0x000fe40003800200 */
.L_x_2230:
[C---:B------:R-:W-:Y:S02]  /*90c0*/  ISETP.GE.AND P2, PT, R3.reuse, 0xa, PT ;  /* 0x0000000a0300780c */ /* 0x040fe40003f46270 */
[----:B------:R-:W-:Y:S02]  /*90d0*/  ISETP.GE.AND P3, PT, R3, 0x9, PT ;  /* 0x000000090300780c */ /* 0x000fe40003f66270 */
[C---:B------:R-:W-:Y:S02]  /*90e0*/  ISETP.GT.AND P0, PT, R0.reuse, 0x9, !P2 ;  /* 0x000000090000780c */ /* 0x040fe40005704270 */
[----:B------:R-:W-:Y:S02]  /*90f0*/  ISETP.GT.AND P1, PT, R0, 0x8, !P3 ;  /* 0x000000080000780c */ /* 0x000fe40005f24270 */
[C---:B------:R-:W-:Y:S02]  /*9100*/  ISETP.LT.OR P0, PT, R156.reuse, 0xa, P0 ;  /* 0x0000000a9c00780c */ /* 0x040fe40000701670 */
[----:B------:R-:W-:Y:S02]  /*9110*/  ISETP.LT.OR P1, PT, R156, 0x9, P1 ;  /* 0x000000099c00780c */ /* 0x000fe40000f21670 */
[----:B------:R-:W-:Y:S02]  /*9120*/  FSEL R166, R17, -INF , !P0 ;  /* 0xff80000011a67808 */ /* 0x000fe40004000000 */
[----:B------:R-:W-:Y:S02]  /*9130*/  ISETP.GT.AND P0, PT, R112, 0x9, !P2 ;  /* 0x000000097000780c */ /* 0x000fe40005704270 */
[----:B------:R-:W-:Y:S02]  /*9140*/  P2R R164, PR, RZ, 0x8 ;  /* 0x00000008ffa47803 */ /* 0x000fe40000000000 */
[----:B------:R-:W-:Y:S02]  /*9150*/  FSEL R165, R16, -INF , !P1 ;  /* 0xff80000010a57808 */ /* 0x000fe40004800000 */
[----:B------:R-:W-:Y:S02]  /*9160*/  ISETP.GT.AND P1, PT, R112, 0x8, !P3 ;  /* 0x000000087000780c */ /* 0x000fe40005f24270 */
        /* <DEDUP_REMOVED lines=11> */
[----:B------:R-:W-:Y:S02]  /*9220*/  ISETP.LT.OR P1, PT, R114, 0x9, P1 ;  /* 0x000000097200780c */ /* 0x000fe40000f21670 */
[----:B------:R-:W-:Y:S02]  /*9230*/  FSEL R171, R21, -INF , !P0 ;  /* 0xff80000015ab7808 */ /* 0x000fe40004000000 */
[----:B------:R-:W-:Y:S02]  /*9240*/  ISETP.GT.AND P0, PT, R112, 0x10, !P3 ;  /* 0x000000107000780c */ /* 0x000fe40005f04270 */
[----:B------:R-:W-:Y:S02]  /*9250*/  FSEL R167, R18, -INF , !P1 ;  /* 0xff80000012a77808 */ /* 0x000fe40004800000 */
        /* <DEDUP_REMOVED lines=10> */
[----:B------:R-:W-:Y:S02]  /*9300*/  ISETP.LT.OR P0, PT, R156, 0x19, P0 ;  /* 0x000000199c00780c */ /* 0x000fe40000701670 */
[C---:B------:R-:W-:Y:S02]  /*9310*/  ISETP.GE.AND P6, PT, R3.reuse, 0x3a, PT ;  /* 0x0000003a0300780c */ /* 0x040fe40003fc6270 */
[----:B------:R-:W-:Y:S02]  /*9320*/  FSEL R173, R32, -INF , !P0 ;  /* 0xff80000020ad7808 */ /* 0x000fe40004000000 */
[----:B------:R-:W-:Y:S02]  /*9330*/  ISETP.GT.AND P0, PT, R0, 0x19, !P1 ;  /* 0x000000190000780c */ /* 0x000fe40004f04270 */
[C---:B------:R-:W-:Y:S02]  /*9340*/  ISETP.GE.AND P4, PT, R3.reuse, 0x41, PT ;  /* 0x000000410300780c */ /* 0x040fe40003f86270 */
[----:B------:R-:W-:Y:S02]  /*9350*/  ISETP.LT.OR P0, PT, R156, 0x1a, P0 ;  /* 0x0000001a9c00780c */ /* 0x000fe40000701670 */
[----:B------:R-:W-:Y:S02]  /*9360*/  ISETP.GE.AND P5, PT, R3, 0x42, PT ;  /* 0x000000420300780c */ /* 0x000fe40003fa6270 */
        /* <DEDUP_REMOVED lines=18> */
[----:B------:R-:W-:Y:S04]  /*9490*/  ISETP.LT.OR P0, PT, R156, 0x22, P0 ;  /* 0x000000229c00780c */ /* 0x000fe80000701670 */
        /* <DEDUP_REMOVED lines=12> */
[----:B------:R-:W-:Y:S04]  /*9560*/  ISETP.LT.OR P0, PT, R156, 0x29, P0 ;  /* 0x000000299c00780c */ /* 0x000fe80000701670 */
[----:B------:R-:W-:Y:S02]  /*9570*/  FSEL R48, R48, -INF , !P0 ;  /* 0xff80000030307808 */ /* 0x000fe40004000000 */
[----:B------:R-:W-:Y:S04]  /*9580*/  ISETP.GT.AND P0, PT, R0, 0x29, !P1 ;  /* 0x000000290000780c */ /* 0x000fe80004f04270 */
        /* <DEDUP_REMOVED lines=20> */
[----:B------:R-:W-:Y:S04]  /*96d0*/  ISETP.LT.OR P0, PT, R114, 0x31, P0 ;  /* 0x000000317200780c */ /* 0x000fe80000701670 */
        /* <DEDUP_REMOVED lines=35> */
[----:B------:R-:W-:Y:S01]  /*9910*/  ISETP.GT.AND P0, PT, R0, 0x1, !P1 ;  /* 0x000000010000780c */ /* 0x000fe20004f04270 */
[----:B------:R-:W1:Y:S03]  /*9920*/  SHFL.IDX PT, R4, R158, 0x3, 0x1c1f ;  /* 0x007c1f009e047f89 */ /* 0x000e6600000e0000 */
[----:B------:R-:W-:Y:S04]  /*9930*/  ISETP.LT.OR P0, PT, R156, 0x2, P0 ;  /* 0x000000029c00780c */ /* 0x000fe80000701670 */
[----:B------:R-:W-:Y:S02]  /*9940*/  FSEL R33, R5, -INF , !P0 ;  /* 0xff80000005217808 */ /* 0x000fe40004000000 */
[----:B------:R-:W-:Y:S02]  /*9950*/  ISETP.GT.AND P0, PT, R112, 0x1, !P1 ;  /* 0x000000017000780c */ /* 0x000fe40004f04270 */
[----:B------:R-:W-:Y:S02]  /*9960*/  P2R R5, PR, RZ, 0x40 ;  /* 0x00000040ff057803 */ /* 0x000fe40000000000 */
        /* <DEDUP_REMOVED lines=8> */
[----:B------:R-:W-:Y:S01]  /*99f0*/  ISETP.GT.AND P0, PT, R0, 0x49, !P6 ;  /* 0x000000490000780c */ /* 0x000fe20007704270 */
[--C-:B-1----:R-:W-:Y:S03]  /*9a00*/  IMAD.IADD R0, R160, 0x1, R4.reuse ;  /* 0x00000001a0007824 */ /* 0x102fe600078e0204 */
[----:B------:R-:W-:Y:S04]  /*9a10*/  ISETP.LT.OR P0, PT, R156, 0x4a, P0 ;  /* 0x0000004a9c00780c */ /* 0x000fe80000701670 */
[----:B------:R-:W-:Y:S02]  /*9a20*/  FSEL R227, R81, -INF , !P0 ;  /* 0xff80000051e37808 */ /* 0x000fe40004000000 */
[----:B------:R-:W-:Y:S04]  /*9a30*/  ISETP.GT.AND P0, PT, R112, 0x48, !P3 ;  /* 0x000000487000780c */ /* 0x000fe80005f04270 */
[----:B------:R-:W-:Y:S04]  /*9a40*/  ISETP.LT.OR P0, PT, R114, 0x49, P0 ;  /* 0x000000497200780c */ /* 0x000fe80000701670 */
[----:B------:R-:W-:Y:S02]  /*9a50*/  FSEL R228, R82, -INF , !P0 ;  /* 0xff80000052e47808 */ /* 0x000fe40004000000 */
[----:B------:R-:W-:Y:S02]  /*9a60*/  ISETP.GT.AND P0, PT, R112, 0x49, !P6 ;  /* 0x000000497000780c */ /* 0x000fe40007704270 */
[----:B------:R-:W-:Y:S02]  /*9a70*/  ISETP.NE.AND P6, PT, R35, RZ, PT ;  /* 0x000000ff2300720c */ /* 0x000fe40003fc5270 */
        /* <DEDUP_REMOVED lines=69> */
[----:B------:R-:W-:Y:S04]  /*9ed0*/  ISETP.GT.AND P0, PT, R2, RZ, !P2 ;  /* 0x000000ff0200720c */ /* 0x000fe80005704270 */
[----:B------:R-:W-:Y:S04]  /*9ee0*/  ISETP.LT.OR P0, PT, R113, 0x1, P0 ;  /* 0x000000017100780c */ /* 0x000fe80000701670 */
[----:B------:R-:W-:Y:S02]  /*9ef0*/  FSEL R9, R8, -INF , !P0 ;  /* 0xff80000008097808 */ /* 0x000fe40004000000 */
[----:B------:R-:W-:Y:S04]  /*9f00*/  ISETP.NE.AND P0, PT, R5, RZ, PT ;  /* 0x000000ff0500720c */ /* 0x000fe80003f05270 */
[----:B------:R-:W-:Y:S01]  /*9f10*/  ISETP.GT.AND P0, PT, R2, 0x49, !P0 ;  /* 0x000000490200780c */ /* 0x000fe20004704270 */
[----:B------:R-:W-:Y:S03]  /*9f20*/  IMAD.IADD R2, R159, 0x1, R4 ;  /* 0x000000019f027824 */ /* 0x000fe600078e0204 */
[----:B------:R-:W-:Y:S04]  /*9f30*/  ISETP.LT.OR P0, PT, R113, 0x4a, P0 ;  /* 0x0000004a7100780c */ /* 0x000fe80000701670 */
        /* <DEDUP_REMOVED lines=17> */
.L_x_2236:
[----:B------:R-:W-:Y:S04]  /*a050*/  MOV R6, c[0x0][0x32c] ;  /* 0x0000cb0000067a02 */ /* 0x000fe80000000f00 */
[----:B------:R-:W-:Y:S11]  /*a060*/  ISETP.NE.AND P0, PT, R6, 0x1, PT ;  /* 0x000000010600780c */ /* 0x000ff60003f05270 */
[----:B------:R-:W-:Y:S02]  /*a070*/  @!UPT UIADD3 URZ, URZ, URZ, URZ ;  /* 0x0000003f3f3ff290 */ /* 0x000fe4000fffe03f */
[----:B------:R-:W-:Y:S05]  /*a080*/  @P0 IMAD.HI.U32 R6, R4, c[0x0][0x330], RZ ;  /* 0x0000cc0004060a27 */ /* 0x000fea00078e00ff */
[----:B------:R-:W-:Y:S02]  /*a090*/  @P0 SHF.R.U32.HI R4, RZ, c[0x0][0x334], R6 ;  /* 0x0000cd00ff040a19 */ /* 0x000fe40000011606 */
.L_x_2237:
[----:B------:R-:W-:Y:S05]  /*a0a0*/  BSYNC B0 ;  /* 0x0000000000007941 */ /* 0x000fea0003800000 */
.L_x_2235:
[----:B------:R-:W-:Y:S04]  /*a0b0*/  IMAD.IADD R3, R3, 0x1, -R242 ;  /* 0x0000000103037824 */ /* 0x000fe800078e0af2 */
[----:B------:R-:W-:Y:S05]  /*a0c0*/  IMAD R3, R4, c[0x0][0x32c], R3 ;  /* 0x0000cb0004037a24 */ /* 0x000fea00078e0203 */
[----:B------:R-:W-:Y:S02]  /*a0d0*/  IADD3 R4, R3, c[0x0][0x32c], RZ ;  /* 0x0000cb0003047a10 */ /* 0x000fe40007ffe0ff */
[----:B------:R-:W-:Y:S02]  /*a0e0*/  IMNMX R0, R0, R3, !PT ;  /* 0x0000000300007217 */ /* 0x000fe40007800200 */
[----:B------:R-:W-:Y:S02]  /*a0f0*/  IMNMX R2, R2, R4, PT ;  /* 0x0000000402027217 */ /* 0x000fe40003800200 */
.L_x_2234:
[----:B------:R-:W-:Y:S01]  /*a100*/  ISETP.GT.AND P0, PT, R0, RZ, !P2 ;  /* 0x000000ff0000720c */ /* 0x000fe20005704270 */
[----:B------:R-:W-:Y:S01]  /*a110*/  LDSM.16.MT88.4 R52, [R197] ;  /* 0x00000000c534783b */ /* 0x000fe20000004200 */
[----:B------:R-:W-:Y:S02]  /*a120*/  ISETP.NE.AND P2, PT, R163, RZ, PT ;  /* 0x000000ffa300720c */ /* 0x000fe40003f45270 */
        /* <DEDUP_REMOVED lines=56> */
[----:B------:R-:W-:Y:S02]  /*a4b0*/  ISETP.NE.AND P1, PT, R17, RZ, PT ;  /* 0x000000ff1100720c */ /* 0x000fe40003f25270 */
[----:B------:R-:W-:Y:S02]  /*a4c0*/  ISETP.LT.OR P0, PT, R2, 0x22, P0 ;  /* 0x000000220200780c */ /* 0x000fe40000701670 */
[----:B------:R-:W-:Y:S02]  /*a4d0*/  FMNMX.FTZ R3, R194, R3, !PT ;  /* 0x00000003c2037209 */ /* 0x000fe40007810000 */
[----:B------:R-:W-:Y:S02]  /*a4e0*/  FSEL R160, R43, -INF , !P0 ;  /* 0xff8000002ba07808 */ /* 0x000fe40004000000 */
[----:B------:R-:W-:Y:S02]  /*a4f0*/  ISETP.NE.AND P0, PT, R20, RZ, PT ;  /* 0x000000ff1400720c */ /* 0x000fe40003f05270 */
[----:B------:R-:W-:Y:S01]  /*a500*/  FMNMX.FTZ R4, R176, R4, !PT ;  /* 0x00000004b0047209 */ /* 0x000fe20007810000 */
[----:B------:R-:W-:Y:S01]  /*a510*/  LDSM.16.MT88.4 R20, [R196] ;  /* 0x00000000c414783b */ /* 0x000fe20000004200 */
[----:B------:R-:W-:Y:S02]  /*a520*/  ISETP.GT.AND P0, PT, R0, 0x28, !P0 ;  /* 0x000000280000780c */ /* 0x000fe40004704270 */
[----:B------:R-:W-:Y:S02]  /*a530*/  FMNMX.FTZ R3, R222, R3, !PT ;  /* 0x00000003de037209 */ /* 0x000fe40007810000 */
[----:B------:R-:W-:Y:S02]  /*a540*/  ISETP.LT.OR P0, PT, R2, 0x29, P0 ;  /* 0x000000290200780c */ /* 0x000fe40000701670 */
[----:B------:R-:W-:Y:S02]  /*a550*/  FMNMX.FTZ R4, R179, R4, !PT ;  /* 0x00000004b3047209 */ /* 0x000fe40007810000 */
[----:B------:R-:W-:Y:S02]  /*a560*/  FSEL R161, R46, -INF , !P0 ;  /* 0xff8000002ea17808 */ /* 0x000fe40004000000 */
[----:B------:R-:W-:Y:S02]  /*a570*/  ISETP.NE.AND P0, PT, R19, RZ, PT ;  /* 0x000000ff1300720c */ /* 0x000fe40003f05270 */
[----:B------:R-:W-:Y:S02]  /*a580*/  ISETP.NE.AND P2, PT, R16, RZ, PT ;  /* 0x000000ff1000720c */ /* 0x000fe40003f45270 */
        /* <DEDUP_REMOVED lines=12> */
[----:B------:R-:W-:Y:S01]  /*a650*/  ISETP.GT.AND P0, PT, R0, 0x31, !P1 ;  /* 0x000000310000780c */ /* 0x000fe20004f04270 */
[----:B------:R-:W1:Y:S01]  /*a660*/  SHFL.BFLY PT, R6, R3, 0x2, 0x1f ;  /* 0x0c401f0003067f89 */ /* 0x000e6200000e0000 */
        /* <DEDUP_REMOVED lines=32> */
[----:B------:R-:W-:Y:S02]  /*a870*/  ISETP.LT.OR P0, PT, R2, 0x41, P0 ;  /* 0x000000410200780c */ /* 0x000fe40000701670 */
[----:B------:R-:W-:Y:S02]  /*a880*/  FMNMX.FTZ R5, R184, R5, !PT ;  /* 0x00000005b8057209 */ /* 0x000fe40007810000 */
[----:B------:R-:W-:Y:S02]  /*a890*/  FSEL R220, R74, -INF , !P0 ;  /* 0xff8000004adc7808 */ /* 0x000fe40004000000 */
[----:B------:R-:W-:Y:S02]  /*a8a0*/  FMNMX.FTZ R5, R185, R5, !PT ;  /* 0x00000005b9057209 */ /* 0x000fe40007810000 */
[----:B-1----:R-:W-:Y:S02]  /*a8b0*/  FMNMX.FTZ R114, R3, R6, !PT ;  /* 0x0000000603727209 */ /* 0x002fe40007810000 */
[----:B------:R-:W-:Y:S02]  /*a8c0*/  FMNMX.FTZ R5, R193, R5, !PT ;  /* 0x00000005c1057209 */ /* 0x000fe40007810000 */
[----:B------:R-:W-:Y:S02]  /*a8d0*/  FSETP.NEU.FTZ.AND P2, PT, R114, -INF , PT ;  /* 0xff8000007200780b */ /* 0x000fe40003f5d000 */
[----:B------:R-:W-:Y:S02]  /*a8e0*/  FMNMX.FTZ R5, R195, R5, !PT ;  /* 0x00000005c3057209 */ /* 0x000fe40007810000 */
[----:B--2---:R-:W-:Y:S01]  /*a8f0*/  FMNMX.FTZ R3, R4, R7, !PT ;  /* 0x0000000704037209 */ /* 0x004fe20007810000 */
[----:B------:R-:W-:Y:S01]  /*a900*/  FMUL.FTZ R4, R114, c[0x0][0x2d0] ;  /* 0x0000b40072047a20 */ /* 0x000fe20000410000 */
[----:B------:R-:W-:Y:S02]  /*a910*/  FMNMX.FTZ R5, R212, R5, !PT ;  /* 0x00000005d4057209 */ /* 0x000fe40007810000 */
[----:B------:R-:W-:Y:S01]  /*a920*/  ISETP.GT.AND P0, PT, R0, 0x41, !P5 ;  /* 0x000000410000780c */ /* 0x000fe20006f04270 */
[----:B------:R-:W1:Y:S01]  /*a930*/  SHFL.BFLY PT, R8, R3, 0x1, 0x1f ;  /* 0x0c201f0003087f89 */ /* 0x000e6200000e0000 */
        /* <DEDUP_REMOVED lines=9> */
[----:B------:R-:W-:Y:S01]  /*a9d0*/  FMNMX.FTZ R5, R232, R5, !PT ;  /* 0x00000005e8057209 */ /* 0x000fe20007810000 */
[--C-:B------:R-:W-:Y:S01]  /*a9e0*/  FFMA.FTZ R32, R177, c[0x0][0x2d0], -R71.reuse ;  /* 0x0000b400b1207a23 */ /* 0x100fe20000010847 */
[----:B------:R-:W-:Y:S01]  /*a9f0*/  ISETP.GT.AND P0, PT, R0, 0x48, !P3 ;  /* 0x000000480000780c */ /* 0x000fe20005f04270 */
[--C-:B------:R-:W-:Y:S01]  /*aa00*/  FFMA.FTZ R48, R48, c[0x0][0x2d0], -R71.reuse ;  /* 0x0000b40030307a23 */ /* 0x100fe20000010847 */
[----:B------:R-:W-:Y:S02]  /*aa10*/  FMNMX.FTZ R5, R233, R5, !PT ;  /* 0x00000005e9057209 */ /* 0x000fe40007810000 */
[----:B------:R-:W-:Y:S02]  /*aa20*/  ISETP.LT.OR P0, PT, R2, 0x49, P0 ;  /* 0x000000490200780c */ /* 0x000fe40000701670 */
[----:B------:R-:W-:Y:S01]  /*aa30*/  ISETP.GT.AND P3, PT, R0, 0x49, !P6 ;  /* 0x000000490000780c */ /* 0x000fe20007764270 */
[----:B------:R3:W4:Y:S01]  /*aa40*/  MUFU.EX2 R76, R6 ;  /* 0x00000006004c7308 */ /* 0x0007220000000800 */
[----:B------:R-:W5:Y:S01]  /*aa50*/  SHFL.BFLY PT, R7, R5, 0x2, 0x1f ;  /* 0x0c401f0005077f89 */ /* 0x000f6200000e0000 */
[----:B-1----:R-:W-:Y:S02]  /*aa60*/  FMNMX.FTZ R113, R3, R8, !PT ;  /* 0x0000000803717209 */ /* 0x002fe40007810000 */
[----:B------:R-:W-:Y:S02]  /*aa70*/  FSEL R164, R78, -INF , !P0 ;  /* 0xff8000004ea47808 */ /* 0x000fe40004000000 */
[C---:B------:R-:W-:Y:S01]  /*aa80*/  FSETP.NEU.FTZ.AND P1, PT, R113.reuse, -INF , PT ;  /* 0xff8000007100780b */ /* 0x040fe20003f3d000 */
[----:B------:R-:W-:Y:S01]  /*aa90*/  FMUL.FTZ R3, R113, c[0x0][0x2d0] ;  /* 0x0000b40071037a20 */ /* 0x000fe20000410000 */
[----:B------:R-:W-:Y:S02]  /*aaa0*/  ISETP.LT.OR P3, PT, R2, 0x4a, P3 ;  /* 0x0000004a0200780c */ /* 0x000fe40001f61670 */
[----:B------:R-:W-:Y:S02]  /*aab0*/  MUFU.EX2 R245, R32 ;  /* 0x0000002000f57308 */ /* 0x000fe40000000800 */
[----:B------:R-:W-:Y:S02]  /*aac0*/  FSEL R156, R3, RZ, P1 ;  /* 0x000000ff039c7208 */ /* 0x000fe40000800000 */
[----:B--2---:R-:W-:Y:S02]  /*aad0*/  FMNMX.FTZ R4, R10, R118, !PT ;  /* 0x000000760a047209 */ /* 0x004fe40007810000 */
[----:B------:R-:W-:Y:S01]  /*aae0*/  FSEL R70, R79, -INF , !P3 ;  /* 0xff8000004f467808 */ /* 0x000fe20005800000 */
[--C-:B------:R-:W-:Y:S01]  /*aaf0*/  FFMA.FTZ R8, R174, c[0x0][0x2d0], -R156.reuse ;  /* 0x0000b400ae087a23 */ /* 0x100fe2000001089c */
[----:B------:R-:W-:Y:S01]  /*ab00*/  FMNMX.FTZ R4, R11, R4, !PT ;  /* 0x000000040b047209 */ /* 0x000fe20007810000 */
[--C-:B------:R-:W-:Y:S02]  /*ab10*/  FFMA.FTZ R40, R179, c[0x0][0x2d0], -R156.reuse ;  /* 0x0000b400b3287a23 */ /* 0x100fe4000001089c */
[----:B------:R-:W-:Y:S01]  /*ab20*/  MUFU.EX2 R251, R8 ;  /* 0x0000000800fb7308 */ /* 0x000fe20000000800 */
[----:B---3--:R-:W-:Y:S02]  /*ab30*/  FMNMX.FTZ R6, R14, R4, !PT ;  /* 0x000000040e067209 */ /* 0x008fe40007810000 */
[----:B-----5:R-:W-:Y:S01]  /*ab40*/  FMNMX.FTZ R4, R5, R7, !PT ;  /* 0x0000000705047209 */ /* 0x020fe20007810000 */
[--C-:B------:R-:W-:Y:S01]  /*ab50*/  FFMA.FTZ R5, R165, c[0x0][0x2d0], -R71.reuse ;  /* 0x0000b400a5057a23 */ /* 0x100fe20000010847 */
[----:B----4-:R-:W-:Y:S02]  /*ab60*/  F2FP.BF16.PACK_AB R72, R76, R41 ;  /* 0x000000294c48723e */ /* 0x010fe400000010ff */
[----:B------:R-:W-:Y:S03]  /*ab70*/  FMNMX.FTZ R6, R15, R6, !PT ;  /* 0x000000060f067209 */ /* 0x000fe60007810000 */
[----:B------:R1:W-:Y:S01]  /*ab80*/  MUFU.EX2 R83, R5 ;  /* 0x0000000500537308 */ /* 0x0003e20000000800 */
[----:B------:R-:W2:Y:S01]  /*ab90*/  SHFL.BFLY PT, R7, R4, 0x1, 0x1f ;  /* 0x0c201f0004077f89 */ /* 0x000ea200000e0000 */
[----:B------:R-:W-:Y:S04]  /*aba0*/  FMNMX.FTZ R6, R56, R6, !PT ;  /* 0x0000000638067209 */ /* 0x000fe80007810000 */
[----:B------:R-:W-:Y:S04]  /*abb0*/  FMNMX.FTZ R6, R57, R6, !PT ;  /* 0x0000000639067209 */ /* 0x000fe80007810000 */
[----:B------:R-:W-:Y:S01]  /*abc0*/  MUFU.EX2 R243, R40 ;  /* 0x0000002800f37308 */ /* 0x000fe20000000800 */
[----:B------:R-:W-:Y:S04]  /*abd0*/  FMNMX.FTZ R3, R60, R6, !PT ;  /* 0x000000063c037209 */ /* 0x000fe80007810000 */
[----:B------:R-:W-:Y:S04]  /*abe0*/  FMNMX.FTZ R3, R158, R3, !PT ;  /* 0x000000039e037209 */ /* 0x000fe80007810000 */
[----:B------:R-:W-:Y:S04]  /*abf0*/  FMNMX.FTZ R3, R159, R3, !PT ;  /* 0x000000039f037209 */ /* 0x000fe80007810000 */
[----:B------:R-:W-:Y:S01]  /*ac00*/  FMNMX.FTZ R3, R160, R3, !PT ;  /* 0x00000003a0037209 */ /* 0x000fe20007810000 */
[----:B-1----:R-:W-:Y:S01]  /*ac10*/  FFMA.FTZ R5, R166, c[0x0][0x2d0], -R71 ;  /* 0x0000b400a6057a23 */ /* 0x002fe20000010847 */
[----:B--2---:R-:W-:Y:S03]  /*ac20*/  FMNMX.FTZ R112, R4, R7, !PT ;  /* 0x0000000704707209 */ /* 0x004fe60007810000 */
[----:B------:R1:W2:Y:S01]  /*ac30*/  MUFU.EX2 R45, R5 ;  /* 0x00000005002d7308 */ /* 0x0002a20000000800 */
[----:B------:R-:W-:Y:S01]  /*ac40*/  FSETP.NEU.FTZ.AND P0, PT, R112, -INF , PT ;  /* 0xff8000007000780b */ /* 0x000fe20003f1d000 */
[--C-:B-1----:R-:W-:Y:S01]  /*ac50*/  FFMA.FTZ R5, R34, c[0x0][0x2d0], -R156.reuse ;  /* 0x0000b40022057a23 */ /* 0x102fe2000001089c */
[----:B--2---:R-:W-:Y:S07]  /*ac60*/  F2FP.BF16.PACK_AB R74, R45, R83 ;  /* 0x000000532d4a723e */ /* 0x004fee00000010ff */
[----:B------:R1:W-:Y:S02]  /*ac70*/  MUFU.EX2 R51, R5 ;  /* 0x0000000500337308 */ /* 0x0003e40000000800 */
[--C-:B-1----:R-:W-:Y:S02]  /*ac80*/  FFMA.FTZ R5, R36, c[0x0][0x2d0], -R156.reuse ;  /* 0x0000b40024057a23 */ /* 0x102fe4000001089c */
[----:B------:R-:W-:Y:S06]  /*ac90*/  LDSM.16.MT88.4 R36, [R200] ;  /* 0x00000000c824783b */ /* 0x000fec0000004200 */
[----:B------:R1:W2:Y:S02]  /*aca0*/  MUFU.EX2 R81, R5 ;  /* 0x0000000500517308 */ /* 0x0002a40000000800 */
[----:B-1----:R-:W-:Y:S01]  /*acb0*/  FMNMX.FTZ R5, R161, R3, !PT ;  /* 0x00000003a1057209 */ /* 0x002fe20007810000 */
[--C-:B------:R-:W-:Y:S01]  /*acc0*/  FFMA.FTZ R3, R167, c[0x0][0x2d0], -R156.reuse ;  /* 0x0000b400a7037a23 */ /* 0x100fe2000001089c */
[----:B--2---:R-:W-:Y:S02]  /*acd0*/  F2FP.BF16.PACK_AB R73, R81, R51 ;  /* 0x000000335149723e */ /* 0x004fe400000010ff */
[----:B------:R-:W-:Y:S04]  /*ace0*/  FMNMX.FTZ R4, R162, R5, !PT ;  /* 0x00000005a2047209 */ /* 0x000fe80007810000 */
[----:B------:R1:W-:Y:S01]  /*acf0*/  MUFU.EX2 R237, R3 ;  /* 0x0000000300ed7308 */ /* 0x0003e20000000800 */
[----:B------:R-:W-:Y:S01]  /*ad00*/  FMNMX.FTZ R5, R163, R4, !PT ;  /* 0x00000004a3057209 */ /* 0x000fe20007810000 */
[--C-:B------:R-:W-:Y:S03]  /*ad10*/  FFMA.FTZ R4, R168, c[0x0][0x2d0], -R156.reuse ;  /* 0x0000b400a8047a23 */ /* 0x100fe6000001089c */
[----:B------:R-:W-:Y:S05]  /*ad20*/  FMNMX.FTZ R5, R215, R5, !PT ;  /* 0x00000005d7057209 */ /* 0x000fea0007810000 */
[----:B------:R-:W2:Y:S01]  /*ad30*/  MUFU.EX2 R49, R4 ;  /* 0x0000000400317308 */ /* 0x000ea20000000800 */
[----:B-1----:R-:W-:Y:S05]  /*ad40*/  FMUL.FTZ R3, R112, c[0x0][0x2d0] ;  /* 0x0000b40070037a20 */ /* 0x002fea0000410000 */
[----:B------:R-:W-:Y:S05]  /*ad50*/  FSEL R157, R3, RZ, P0 ;  /* 0x000000ff039d7208 */ /* 0x000fea0000000000 */
[--C-:B------:R-:W-:Y:S01]  /*ad60*/  FFMA.FTZ R3, R9, c[0x0][0x2d0], -R157.reuse ;  /* 0x0000b40009037a23 */ /* 0x100fe2000001089d */
[----:B--2---:R-:W-:Y:S01]  /*ad70*/  F2FP.BF16.PACK_AB R75, R49, R237 ;  /* 0x000000ed314b723e */ /* 0x004fe200000010ff */
[--C-:B------:R-:W-:Y:S01]  /*ad80*/  FFMA.FTZ R2, R35, c[0x0][0x2d0], -R157.reuse ;  /* 0x0000b40023027a23 */ /* 0x100fe2000001089d */
[----:B------:R-:W-:Y:S01]  /*ad90*/  FMNMX.FTZ R4, R218, R5, !PT ;  /* 0x00000005da047209 */ /* 0x000fe20007810000 */
[----:B------:R1:W-:Y:S01]  /*ada0*/  MUFU.EX2 R61, R3 ;  /* 0x00000003003d7308 */ /* 0x0003e20000000800 */
[--C-:B------:R-:W-:Y:S02]  /*adb0*/  FFMA.FTZ R16, R24, c[0x0][0x2d0], -R157.reuse ;  /* 0x0000b40018107a23 */ /* 0x100fe4000001089d */
[----:B------:R-:W-:Y:S01]  /*adc0*/  FMNMX.FTZ R4, R219, R4, !PT ;  /* 0x00000004db047209 */ /* 0x000fe20007810000 */
[--C-:B------:R-:W-:Y:S02]  /*add0*/  FFMA.FTZ R24, R28, c[0x0][0x2d0], -R157.reuse ;  /* 0x0000b4001c187a23 */ /* 0x100fe4000001089d */
[--C-:B------:R-:W-:Y:S01]  /*ade0*/  FFMA.FTZ R28, R29, c[0x0][0x2d0], -R157.reuse ;  /* 0x0000b4001d1c7a23 */ /* 0x100fe2000001089d */
[----:B------:R-:W-:Y:S01]  /*adf0*/  FMNMX.FTZ R0, R220, R4, !PT ;  /* 0x00000004dc007209 */ /* 0x000fe20007810000 */
[--C-:B------:R-:W-:Y:S02]  /*ae00*/  FFMA.FTZ R4, R169, c[0x0][0x2d0], -R156.reuse ;  /* 0x0000b400a9047a23 */ /* 0x100fe4000001089c */
[----:B------:R2:W3:Y:S01]  /*ae10*/  MUFU.EX2 R82, R2 ;  /* 0x0000000200527308 */ /* 0x0004e20000000800 */
[----:B------:R-:W-:Y:S04]  /*ae20*/  FMNMX.FTZ R0, R216, R0, !PT ;  /* 0x00000000d8007209 */ /* 0x000fe80007810000 */
[----:B------:R-:W-:Y:S04]  /*ae30*/  FMNMX.FTZ R0, R164, R0, !PT ;  /* 0x00000000a4007209 */ /* 0x000fe80007810000 */
[----:B------:R-:W-:Y:S01]  /*ae40*/  FMNMX.FTZ R0, R70, R0, !PT ;  /* 0x0000000046007209 */ /* 0x000fe20007810000 */
[----:B------:R-:W-:Y:S01]  /*ae50*/  MUFU.EX2 R241, R4 ;  /* 0x0000000400f17308 */ /* 0x000fe20000000800 */
[--C-:B-1----:R-:W-:Y:S09]  /*ae60*/  FFMA.FTZ R3, R13, c[0x0][0x2d0], -R157.reuse ;  /* 0x0000b4000d037a23 */ /* 0x102ff2000001089d */
[----:B------:R1:W-:Y:S01]  /*ae70*/  MUFU.EX2 R50, R3 ;  /* 0x0000000300327308 */ /* 0x0003e20000000800 */
[----:B--2---:R-:W-:Y:S01]  /*ae80*/  FFMA.FTZ R2, R12, c[0x0][0x2d0], -R157 ;  /* 0x0000b4000c027a23 */ /* 0x004fe2000001089d */
[----:B---3--:R-:W-:Y:S01]  /*ae90*/  F2FP.BF16.PACK_AB R64, R82, R61 ;  /* 0x0000003d5240723e */ /* 0x008fe200000010ff */
[--C-:B------:R-:W-:Y:S07]  /*aea0*/  FFMA.FTZ R12, R176, c[0x0][0x2d0], -R156.reuse ;  /* 0x0000b400b00c7a23 */ /* 0x100fee000001089c */
[----:B------:R2:W3:Y:S10]  /*aeb0*/  MUFU.EX2 R44, R2 ;  /* 0x00000002002c7308 */ /* 0x0004f40000000800 */
[----:B------:R-:W-:Y:S01]  /*aec0*/  MUFU.EX2 R250, R12 ;  /* 0x0000000c00fa7308 */ /* 0x000fe20000000800 */
[--C-:B-1----:R-:W-:Y:S09]  /*aed0*/  FFMA.FTZ R3, R172, c[0x0][0x2d0], -R71.reuse ;  /* 0x0000b400ac037a23 */ /* 0x102ff20000010847 */
[----:B------:R1:W-:Y:S01]  /*aee0*/  MUFU.EX2 R238, R3 ;  /* 0x0000000300ee7308 */ /* 0x0003e20000000800 */
[----:B--2---:R-:W2:Y:S01]  /*aef0*/  SHFL.BFLY PT, R2, R0, 0x2, 0x1f ;  /* 0x0c401f0000027f89 */ /* 0x004ea200000e0000 */
[----:B---3--:R-:W-:Y:S08]  /*af00*/  F2FP.BF16.PACK_AB R66, R50, R44 ;  /* 0x0000002c3242723e */ /* 0x008ff000000010ff */
[----:B------:R-:W-:Y:S10]  /*af10*/  MUFU.EX2 R249, R16 ;  /* 0x0000001000f97308 */ /* 0x000ff40000000800 */
[----:B------:R-:W-:Y:S01]  /*af20*/  MUFU.EX2 R247, R24 ;  /* 0x0000001800f77308 */ /* 0x000fe20000000800 */
[--C-:B-1----:R-:W-:Y:S09]  /*af30*/  FFMA.FTZ R3, R171, c[0x0][0x2d0], -R71.reuse ;  /* 0x0000b400ab037a23 */ /* 0x102ff20000010847 */
[----:B------:R1:W-:Y:S10]  /*af40*/  MUFU.EX2 R240, R3 ;  /* 0x0000000300f07308 */ /* 0x0003f40000000800 */
[----:B------:R-:W-:Y:S01]  /*af50*/  MUFU.EX2 R246, R28 ;  /* 0x0000001c00f67308 */ /* 0x000fe20000000800 */
[----:B-1----:R-:W-:Y:S09]  /*af60*/  FFMA.FTZ R3, R170, c[0x0][0x2d0], -R156 ;  /* 0x0000b400aa037a23 */ /* 0x002ff2000001089c */
[----:B------:R2:W-:Y:S02]  /*af70*/  MUFU.EX2 R239, R3 ;  /* 0x0000000300ef7308 */ /* 0x0005e40000000800 */
[----:B--2---:R-:W-:Y:S01]  /*af80*/  FMNMX.FTZ R3, R0, R2, !PT ;  /* 0x0000000200037209 */ /* 0x004fe20007810000 */
[----:B------:R-:W-:Y:S01]  /*af90*/  FFMA.FTZ R2, R173, c[0x0][0x2d0], -R71 ;  /* 0x0000b400ad027a23 */ /* 0x000fe20000010847 */
[----:B------:R-:W-:Y:S06]  /*afa0*/  FSEL R0, R114, RZ, P2 ;  /* 0x000000ff72007208 */ /* 0x000fec0001000000 */
        /* <DEDUP_REMOVED lines=14> */
[C---:B------:R-:W-:Y:S02]  /*b090*/  FMUL.FTZ R17, R69.reuse, R133 ;  /* 0x0000008545117220 */ /* 0x040fe40000410000 */
[----:B------:R-:W-:Y:S01]  /*b0a0*/  FADD.FTZ R0, -R0, R117 ;  /* 0x0000007500007221 */ /* 0x000fe20000010100 */
[----:B------:R-:W-:Y:S01]  /*b0b0*/  FSEL R115, R4, RZ, P0 ;  /* 0x000000ff04737208 */ /* 0x000fe20000000000 */
[----:B------:R-:W-:Y:S02]  /*b0c0*/  FMUL.FTZ R32, R69, R84 ;  /* 0x0000005445207220 */ /* 0x000fe40000410000 */
[----:B------:R-:W-:Y:S02]  /*b0d0*/  FMUL.FTZ R0, R0, c[0x0][0x2d0] ;  /* 0x0000b40000007a20 */ /* 0x000fe40000410000 */
[--C-:B------:R-:W-:Y:S02]  /*b0e0*/  FFMA.FTZ R4, R15, c[0x0][0x2d0], -R115.reuse ;  /* 0x0000b4000f047a23 */ /* 0x100fe40000010873 */
[----:B------:R2:W3:Y:S01]  /*b0f0*/  MUFU.EX2 R2, R0 ;  /* 0x0000000000027308 */ /* 0x0004e20000000800 */
[--C-:B------:R-:W-:Y:S02]  /*b100*/  FFMA.FTZ R5, R14, c[0x0][0x2d0], -R115.reuse ;  /* 0x0000b4000e057a23 */ /* 0x100fe40000010873 */
[----:B------:R-:W-:Y:S02]  /*b110*/  FMUL.FTZ R33, R69, R85 ;  /* 0x0000005545217220 */ /* 0x000fe40000410000 */
[--C-:B------:R-:W-:Y:S02]  /*b120*/  FFMA.FTZ R58, R57, c[0x0][0x2d0], -R115.reuse ;  /* 0x0000b400393a7a23 */ /* 0x100fe40000010873 */
[--C-:B------:R-:W-:Y:S03]  /*b130*/  FFMA.FTZ R62, R60, c[0x0][0x2d0], -R115.reuse ;  /* 0x0000b4003c3e7a23 */ /* 0x100fe60000010873 */
[----:B------:R4:W-:Y:S01]  /*b140*/  MUFU.EX2 R167, R4 ;  /* 0x0000000400a77308 */ /* 0x0009e20000000800 */
[C---:B-1----:R-:W-:Y:S02]  /*b150*/  FMUL.FTZ R7, R68.reuse, R123 ;  /* 0x0000007b44077220 */ /* 0x042fe40000410000 */
[C---:B------:R-:W-:Y:S01]  /*b160*/  FMUL.FTZ R6, R68.reuse, R122 ;  /* 0x0000007a44067220 */ /* 0x040fe20000410000 */
[----:B------:R-:W-:Y:S01]  /*b170*/  MOV R122, R76 ;  /* 0x0000004c007a7202 */ /* 0x000fe20000000f00 */
        /* <DEDUP_REMOVED lines=11> */
[----:B------:R-:W-:Y:S01]  /*b230*/  MOV R128, R49 ;  /* 0x0000003100807202 */ /* 0x000fe20000000f00 */
[C---:B------:R-:W-:Y:S01]  /*b240*/  FMUL.FTZ R13, R2.reuse, R129 ;  /* 0x00000081020d7220 */ /* 0x040fe20000410000 */
[----:B------:R-:W-:Y:S01]  /*b250*/  MOV R129, R45 ;  /* 0x0000002d00817202 */ /* 0x000fe20000000f00 */
[----:B----4-:R-:W-:Y:S01]  /*b260*/  FFMA.FTZ R4, R175, c[0x0][0x2d0], -R71 ;  /* 0x0000b400af047a23 */ /* 0x010fe20000010847 */
[----:B------:R-:W-:Y:S01]  /*b270*/  LDSM.16.MT88.4 R84, [R200+0x800] ;  /* 0x00080000c854783b */ /* 0x000fe20000004200 */
[C---:B------:R-:W-:Y:S02]  /*b280*/  FMUL.FTZ R24, R2.reuse, R140 ;  /* 0x0000008c02187220 */ /* 0x040fe40000410000 */
[C---:B------:R-:W-:Y:S01]  /*b290*/  FMUL.FTZ R29, R2.reuse, R145 ;  /* 0x00000091021d7220 */ /* 0x040fe20000410000 */
[----:B------:R3:W4:Y:S01]  /*b2a0*/  MUFU.EX2 R77, R4 ;  /* 0x00000004004d7308 */ /* 0x0007220000000800 */
[C---:B------:R-:W-:Y:S01]  /*b2b0*/  FMUL.FTZ R28, R2.reuse, R144 ;  /* 0x00000090021c7220 */ /* 0x040fe20000410000 */
[----:B------:R-:W-:Y:S01]  /*b2c0*/  MOV R145, R83 ;  /* 0x0000005300917202 */ /* 0x000fe20000000f00 */
[C---:B------:R-:W-:Y:S01]  /*b2d0*/  FMUL.FTZ R40, R2.reuse, R88 ;  /* 0x0000005802287220 */ /* 0x040fe20000410000 */
[----:B-1----:R-:W-:Y:S01]  /*b2e0*/  F2FP.BF16.PACK_AB R67, R167, R252 ;  /* 0x000000fca743723e */ /* 0x002fe200000010ff */
[C---:B------:R-:W-:Y:S01]  /*b2f0*/  FMUL.FTZ R5, R69.reuse, R121 ;  /* 0x0000007945057220 */ /* 0x040fe20000410000 */
[----:B------:R-:W-:Y:S01]  /*b300*/  MOV R144, R237 ;  /* 0x000000ed00907202 */ /* 0x000fe20000000f00 */
[C---:B------:R-:W-:Y:S02]  /*b310*/  FMUL.FTZ R45, R2.reuse, R93 ;  /* 0x0000005d022d7220 */ /* 0x040fe40000410000 */
[----:B------:R-:W-:Y:S01]  /*b320*/  FMUL.FTZ R49, R69, R97 ;  /* 0x0000006145317220 */ /* 0x000fe20000410000 */
[----:B------:R-:W-:Y:S01]  /*b330*/  MUFU.EX2 R93, R62 ;  /* 0x0000003e005d7308 */ /* 0x000fe20000000800 */
[C---:B------:R-:W-:Y:S02]  /*b340*/  FMUL.FTZ R57, R2.reuse, R105 ;  /* 0x0000006902397220 */ /* 0x040fe40000410000 */
[----:B------:R-:W-:Y:S02]  /*b350*/  IMAD.MOV.U32 R124, RZ, RZ, R61 ;  /* 0x000000ffff7c7224 */ /* 0x000fe400078e003d */
[----:B--2---:R-:W-:Y:S02]  /*b360*/  FFMA.FTZ R0, R11, c[0x0][0x2d0], -R115 ;  /* 0x0000b4000b007a23 */ /* 0x004fe40000010873 */
[C---:B------:R-:W-:Y:S02]  /*b370*/  FMUL.FTZ R60, R2.reuse, R108 ;  /* 0x0000006c023c7220 */ /* 0x040fe40000410000 */
[----:B------:R-:W-:Y:S01]  /*b380*/  FMUL.FTZ R61, R2, R109 ;  /* 0x0000006d023d7220 */ /* 0x000fe20000410000 */
[----:B------:R1:W2:Y:S01]  /*b390*/  MUFU.EX2 R166, R0 ;  /* 0x0000000000a67308 */ /* 0x0002a20000000800 */
[----:B------:R-:W-:Y:S02]  /*b3a0*/  FFMA.FTZ R88, R187, c[0x0][0x2d0], -R156 ;  /* 0x0000b400bb587a23 */ /* 0x000fe4000001089c */
[----:B---3--:R-:W-:Y:S01]  /*b3b0*/  FMUL.FTZ R4, R69, R120 ;  /* 0x0000007845047220 */ /* 0x008fe20000410000 */
[----:B----4-:R-:W-:Y:S02]  /*b3c0*/  MOV R121, R77 ;  /* 0x0000004d00797202 */ /* 0x010fe40000000f00 */
[----:B------:R-:W3:Y:S01]  /*b3d0*/  LDSM.16.MT88.4 R76, [R199] ;  /* 0x00000000c74c783b */ /* 0x000ee20000004200 */
[----:B------:R-:W-:Y:S03]  /*b3e0*/  MOV R120, R80 ;  /* 0x0000005000787202 */ /* 0x000fe60000000f00 */
[----:B------:R-:W-:Y:S01]  /*b3f0*/  MUFU.EX2 R187, R88 ;  /* 0x0000005800bb7308 */ /* 0x000fe20000000800 */
[-C--:B------:R-:W-:Y:S05]  /*b400*/  HMMA.16816.F32.BF16 R4, R72, R20.reuse, R4 ;  /* 0x000000144804723c */ /* 0x080fea0000041804 */
[----:B-1----:R-:W-:Y:S02]  /*b410*/  FSEL R0, R3, RZ, P0 ;  /* 0x000000ff03007208 */ /* 0x002fe40000000000 */
[----:B--2---:R-:W-:Y:S05]  /*b420*/  F2FP.BF16.PACK_AB R65, R166, R165 ;  /* 0x000000a5a641723e */ /* 0x004fea00000010ff */
[----:B------:R-:W-:Y:S04]  /*b430*/  FADD.FTZ R0, -R0, R118 ;  /* 0x0000007600007221 */ /* 0x000fe80000010100 */
[----:B------:R-:W-:Y:S06]  /*b440*/  FMUL.FTZ R0, R0, c[0x0][0x2d0] ;  /* 0x0000b40000007a20 */ /* 0x000fec0000410000 */
[----:B------:R-:W1:Y:S02]  /*b450*/  MUFU.EX2 R0, R0 ;  /* 0x0000000000007308 */ /* 0x000e640000000800 */
[C---:B-1----:R-:W-:Y:S01]  /*b460*/  FMUL.FTZ R10, R0.reuse, R126 ;  /* 0x0000007e000a7220 */ /* 0x042fe20000410000 */
[----:B------:R-:W-:Y:S01]  /*b470*/  MOV R126, R51 ;  /* 0x00000033007e7202 */ /* 0x000fe20000000f00 */
[C---:B------:R-:W-:Y:S01]  /*b480*/  FMUL.FTZ R11, R0.reuse, R127 ;  /* 0x0000007f000b7220 */ /* 0x040fe20000410000 */
[----:B------:R-:W-:Y:S01]  /*b490*/  MOV R127, R50 ;  /* 0x00000032007f7202 */ /* 0x000fe20000000f00 */
[C---:B------:R-:W-:Y:S02]  /*b4a0*/  FMUL.FTZ R15, R0.reuse, R131 ;  /* 0x00000083000f7220 */ /* 0x040fe40000410000 */
[----:B------:R-:W2:Y:S01]  /*b4b0*/  LDL.LU R131, [R1] ;  /* 0x0000000001837983 */ /* 0x000ea20000300800 */
[C---:B------:R-:W-:Y:S02]  /*b4c0*/  FMUL.FTZ R42, R0.reuse, R90 ;  /* 0x0000005a002a7220 */ /* 0x040fe40000410000 */
[C---:B------:R-:W-:Y:S01]  /*b4d0*/  HMMA.16816.F32.BF16 R8, R64.reuse, R20, R8 ;  /* 0x000000144008723c */ /* 0x040fe20000041808 */
[----:B------:R-:W4:Y:S03]  /*b4e0*/  LDL.LU R125, [R1+0x4] ;  /* 0x00000400017d7983 */ /* 0x000f260000300800 */
[C---:B------:R-:W-:Y:S01]  /*b4f0*/  FMUL.FTZ R14, R0.reuse, R130 ;  /* 0x00000082000e7220 */ /* 0x040fe20000410000 */
[----:B------:R-:W5:Y:S01]  /*b500*/  LDL.LU R123, [R1+0x8] ;  /* 0x00000800017b7983 */ /* 0x000f620000300800 */
[----:B------:R-:W-:Y:S01]  /*b510*/  FMUL.FTZ R43, R0, R91 ;  /* 0x0000005b002b7220 */ /* 0x000fe20000410000 */
[----:B------:R-:W-:Y:S01]  /*b520*/  MOV R130, R44 ;  /* 0x0000002c00827202 */ /* 0x000fe20000000f00 */
[----:B------:R-:W-:Y:S03]  /*b530*/  FFMA.FTZ R20, R25, c[0x0][0x2d0], -R157 ;  /* 0x0000b40019147a23 */ /* 0x000fe6000001089d */
[-C--:B------:R-:W-:Y:S01]  /*b540*/  HMMA.16816.F32.BF16 R12, R64, R22.reuse, R12 ;  /* 0x00000016400c723c */ /* 0x080fe2000004180c */
[----:B------:R1:W-:Y:S02]  /*b550*/  MUFU.EX2 R248, R20 ;  /* 0x0000001400f87308 */ /* 0x0003e40000000800 */
[C---:B------:R-:W-:Y:S02]  /*b560*/  FMUL.FTZ R50, R68.reuse, R98 ;  /* 0x0000006244327220 */ /* 0x040fe40000410000 */
[----:B------:R-:W-:Y:S02]  /*b570*/  FMUL.FTZ R51, R68, R99 ;  /* 0x0000006344337220 */ /* 0x000fe40000410000 */
[C---:B------:R-:W-:Y:S01]  /*b580*/  FMUL.FTZ R26, R0.reuse, R142 ;  /* 0x0000008e001a7220 */ /* 0x040fe20000410000 */
[C---:B------:R-:W-:Y:S04]  /*b590*/  HMMA.16816.F32.BF16 R16, R72.reuse, R22, R16 ;  /* 0x000000164810723c */ /* 0x040fe80000041810 */
[C---:B------:R-:W-:Y:S02]  /*b5a0*/  FMUL.FTZ R21, R69.reuse, R137 ;  /* 0x0000008945157220 */ /* 0x040fe40000410000 */
[----:B------:R-:W-:Y:S02]  /*b5b0*/  FMUL.FTZ R27, R0, R143 ;  /* 0x0000008f001b7220 */ /* 0x000fe40000410000 */
[C---:B------:R-:W-:Y:S04]  /*b5c0*/  FMUL.FTZ R22, R68.reuse, R138 ;  /* 0x0000008a44167220 */ /* 0x040fe80000410000 */
[----:B------:R-:W-:Y:S02]  /*b5d0*/  FMUL.FTZ R23, R68, R139 ;  /* 0x0000008b44177220 */ /* 0x000fe40000410000 */
[----:B------:R-:W-:Y:S02]  /*b5e0*/  FMUL.FTZ R25, R2, R141 ;  /* 0x0000008d02197220 */ /* 0x000fe40000410000 */
[C---:B------:R-:W-:Y:S02]  /*b5f0*/  FMUL.FTZ R30, R0.reuse, R146 ;  /* 0x00000092001e7220 */ /* 0x040fe40000410000 */
[C---:B-1----:R-:W-:Y:S02]  /*b600*/  FMUL.FTZ R20, R69.reuse, R136 ;  /* 0x0000008845147220 */ /* 0x042fe40000410000 */
[----:B------:R-:W-:Y:S02]  /*b610*/  IMAD.MOV.U32 R146, RZ, RZ, R82 ;  /* 0x000000ffff927224 */ /* 0x000fe400078e0052 */
[----:B------:R-:W-:Y:S01]  /*b620*/  FMUL.FTZ R31, R0, R147 ;  /* 0x00000093001f7220 */ /* 0x000fe20000410000 */
[----:B------:R-:W-:Y:S01]  /*b630*/  MOV R147, R81 ;  /* 0x0000005100937202 */ /* 0x000fe20000000f00 */
[----:B------:R-:W-:Y:S01]  /*b640*/  IMAD.MOV.U32 R136, RZ, RZ, R41 ;  /* 0x000000ffff887224 */ /* 0x000fe200078e0029 */
[-C--:B------:R-:W-:Y:S01]  /*b650*/  HMMA.16816.F32.BF16 R20, R72, R36.reuse, R20 ;  /* 0x000000244814723c */ /* 0x080fe20000041814 */
[----:B------:R-:W1:Y:S02]  /*b660*/  LDSM.16.MT88.4 R80, [R196+0x800] ;  /* 0x00080000c450783b */ /* 0x000e640000004200 */
[----:B------:R-:W-:Y:S02]  /*b670*/  FMUL.FTZ R41, R2, R89 ;  /* 0x0000005902297220 */ /* 0x000fe40000410000 */
[C---:B------:R-:W-:Y:S02]  /*b680*/  FMUL.FTZ R47, R0.reuse, R95 ;  /* 0x0000005f002f7220 */ /* 0x040fe40000410000 */
[C---:B------:R-:W-:Y:S01]  /*b690*/  FMUL.FTZ R46, R0.reuse, R94 ;  /* 0x0000005e002e7220 */ /* 0x040fe20000410000 */
[C---:B------:R-:W-:Y:S01]  /*b6a0*/  HMMA.16816.F32.BF16 R24, R64.reuse, R36, R24 ;  /* 0x000000244018723c */ /* 0x040fe20000041818 */
[----:B------:R-:W1:Y:S01]  /*b6b0*/  LDSM.16.MT88.4 R88, [R197+0x800] ;  /* 0x00080000c558783b */ /* 0x000e620000004200 */
[----:B------:R3:W-:Y:S02]  /*b6c0*/  MUFU.EX2 R94, R58 ;  /* 0x0000003a005e7308 */ /* 0x0007e40000000800 */
[C---:B------:R-:W-:Y:S02]  /*b6d0*/  FMUL.FTZ R59, R0.reuse, R107 ;  /* 0x0000006b003b7220 */ /* 0x040fe40000410000 */
[----:B------:R-:W-:Y:S02]  /*b6e0*/  FMUL.FTZ R62, R0, R110 ;  /* 0x0000006e003e7220 */ /* 0x000fe40000410000 */
[-C--:B------:R-:W-:Y:S04]  /*b6f0*/  HMMA.16816.F32.BF16 R28, R64, R38.reuse, R28 ;  /* 0x00000026401c723c */ /* 0x080fe8000004181c */
[----:B------:R-:W-:Y:S02]  /*b700*/  FFMA.FTZ R36, R178, c[0x0][0x2d0], -R71 ;  /* 0x0000b400b2247a23 */ /* 0x000fe40000010847 */
[----:B------:R-:W-:Y:S02]  /*b710*/  FMUL.FTZ R63, R0, R111 ;  /* 0x0000006f003f7220 */ /* 0x000fe40000410000 */
[C---:B------:R-:W-:Y:S01]  /*b720*/  HMMA.16816.F32.BF16 R32, R72.reuse, R38, R32 ;  /* 0x000000264820723c */ /* 0x040fe20000041820 */
[----:B------:R1:W-:Y:S03]  /*b730*/  MUFU.EX2 R244, R36 ;  /* 0x0000002400f47308 */ /* 0x0003e60000000800 */
[C---:B------:R-:W-:Y:S01]  /*b740*/  FMUL.FTZ R37, R69.reuse, R149 ;  /* 0x0000009545257220 */ /* 0x040fe20000410000 */
[----:B------:R-:W-:Y:S01]  /*b750*/  MOV R149, R240 ;  /* 0x000000f000957202 */ /* 0x000fe20000000f00 */
[--C-:B------:R-:W-:Y:S02]  /*b760*/  FFMA.FTZ R44, R180, c[0x0][0x2d0], -R156.reuse ;  /* 0x0000b400b42c7a23 */ /* 0x100fe4000001089c */
[C---:B------:R-:W-:Y:S01]  /*b770*/  FMUL.FTZ R38, R68.reuse, R150 ;  /* 0x0000009644267220 */ /* 0x040fe20000410000 */
[----:B------:R-:W-:Y:S02]  /*b780*/  MOV R150, R239 ;  /* 0x000000ef00967202 */ /* 0x000fe40000000f00 */
[----:B------:R1:W-:Y:S01]  /*b790*/  MUFU.EX2 R240, R48 ;  /* 0x0000003000f07308 */ /* 0x0003e20000000800 */
[----:B------:R-:W-:Y:S01]  /*b7a0*/  FMUL.FTZ R39, R68, R151 ;  /* 0x0000009744277220 */ /* 0x000fe20000410000 */
[----:B------:R-:W-:Y:S01]  /*b7b0*/  MOV R151, R238 ;  /* 0x000000ee00977202 */ /* 0x000fe20000000f00 */
[----:B---3--:R-:W-:Y:S02]  /*b7c0*/  FMUL.FTZ R58, R0, R106 ;  /* 0x0000006a003a7220 */ /* 0x008fe40000410000 */
[C---:B-1----:R-:W-:Y:S01]  /*b7d0*/  FMUL.FTZ R36, R69.reuse, R148 ;  /* 0x0000009445247220 */ /* 0x042fe20000410000 */
[----:B------:R-:W-:Y:S04]  /*b7e0*/  MOV R148, R241 ;  /* 0x000000f100947202 */ /* 0x000fe80000000f00 */
[----:B------:R1:W-:Y:S02]  /*b7f0*/  MUFU.EX2 R241, R44 ;  /* 0x0000002c00f17308 */ /* 0x0003e40000000800 */
[-C--:B------:R-:W-:Y:S03]  /*b800*/  HMMA.16816.F32.BF16 R36, R72, R52.reuse, R36 ;  /* 0x000000344824723c */ /* 0x080fe60000041824 */
[C---:B------:R-:W-:Y:S02]  /*b810*/  FMUL.FTZ R48, R69.reuse, R96 ;  /* 0x0000006045307220 */ /* 0x040fe40000410000 */
[----:B------:R-:W-:Y:S03]  /*b820*/  LDSM.16.MT88.4 R96, [R197+0x2000] ;  /* 0x00200000c560783b */ /* 0x000fe60000004200 */
[C---:B------:R-:W-:Y:S07]  /*b830*/  HMMA.16816.F32.BF16 R40, R64.reuse, R52, R40 ;  /* 0x000000344028723c */ /* 0x040fee0000041828 */
[--C-:B------:R-:W-:Y:S02]  /*b840*/  FFMA.FTZ R52, R56, c[0x0][0x2d0], -R115.reuse ;  /* 0x0000b40038347a23 */ /* 0x100fe40000010873 */
[C---:B------:R-:W-:Y:S02]  /*b850*/  FMUL.FTZ R53, R69.reuse, R101 ;  /* 0x0000006545357220 */ /* 0x040fe40000410000 */
[----:B------:R3:W3:Y:S01]  /*b860*/  MUFU.EX2 R95, R52 ;  /* 0x00000034005f7308 */ /* 0x0006e20000000800 */
[C---:B-1----:R-:W-:Y:S02]  /*b870*/  FMUL.FTZ R44, R2.reuse, R92 ;  /* 0x0000005c022c7220 */ /* 0x042fe40000410000 */
[----:B------:R-:W-:Y:S05]  /*b880*/  FMUL.FTZ R56, R2, R104 ;  /* 0x0000006802387220 */ /* 0x000fea0000410000 */
[-C--:B------:R-:W-:Y:S08]  /*b890*/  HMMA.16816.F32.BF16 R44, R64, R54.reuse, R44 ;  /* 0x00000036402c723c */ /* 0x080ff0000004182c */
[C---:B------:R-:W-:Y:S07]  /*b8a0*/  HMMA.16816.F32.BF16 R48, R72.reuse, R54, R48 ;  /* 0x000000364830723c */ /* 0x040fee0000041830 */
[C---:B------:R-:W-:Y:S02]  /*b8b0*/  FMUL.FTZ R55, R68.reuse, R103 ;  /* 0x0000006744377220 */ /* 0x040fe40000410000 */
[C---:B---3--:R-:W-:Y:S03]  /*b8c0*/  FMUL.FTZ R52, R69.reuse, R100 ;  /* 0x0000006445347220 */ /* 0x048fe60000410000 */
[----:B------:R-:W-:Y:S07]  /*b8d0*/  FMUL.FTZ R54, R68, R102 ;  /* 0x0000006644367220 */ /* 0x000fee0000410000 */
[-C--:B------:R-:W-:Y:S08]  /*b8e0*/  HMMA.16816.F32.BF16 R52, R72, R76.reuse, R52 ;  /* 0x0000004c4834723c */ /* 0x080ff00000041834 */
[C---:B------:R-:W-:Y:S07]  /*b8f0*/  HMMA.16816.F32.BF16 R56, R64.reuse, R76, R56 ;  /* 0x0000004c4038723c */ /* 0x040fee0000041838 */
[----:B------:R-:W-:Y:S01]  /*b900*/  FFMA.FTZ R76, R158, c[0x0][0x2d0], -R115 ;  /* 0x0000b4009e4c7a23 */ /* 0x000fe20000010873 */
        /* <DEDUP_REMOVED lines=15> */
[----:B---3--:R-:W-:Y:S03]  /*ba00*/  F2FP.BF16.PACK_AB R79, R239, R93 ;  /* 0x0000005def4f723e */ /* 0x008fe600000010ff */
        /* <DEDUP_REMOVED lines=12> */
[----:B--2---:R-:W-:Y:S02]  /*bad0*/  FFMA.FTZ R69, R69, R131, R136 ;  /* 0x0000008345457223 */ /* 0x004fe40000010088 */
[-C--:B------:R-:W-:Y:S01]  /*bae0*/  HMMA.16816.F32.BF16 R28, R76, R86.reuse, R28 ;  /* 0x000000564c1c723c */ /* 0x080fe2000004181c */
[----:B------:R1:W-:Y:S03]  /*baf0*/  MUFU.EX2 R186, R80 ;  /* 0x0000005000ba7308 */ /* 0x0003e60000000800 */
[----:B------:R-:W-:Y:S02]  /*bb00*/  FFMA.FTZ R84, R189, c[0x0][0x2d0], -R71 ;  /* 0x0000b400bd547a23 */ /* 0x000fe40000010847 */
[----:B------:R-:W-:Y:S02]  /*bb10*/  FADD.FTZ R69, R122, R69 ;  /* 0x000000457a457221 */ /* 0x000fe40000010000 */
[C---:B------:R-:W-:Y:S03]  /*bb20*/  HMMA.16816.F32.BF16 R32, R72.reuse, R86, R32 ;  /* 0x000000564820723c */ /* 0x040fe60000041820 */
[----:B------:R2:W-:Y:S01]  /*bb30*/  MUFU.EX2 R183, R84 ;  /* 0x0000005400b77308 */ /* 0x0005e20000000800 */
[----:B------:R-:W-:Y:S04]  /*bb40*/  IMAD.MOV.U32 R189, RZ, RZ, R120 ;  /* 0x000000ffffbd7224 */ /* 0x000fe800078e0078 */
[-C--:B------:R-:W-:Y:S08]  /*bb50*/  HMMA.16816.F32.BF16 R36, R72, R88.reuse, R36 ;  /* 0x000000584824723c */ /* 0x080ff00000041824 */
[C---:B------:R-:W-:Y:S04]  /*bb60*/  HMMA.16816.F32.BF16 R40, R76.reuse, R88, R40 ;  /* 0x000000584c28723c */ /* 0x040fe80000041828 */
[----:B-1----:R-:W-:Y:S03]  /*bb70*/  FFMA.FTZ R80, R184, c[0x0][0x2d0], -R157 ;  /* 0x0000b400b8507a23 */ /* 0x002fe6000001089d */
[----:B------:R-:W-:Y:S01]  /*bb80*/  FFMA.FTZ R88, R160, c[0x0][0x2d0], -R115 ;  /* 0x0000b400a0587a23 */ /* 0x000fe20000010873 */
[-C--:B------:R-:W-:Y:S01]  /*bb90*/  HMMA.16816.F32.BF16 R44, R76, R90.reuse, R44 ;  /* 0x0000005a4c2c723c */ /* 0x080fe2000004182c */
[----:B------:R1:W-:Y:S03]  /*bba0*/  MUFU.EX2 R184, R80 ;  /* 0x0000005000b87308 */ /* 0x0003e60000000800 */
[--C-:B--2---:R-:W-:Y:S01]  /*bbb0*/  FFMA.FTZ R84, R190, c[0x0][0x2d0], -R156.reuse ;  /* 0x0000b400be547a23 */ /* 0x104fe2000001089c */
[----:B------:R-:W-:Y:S03]  /*bbc0*/  MOV R190, R127 ;  /* 0x0000007f00be7202 */ /* 0x000fe60000000f00 */
[C---:B------:R-:W-:Y:S03]  /*bbd0*/  HMMA.16816.F32.BF16 R48, R72.reuse, R90, R48 ;  /* 0x0000005a4830723c */ /* 0x040fe60000041830 */
[----:B------:R2:W-:Y:S10]  /*bbe0*/  MUFU.EX2 R180, R84 ;  /* 0x0000005400b47308 */ /* 0x0005f40000000800 */
[----:B------:R3:W-:Y:S01]  /*bbf0*/  MUFU.EX2 R102, R88 ;  /* 0x0000005800667308 */ /* 0x0007e20000000800 */
[----:B-1----:R-:W-:Y:S09]  /*bc00*/  FFMA.FTZ R80, R185, c[0x0][0x2d0], -R157 ;  /* 0x0000b400b9507a23 */ /* 0x002ff2000001089d */
[----:B------:R1:W1:Y:S01]  /*bc10*/  MUFU.EX2 R185, R80 ;  /* 0x0000005000b97308 */ /* 0x0002620000000800 */
[--C-:B--2---:R-:W-:Y:S01]  /*bc20*/  FFMA.FTZ R84, R191, c[0x0][0x2d0], -R156.reuse ;  /* 0x0000b400bf547a23 */ /* 0x104fe2000001089c */
[----:B------:R-:W-:Y:S08]  /*bc30*/  MOV R191, R128 ;  /* 0x0000008000bf7202 */ /* 0x000ff00000000f00 */
[----:B------:R2:W-:Y:S01]  /*bc40*/  MUFU.EX2 R181, R84 ;  /* 0x0000005400b57308 */ /* 0x0005e20000000800 */
[----:B---3--:R-:W-:Y:S09]  /*bc50*/  FFMA.FTZ R88, R161, c[0x0][0x2d0], -R115 ;  /* 0x0000b400a1587a23 */ /* 0x008ff20000010873 */
[----:B------:R3:W-:Y:S01]  /*bc60*/  MUFU.EX2 R101, R88 ;  /* 0x0000005800657308 */ /* 0x0007e20000000800 */
[--C-:B-1----:R-:W-:Y:S01]  /*bc70*/  FFMA.FTZ R80, R188, c[0x0][0x2d0], -R71.reuse ;  /* 0x0000b400bc507a23 */ /* 0x102fe20000010847 */
[----:B------:R-:W-:Y:S08]  /*bc80*/  MOV R188, R121 ;  /* 0x0000007900bc7202 */ /* 0x000ff00000000f00 */
[----:B------:R1:W-:Y:S01]  /*bc90*/  MUFU.EX2 R182, R80 ;  /* 0x0000005000b67308 */ /* 0x0003e20000000800 */
[----:B--2---:R-:W-:Y:S01]  /*bca0*/  FFMA.FTZ R84, R192, c[0x0][0x2d0], -R71 ;  /* 0x0000b400c0547a23 */ /* 0x004fe20000010847 */
[----:B------:R-:W-:Y:S08]  /*bcb0*/  MOV R192, R129 ;  /* 0x0000008100c07202 */ /* 0x000ff00000000f00 */
[----:B------:R2:W-:Y:S01]  /*bcc0*/  MUFU.EX2 R179, R84 ;  /* 0x0000005400b37308 */ /* 0x0005e20000000800 */
[--C-:B---3--:R-:W-:Y:S09]  /*bcd0*/  FFMA.FTZ R88, R221, c[0x0][0x2d0], -R156.reuse ;  /* 0x0000b400dd587a23 */ /* 0x108ff2000001089c */
        /* <DEDUP_REMOVED lines=19> */
[----:B------:R-:W-:Y:S02]  /*be10*/  F2FP.BF16.PACK_AB R75, R187, R237 ;  /* 0x000000edbb4b723e */ /* 0x000fe400000010ff */
[----:B------:R-:W-:Y:S01]  /*be20*/  MOV R194, R130 ;  /* 0x0000008200c27202 */ /* 0x000fe20000000f00 */
[----:B-1----:R-:W1:Y:S01]  /*be30*/  LDSM.16.MT88.4 R80, [R200+0x1000] ;  /* 0x00100000c850783b */ /* 0x002e620000004200 */
[----:B---3--:R-:W-:Y:S03]  /*be40*/  F2FP.BF16.PACK_AB R79, R107, R101 ;  /* 0x000000656b4f723e */ /* 0x008fe600000010ff */
        /* <DEDUP_REMOVED lines=29> */
[--C-:B--2---:R-:W-:Y:S01]  /*c020*/  FFMA.FTZ R80, R224, c[0x0][0x2d0], -R156.reuse ;  /* 0x0000b400e0507a23 */ /* 0x104fe2000001089c */
[----:B---3--:R-:W-:Y:S08]  /*c030*/  F2FP.BF16.PACK_AB R152, R174, R173 ;  /* 0x000000adae98723e */ /* 0x008ff000000010ff */
[----:B------:R2:W-:Y:S01]  /*c040*/  MUFU.EX2 R172, R80 ;  /* 0x0000005000ac7308 */ /* 0x0005e20000000800 */
[----:B----4-:R-:W-:Y:S09]  /*c050*/  FFMA.FTZ R88, R218, c[0x0][0x2d0], -R115 ;  /* 0x0000b400da587a23 */ /* 0x010ff20000010873 */
[----:B------:R3:W-:Y:S01]  /*c060*/  MUFU.EX2 R159, R88 ;  /* 0x00000058009f7308 */ /* 0x0007e20000000800 */
[----:B-1----:R-:W1:Y:S01]  /*c070*/  LDSM.16.MT88.4 R84, [R199+0x1000] ;  /* 0x00100000c754783b */ /* 0x002e620000004200 */
[--C-:B--2---:R-:W-:Y:S08]  /*c080*/  FFMA.FTZ R80, R225, c[0x0][0x2d0], -R156.reuse ;  /* 0x0000b400e1507a23 */ /* 0x104ff0000001089c */
        /* <DEDUP_REMOVED lines=19> */
[----:B------:R-:W-:Y:S01]  /*c1c0*/  F2FP.BF16.PACK_AB R74, R178, R179 ;  /* 0x000000b3b24a723e */ /* 0x000fe200000010ff */
[--C-:B--2---:R-:W-:Y:S01]  /*c1d0*/  FFMA.FTZ R71, R228, c[0x0][0x2d0], -R156.reuse ;  /* 0x0000b400e4477a23 */ /* 0x104fe2000001089c */
[----:B------:R-:W-:Y:S01]  /*c1e0*/  F2FP.BF16.PACK_AB R75, R177, R106 ;  /* 0x0000006ab14b723e */ /* 0x000fe200000010ff */
[----:B------:R-:W-:Y:S01]  /*c1f0*/  FFMA.FTZ R156, R231, c[0x0][0x2d0], -R156 ;  /* 0x0000b400e79c7a23 */ /* 0x000fe2000001089c */
[----:B---3--:R-:W-:Y:S02]  /*c200*/  F2FP.BF16.PACK_AB R154, R169, R170 ;  /* 0x000000aaa99a723e */ /* 0x008fe400000010ff */
        /* <DEDUP_REMOVED lines=11> */
[----:B------:R-:W1:Y:S01]  /*c2c0*/  MUFU.EX2 R161, R71 ;  /* 0x0000004700a17308 */ /* 0x000e620000000800 */
[C---:B------:R-:W-:Y:S08]  /*c2d0*/  HMMA.16816.F32.BF16 R8, R76.reuse, R80, R8 ;  /* 0x000000504c08723c */ /* 0x040ff00000041808 */
[-C--:B------:R-:W-:Y:S08]  /*c2e0*/  HMMA.16816.F32.BF16 R12, R76, R82.reuse, R12 ;  /* 0x000000524c0c723c */ /* 0x080ff0000004180c */
[C---:B------:R-:W-:Y:S01]  /*c2f0*/  HMMA.16816.F32.BF16 R16, R72.reuse, R82, R16 ;  /* 0x000000524810723c */ /* 0x040fe20000041810 */
[----:B------:R-:W2:Y:S03]  /*c300*/  LDSM.16.MT88.4 R80, [R199+0x1800] ;  /* 0x00180000c750783b */ /* 0x000ea60000004200 */
[----:B-1----:R-:W-:Y:S01]  /*c310*/  F2FP.BF16.PACK_AB R108, R161, R162 ;  /* 0x000000a2a16c723e */ /* 0x002fe200000010ff */
[--C-:B------:R-:W-:Y:S02]  /*c320*/  FFMA.FTZ R71, R232, c[0x0][0x2d0], -R157.reuse ;  /* 0x0000b400e8477a23 */ /* 0x100fe4000001089d */
[----:B------:R-:W-:Y:S01]  /*c330*/  FFMA.FTZ R157, R233, c[0x0][0x2d0], -R157 ;  /* 0x0000b400e99d7a23 */ /* 0x000fe2000001089d */
[-C--:B------:R-:W-:Y:S01]  /*c340*/  HMMA.16816.F32.BF16 R20, R72, R84.reuse, R20 ;  /* 0x000000544814723c */ /* 0x080fe20000041814 */
[----:B------:R1:W-:Y:S07]  /*c350*/  MUFU.EX2 R156, R71 ;  /* 0x00000047009c7308 */ /* 0x0003ee0000000800 */
[C---:B------:R-:W-:Y:S03]  /*c360*/  HMMA.16816.F32.BF16 R24, R76.reuse, R84, R24 ;  /* 0x000000544c18723c */ /* 0x040fe60000041818 */
[----:B------:R-:W3:Y:S05]  /*c370*/  MUFU.EX2 R157, R157 ;  /* 0x0000009d009d7308 */ /* 0x000eea0000000800 */
[-C--:B------:R-:W-:Y:S08]  /*c380*/  HMMA.16816.F32.BF16 R28, R76, R86.reuse, R28 ;  /* 0x000000564c1c723c */ /* 0x080ff0000004181c */
[C---:B------:R-:W-:Y:S01]  /*c390*/  HMMA.16816.F32.BF16 R32, R72.reuse, R86, R32 ;  /* 0x000000564820723c */ /* 0x040fe20000041820 */
[----:B------:R-:W4:Y:S03]  /*c3a0*/  LDSM.16.MT88.4 R84, [R200+0x2000] ;  /* 0x00200000c854783b */ /* 0x000f260000004200 */
[--C-:B-1----:R-:W-:Y:S04]  /*c3b0*/  FFMA.FTZ R71, R220, c[0x0][0x2d0], -R115.reuse ;  /* 0x0000b400dc477a23 */ /* 0x102fe80000010873 */
[-C--:B------:R-:W-:Y:S01]  /*c3c0*/  HMMA.16816.F32.BF16 R36, R72, R88.reuse, R36 ;  /* 0x000000584824723c */ /* 0x080fe20000041824 */
[----:B------:R1:W-:Y:S03]  /*c3d0*/  MUFU.EX2 R118, R71 ;  /* 0x0000004700767308 */ /* 0x0003e60000000800 */
[----:B---3--:R-:W-:Y:S04]  /*c3e0*/  F2FP.BF16.PACK_AB R110, R157, R156 ;  /* 0x0000009c9d6e723e */ /* 0x008fe800000010ff */
[C---:B------:R-:W-:Y:S08]  /*c3f0*/  HMMA.16816.F32.BF16 R40, R76.reuse, R88, R40 ;  /* 0x000000584c28723c */ /* 0x040ff00000041828 */
[-C--:B------:R-:W-:Y:S08]  /*c400*/  HMMA.16816.F32.BF16 R44, R76, R90.reuse, R44 ;  /* 0x0000005a4c2c723c */ /* 0x080ff0000004182c */
[C---:B------:R-:W-:Y:S04]  /*c410*/  HMMA.16816.F32.BF16 R48, R72.reuse, R90, R48 ;  /* 0x0000005a4830723c */ /* 0x040fe80000041830 */
[--C-:B-1----:R-:W-:Y:S04]  /*c420*/  FFMA.FTZ R71, R216, c[0x0][0x2d0], -R115.reuse ;  /* 0x0000b400d8477a23 */ /* 0x102fe80000010873 */
[-C--:B--2---:R-:W-:Y:S01]  /*c430*/  HMMA.16816.F32.BF16 R52, R72, R80.reuse, R52 ;  /* 0x000000504834723c */ /* 0x084fe20000041834 */
[----:B------:R1:W2:Y:S07]  /*c440*/  MUFU.EX2 R117, R71 ;  /* 0x0000004700757308 */ /* 0x0002ae0000000800 */
[C---:B------:R-:W-:Y:S08]  /*c450*/  HMMA.16816.F32.BF16 R56, R76.reuse, R80, R56 ;  /* 0x000000504c38723c */ /* 0x040ff00000041838 */
[-C--:B------:R-:W-:Y:S01]  /*c460*/  HMMA.16816.F32.BF16 R60, R76, R82.reuse, R60 ;  /* 0x000000524c3c723c */ /* 0x080fe2000004183c */
[----:B------:R-:W3:Y:S07]  /*c470*/  LDL.LU R76, [R1+0xc] ;  /* 0x00000c00014c7983 */ /* 0x000eee0000300800 */
[----:B------:R-:W-:Y:S04]  /*c480*/  HMMA.16816.F32.BF16 R64, R72, R82, R64 ;  /* 0x000000524840723c */ /* 0x000fe80000041840 */
[--C-:B-1----:R-:W-:Y:S01]  /*c490*/  FFMA.FTZ R71, R164, c[0x0][0x2d0], -R115.reuse ;  /* 0x0000b400a4477a23 */ /* 0x102fe20000010873 */
[----:B--2---:R-:W-:Y:S01]  /*c4a0*/  F2FP.BF16.PACK_AB R109, R117, R118 ;  /* 0x00000076756d723e */ /* 0x004fe200000010ff */
[----:B------:R-:W-:Y:S02]  /*c4b0*/  FFMA.FTZ R115, R70, c[0x0][0x2d0], -R115 ;  /* 0x0000b40046737a23 */ /* 0x000fe40000010873 */
[----:B------:R-:W-:Y:S01]  /*c4c0*/  FFMA.FTZ R70, R68, R125, R126 ;  /* 0x0000007d44467223 */ /* 0x000fe2000001007e */
[----:B------:R-:W-:Y:S03]  /*c4d0*/  MUFU.EX2 R116, R71 ;  /* 0x0000004700747308 */ /* 0x000fe60000000800 */
[----:B-----5:R-:W-:Y:S02]  /*c4e0*/  FFMA.FTZ R68, R2, R123, R124 ;  /* 0x0000007b02447223 */ /* 0x020fe4000001007c */
[----:B------:R-:W-:Y:S01]  /*c4f0*/  FADD.FTZ R2, R147, R70 ;  /* 0x0000004693027221 */ /* 0x000fe20000010000 */
[-C--:B------:R-:W-:Y:S04]  /*c500*/  HMMA.16816.F32.BF16 R120, R152, R132.reuse, R4 ;  /* 0x000000849878723c */ /* 0x080fe80000041804 */
[----:B------:R-:W1:Y:S03]  /*c510*/  MUFU.EX2 R71, R115 ;  /* 0x0000007300477308 */ /* 0x000e660000000800 */
[----:B------:R-:W-:Y:S02]  /*c520*/  FADD.FTZ R4, R146, R68 ;  /* 0x0000004492047221 */ /* 0x000fe40000010000 */
[----:B------:R-:W-:Y:S03]  /*c530*/  FADD.FTZ R6, R145, R69 ;  /* 0x0000004591067221 */ /* 0x000fe60000010000 */
[----:B------:R-:W-:Y:S02]  /*c540*/  FADD.FTZ R5, R144, R2 ;  /* 0x0000000290057221 */ /* 0x000fe40000010000 */
[----:B------:R-:W-:Y:S01]  /*c550*/  FADD.FTZ R4, R194, R4 ;  /* 0x00000004c2047221 */ /* 0x000fe20000010000 */
[----:B-1----:R-:W-:Y:S02]  /*c560*/  F2FP.BF16.PACK_AB R111, R71, R116 ;  /* 0x00000074476f723e */ /* 0x002fe400000010ff */
[----:B------:R-:W-:Y:S05]  /*c570*/  MOV R115, R114 ;  /* 0x0000007200737202 */ /* 0x000fea0000000f00 */
[C---:B------:R-:W-:Y:S07]  /*c580*/  HMMA.16816.F32.BF16 R124, R108.reuse, R132, R8 ;  /* 0x000000846c7c723c */ /* 0x040fee0000041808 */
[----:B------:R-:W-:Y:S01]  /*c590*/  FADD.FTZ R10, R191, R5 ;  /* 0x00000005bf0a7221 */ /* 0x000fe20000010000 */
[-C--:B------:R-:W-:Y:S01]  /*c5a0*/  HMMA.16816.F32.BF16 R128, R108, R134.reuse, R12 ;  /* 0x000000866c80723c */ /* 0x080fe2000004180c */
[----:B------:R-:W2:Y:S03]  /*c5b0*/  LDL R13, [R1+0x10] ;  /* 0x00001000010d7983 */ /* 0x000ea60000100800 */
[----:B------:R-:W-:Y:S04]  /*c5c0*/  FADD.FTZ R8, R190, R4 ;  /* 0x00000004be087221 */ /* 0x000fe80000010000 */
[C---:B------:R-:W-:Y:S08]  /*c5d0*/  HMMA.16816.F32.BF16 R132, R152.reuse, R134, R16 ;  /* 0x000000869884723c */ /* 0x040ff00000041810 */
[-C--:B----4-:R-:W-:Y:S08]  /*c5e0*/  HMMA.16816.F32.BF16 R136, R152, R84.reuse, R20 ;  /* 0x000000549888723c */ /* 0x090ff00000041814 */
[C---:B------:R-:W-:Y:S08]  /*c5f0*/  HMMA.16816.F32.BF16 R140, R108.reuse, R84, R24 ;  /* 0x000000546c8c723c */ /* 0x040ff00000041818 */
[-C--:B------:R-:W-:Y:S08]  /*c600*/  HMMA.16816.F32.BF16 R144, R108, R86.reuse, R28 ;  /* 0x000000566c90723c */ /* 0x080ff0000004181c */
[C---:B------:R-:W-:Y:S04]  /*c610*/  HMMA.16816.F32.BF16 R84, R152.reuse, R86, R32 ;  /* 0x000000569854723c */ /* 0x040fe80000041820 */
[----:B---3--:R-:W-:Y:S02]  /*c620*/  FFMA.FTZ R2, R0, R76, R165 ;  /* 0x0000004c00027223 */ /* 0x008fe400000100a5 */
[----:B------:R-:W-:Y:S02]  /*c630*/  FADD.FTZ R0, R192, R6 ;  /* 0x00000006c0007221 */ /* 0x000fe40000010000 */
[----:B------:R-:W-:Y:S01]  /*c640*/  FADD.FTZ R11, R166, R2 ;  /* 0x00000002a60b7221 */ /* 0x000fe20000010000 */
[----:B------:R-:W1:Y:S03]  /*c650*/  LDSM.16.MT88.4 R4, [R199+0x2000] ;  /* 0x00200000c704783b */ /* 0x000e660000004200 */
        /* <DEDUP_REMOVED lines=29> */
[----:B--2---:R-:W-:Y:S01]  /*c830*/  ISETP.GT.AND P0, PT, R211, R13, PT ;  /* 0x0000000dd300720c */ /* 0x004fe20003f04270 */
[----:B------:R-:W-:Y:S01]  /*c840*/  FADD.FTZ R9, R237, R9 ;  /* 0x00000009ed097221 */ /* 0x000fe20000010000 */
[----:B------:R-:W-:Y:S01]  /*c850*/  IADD3 R211, R211, -0x1, RZ ;  /* 0xffffffffd3d37810 */ /* 0x000fe20007ffe0ff */
        /* <DEDUP_REMOVED lines=40> */
[----:B------:R-:W-:Y:S01]  /*cae0*/  FADD.FTZ R2, R117, R2 ;  /* 0x0000000275027221 */ /* 0x000fe20000010000 */
[----:B------:R-:W-:Y:S01]  /*caf0*/  STL [R1], R6 ;  /* 0x0000000601007387 */ /* 0x000fe20000100800 */
[----:B------:R-:W-:Y:S01]  /*cb00*/  FADD.FTZ R4, R156, R4 ;  /* 0x000000049c047221 */ /* 0x000fe20000010000 */
[----:B------:R-:W-:Y:S01]  /*cb10*/  MOV R117, R112 ;  /* 0x0000007000757202 */ /* 0x000fe20000000f00 */
[----:B------:R-:W-:Y:S01]  /*cb20*/  FADD.FTZ R0, R116, R2 ;  /* 0x0000000274007221 */ /* 0x000fe20000010000 */
[----:B------:R1:W-:Y:S01]  /*cb30*/  STL [R1+0x4], R5 ;  /* 0x0000040501007387 */ /* 0x0003e20000100800 */
[----:B------:R-:W-:Y:S01]  /*cb40*/  FADD.FTZ R2, R157, R4 ;  /* 0x000000049d027221 */ /* 0x000fe20000010000 */
[----:B------:R-:W-:Y:S01]  /*cb50*/  MOV R116, R113 ;  /* 0x0000007100747202 */ /* 0x000fe20000000f00 */
[----:B------:R-:W-:Y:S03]  /*cb60*/  FADD.FTZ R0, R71, R0 ;  /* 0x0000000047007221 */ /* 0x000fe60000010000 */
[----:B------:R2:W-:Y:S04]  /*cb70*/  STL [R1+0x8], R2 ;  /* 0x0000080201007387 */ /* 0x0005e80000100800 */
[----:B------:R2:W-:Y:S01]  /*cb80*/  STL [R1+0xc], R0 ;  /* 0x00000c0001007387 */ /* 0x0005e20000100800 */
[----:B-1----:R-:W-:Y:S01]  /*cb90*/  MOV R5, R3 ;  /* 0x0000000300057202 */ /* 0x002fe20000000f00 */
[----:B------:R-:W-:-:S05]  /*cba0*/  @P0 BRA `(.L_x_2238) ;  /* 0xffffb32000000947 */ /* 0x000fca000383ffff */
.L_x_2221:
[----:B--2---:R-:W2:Y:S01]  /*cbb0*/  LDL R0, [R1+0x38] ;  /* 0x0000380001007983 */ /* 0x004ea20000100800 */
[----:B-1----:R-:W-:-:S02]  /*cbc0*/  IMAD.MOV.U32 R2, RZ, RZ, c[0x0][0x2c4] ;  /* 0x0000b100ff027624 */ /* 0x002fc400078e00ff */
[----:B------:R-:W-:-:S03]  /*cbd0*/  IMAD.MOV.U32 R4, RZ, RZ, c[0x0][0x32c] ;  /* 0x0000cb00ff047624 */ /* 0x000fc600078e00ff */
        /* <DEDUP_REMOVED lines=19> */
.L_x_2241:
[----:B------:R-:W-:-:S04]  /*cd10*/  MOV R3, c[0x0][0x32c] ;  /* 0x0000cb0000037a02 */ /* 0x000fc80000000f00 */
[----:B------:R-:W-:-:S13]  /*cd20*/  ISETP.NE.AND P0, PT, R3, 0x1, PT ;  /* 0x000000010300780c */ /* 0x000fda0003f05270 */
[----:B------:R-:W-:-:S05]  /*cd30*/  @P0 IMAD.HI.U32 R3, R0, c[0x0][0x330], RZ ;  /* 0x0000cc0000030a27 */ /* 0x000fca00078e00ff */
[----:B------:R-:W-:Y:S02]  /*cd40*/  @P0 SHF.R.U32.HI R0, RZ, c[0x0][0x334], R3 ;  /* 0x0000cd00ff000a19 */ /* 0x000fe40000011603 */
.L_x_2242:
[----:B------:R-:W-:Y:S05]  /*cd50*/  BSYNC B0 ;  /* 0x0000000000007941 */ /* 0x000fea0003800000 */
.L_x_2240:
[----:B------:R-:W-:-:S05]  /*cd60*/  IMAD R0, R0, c[0x0][0x32c], RZ ;  /* 0x0000cb0000007a24 */ /* 0x000fca00078e02ff */
[----:B------:R-:W-:-:S04]  /*cd70*/  IMNMX R2, R2, R0, !PT ;  /* 0x0000000002027217 */ /* 0x000fc80007800200 */
.L_x_2239:
[----:B------:R-:W-:-:S05]  /*cd80*/  IADD3 R2, R2, 0x4f, RZ ;  /* 0x0000004f02027810 */ /* 0x000fca0007ffe0ff */
[----:B------:R-:W-:-:S05]  /*cd90*/  IMAD.HI R2, R2, 0x66666667, RZ ;  /* 0x6666666702027827 */ /* 0x000fca00078e02ff */
[----:B------:R-:W-:-:S04]  /*cda0*/  SHF.R.U32.HI R0, RZ, 0x1f, R2 ;  /* 0x0000001fff007819 */ /* 0x000fc80000011602 */
[----:B------:R-:W-:-:S04]  /*cdb0*/  LEA.HI.SX32 R0, R2, R0, 0x1b ;  /* 0x0000000002007211 */ /* 0x000fc800078fdaff */
[----:B------:R-:W-:-:S04]  /*cdc0*/  IMNMX R246, R234, R0, !PT ;  /* 0x00000000eaf67217 */ /* 0x000fc80007800200 */
[----:B------:R-:W-:-:S13]  /*cdd0*/  ISETP.GE.AND P0, PT, R211, R246, PT ;  /* 0x000000f6d300720c */ /* 0x000fda0003f06270 */
[----:B------:R-:W-:Y:S05]  /*cde0*/  @!P0 BRA `(.L_x_2243) ;  /* 0x00002fa000008947 */ /* 0x000fea0003800000 */
[----:B------:R-:W-:Y:S01]  /*cdf0*/  MOV R3, R113 ;  /* 0x0000007100037202 */ /* 0x000fe20000000f00 */
[----:B------:R-:W-:Y:S01]  /*ce00*/  IMAD.MOV.U32 R118, RZ, RZ, R5 ;  /* 0x000000ffff767224 */ /* 0x000fe200078e0005 */
[----:B------:R-:W-:Y:S01]  /*ce10*/  MOV R0, R114 ;  /* 0x0000007200007202 */ /* 0x000fe20000000f00 */
[----:B------:R-:W-:Y:S01]  /*ce20*/  IMAD.MOV.U32 R192, RZ, RZ, R211 ;  /* 0x000000ffffc07224 */ /* 0x000fe200078e00d3 */
[----:B------:R-:W-:Y:S02]  /*ce30*/  MOV R116, R112 ;  /* 0x0000007000747202 */ /* 0x000fe40000000f00 */
.L_x_2244:
[----:B------:R-:W2:Y:S01]  /*ce40*/  LDL R2, [R1+0x14] ;  /* 0x0000140001027983 */ /* 0x000ea20000100800 */
[----:B------:R-:W-:Y:S04]  /*ce50*/  DEPBAR.LE SB0, 0x0 ;  /* 0x000080000000791a */ /* 0x000fe80000000000 */
[----:B------:R-:W3:Y:S01]  /*ce60*/  LDL R117, [R1+0x2c] ;  /* 0x00002c0001757983 */ /* 0x000ee20000100800 */
[----:B------:R-:W-:Y:S03]  /*ce70*/  WARPSYNC 0xffffffff ;  /* 0xffffffff00007948 */ /* 0x000fe60003800000 */
[----:B------:R-:W-:Y:S01]  /*ce80*/  BAR.SYNC.DEFER_BLOCKING 0x0 ;  /* 0x0000000000007b1d */ /* 0x000fe20000010000 */
[----:B------:R-:W-:Y:S02]  /*ce90*/  ISETP.GT.AND P0, PT, R234, R192, PT ;  /* 0x000000c0ea00720c */ /* 0x000fe40003f04270 */
[C---:B------:R-:W-:Y:S11]  /*cea0*/  IADD3 R211, R192.reuse, -0x1, RZ ;  /* 0xffffffffc0d37810 */ /* 0x040ff60007ffe0ff */
[----:B------:R-:W-:Y:S01]  /*ceb0*/  @!P0 IMAD.WIDE.U32 R168, R192, c[0x0][0x208], RZ ;  /* 0x00008200c0a88a25 */ /* 0x000fe200078e00ff */
[----:B------:R-:W-:Y:S08]  /*cec0*/  LDSM.16.M88.4 R80, [R202] ;  /* 0x00000000ca50783b */ /* 0x000ff00000000200 */
[----:B------:R-:W4:Y:S06]  /*ced0*/  LDL.64 R170, [R1+0x20] ;  /* 0x0000200001aa7983 */ /* 0x000f2c0000100a00 */
[----:B------:R-:W1:Y:S08]  /*cee0*/  LDSM.16.M88.4 R16, [R119] ;  /* 0x000000007710783b */ /* 0x000e700000000200 */
[----:B------:R-:W5:Y:S08]  /*cef0*/  LDSM.16.M88.4 R76, [R202+0x2000] ;  /* 0x00200000ca4c783b */ /* 0x000f700000000200 */
[----:B------:R-:W5:Y:S08]  /*cf00*/  LDSM.16.M88.4 R32, [R119+0x800] ;  /* 0x000800007720783b */ /* 0x000f700000000200 */
[----:B------:R-:W4:Y:S04]  /*cf10*/  LDL R193, [R1+0x28] ;  /* 0x0000280001c17983 */ /* 0x000f280000100800 */
[----:B------:R-:W5:Y:S08]  /*cf20*/  LDSM.16.M88.4 R48, [R119+0x1000] ;  /* 0x001000007730783b */ /* 0x000f700000000200 */
[----:B------:R-:W4:Y:S01]  /*cf30*/  LDL.64 R194, [R1+0x18] ;  /* 0x0000180001c27983 */ /* 0x000f220000100a00 */
[-C--:B-1----:R-:W-:Y:S05]  /*cf40*/  HMMA.16816.F32.BF16 R4, R80, R16.reuse, RZ ;  /* 0x000000105004723c */ /* 0x082fea00000418ff */
[----:B------:R-:W1:Y:S03]  /*cf50*/  LDSM.16.M88.4 R64, [R119+0x1800] ;  /* 0x001800007740783b */ /* 0x000e660000000200 */
[C---:B-----5:R-:W-:Y:S05]  /*cf60*/  HMMA.16816.F32.BF16 R8, R76.reuse, R16, RZ ;  /* 0x000000104c08723c */ /* 0x060fea00000418ff */
[----:B------:R-:W5:Y:S03]  /*cf70*/  LDSM.16.M88.4 R112, [R119+0x2000] ;  /* 0x002000007770783b */ /* 0x000f660000000200 */
[-C--:B------:R-:W-:Y:S05]  /*cf80*/  HMMA.16816.F32.BF16 R12, R76, R18.reuse, RZ ;  /* 0x000000124c0c723c */ /* 0x080fea00000418ff */
[----:B------:R-:W-:Y:S03]  /*cf90*/  LDSM.16.M88.4 R156, [R205] ;  /* 0x00000000cd9c783b */ /* 0x000fe60000000200 */
[C---:B------:R-:W-:Y:S05]  /*cfa0*/  HMMA.16816.F32.BF16 R16, R80.reuse, R18, RZ ;  /* 0x000000125010723c */ /* 0x040fea00000418ff */
[----:B------:R-:W1:Y:S03]  /*cfb0*/  LDSM.16.M88.4 R160, [R206] ;  /* 0x00000000cea0783b */ /* 0x000e660000000200 */
[-C--:B------:R-:W-:Y:S05]  /*cfc0*/  HMMA.16816.F32.BF16 R20, R80, R32.reuse, RZ ;  /* 0x000000205014723c */ /* 0x080fea00000418ff */
[----:B------:R-:W1:Y:S03]  /*cfd0*/  LDSM.16.M88.4 R164, [R205+0x2000] ;  /* 0x00200000cda4783b */ /* 0x000e660000000200 */
[C---:B------:R-:W-:Y:S05]  /*cfe0*/  HMMA.16816.F32.BF16 R24, R76.reuse, R32, RZ ;  /* 0x000000204c18723c */ /* 0x040fea00000418ff */
[----:B------:R-:W-:Y:S03]  /*cff0*/  LDSM.16.M88.4 R172, [R208] ;  /* 0x00000000d0ac783b */ /* 0x000fe60000000200 */
[-C--:B------:R-:W-:Y:S05]  /*d000*/  HMMA.16816.F32.BF16 R28, R76, R34.reuse, RZ ;  /* 0x000000224c1c723c */ /* 0x080fea00000418ff */
[----:B------:R-:W-:Y:S03]  /*d010*/  LDSM.16.M88.4 R176, [R207] ;  /* 0x00000000cfb0783b */ /* 0x000fe60000000200 */
[C---:B------:R-:W-:Y:S05]  /*d020*/  HMMA.16816.F32.BF16 R32, R80.reuse, R34, RZ ;  /* 0x000000225020723c */ /* 0x040fea00000418ff */
[----:B------:R-:W4:Y:S04]  /*d030*/  LDL.LU R250, [R1] ;  /* 0x0000000001fa7983 */ /* 0x000f280000300800 */
[----:B------:R-:W4:Y:S01]  /*d040*/  LDL.LU R249, [R1+0x4] ;  /* 0x0000040001f97983 */ /* 0x000f220000300800 */
[-C--:B------:R-:W-:Y:S03]  /*d050*/  HMMA.16816.F32.BF16 R36, R80, R48.reuse, RZ ;  /* 0x000000305024723c */ /* 0x080fe600000418ff */
[----:B------:R-:W4:Y:S04]  /*d060*/  LDL.LU R248, [R1+0x8] ;  /* 0x0000080001f87983 */ /* 0x000f280000300800 */
[----:B------:R-:W4:Y:S01]  /*d070*/  LDL.LU R247, [R1+0xc] ;  /* 0x00000c0001f77983 */ /* 0x000f220000300800 */
        /* <DEDUP_REMOVED lines=10> */
[----:B------:R-:W-:Y:S07]  /*d120*/  HMMA.16816.F32.BF16 R80, R80, R114, RZ ;  /* 0x000000725050723c */ /* 0x000fee00000418ff */
[----:B------:R-:W-:Y:S01]  /*d130*/  @!P0 MOV R114, 0x5 ;  /* 0x0000000500728802 */ /* 0x000fe20000000f00 */
[-C--:B------:R-:W-:Y:S08]  /*d140*/  HMMA.16816.F32.BF16 R4, R156, R160.reuse, R4 ;  /* 0x000000a09c04723c */ /* 0x080ff00000041804 */
[C---:B------:R-:W-:Y:S08]  /*d150*/  HMMA.16816.F32.BF16 R8, R164.reuse, R160, R8 ;  /* 0x000000a0a408723c */ /* 0x040ff00000041808 */
[-C--:B------:R-:W-:Y:S08]  /*d160*/  HMMA.16816.F32.BF16 R12, R164, R162.reuse, R12 ;  /* 0x000000a2a40c723c */ /* 0x080ff0000004180c */
[C---:B------:R-:W-:Y:S04]  /*d170*/  HMMA.16816.F32.BF16 R16, R156.reuse, R162, R16 ;  /* 0x000000a29c10723c */ /* 0x040fe80000041810 */
[----:B--2---:R-:W-:Y:S02]  /*d180*/  LOP3.LUT P4, RZ, R2, 0x8, RZ, 0xc0, !PT ;  /* 0x0000000802ff7812 */ /* 0x004fe4000788c0ff */
[----:B------:R-:W-:Y:S02]  /*d190*/  @!P0 SHF.R.S32.HI R2, RZ, 0x1f, R192 ;  /* 0x0000001fff028819 */ /* 0x000fe400000114c0 */
[----:B---3--:R-:W-:Y:S04]  /*d1a0*/  @!P0 MOV R113, R117 ;  /* 0x0000007500718202 */ /* 0x008fe80000000f00 */
[----:B------:R-:W-:Y:S04]  /*d1b0*/  @!P0 IMAD R2, R2, c[0x0][0x208], RZ ;  /* 0x0000820002028a24 */ /* 0x000fe800078e02ff */
[----:B------:R-:W-:Y:S05]  /*d1c0*/  @!P0 IMAD R2, R192, c[0x0][0x20c], R2 ;  /* 0x00008300c0028a24 */ /* 0x000fea00078e0202 */
[----:B------:R-:W-:Y:S05]  /*d1d0*/  @!P0 IADD3 R2, R169, R2, RZ ;  /* 0x00000002a9028210 */ /* 0x000fea0007ffe0ff */
[----:B------:R-:W-:Y:S01]  /*d1e0*/  @!P0 IMAD R2, R2, 0x50, RZ ;  /* 0x0000005002028824 */ /* 0x000fe200078e02ff */
[----:B----4-:R-:W-:Y:S05]  /*d1f0*/  @!P0 MOV R112, R170 ;  /* 0x000000aa00708202 */ /* 0x010fea0000000f00 */
[----:B------:R-:W-:Y:S01]  /*d200*/  @!P0 IMAD.WIDE.U32 R112, R168, 0x50, R112 ;  /* 0x00000050a8708825 */ /* 0x000fe200078e0070 */
[----:B------:R-:W-:Y:S04]  /*d210*/  @!P0 MOV R168, c[0x0][0x208] ;  /* 0x0000820000a88a02 */ /* 0x000fe80000000f00 */
[----:B------:R-:W-:Y:S02]  /*d220*/  @!P0 LEA R180, P1, R112, c[0x0][0x1f8], 0x1 ;  /* 0x00007e0070b48a11 */ /* 0x000fe400078208ff */
[----:B------:R-:W-:Y:S02]  /*d230*/  @!P0 IADD3 R113, R113, R2, RZ ;  /* 0x0000000271718210 */ /* 0x000fe40007ffe0ff */
[----:B------:R-:W-:Y:S02]  /*d240*/  @!P0 SHF.L.U64.HI R2, R168, R114, c[0x0][0x20c] ;  /* 0x00008300a8028619 */ /* 0x000fe40000010272 */
[----:B------:R-:W-:Y:S02]  /*d250*/  @!P0 LEA.HI.X R181, R112, c[0x0][0x1fc], R113, 0x1, P1 ;  /* 0x00007f0070b58a11 */ /* 0x000fe400008f0c71 */
[----:B------:R-:W1:Y:S01]  /*d260*/  LDSM.16.M88.4 R112, [R210] ;  /* 0x00000000d270783b */ /* 0x000e620000000200 */
[----:B------:R-:W-:Y:S04]  /*d270*/  @!P0 SHF.L.U32 R117, R168, 0x5, RZ ;  /* 0x00000005a8758819 */ /* 0x000fe800000006ff */
[-C--:B------:R-:W-:Y:S03]  /*d280*/  @!P0 IADD3 R186, P2, R180, R117.reuse, RZ ;  /* 0x00000075b4ba8210 */ /* 0x080fe60007f5e0ff */
[----:B------:R-:W2:Y:S01]  /*d290*/  LDSM.16.M88.4 R168, [R209] ;  /* 0x00000000d1a8783b */ /* 0x000ea20000000200 */
[-C--:B------:R-:W-:Y:S02]  /*d2a0*/  @!P0 IADD3.X R187, R181, R2.reuse, RZ, P2, !PT ;  /* 0x00000002b5bb8210 */ /* 0x080fe400017fe4ff */
[-C--:B------:R-:W-:Y:S04]  /*d2b0*/  @!P0 IADD3 R184, P1, R186, R117.reuse, RZ ;  /* 0x00000075bab88210 */ /* 0x080fe80007f3e0ff */
[-C--:B------:R-:W-:Y:S01]  /*d2c0*/  @!P0 IADD3.X R185, R187, R2.reuse, RZ, P1, !PT ;  /* 0x00000002bbb98210 */ /* 0x080fe20000ffe4ff */
[----:B------:R-:W-:Y:S01]  /*d2d0*/  @!PT LDS RZ, [RZ] ;  /* 0x00000000fffff984 */ /* 0x000fe20000000800 */
[----:B------:R-:W-:Y:S01]  /*d2e0*/  @!PT LDS RZ, [RZ] ;  /* 0x00000000fffff984 */ /* 0x000fe20000000800 */
[----:B------:R-:W-:Y:S01]  /*d2f0*/  @!PT LDS RZ, [RZ] ;  /* 0x00000000fffff984 */ /* 0x000fe20000000800 */
[----:B------:R3:W-:Y:S01]  /*d300*/  @!P0 LDGSTS.E.BYPASS.LTC128B.128 [R213+0x100], [R180.64], !P4 ;  /* 0x00100000b4d58fae */ /* 0x0007e2000e101d48 */
[-C--:B------:R-:W-:Y:S04]  /*d310*/  @!P0 IADD3 R182, P2, R184, R117.reuse, RZ ;  /* 0x00000075b8b68210 */ /* 0x080fe80007f5e0ff */
[-C--:B------:R-:W-:Y:S02]  /*d320*/  @!P0 IADD3.X R183, R185, R2.reuse, RZ, P2, !PT ;  /* 0x00000002b9b78210 */ /* 0x080fe400017fe4ff */
[----:B------:R-:W-:Y:S01]  /*d330*/  @!P0 IADD3 R160, P1, R182, R117, RZ ;  /* 0x00000075b6a08210 */ /* 0x000fe20007f3e0ff */
[----:B------:R4:W-:Y:S03]  /*d340*/  @!P0 LDGSTS.E.BYPASS.LTC128B.128 [R213+0x900], [R186.64], !P4 ;  /* 0x00900000bad58fae */ /* 0x0009e6000e101d48 */
[----:B------:R-:W-:Y:S05]  /*d350*/  @!P0 IADD3.X R161, R183, R2, RZ, P1, !PT ;  /* 0x00000002b7a18210 */ /* 0x000fea0000ffe4ff */
[----:B------:R4:W-:Y:S01]  /*d360*/  @!P0 LDGSTS.E.BYPASS.LTC128B.128 [R213+0x1100], [R184.64], !P4 ;  /* 0x01100000b8d58fae */ /* 0x0009e2000e101d48 */
[-C--:B-1----:R-:W-:Y:S07]  /*d370*/  HMMA.16816.F32.BF16 R20, R156, R112.reuse, R20 ;  /* 0x000000709c14723c */ /* 0x082fee0000041814 */
[----:B------:R3:W-:Y:S01]  /*d380*/  @!P0 LDGSTS.E.BYPASS.LTC128B.128 [R213+0x1900], [R182.64], !P4 ;  /* 0x01900000b6d58fae */ /* 0x0007e2000e101d48 */
[C---:B------:R-:W-:Y:S07]  /*d390*/  HMMA.16816.F32.BF16 R24, R164.reuse, R112, R24 ;  /* 0x00000070a418723c */ /* 0x040fee0000041818 */
[----:B------:R1:W-:Y:S01]  /*d3a0*/  @!P0 LDGSTS.E.BYPASS.LTC128B.128 [R213+0x2100], [R160.64], !P4 ;  /* 0x02100000a0d58fae */ /* 0x0003e2000e101d48 */
[----:B------:R-:W-:Y:S01]  /*d3b0*/  ISETP.GT.AND P0, PT, R192, R234, PT ;  /* 0x000000eac000720c */ /* 0x000fe20003f04270 */
[-C--:B------:R-:W-:Y:S06]  /*d3c0*/  HMMA.16816.F32.BF16 R28, R164, R114.reuse, R28 ;  /* 0x00000072a41c723c */ /* 0x080fec000004181c */
[----:B------:R-:W-:Y:S02]  /*d3d0*/  LDSM.16.M88.4 R188, [R203+0x2000] ;  /* 0x00200000cbbc783b */ /* 0x000fe40000000200 */
[C---:B------:R-:W-:Y:S06]  /*d3e0*/  HMMA.16816.F32.BF16 R32, R156.reuse, R114, R32 ;  /* 0x000000729c20723c */ /* 0x040fec0000041820 */
[----:B------:R-:W0:Y:S02]  /*d3f0*/  LDGDEPBAR ;  /* 0x00000000000079af */ /* 0x000e240000000000 */
[-C--:B--2---:R-:W-:Y:S06]  /*d400*/  HMMA.16816.F32.BF16 R36, R156, R168.reuse, R36 ;  /* 0x000000a89c24723c */ /* 0x084fec0000041824 */
[----:B---3--:R-:W-:Y:S02]  /*d410*/  LDSM.16.M88.4 R180, [R203] ;  /* 0x00000000cbb4783b */ /* 0x008fe40000000200 */
[C---:B------:R-:W-:Y:S06]  /*d420*/  HMMA.16816.F32.BF16 R40, R164.reuse, R168, R40 ;  /* 0x000000a8a428723c */ /* 0x040fec0000041828 */
[----:B----4-:R-:W2:Y:S02]  /*d430*/  LDSM.16.M88.4 R184, [R201] ;  /* 0x00000000c9b8783b */ /* 0x010ea40000000200 */
[-C--:B------:R-:W-:Y:S06]  /*d440*/  HMMA.16816.F32.BF16 R44, R164, R170.reuse, R44 ;  /* 0x000000aaa42c723c */ /* 0x080fec000004182c */
[----:B-1----:R-:W1:Y:S02]  /*d450*/  LDSM.16.M88.4 R160, [R201+0x800] ;  /* 0x00080000c9a0783b */ /* 0x002e640000000200 */
[C---:B------:R-:W-:Y:S06]  /*d460*/  HMMA.16816.F32.BF16 R48, R156.reuse, R170, R48 ;  /* 0x000000aa9c30723c */ /* 0x040fec0000041830 */
[----:B------:R-:W3:Y:S02]  /*d470*/  LDSM.16.M88.4 R112, [R201+0x1000] ;  /* 0x00100000c970783b */ /* 0x000ee40000000200 */
[-C--:B------:R-:W-:Y:S06]  /*d480*/  HMMA.16816.F32.BF16 R52, R156, R172.reuse, R52 ;  /* 0x000000ac9c34723c */ /* 0x080fec0000041834 */
[----:B------:R-:W-:Y:S02]  /*d490*/  LDSM.16.M88.4 R168, [R204] ;  /* 0x00000000cca8783b */ /* 0x000fe40000000200 */
        /* <DEDUP_REMOVED lines=10> */
[-C--:B--2---:R-:W-:Y:S01]  /*d540*/  HMMA.16816.F32.BF16 R4, R180, R184.reuse, R4 ;  /* 0x000000b8b404723c */ /* 0x084fe20000041804 */
[----:B------:R-:W-:Y:S07]  /*d550*/  LDSM.16.M88.4 R176, [R198+0x800] ;  /* 0x00080000c6b0783b */ /* 0x000fee0000000200 */
[C---:B------:R-:W-:Y:S08]  /*d560*/  HMMA.16816.F32.BF16 R8, R188.reuse, R184, R8 ;  /* 0x000000b8bc08723c */ /* 0x040ff00000041808 */
        /* <DEDUP_REMOVED lines=17> */
[----:B------:R-:W3:Y:S01]  /*d680*/  LDSM.16.M88.4 R156, [R198+0x2000] ;  /* 0x00200000c69c783b */ /* 0x000ee20000000200 */
[----:B------:R-:W-:Y:S06]  /*d690*/  DEPBAR.LE SB0, 0x0 ;  /* 0x000080000000791a */ /* 0x000fec0000000000 */
[-C--:B------:R-:W-:Y:S01]  /*d6a0*/  HMMA.16816.F32.BF16 R68, R180, R164.reuse, R68 ;  /* 0x000000a4b444723c */ /* 0x080fe20000041844 */
[----:B------:R-:W-:Y:S07]  /*d6b0*/  BAR.SYNC.DEFER_BLOCKING 0x0 ;  /* 0x0000000000007b1d */ /* 0x000fee0000010000 */
[C---:B------:R-:W-:Y:S08]  /*d6c0*/  HMMA.16816.F32.BF16 R72, R188.reuse, R164, R72 ;  /* 0x000000a4bc48723c */ /* 0x040ff00000041848 */
[-C--:B------:R-:W-:Y:S08]  /*d6d0*/  HMMA.16816.F32.BF16 R76, R188, R166.reuse, R76 ;  /* 0x000000a6bc4c723c */ /* 0x080ff0000004184c */
[----:B------:R-:W-:Y:S08]  /*d6e0*/  HMMA.16816.F32.BF16 R80, R180, R166, R80 ;  /* 0x000000a6b450723c */ /* 0x000ff00000041850 */
[-C--:B------:R-:W-:Y:S08]  /*d6f0*/  HMMA.16816.F32.BF16 R4, R168, R172.reuse, R4 ;  /* 0x000000aca804723c */ /* 0x080ff00000041804 */
[C---:B-1----:R-:W-:Y:S08]  /*d700*/  HMMA.16816.F32.BF16 R8, R160.reuse, R172, R8 ;  /* 0x000000aca008723c */ /* 0x042ff00000041808 */
[-C--:B------:R-:W-:Y:S08]  /*d710*/  HMMA.16816.F32.BF16 R12, R160, R174.reuse, R12 ;  /* 0x000000aea00c723c */ /* 0x080ff0000004180c */
[C---:B------:R-:W-:Y:S04]  /*d720*/  HMMA.16816.F32.BF16 R16, R168.reuse, R174, R16 ;  /* 0x000000aea810723c */ /* 0x040fe80000041810 */
[----:B------:R-:W-:Y:S04]  /*d730*/  FMNMX.FTZ R2, R4, R0, !PT ;  /* 0x0000000004027209 */ /* 0x000fe80007810000 */
[-C--:B------:R-:W-:Y:S04]  /*d740*/  HMMA.16816.F32.BF16 R20, R168, R176.reuse, R20 ;  /* 0x000000b0a814723c */ /* 0x080fe80000041814 */
[----:B------:R-:W-:Y:S04]  /*d750*/  FMNMX.FTZ R2, R5, R2, !PT ;  /* 0x0000000205027209 */ /* 0x000fe80007810000 */
[C---:B------:R-:W-:Y:S08]  /*d760*/  HMMA.16816.F32.BF16 R24, R160.reuse, R176, R24 ;  /* 0x000000b0a018723c */ /* 0x040ff00000041818 */
        /* <DEDUP_REMOVED lines=18> */
[----:B------:R-:W-:Y:S02]  /*d890*/  FMNMX.FTZ R112, R7, R112, !PT ;  /* 0x0000007007707209 */ /* 0x000fe40007810000 */
[----:B------:R-:W-:Y:S02]  /*d8a0*/  FMNMX.FTZ R113, R8, R116, !PT ;  /* 0x0000007408717209 */ /* 0x000fe40007810000 */
[C---:B------:R-:W-:Y:S04]  /*d8b0*/  HMMA.16816.F32.BF16 R64, R168.reuse, R114, R64 ;  /* 0x00000072a840723c */ /* 0x040fe80000041840 */
[----:B------:R-:W-:Y:S02]  /*d8c0*/  FMNMX.FTZ R112, R18, R112, !PT ;  /* 0x0000007012707209 */ /* 0x000fe40007810000 */
[----:B------:R-:W-:Y:S02]  /*d8d0*/  FMNMX.FTZ R113, R9, R113, !PT ;  /* 0x0000007109717209 */ /* 0x000fe40007810000 */
[----:B------:R-:W-:Y:S01]  /*d8e0*/  FMNMX.FTZ R112, R19, R112, !PT ;  /* 0x0000007013707209 */ /* 0x000fe20007810000 */
[-C--:B---3--:R-:W-:Y:S03]  /*d8f0*/  HMMA.16816.F32.BF16 R68, R168, R156.reuse, R68 ;  /* 0x0000009ca844723c */ /* 0x088fe60000041844 */
        /* <DEDUP_REMOVED lines=82> */
[----:B------:R-:W-:Y:S03]  /*de20*/  FFMA.FTZ R36, R36, c[0x0][0x2d0], -R164 ;  /* 0x0000b40024247a23 */ /* 0x000fe600000108a4 */
        /* <DEDUP_REMOVED lines=9> */
[----:B------:R2:W-:Y:S01]  /*dec0*/  MUFU.EX2 R216, R37 ;  /* 0x0000002500d87308 */ /* 0x0005e20000000800 */
[----:B------:R-:W-:Y:S02]  /*ded0*/  FMUL.FTZ R2, R2, c[0x0][0x2d0] ;  /* 0x0000b40002027a20 */ /* 0x000fe40000410000 */
[--C-:B------:R-:W-:Y:S02]  /*dee0*/  FFMA.FTZ R67, R67, c[0x0][0x2d0], -R165.reuse ;  /* 0x0000b40043437a23 */ /* 0x100fe400000108a5 */
[----:B------:R-:W-:Y:S02]  /*def0*/  FMUL.FTZ R166, R112, c[0x0][0x2d0] ;  /* 0x0000b40070a67a20 */ /* 0x000fe40000410000 */
[C---:B------:R-:W-:Y:S02]  /*df00*/  FMUL.FTZ R96, R117.reuse, R96 ;  /* 0x0000006075607220 */ /* 0x040fe40000410000 */
[--C-:B------:R-:W-:Y:S01]  /*df10*/  FFMA.FTZ R40, R40, c[0x0][0x2d0], -R166.reuse ;  /* 0x0000b40028287a23 */ /* 0x100fe200000108a6 */
[----:B------:R4:W5:Y:S01]  /*df20*/  MUFU.EX2 R115, R2 ;  /* 0x0000000200737308 */ /* 0x0009620000000800 */
[C---:B------:R-:W-:Y:S02]  /*df30*/  FMUL.FTZ R97, R117.reuse, R97 ;  /* 0x0000006175617220 */ /* 0x040fe40000410000 */
[C---:B------:R-:W-:Y:S02]  /*df40*/  FMUL.FTZ R100, R117.reuse, R100 ;  /* 0x0000006475647220 */ /* 0x040fe40000410000 */
[----:B------:R-:W-:Y:S02]  /*df50*/  FMUL.FTZ R101, R117, R101 ;  /* 0x0000006575657220 */ /* 0x000fe40000410000 */
[----:B------:R-:W-:Y:S02]  /*df60*/  FFMA.FTZ R41, R41, c[0x0][0x2d0], -R166 ;  /* 0x0000b40029297a23 */ /* 0x000fe400000108a6 */
[----:B------:R-:W-:Y:S01]  /*df70*/  FMUL.FTZ R85, R117, R85 ;  /* 0x0000005575557220 */ /* 0x000fe20000410000 */
[----:B------:R5:W-:Y:S01]  /*df80*/  MUFU.EX2 R190, R40 ;  /* 0x0000002800be7308 */ /* 0x000be20000000800 */
[--C-:B---3--:R-:W-:Y:S01]  /*df90*/  FFMA.FTZ R36, R48, c[0x0][0x2d0], -R164.reuse ;  /* 0x0000b40030247a23 */ /* 0x108fe200000108a4 */
[----:B-1----:R-:W-:Y:S01]  /*dfa0*/  FMNMX.FTZ R0, R0, R3, !PT ;  /* 0x0000000300007209 */ /* 0x002fe20007810000 */
[----:B------:R-:W-:Y:S02]  /*dfb0*/  FFMA.FTZ R3, R17, c[0x0][0x2d0], -R164 ;  /* 0x0000b40011037a23 */ /* 0x000fe400000108a4 */
[C---:B------:R-:W-:Y:S02]  /*dfc0*/  FMUL.FTZ R17, R117.reuse, R133 ;  /* 0x0000008575117220 */ /* 0x040fe40000410000 */
[----:B--2---:R-:W-:Y:S02]  /*dfd0*/  FMUL.FTZ R37, R117, R153 ;  /* 0x0000009975257220 */ /* 0x004fe40000410000 */
[--C-:B------:R-:W-:Y:S01]  /*dfe0*/  FFMA.FTZ R38, R38, c[0x0][0x2d0], -R165.reuse ;  /* 0x0000b40026267a23 */ /* 0x100fe200000108a5 */
[----:B------:R1:W-:Y:S01]  /*dff0*/  MUFU.EX2 R245, R3 ;  /* 0x0000000300f57308 */ /* 0x0003e20000000800 */
[--C-:B------:R-:W-:Y:S02]  /*e000*/  FFMA.FTZ R39, R39, c[0x0][0x2d0], -R165.reuse ;  /* 0x0000b40027277a23 */ /* 0x100fe400000108a5 */
[--C-:B------:R-:W-:Y:S02]  /*e010*/  FFMA.FTZ R50, R50, c[0x0][0x2d0], -R165.reuse ;  /* 0x0000b40032327a23 */ /* 0x100fe400000108a5 */
[----:B----4-:R-:W-:Y:S02]  /*e020*/  FADD.FTZ R2, -R112, R116 ;  /* 0x0000007470027221 */ /* 0x010fe40000010100 */
[C---:B-----5:R-:W-:Y:S02]  /*e030*/  FMUL.FTZ R86, R115.reuse, R86 ;  /* 0x0000005673567220 */ /* 0x060fe40000410000 */
[----:B------:R-:W-:Y:S01]  /*e040*/  FMUL.FTZ R2, R2, c[0x0][0x2d0] ;  /* 0x0000b40002027a20 */ /* 0x000fe20000410000 */
[----:B------:R2:W-:Y:S01]  /*e050*/  MUFU.EX2 R215, R36 ;  /* 0x0000002400d77308 */ /* 0x0005e20000000800 */
[C---:B------:R-:W-:Y:S02]  /*e060*/  FMUL.FTZ R98, R115.reuse, R98 ;  /* 0x0000006273627220 */ /* 0x040fe40000410000 */
[C---:B------:R-:W-:Y:S02]  /*e070*/  FMUL.FTZ R99, R115.reuse, R99 ;  /* 0x0000006373637220 */ /* 0x040fe40000410000 */
[----:B------:R-:W-:Y:S02]  /*e080*/  FFMA.FTZ R40, R44, c[0x0][0x2d0], -R166 ;  /* 0x0000b4002c287a23 */ /* 0x000fe400000108a6 */
[C---:B------:R-:W-:Y:S02]  /*e090*/  FMUL.FTZ R102, R115.reuse, R102 ;  /* 0x0000006673667220 */ /* 0x040fe40000410000 */
[C---:B------:R-:W-:Y:S01]  /*e0a0*/  FMUL.FTZ R103, R115.reuse, R103 ;  /* 0x0000006773677220 */ /* 0x040fe20000410000 */
[----:B------:R3:W4:Y:S01]  /*e0b0*/  MUFU.EX2 R116, R2 ;  /* 0x0000000200747308 */ /* 0x0007220000000800 */
[----:B------:R-:W-:Y:S02]  /*e0c0*/  FMUL.FTZ R87, R115, R87 ;  /* 0x0000005773577220 */ /* 0x000fe40000410000 */
[----:B-1----:R-:W-:Y:S07]  /*e0d0*/  FFMA.FTZ R3, R6, c[0x0][0x2d0], -R165 ;  /* 0x0000b40006037a23 */ /* 0x002fee00000108a5 */
[----:B------:R1:W-:Y:S01]  /*e0e0*/  MUFU.EX2 R231, R3 ;  /* 0x0000000300e77308 */ /* 0x0003e20000000800 */
[--C-:B--2---:R-:W-:Y:S09]  /*e0f0*/  FFMA.FTZ R36, R49, c[0x0][0x2d0], -R164.reuse ;  /* 0x0000b40031247a23 */ /* 0x104ff200000108a4 */
[----:B------:R2:W-:Y:S01]  /*e100*/  MUFU.EX2 R191, R40 ;  /* 0x0000002800bf7308 */ /* 0x0005e20000000800 */
[----:B---3--:R-:W-:Y:S01]  /*e110*/  FFMA.FTZ R2, R5, c[0x0][0x2d0], -R164 ;  /* 0x0000b40005027a23 */ /* 0x008fe200000108a4 */
[----:B------:R-:W-:Y:S01]  /*e120*/  @P0 SHF.R.S32.HI R5, RZ, 0x1f, R211 ;  /* 0x0000001fff050819 */ /* 0x000fe200000114d3 */
[C---:B----4-:R-:W-:Y:S02]  /*e130*/  FMUL.FTZ R88, R116.reuse, R88 ;  /* 0x0000005874587220 */ /* 0x050fe40000410000 */
[C---:B------:R-:W-:Y:S05]  /*e140*/  FMUL.FTZ R89, R116.reuse, R89 ;  /* 0x0000005974597220 */ /* 0x040fea0000410000 */
[----:B------:R3:W-:Y:S01]  /*e150*/  MUFU.EX2 R243, R2 ;  /* 0x0000000200f37308 */ /* 0x0007e20000000800 */
[C---:B------:R-:W-:Y:S02]  /*e160*/  FMUL.FTZ R92, R116.reuse, R92 ;  /* 0x0000005c745c7220 */ /* 0x040fe40000410000 */
[C---:B------:R-:W-:Y:S02]  /*e170*/  FMUL.FTZ R93, R116.reuse, R93 ;  /* 0x0000005d745d7220 */ /* 0x040fe40000410000 */
[--C-:B-1----:R-:W-:Y:S02]  /*e180*/  FFMA.FTZ R3, R7, c[0x0][0x2d0], -R165.reuse ;  /* 0x0000b40007037a23 */ /* 0x102fe400000108a5 */
[C---:B------:R-:W-:Y:S02]  /*e190*/  FMUL.FTZ R104, R116.reuse, R104 ;  /* 0x0000006874687220 */ /* 0x040fe40000410000 */
[C---:B------:R-:W-:Y:S01]  /*e1a0*/  FMUL.FTZ R105, R116.reuse, R105 ;  /* 0x0000006974697220 */ /* 0x040fe20000410000 */
[----:B------:R1:W-:Y:S01]  /*e1b0*/  MUFU.EX2 R239, R3 ;  /* 0x0000000300ef7308 */ /* 0x0003e20000000800 */
[----:B------:R-:W-:Y:S04]  /*e1c0*/  @P0 IMAD.WIDE.U32 R6, R211, c[0x0][0x1e0], RZ ;  /* 0x00007800d3060a25 */ /* 0x000fe800078e00ff */
[----:B--2---:R-:W-:Y:S02]  /*e1d0*/  FFMA.FTZ R40, R45, c[0x0][0x2d0], -R166 ;  /* 0x0000b4002d287a23 */ /* 0x004fe400000108a6 */
[C---:B------:R-:W-:Y:S02]  /*e1e0*/  FMUL.FTZ R108, R116.reuse, R108 ;  /* 0x0000006c746c7220 */ /* 0x040fe40000410000 */
[----:B------:R-:W-:Y:S01]  /*e1f0*/  FMUL.FTZ R109, R116, R109 ;  /* 0x0000006d746d7220 */ /* 0x000fe20000410000 */
[----:B------:R-:W-:Y:S01]  /*e200*/  MUFU.EX2 R188, R40 ;  /* 0x0000002800bc7308 */ /* 0x000fe20000000800 */
[----:B---3--:R-:W-:Y:S02]  /*e210*/  FFMA.FTZ R2, R16, c[0x0][0x2d0], -R164 ;  /* 0x0000b40010027a23 */ /* 0x008fe400000108a4 */
[--C-:B------:R-:W-:Y:S02]  /*e220*/  FFMA.FTZ R16, R25, c[0x0][0x2d0], -R166.reuse ;  /* 0x0000b40019107a23 */ /* 0x100fe400000108a6 */
[----:B------:R-:W-:Y:S05]  /*e230*/  FMUL.FTZ R25, R116, R145 ;  /* 0x0000009174197220 */ /* 0x000fea0000410000 */
[----:B------:R2:W-:Y:S01]  /*e240*/  MUFU.EX2 R244, R2 ;  /* 0x0000000200f47308 */ /* 0x0005e20000000800 */
[--C-:B-1----:R-:W-:Y:S02]  /*e250*/  FFMA.FTZ R3, R18, c[0x0][0x2d0], -R165.reuse ;  /* 0x0000b40012037a23 */ /* 0x102fe400000108a5 */
[----:B------:R-:W-:Y:S07]  /*e260*/  FMUL.FTZ R18, R115, R134 ;  /* 0x0000008673127220 */ /* 0x000fee0000410000 */
[----:B------:R1:W-:Y:S10]  /*e270*/  MUFU.EX2 R241, R3 ;  /* 0x0000000300f17308 */ /* 0x0003f40000000800 */
[----:B------:R3:W-:Y:S01]  /*e280*/  MUFU.EX2 R220, R16 ;  /* 0x0000001000dc7308 */ /* 0x0007e20000000800 */
[----:B--2---:R-:W2:Y:S09]  /*e290*/  SHFL.BFLY PT, R2, R0, 0x1, 0x1f ;  /* 0x0c201f0000027f89 */ /* 0x004eb200000e0000 */
[----:B------:R4:W-:Y:S01]  /*e2a0*/  MUFU.EX2 R214, R36 ;  /* 0x0000002400d67308 */ /* 0x0009e20000000800 */
[----:B-1----:R-:W-:Y:S02]  /*e2b0*/  FFMA.FTZ R3, R8, c[0x0][0x2d0], -R166 ;  /* 0x0000b40008037a23 */ /* 0x002fe400000108a6 */
[----:B------:R-:W-:Y:S01]  /*e2c0*/  @P0 IMAD R8, R5, c[0x0][0x1e0], RZ ;  /* 0x0000780005080a24 */ /* 0x000fe200078e02ff */
[----:B------:R-:W-:Y:S06]  /*e2d0*/  @P0 MOV R5, R193 ;  /* 0x000000c100050202 */ /* 0x000fec0000000f00 */
[----:B------:R1:W-:Y:S01]  /*e2e0*/  MUFU.EX2 R230, R3 ;  /* 0x0000000300e67308 */ /* 0x0003e20000000800 */
[----:B------:R-:W-:Y:S02]  /*e2f0*/  @P0 IMAD R8, R211, c[0x0][0x1e4], R8 ;  /* 0x00007900d3080a24 */ /* 0x000fe400078e0208 */
[----:B---3--:R-:W-:Y:S03]  /*e300*/  FMUL.FTZ R16, R117, R132 ;  /* 0x0000008475107220 */ /* 0x008fe60000410000 */
[----:B------:R-:W-:Y:S02]  /*e310*/  @P0 IADD3 R7, R7, R8, RZ ;  /* 0x0000000807070210 */ /* 0x000fe40007ffe0ff */
[----:B--2---:R-:W-:Y:S01]  /*e320*/  FMNMX.FTZ R2, R0, R2, !PT ;  /* 0x0000000200027209 */ /* 0x004fe20007810000 */
[----:B------:R-:W-:Y:S01]  /*e330*/  FFMA.FTZ R0, R19, c[0x0][0x2d0], -R165 ;  /* 0x0000b40013007a23 */ /* 0x000fe200000108a5 */
[----:B------:R2:W-:Y:S01]  /*e340*/  MUFU.EX2 R195, R38 ;  /* 0x0000002600c37308 */ /* 0x0005e20000000800 */
[----:B------:R-:W-:Y:S02]  /*e350*/  @P0 IMAD R7, R7, 0x50, RZ ;  /* 0x0000005007070824 */ /* 0x000fe400078e02ff */
[----:B------:R-:W-:Y:S02]  /*e360*/  FMUL.FTZ R19, R115, R135 ;  /* 0x0000008773137220 */ /* 0x000fe40000410000 */
[----:B----4-:R-:W-:Y:S05]  /*e370*/  FMUL.FTZ R36, R117, R152 ;  /* 0x0000009875247220 */ /* 0x010fea0000410000 */
[----:B------:R3:W-:Y:S01]  /*e380*/  MUFU.EX2 R240, R0 ;  /* 0x0000000000f07308 */ /* 0x0007e20000000800 */
[----:B-1----:R-:W-:Y:S01]  /*e390*/  FFMA.FTZ R3, R9, c[0x0][0x2d0], -R166 ;  /* 0x0000b40009037a23 */ /* 0x002fe200000108a6 */
[----:B------:R-:W-:Y:S08]  /*e3a0*/  @P0 MOV R9, c[0x0][0x1e0] ;  /* 0x0000780000090a02 */ /* 0x000ff00000000f00 */
[----:B------:R1:W-:Y:S01]  /*e3b0*/  MUFU.EX2 R232, R3 ;  /* 0x0000000300e87308 */ /* 0x0003e20000000800 */
[C---:B--2---:R-:W-:Y:S09]  /*e3c0*/  FMUL.FTZ R38, R115.reuse, R154 ;  /* 0x0000009a73267220 */ /* 0x044ff20000410000 */
[----:B------:R2:W-:Y:S01]  /*e3d0*/  MUFU.EX2 R212, R39 ;  /* 0x0000002700d47308 */ /* 0x0005e20000000800 */
[----:B---3--:R-:W-:Y:S04]  /*e3e0*/  FADD.FTZ R0, -R2, R118 ;  /* 0x0000007602007221 */ /* 0x008fe80000010100 */
[----:B------:R-:W-:Y:S05]  /*e3f0*/  FMUL.FTZ R0, R0, c[0x0][0x2d0] ;  /* 0x0000b40000007a20 */ /* 0x000fea0000410000 */
[----:B------:R3:W-:Y:S01]  /*e400*/  MUFU.EX2 R189, R41 ;  /* 0x0000002900bd7308 */ /* 0x0007e20000000800 */
[----:B-1----:R-:W-:Y:S09]  /*e410*/  FFMA.FTZ R3, R12, c[0x0][0x2d0], -R166 ;  /* 0x0000b4000c037a23 */ /* 0x002ff200000108a6 */
[----:B------:R1:W-:Y:S01]  /*e420*/  MUFU.EX2 R233, R3 ;  /* 0x0000000300e97308 */ /* 0x0003e20000000800 */
[----:B--2---:R-:W-:Y:S09]  /*e430*/  FMUL.FTZ R39, R115, R155 ;  /* 0x0000009b73277220 */ /* 0x004ff20000410000 */
[----:B------:R-:W2:Y:S01]  /*e440*/  MUFU.EX2 R0, R0 ;  /* 0x0000000000007308 */ /* 0x000ea20000000800 */
[----:B---3--:R-:W-:Y:S09]  /*e450*/  FFMA.FTZ R41, R53, c[0x0][0x2d0], -R164 ;  /* 0x0000b40035297a23 */ /* 0x008ff200000108a4 */
[----:B------:R3:W-:Y:S01]  /*e460*/  MUFU.EX2 R186, R41 ;  /* 0x0000002900ba7308 */ /* 0x0007e20000000800 */
[----:B-1----:R-:W-:Y:S01]  /*e470*/  FFMA.FTZ R3, R13, c[0x0][0x2d0], -R166 ;  /* 0x0000b4000d037a23 */ /* 0x002fe200000108a6 */
[----:B------:R-:W-:Y:S08]  /*e480*/  @P0 SHF.L.U32 R13, R9, 0x5, RZ ;  /* 0x00000005090d0819 */ /* 0x000ff000000006ff */
[----:B------:R1:W-:Y:S01]  /*e490*/  MUFU.EX2 R238, R3 ;  /* 0x0000000300ee7308 */ /* 0x0003e20000000800 */
[C---:B--2---:R-:W-:Y:S02]  /*e4a0*/  FMUL.FTZ R90, R0.reuse, R90 ;  /* 0x0000005a005a7220 */ /* 0x044fe40000410000 */
[C---:B------:R-:W-:Y:S02]  /*e4b0*/  FMUL.FTZ R91, R0.reuse, R91 ;  /* 0x0000005b005b7220 */ /* 0x040fe40000410000 */
[C---:B------:R-:W-:Y:S02]  /*e4c0*/  FMUL.FTZ R94, R0.reuse, R94 ;  /* 0x0000005e005e7220 */ /* 0x040fe40000410000 */
[C---:B------:R-:W-:Y:S03]  /*e4d0*/  FMUL.FTZ R95, R0.reuse, R95 ;  /* 0x0000005f005f7220 */ /* 0x040fe60000410000 */
[----:B------:R-:W-:Y:S01]  /*e4e0*/  MUFU.EX2 R180, R67 ;  /* 0x0000004300b47308 */ /* 0x000fe20000000800 */
[C---:B------:R-:W-:Y:S02]  /*e4f0*/  FMUL.FTZ R106, R0.reuse, R106 ;  /* 0x0000006a006a7220 */ /* 0x040fe40000410000 */
[----:B------:R-:W-:Y:S01]  /*e500*/  FMUL.FTZ R107, R0, R107 ;  /* 0x0000006b006b7220 */ /* 0x000fe20000410000 */
[----:B---3--:R-:W-:Y:S01]  /*e510*/  F2FP.BF16.PACK_AB R41, R212, R195 ;  /* 0x000000c3d429723e */ /* 0x008fe200000010ff */
[C---:B------:R-:W-:Y:S02]  /*e520*/  FMUL.FTZ R110, R0.reuse, R110 ;  /* 0x0000006e006e7220 */ /* 0x040fe40000410000 */
[----:B------:R-:W-:Y:S02]  /*e530*/  FMUL.FTZ R111, R0, R111 ;  /* 0x0000006f006f7220 */ /* 0x000fe40000410000 */
[----:B-1----:R-:W-:Y:S04]  /*e540*/  FMUL.FTZ R3, R2, c[0x0][0x2d0] ;  /* 0x0000b40002037a20 */ /* 0x002fe80000410000 */
[--C-:B------:R-:W-:Y:S02]  /*e550*/  FFMA.FTZ R4, R10, c[0x0][0x2d0], -R3.reuse ;  /* 0x0000b4000a047a23 */ /* 0x100fe40000010803 */
[--C-:B------:R-:W-:Y:S02]  /*e560*/  FFMA.FTZ R26, R26, c[0x0][0x2d0], -R3.reuse ;  /* 0x0000b4001a1a7a23 */ /* 0x100fe40000010803 */
[----:B------:R1:W-:Y:S01]  /*e570*/  MUFU.EX2 R170, R4 ;  /* 0x0000000400aa7308 */ /* 0x0003e20000000800 */
[--C-:B------:R-:W-:Y:S02]  /*e580*/  FFMA.FTZ R30, R30, c[0x0][0x2d0], -R3.reuse ;  /* 0x0000b4001e1e7a23 */ /* 0x100fe40000010803 */
[--C-:B------:R-:W-:Y:S02]  /*e590*/  FFMA.FTZ R118, R31, c[0x0][0x2d0], -R3.reuse ;  /* 0x0000b4001f767a23 */ /* 0x100fe40000010803 */
[----:B------:R-:W-:Y:S02]  /*e5a0*/  FMUL.FTZ R31, R115, R151 ;  /* 0x00000097731f7220 */ /* 0x000fe40000410000 */
[--C-:B------:R-:W-:Y:S02]  /*e5b0*/  FFMA.FTZ R40, R46, c[0x0][0x2d0], -R3.reuse ;  /* 0x0000b4002e287a23 */ /* 0x100fe40000010803 */
[--C-:B------:R-:W-:Y:S01]  /*e5c0*/  FFMA.FTZ R42, R42, c[0x0][0x2d0], -R3.reuse ;  /* 0x0000b4002a2a7a23 */ /* 0x100fe20000010803 */
[----:B------:R2:W-:Y:S01]  /*e5d0*/  MUFU.EX2 R169, R26 ;  /* 0x0000001a00a97308 */ /* 0x0005e20000000800 */
[--C-:B------:R-:W-:Y:S09]  /*e5e0*/  FFMA.FTZ R43, R43, c[0x0][0x2d0], -R3.reuse ;  /* 0x0000b4002b2b7a23 */ /* 0x100ff20000010803 */
[----:B------:R3:W-:Y:S01]  /*e5f0*/  MUFU.EX2 R167, R30 ;  /* 0x0000001e00a77308 */ /* 0x0007e20000000800 */
[--C-:B-1----:R-:W-:Y:S09]  /*e600*/  FFMA.FTZ R4, R11, c[0x0][0x2d0], -R3.reuse ;  /* 0x0000b4000b047a23 */ /* 0x102ff20000010803 */
[----:B------:R1:W4:Y:S01]  /*e610*/  MUFU.EX2 R172, R4 ;  /* 0x0000000400ac7308 */ /* 0x0003220000000800 */
[----:B--2---:R-:W-:Y:S02]  /*e620*/  FMUL.FTZ R26, R0, R146 ;  /* 0x00000092001a7220 */ /* 0x004fe40000410000 */
[----:B---3--:R-:W-:Y:S02]  /*e630*/  FMUL.FTZ R30, R115, R150 ;  /* 0x00000096731e7220 */ /* 0x008fe40000410000 */
[----:B-1----:R-:W-:Y:S02]  /*e640*/  FFMA.FTZ R4, R14, c[0x0][0x2d0], -R3 ;  /* 0x0000b4000e047a23 */ /* 0x002fe40000010803 */
[----:B------:R-:W-:Y:S03]  /*e650*/  FMUL.FTZ R14, R0, R130 ;  /* 0x00000082000e7220 */ /* 0x000fe60000410000 */
[----:B------:R1:W-:Y:S02]  /*e660*/  MUFU.EX2 R171, R4 ;  /* 0x0000000400ab7308 */ /* 0x0003e40000000800 */
[----:B-1----:R-:W-:Y:S08]  /*e670*/  @P0 MOV R4, R194 ;  /* 0x000000c200040202 */ /* 0x002ff00000000f00 */
[----:B------:R-:W-:Y:S01]  /*e680*/  MUFU.EX2 R194, R50 ;  /* 0x0000003200c27308 */ /* 0x000fe20000000800 */
[----:B------:R-:W-:Y:S04]  /*e690*/  @P0 IMAD.WIDE.U32 R4, R6, 0x50, R4 ;  /* 0x0000005006040825 */ /* 0x000fe800078e0004 */
[----:B------:R-:W-:Y:S01]  /*e6a0*/  FFMA.FTZ R6, R15, c[0x0][0x2d0], -R3 ;  /* 0x0000b4000f067a23 */ /* 0x000fe20000010803 */
[----:B------:R-:W-:Y:S01]  /*e6b0*/  @P0 IADD3 R7, R5, R7, RZ ;  /* 0x0000000705070210 */ /* 0x000fe20007ffe0ff */
[----:B------:R-:W-:Y:S01]  /*e6c0*/  FMUL.FTZ R15, R0, R131 ;  /* 0x00000083000f7220 */ /* 0x000fe20000410000 */
[----:B------:R-:W-:Y:S02]  /*e6d0*/  @P0 MOV R5, 0x5 ;  /* 0x0000000500050802 */ /* 0x000fe40000000f00 */
[----:B------:R1:W-:Y:S01]  /*e6e0*/  MUFU.EX2 R173, R6 ;  /* 0x0000000600ad7308 */ /* 0x0003e20000000800 */
[C---:B------:R-:W-:Y:S02]  /*e6f0*/  @P0 LEA R10, P1, R4.reuse, c[0x0][0x1c8], 0x1 ;  /* 0x00007200040a0a11 */ /* 0x040fe400078208ff */
[----:B------:R-:W-:Y:S01]  /*e700*/  @P0 SHF.L.U64.HI R12, R9, R5, c[0x0][0x1e4] ;  /* 0x00007900090c0619 */ /* 0x000fe20000010205 */
[--C-:B------:R-:W-:Y:S01]  /*e710*/  FFMA.FTZ R5, R21, c[0x0][0x2d0], -R164.reuse ;  /* 0x0000b40015057a23 */ /* 0x100fe200000108a4 */
[----:B------:R-:W-:Y:S01]  /*e720*/  @P0 LEA.HI.X R11, R4, c[0x0][0x1cc], R7, 0x1, P1 ;  /* 0x00007300040b0a11 */ /* 0x000fe200008f0c07 */
[----:B------:R-:W-:Y:S01]  /*e730*/  FMUL.FTZ R21, R117, R137 ;  /* 0x0000008975157220 */ /* 0x000fe20000410000 */
[----:B------:R-:W-:Y:S03]  /*e740*/  @P0 IADD3 R8, P3, R10, R13, RZ ;  /* 0x0000000d0a080210 */ /* 0x000fe60007f7e0ff */
[----:B------:R-:W-:Y:S01]  /*e750*/  MUFU.EX2 R228, R5 ;  /* 0x0000000500e47308 */ /* 0x000fe20000000800 */
[----:B------:R2:W-:Y:S01]  /*e760*/  @P0 LDGSTS.E.BYPASS.LTC128B.128 [R213+0x2900], [R10.64], !P4 ;  /* 0x029000000ad50fae */ /* 0x0005e2000e101d48 */
[----:B------:R-:W-:Y:S07]  /*e770*/  @P0 IADD3.X R9, R11, R12, RZ, P3, !PT ;  /* 0x0000000c0b090210 */ /* 0x000fee0001ffe4ff */
[----:B------:R3:W-:Y:S01]  /*e780*/  @P0 LDGSTS.E.BYPASS.LTC128B.128 [R213+0x3100], [R8.64], !P4 ;  /* 0x0310000008d50fae */ /* 0x0007e2000e101d48 */
[----:B-1----:R-:W-:Y:S02]  /*e790*/  FFMA.FTZ R6, R20, c[0x0][0x2d0], -R164 ;  /* 0x0000b40014067a23 */ /* 0x002fe400000108a4 */
[----:B------:R-:W-:Y:S02]  /*e7a0*/  FFMA.FTZ R20, R28, c[0x0][0x2d0], -R166 ;  /* 0x0000b4001c147a23 */ /* 0x000fe400000108a6 */
[----:B------:R1:W5:Y:S01]  /*e7b0*/  MUFU.EX2 R229, R6 ;  /* 0x0000000600e57308 */ /* 0x0003620000000800 */
[----:B------:R-:W-:Y:S02]  /*e7c0*/  FFMA.FTZ R28, R27, c[0x0][0x2d0], -R3 ;  /* 0x0000b4001b1c7a23 */ /* 0x000fe40000010803 */
[----:B------:R-:W-:Y:S02]  /*e7d0*/  FMUL.FTZ R27, R0, R147 ;  /* 0x00000093001b7220 */ /* 0x000fe40000410000 */
[----:B--2---:R-:W-:Y:S05]  /*e7e0*/  FFMA.FTZ R11, R32, c[0x0][0x2d0], -R164 ;  /* 0x0000b400200b7a23 */ /* 0x004fea00000108a4 */
[----:B------:R2:W-:Y:S01]  /*e7f0*/  MUFU.EX2 R219, R20 ;  /* 0x0000001400db7308 */ /* 0x0005e20000000800 */
[----:B------:R-:W-:Y:S09]  /*e800*/  FMUL.FTZ R32, R116, R140 ;  /* 0x0000008c74207220 */ /* 0x000ff20000410000 */
[----:B------:R5:W-:Y:S01]  /*e810*/  MUFU.EX2 R227, R11 ;  /* 0x0000000b00e37308 */ /* 0x000be20000000800 */
[----:B-1----:R-:W-:Y:S01]  /*e820*/  @P0 IADD3 R6, P1, R8, R13, RZ ;  /* 0x0000000d08060210 */ /* 0x002fe20007f3e0ff */
[----:B---3--:R-:W-:Y:S01]  /*e830*/  FMUL.FTZ R8, R116, R124 ;  /* 0x0000007c74087220 */ /* 0x008fe20000410000 */
[----:B------:R-:W-:Y:S02]  /*e840*/  F2FP.BF16.PACK_AB R124, R232, R230 ;  /* 0x000000e6e87c723e */ /* 0x000fe400000010ff */
[----:B------:R-:W-:Y:S01]  /*e850*/  @P0 IADD3.X R7, R9, R12, RZ, P1, !PT ;  /* 0x0000000c09070210 */ /* 0x000fe20000ffe4ff */
[----:B------:R-:W-:Y:S01]  /*e860*/  FMUL.FTZ R9, R116, R125 ;  /* 0x0000007d74097220 */ /* 0x000fe20000410000 */
[-C--:B------:R-:W-:Y:S03]  /*e870*/  @P0 IADD3 R4, P2, R6, R13.reuse, RZ ;  /* 0x0000000d06040210 */ /* 0x080fe60007f5e0ff */
[----:B------:R1:W-:Y:S01]  /*e880*/  MUFU.EX2 R168, R28 ;  /* 0x0000001c00a87308 */ /* 0x0003e20000000800 */
[----:B----4-:R-:W-:Y:S01]  /*e890*/  F2FP.BF16.PACK_AB R125, R172, R170 ;  /* 0x000000aaac7d723e */ /* 0x010fe200000010ff */
[----:B------:R3:W-:Y:S01]  /*e8a0*/  @P0 LDGSTS.E.BYPASS.LTC128B.128 [R213+0x3900], [R6.64], !P4 ;  /* 0x0390000006d50fae */ /* 0x0007e2000e101d48 */
[----:B------:R-:W-:Y:S01]  /*e8b0*/  @P0 IADD3.X R5, R7, R12, RZ, P2, !PT ;  /* 0x0000000c07050210 */ /* 0x000fe200017fe4ff */
[----:B--2---:R-:W-:Y:S01]  /*e8c0*/  FMUL.FTZ R20, R117, R136 ;  /* 0x0000008875147220 */ /* 0x004fe20000410000 */
[----:B------:R-:W-:Y:S01]  /*e8d0*/  @P0 IADD3 R10, P1, R4, R13, RZ ;  /* 0x0000000d040a0210 */ /* 0x000fe20007f3e0ff */
[----:B------:R-:W-:Y:S01]  /*e8e0*/  FMUL.FTZ R13, R116, R129 ;  /* 0x00000081740d7220 */ /* 0x000fe20000410000 */
[----:B-----5:R-:W-:Y:S03]  /*e8f0*/  F2FP.BF16.PACK_AB R48, R228, R229 ;  /* 0x000000e5e430723e */ /* 0x020fe600000010ff */
[----:B------:R2:W-:Y:S01]  /*e900*/  @P0 LDGSTS.E.BYPASS.LTC128B.128 [R213+0x4100], [R4.64], !P4 ;  /* 0x0410000004d50fae */ /* 0x0005e2000e101d48 */
[----:B------:R-:W-:Y:S01]  /*e910*/  @P0 IADD3.X R11, R5, R12, RZ, P1, !PT ;  /* 0x0000000c050b0210 */ /* 0x000fe20000ffe4ff */
[--C-:B------:R-:W-:Y:S02]  /*e920*/  FFMA.FTZ R12, R24, c[0x0][0x2d0], -R166.reuse ;  /* 0x0000b400180c7a23 */ /* 0x100fe400000108a6 */
[----:B------:R-:W-:Y:S04]  /*e930*/  FFMA.FTZ R24, R29, c[0x0][0x2d0], -R166 ;  /* 0x0000b4001d187a23 */ /* 0x000fe800000108a6 */
[----:B------:R4:W-:Y:S01]  /*e940*/  @P0 LDGSTS.E.BYPASS.LTC128B.128 [R213+0x4900], [R10.64], !P4 ;  /* 0x049000000ad50fae */ /* 0x0009e2000e101d48 */
[----:B------:R5:W-:Y:S01]  /*e950*/  MUFU.EX2 R221, R12 ;  /* 0x0000000c00dd7308 */ /* 0x000be20000000800 */
[C---:B------:R-:W-:Y:S01]  /*e960*/  FMUL.FTZ R29, R117.reuse, R149 ;  /* 0x00000095751d7220 */ /* 0x040fe20000410000 */
[----:B------:R-:W-:Y:S01]  /*e970*/  ISETP.GT.AND P0, PT, R192, R246, PT ;  /* 0x000000f6c000720c */ /* 0x000fe20003f04270 */
[----:B-1----:R-:W-:Y:S01]  /*e980*/  FMUL.FTZ R28, R117, R148 ;  /* 0x00000094751c7220 */ /* 0x002fe20000410000 */
[----:B------:R-:W-:Y:S03]  /*e990*/  MOV R192, R211 ;  /* 0x000000d300c07202 */ /* 0x000fe60000000f00 */
[----:B------:R-:W1:Y:S01]  /*e9a0*/  LDSM.16.MT88.4 R156, [R196] ;  /* 0x00000000c49c783b */ /* 0x000e620000004200 */
[--C-:B---3--:R-:W-:Y:S02]  /*e9b0*/  FFMA.FTZ R6, R33, c[0x0][0x2d0], -R164.reuse ;  /* 0x0000b40021067a23 */ /* 0x108fe400000108a4 */
[----:B------:R3:W-:Y:S01]  /*e9c0*/  MUFU.EX2 R218, R24 ;  /* 0x0000001800da7308 */ /* 0x0007e20000000800 */
[----:B------:R-:W-:Y:S01]  /*e9d0*/  FMUL.FTZ R7, R115, R123 ;  /* 0x0000007b73077220 */ /* 0x000fe20000410000 */
[----:B------:R-:W-:Y:S01]  /*e9e0*/  F2FP.BF16.PACK_AB R123, R240, R241 ;  /* 0x000000f1f07b723e */ /* 0x000fe200000010ff */
[----:B------:R-:W-:Y:S02]  /*e9f0*/  FMUL.FTZ R33, R116, R141 ;  /* 0x0000008d74217220 */ /* 0x000fe40000410000 */
[----:B------:R-:W1:Y:S01]  /*ea00*/  LDSM.16.MT88.4 R160, [R200] ;  /* 0x00000000c8a0783b */ /* 0x000e620000004200 */
[--C-:B--2---:R-:W-:Y:S02]  /*ea10*/  FFMA.FTZ R4, R22, c[0x0][0x2d0], -R165.reuse ;  /* 0x0000b40016047a23 */ /* 0x104fe400000108a5 */
[----:B------:R-:W-:Y:S02]  /*ea20*/  FMUL.FTZ R5, R117, R121 ;  /* 0x0000007975057220 */ /* 0x000fe40000410000 */
[----:B------:R2:W2:Y:S01]  /*ea30*/  MUFU.EX2 R226, R6 ;  /* 0x0000000600e27308 */ /* 0x0004a20000000800 */
[----:B------:R-:W-:Y:S01]  /*ea40*/  F2FP.BF16.PACK_AB R121, R239, R231 ;  /* 0x000000e7ef79723e */ /* 0x000fe200000010ff */
[----:B------:R-:W-:Y:S01]  /*ea50*/  FMUL.FTZ R22, R115, R138 ;  /* 0x0000008a73167220 */ /* 0x000fe20000410000 */
[----:B------:R-:W-:Y:S01]  /*ea60*/  LDSM.16.MT88.4 R132, [R199] ;  /* 0x00000000c784783b */ /* 0x000fe20000004200 */
[----:B-----5:R-:W-:Y:S02]  /*ea70*/  FMUL.FTZ R12, R116, R128 ;  /* 0x00000080740c7220 */ /* 0x020fe40000410000 */
[----:B----4-:R-:W-:Y:S01]  /*ea80*/  FMUL.FTZ R10, R0, R126 ;  /* 0x0000007e000a7220 */ /* 0x010fe20000410000 */
[----:B------:R-:W-:Y:S01]  /*ea90*/  F2FP.BF16.PACK_AB R126, R238, R233 ;  /* 0x000000e9ee7e723e */ /* 0x000fe200000010ff */
[----:B------:R-:W-:Y:S01]  /*eaa0*/  FMUL.FTZ R11, R0, R127 ;  /* 0x0000007f000b7220 */ /* 0x000fe20000410000 */
[----:B------:R-:W-:Y:S01]  /*eab0*/  F2FP.BF16.PACK_AB R127, R173, R171 ;  /* 0x000000abad7f723e */ /* 0x000fe200000010ff */
[----:B------:R4:W-:Y:S01]  /*eac0*/  MUFU.EX2 R222, R4 ;  /* 0x0000000400de7308 */ /* 0x0009e20000000800 */
[----:B------:R-:W5:Y:S01]  /*ead0*/  LDSM.16.MT88.4 R128, [R197] ;  /* 0x00000000c580783b */ /* 0x000f620000004200 */
[----:B---3--:R-:W-:Y:S07]  /*eae0*/  FMUL.FTZ R24, R116, R144 ;  /* 0x0000009074187220 */ /* 0x008fee0000410000 */
[----:B------:R-:W0:Y:S01]  /*eaf0*/  LDGDEPBAR ;  /* 0x00000000000079af */ /* 0x000e220000000000 */
[----:B--2---:R-:W-:Y:S01]  /*eb00*/  FMUL.FTZ R6, R115, R122 ;  /* 0x0000007a73067220 */ /* 0x004fe20000410000 */
[----:B------:R-:W-:Y:S02]  /*eb10*/  F2FP.BF16.PACK_AB R122, R245, R244 ;  /* 0x000000f4f57a723e */ /* 0x000fe400000010ff */
[----:B------:R-:W-:Y:S01]  /*eb20*/  F2FP.BF16.PACK_AB R50, R226, R227 ;  /* 0x000000e3e232723e */ /* 0x000fe200000010ff */
[--C-:B----4-:R-:W-:Y:S02]  /*eb30*/  FFMA.FTZ R4, R23, c[0x0][0x2d0], -R165.reuse ;  /* 0x0000b40017047a23 */ /* 0x110fe400000108a5 */
[----:B------:R-:W-:Y:S02]  /*eb40*/  FMUL.FTZ R23, R115, R139 ;  /* 0x0000008b73177220 */ /* 0x000fe40000410000 */
[----:B------:R2:W3:Y:S02]  /*eb50*/  MUFU.EX2 R223, R4 ;  /* 0x0000000400df7308 */ /* 0x0004e40000000800 */
[--C-:B--2---:R-:W-:Y:S01]  /*eb60*/  FFMA.FTZ R4, R34, c[0x0][0x2d0], -R165.reuse ;  /* 0x0000b40022047a23 */ /* 0x104fe200000108a5 */
[----:B---3--:R-:W-:Y:S01]  /*eb70*/  F2FP.BF16.PACK_AB R49, R223, R222 ;  /* 0x000000dedf31723e */ /* 0x008fe200000010ff */
[C---:B------:R-:W-:Y:S06]  /*eb80*/  FMUL.FTZ R34, R0.reuse, R142 ;  /* 0x0000008e00227220 */ /* 0x040fec0000410000 */
[----:B------:R2:W-:Y:S02]  /*eb90*/  MUFU.EX2 R224, R4 ;  /* 0x0000000400e07308 */ /* 0x0005e40000000800 */
[----:B--2---:R-:W-:Y:S02]  /*eba0*/  FFMA.FTZ R4, R35, c[0x0][0x2d0], -R165 ;  /* 0x0000b40023047a23 */ /* 0x004fe400000108a5 */
[----:B------:R-:W-:Y:S06]  /*ebb0*/  FMUL.FTZ R35, R0, R143 ;  /* 0x0000008f00237220 */ /* 0x000fec0000410000 */
[----:B------:R2:W3:Y:S02]  /*ebc0*/  MUFU.EX2 R225, R4 ;  /* 0x0000000400e17308 */ /* 0x0004e40000000800 */
[----:B--2---:R-:W-:Y:S01]  /*ebd0*/  FMUL.FTZ R4, R117, R120 ;  /* 0x0000007875047220 */ /* 0x004fe20000410000 */
[----:B------:R-:W-:Y:S07]  /*ebe0*/  F2FP.BF16.PACK_AB R120, R243, R237 ;  /* 0x000000edf378723e */ /* 0x000fee00000010ff */
[-C--:B-1----:R-:W-:Y:S08]  /*ebf0*/  HMMA.16816.F32.BF16 R4, R120, R156.reuse, R4 ;  /* 0x0000009c7804723c */ /* 0x082ff00000041804 */
[C---:B------:R-:W-:Y:S08]  /*ec00*/  HMMA.16816.F32.BF16 R8, R124.reuse, R156, R8 ;  /* 0x0000009c7c08723c */ /* 0x040ff00000041808 */
[-C--:B------:R-:W-:Y:S08]  /*ec10*/  HMMA.16816.F32.BF16 R12, R124, R158.reuse, R12 ;  /* 0x0000009e7c0c723c */ /* 0x080ff0000004180c */
[C---:B------:R-:W-:Y:S01]  /*ec20*/  HMMA.16816.F32.BF16 R16, R120.reuse, R158, R16 ;  /* 0x0000009e7810723c */ /* 0x040fe20000041810 */
[----:B------:R-:W-:Y:S07]  /*ec30*/  MUFU.EX2 R159, R43 ;  /* 0x0000002b009f7308 */ /* 0x000fee0000000800 */
[-C--:B------:R-:W-:Y:S08]  /*ec40*/  HMMA.16816.F32.BF16 R20, R120, R160.reuse, R20 ;  /* 0x000000a07814723c */ /* 0x080ff00000041814 */
[C---:B------:R-:W-:Y:S01]  /*ec50*/  HMMA.16816.F32.BF16 R32, R124.reuse, R160, R32 ;  /* 0x000000a07c20723c */ /* 0x040fe20000041820 */
[----:B------:R1:W-:Y:S07]  /*ec60*/  MUFU.EX2 R160, R40 ;  /* 0x0000002800a07308 */ /* 0x0003ee0000000800 */
[-C--:B------:R-:W-:Y:S03]  /*ec70*/  HMMA.16816.F32.BF16 R24, R124, R162.reuse, R24 ;  /* 0x000000a27c18723c */ /* 0x080fe60000041818 */
[----:B------:R2:W-:Y:S05]  /*ec80*/  MUFU.EX2 R161, R42 ;  /* 0x0000002a00a17308 */ /* 0x0005ea0000000800 */
[C---:B------:R-:W-:Y:S05]  /*ec90*/  HMMA.16816.F32.BF16 R84, R120.reuse, R162, R84 ;  /* 0x000000a27854723c */ /* 0x040fea0000041854 */
[----:B------:R4:W-:Y:S03]  /*eca0*/  MUFU.EX2 R162, R118 ;  /* 0x0000007600a27308 */ /* 0x0009e60000000800 */
[-C--:B-----5:R-:W-:Y:S04]  /*ecb0*/  HMMA.16816.F32.BF16 R28, R120, R128.reuse, R28 ;  /* 0x00000080781c723c */ /* 0x0a0fe8000004181c */
[----:B-1----:R-:W-:Y:S02]  /*ecc0*/  FFMA.FTZ R40, R47, c[0x0][0x2d0], -R3 ;  /* 0x0000b4002f287a23 */ /* 0x002fe40000010803 */
[----:B------:R-:W-:Y:S02]  /*ecd0*/  LDSM.16.MT88.4 R44, [R196+0x1000] ;  /* 0x00100000c42c783b */ /* 0x000fe40000004200 */
[C---:B------:R-:W-:Y:S01]  /*ece0*/  HMMA.16816.F32.BF16 R88, R124.reuse, R128, R88 ;  /* 0x000000807c58723c */ /* 0x040fe20000041858 */
[----:B------:R1:W-:Y:S03]  /*ecf0*/  MUFU.EX2 R158, R40 ;  /* 0x00000028009e7308 */ /* 0x0003e60000000800 */
[----:B--2---:R-:W-:Y:S04]  /*ed00*/  F2FP.BF16.PACK_AB R42, R214, R215 ;  /* 0x000000d7d62a723e */ /* 0x004fe800000010ff */
[-C--:B------:R-:W-:Y:S04]  /*ed10*/  HMMA.16816.F32.BF16 R92, R124, R130.reuse, R92 ;  /* 0x000000827c5c723c */ /* 0x080fe8000004185c */
[--C-:B----4-:R-:W-:Y:S01]  /*ed20*/  FFMA.FTZ R118, R51, c[0x0][0x2d0], -R165.reuse ;  /* 0x0000b40033767a23 */ /* 0x110fe200000108a5 */
[----:B---3--:R-:W-:Y:S03]  /*ed30*/  F2FP.BF16.PACK_AB R51, R225, R224 ;  /* 0x000000e0e133723e */ /* 0x008fe600000010ff */
[C---:B------:R-:W-:Y:S01]  /*ed40*/  HMMA.16816.F32.BF16 R96, R120.reuse, R130, R96 ;  /* 0x000000827860723c */ /* 0x040fe20000041860 */
[----:B------:R-:W2:Y:S01]  /*ed50*/  LDSM.16.MT88.4 R128, [R196+0x800] ;  /* 0x00080000c480783b */ /* 0x000ea20000004200 */
[----:B------:R-:W3:Y:S06]  /*ed60*/  MUFU.EX2 R193, R118 ;  /* 0x0000007600c17308 */ /* 0x000eec0000000800 */
[-C--:B------:R-:W-:Y:S04]  /*ed70*/  HMMA.16816.F32.BF16 R100, R120, R132.reuse, R100 ;  /* 0x000000847864723c */ /* 0x080fe80000041864 */
[--C-:B-1----:R-:W-:Y:S04]  /*ed80*/  FFMA.FTZ R40, R52, c[0x0][0x2d0], -R164.reuse ;  /* 0x0000b40034287a23 */ /* 0x102fe800000108a4 */
[C---:B------:R-:W-:Y:S01]  /*ed90*/  HMMA.16816.F32.BF16 R104, R124.reuse, R132, R104 ;  /* 0x000000847c68723c */ /* 0x040fe20000041868 */
[----:B------:R1:W-:Y:S07]  /*eda0*/  MUFU.EX2 R187, R40 ;  /* 0x0000002800bb7308 */ /* 0x0003ee0000000800 */
[-C--:B------:R-:W-:Y:S01]  /*edb0*/  HMMA.16816.F32.BF16 R108, R124, R134.reuse, R108 ;  /* 0x000000867c6c723c */ /* 0x080fe2000004186c */
[----:B------:R-:W4:Y:S03]  /*edc0*/  LDSM.16.MT88.4 R124, [R200+0x800] ;  /* 0x00080000c87c783b */ /* 0x000f260000004200 */
[----:B---3--:R-:W-:Y:S04]  /*edd0*/  F2FP.BF16.PACK_AB R43, R193, R194 ;  /* 0x000000c2c12b723e */ /* 0x008fe800000010ff */
[----:B------:R-:W-:Y:S01]  /*ede0*/  HMMA.16816.F32.BF16 R36, R120, R134, R36 ;  /* 0x000000867824723c */ /* 0x000fe20000041824 */
[----:B------:R-:W3:Y:S06]  /*edf0*/  LDSM.16.MT88.4 R132, [R197+0x800] ;  /* 0x00080000c584783b */ /* 0x000eec0000004200 */
[----:B------:R-:W-:Y:S01]  /*ee00*/  F2FP.BF16.PACK_AB R120, R220, R221 ;  /* 0x000000dddc78723e */ /* 0x000fe200000010ff */
[-C--:B--2---:R-:W-:Y:S05]  /*ee10*/  HMMA.16816.F32.BF16 R4, R48, R128.reuse, R4 ;  /* 0x000000803004723c */ /* 0x084fea0000041804 */
[----:B------:R-:W-:Y:S01]  /*ee20*/  F2FP.BF16.PACK_AB R122, R218, R219 ;  /* 0x000000dbda7a723e */ /* 0x000fe200000010ff */
[--C-:B-1----:R-:W-:Y:S01]  /*ee30*/  FFMA.FTZ R40, R64, c[0x0][0x2d0], -R164.reuse ;  /* 0x0000b40040287a23 */ /* 0x102fe200000108a4 */
[----:B------:R-:W-:Y:S02]  /*ee40*/  F2FP.BF16.PACK_AB R121, R168, R169 ;  /* 0x000000a9a879723e */ /* 0x000fe400000010ff */
[----:B------:R-:W-:Y:S01]  /*ee50*/  F2FP.BF16.PACK_AB R123, R162, R167 ;  /* 0x000000a7a27b723e */ /* 0x000fe200000010ff */
[----:B------:R1:W-:Y:S06]  /*ee60*/  MUFU.EX2 R185, R40 ;  /* 0x0000002800b97308 */ /* 0x0003ec0000000800 */
[C---:B------:R-:W-:Y:S08]  /*ee70*/  HMMA.16816.F32.BF16 R8, R120.reuse, R128, R8 ;  /* 0x000000807808723c */ /* 0x040ff00000041808 */
[-C--:B------:R-:W-:Y:S08]  /*ee80*/  HMMA.16816.F32.BF16 R12, R120, R130.reuse, R12 ;  /* 0x00000082780c723c */ /* 0x080ff0000004180c */
[C---:B------:R-:W-:Y:S01]  /*ee90*/  HMMA.16816.F32.BF16 R16, R48.reuse, R130, R16 ;  /* 0x000000823010723c */ /* 0x040fe20000041810 */
[----:B------:R-:W2:Y:S03]  /*eea0*/  LDSM.16.MT88.4 R128, [R199+0x800] ;  /* 0x00080000c780783b */ /* 0x000ea60000004200 */
[----:B-1----:R-:W-:Y:S04]  /*eeb0*/  FFMA.FTZ R40, R65, c[0x0][0x2d0], -R164 ;  /* 0x0000b40041287a23 */ /* 0x002fe800000108a4 */
[-C--:B----4-:R-:W-:Y:S01]  /*eec0*/  HMMA.16816.F32.BF16 R20, R48, R124.reuse, R20 ;  /* 0x0000007c3014723c */ /* 0x090fe20000041814 */
[----:B------:R1:W-:Y:S07]  /*eed0*/  MUFU.EX2 R184, R40 ;  /* 0x0000002800b87308 */ /* 0x0003ee0000000800 */
[C---:B------:R-:W-:Y:S08]  /*eee0*/  HMMA.16816.F32.BF16 R32, R120.reuse, R124, R32 ;  /* 0x0000007c7820723c */ /* 0x040ff00000041820 */
[-C--:B------:R-:W-:Y:S08]  /*eef0*/  HMMA.16816.F32.BF16 R24, R120, R126.reuse, R24 ;  /* 0x0000007e7818723c */ /* 0x080ff00000041818 */
[C---:B------:R-:W-:Y:S04]  /*ef00*/  HMMA.16816.F32.BF16 R84, R48.reuse, R126, R84 ;  /* 0x0000007e3054723c */ /* 0x040fe80000041854 */
[--C-:B-1----:R-:W-:Y:S04]  /*ef10*/  FFMA.FTZ R40, R54, c[0x0][0x2d0], -R165.reuse ;  /* 0x0000b40036287a23 */ /* 0x102fe800000108a5 */
[-C--:B---3--:R-:W-:Y:S01]  /*ef20*/  HMMA.16816.F32.BF16 R28, R48, R132.reuse, R28 ;  /* 0x00000084301c723c */ /* 0x088fe2000004181c */
[----:B------:R1:W-:Y:S07]  /*ef30*/  MUFU.EX2 R183, R40 ;  /* 0x0000002800b77308 */ /* 0x0003ee0000000800 */
[C---:B------:R-:W-:Y:S08]  /*ef40*/  HMMA.16816.F32.BF16 R88, R120.reuse, R132, R88 ;  /* 0x000000847858723c */ /* 0x040ff00000041858 */
[-C--:B------:R-:W-:Y:S08]  /*ef50*/  HMMA.16816.F32.BF16 R92, R120, R134.reuse, R92 ;  /* 0x00000086785c723c */ /* 0x080ff0000004185c */
[C---:B------:R-:W-:Y:S01]  /*ef60*/  HMMA.16816.F32.BF16 R96, R48.reuse, R134, R96 ;  /* 0x000000863060723c */ /* 0x040fe20000041860 */
[----:B------:R-:W-:Y:S03]  /*ef70*/  LDSM.16.MT88.4 R132, [R196+0x2000] ;  /* 0x00200000c484783b */ /* 0x000fe60000004200 */
[--C-:B-1----:R-:W-:Y:S04]  /*ef80*/  FFMA.FTZ R40, R55, c[0x0][0x2d0], -R165.reuse ;  /* 0x0000b40037287a23 */ /* 0x102fe800000108a5 */
[-C--:B--2---:R-:W-:Y:S01]  /*ef90*/  HMMA.16816.F32.BF16 R100, R48, R128.reuse, R100 ;  /* 0x000000803064723c */ /* 0x084fe20000041864 */
[----:B------:R-:W1:Y:S01]  /*efa0*/  LDSM.16.MT88.4 R52, [R200+0x1000] ;  /* 0x00100000c834783b */ /* 0x000e620000004200 */
[----:B------:R2:W-:Y:S06]  /*efb0*/  MUFU.EX2 R182, R40 ;  /* 0x0000002800b67308 */ /* 0x0005ec0000000800 */
[C---:B------:R-:W-:Y:S08]  /*efc0*/  HMMA.16816.F32.BF16 R104, R120.reuse, R128, R104 ;  /* 0x000000807868723c */ /* 0x040ff00000041868 */
[-C--:B------:R-:W-:Y:S08]  /*efd0*/  HMMA.16816.F32.BF16 R108, R120, R130.reuse, R108 ;  /* 0x00000082786c723c */ /* 0x080ff0000004186c */
[----:B------:R-:W-:Y:S04]  /*efe0*/  HMMA.16816.F32.BF16 R36, R48, R130, R36 ;  /* 0x000000823024723c */ /* 0x000fe80000041824 */
[----:B--2---:R-:W-:Y:S03]  /*eff0*/  F2FP.BF16.PACK_AB R40, R216, R217 ;  /* 0x000000d9d828723e */ /* 0x004fe600000010ff */
[----:B------:R-:W-:Y:S01]  /*f000*/  FFMA.FTZ R48, R66, c[0x0][0x2d0], -R165 ;  /* 0x0000b40042307a23 */ /* 0x000fe200000108a5 */
[----:B------:R-:W-:Y:S01]  /*f010*/  F2FP.BF16.PACK_AB R50, R188, R191 ;  /* 0x000000bfbc32723e */ /* 0x000fe200000010ff */
[----:B------:R-:W2:Y:S02]  /*f020*/  LDSM.16.MT88.4 R64, [R197+0x1000] ;  /* 0x00100000c540783b */ /* 0x000ea40000004200 */
[-C--:B------:R-:W-:Y:S01]  /*f030*/  HMMA.16816.F32.BF16 R4, R40, R44.reuse, R4 ;  /* 0x0000002c2804723c */ /* 0x080fe20000041804 */
[----:B------:R3:W-:Y:S04]  /*f040*/  MUFU.EX2 R181, R48 ;  /* 0x0000003000b57308 */ /* 0x0007e80000000800 */
[----:B------:R-:W-:Y:S02]  /*f050*/  F2FP.BF16.PACK_AB R49, R159, R161 ;  /* 0x000000a19f31723e */ /* 0x000fe400000010ff */
[----:B------:R-:W-:Y:S02]  /*f060*/  F2FP.BF16.PACK_AB R51, R158, R160 ;  /* 0x000000a09e33723e */ /* 0x000fe400000010ff */
[----:B---3--:R-:W-:Y:S07]  /*f070*/  F2FP.BF16.PACK_AB R48, R189, R190 ;  /* 0x000000bebd30723e */ /* 0x008fee00000010ff */
[C---:B------:R-:W-:Y:S07]  /*f080*/  HMMA.16816.F32.BF16 R8, R48.reuse, R44, R8 ;  /* 0x0000002c3008723c */ /* 0x040fee0000041808 */
[----:B------:R-:W-:Y:S01]  /*f090*/  FFMA.FTZ R44, R56, c[0x0][0x2d0], -R166 ;  /* 0x0000b400382c7a23 */ /* 0x000fe200000108a6 */
[-C--:B------:R-:W-:Y:S03]  /*f0a0*/  HMMA.16816.F32.BF16 R12, R48, R46.reuse, R12 ;  /* 0x0000002e300c723c */ /* 0x080fe6000004180c */
[----:B------:R3:W-:Y:S01]  /*f0b0*/  MUFU.EX2 R179, R44 ;  /* 0x0000002c00b37308 */ /* 0x0007e20000000800 */
[----:B------:R-:W-:Y:S04]  /*f0c0*/  FFMA.FTZ R56, R68, c[0x0][0x2d0], -R164 ;  /* 0x0000b40044387a23 */ /* 0x000fe800000108a4 */
[C---:B------:R-:W-:Y:S05]  /*f0d0*/  HMMA.16816.F32.BF16 R16, R40.reuse, R46, R16 ;  /* 0x0000002e2810723c */ /* 0x040fea0000041810 */
[----:B------:R4:W-:Y:S03]  /*f0e0*/  MUFU.EX2 R175, R56 ;  /* 0x0000003800af7308 */ /* 0x0009e60000000800 */
[-C--:B-1----:R-:W-:Y:S08]  /*f0f0*/  HMMA.16816.F32.BF16 R20, R40, R52.reuse, R20 ;  /* 0x000000342814723c */ /* 0x082ff00000041814 */
[C---:B------:R-:W-:Y:S04]  /*f100*/  HMMA.16816.F32.BF16 R32, R48.reuse, R52, R32 ;  /* 0x000000343020723c */ /* 0x040fe80000041820 */
[--C-:B---3--:R-:W-:Y:S03]  /*f110*/  FFMA.FTZ R44, R57, c[0x0][0x2d0], -R166.reuse ;  /* 0x0000b400392c7a23 */ /* 0x108fe600000108a6 */
[----:B------:R-:W-:Y:S01]  /*f120*/  FFMA.FTZ R52, R61, c[0x0][0x2d0], -R166 ;  /* 0x0000b4003d347a23 */ /* 0x000fe200000108a6 */
[-C--:B------:R-:W-:Y:S01]  /*f130*/  HMMA.16816.F32.BF16 R24, R48, R54.reuse, R24 ;  /* 0x000000363018723c */ /* 0x080fe20000041818 */
[----:B------:R1:W-:Y:S03]  /*f140*/  MUFU.EX2 R177, R44 ;  /* 0x0000002c00b17308 */ /* 0x0003e60000000800 */
[----:B----4-:R-:W-:Y:S04]  /*f150*/  FFMA.FTZ R56, R69, c[0x0][0x2d0], -R164 ;  /* 0x0000b40045387a23 */ /* 0x010fe800000108a4 */
[C---:B------:R-:W-:Y:S03]  /*f160*/  HMMA.16816.F32.BF16 R84, R40.reuse, R54, R84 ;  /* 0x000000362854723c */ /* 0x040fe60000041854 */
[----:B------:R3:W-:Y:S05]  /*f170*/  MUFU.EX2 R176, R52 ;  /* 0x0000003400b07308 */ /* 0x0007ea0000000800 */
[-C--:B--2---:R-:W-:Y:S05]  /*f180*/  HMMA.16816.F32.BF16 R28, R40, R64.reuse, R28 ;  /* 0x00000040281c723c */ /* 0x084fea000004181c */
[----:B------:R2:W4:Y:S03]  /*f190*/  MUFU.EX2 R174, R56 ;  /* 0x0000003800ae7308 */ /* 0x0005260000000800 */
[C---:B------:R-:W-:Y:S04]  /*f1a0*/  HMMA.16816.F32.BF16 R88, R48.reuse, R64, R88 ;  /* 0x000000403058723c */ /* 0x040fe80000041858 */
[----:B-1----:R-:W-:Y:S04]  /*f1b0*/  FFMA.FTZ R44, R60, c[0x0][0x2d0], -R166 ;  /* 0x0000b4003c2c7a23 */ /* 0x002fe800000108a6 */
[-C--:B------:R-:W-:Y:S01]  /*f1c0*/  HMMA.16816.F32.BF16 R92, R48, R66.reuse, R92 ;  /* 0x00000042305c723c */ /* 0x080fe2000004185c */
[----:B------:R1:W-:Y:S03]  /*f1d0*/  MUFU.EX2 R178, R44 ;  /* 0x0000002c00b27308 */ /* 0x0003e60000000800 */
[----:B---3--:R-:W-:Y:S04]  /*f1e0*/  FFMA.FTZ R52, R58, c[0x0][0x2d0], -R3 ;  /* 0x0000b4003a347a23 */ /* 0x008fe80000010803 */
[C---:B------:R-:W-:Y:S03]  /*f1f0*/  HMMA.16816.F32.BF16 R96, R40.reuse, R66, R96 ;  /* 0x000000422860723c */ /* 0x040fe60000041860 */
[----:B------:R3:W-:Y:S01]  /*f200*/  MUFU.EX2 R157, R52 ;  /* 0x00000034009d7308 */ /* 0x0007e20000000800 */
[----:B--2---:R-:W-:Y:S01]  /*f210*/  FFMA.FTZ R56, R71, c[0x0][0x2d0], -R165 ;  /* 0x0000b40047387a23 */ /* 0x004fe200000108a5 */
[----:B----4-:R-:W-:Y:S08]  /*f220*/  F2FP.BF16.PACK_AB R152, R174, R175 ;  /* 0x000000afae98723e */ /* 0x010ff000000010ff */
[----:B------:R2:W-:Y:S01]  /*f230*/  MUFU.EX2 R68, R56 ;  /* 0x0000003800447308 */ /* 0x0005e20000000800 */
[----:B-1----:R-:W1:Y:S01]  /*f240*/  LDSM.16.MT88.4 R44, [R199+0x1000] ;  /* 0x00100000c72c783b */ /* 0x002e620000004200 */
[--C-:B---3--:R-:W-:Y:S08]  /*f250*/  FFMA.FTZ R52, R59, c[0x0][0x2d0], -R3.reuse ;  /* 0x0000b4003b347a23 */ /* 0x108ff00000010803 */
[----:B------:R3:W4:Y:S01]  /*f260*/  MUFU.EX2 R118, R52 ;  /* 0x0000003400767308 */ /* 0x0007220000000800 */
[----:B--2---:R-:W-:Y:S01]  /*f270*/  LDSM.16.MT88.4 R56, [R197+0x1800] ;  /* 0x00180000c538783b */ /* 0x004fe20000004200 */
        /* <DEDUP_REMOVED lines=8> */
[----:B----4-:R-:W-:Y:S04]  /*f300*/  F2FP.BF16.PACK_AB R45, R118, R157 ;  /* 0x0000009d762d723e */ /* 0x010fe800000010ff */
[----:B------:R-:W-:Y:S04]  /*f310*/  HMMA.16816.F32.BF16 R36, R40, R46, R36 ;  /* 0x0000002e2824723c */ /* 0x000fe80000041824 */
[----:B-1----:R-:W-:Y:S03]  /*f320*/  FFMA.FTZ R52, R63, c[0x0][0x2d0], -R3 ;  /* 0x0000b4003f347a23 */ /* 0x002fe60000010803 */
[----:B------:R-:W-:Y:S01]  /*f330*/  F2FP.BF16.PACK_AB R40, R186, R187 ;  /* 0x000000bbba28723e */ /* 0x000fe200000010ff */
[----:B------:R1:W3:Y:S01]  /*f340*/  MUFU.EX2 R62, R52 ;  /* 0x00000034003e7308 */ /* 0x0002e20000000800 */
[----:B------:R-:W-:Y:S03]  /*f350*/  F2FP.BF16.PACK_AB R42, R184, R185 ;  /* 0x000000b9b82a723e */ /* 0x000fe600000010ff */
[----:B------:R-:W-:Y:S02]  /*f360*/  F2FP.BF16.PACK_AB R41, R182, R183 ;  /* 0x000000b7b629723e */ /* 0x000fe400000010ff */
[----:B------:R-:W-:Y:S02]  /*f370*/  F2FP.BF16.PACK_AB R43, R180, R181 ;  /* 0x000000b5b42b723e */ /* 0x000fe400000010ff */
[----:B------:R-:W-:Y:S01]  /*f380*/  F2FP.BF16.PACK_AB R46, R176, R178 ;  /* 0x000000b2b02e723e */ /* 0x000fe200000010ff */
[----:B--2---:R-:W-:Y:S04]  /*f390*/  FFMA.FTZ R44, R81, c[0x0][0x2d0], -R164 ;  /* 0x0000b400512c7a23 */ /* 0x004fe800000108a4 */
[----:B------:R2:W4:Y:S01]  /*f3a0*/  MUFU.EX2 R80, R44 ;  /* 0x0000002c00507308 */ /* 0x0005220000000800 */
[----:B-1----:R-:W1:Y:S01]  /*f3b0*/  LDSM.16.MT88.4 R52, [R196+0x1800] ;  /* 0x00180000c434783b */ /* 0x002e620000004200 */
[----:B---3--:R-:W-:Y:S01]  /*f3c0*/  F2FP.BF16.PACK_AB R47, R62, R156 ;  /* 0x0000009c3e2f723e */ /* 0x008fe200000010ff */
[--C-:B--2---:R-:W-:Y:S01]  /*f3d0*/  FFMA.FTZ R44, R70, c[0x0][0x2d0], -R165.reuse ;  /* 0x0000b400462c7a23 */ /* 0x104fe200000108a5 */
[----:B----4-:R-:W-:Y:S06]  /*f3e0*/  F2FP.BF16.PACK_AB R154, R80, R163 ;  /* 0x000000a3509a723e */ /* 0x010fec00000010ff */
[----:B------:R2:W3:Y:S01]  /*f3f0*/  MUFU.EX2 R70, R44 ;  /* 0x0000002c00467308 */ /* 0x0004e20000000800 */
[-C--:B-1----:R-:W-:Y:S03]  /*f400*/  HMMA.16816.F32.BF16 R4, R40, R52.reuse, R4 ;  /* 0x000000342804723c */ /* 0x082fe60000041804 */
[----:B--2---:R-:W-:Y:S02]  /*f410*/  F2FP.BF16.PACK_AB R44, R177, R179 ;  /* 0x000000b3b12c723e */ /* 0x004fe400000010ff */
[----:B---3--:R-:W-:Y:S05]  /*f420*/  F2FP.BF16.PACK_AB R153, R68, R70 ;  /* 0x000000464499723e */ /* 0x008fea00000010ff */
        /* <DEDUP_REMOVED lines=16> */
[----:B--2---:R-:W-:Y:S02]  /*f530*/  F2FP.BF16.PACK_AB R155, R67, R69 ;  /* 0x00000045439b723e */ /* 0x004fe400000010ff */
[----:B------:R-:W-:Y:S01]  /*f540*/  FFMA.FTZ R56, R115, R249, R231 ;  /* 0x000000f973387223 */ /* 0x000fe200000100e7 */
[-C--:B------:R-:W-:Y:S01]  /*f550*/  HMMA.16816.F32.BF16 R92, R44, R58.reuse, R92 ;  /* 0x0000003a2c5c723c */ /* 0x080fe2000004185c */
[----:B------:R1:W2:Y:S03]  /*f560*/  MUFU.EX2 R66, R52 ;  /* 0x0000003400427308 */ /* 0x0002a60000000800 */
[--C-:B---3--:R-:W-:Y:S04]  /*f570*/  FFMA.FTZ R48, R76, c[0x0][0x2d0], -R166.reuse ;  /* 0x0000b4004c307a23 */ /* 0x108fe800000108a6 */
[C---:B------:R-:W-:Y:S03]  /*f580*/  HMMA.16816.F32.BF16 R96, R40.reuse, R58, R96 ;  /* 0x0000003a2860723c */ /* 0x040fe60000041860 */
[----:B------:R3:W-:Y:S01]  /*f590*/  MUFU.EX2 R64, R48 ;  /* 0x0000003000407308 */ /* 0x0007e20000000800 */
[----:B-1----:R-:W1:Y:S01]  /*f5a0*/  LDSM.16.MT88.4 R52, [R199+0x1800] ;  /* 0x00180000c734783b */ /* 0x002e620000004200 */
[----:B---3--:R-:W-:Y:S08]  /*f5b0*/  FFMA.FTZ R48, R77, c[0x0][0x2d0], -R166 ;  /* 0x0000b4004d307a23 */ /* 0x008ff000000108a6 */
[----:B------:R3:W4:Y:S02]  /*f5c0*/  MUFU.EX2 R63, R48 ;  /* 0x00000030003f7308 */ /* 0x0007240000000800 */
[--C-:B---3--:R-:W-:Y:S01]  /*f5d0*/  FFMA.FTZ R48, R74, c[0x0][0x2d0], -R3.reuse ;  /* 0x0000b4004a307a23 */ /* 0x108fe20000010803 */
[-C--:B-1----:R-:W-:Y:S07]  /*f5e0*/  HMMA.16816.F32.BF16 R100, R40, R52.reuse, R100 ;  /* 0x000000342864723c */ /* 0x082fee0000041864 */
[----:B------:R1:W-:Y:S01]  /*f5f0*/  MUFU.EX2 R61, R48 ;  /* 0x00000030003d7308 */ /* 0x0003e20000000800 */
[C---:B------:R-:W-:Y:S07]  /*f600*/  HMMA.16816.F32.BF16 R104, R44.reuse, R52, R104 ;  /* 0x000000342c68723c */ /* 0x040fee0000041868 */
[----:B------:R-:W-:Y:S01]  /*f610*/  FFMA.FTZ R52, R116, R248, R230 ;  /* 0x000000f874347223 */ /* 0x000fe200000100e6 */
[-C--:B------:R-:W-:Y:S01]  /*f620*/  HMMA.16816.F32.BF16 R108, R44, R54.reuse, R108 ;  /* 0x000000362c6c723c */ /* 0x080fe2000004186c */
[----:B------:R-:W-:Y:S03]  /*f630*/  LDSM.16.MT88.4 R44, [R197+0x2000] ;  /* 0x00200000c52c783b */ /* 0x000fe60000004200 */
[----:B------:R-:W-:Y:S01]  /*f640*/  FFMA.FTZ R53, R0, R247, R170 ;  /* 0x000000f700357223 */ /* 0x000fe200000100aa */
[----:B------:R-:W-:Y:S01]  /*f650*/  MOV R116, R112 ;  /* 0x0000007000747202 */ /* 0x000fe20000000f00 */
[----:B------:R-:W-:Y:S02]  /*f660*/  FADD.FTZ R0, R239, R56 ;  /* 0x00000038ef007221 */ /* 0x000fe40000010000 */
[----:B------:R-:W-:Y:S04]  /*f670*/  HMMA.16816.F32.BF16 R36, R40, R54, R36 ;  /* 0x000000362824723c */ /* 0x000fe80000041824 */
[----:B-1----:R-:W-:Y:S02]  /*f680*/  FFMA.FTZ R48, R75, c[0x0][0x2d0], -R3 ;  /* 0x0000b4004b307a23 */ /* 0x002fe40000010803 */
[----:B------:R-:W-:Y:S01]  /*f690*/  FADD.FTZ R0, R241, R0 ;  /* 0x00000000f1007221 */ /* 0x000fe20000010000 */
[----:B--2---:R-:W-:Y:S01]  /*f6a0*/  F2FP.BF16.PACK_AB R40, R65, R66 ;  /* 0x000000424128723e */ /* 0x004fe200000010ff */
[----:B------:R1:W2:Y:S01]  /*f6b0*/  MUFU.EX2 R60, R48 ;  /* 0x00000030003c7308 */ /* 0x0002a20000000800 */
[-C--:B------:R-:W-:Y:S05]  /*f6c0*/  HMMA.16816.F32.BF16 R120, R152, R132.reuse, R4 ;  /* 0x000000849878723c */ /* 0x080fea0000041804 */
[----:B----4-:R-:W-:Y:S02]  /*f6d0*/  F2FP.BF16.PACK_AB R42, R63, R64 ;  /* 0x000000403f2a723e */ /* 0x010fe400000010ff */
[----:B------:R-:W-:Y:S02]  /*f6e0*/  FADD.FTZ R5, R232, R52 ;  /* 0x00000034e8057221 */ /* 0x000fe40000010000 */
[----:B------:R-:W-:Y:S03]  /*f6f0*/  FADD.FTZ R4, R172, R53 ;  /* 0x00000035ac047221 */ /* 0x000fe60000010000 */
[--C-:B-1----:R-:W-:Y:S01]  /*f700*/  FFMA.FTZ R48, R78, c[0x0][0x2d0], -R3.reuse ;  /* 0x0000b4004e307a23 */ /* 0x102fe20000010803 */
[----:B--2---:R-:W-:Y:S01]  /*f710*/  F2FP.BF16.PACK_AB R41, R60, R61 ;  /* 0x0000003d3c29723e */ /* 0x004fe200000010ff */
[----:B------:R-:W-:Y:S02]  /*f720*/  FFMA.FTZ R3, R79, c[0x0][0x2d0], -R3 ;  /* 0x0000b4004f037a23 */ /* 0x000fe40000010803 */
[----:B------:R1:W-:Y:S10]  /*f730*/  MUFU.EX2 R58, R48 ;  /* 0x00000030003a7308 */ /* 0x0003f40000000800 */
[----:B------:R2:W3:Y:S01]  /*f740*/  MUFU.EX2 R57, R3 ;  /* 0x0000000300397308 */ /* 0x0004e20000000800 */
[----:B-1----:R-:W1:Y:S01]  /*f750*/  LDSM.16.MT88.4 R48, [R200+0x2000] ;  /* 0x00200000c830783b */ /* 0x002e620000004200 */
[----:B--2---:R-:W-:Y:S01]  /*f760*/  FFMA.FTZ R3, R117, R250, R237 ;  /* 0x000000fa75037223 */ /* 0x004fe200000100ed */
[----:B---3--:R-:W-:Y:S03]  /*f770*/  F2FP.BF16.PACK_AB R43, R57, R58 ;  /* 0x0000003a392b723e */ /* 0x008fe600000010ff */
[----:B------:R-:W-:Y:S04]  /*f780*/  FADD.FTZ R3, R243, R3 ;  /* 0x00000003f3037221 */ /* 0x000fe80000010000 */
[----:B------:R-:W-:Y:S01]  /*f790*/  FADD.FTZ R3, R244, R3 ;  /* 0x00000003f4037221 */ /* 0x000fe20000010000 */
[C---:B------:R-:W-:Y:S07]  /*f7a0*/  HMMA.16816.F32.BF16 R124, R40.reuse, R132, R8 ;  /* 0x00000084287c723c */ /* 0x040fee0000041808 */
[----:B------:R-:W-:Y:S01]  /*f7b0*/  FADD.FTZ R8, R233, R5 ;  /* 0x00000005e9087221 */ /* 0x000fe20000010000 */
[-C--:B------:R-:W-:Y:S04]  /*f7c0*/  HMMA.16816.F32.BF16 R128, R40, R134.reuse, R12 ;  /* 0x000000862880723c */ /* 0x080fe8000004180c */
        /* <DEDUP_REMOVED lines=82> */
[----:B------:R-:W-:Y:S01]  /*fcf0*/  FADD.FTZ R4, R67, R5 ;  /* 0x0000000543047221 */ /* 0x000fe20000010000 */
[----:B------:R-:W-:Y:S01]  /*fd00*/  MOV R5, R2 ;  /* 0x0000000200057202 */ /* 0x000fe20000000f00 */
[----:B------:R-:W-:Y:S02]  /*fd10*/  FADD.FTZ R3, R63, R3 ;  /* 0x000000033f037221 */ /* 0x000fe40000010000 */
[----:B------:R-:W-:Y:S01]  /*fd20*/  FADD.FTZ R0, R57, R0 ;  /* 0x0000000039007221 */ /* 0x000fe20000010000 */
[----:B------:R-:W-:Y:S04]  /*fd30*/  STL [R1+0x4], R4 ;  /* 0x0000040401007387 */ /* 0x000fe80000100800 */
[----:B------:R1:W-:Y:S04]  /*fd40*/  STL [R1+0x8], R3 ;  /* 0x0000080301007387 */ /* 0x0003e80000100800 */
[----:B------:R2:W-:Y:S01]  /*fd50*/  STL [R1+0xc], R0 ;  /* 0x00000c0001007387 */ /* 0x0005e20000100800 */
[----:B-1----:R-:W-:Y:S02]  /*fd60*/  MOV R3, R113 ;  /* 0x0000007100037202 */ /* 0x002fe40000000f00 */
[----:B--2---:R-:W-:Y:S01]  /*fd70*/  MOV R0, R114 ;  /* 0x0000007200007202 */ /* 0x004fe20000000f00 */
[----:B------:R-:W-:-:S05]  /*fd80*/  @P0 BRA `(.L_x_2244) ;  /* 0xffffd0b000000947 */ /* 0x000fca000383ffff */
.L_x_2243:
[----:B------:R-:W-:-:S13]  /*fd90*/  ISETP.GE.AND P0, PT, R211, R234, PT ;  /* 0x000000ead300720c */ /* 0x000fda0003f06270 */
[----:B------:R-:W-:Y:S05]  /*fda0*/  @!P0 BRA `(.L_x_2245) ;  /* 0x00004c0000008947 */ /* 0x000fea0003800000 */
[----:B------:R-:W-:Y:S01]  /*fdb0*/  IMAD.MOV.U32 R116, RZ, RZ, R113 ;  /* 0x000000ffff747224 */ /* 0x000fe200078e0071 */
[----:B------:R-:W-:Y:S01]  /*fdc0*/  MOV R118, R5 ;  /* 0x0000000500767202 */ /* 0x000fe20000000f00 */
[----:B------:R-:W-:Y:S01]  /*fdd0*/  IMAD.MOV.U32 R115, RZ, RZ, R114 ;  /* 0x000000ffff737224 */ /* 0x000fe200078e0072 */
[----:B------:R-:W-:Y:S02]  /*fde0*/  MOV R117, R112 ;  /* 0x0000007000757202 */ /* 0x000fe40000000f00 */
.L_x_2262:
[----:B------:R-:W2:Y:S01]  /*fdf0*/  LDL R0, [R1+0x14] ;  /* 0x0000140001007983 */ /* 0x000ea20000100800 */
[----:B------:R-:W-:Y:S04]  /*fe00*/  DEPBAR.LE SB0, 0x0 ;  /* 0x000080000000791a */ /* 0x000fe80000000000 */
[----:B------:R-:W-:Y:S01]  /*fe10*/  WARPSYNC 0xffffffff ;  /* 0xffffffff00007948 */ /* 0x000fe20003800000 */
[----:B---3--:R-:W3:Y:S01]  /*fe20*/  LDL R114, [R1+0x2c] ;  /* 0x00002c0001727983 */ /* 0x008ee20000100800 */
[C---:B------:R-:W-:Y:S01]  /*fe30*/  IMAD.WIDE.U32 R112, R211.reuse, c[0x0][0x208], RZ ;  /* 0x00008200d3707a25 */ /* 0x040fe200078e00ff */
[----:B------:R-:W-:Y:S01]  /*fe40*/  MOV R214, c[0x0][0x2c4] ;  /* 0x0000b10000d67a02 */ /* 0x000fe20000000f00 */
[----:B------:R-:W-:Y:S02]  /*fe50*/  ULDC UR4, c[0x0][0x324] ;  /* 0x0000c90000047ab9 */ /* 0x000fe40000000800 */
[----:B------:R-:W-:Y:S01]  /*fe60*/  IMAD.MOV.U32 R212, RZ, RZ, 0x5 ;  /* 0x00000005ffd47424 */ /* 0x000fe200078e00ff */
[----:B------:R-:W3:Y:S01]  /*fe70*/  LDL.64 R2, [R1+0x20] ;  /* 0x0000200001027983 */ /* 0x000ee20000100a00 */
[----:B------:R-:W-:Y:S01]  /*fe80*/  ISETP.NE.AND P4, PT, R214, 0x1, PT ;  /* 0x00000001d600780c */ /* 0x000fe20003f85270 */
[----:B------:R-:W-:Y:S01]  /*fe90*/  IMAD.MOV.U32 R223, RZ, RZ, c[0x0][0x32c] ;  /* 0x0000cb00ffdf7624 */ /* 0x000fe200078e00ff */
[----:B------:R-:W-:Y:S03]  /*fea0*/  ULOP3.LUT UR4, URZ, UR4, URZ, 0x33, !UPT ;  /* 0x000000043f047292 */ /* 0x000fe6000f8e333f */
[----:B------:R-:W-:Y:S06]  /*feb0*/  BAR.SYNC.DEFER_BLOCKING 0x0 ;  /* 0x0000000000007b1d */ /* 0x000fec0000010000 */
[----:B------:R-:W-:Y:S06]  /*fec0*/  LDSM.16.M88.4 R80, [R202] ;  /* 0x00000000ca50783b */ /* 0x000fec0000000200 */
[----:B------:R-:W1:Y:S06]  /*fed0*/  LDSM.16.M88.4 R16, [R119] ;  /* 0x000000007710783b */ /* 0x000e6c0000000200 */
[----:B------:R-:W4:Y:S06]  /*fee0*/  LDSM.16.M88.4 R76, [R202+0x2000] ;  /* 0x00200000ca4c783b */ /* 0x000f2c0000000200 */
[----:B------:R-:W5:Y:S06]  /*fef0*/  LDSM.16.M88.4 R32, [R119+0x800] ;  /* 0x000800007720783b */ /* 0x000f6c0000000200 */
[----:B------:R-:W3:Y:S06]  /*ff00*/  LDL.64 R218, [R1+0x18] ;  /* 0x0000180001da7983 */ /* 0x000eec0000100a00 */
[----:B------:R-:W5:Y:S06]  /*ff10*/  LDSM.16.M88.4 R48, [R119+0x1000] ;  /* 0x001000007730783b */ /* 0x000f6c0000000200 */
[----:B------:R-:W3:Y:S06]  /*ff20*/  LDL R216, [R1+0x38] ;  /* 0x0000380001d87983 */ /* 0x000eec0000100800 */
[----:B------:R-:W5:Y:S01]  /*ff30*/  LDSM.16.M88.4 R64, [R119+0x1800] ;  /* 0x001800007740783b */ /* 0x000f620000000200 */
[-C--:B-1----:R-:W-:Y:S05]  /*ff40*/  HMMA.16816.F32.BF16 R4, R80, R16.reuse, RZ ;  /* 0x000000105004723c */ /* 0x082fea00000418ff */
[----:B------:R-:W3:Y:S03]  /*ff50*/  LDL R215, [R1+0x3c] ;  /* 0x00003c0001d77983 */ /* 0x000ee60000100800 */
[C---:B----4-:R-:W-:Y:S03]  /*ff60*/  HMMA.16816.F32.BF16 R8, R76.reuse, R16, RZ ;  /* 0x000000104c08723c */ /* 0x050fe600000418ff */
[----:B------:R-:W1:Y:S06]  /*ff70*/  LDSM.16.M88.4 R156, [R119+0x2000] ;  /* 0x00200000779c783b */ /* 0x000e6c0000000200 */
[----:B------:R-:W-:Y:S01]  /*ff80*/  LDSM.16.M88.4 R160, [R205] ;  /* 0x00000000cda0783b */ /* 0x000fe20000000200 */
[-C--:B------:R-:W-:Y:S05]  /*ff90*/  HMMA.16816.F32.BF16 R12, R76, R18.reuse, RZ ;  /* 0x000000124c0c723c */ /* 0x080fea00000418ff */
[----:B------:R-:W4:Y:S03]  /*ffa0*/  LDSM.16.M88.4 R164, [R206] ;  /* 0x00000000cea4783b */ /* 0x000f260000000200 */
[C---:B------:R-:W-:Y:S03]  /*ffb0*/  HMMA.16816.F32.BF16 R16, R80.reuse, R18, RZ ;  /* 0x000000125010723c */ /* 0x040fe600000418ff */
[----:B------:R-:W1:Y:S05]  /*ffc0*/  LDSM.16.M88.4 R168, [R205+0x2000] ;  /* 0x00200000cda8783b */ /* 0x000e6a0000000200 */
[-C--:B-----5:R-:W-:Y:S01]  /*ffd0*/  HMMA.16816.F32.BF16 R20, R80, R32.reuse, RZ ;  /* 0x000000205014723c */ /* 0x0a0fe200000418ff */
[----:B------:R-:W-:Y:S06]  /*ffe0*/  LDSM.16.M88.4 R172, [R209] ;  /* 0x00000000d1ac783b */ /* 0x000fec0000000200 */
[----:B------:R-:W-:Y:S01]  /*fff0*/  LDSM.16.M88.4 R176, [R208] ;  /* 0x00000000d0b0783b */ /* 0x000fe20000000200 */
[C---:B------:R-:W-:Y:S05]  /*10000*/  HMMA.16816.F32.BF16 R24, R76.reuse, R32, RZ ;  /* 0x000000204c18723c */ /* 0x040fea00000418ff */
[----:B------:R-:W-:Y:S03]  /*10010*/  LDSM.16.M88.4 R180, [R207] ;  /* 0x00000000cfb4783b */ /* 0x000fe60000000200 */
        /* <DEDUP_REMOVED lines=15> */
[-C--:B----4-:R-:W-:Y:S08]  /*10110*/  HMMA.16816.F32.BF16 R4, R160, R164.reuse, R4 ;  /* 0x000000a4a004723c */ /* 0x090ff00000041804 */
[C---:B------:R-:W-:Y:S08]  /*10120*/  HMMA.16816.F32.BF16 R8, R168.reuse, R164, R8 ;  /* 0x000000a4a808723c */ /* 0x040ff00000041808 */
[-C--:B------:R-:W-:Y:S08]  /*10130*/  HMMA.16816.F32.BF16 R12, R168, R166.reuse, R12 ;  /* 0x000000a6a80c723c */ /* 0x080ff0000004180c */
[C---:B------:R-:W-:Y:S08]  /*10140*/  HMMA.16816.F32.BF16 R16, R160.reuse, R166, R16 ;  /* 0x000000a6a010723c */ /* 0x040ff00000041810 */
[-C--:B-1----:R-:W-:Y:S08]  /*10150*/  HMMA.16816.F32.BF16 R20, R160, R156.reuse, R20 ;  /* 0x0000009ca014723c */ /* 0x082ff00000041814 */
[C---:B------:R-:W-:Y:S08]  /*10160*/  HMMA.16816.F32.BF16 R24, R168.reuse, R156, R24 ;  /* 0x0000009ca818723c */ /* 0x040ff00000041818 */
[-C--:B------:R-:W-:Y:S03]  /*10170*/  HMMA.16816.F32.BF16 R28, R168, R158.reuse, R28 ;  /* 0x0000009ea81c723c */ /* 0x080fe6000004181c */
[----:B--2---:R-:W-:Y:S02]  /*10180*/  LOP3.LUT P3, RZ, R0, 0x8, RZ, 0xc0, !PT ;  /* 0x0000000800ff7812 */ /* 0x004fe4000786c0ff */
[----:B------:R-:W-:Y:S03]  /*10190*/  SHF.R.S32.HI R0, RZ, 0x1f, R211 ;  /* 0x0000001fff007819 */ /* 0x000fe600000114d3 */
[C---:B------:R-:W-:Y:S04]  /*101a0*/  HMMA.16816.F32.BF16 R32, R160.reuse, R158, R32 ;  /* 0x0000009ea020723c */ /* 0x040fe80000041820 */
[----:B------:R-:W-:Y:S02]  /*101b0*/  IMAD R0, R0, c[0x0][0x208], RZ ;  /* 0x0000820000007a24 */ /* 0x000fe400078e02ff */
[----:B---3--:R-:W-:Y:S02]  /*101c0*/  IMAD.MOV.U32 R3, RZ, RZ, R114 ;  /* 0x000000ffff037224 */ /* 0x008fe400078e0072 */
[-C--:B------:R-:W-:Y:S01]  /*101d0*/  HMMA.16816.F32.BF16 R36, R160, R172.reuse, R36 ;  /* 0x000000aca024723c */ /* 0x080fe20000041824 */
[----:B------:R-:W2:Y:S03]  /*101e0*/  LDL R114, [R1+0x28] ;  /* 0x0000280001727983 */ /* 0x000ea60000100800 */
[----:B------:R-:W-:Y:S02]  /*101f0*/  IMAD R0, R211, c[0x0][0x20c], R0 ;  /* 0x00008300d3007a24 */ /* 0x000fe400078e0200 */
[----:B------:R-:W-:Y:S02]  /*10200*/  IMAD.WIDE.U32 R2, R112, 0x50, R2 ;  /* 0x0000005070027825 */ /* 0x000fe400078e0002 */
[C---:B------:R-:W-:Y:S04]  /*10210*/  HMMA.16816.F32.BF16 R40, R168.reuse, R172, R40 ;  /* 0x000000aca828723c */ /* 0x040fe80000041828 */
[----:B------:R-:W-:Y:S01]  /*10220*/  IMAD.IADD R0, R113, 0x1, R0 ;  /* 0x0000000171007824 */ /* 0x000fe200078e0200 */
[----:B------:R-:W-:Y:S01]  /*10230*/  LEA R186, P0, R2, c[0x0][0x1f8], 0x1 ;  /* 0x00007e0002ba7a11 */ /* 0x000fe200078008ff */
[----:B------:R-:W-:Y:S02]  /*10240*/  IMAD.MOV.U32 R112, RZ, RZ, c[0x0][0x208] ;  /* 0x00008200ff707624 */ /* 0x000fe400078e00ff */
[-C--:B------:R-:W-:Y:S04]  /*10250*/  HMMA.16816.F32.BF16 R44, R168, R174.reuse, R44 ;  /* 0x000000aea82c723c */ /* 0x080fe8000004182c */
[----:B------:R-:W-:Y:S02]  /*10260*/  IMAD R0, R0, 0x50, RZ ;  /* 0x0000005000007824 */ /* 0x000fe400078e02ff */
[----:B------:R-:W-:Y:S02]  /*10270*/  IMAD.SHL.U32 R113, R112, 0x20, RZ ;  /* 0x0000002070717824 */ /* 0x000fe400078e00ff */
[C---:B------:R-:W-:Y:S04]  /*10280*/  HMMA.16816.F32.BF16 R48, R160.reuse, R174, R48 ;  /* 0x000000aea030723c */ /* 0x040fe80000041830 */
[----:B------:R-:W-:Y:S04]  /*10290*/  IADD3 R0, R3, R0, RZ ;  /* 0x0000000003007210 */ /* 0x000fe80007ffe0ff */
[-C--:B------:R-:W-:Y:S04]  /*102a0*/  HMMA.16816.F32.BF16 R52, R160, R176.reuse, R52 ;  /* 0x000000b0a034723c */ /* 0x080fe80000041834 */
[----:B------:R-:W-:Y:S02]  /*102b0*/  LEA.HI.X R187, R2, c[0x0][0x1fc], R0, 0x1, P0 ;  /* 0x00007f0002bb7a11 */ /* 0x000fe400000f0c00 */
[-C--:B------:R-:W-:Y:S02]  /*102c0*/  IADD3 R2, P0, R186, R113.reuse, RZ ;  /* 0x00000071ba027210 */ /* 0x080fe40007f1e0ff */
[C---:B------:R-:W-:Y:S01]  /*102d0*/  HMMA.16816.F32.BF16 R56, R168.reuse, R176, R56 ;  /* 0x000000b0a838723c */ /* 0x040fe20000041838 */
[----:B------:R-:W-:Y:S01]  /*102e0*/  @!PT LDS RZ, [RZ] ;  /* 0x00000000fffff984 */ /* 0x000fe20000000800 */
[----:B------:R-:W-:Y:S01]  /*102f0*/  @!PT LDS RZ, [RZ] ;  /* 0x00000000fffff984 */ /* 0x000fe20000000800 */
[----:B------:R-:W-:Y:S01]  /*10300*/  @!PT LDS RZ, [RZ] ;  /* 0x00000000fffff984 */ /* 0x000fe20000000800 */
[----:B------:R1:W-:Y:S03]  /*10310*/  LDGSTS.E.BYPASS.LTC128B.128 [R213+0x100], [R186.64], !P3 ;  /* 0x00100000bad57fae */ /* 0x0003e6000d901d48 */
[----:B------:R-:W-:Y:S02]  /*10320*/  SHF.L.U64.HI R0, R112, R212, c[0x0][0x20c] ;  /* 0x0000830070007619 */ /* 0x000fe400000102d4 */
[-C--:B------:R-:W-:Y:S02]  /*10330*/  IADD3 R184, P2, R2, R113.reuse, RZ ;  /* 0x0000007102b87210 */ /* 0x080fe40007f5e0ff */
[-C--:B------:R-:W-:Y:S04]  /*10340*/  HMMA.16816.F32.BF16 R60, R168, R178.reuse, R60 ;  /* 0x000000b2a83c723c */ /* 0x080fe8000004183c */
[--C-:B------:R-:W-:Y:S01]  /*10350*/  IMAD.X R3, R187, 0x1, R0.reuse, P0 ;  /* 0x00000001bb037824 */ /* 0x100fe200000e0600 */
[-C--:B------:R-:W-:Y:S03]  /*10360*/  IADD3 R112, P1, R184, R113.reuse, RZ ;  /* 0x00000071b8707210 */ /* 0x080fe60007f3e0ff */
[C---:B------:R-:W-:Y:S01]  /*10370*/  HMMA.16816.F32.BF16 R64, R160.reuse, R178, R64 ;  /* 0x000000b2a040723c */ /* 0x040fe20000041840 */
[----:B------:R3:W-:Y:S03]  /*10380*/  LDGSTS.E.BYPASS.LTC128B.128 [R213+0x900], [R2.64], !P3 ;  /* 0x0090000002d57fae */ /* 0x0007e6000d901d48 */
[----:B------:R-:W-:Y:S04]  /*10390*/  IADD3.X R185, R3, R0, RZ, P2, !PT ;  /* 0x0000000003b97210 */ /* 0x000fe800017fe4ff */
[-C--:B------:R-:W-:Y:S01]  /*103a0*/  HMMA.16816.F32.BF16 R68, R160, R180.reuse, R68 ;  /* 0x000000b4a044723c */ /* 0x080fe20000041844 */
[----:B------:R4:W-:Y:S03]  /*103b0*/  LDGSTS.E.BYPASS.LTC128B.128 [R213+0x1100], [R184.64], !P3 ;  /* 0x01100000b8d57fae */ /* 0x0009e6000d901d48 */
[----:B-1----:R-:W-:Y:S01]  /*103c0*/  IADD3 R186, P0, R112, R113, RZ ;  /* 0x0000007170ba7210 */ /* 0x002fe20007f1e0ff */
[--C-:B------:R-:W-:Y:S03]  /*103d0*/  IMAD.X R113, R185, 0x1, R0.reuse, P1 ;  /* 0x00000001b9717824 */ /* 0x100fe600008e0600 */
[C---:B------:R-:W-:Y:S02]  /*103e0*/  HMMA.16816.F32.BF16 R72, R168.reuse, R180, R72 ;  /* 0x000000b4a848723c */ /* 0x040fe40000041848 */
[----:B------:R1:W-:Y:S02]  /*103f0*/  LDGSTS.E.BYPASS.LTC128B.128 [R213+0x1900], [R112.64], !P3 ;  /* 0x0190000070d57fae */ /* 0x0003e4000d901d48 */
[----:B------:R-:W-:Y:S01]  /*10400*/  IMAD.X R187, R113, 0x1, R0, P0 ;  /* 0x0000000171bb7824 */ /* 0x000fe200000e0600 */
[C---:B------:R-:W-:Y:S03]  /*10410*/  ISETP.GT.AND P0, PT, R211.reuse, R234, PT ;  /* 0x000000ead300720c */ /* 0x040fe60003f04270 */
[-C--:B------:R-:W-:Y:S01]  /*10420*/  HMMA.16816.F32.BF16 R76, R168, R182.reuse, R76 ;  /* 0x000000b6a84c723c */ /* 0x080fe2000004184c */
[----:B------:R4:W-:Y:S06]  /*10430*/  LDGSTS.E.BYPASS.LTC128B.128 [R213+0x2100], [R186.64], !P3 ;  /* 0x02100000bad57fae */ /* 0x0009ec000d901d48 */
[----:B------:R-:W-:Y:S01]  /*10440*/  LDSM.16.M88.4 R188, [R201] ;  /* 0x00000000c9bc783b */ /* 0x000fe20000000200 */
[----:B------:R-:W-:Y:S04]  /*10450*/  HMMA.16816.F32.BF16 R80, R160, R182, R80 ;  /* 0x000000b6a050723c */ /* 0x000fe80000041850 */
[----:B------:R-:W-:Y:S01]  /*10460*/  @P0 IADD3 R0, R211, -0x1, RZ ;  /* 0xffffffffd3000810 */ /* 0x000fe20007ffe0ff */
[----:B------:R-:W-:Y:S03]  /*10470*/  LDSM.16.M88.4 R192, [R203+0x2000] ;  /* 0x00200000cbc0783b */ /* 0x000fe60000000200 */
[----:B---3--:R-:W-:Y:S03]  /*10480*/  @P0 SHF.R.S32.HI R2, RZ, 0x1f, R0 ;  /* 0x0000001fff020819 */ /* 0x008fe60000011400 */
[----:B------:R-:W-:Y:S01]  /*10490*/  LDSM.16.M88.4 R164, [R201+0x800] ;  /* 0x00080000c9a4783b */ /* 0x000fe20000000200 */
[----:B-1----:R-:W-:Y:S05]  /*104a0*/  @P0 IMAD.WIDE.U32 R112, R0, c[0x0][0x1e0], RZ ;  /* 0x0000780000700a25 */ /* 0x002fea00078e00ff */
[----:B------:R-:W-:Y:S01]  /*104b0*/  LDSM.16.M88.4 R156, [R201+0x1000] ;  /* 0x00100000c99c783b */ /* 0x000fe20000000200 */
[----:B------:R-:W-:Y:S04]  /*104c0*/  @P0 IMAD R2, R2, c[0x0][0x1e0], RZ ;  /* 0x0000780002020a24 */ /* 0x000fe800078e02ff */
[----:B------:R-:W-:Y:S01]  /*104d0*/  @P0 IMAD R0, R0, c[0x0][0x1e4], R2 ;  /* 0x0000790000000a24 */ /* 0x000fe200078e0202 */
[----:B----4-:R-:W1:Y:S01]  /*104e0*/  LDSM.16.M88.4 R184, [R203] ;  /* 0x00000000cbb8783b */ /* 0x010e620000000200 */
[----:B------:R-:W-:Y:S02]  /*104f0*/  @P0 IMAD.MOV.U32 R2, RZ, RZ, R218 ;  /* 0x000000ffff020224 */ /* 0x000fe400078e00da */
[----:B------:R-:W-:Y:S03]  /*10500*/  @P0 IMAD.IADD R0, R113, 0x1, R0 ;  /* 0x0000000171000824 */ /* 0x000fe600078e0200 */
[----:B------:R-:W0:Y:S06]  /*10510*/  LDGDEPBAR ;  /* 0x00000000000079af */ /* 0x000e2c0000000000 */
[----:B------:R-:W3:Y:S06]  /*10520*/  LDSM.16.M88.4 R160, [R201+0x1800] ;  /* 0x00180000c9a0783b */ /* 0x000eec0000000200 */
[----:B------:R-:W4:Y:S06]  /*10530*/  LDSM.16.M88.4 R168, [R201+0x2000] ;  /* 0x00200000c9a8783b */ /* 0x000f2c0000000200 */
        /* <DEDUP_REMOVED lines=22> */
[----:B------:R-:W3:Y:S01]  /*106a0*/  LDSM.16.M88.4 R160, [R198+0x2000] ;  /* 0x00200000c6a0783b */ /* 0x000ee20000000200 */
[----:B------:R-:W-:Y:S05]  /*106b0*/  DEPBAR.LE SB0, 0x0 ;  /* 0x000080000000791a */ /* 0x000fea0000000000 */
[----:B------:R-:W-:Y:S01]  /*106c0*/  BAR.SYNC.DEFER_BLOCKING 0x0 ;  /* 0x0000000000007b1d */ /* 0x000fe20000010000 */
[-C--:B----4-:R-:W-:Y:S08]  /*106d0*/  HMMA.16816.F32.BF16 R68, R184, R168.reuse, R68 ;  /* 0x000000a8b844723c */ /* 0x090ff00000041844 */
[C---:B------:R-:W-:Y:S08]  /*106e0*/  HMMA.16816.F32.BF16 R72, R192.reuse, R168, R72 ;  /* 0x000000a8c048723c */ /* 0x040ff00000041848 */
[-C--:B------:R-:W-:Y:S04]  /*106f0*/  HMMA.16816.F32.BF16 R76, R192, R170.reuse, R76 ;  /* 0x000000aac04c723c */ /* 0x080fe8000004184c */
[----:B--2---:R-:W-:Y:S01]  /*10700*/  @P0 MOV R3, R114 ;  /* 0x0000007200030202 */ /* 0x004fe20000000f00 */
[----:B------:R-:W-:Y:S03]  /*10710*/  @P0 IMAD.MOV.U32 R114, RZ, RZ, c[0x0][0x1e0] ;  /* 0x00007800ff720624 */ /* 0x000fe600078e00ff */
[----:B------:R-:W-:Y:S04]  /*10720*/  HMMA.16816.F32.BF16 R80, R184, R170, R80 ;  /* 0x000000aab850723c */ /* 0x000fe80000041850 */
[----:B------:R-:W-:Y:S04]  /*10730*/  @P0 IMAD.WIDE.U32 R2, R112, 0x50, R2 ;  /* 0x0000005070020825 */ /* 0x000fe800078e0002 */
[-C--:B-----5:R-:W-:Y:S05]  /*10740*/  HMMA.16816.F32.BF16 R4, R172, R176.reuse, R4 ;  /* 0x000000b0ac04723c */ /* 0x0a0fea0000041804 */
[----:B------:R-:W-:Y:S01]  /*10750*/  @P0 IMAD R112, R0, 0x50, RZ ;  /* 0x0000005000700824 */ /* 0x000fe200078e02ff */
[C---:B------:R-:W-:Y:S01]  /*10760*/  @P0 SHF.L.U64.HI R0, R114.reuse, R212, c[0x0][0x1e4] ;  /* 0x0000790072000619 */ /* 0x040fe200000102d4 */
[----:B------:R-:W-:Y:S01]  /*10770*/  @P0 IMAD.SHL.U32 R114, R114, 0x20, RZ ;  /* 0x0000002072720824 */ /* 0x000fe200078e00ff */
[C---:B------:R-:W-:Y:S04]  /*10780*/  HMMA.16816.F32.BF16 R8, R180.reuse, R176, R8 ;  /* 0x000000b0b408723c */ /* 0x040fe80000041808 */
[----:B------:R-:W-:Y:S04]  /*10790*/  @P0 IADD3 R3, R3, R112, RZ ;  /* 0x0000007003030210 */ /* 0x000fe80007ffe0ff */
        /* <DEDUP_REMOVED lines=22> */
[----:B------:R-:W-:Y:S01]  /*10900*/  IMAD.IADD R158, R215, 0x1, R216 ;  /* 0x00000001d79e7824 */ /* 0x000fe200078e02d8 */
[-C--:B---3--:R-:W-:Y:S04]  /*10910*/  HMMA.16816.F32.BF16 R68, R172, R160.reuse, R68 ;  /* 0x000000a0ac44723c */ /* 0x088fe80000041844 */
[----:B------:R-:W-:Y:S04]  /*10920*/  @P4 IMAD.HI.U32 R113, R158, c[0x0][0x2c8], RZ ;  /* 0x0000b2009e714a27 */ /* 0x000fe800078e00ff */
[C---:B------:R-:W-:Y:S04]  /*10930*/  HMMA.16816.F32.BF16 R72, R180.reuse, R160, R72 ;  /* 0x000000a0b448723c */ /* 0x040fe80000041848 */
[----:B------:R-:W-:Y:S01]  /*10940*/  @P4 SHF.R.U32.HI R158, RZ, c[0x0][0x2cc], R113 ;  /* 0x0000b300ff9e4a19 */ /* 0x000fe20000011671 */
[--C-:B------:R-:W-:Y:S01]  /*10950*/  @P0 IMAD.X R113, R165, 0x1, R0.reuse, P2 ;  /* 0x00000001a5710824 */ /* 0x100fe200010e0600 */
        /* <DEDUP_REMOVED lines=35> */
.L_x_2248:
[----:B------:R-:W-:Y:S04]  /*10b90*/  MOV R112, c[0x0][0x32c] ;  /* 0x0000cb0000707a02 */ /* 0x000fe80000000f00 */
[----:B------:R-:W-:Y:S11]  /*10ba0*/  ISETP.NE.AND P0, PT, R112, 0x1, PT ;  /* 0x000000017000780c */ /* 0x000ff60003f05270 */
[----:B------:R-:W-:Y:S02]  /*10bb0*/  @!UPT UIADD3 URZ, URZ, URZ, URZ ;  /* 0x0000003f3f3ff290 */ /* 0x000fe4000fffe03f */
[----:B------:R-:W-:Y:S05]  /*10bc0*/  @P0 IMAD.HI.U32 R112, R2, c[0x0][0x330], RZ ;  /* 0x0000cc0002700a27 */ /* 0x000fea00078e00ff */
[----:B------:R-:W-:Y:S02]  /*10bd0*/  @P0 SHF.R.U32.HI R2, RZ, c[0x0][0x334], R112 ;  /* 0x0000cd00ff020a19 */ /* 0x000fe40000011670 */
.L_x_2249:
[----:B------:R-:W-:Y:S05]  /*10be0*/  BSYNC B0 ;  /* 0x0000000000007941 */ /* 0x000fea0003800000 */
.L_x_2247:
[----:B------:R-:W-:Y:S04]  /*10bf0*/  IMAD.IADD R112, R3, 0x1, -R242 ;  /* 0x0000000103707824 */ /* 0x000fe800078e0af2 */
[----:B------:R-:W-:Y:S05]  /*10c00*/  IMAD R2, R2, c[0x0][0x32c], R112 ;  /* 0x0000cb0002027a24 */ /* 0x000fea00078e0270 */
[----:B------:R-:W-:Y:S02]  /*10c10*/  IADD3 R112, R2, c[0x0][0x32c], RZ ;  /* 0x0000cb0002707a10 */ /* 0x000fe40007ffe0ff */
[----:B------:R-:W-:Y:S02]  /*10c20*/  IMNMX R0, R0, R2, !PT ;  /* 0x0000000200007217 */ /* 0x000fe40007800200 */
[----:B------:R-:W-:Y:S02]  /*10c30*/  IMNMX R156, R156, R112, PT ;  /* 0x000000709c9c7217 */ /* 0x000fe40003800200 */
.L_x_2246:
        /* <DEDUP_REMOVED lines=17> */
.L_x_2252:
[----:B------:R-:W-:Y:S04]  /*10d50*/  MOV R113, c[0x0][0x32c] ;  /* 0x0000cb0000717a02 */ /* 0x000fe80000000f00 */
[----:B------:R-:W-:Y:S11]  /*10d60*/  ISETP.NE.AND P0, PT, R113, 0x1, PT ;  /* 0x000000017100780c */ /* 0x000ff60003f05270 */
[----:B------:R-:W-:Y:S02]  /*10d70*/  @!UPT UIADD3 URZ, URZ, URZ, URZ ;  /* 0x0000003f3f3ff290 */ /* 0x000fe4000fffe03f */
[----:B------:R-:W-:Y:S05]  /*10d80*/  @P0 IMAD.HI.U32 R113, R2, c[0x0][0x330], RZ ;  /* 0x0000cc0002710a27 */ /* 0x000fea00078e00ff */
[----:B------:R-:W-:Y:S02]  /*10d90*/  @P0 SHF.R.U32.HI R2, RZ, c[0x0][0x334], R113 ;  /* 0x0000cd00ff020a19 */ /* 0x000fe40000011671 */
.L_x_2253:
[----:B------:R-:W-:Y:S05]  /*10da0*/  BSYNC B0 ;  /* 0x0000000000007941 */ /* 0x000fea0003800000 */
.L_x_2251:
[----:B------:R-:W-:Y:S04]  /*10db0*/  IMAD.IADD R113, R3, 0x1, -R242 ;  /* 0x0000000103717824 */ /* 0x000fe800078e0af2 */
[----:B------:R-:W-:Y:S05]  /*10dc0*/  IMAD R2, R2, c[0x0][0x32c], R113 ;  /* 0x0000cb0002027a24 */ /* 0x000fea00078e0271 */
[----:B------:R-:W-:Y:S02]  /*10dd0*/  IADD3 R113, R2, c[0x0][0x32c], RZ ;  /* 0x0000cb0002717a10 */ /* 0x000fe40007ffe0ff */
[----:B------:R-:W-:Y:S02]  /*10de0*/  IMNMX R112, R112, R2, !PT ;  /* 0x0000000270707217 */ /* 0x000fe40007800200 */
[----:B------:R-:W-:Y:S02]  /*10df0*/  IMNMX R114, R114, R113, PT ;  /* 0x0000007172727217 */ /* 0x000fe40003800200 */
.L_x_2250:
        /* <DEDUP_REMOVED lines=17> */
.L_x_2256:
[----:B------:R-:W-:Y:S04]  /*10f10*/  MOV R161, c[0x0][0x32c] ;  /* 0x0000cb0000a17a02 */ /* 0x000fe80000000f00 */
[----:B------:R-:W-:Y:S11]  /*10f20*/  ISETP.NE.AND P0, PT, R161, 0x1, PT ;  /* 0x00000001a100780c */ /* 0x000ff60003f05270 */
[----:B------:R-:W-:Y:S02]  /*10f30*/  @!UPT UIADD3 URZ, URZ, URZ, URZ ;  /* 0x0000003f3f3ff290 */ /* 0x000fe4000fffe03f */
[----:B------:R-:W-:Y:S05]  /*10f40*/  @P0 IMAD.HI.U32 R161, R157, c[0x0][0x330], RZ ;  /* 0x0000cc009da10a27 */ /* 0x000fea00078e00ff */
[----:B------:R-:W-:Y:S02]  /*10f50*/  @P0 SHF.R.U32.HI R157, RZ, c[0x0][0x334], R161 ;  /* 0x0000cd00ff9d0a19 */ /* 0x000fe400000116a1 */
.L_x_2257:
[----:B------:R-:W-:Y:S05]  /*10f60*/  BSYNC B0 ;  /* 0x0000000000007941 */ /* 0x000fea0003800000 */
.L_x_2255:
[----:B------:R-:W-:Y:S04]  /*10f70*/  IMAD.IADD R161, R3, 0x1, -R242 ;  /* 0x0000000103a17824 */ /* 0x000fe800078e0af2 */
[----:B------:R-:W-:Y:S05]  /*10f80*/  IMAD R157, R157, c[0x0][0x32c], R161 ;  /* 0x0000cb009d9d7a24 */ /* 0x000fea00078e02a1 */
[----:B------:R-:W-:Y:S02]  /*10f90*/  IADD3 R161, R157, c[0x0][0x32c], RZ ;  /* 0x0000cb009da17a10 */ /* 0x000fe40007ffe0ff */
[----:B------:R-:W-:Y:S02]  /*10fa0*/  IMNMX R2, R2, R157, !PT ;  /* 0x0000009d02027217 */ /* 0x000fe40007800200 */
[----:B------:R-:W-:Y:S02]  /*10fb0*/  IMNMX R113, R113, R161, PT ;  /* 0x000000a171717217 */ /* 0x000fe40003800200 */
.L_x_2254:
        /* <DEDUP_REMOVED lines=249> */
.L_x_2260:
[----:B------:R-:W-:Y:S04]  /*11f50*/  MOV R6, c[0x0][0x32c] ;  /* 0x0000cb0000067a02 */ /* 0x000fe80000000f00 */
[----:B------:R-:W-:Y:S11]  /*11f60*/  ISETP.NE.AND P0, PT, R6, 0x1, PT ;  /* 0x000000010600780c */ /* 0x000ff60003f05270 */
[----:B------:R-:W-:Y:S02]  /*11f70*/  @!UPT UIADD3 URZ, URZ, URZ, URZ ;  /* 0x0000003f3f3ff290 */ /* 0x000fe4000fffe03f */
[----:B------:R-:W-:Y:S05]  /*11f80*/  @P0 IMAD.HI.U32 R6, R4, c[0x0][0x330], RZ ;  /* 0x0000cc0004060a27 */ /* 0x000fea00078e00ff */
[----:B------:R-:W-:Y:S02]  /*11f90*/  @P0 SHF.R.U32.HI R4, RZ, c[0x0][0x334], R6 ;  /* 0x0000cd00ff040a19 */ /* 0x000fe40000011606 */
.L_x_2261:
[----:B------:R-:W-:Y:S05]  /*11fa0*/  BSYNC B0 ;  /* 0x0000000000007941 */ /* 0x000fea0003800000 */
.L_x_2259:
[----:B------:R-:W-:Y:S04]  /*11fb0*/  IMAD.IADD R3, R3, 0x1, -R242 ;  /* 0x0000000103037824 */ /* 0x000fe800078e0af2 */
[----:B------:R-:W-:Y:S05]  /*11fc0*/  IMAD R3, R4, c[0x0][0x32c], R3 ;  /* 0x0000cb0004037a24 */ /* 0x000fea00078e0203 */
[----:B------:R-:W-:Y:S02]  /*11fd0*/  IADD3 R4, R3, c[0x0][0x32c], RZ ;  /* 0x0000cb0003047a10 */ /* 0x000fe40007ffe0ff */
[----:B------:R-:W-:Y:S02]  /*11fe0*/  IMNMX R0, R0, R3, !PT ;  /* 0x0000000300007217 */ /* 0x000fe40007800200 */
[----:B------:R-:W-:Y:S02]  /*11ff0*/  IMNMX R2, R2, R4, PT ;  /* 0x0000000402027217 */ /* 0x000fe40003800200 */
.L_x_2258:
        /* <DEDUP_REMOVED lines=152> */
[----:B------:R-:W-:Y:S04]  /*12980*/  ISETP.LT.OR P3, PT, R2, 0x4a, P3 ;  /* 0x0000004a0200780c */ /* 0x000fe80001f61670 */
        /* <DEDUP_REMOVED lines=16> */
[----:B------:R3:W-:Y:S01]  /*12a90*/  MUFU.EX2 R229, R56 ;  /* 0x0000003800e57308 */ /* 0x0007e20000000800 */
        /* <DEDUP_REMOVED lines=8> */
[--C-:B---3--:R-:W-:Y:S08]  /*12b20*/  FFMA.FTZ R56, R180, c[0x0][0x2d0], -R64.reuse ;  /* 0x0000b400b4387a23 */ /* 0x108ff00000010840 */
[----:B------:R-:W-:Y:S01]  /*12b30*/  MUFU.EX2 R228, R56 ;  /* 0x0000003800e47308 */ /* 0x000fe20000000800 */
[--C-:B-1----:R-:W-:Y:S01]  /*12b40*/  FFMA.FTZ R5, R34, c[0x0][0x2d0], -R64.reuse ;  /* 0x0000b40022057a23 */ /* 0x102fe20000010840 */
[----:B--2---:R-:W-:Y:S08]  /*12b50*/  F2FP.BF16.PACK_AB R46, R225, R223 ;  /* 0x000000dfe12e723e */ /* 0x004ff000000010ff */
[----:B------:R1:W-:Y:S02]  /*12b60*/  MUFU.EX2 R53, R5 ;  /* 0x0000000500357308 */ /* 0x0003e40000000800 */
[--C-:B-1----:R-:W-:Y:S08]  /*12b70*/  FFMA.FTZ R5, R36, c[0x0][0x2d0], -R64.reuse ;  /* 0x0000b40024057a23 */ /* 0x102ff00000010840 */
        /* <DEDUP_REMOVED lines=17> */
[----:B------:R-:W-:Y:S01]  /*12c90*/  LDSM.16.MT88.4 R32, [R200] ;  /* 0x00000000c820783b */ /* 0x000fe20000004200 */
[--C-:B------:R-:W-:Y:S01]  /*12ca0*/  FFMA.FTZ R16, R24, c[0x0][0x2d0], -R65.reuse ;  /* 0x0000b40018107a23 */ /* 0x100fe20000010841 */
        /* <DEDUP_REMOVED lines=53> */
[C---:B------:R-:W-:Y:S02]  /*13000*/  FMUL.FTZ R85, R41.reuse, R85 ;  /* 0x0000005529557220 */ /* 0x040fe40000410000 */
[C---:B------:R-:W-:Y:S02]  /*13010*/  FMUL.FTZ R96, R41.reuse, R96 ;  /* 0x0000006029607220 */ /* 0x040fe40000410000 */
[C---:B------:R-:W-:Y:S02]  /*13020*/  FMUL.FTZ R97, R41.reuse, R97 ;  /* 0x0000006129617220 */ /* 0x040fe40000410000 */
[C---:B------:R-:W-:Y:S01]  /*13030*/  FMUL.FTZ R100, R41.reuse, R100 ;  /* 0x0000006429647220 */ /* 0x040fe20000410000 */
[----:B------:R4:W-:Y:S01]  /*13040*/  MUFU.EX2 R79, R4 ;  /* 0x00000004004f7308 */ /* 0x0009e20000000800 */
[----:B------:R-:W-:Y:S02]  /*13050*/  FMUL.FTZ R101, R41, R101 ;  /* 0x0000006529657220 */ /* 0x000fe40000410000 */
[C---:B-1----:R-:W-:Y:S02]  /*13060*/  FMUL.FTZ R7, R40.reuse, R123 ;  /* 0x0000007b28077220 */ /* 0x042fe40000410000 */
[C---:B------:R-:W-:Y:S01]  /*13070*/  FMUL.FTZ R6, R40.reuse, R122 ;  /* 0x0000007a28067220 */ /* 0x040fe20000410000 */
[----:B------:R-:W-:Y:S01]  /*13080*/  MOV R122, R53 ;  /* 0x00000035007a7202 */ /* 0x000fe20000000f00 */
[C---:B------:R-:W-:Y:S01]  /*13090*/  FMUL.FTZ R18, R40.reuse, R134 ;  /* 0x0000008628127220 */ /* 0x040fe20000410000 */
[----:B------:R-:W5:Y:S01]  /*130a0*/  LDL.LU R123, [R1] ;  /* 0x00000000017b7983 */ /* 0x000f620000300800 */
[C---:B------:R-:W-:Y:S01]  /*130b0*/  FMUL.FTZ R19, R40.reuse, R135 ;  /* 0x0000008728137220 */ /* 0x040fe20000410000 */
[----:B------:R-:W1:Y:S01]  /*130c0*/  MUFU.EX2 R241, R5 ;  /* 0x0000000500f17308 */ /* 0x000e620000000800 */
[C---:B------:R-:W-:Y:S01]  /*130d0*/  FMUL.FTZ R86, R40.reuse, R86 ;  /* 0x0000005628567220 */ /* 0x040fe20000410000 */
[----:B------:R-:W-:Y:S01]  /*130e0*/  LDSM.16.MT88.4 R132, [R196+0x2000] ;  /* 0x00200000c484783b */ /* 0x000fe20000004200 */
[----:B------:R-:W-:Y:S02]  /*130f0*/  FMUL.FTZ R87, R40, R87 ;  /* 0x0000005728577220 */ /* 0x000fe40000410000 */
[--C-:B--2---:R-:W-:Y:S02]  /*13100*/  FFMA.FTZ R0, R10, c[0x0][0x2d0], -R66.reuse ;  /* 0x0000b4000a007a23 */ /* 0x104fe40000010842 */
[C---:B---3--:R-:W-:Y:S01]  /*13110*/  FMUL.FTZ R8, R2.reuse, R124 ;  /* 0x0000007c02087220 */ /* 0x048fe20000410000 */
[----:B------:R-:W-:Y:S01]  /*13120*/  MOV R124, R52 ;  /* 0x00000034007c7202 */ /* 0x000fe20000000f00 */
        /* <DEDUP_REMOVED lines=10> */
[C---:B------:R-:W-:Y:S01]  /*131d0*/  FMUL.FTZ R88, R2.reuse, R88 ;  /* 0x0000005802587220 */ /* 0x040fe20000410000 */
[----:B-1----:R-:W-:Y:S01]  /*131e0*/  F2FP.BF16.PACK_AB R39, R79, R241 ;  /* 0x000000f14f27723e */ /* 0x002fe200000010ff */
[----:B------:R-:W-:Y:S01]  /*131f0*/  FMUL.FTZ R5, R41, R121 ;  /* 0x0000007929057220 */ /* 0x000fe20000410000 */
[----:B------:R-:W-:Y:S01]  /*13200*/  MOV R144, R224 ;  /* 0x000000e000907202 */ /* 0x000fe20000000f00 */
[C---:B------:R-:W-:Y:S01]  /*13210*/  FMUL.FTZ R89, R2.reuse, R89 ;  /* 0x0000005902597220 */ /* 0x040fe20000410000 */
[----:B------:R-:W4:Y:S01]  /*13220*/  LDL.LU R121, [R1+0x4] ;  /* 0x0000040001797983 */ /* 0x000f220000300800 */
[C---:B------:R-:W-:Y:S02]  /*13230*/  FMUL.FTZ R92, R2.reuse, R92 ;  /* 0x0000005c025c7220 */ /* 0x040fe40000410000 */
[----:B------:R-:W-:Y:S02]  /*13240*/  FMUL.FTZ R93, R2, R93 ;  /* 0x0000005d025d7220 */ /* 0x000fe40000410000 */
[C---:B------:R-:W-:Y:S02]  /*13250*/  FMUL.FTZ R98, R40.reuse, R98 ;  /* 0x0000006228627220 */ /* 0x040fe40000410000 */
[--C-:B--2---:R-:W-:Y:S02]  /*13260*/  FFMA.FTZ R0, R11, c[0x0][0x2d0], -R66.reuse ;  /* 0x0000b4000b007a23 */ /* 0x104fe40000010842 */
[C---:B------:R-:W-:Y:S02]  /*13270*/  FMUL.FTZ R99, R40.reuse, R99 ;  /* 0x0000006328637220 */ /* 0x040fe40000410000 */
[----:B------:R1:W2:Y:S01]  /*13280*/  MUFU.EX2 R78, R0 ;  /* 0x00000000004e7308 */ /* 0x0002a20000000800 */
[C---:B------:R-:W-:Y:S02]  /*13290*/  FMUL.FTZ R102, R40.reuse, R102 ;  /* 0x0000006628667220 */ /* 0x040fe40000410000 */
[----:B------:R-:W-:Y:S02]  /*132a0*/  FMUL.FTZ R103, R40, R103 ;  /* 0x0000006728677220 */ /* 0x000fe40000410000 */
[----:B---3--:R-:W-:Y:S02]  /*132b0*/  FMUL.FTZ R4, R41, R120 ;  /* 0x0000007829047220 */ /* 0x008fe40000410000 */
[----:B------:R-:W3:Y:S01]  /*132c0*/  LDL.LU R120, [R1+0x8] ;  /* 0x0000080001787983 */ /* 0x000ee20000300800 */
[----:B------:R-:W-:Y:S02]  /*132d0*/  FFMA.FTZ R56, R61, c[0x0][0x2d0], -R66 ;  /* 0x0000b4003d387a23 */ /* 0x000fe40000010842 */
[C---:B------:R-:W-:Y:S02]  /*132e0*/  FMUL.FTZ R104, R2.reuse, R104 ;  /* 0x0000006802687220 */ /* 0x040fe40000410000 */
[-C--:B------:R-:W-:Y:S01]  /*132f0*/  HMMA.16816.F32.BF16 R4, R44, R20.reuse, R4 ;  /* 0x000000142c04723c */ /* 0x080fe20000041804 */
[----:B------:R-:W-:Y:S04]  /*13300*/  MUFU.EX2 R224, R56 ;  /* 0x0000003800e07308 */ /* 0x000fe80000000800 */
[C---:B------:R-:W-:Y:S02]  /*13310*/  FMUL.FTZ R105, R2.reuse, R105 ;  /* 0x0000006902697220 */ /* 0x040fe40000410000 */
[C---:B------:R-:W-:Y:S02]  /*13320*/  FMUL.FTZ R108, R2.reuse, R108 ;  /* 0x0000006c026c7220 */ /* 0x040fe40000410000 */
[----:B------:R-:W-:Y:S03]  /*13330*/  FMUL.FTZ R109, R2, R109 ;  /* 0x0000006d026d7220 */ /* 0x000fe60000410000 */
[----:B-1----:R-:W-:Y:S02]  /*13340*/  FSEL R0, R3, RZ, P0 ;  /* 0x000000ff03007208 */ /* 0x002fe40000000000 */
[----:B--2---:R-:W-:Y:S02]  /*13350*/  F2FP.BF16.PACK_AB R37, R78, R75 ;  /* 0x0000004b4e25723e */ /* 0x004fe400000010ff */
[----:B------:R-:W-:Y:S01]  /*13360*/  ISETP.GT.AND P0, PT, R211, R234, PT ;  /* 0x000000ead300720c */ /* 0x000fe20003f04270 */
[----:B------:R-:W-:Y:S04]  /*13370*/  FADD.FTZ R0, -R0, R118 ;  /* 0x0000007600007221 */ /* 0x000fe80000010100 */
[----:B------:R-:W-:Y:S06]  /*13380*/  FMUL.FTZ R0, R0, c[0x0][0x2d0] ;  /* 0x0000b40000007a20 */ /* 0x000fec0000410000 */
[----:B------:R-:W1:Y:S02]  /*13390*/  MUFU.EX2 R0, R0 ;  /* 0x0000000000007308 */ /* 0x000e640000000800 */
[C---:B-1----:R-:W-:Y:S02]  /*133a0*/  FMUL.FTZ R10, R0.reuse, R126 ;  /* 0x0000007e000a7220 */ /* 0x042fe40000410000 */
[C---:B------:R-:W-:Y:S02]  /*133b0*/  FMUL.FTZ R11, R0.reuse, R127 ;  /* 0x0000007f000b7220 */ /* 0x040fe40000410000 */
[C---:B------:R-:W-:Y:S02]  /*133c0*/  FMUL.FTZ R14, R0.reuse, R130 ;  /* 0x00000082000e7220 */ /* 0x040fe40000410000 */
[C---:B------:R-:W-:Y:S02]  /*133d0*/  FMUL.FTZ R15, R0.reuse, R131 ;  /* 0x00000083000f7220 */ /* 0x040fe40000410000 */
[C---:B------:R-:W-:Y:S01]  /*133e0*/  FMUL.FTZ R26, R0.reuse, R142 ;  /* 0x0000008e001a7220 */ /* 0x040fe20000410000 */
[C---:B------:R-:W-:Y:S04]  /*133f0*/  HMMA.16816.F32.BF16 R8, R36.reuse, R20, R8 ;  /* 0x000000142408723c */ /* 0x040fe80000041808 */
[C---:B------:R-:W-:Y:S02]  /*13400*/  FMUL.FTZ R27, R0.reuse, R143 ;  /* 0x0000008f001b7220 */ /* 0x040fe40000410000 */
[C---:B------:R-:W-:Y:S01]  /*13410*/  FMUL.FTZ R30, R0.reuse, R146 ;  /* 0x00000092001e7220 */ /* 0x040fe20000410000 */
[----:B------:R-:W-:Y:S01]  /*13420*/  MOV R146, R55 ;  /* 0x0000003700927202 */ /* 0x000fe20000000f00 */
[-C--:B------:R-:W-:Y:S04]  /*13430*/  HMMA.16816.F32.BF16 R12, R36, R22.reuse, R12 ;  /* 0x00000016240c723c */ /* 0x080fe8000004180c */
[----:B------:R-:W-:Y:S02]  /*13440*/  FFMA.FTZ R20, R25, c[0x0][0x2d0], -R65 ;  /* 0x0000b40019147a23 */ /* 0x000fe40000010841 */
[----:B------:R-:W-:Y:S01]  /*13450*/  FMUL.FTZ R31, R0, R147 ;  /* 0x00000093001f7220 */ /* 0x000fe20000410000 */
[----:B------:R-:W-:Y:S01]  /*13460*/  MOV R147, R54 ;  /* 0x0000003600937202 */ /* 0x000fe20000000f00 */
[C---:B------:R-:W-:Y:S01]  /*13470*/  HMMA.16816.F32.BF16 R16, R44.reuse, R22, R16 ;  /* 0x000000162c10723c */ /* 0x040fe20000041810 */
[----:B------:R1:W-:Y:S01]  /*13480*/  MUFU.EX2 R237, R20 ;  /* 0x0000001400ed7308 */ /* 0x0003e20000000800 */
[----:B------:R-:W2:Y:S02]  /*13490*/  LDSM.16.MT88.4 R52, [R199] ;  /* 0x00000000c734783b */ /* 0x000ea40000004200 */
[C---:B------:R-:W-:Y:S02]  /*134a0*/  FMUL.FTZ R21, R41.reuse, R137 ;  /* 0x0000008929157220 */ /* 0x040fe40000410000 */
[----:B------:R-:W-:Y:S02]  /*134b0*/  FMUL.FTZ R25, R2, R141 ;  /* 0x0000008d02197220 */ /* 0x000fe40000410000 */
[C---:B------:R-:W-:Y:S04]  /*134c0*/  FMUL.FTZ R22, R40.reuse, R138 ;  /* 0x0000008a28167220 */ /* 0x040fe80000410000 */
[----:B------:R-:W-:Y:S02]  /*134d0*/  FMUL.FTZ R23, R40, R139 ;  /* 0x0000008b28177220 */ /* 0x000fe40000410000 */
[C---:B------:R-:W-:Y:S02]  /*134e0*/  FMUL.FTZ R90, R0.reuse, R90 ;  /* 0x0000005a005a7220 */ /* 0x040fe40000410000 */
[C---:B------:R-:W-:Y:S02]  /*134f0*/  FMUL.FTZ R91, R0.reuse, R91 ;  /* 0x0000005b005b7220 */ /* 0x040fe40000410000 */
[C---:B------:R-:W-:Y:S02]  /*13500*/  FMUL.FTZ R94, R0.reuse, R94 ;  /* 0x0000005e005e7220 */ /* 0x040fe40000410000 */
[C---:B------:R-:W-:Y:S02]  /*13510*/  FMUL.FTZ R95, R0.reuse, R95 ;  /* 0x0000005f005f7220 */ /* 0x040fe40000410000 */
[C---:B------:R-:W-:Y:S02]  /*13520*/  FMUL.FTZ R106, R0.reuse, R106 ;  /* 0x0000006a006a7220 */ /* 0x040fe40000410000 */
[C---:B------:R-:W-:Y:S02]  /*13530*/  FMUL.FTZ R107, R0.reuse, R107 ;  /* 0x0000006b006b7220 */ /* 0x040fe40000410000 */
[----:B-1----:R-:W-:Y:S02]  /*13540*/  FMUL.FTZ R20, R41, R136 ;  /* 0x0000008829147220 */ /* 0x002fe40000410000 */
[C---:B------:R-:W-:Y:S02]  /*13550*/  FMUL.FTZ R110, R0.reuse, R110 ;  /* 0x0000006e006e7220 */ /* 0x040fe40000410000 */
[----:B------:R-:W-:Y:S03]  /*13560*/  FMUL.FTZ R111, R0, R111 ;  /* 0x0000006f006f7220 */ /* 0x000fe60000410000 */
[-C--:B------:R-:W-:Y:S08]  /*13570*/  HMMA.16816.F32.BF16 R20, R44, R32.reuse, R20 ;  /* 0x000000202c14723c */ /* 0x080ff00000041814 */
[C---:B------:R-:W-:Y:S07]  /*13580*/  HMMA.16816.F32.BF16 R24, R36.reuse, R32, R24 ;  /* 0x000000202418723c */ /* 0x040fee0000041818 */
[--C-:B------:R-:W-:Y:S01]  /*13590*/  FFMA.FTZ R32, R177, c[0x0][0x2d0], -R43.reuse ;  /* 0x0000b400b1207a23 */ /* 0x100fe2000001082b */
[-C--:B------:R-:W-:Y:S03]  /*135a0*/  HMMA.16816.F32.BF16 R28, R36, R34.reuse, R28 ;  /* 0x00000022241c723c */ /* 0x080fe6000004181c */
[----:B------:R1:W-:Y:S01]  /*135b0*/  MUFU.EX2 R231, R32 ;  /* 0x0000002000e77308 */ /* 0x0003e20000000800 */
[C---:B------:R-:W-:Y:S01]  /*135c0*/  FMUL.FTZ R33, R41.reuse, R149 ;  /* 0x0000009529217220 */ /* 0x040fe20000410000 */
[----:B------:R-:W-:Y:S03]  /*135d0*/  MOV R149, R225 ;  /* 0x000000e100957202 */ /* 0x000fe60000000f00 */
[C---:B------:R-:W-:Y:S07]  /*135e0*/  HMMA.16816.F32.BF16 R84, R44.reuse, R34, R84 ;  /* 0x000000222c54723c */ /* 0x040fee0000041854 */
[C---:B------:R-:W-:Y:S02]  /*135f0*/  FMUL.FTZ R34, R40.reuse, R150 ;  /* 0x0000009628227220 */ /* 0x040fe40000410000 */
[----:B------:R-:W-:Y:S01]  /*13600*/  FMUL.FTZ R35, R40, R151 ;  /* 0x0000009728237220 */ /* 0x000fe20000410000 */
[----:B------:R-:W3:Y:S02]  /*13610*/  LDL.LU R150, [R1+0xc] ;  /* 0x00000c0001967983 */ /* 0x000ee40000300800 */
[--C-:B-1----:R-:W-:Y:S04]  /*13620*/  FFMA.FTZ R32, R178, c[0x0][0x2d0], -R43.reuse ;  /* 0x0000b400b2207a23 */ /* 0x102fe8000001082b */
[----:B------:R1:W-:Y:S02]  /*13630*/  MUFU.EX2 R230, R32 ;  /* 0x0000002000e67308 */ /* 0x0003e40000000800 */
[----:B-1----:R-:W-:Y:S01]  /*13640*/  FMUL.FTZ R32, R41, R148 ;  /* 0x0000009429207220 */ /* 0x002fe20000410000 */
[----:B------:R-:W-:Y:S06]  /*13650*/  MOV R148, R226 ;  /* 0x000000e200947202 */ /* 0x000fec0000000f00 */
        /* <DEDUP_REMOVED lines=9> */
[----:B------:R-:W-:Y:S01]  /*136f0*/  LDSM.16.MT88.4 R56, [R200+0x800] ;  /* 0x00080000c838783b */ /* 0x000fe20000004200 */
[--C-:B------:R-:W-:Y:S01]  /*13700*/  FFMA.FTZ R52, R67, c[0x0][0x2d0], -R66.reuse ;  /* 0x0000b40043347a23 */ /* 0x100fe20000010842 */
[-C--:B------:R-:W-:Y:S01]  /*13710*/  HMMA.16816.F32.BF16 R108, R36, R54.reuse, R108 ;  /* 0x00000036246c723c */ /* 0x080fe2000004186c */
[----:B------:R1:W-:Y:S06]  /*13720*/  MUFU.EX2 R226, R48 ;  /* 0x0000003000e27308 */ /* 0x0003ec0000000800 */
[C---:B------:R-:W-:Y:S02]  /*13730*/  FMUL.FTZ R36, R41.reuse, R152 ;  /* 0x0000009829247220 */ /* 0x040fe40000410000 */
[----:B------:R-:W-:Y:S02]  /*13740*/  FMUL.FTZ R37, R41, R153 ;  /* 0x0000009929257220 */ /* 0x000fe40000410000 */
[----:B------:R2:W2:Y:S01]  /*13750*/  MUFU.EX2 R223, R52 ;  /* 0x0000003400df7308 */ /* 0x0004a20000000800 */
[C---:B------:R-:W-:Y:S02]  /*13760*/  FMUL.FTZ R38, R40.reuse, R154 ;  /* 0x0000009a28267220 */ /* 0x040fe40000410000 */
[----:B------:R-:W-:Y:S07]  /*13770*/  FMUL.FTZ R39, R40, R155 ;  /* 0x0000009b28277220 */ /* 0x000fee0000410000 */
[----:B------:R-:W-:Y:S04]  /*13780*/  HMMA.16816.F32.BF16 R36, R44, R54, R36 ;  /* 0x000000362c24723c */ /* 0x000fe80000041824 */
[----:B-1----:R-:W-:Y:S02]  /*13790*/  FFMA.FTZ R48, R60, c[0x0][0x2d0], -R66 ;  /* 0x0000b4003c307a23 */ /* 0x002fe40000010842 */
[--C-:B------:R-:W-:Y:S01]  /*137a0*/  FFMA.FTZ R60, R184, c[0x0][0x2d0], -R64.reuse ;  /* 0x0000b400b83c7a23 */ /* 0x100fe20000010840 */
[----:B------:R-:W-:Y:S01]  /*137b0*/  F2FP.BF16.PACK_AB R44, R252, R248 ;  /* 0x000000f8fc2c723e */ /* 0x000fe200000010ff */
[----:B------:R1:W1:Y:S01]  /*137c0*/  MUFU.EX2 R225, R48 ;  /* 0x0000003000e17308 */ /* 0x0002620000000800 */
[----:B------:R-:W-:Y:S03]  /*137d0*/  F2FP.BF16.PACK_AB R45, R249, R250 ;  /* 0x000000faf92d723e */ /* 0x000fe600000010ff */
[----:B------:R-:W-:Y:S01]  /*137e0*/  F2FP.BF16.PACK_AB R46, R243, R251 ;  /* 0x000000fbf32e723e */ /* 0x000fe200000010ff */
[----:B--2---:R-:W-:Y:S01]  /*137f0*/  FFMA.FTZ R52, R182, c[0x0][0x2d0], -R43 ;  /* 0x0000b400b6347a23 */ /* 0x004fe2000001082b */
[----:B------:R-:W-:Y:S02]  /*13800*/  F2FP.BF16.PACK_AB R47, R239, R240 ;  /* 0x000000f0ef2f723e */ /* 0x000fe400000010ff */
[----:B------:R-:W-:Y:S02]  /*13810*/  F2FP.BF16.PACK_AB R54, R232, R233 ;  /* 0x000000e9e836723e */ /* 0x000fe400000010ff */
[----:B------:R2:W-:Y:S01]  /*13820*/  MUFU.EX2 R182, R52 ;  /* 0x0000003400b67308 */ /* 0x0005e20000000800 */
[----:B------:R-:W-:Y:S09]  /*13830*/  F2FP.BF16.PACK_AB R55, R223, R224 ;  /* 0x000000e0df37723e */ /* 0x000ff200000010ff */
[----:B------:R4:W-:Y:S01]  /*13840*/  MUFU.EX2 R181, R60 ;  /* 0x0000003c00b57308 */ /* 0x0009e20000000800 */
[----:B-1----:R-:W1:Y:S01]  /*13850*/  LDSM.16.MT88.4 R48, [R196+0x800] ;  /* 0x00080000c430783b */ /* 0x002e620000004200 */
[----:B------:R-:W-:Y:S01]  /*13860*/  F2FP.BF16.PACK_AB R53, R225, R226 ;  /* 0x000000e2e135723e */ /* 0x000fe200000010ff */
[----:B--2---:R-:W-:Y:S07]  /*13870*/  FFMA.FTZ R52, R183, c[0x0][0x2d0], -R64 ;  /* 0x0000b400b7347a23 */ /* 0x004fee0000010840 */
[----:B------:R2:W-:Y:S01]  /*13880*/  MUFU.EX2 R180, R52 ;  /* 0x0000003400b47308 */ /* 0x0005e20000000800 */
[----:B----4-:R-:W4:Y:S01]  /*13890*/  LDSM.16.MT88.4 R60, [R197+0x800] ;  /* 0x00080000c53c783b */ /* 0x010f220000004200 */
        /* <DEDUP_REMOVED lines=15> */
[-C--:B----4-:R-:W-:Y:S08]  /*13990*/  HMMA.16816.F32.BF16 R32, R44, R60.reuse, R32 ;  /* 0x0000003c2c20723c */ /* 0x090ff00000041820 */
        /* <DEDUP_REMOVED lines=11> */
[----:B--2---:R-:W-:Y:S09]  /*13a50*/  FFMA.FTZ R56, R188, c[0x0][0x2d0], -R64 ;  /* 0x0000b400bc387a23 */ /* 0x004ff20000010840 */
[----:B------:R2:W-:Y:S01]  /*13a60*/  MUFU.EX2 R173, R56 ;  /* 0x0000003800ad7308 */ /* 0x0005e20000000800 */
[----:B----4-:R-:W-:Y:S09]  /*13a70*/  FFMA.FTZ R60, R73, c[0x0][0x2d0], -R66 ;  /* 0x0000b400493c7a23 */ /* 0x010ff20000010842 */
[----:B------:R4:W-:Y:S01]  /*13a80*/  MUFU.EX2 R167, R60 ;  /* 0x0000003c00a77308 */ /* 0x0009e20000000800 */
[--C-:B-1----:R-:W-:Y:S09]  /*13a90*/  FFMA.FTZ R48, R185, c[0x0][0x2d0], -R43.reuse ;  /* 0x0000b400b9307a23 */ /* 0x102ff2000001082b */
[----:B------:R1:W-:Y:S01]  /*13aa0*/  MUFU.EX2 R174, R48 ;  /* 0x0000003000ae7308 */ /* 0x0003e20000000800 */
[--C-:B--2---:R-:W-:Y:S09]  /*13ab0*/  FFMA.FTZ R56, R189, c[0x0][0x2d0], -R43.reuse ;  /* 0x0000b400bd387a23 */ /* 0x104ff2000001082b */
[----:B------:R2:W-:Y:S01]  /*13ac0*/  MUFU.EX2 R171, R56 ;  /* 0x0000003800ab7308 */ /* 0x0005e20000000800 */
[----:B----4-:R-:W-:Y:S09]  /*13ad0*/  FFMA.FTZ R60, R193, c[0x0][0x2d0], -R64 ;  /* 0x0000b400c13c7a23 */ /* 0x010ff20000010840 */
[----:B------:R4:W-:Y:S01]  /*13ae0*/  MUFU.EX2 R165, R60 ;  /* 0x0000003c00a57308 */ /* 0x0009e20000000800 */
[----:B-1----:R-:W1:Y:S01]  /*13af0*/  LDSM.16.MT88.4 R48, [R199+0x800] ;  /* 0x00080000c730783b */ /* 0x002e620000004200 */
[--C-:B--2---:R-:W-:Y:S08]  /*13b00*/  FFMA.FTZ R56, R70, c[0x0][0x2d0], -R66.reuse ;  /* 0x0000b40046387a23 */ /* 0x104ff00000010842 */
[----:B------:R2:W1:Y:S01]  /*13b10*/  MUFU.EX2 R170, R56 ;  /* 0x0000003800aa7308 */ /* 0x0004620000000800 */
[----:B----4-:R-:W-:Y:S08]  /*13b20*/  LDSM.16.MT88.4 R60, [R197+0x1000] ;  /* 0x00100000c53c783b */ /* 0x010ff00000004200 */
[----:B--2---:R-:W2:Y:S01]  /*13b30*/  LDSM.16.MT88.4 R56, [R196+0x1000] ;  /* 0x00100000c438783b */ /* 0x004ea20000004200 */
[-C--:B-1----:R-:W-:Y:S08]  /*13b40*/  HMMA.16816.F32.BF16 R100, R44, R48.reuse, R100 ;  /* 0x000000302c64723c */ /* 0x082ff00000041864 */
[C---:B------:R-:W-:Y:S07]  /*13b50*/  HMMA.16816.F32.BF16 R104, R52.reuse, R48, R104 ;  /* 0x000000303468723c */ /* 0x040fee0000041868 */
[----:B------:R-:W-:Y:S01]  /*13b60*/  FFMA.FTZ R48, R76, c[0x0][0x2d0], -R66 ;  /* 0x0000b4004c307a23 */ /* 0x000fe20000010842 */
[-C--:B------:R-:W-:Y:S01]  /*13b70*/  HMMA.16816.F32.BF16 R108, R52, R50.reuse, R108 ;  /* 0x00000032346c723c */ /* 0x080fe2000004186c */
[----:B------:R-:W1:Y:S02]  /*13b80*/  LDSM.16.MT88.4 R52, [R200+0x1000] ;  /* 0x00100000c834783b */ /* 0x000e640000004200 */
[----:B------:R4:W2:Y:S01]  /*13b90*/  MUFU.EX2 R166, R48 ;  /* 0x0000003000a67308 */ /* 0x0008a20000000800 */
[----:B------:R-:W-:Y:S04]  /*13ba0*/  F2FP.BF16.PACK_AB R49, R169, R170 ;  /* 0x000000aaa931723e */ /* 0x000fe800000010ff */
[----:B------:R-:W-:Y:S07]  /*13bb0*/  HMMA.16816.F32.BF16 R36, R44, R50, R36 ;  /* 0x000000322c24723c */ /* 0x000fee0000041824 */
[----:B------:R-:W-:Y:S02]  /*13bc0*/  F2FP.BF16.PACK_AB R44, R230, R231 ;  /* 0x000000e7e62c723e */ /* 0x000fe400000010ff */
[----:B------:R-:W-:Y:S03]  /*13bd0*/  F2FP.BF16.PACK_AB R45, R228, R229 ;  /* 0x000000e5e42d723e */ /* 0x000fe600000010ff */
[----:B------:R-:W-:Y:S02]  /*13be0*/  F2FP.BF16.PACK_AB R46, R182, R227 ;  /* 0x000000e3b62e723e */ /* 0x000fe400000010ff */
[----:B------:R-:W-:Y:S02]  /*13bf0*/  F2FP.BF16.PACK_AB R47, R181, R180 ;  /* 0x000000b4b52f723e */ /* 0x000fe400000010ff */
[----:B------:R-:W-:Y:S01]  /*13c00*/  F2FP.BF16.PACK_AB R50, R178, R176 ;  /* 0x000000b0b232723e */ /* 0x000fe200000010ff */
[----:B----4-:R-:W-:Y:S01]  /*13c10*/  FFMA.FTZ R48, R190, c[0x0][0x2d0], -R43 ;  /* 0x0000b400be307a23 */ /* 0x010fe2000001082b */
[----:B--2---:R-:W-:Y:S03]  /*13c20*/  F2FP.BF16.PACK_AB R51, R166, R167 ;  /* 0x000000a7a633723e */ /* 0x004fe600000010ff */
[-C--:B------:R-:W-:Y:S01]  /*13c30*/  HMMA.16816.F32.BF16 R4, R44, R56.reuse, R4 ;  /* 0x000000382c04723c */ /* 0x080fe20000041804 */
[----:B------:R2:W-:Y:S02]  /*13c40*/  MUFU.EX2 R168, R48 ;  /* 0x0000003000a87308 */ /* 0x0005e40000000800 */
[----:B--2---:R-:W-:Y:S08]  /*13c50*/  FFMA.FTZ R48, R191, c[0x0][0x2d0], -R64 ;  /* 0x0000b400bf307a23 */ /* 0x004ff00000010840 */
        /* <DEDUP_REMOVED lines=23> */
[----:B------:R2:W4:Y:S10]  /*13dd0*/  MUFU.EX2 R117, R52 ;  /* 0x0000003400757308 */ /* 0x0005340000000800 */
[----:B------:R3:W-:Y:S01]  /*13de0*/  MUFU.EX2 R69, R60 ;  /* 0x0000003c00457308 */ /* 0x0007e20000000800 */
[----:B-1----:R-:W-:Y:S09]  /*13df0*/  FFMA.FTZ R56, R192, c[0x0][0x2d0], -R65 ;  /* 0x0000b400c0387a23 */ /* 0x002ff20000010841 */
[----:B------:R1:W-:Y:S01]  /*13e00*/  MUFU.EX2 R118, R56 ;  /* 0x0000003800767308 */ /* 0x0003e20000000800 */
[----:B--2---:R-:W-:Y:S01]  /*13e10*/  FFMA.FTZ R52, R212, c[0x0][0x2d0], -R64 ;  /* 0x0000b400d4347a23 */ /* 0x004fe20000010840 */
[----:B----4-:R-:W-:Y:S08]  /*13e20*/  F2FP.BF16.PACK_AB R152, R117, R116 ;  /* 0x000000747598723e */ /* 0x010ff000000010ff */
[----:B------:R2:W-:Y:S01]  /*13e30*/  MUFU.EX2 R115, R52 ;  /* 0x0000003400737308 */ /* 0x0005e20000000800 */
[----:B---3--:R-:W-:Y:S09]  /*13e40*/  FFMA.FTZ R60, R158, c[0x0][0x2d0], -R66 ;  /* 0x0000b4009e3c7a23 */ /* 0x008ff20000010842 */
        /* <DEDUP_REMOVED lines=14> */
[----:B------:R-:W4:Y:S01]  /*13f30*/  MUFU.EX2 R67, R56 ;  /* 0x0000003800437308 */ /* 0x000f220000000800 */
        /* <DEDUP_REMOVED lines=13> */
[----:B----4-:R-:W-:Y:S01]  /*14010*/  F2FP.BF16.PACK_AB R51, R67, R68 ;  /* 0x000000444333723e */ /* 0x010fe200000010ff */
        /* <DEDUP_REMOVED lines=9> */
[----:B------:R1:W-:Y:S01]  /*140b0*/  MUFU.EX2 R73, R43 ;  /* 0x0000002b00497308 */ /* 0x0003e20000000800 */
[C---:B------:R-:W-:Y:S08]  /*140c0*/  HMMA.16816.F32.BF16 R8, R48.reuse, R52, R8 ;  /* 0x000000343008723c */ /* 0x040ff00000041808 */
[-C--:B------:R-:W-:Y:S08]  /*140d0*/  HMMA.16816.F32.BF16 R12, R48, R54.reuse, R12 ;  /* 0x00000036300c723c */ /* 0x080ff0000004180c */
[C---:B------:R-:W-:Y:S01]  /*140e0*/  HMMA.16816.F32.BF16 R16, R44.reuse, R54, R16 ;  /* 0x000000362c10723c */ /* 0x040fe20000041810 */
[----:B------:R-:W2:Y:S03]  /*140f0*/  LDSM.16.MT88.4 R52, [R199+0x1800] ;  /* 0x00180000c734783b */ /* 0x000ea60000004200 */
[--C-:B-1----:R-:W-:Y:S02]  /*14100*/  FFMA.FTZ R43, R221, c[0x0][0x2d0], -R65.reuse ;  /* 0x0000b400dd2b7a23 */ /* 0x102fe40000010841 */
[----:B------:R-:W-:Y:S02]  /*14110*/  FFMA.FTZ R65, R222, c[0x0][0x2d0], -R65 ;  /* 0x0000b400de417a23 */ /* 0x000fe40000010841 */
        /* <DEDUP_REMOVED lines=9> */
[----:B------:R1:W-:Y:S07]  /*141b0*/  MUFU.EX2 R65, R43 ;  /* 0x0000002b00417308 */ /* 0x0003ee0000000800 */
[C---:B------:R-:W-:Y:S08]  /*141c0*/  HMMA.16816.F32.BF16 R88, R48.reuse, R56, R88 ;  /* 0x000000383058723c */ /* 0x040ff00000041858 */
[-C--:B------:R-:W-:Y:S08]  /*141d0*/  HMMA.16816.F32.BF16 R92, R48, R58.reuse, R92 ;  /* 0x0000003a305c723c */ /* 0x080ff0000004185c */
[C---:B------:R-:W-:Y:S04]  /*141e0*/  HMMA.16816.F32.BF16 R96, R44.reuse, R58, R96 ;  /* 0x0000003a2c60723c */ /* 0x040fe80000041860 */
[--C-:B-1----:R-:W-:Y:S04]  /*141f0*/  FFMA.FTZ R43, R157, c[0x0][0x2d0], -R66.reuse ;  /* 0x0000b4009d2b7a23 */ /* 0x102fe80000010842 */
[----:B------:R1:W1:Y:S01]  /*14200*/  MUFU.EX2 R64, R43 ;  /* 0x0000002b00407308 */ /* 0x0002620000000800 */
[-C--:B--2---:R-:W-:Y:S08]  /*14210*/  HMMA.16816.F32.BF16 R100, R44, R52.reuse, R100 ;  /* 0x000000342c64723c */ /* 0x084ff00000041864 */
[C---:B------:R-:W-:Y:S08]  /*14220*/  HMMA.16816.F32.BF16 R104, R48.reuse, R52, R104 ;  /* 0x000000343068723c */ /* 0x040ff00000041868 */
[-C--:B------:R-:W-:Y:S04]  /*14230*/  HMMA.16816.F32.BF16 R108, R48, R54.reuse, R108 ;  /* 0x00000036306c723c */ /* 0x080fe8000004186c */
[--C-:B-1----:R-:W-:Y:S04]  /*14240*/  FFMA.FTZ R43, R74, c[0x0][0x2d0], -R66.reuse ;  /* 0x0000b4004a2b7a23 */ /* 0x102fe80000010842 */
[----:B------:R-:W-:Y:S01]  /*14250*/  HMMA.16816.F32.BF16 R36, R44, R54, R36 ;  /* 0x000000362c24723c */ /* 0x000fe20000041824 */
[----:B------:R-:W1:Y:S01]  /*14260*/  LDSM.16.MT88.4 R44, [R197+0x2000] ;  /* 0x00200000c52c783b */ /* 0x000e620000004200 */
[----:B------:R-:W-:Y:S02]  /*14270*/  MUFU.EX2 R57, R43 ;  /* 0x0000002b00397308 */ /* 0x000fe40000000800 */
[----:B------:R-:W-:Y:S01]  /*14280*/  FFMA.FTZ R66, R42, c[0x0][0x2d0], -R66 ;  /* 0x0000b4002a427a23 */ /* 0x000fe20000010842 */
[----:B---3--:R-:W-:Y:S01]  /*14290*/  F2FP.BF16.PACK_AB R42, R71, R72 ;  /* 0x00000048472a723e */ /* 0x008fe200000010ff */
[----:B-----5:R-:W-:Y:S01]  /*142a0*/  FFMA.FTZ R50, R41, R123, R124 ;  /* 0x0000007b29327223 */ /* 0x020fe2000001007c */
[----:B------:R-:W-:Y:S01]  /*142b0*/  F2FP.BF16.PACK_AB R41, R64, R65 ;  /* 0x000000414029723e */ /* 0x000fe200000010ff */
[----:B------:R-:W-:Y:S01]  /*142c0*/  FFMA.FTZ R49, R40, R121, R122 ;  /* 0x0000007928317223 */ /* 0x000fe2000001007a */
[----:B------:R-:W-:Y:S03]  /*142d0*/  F2FP.BF16.PACK_AB R40, R73, R76 ;  /* 0x0000004c4928723e */ /* 0x000fe600000010ff */
[----:B------:R-:W-:Y:S01]  /*142e0*/  FFMA.FTZ R48, R2, R120, R244 ;  /* 0x0000007802307223 */ /* 0x000fe200000100f4 */
[----:B------:R-:W2:Y:S01]  /*142f0*/  MUFU.EX2 R56, R66 ;  /* 0x0000004200387308 */ /* 0x000ea20000000800 */
[----:B------:R-:W-:Y:S01]  /*14300*/  FADD.FTZ R2, R146, R49 ;  /* 0x0000003192027221 */ /* 0x000fe20000010000 */
[-C--:B------:R-:W-:Y:S07]  /*14310*/  HMMA.16816.F32.BF16 R120, R152, R132.reuse, R4 ;  /* 0x000000849878723c */ /* 0x080fee0000041804 */
[----:B------:R-:W-:Y:S02]  /*14320*/  FADD.FTZ R4, R147, R50 ;  /* 0x0000003293047221 */ /* 0x000fe40000010000 */
[----:B------:R-:W-:Y:S03]  /*14330*/  FADD.FTZ R5, R246, R48 ;  /* 0x00000030f6057221 */ /* 0x000fe60000010000 */
[----:B------:R-:W-:Y:S02]  /*14340*/  FADD.FTZ R7, R145, R4 ;  /* 0x0000000491077221 */ /* 0x000fe40000010000 */
[----:B------:R-:W-:Y:S02]  /*14350*/  FADD.FTZ R6, R144, R2 ;  /* 0x0000000290067221 */ /* 0x000fe40000010000 */
[----:B------:R-:W-:Y:S02]  /*14360*/  FADD.FTZ R4, R245, R5 ;  /* 0x00000005f5047221 */ /* 0x000fe40000010000 */
[----:B------:R-:W-:Y:S02]  /*14370*/  FFMA.FTZ R2, R0, R150, R75 ;  /* 0x0000009600027223 */ /* 0x000fe4000001004b */
[----:B------:R-:W-:Y:S01]  /*14380*/  FADD.FTZ R0, R149, R7 ;  /* 0x0000000795007221 */ /* 0x000fe20000010000 */
[----:B--2---:R-:W-:Y:S07]  /*14390*/  F2FP.BF16.PACK_AB R43, R56, R57 ;  /* 0x00000039382b723e */ /* 0x004fee00000010ff */
        /* <DEDUP_REMOVED lines=11> */
[-C--:B----4-:R-:W-:Y:S03]  /*14450*/  HMMA.16816.F32.BF16 R136, R152, R60.reuse, R20 ;  /* 0x0000003c9888723c */ /* 0x090fe60000041814 */
        /* <DEDUP_REMOVED lines=60> */
[----:B------:R-:W-:Y:S01]  /*14820*/  MOV R115, R114 ;  /* 0x0000007200737202 */ /* 0x000fe20000000f00 */
        /* <DEDUP_REMOVED lines=22> */
[----:B--2---:R-:W-:Y:S01]  /*14990*/  MOV R5, R3 ;  /* 0x0000000300057202 */ /* 0x004fe20000000f00 */
[----:B------:R-:W-:-:S05]  /*149a0*/  @P0 BRA `(.L_x_2262) ;  /* 0xffffb44000000947 */ /* 0x000fca000383ffff */
.L_x_2245:
[----:B------:R-:W-:Y:S02]  /*149b0*/  MOV R10, 0x1f ;  /* 0x0000001f000a7802 */ /* 0x000fe40000000f00 */
[----:B------:R-:W-:Y:S01]  /*149c0*/  MOV R9, 0xffffffff ;  /* 0xffffffff00097802 */ /* 0x000fe20000000f00 */
[----:B------:R-:W-:Y:S05]  /*149d0*/  BRA.DIV ~URZ, `(.L_x_2263) ;  /* 0x000051a27f007947 */ /* 0x000fea000b800000 */
[----:B---3--:R-:W2:Y:S04]  /*149e0*/  LDL R2, [R1] ;  /* 0x0000000001027983 */ /* 0x008ea80000100800 */
[----:B--2---:R1:W2:Y:S02]  /*149f0*/  SHFL.BFLY PT, R0, R2, 0x2, 0x1f ;  /* 0x0c401f0002007f89 */ /* 0x0042a400000e0000 */
.L_x_2349:
[----:B-1----:R-:W3:Y:S02]  /*14a00*/  LDL.LU R2, [R1] ;  /* 0x0000000001027983 */ /* 0x002ee40000300800 */
        /* <DEDUP_REMOVED lines=18> */
.L_x_2350:
        /* <DEDUP_REMOVED lines=102> */
.L_x_2172:
[----:B------:R2:W5:Y:S04]  /*15190*/  LDL R6, [R1+0x48] ;  /* 0x0000480001067983 */ /* 0x0005680000100800 */
        /* <DEDUP_REMOVED lines=18> */
.L_x_2266:
[----:B--2---:R-:W-:Y:S05]  /*152c0*/  BSYNC B0 ;  /* 0x0000000000007941 */ /* 0x004fea0003800000 */
.L_x_2265:
[----:B------:R-:W2:Y:S01]  /*152d0*/  LDL.64 R2, [R1+0x30] ;  /* 0x0000300001027983 */ /* 0x000ea20000100a00 */
[----:B------:R-:W-:Y:S01]  /*152e0*/  PRMT R0, R0, 0x9910, RZ ;  /* 0x0000991000007816 */ /* 0x000fe200000000ff */
[----:B------:R-:W-:Y:S01]  /*152f0*/  BSSY B1, `(.L_x_2267) ;  /* 0x00002cf000017945 */ /* 0x000fe20003800000 */
[----:B-----5:R-:W-:Y:S02]  /*15300*/  IMAD.MOV.U32 R88, RZ, RZ, R6 ;  /* 0x000000ffff587224 */ /* 0x020fe400078e0006 */
[----:B------:R-:W-:Y:S02]  /*15310*/  ISETP.NE.AND P0, PT, R0, RZ, PT ;  /* 0x000000ff0000720c */ /* 0x000fe40003f05270 */
[----:B--2---:R-:W-:-:S11]  /*15320*/  SHF.R.S32.HI R18, RZ, 0x1f, R2 ;  /* 0x0000001fff127819 */ /* 0x004fd60000011402 */
        /* <DEDUP_REMOVED lines=29> */
[----:B-1----:R-:W3:Y:S01]  /*15500*/  LDL R6, [R1+0x60] ;  /* 0x0000600001067983 */ /* 0x002ee20000100800 */
[----:B------:R-:W-:-:S02]  /*15510*/  F2FP.BF16.PACK_AB R0, R75, R74 ;  /* 0x0000004a4b00723e */ /* 0x000fc400000010ff */
[----:B------:R-:W-:Y:S01]  /*15520*/  F2FP.BF16.PACK_AB R4, R41, R40 ;  /* 0x000000282904723e */ /* 0x000fe200000010ff */
[----:B----4-:R1:W-:Y:S04]  /*15530*/  STS [R8], R3 ;  /* 0x0000000308007388 */ /* 0x0103e80000000800 */
[----:B------:R4:W-:Y:S04]  /*15540*/  STS [R8+0x400], R2 ;  /* 0x0004000208007388 */ /* 0x0009e80000000800 */
[----:B------:R4:W-:Y:S01]  /*15550*/  STS [R5], R0 ;  /* 0x0000000005007388 */ /* 0x0009e20000000800 */
[----:B-1----:R-:W-:-:S02]  /*15560*/  F2FP.BF16.PACK_AB R3, R87, R86 ;  /* 0x000000565703723e */ /* 0x002fc400000010ff */
[----:B----4-:R-:W-:-:S03]  /*15570*/  F2FP.BF16.PACK_AB R2, R43, R42 ;  /* 0x0000002a2b02723e */ /* 0x010fc600000010ff */
[----:B------:R1:W-:Y:S01]  /*15580*/  STS [R5+0x400], R3 ;  /* 0x0004000305007388 */ /* 0x0003e20000000800 */
[----:B------:R-:W-:-:S03]  /*15590*/  F2FP.BF16.PACK_AB R0, R59, R58 ;  /* 0x0000003a3b00723e */ /* 0x000fc600000010ff */
[----:B------:R-:W-:Y:S04]  /*155a0*/  STS [R8+0x2000], R4 ;  /* 0x0020000408007388 */ /* 0x000fe80000000800 */
[----:B------:R4:W-:Y:S01]  /*155b0*/  STS [R8+0x2400], R0 ;  /* 0x0024000008007388 */ /* 0x0009e20000000800 */
[----:B-1----:R-:W-:-:S03]  /*155c0*/  F2FP.BF16.PACK_AB R3, R57, R56 ;  /* 0x000000383903723e */ /* 0x002fc600000010ff */
[----:B----4-:R-:W4:Y:S01]  /*155d0*/  LDL R8, [R1+0x54] ;  /* 0x0000540001087983 */ /* 0x010f220000100800 */
        /* <DEDUP_REMOVED lines=23> */
[----:B---3--:R-:W-:Y:S01]  /*15750*/  F2FP.BF16.PACK_AB R2, R77, R76 ;  /* 0x0000004c4d02723e */ /* 0x008fe200000010ff */
[----:B------:R-:W-:Y:S04]  /*15760*/  STS [R7+0x2400], R3 ;  /* 0x0024000307007388 */ /* 0x000fe80000000800 */
[----:B------:R1:W-:Y:S04]  /*15770*/  STS [R6], R2 ;  /* 0x0000000206007388 */ /* 0x0003e80000000800 */
[----:B------:R2:W-:Y:S01]  /*15780*/  STS [R6+0x400], R0 ;  /* 0x0004000006007388 */ /* 0x0005e20000000800 */
[----:B------:R-:W-:-:S03]  /*15790*/  F2FP.BF16.PACK_AB R4, R45, R44 ;  /* 0x0000002c2d04723e */ /* 0x000fc600000010ff */
[----:B------:R-:W3:Y:S01]  /*157a0*/  LDL.LU R9, [R1+0x44] ;  /* 0x0000440001097983 */ /* 0x000ee20000300800 */
        /* <DEDUP_REMOVED lines=11> */
[----:B----4-:R-:W-:Y:S02]  /*15860*/  IMAD.MOV.U32 R4, RZ, RZ, 0x4 ;  /* 0x00000004ff047424 */ /* 0x010fe400078e00ff */
[----:B------:R-:W-:Y:S02]  /*15870*/  IMAD.MOV.U32 R3, RZ, RZ, RZ ;  /* 0x000000ffff037224 */ /* 0x000fe400078e00ff */
[CC--:B------:R-:W-:Y:S01]  /*15880*/  @P1 IMAD.WIDE R6, R8.reuse, R4.reuse, c[0x0][0x508] ;  /* 0x0001420008061625 */ /* 0x0c0fe200078e0204 */
[----:B------:R-:W-:Y:S03]  /*15890*/  BAR.SYNC.DEFER_BLOCKING 0x1, 0x80 ;  /* 0x0042000000007b1d */ /* 0x000fe60000010000 */
[----:B------:R-:W-:-:S03]  /*158a0*/  IMAD.WIDE R4, R8, R4, c[0x0][0x500] ;  /* 0x0001400008047625 */ /* 0x000fc600078e0204 */
[----:B------:R2:W5:Y:S04]  /*158b0*/  @P1 LDG.E R11, [R6.64] ;  /* 0x00000008060b1981 */ /* 0x000568000c1e1900 */
[----:B------:R2:W5:Y:S01]  /*158c0*/  @P2 LDG.E R3, [R4.64] ;  /* 0x0000000804032981 */ /* 0x000562000c1e1900 */
[----:B---3--:R-:W-:-:S04]  /*158d0*/  ISETP.NE.AND P0, PT, R9, RZ, PT ;  /* 0x000000ff0900720c */ /* 0x008fc80003f05270 */
[----:B-1----:R-:W-:Y:S01]  /*158e0*/  SEL R2, R9, c[0x0][0x3d4], P0 ;  /* 0x0000f50009027a07 */ /* 0x002fe20000000000 */
[----:B------:R-:W-:Y:S05]  /*158f0*/  @P1 BRA `(.L_x_2269) ;  /* 0x0000004000001947 */ /* 0x000fea0003800000 */
[----:B--2---:R-:W-:Y:S05]  /*15900*/  @!P2 BRA `(.L_x_2269) ;  /* 0x000000300000a947 */ /* 0x004fea0003800000 */
[----:B------:R1:W2:Y:S04]  /*15910*/  LDG.E R0, [R4.64] ;  /* 0x0000000804007981 */ /* 0x0002a8000c1e1900 */
[----:B-1----:R-:W2:Y:S02]  /*15920*/  LDG.E R4, [R4.64+0x4] ;  /* 0x0000040804047981 */ /* 0x002ea4000c1e1900 */
[----:B--2--5:R-:W-:Y:S02]  /*15930*/  IADD3 R11, -R0, R4, RZ ;  /* 0x00000004000b7210 */ /* 0x024fe40007ffe1ff */
.L_x_2269:
[----:B--2---:R-:W2:Y:S04]  /*15940*/  LDL R4, [R1+0x3c] ;  /* 0x00003c0001047983 */ /* 0x004ea80000100800 */
[----:B------:R-:W2:Y:S04]  /*15950*/  LDL R89, [R1+0x38] ;  /* 0x0000380001597983 */ /* 0x000ea80000100800 */
[----:B------:R-:W3:Y:S04]  /*15960*/  LDL R25, [R1+0x40] ;  /* 0x0000400001197983 */ /* 0x000ee80000100800 */
[----:B------:R-:W4:Y:S04]  /*15970*/  LDL R14, [R1+0x4c] ;  /* 0x00004c00010e7983 */ /* 0x000f280000100800 */
[----:B------:R-:W4:Y:S04]  /*15980*/  LDL R28, [R1+0x84] ;  /* 0x00008400011c7983 */ /* 0x000f280000100800 */
[----:B------:R-:W4:Y:S01]  /*15990*/  LDL.LU R26, [R1+0x14] ;  /* 0x00001400011a7983 */ /* 0x000f220000300800 */
        /* <DEDUP_REMOVED lines=67> */
[----:B------:R-:W-:Y:S02]  /*15dd0*/  ISETP.GE.OR P1, PT, R16, R0, P0 ;  /* 0x000000001000720c */ /* 0x000fe40000726670 */
[----:B------:R-:W-:-:S05]  /*15de0*/  IADD3 R14, R5, 0x48, RZ ;  /* 0x00000048050e7810 */ /* 0x000fca0007ffe0ff */
[----:B-1----:R-:W-:Y:S04]  /*15df0*/  @!P4 ST.E [R12.64], R22 ;  /* 0x000000160c00c985 */ /* 0x002fe8000c101908 */
[----:B--2---:R-:W-:Y:S01]  /*15e00*/  @!P3 ST.E [R10.64], R23 ;  /* 0x000000170a00b985 */ /* 0x004fe2000c101908 */
[----:B------:R-:W-:-:S03]  /*15e10*/  ISETP.GE.AND P3, PT, R16, R0, PT ;  /* 0x000000001000720c */ /* 0x000fc60003f66270 */
[----:B----4-:R-:W-:Y:S01]  /*15e20*/  @!P1 ST.E [R8.64], R24 ;  /* 0x0000001808009985 */ /* 0x010fe2000c101908 */
[----:B------:R-:W-:Y:S02]  /*15e30*/  ISETP.GE.AND P1, PT, R14, R0, PT ;  /* 0x000000000e00720c */ /* 0x000fe40003f26270 */
[----:B------:R-:W-:-:S04]  /*15e40*/  LOP3.LUT R26, R26, 0xfffffffd, RZ, 0xc0, !PT ;  /* 0xfffffffd1a1a7812 */ /* 0x000fc800078ec0ff */
[----:B------:R-:W-:-:S04]  /*15e50*/  LOP3.LUT R26, R26, 0xfffffffe, RZ, 0xc0, !PT ;  /* 0xfffffffe1a1a7812 */ /* 0x000fc800078ec0ff */
[----:B------:R-:W-:Y:S01]  /*15e60*/  @P3 LOP3.LUT R26, R26, 0x1, RZ, 0xfc, !PT ;  /* 0x000000011a1a3812 */ /* 0x000fe200078efcff */
[----:B------:R-:W1:Y:S03]  /*15e70*/  SHFL.IDX PT, R6, R6, 0x3, 0x1c1f ;  /* 0x007c1f0006067f89 */ /* 0x000e6600000e0000 */
[----:B------:R-:W-:-:S05]  /*15e80*/  @P1 LOP3.LUT R26, R26, 0x2, RZ, 0xfc, !PT ;  /* 0x000000021a1a1812 */ /* 0x000fca00078efcff */
[----:B------:R2:W-:Y:S01]  /*15e90*/  STL [R1+0x14], R26 ;  /* 0x0000141a01007387 */ /* 0x0005e20000100800 */
[-C--:B------:R-:W-:Y:S02]  /*15ea0*/  ISETP.GE.OR P0, PT, R14, R0.reuse, P0 ;  /* 0x000000000e00720c */ /* 0x080fe40000706670 */
[----:B------:R-:W-:-:S11]  /*15eb0*/  ISETP.GE.AND P6, PT, R17, R0, PT ;  /* 0x000000001100720c */ /* 0x000fd60003fc6270 */
[----:B-1----:R2:W-:Y:S01]  /*15ec0*/  @!P0 ST.E [R6.64], R19 ;  /* 0x0000001306008985 */ /* 0x0025e2000c101908 */
[----:B------:R-:W-:Y:S01]  /*15ed0*/  ISETP.GE.AND P0, PT, R5, R0, PT ;  /* 0x000000000500720c */ /* 0x000fe20003f06270 */
[----:B------:R-:W-:Y:S05]  /*15ee0*/  @P2 BRA `(.L_x_2270) ;  /* 0x0000079000002947 */ /* 0x000fea0003800000 */
[----:B--2---:R-:W2:Y:S01]  /*15ef0*/  LDL R26, [R1+0x74] ;  /* 0x00007400011a7983 */ /* 0x004ea20000100800 */
[----:B------:R-:W-:Y:S01]  /*15f00*/  IMAD R15, R15, c[0x0][0x3a0], RZ ;  /* 0x0000e8000f0f7a24 */ /* 0x000fe200078e02ff */
[----:B------:R-:W-:Y:S01]  /*15f10*/  SHF.R.S32.HI R7, RZ, 0x1f, R2 ;  /* 0x0000001fff077819 */ /* 0x000fe20000011402 */
        /* <DEDUP_REMOVED lines=42> */
.L_x_2351:
[----:B------:R-:W-:Y:S05]  /*161c0*/  BRA.DIV ~URZ, `(.L_x_2272) ;  /* 0x00003ce27f007947 */ /* 0x000fea000b800000 */
[----:B------:R3:W4:Y:S02]  /*161d0*/  SHFL.IDX PT, R2, R7, RZ, 0x181f ;  /* 0x00181fff07027589 */ /* 0x00072400000e0000 */
.L_x_2352:
        /* <DEDUP_REMOVED lines=9> */
.L_x_2353:
        /* <DEDUP_REMOVED lines=8> */
.L_x_2354:
[----:B------:R-:W-:Y:S05]  /*162f0*/  BRA.DIV ~URZ, `(.L_x_2275) ;  /* 0x00003d627f007947 */ /* 0x000fea000b800000 */
[----:B-1----:R1:W2:Y:S02]  /*16300*/  SHFL.IDX PT, R2, R7, 0x2, 0x181f ;  /* 0x00581f0007027f89 */ /* 0x0022a400000e0000 */
.L_x_2355:
        /* <DEDUP_REMOVED lines=9> */
.L_x_2356:
        /* <DEDUP_REMOVED lines=8> */
.L_x_2357:
[----:B------:R-:W-:Y:S05]  /*16420*/  BRA.DIV ~URZ, `(.L_x_2278) ;  /* 0x00003de27f007947 */ /* 0x000fea000b800000 */
[----:B--2---:R2:W1:Y:S02]  /*16430*/  SHFL.IDX PT, R2, R7, 0x4, 0x181f ;  /* 0x00981f0007027f89 */ /* 0x00446400000e0000 */
.L_x_2358:
        /* <DEDUP_REMOVED lines=9> */
.L_x_2359:
        /* <DEDUP_REMOVED lines=8> */
.L_x_2360:
[----:B------:R-:W-:Y:S05]  /*16550*/  BRA.DIV ~URZ, `(.L_x_2281) ;  /* 0x00003e627f007947 */ /* 0x000fea000b800000 */
[----:B--2---:R2:W3:Y:S02]  /*16560*/  SHFL.IDX PT, R2, R7, 0x6, 0x181f ;  /* 0x00d81f0007027f89 */ /* 0x0044e400000e0000 */
.L_x_2361:
        /* <DEDUP_REMOVED lines=9> */
.L_x_2362:
        /* <DEDUP_REMOVED lines=8> */
.L_x_2270:
[----:B------:R-:W3:Y:S04]  /*16680*/  LDL.LU R5, [R1+0x40] ;  /* 0x0000400001057983 */ /* 0x000ee80000300800 */
[----:B------:R-:W4:Y:S01]  /*16690*/  LDL.LU R9, [R1+0x4c] ;  /* 0x00004c0001097983 */ /* 0x000f220000300800 */
[----:B------:R-:W-:Y:S01]  /*166a0*/  IMAD R15, R15, c[0x0][0x408], RZ ;  /* 0x000102000f0f7a24 */ /* 0x000fe200078e02ff */
[----:B------:R-:W-:Y:S01]  /*166b0*/  SHF.R.S32.HI R0, RZ, 0x1f, R2 ;  /* 0x0000001fff007819 */ /* 0x000fe20000011402 */
[----:B--2---:R-:W-:-:S04]  /*166c0*/  IMAD.WIDE.U32 R6, R3, c[0x0][0x408], RZ ;  /* 0x0001020003067a25 */ /* 0x004fc800078e00ff */
[----:B------:R-:W-:Y:S02]  /*166d0*/  IMAD R3, R3, c[0x0][0x40c], R15 ;  /* 0x0001030003037a24 */ /* 0x000fe400078e020f */
[----:B------:R-:W-:Y:S02]  /*166e0*/  IMAD R0, R0, c[0x0][0x440], RZ ;  /* 0x0001100000007a24 */ /* 0x000fe400078e02ff */
[----:B------:R-:W-:Y:S01]  /*166f0*/  @P5 IMAD.HI.U32 R8, R4, c[0x0][0x4ec], RZ ;  /* 0x00013b0004085a27 */ /* 0x000fe200078e00ff */
[----:B------:R-:W-:-:S05]  /*16700*/  IADD3 R7, R7, R3, RZ ;  /* 0x0000000307077210 */ /* 0x000fca0007ffe0ff */
[----:B---3--:R-:W-:-:S04]  /*16710*/  IMAD.WIDE.U32 R6, R5, c[0x0][0x438], R6 ;  /* 0x00010e0005067a25 */ /* 0x008fc800078e0006 */
        /* <DEDUP_REMOVED lines=8> */
[----:B----4-:R-:W-:-:S04]  /*167a0*/  IMAD.WIDE.U32 R2, R9, c[0x0][0x448], R2 ;  /* 0x0001120009027a25 */ /* 0x010fc800078e0002 */
        /* <DEDUP_REMOVED lines=15> */
.L_x_2363:
[----:B------:R-:W-:Y:S05]  /*168a0*/  BRA.DIV ~URZ, `(.L_x_2285) ;  /* 0x00003cc27f007947 */ /* 0x000fea000b800000 */
[----:B------:R3:W4:Y:S02]  /*168b0*/  SHFL.IDX PT, R2, R21, RZ, 0x1c1f ;  /* 0x001c1fff15027589 */ /* 0x00072400000e0000 */
.L_x_2364:
[C---:B------:R-:W-:Y:S01]  /*168c0*/  IADD3 R11, R242.reuse, 0x8, RZ ;  /* 0x00000008f20b7810 */ /* 0x040fe20007ffe0ff */
[----:B------:R-:W-:Y:S01]  /*168d0*/  BSSY B0, `(.L_x_2286) ;  /* 0x0000030000007945 */ /* 0x000fe20003800000 */
        /* <DEDUP_REMOVED lines=17> */
[----:B------:R-:W-:Y:S02]  /*169f0*/  ISETP.GE.AND P3, PT, R10, c[0x0][0x3c8], PT ;  /* 0x0000f2000a007a0c */ /* 0x000fe40003f66270 */
        /* <DEDUP_REMOVED lines=29> */
.L_x_2287:
[----:B------:R-:W-:Y:S05]  /*16bd0*/  BSYNC B0 ;  /* 0x0000000000007941 */ /* 0x000fea0003800000 */
.L_x_2286:
[----:B------:R-:W-:Y:S05]  /*16be0*/  BRA.DIV ~URZ, `(.L_x_2288) ;  /* 0x000039f27f007947 */ /* 0x000fea000b800000 */
[----:B--2---:R2:W1:Y:S04]  /*16bf0*/  SHFL.IDX PT, R12, R13, 0x1, 0x1c1f ;  /* 0x003c1f000d0c7f89 */ /* 0x00446800000e0000 */
[----:B----4-:R2:W4:Y:S02]  /*16c00*/  SHFL.IDX PT, R2, R21, 0x1, 0x1c1f ;  /* 0x003c1f0015027f89 */ /* 0x01052400000e0000 */
.L_x_2365:
[----:B------:R-:W-:Y:S01]  /*16c10*/  BSSY B0, `(.L_x_2289) ;  /* 0x0000022000007945 */ /* 0x000fe20003800000 */
[----:B------:R-:W-:Y:S05]  /*16c20*/  @P6 BRA `(.L_x_2290) ;  /* 0x0000020000006947 */ /* 0x000fea0003800000 */
[----:B------:R-:W-:Y:S02]  /*16c30*/  ISETP.GE.AND P1, PT, R242, c[0x0][0x3c8], PT ;  /* 0x0000f200f2007a0c */ /* 0x000fe40003f26270 */
[----:B------:R-:W-:Y:S02]  /*16c40*/  ISETP.GE.AND P0, PT, R11, c[0x0][0x3c8], PT ;  /* 0x0000f2000b007a0c */ /* 0x000fe40003f06270 */
[----:B------:R-:W-:Y:S02]  /*16c50*/  ISETP.GE.AND P2, PT, R10, c[0x0][0x3c8], PT ;  /* 0x0000f2000a007a0c */ /* 0x000fe40003f46270 */
[----:B------:R-:W-:-:S02]  /*16c60*/  ISETP.GE.AND P4, PT, R8, c[0x0][0x3c8], PT ;  /* 0x0000f20008007a0c */ /* 0x000fc40003f86270 */
[----:B------:R-:W-:-:S05]  /*16c70*/  ISETP.GE.AND P5, PT, R7, c[0x0][0x3c8], PT ;  /* 0x0000f20007007a0c */ /* 0x000fca0003fa6270 */
        /* <DEDUP_REMOVED lines=27> */
.L_x_2290:
[----:B------:R-:W-:Y:S05]  /*16e30*/  BSYNC B0 ;  /* 0x0000000000007941 */ /* 0x000fea0003800000 */
.L_x_2289:
[----:B------:R-:W-:Y:S05]  /*16e40*/  BRA.DIV ~URZ, `(.L_x_2291) ;  /* 0x000038627f007947 */ /* 0x000fea000b800000 */
[----:B-1----:R1:W2:Y:S02]  /*16e50*/  SHFL.IDX PT, R12, R13, 0x2, 0x1c1f ;  /* 0x005c1f000d0c7f89 */ /* 0x0022a400000e0000 */
.L_x_2366:
[----:B------:R-:W-:Y:S05]  /*16e60*/  BRA.DIV ~URZ, `(.L_x_2292) ;  /* 0x000038b27f007947 */ /* 0x000fea000b800000 */
[----:B----4-:R4:W1:Y:S02]  /*16e70*/  SHFL.IDX PT, R2, R21, 0x2, 0x1c1f ;  /* 0x005c1f0015027f89 */ /* 0x01086400000e0000 */
.L_x_2367:
[----:B------:R-:W5:Y:S01]  /*16e80*/  LDL R3, [R1+0x14] ;  /* 0x0000140001037983 */ /* 0x000f620000100800 */
[----:B------:R-:W-:Y:S01]  /*16e90*/  BSSY B0, `(.L_x_2293) ;  /* 0x0000023000007945 */ /* 0x000fe20003800000 */
[----:B-----5:R-:W-:-:S13]  /*16ea0*/  LOP3.LUT P0, RZ, R3, 0x1, RZ, 0xc0, !PT ;  /* 0x0000000103ff7812 */ /* 0x020fda000780c0ff */
[----:B------:R-:W-:Y:S05]  /*16eb0*/  @P0 BRA `(.L_x_2294) ;  /* 0x0000020000000947 */ /* 0x000fea0003800000 */
[----:B------:R-:W-:Y:S02]  /*16ec0*/  ISETP.GE.AND P1, PT, R242, c[0x0][0x3c8], PT ;  /* 0x0000f200f2007a0c */ /* 0x000fe40003f26270 */
[----:B------:R-:W-:Y:S02]  /*16ed0*/  ISETP.GE.AND P0, PT, R11, c[0x0][0x3c8], PT ;  /* 0x0000f2000b007a0c */ /* 0x000fe40003f06270 */
[----:B------:R-:W-:Y:S02]  /*16ee0*/  ISETP.GE.AND P4, PT, R10, c[0x0][0x3c8], PT ;  /* 0x0000f2000a007a0c */ /* 0x000fe40003f86270 */
[----:B------:R-:W-:-:S07]  /*16ef0*/  ISETP.GE.AND P5, PT, R8, c[0x0][0x3c8], PT ;  /* 0x0000f20008007a0c */ /* 0x000fce0003fa6270 */
[CC--:B-1----:R-:W-:Y:S02]  /*16f00*/  @!P1 LEA R16, P2, R242.reuse, R2.reuse, 0x2 ;  /* 0x00000002f2109211 */ /* 0x0c2fe400078410ff */
[C---:B------:R-:W-:Y:S02]  /*16f10*/  @!P0 LEA R14, P3, R11.reuse, R2, 0x2 ;  /* 0x000000020b0e8211 */ /* 0x040fe400078610ff */
[----:B--2---:R-:W-:Y:S02]  /*16f20*/  @!P1 LEA.HI.X R17, R242, R12, R20, 0x2, P2 ;  /* 0x0000000cf2119211 */ /* 0x004fe400010f1414 */
[C---:B------:R-:W-:Y:S02]  /*16f30*/  @!P4 LEA R18, P2, R10.reuse, R2, 0x2 ;  /* 0x000000020a12c211 */ /* 0x040fe400078410ff */
[-C--:B------:R-:W-:Y:S01]  /*16f40*/  @!P0 LEA.HI.X R15, R11, R12.reuse, R22, 0x2, P3 ;  /* 0x0000000c0b0f8211 */ /* 0x080fe200018f1416 */
[----:B------:R1:W-:Y:S01]  /*16f50*/  @!P1 ST.E.64 [R16.64], R48 ;  /* 0x0000003010009985 */ /* 0x0003e2000c101b08 */
[----:B------:R-:W-:-:S02]  /*16f60*/  @!P4 LEA.HI.X R19, R10, R12, R24, 0x2, P2 ;  /* 0x0000000c0a13c211 */ /* 0x000fc400010f1418 */
[----:B------:R-:W-:Y:S01]  /*16f70*/  ISETP.GE.AND P2, PT, R6, c[0x0][0x3c8], PT ;  /* 0x0000f20006007a0c */ /* 0x000fe20003f46270 */
[----:B------:R2:W-:Y:S01]  /*16f80*/  @!P0 ST.E.64 [R14.64], R38 ;  /* 0x000000260e008985 */ /* 0x0005e2000c101b08 */
[----:B------:R-:W-:Y:S02]  /*16f90*/  ISETP.GE.AND P3, PT, R7, c[0x0][0x3c8], PT ;  /* 0x0000f20007007a0c */ /* 0x000fe40003f66270 */
[----:B------:R-:W-:Y:S01]  /*16fa0*/  ISETP.GE.AND P1, PT, R4, c[0x0][0x3c8], PT ;  /* 0x0000f20004007a0c */ /* 0x000fe20003f26270 */
[----:B------:R5:W-:Y:S01]  /*16fb0*/  @!P4 ST.E.64 [R18.64], R40 ;  /* 0x000000281200c985 */ /* 0x000be2000c101b08 */
[----:B------:R-:W-:-:S07]  /*16fc0*/  ISETP.GE.AND P0, PT, R0, c[0x0][0x3c8], PT ;  /* 0x0000f20000007a0c */ /* 0x000fce0003f06270 */
[-C--:B-1----:R-:W-:Y:S02]  /*16fd0*/  @!P2 LEA R16, P4, R6, R2.reuse, 0x2 ;  /* 0x000000020610a211 */ /* 0x082fe400078810ff */
        /* <DEDUP_REMOVED lines=14> */
.L_x_2294:
[----:B------:R-:W-:Y:S05]  /*170c0*/  BSYNC B0 ;  /* 0x0000000000007941 */ /* 0x000fea0003800000 */
.L_x_2293:
[----:B------:R-:W-:Y:S05]  /*170d0*/  BRA.DIV ~URZ, `(.L_x_2295) ;  /* 0x000036b27f007947 */ /* 0x000fea000b800000 */
[----:B--2---:R2:W3:Y:S04]  /*170e0*/  SHFL.IDX PT, R12, R13, 0x3, 0x1c1f ;  /* 0x007c1f000d0c7f89 */ /* 0x0044e800000e0000 */
[----:B-1----:R2:W1:Y:S02]  /*170f0*/  SHFL.IDX PT, R2, R21, 0x3, 0x1c1f ;  /* 0x007c1f0015027f89 */ /* 0x00246400000e0000 */
.L_x_2368:
[----:B------:R-:W5:Y:S02]  /*17100*/  LDL R3, [R1+0x14] ;  /* 0x0000140001037983 */ /* 0x000f640000100800 */
[----:B-----5:R-:W-:-:S13]  /*17110*/  LOP3.LUT P0, RZ, R3, 0x2, RZ, 0xc0, !PT ;  /* 0x0000000203ff7812 */ /* 0x020fda000780c0ff */
[----:B------:R-:W-:Y:S05]  /*17120*/  @P0 BRA `(.L_x_2283) ;  /* 0x00000eb000000947 */ /* 0x000fea0003800000 */
[----:B------:R-:W-:Y:S02]  /*17130*/  ISETP.GE.AND P4, PT, R10, c[0x0][0x3c8], PT ;  /* 0x0000f2000a007a0c */ /* 0x000fe40003f86270 */
[----:B------:R-:W-:Y:S02]  /*17140*/  ISETP.GE.AND P0, PT, R242, c[0x0][0x3c8], PT ;  /* 0x0000f200f2007a0c */ /* 0x000fe40003f06270 */
[----:B------:R-:W-:Y:S02]  /*17150*/  ISETP.GE.AND P5, PT, R11, c[0x0][0x3c8], PT ;  /* 0x0000f2000b007a0c */ /* 0x000fe40003fa6270 */
[----:B------:R-:W-:Y:S02]  /*17160*/  ISETP.GE.AND P3, PT, R8, c[0x0][0x3c8], PT ;  /* 0x0000f20008007a0c */ /* 0x000fe40003f66270 */
[----:B------:R-:W-:-:S05]  /*17170*/  ISETP.GE.AND P2, PT, R7, c[0x0][0x3c8], PT ;  /* 0x0000f20007007a0c */ /* 0x000fca0003f46270 */
[-C--:B-1----:R-:W-:Y:S02]  /*17180*/  @!P4 LEA R16, P6, R10, R2.reuse, 0x2 ;  /* 0x000000020a10c211 */ /* 0x082fe400078c10ff */
[----:B------:R-:W-:-:S04]  /*17190*/  @!P0 LEA R14, P1, R242, R2, 0x2 ;  /* 0x00000002f20e8211 */ /* 0x000fc800078210ff */
[----:B---3--:R-:W-:Y:S02]  /*171a0*/  @!P0 LEA.HI.X R15, R242, R12, R20, 0x2, P1 ;  /* 0x0000000cf20f8211 */ /* 0x008fe400008f1414 */
[----:B------:R-:W-:-:S03]  /*171b0*/  ISETP.GE.AND P1, PT, R6, c[0x0][0x3c8], PT ;  /* 0x0000f20006007a0c */ /* 0x000fc60003f26270 */
[----:B------:R1:W-:Y:S01]  /*171c0*/  @!P0 ST.E.64 [R14.64], R34 ;  /* 0x000000220e008985 */ /* 0x0003e2000c101b08 */
[C---:B------:R-:W-:Y:S02]  /*171d0*/  @!P5 LEA R18, P0, R11.reuse, R2, 0x2 ;  /* 0x000000020b12d211 */ /* 0x040fe400078010ff */
[----:B------:R-:W-:Y:S02]  /*171e0*/  P2R R3, PR, RZ, 0x40 ;  /* 0x00000040ff037803 */ /* 0x000fe40000000000 */
        /* <DEDUP_REMOVED lines=24> */
.L_x_2268:
[----:B------:R-:W2:Y:S04]  /*17370*/  LDL.LU R7, [R1+0x44] ;  /* 0x0000440001077983 */ /* 0x000ea80000300800 */
[----:B-1----:R-:W3:Y:S01]  /*17380*/  LDL R6, [R1+0x54] ;  /* 0x0000540001067983 */ /* 0x002ee20000100800 */
        /* <DEDUP_REMOVED lines=18> */
.L_x_2296:
        /* <DEDUP_REMOVED lines=58> */
.L_x_2298:
[----:B------:R-:W-:Y:S05]  /*17850*/  BSYNC B0 ;  /* 0x0000000000007941 */ /* 0x000fea0003800000 */
.L_x_2297:
        /* <DEDUP_REMOVED lines=46> */
.L_x_2369:
[----:B------:R-:W-:Y:S05]  /*17b40*/  BRA.DIV ~URZ, `(.L_x_2300) ;  /* 0x00002d827f007947 */ /* 0x000fea000b800000 */
[----:B------:R3:W4:Y:S02]  /*17b50*/  SHFL.IDX PT, R2, R7, RZ, 0x181f ;  /* 0x00181fff07027589 */ /* 0x00072400000e0000 */
.L_x_2370:
        /* <DEDUP_REMOVED lines=9> */
.L_x_2371:
        /* <DEDUP_REMOVED lines=8> */
.L_x_2372:
[----:B------:R-:W-:Y:S05]  /*17c70*/  BRA.DIV ~URZ, `(.L_x_2303) ;  /* 0x00002e027f007947 */ /* 0x000fea000b800000 */
[----:B-1----:R1:W2:Y:S02]  /*17c80*/  SHFL.IDX PT, R2, R7, 0x2, 0x181f ;  /* 0x00581f0007027f89 */ /* 0x0022a400000e0000 */
.L_x_2373:
        /* <DEDUP_REMOVED lines=9> */
.L_x_2374:
        /* <DEDUP_REMOVED lines=8> */
.L_x_2375:
[----:B------:R-:W-:Y:S05]  /*17da0*/  BRA.DIV ~URZ, `(.L_x_2306) ;  /* 0x00002e827f007947 */ /* 0x000fea000b800000 */
[----:B--2---:R2:W1:Y:S02]  /*17db0*/  SHFL.IDX PT, R2, R7, 0x4, 0x181f ;  /* 0x00981f0007027f89 */ /* 0x00446400000e0000 */
.L_x_2376:
        /* <DEDUP_REMOVED lines=9> */
.L_x_2377:
        /* <DEDUP_REMOVED lines=8> */
.L_x_2378:
[----:B------:R-:W-:Y:S05]  /*17ed0*/  BRA.DIV ~URZ, `(.L_x_2309) ;  /* 0x00002f027f007947 */ /* 0x000fea000b800000 */
[----:B--2---:R2:W3:Y:S02]  /*17ee0*/  SHFL.IDX PT, R2, R7, 0x6, 0x181f ;  /* 0x00d81f0007027f89 */ /* 0x0044e400000e0000 */
.L_x_2379:
        /* <DEDUP_REMOVED lines=9> */
.L_x_2380:
[----:B------:R-:W5:Y:S01]  /*17f80*/  LDL.64 R8, [R1+0x30] ;  /* 0x0000300001087983 */ /* 0x000f620000100a00 */
[----:B------:R-:W-:-:S04]  /*17f90*/  IADD3 R0, R0, 0x70, RZ ;  /* 0x0000007000007810 */ /* 0x000fc80007ffe0ff */
[----:B------:R-:W-:-:S13]  /*17fa0*/  ISETP.GE.OR P0, PT, R0, R4, P2 ;  /* 0x000000040000720c */ /* 0x000fda0001706670 */
[----:B----45:R-:W-:-:S04]  /*17fb0*/  @!P0 LEA R2, P1, R8, R2, 0x1 ;  /* 0x0000000208028211 */ /* 0x030fc800078208ff */
[----:B---3--:R-:W-:-:S05]  /*17fc0*/  @!P0 LEA.HI.X R3, R8, R6, R18, 0x1, P1 ;  /* 0x0000000608038211 */ /* 0x008fca00008f0c12 */
[----:B------:R3:W-:Y:S04]  /*17fd0*/  @!P0 ST.E.128 [R2.64], RZ ;  /* 0x000000ff02008985 */ /* 0x0007e8000c101d08 */
.L_x_2283:
[----:B------:R-:W-:Y:S05]  /*17fe0*/  BSYNC B1 ;  /* 0x0000000000017941 */ /* 0x000fea0003800000 */
.L_x_2267:
        /* <DEDUP_REMOVED lines=15> */
.L_x_2381:
[----:B------:R-:W-:Y:S05]  /*180e0*/  BRA.DIV ~URZ, `(.L_x_2313) ;  /* 0x00002ea27f007947 */ /* 0x000fea000b800000 */
[----:B------:R3:W1:Y:S02]  /*180f0*/  SHFL.IDX PT, R8, R88, 0x1, 0x1f ;  /* 0x00201f0058087f89 */ /* 0x00066400000e0000 */
.L_x_2382:
        /* <DEDUP_REMOVED lines=19> */
.L_x_2383:
        /* <DEDUP_REMOVED lines=16> */
.L_x_2384:
[----:B----4-:R-:W-:Y:S01]  /*18330*/  IMAD R0, R0, c[0x0][0x538], RZ ;  /* 0x00014e0000007a24 */ /* 0x010fe200078e02ff */
[----:B------:R-:W-:Y:S04]  /*18340*/  BSSY B1, `(.L_x_2316) ;  /* 0x00000ce000017945 */ /* 0x000fe80003800000 */
[----:B-1----:R-:W-:-:S04]  /*18350*/  IADD3 R8, R0, R8, RZ ;  /* 0x0000000800087210 */ /* 0x002fc80007ffe0ff */
[----:B--2---:R-:W-:-:S13]  /*18360*/  ISETP.GT.AND P0, PT, R8, R10, PT ;  /* 0x0000000a0800720c */ /* 0x004fda0003f04270 */
[----:B------:R-:W-:Y:S05]  /*18370*/  @P0 BRA `(.L_x_2317) ;  /* 0x0000025000000947 */ /* 0x000fea0003800000 */
.L_x_2321:
        /* <DEDUP_REMOVED lines=17> */
.L_x_2385:
        /* <DEDUP_REMOVED lines=16> */
.L_x_2386:
[----:B--2---:R-:W-:-:S05]  /*18590*/  IMAD R0, R0, c[0x0][0x538], RZ ;  /* 0x00014e0000007a24 */ /* 0x004fca00078e02ff */
[----:B------:R-:W-:-:S04]  /*185a0*/  IADD3 R8, R0, R8, RZ ;  /* 0x0000000800087210 */ /* 0x000fc80007ffe0ff */
[----:B------:R-:W-:-:S13]  /*185b0*/  ISETP.GT.AND P0, PT, R8, R10, PT ;  /* 0x0000000a0800720c */ /* 0x000fda0003f04270 */
[----:B-1----:R-:W-:Y:S05]  /*185c0*/  @!P0 BRA `(.L_x_2321) ;  /* 0xfffffdb000008947 */ /* 0x002fea000383ffff */
.L_x_2317:
[----:B------:R-:W-:-:S05]  /*185d0*/  IADD3 R12, -R0, R8, RZ ;  /* 0x00000008000c7210 */ /* 0x000fca0007ffe1ff */
[----:B------:R-:W-:-:S05]  /*185e0*/  IMAD R0, R4, c[0x0][0x538], R12 ;  /* 0x00014e0004007a24 */ /* 0x000fca00078e020c */
[----:B------:R-:W-:Y:S01]  /*185f0*/  ISETP.GT.AND P0, PT, R0, R10, PT ;  /* 0x0000000a0000720c */ /* 0x000fe20003f04270 */
[----:B------:R-:W-:-:S12]  /*18600*/  BRA.DIV ~URZ, `(.L_x_2322) ;  /* 0x00002de27f007947 */ /* 0x000fd8000b800000 */
[----:B------:R-:W-:-:S03]  /*18610*/  VOTE.ANY R8, PT, !P0 ;  /* 0x0000000000087806 */ /* 0x000fc600040e0100 */
.L_x_2387:
[----:B------:R-:W2:Y:S01]  /*18620*/  LDL.LU R2, [R1+0x54] ;  /* 0x0000540001027983 */ /* 0x000ea20000300800 */
[----:B------:R-:W2:Y:S02]  /*18630*/  POPC R0, R8 ;  /* 0x0000000800007309 */ /* 0x000ea40000000000 */
[----:B--2---:R-:W-:-:S05]  /*18640*/  IADD3 R2, R0, R2, RZ ;  /* 0x0000000200027210 */ /* 0x004fca0007ffe0ff */
[----:B------:R1:W-:Y:S01]  /*18650*/  STL [R1+0x54], R2 ;  /* 0x0000540201007387 */ /* 0x0003e20000100800 */
[----:B------:R-:W-:Y:S05]  /*18660*/  BRA.DIV ~URZ, `(.L_x_2323) ;  /* 0x00002dd27f007947 */ /* 0x000fea000b800000 */
[----:B------:R2:W4:Y:S04]  /*18670*/  SHFL.IDX PT, R11, R6, R0, 0x1f ;  /* 0x00001f00060b7589 */ /* 0x00052800000e0000 */
[----:B------:R2:W1:Y:S02]  /*18680*/  SHFL.IDX PT, R7, R7, R0, 0x1f ;  /* 0x00001f0007077589 */ /* 0x00046400000e0000 */
.L_x_2388:
[----:B------:R-:W-:Y:S01]  /*18690*/  ISETP.NE.AND P0, PT, R8, RZ, PT ;  /* 0x000000ff0800720c */ /* 0x000fe20003f05270 */
[----:B------:R-:W-:-:S12]  /*186a0*/  BSSY B0, `(.L_x_2324) ;  /* 0x0000005000007945 */ /* 0x000fd80003800000 */
[----:B------:R-:W-:Y:S05]  /*186b0*/  @!P0 BRA `(.L_x_2325) ;  /* 0x0000003000008947 */ /* 0x000fea0003800000 */
[----:B--2---:R-:W-:Y:S01]  /*186c0*/  IADD3 R0, R0, -0x1, RZ ;  /* 0xffffffff00007810 */ /* 0x004fe20007ffe0ff */
[----:B------:R-:W-:Y:S05]  /*186d0*/  BRA.DIV ~URZ, `(.L_x_2326) ;  /* 0x00002e327f007947 */ /* 0x000fea000b800000 */
[----:B------:R2:W3:Y:S02]  /*186e0*/  SHFL.IDX PT, R13, R4, R0, 0x1f ;  /* 0x00001f00040d7589 */ /* 0x0004e400000e0000 */
.L_x_2325:
[----:B------:R-:W-:Y:S05]  /*186f0*/  BSYNC B0 ;  /* 0x0000000000007941 */ /* 0x000fea0003800000 */
.L_x_2324:
        /* <DEDUP_REMOVED lines=68> */
.L_x_2328:
        /* <DEDUP_REMOVED lines=68> */
.L_x_2329:
[----:B------:R-:W-:Y:S05]  /*18f80*/  BSYNC B0 ;  /* 0x0000000000007941 */ /* 0x000fea0003800000 */
.L_x_2327:
[----:B------:R-:W-:-:S04]  /*18f90*/  LOP3.LUT R2, RZ, R2, RZ, 0x33, !PT ;  /* 0x00000002ff027212 */ /* 0x000fc800078e33ff */
[----:B-1----:R-:W-:-:S05]  /*18fa0*/  IADD3 R0, R2, R11, RZ ;  /* 0x0000000b02007210 */ /* 0x002fca0007ffe0ff */
[----:B------:R1:W-:Y:S01]  /*18fb0*/  STL [R1+0x4c], R0 ;  /* 0x00004c0001007387 */ /* 0x0003e20000100800 */
[----:B------:R-:W-:Y:S05]  /*18fc0*/  BRA `(.L_x_2330) ;  /* 0x0000005000007947 */ /* 0x000fea0003800000 */
.L_x_2318:
[----:B------:R-:W-:Y:S01]  /*18fd0*/  MOV R0, c[0x0][0x53c] ;  /* 0x00014f0000007a02 */ /* 0x000fe20000000f00 */
[----:B------:R1:W-:Y:S04]  /*18fe0*/  STL [R1+0x48], R10 ;  /* 0x0000480a01007387 */ /* 0x0003e80000100800 */
[----:B------:R1:W-:Y:S04]  /*18ff0*/  STL [R1+0x4c], RZ ;  /* 0x00004cff01007387 */ /* 0x0003e80000100800 */
[----:B------:R1:W-:Y:S04]  /*19000*/  STL [R1+0x50], RZ ;  /* 0x000050ff01007387 */ /* 0x0003e80000100800 */
[----:B------:R1:W-:Y:S02]  /*19010*/  STL [R1+0x54], R0 ;  /* 0x0000540001007387 */ /* 0x0003e40000100800 */
.L_x_2330:
[----:B------:R-:W-:Y:S05]  /*19020*/  BSYNC B1 ;  /* 0x0000000000017941 */ /* 0x000fea0003800000 */
.L_x_2316:
        /* <DEDUP_REMOVED lines=9> */
.L_x_2311:
[----:B-1----:R-:W3:Y:S02]  /*190c0*/  LDL R0, [R1+0x54] ;  /* 0x0000540001007983 */ /* 0x002ee40000100800 */
[----:B---3--:R-:W-:-:S13]  /*190d0*/  ISETP.GE.AND P0, PT, R0, c[0x0][0x53c], PT ;  /* 0x00014f0000007a0c */ /* 0x008fda0003f06270 */
[----:B--2-4-:R-:W-:Y:S01]  /*190e0*/  @P0 CALL.REL.NOINC `(.L_x_2331) ;  /* 0x0000001000000944 */ /* 0x014fe20003c00000 */
[----:B------:R-:W-:Y:S05]  /*190f0*/  BRA `(.L_x_2332) ;  /* 0xfffe887000007947 */ /* 0x000fea000383ffff */
.L_x_2331:
[----:B------:R-:W-:Y:S05]  /*19100*/  EXIT ;  /* 0x000000000000794d */ /* 0x000fea0003800000 */
.L_x_2147:
[----:B------:R-:W-:Y:S01]  /*19110*/  IMAD.MOV.U32 R0, RZ, RZ, R5 ;  /* 0x000000ffff007224 */ /* 0x000fe200078e0005 */
[----:B------:R-:W-:Y:S02]  /*19120*/  MOV R2, 0x1 ;  /* 0x0000000100027802 */ /* 0x000fe40000000f00 */
[----:B------:R-:W-:Y:S02]  /*19130*/  MOV R3, 0x19150 ;  /* 0x0001915000037802 */ /* 0x000fe40000000f00 */
[----:B------:R-:W-:Y:S05]  /*19140*/  CALL.REL.NOINC `($__internal_36_$__cuda_sm70_shflsync_up_p) ;  /* 0x000024c000007944 */ /* 0x000fea0003c00000 */
[----:B------:R-:W-:Y:S01]  /*19150*/  MOV R0, R4 ;  /* 0x0000000400007202 */ /* 0x000fe20000000f00 */
[----:B------:R-:W-:Y:S05]  /*19160*/  BRA `(.L_x_2333) ;  /* 0xfffe731000007947 */ /* 0x000fea000383ffff */
.L_x_2148:
[----:B------:R-:W-:Y:S01]  /*19170*/  IMAD.MOV.U32 R0, RZ, RZ, R5 ;  /* 0x000000ffff007224 */ /* 0x000fe200078e0005 */
[----:B------:R-:W-:Y:S02]  /*19180*/  MOV R2, 0x2 ;  /* 0x0000000200027802 */ /* 0x000fe40000000f00 */
[----:B------:R-:W-:Y:S02]  /*19190*/  MOV R3, 0x191b0 ;  /* 0x000191b000037802 */ /* 0x000fe40000000f00 */
[----:B------:R-:W-:Y:S05]  /*191a0*/  CALL.REL.NOINC `($__internal_36_$__cuda_sm70_shflsync_up_p) ;  /* 0x0000246000007944 */ /* 0x000fea0003c00000 */
[----:B------:R-:W-:Y:S01]  /*191b0*/  SEL R0, R4, RZ, P4 ;  /* 0x000000ff04007207 */ /* 0x000fe20002000000 */
[----:B------:R-:W-:Y:S01]  /*191c0*/  IMAD.MOV.U32 R2, RZ, RZ, 0x4 ;  /* 0x00000004ff027424 */ /* 0x000fe200078e00ff */
[----:B------:R-:W-:-:S03]  /*191d0*/  MOV R3, 0x19200 ;  /* 0x0001920000037802 */ /* 0x000fc60000000f00 */
[----:B------:R-:W-:Y:S02]  /*191e0*/  IMAD.IADD R0, R5, 0x1, R0 ;  /* 0x0000000105007824 */ /* 0x000fe400078e0200 */
        /* <DEDUP_REMOVED lines=13> */
[----:B------:R-:W-:Y:S02]  /*192c0*/  MOV R3, 0x1f ;  /* 0x0000001f00037802 */ /* 0x000fe40000000f00 */
[----:B------:R-:W-:Y:S01]  /*192d0*/  MOV R2, 0x19310 ;  /* 0x0001931000027802 */ /* 0x000fe20000000f00 */
[----:B------:R-:W-:-:S04]  /*192e0*/  IMAD.IADD R4, R0, 0x1, R4 ;  /* 0x0000000100047824 */ /* 0x000fc800078e0204 */
[----:B------:R-:W-:Y:S02]  /*192f0*/  IMAD.MOV.U32 R9, RZ, RZ, R4 ;  /* 0x000000ffff097224 */ /* 0x000fe400078e0004 */
[----:B------:R-:W-:Y:S05]  /*19300*/  CALL.REL.NOINC `($__internal_35_$__cuda_sm70_shflsync_idx_p) ;  /* 0x000022b000007944 */ /* 0x000fea0003c00000 */
[----:B------:R-:W-:Y:S01]  /*19310*/  MOV R0, R5 ;  /* 0x0000000500007202 */ /* 0x000fe20000000f00 */
[----:B------:R-:W-:Y:S05]  /*19320*/  BRA `(.L_x_2334) ;  /* 0xfffe725000007947 */ /* 0x000fea000383ffff */
.L_x_2150:
[----:B------:R-:W-:Y:S02]  /*19330*/  SEL R0, RZ, 0x1, P0 ;  /* 0x00000001ff007807 */ /* 0x000fe40000000000 */
[----:B------:R-:W-:Y:S02]  /*19340*/  MOV R2, 0x19360 ;  /* 0x0001936000027802 */ /* 0x000fe40000000f00 */
[----:B------:R-:W-:Y:S05]  /*19350*/  CALL.REL.NOINC `($__internal_37_$__cuda_sm70_votesync_ballot) ;  /* 0x0000232000007944 */ /* 0x000fea0003c00000 */
[----:B------:R-:W-:Y:S01]  /*19360*/  MOV R11, R0 ;  /* 0x00000000000b7202 */ /* 0x000fe20000000f00 */
[----:B------:R-:W-:Y:S05]  /*19370*/  BRA `(.L_x_2335) ;  /* 0xfffe729000007947 */ /* 0x000fea000383ffff */
.L_x_2151:
[----:B------:R-:W-:Y:S01]  /*19380*/  IMAD.MOV.U32 R9, RZ, RZ, R10 ;  /* 0x000000ffff097224 */ /* 0x000fe200078e000a */
[----:B------:R-:W-:Y:S01]  /*19390*/  MOV R5, R0 ;  /* 0x0000000000057202 */ /* 0x000fe20000000f00 */
[----:B------:R-:W-:Y:S01]  /*193a0*/  IMAD.MOV.U32 R3, RZ, RZ, 0x1f ;  /* 0x0000001fff037424 */ /* 0x000fe200078e00ff */
[----:B-1----:R-:W-:Y:S02]  /*193b0*/  MOV R2, 0x193d0 ;  /* 0x000193d000027802 */ /* 0x002fe40000000f00 */
[----:B------:R-:W-:Y:S05]  /*193c0*/  CALL.REL.NOINC `($__internal_35_$__cuda_sm70_shflsync_idx_p) ;  /* 0x000021f000007944 */ /* 0x000fea0003c00000 */
[----:B------:R-:W-:Y:S01]  /*193d0*/  IMAD.MOV.U32 R13, RZ, RZ, R5 ;  /* 0x000000ffff0d7224 */ /* 0x000fe200078e0005 */
[----:B------:R-:W-:Y:S01]  /*193e0*/  MOV R9, R8 ;  /* 0x0000000800097202 */ /* 0x000fe20000000f00 */
[----:B------:R-:W-:Y:S01]  /*193f0*/  IMAD.MOV.U32 R6, RZ, RZ, RZ ;  /* 0x000000ffff067224 */ /* 0x000fe200078e00ff */
[----:B------:R-:W-:Y:S01]  /*19400*/  MOV R5, R0 ;  /* 0x0000000000057202 */ /* 0x000fe20000000f00 */
[----:B------:R-:W-:Y:S01]  /*19410*/  IMAD.MOV.U32 R3, RZ, RZ, 0x1f ;  /* 0x0000001fff037424 */ /* 0x000fe200078e00ff */
[----:B------:R-:W-:-:S02]  /*19420*/  MOV R2, 0x19440 ;  /* 0x0001944000027802 */ /* 0x000fc40000000f00 */
[----:B------:R-:W-:Y:S05]  /*19430*/  CALL.REL.NOINC `($__internal_35_$__cuda_sm70_shflsync_idx_p) ;  /* 0x0000218000007944 */ /* 0x000fea0003c00000 */
[----:B------:R-:W-:Y:S01]  /*19440*/  MOV R10, R5 ;  /* 0x00000005000a7202 */ /* 0x000fe20000000f00 */
[----:B------:R-:W-:Y:S05]  /*19450*/  BRA `(.L_x_2336) ;  /* 0xfffe722000007947 */ /* 0x000fea000383ffff */
.L_x_2154:
[----:B------:R-:W-:Y:S01]  /*19460*/  IMAD.MOV.U32 R9, RZ, RZ, R4 ;  /* 0x000000ffff097224 */ /* 0x000fe200078e0004 */
[----:B------:R-:W-:-:S02]  /*19470*/  MOV R3, 0x1f ;  /* 0x0000001f00037802 */ /* 0x000fc40000000f00 */
[----:B-1----:R-:W-:Y:S02]  /*19480*/  MOV R2, 0x194a0 ;  /* 0x000194a000027802 */ /* 0x002fe40000000f00 */
[----:B--234-:R-:W-:Y:S05]  /*19490*/  CALL.REL.NOINC `($__internal_35_$__cuda_sm70_shflsync_idx_p) ;  /* 0x0000212000007944 */ /* 0x01cfea0003c00000 */
[----:B------:R-:W-:Y:S01]  /*194a0*/  MOV R6, R5 ;  /* 0x0000000500067202 */ /* 0x000fe20000000f00 */
[----:B------:R-:W-:Y:S05]  /*194b0*/  BRA `(.L_x_2153) ;  /* 0xfffe722000007947 */ /* 0x000fea000383ffff */
.L_x_2173:
[----:B-1----:R-:W-:Y:S01]  /*194c0*/  IMAD.MOV.U32 R9, RZ, RZ, R6 ;  /* 0x000000ffff097224 */ /* 0x002fe200078e0006 */
[----:B------:R-:W-:Y:S01]  /*194d0*/  MOV R5, RZ ;  /* 0x000000ff00057202 */ /* 0x000fe20000000f00 */
[----:B------:R-:W-:Y:S01]  /*194e0*/  IMAD.MOV.U32 R3, RZ, RZ, 0x181f ;  /* 0x0000181fff037424 */ /* 0x000fe200078e00ff */
[----:B------:R-:W-:Y:S02]  /*194f0*/  MOV R2, 0x19510 ;  /* 0x0001951000027802 */ /* 0x000fe40000000f00 */
[----:B------:R-:W-:Y:S05]  /*19500*/  CALL.REL.NOINC `($__internal_35_$__cuda_sm70_shflsync_idx_p) ;  /* 0x000020b000007944 */ /* 0x000fea0003c00000 */
[----:B------:R-:W-:Y:S01]  /*19510*/  MOV R8, R5 ;  /* 0x0000000500087202 */ /* 0x000fe20000000f00 */
[----:B------:R-:W-:Y:S05]  /*19520*/  BRA `(.L_x_2337) ;  /* 0xfffe964000007947 */ /* 0x000fea000383ffff */
.L_x_2174:
[----:B------:R-:W-:Y:S01]  /*19530*/  IMAD.MOV.U32 R9, RZ, RZ, R7 ;  /* 0x000000ffff097224 */ /* 0x000fe200078e0007 */
[----:B------:R-:W-:Y:S01]  /*19540*/  MOV R5, RZ ;  /* 0x000000ff00057202 */ /* 0x000fe20000000f00 */
[----:B------:R-:W-:Y:S01]  /*19550*/  IMAD.MOV.U32 R3, RZ, RZ, 0x181f ;  /* 0x0000181fff037424 */ /* 0x000fe200078e00ff */
[----:B------:R-:W-:Y:S02]  /*19560*/  MOV R2, 0x19580 ;  /* 0x0001958000027802 */ /* 0x000fe40000000f00 */
[----:B-12---:R-:W-:Y:S05]  /*19570*/  CALL.REL.NOINC `($__internal_35_$__cuda_sm70_shflsync_idx_p) ;  /* 0x0000204000007944 */ /* 0x006fea0003c00000 */
[----:B------:R-:W-:Y:S01]  /*19580*/  MOV R2, R5 ;  /* 0x0000000500027202 */ /* 0x000fe20000000f00 */
[----:B------:R-:W-:Y:S05]  /*19590*/  BRA `(.L_x_2338) ;  /* 0xfffe95f000007947 */ /* 0x000fea000383ffff */
.L_x_2177:
[----:B------:R-:W-:Y:S01]  /*195a0*/  IMAD.MOV.U32 R9, RZ, RZ, R6 ;  /* 0x000000ffff097224 */ /* 0x000fe200078e0006 */
[----:B------:R-:W-:Y:S01]  /*195b0*/  MOV R5, 0x1 ;  /* 0x0000000100057802 */ /* 0x000fe20000000f00 */
[----:B--2---:R-:W-:Y:S01]  /*195c0*/  IMAD.MOV.U32 R3, RZ, RZ, 0x181f ;  /* 0x0000181fff037424 */ /* 0x004fe200078e00ff */
[----:B----4-:R-:W-:-:S02]  /*195d0*/  MOV R2, 0x195f0 ;  /* 0x000195f000027802 */ /* 0x010fc40000000f00 */
[----:B-1-3--:R-:W-:Y:S05]  /*195e0*/  CALL.REL.NOINC `($__internal_35_$__cuda_sm70_shflsync_idx_p) ;  /* 0x00001fd000007944 */ /* 0x00afea0003c00000 */
[----:B------:R-:W-:Y:S01]  /*195f0*/  IMAD.MOV.U32 R8, RZ, RZ, R5 ;  /* 0x000000ffff087224 */ /* 0x000fe200078e0005 */
[----:B------:R-:W-:Y:S01]  /*19600*/  MOV R5, 0x1 ;  /* 0x0000000100057802 */ /* 0x000fe20000000f00 */
[----:B------:R-:W-:Y:S01]  /*19610*/  IMAD.MOV.U32 R9, RZ, RZ, R7 ;  /* 0x000000ffff097224 */ /* 0x000fe200078e0007 */
[----:B------:R-:W-:-:S02]  /*19620*/  MOV R3, 0x181f ;  /* 0x0000181f00037802 */ /* 0x000fc40000000f00 */
[----:B------:R-:W-:Y:S02]  /*19630*/  MOV R2, 0x19650 ;  /* 0x0001965000027802 */ /* 0x000fe40000000f00 */
[----:B------:R-:W-:Y:S05]  /*19640*/  CALL.REL.NOINC `($__internal_35_$__cuda_sm70_shflsync_idx_p) ;  /* 0x00001f7000007944 */ /* 0x000fea0003c00000 */
[----:B------:R-:W-:Y:S01]  /*19650*/  MOV R2, R5 ;  /* 0x0000000500027202 */ /* 0x000fe20000000f00 */
[----:B------:R-:W-:Y:S05]  /*19660*/  BRA `(.L_x_2339) ;  /* 0xfffe961000007947 */ /* 0x000fea000383ffff */
.L_x_2180:
[----:B------:R-:W-:Y:S01]  /*19670*/  IMAD.MOV.U32 R9, RZ, RZ, R6 ;  /* 0x000000ffff097224 */ /* 0x000fe200078e0006 */
[----:B------:R-:W-:Y:S01]  /*19680*/  MOV R5, 0x2 ;  /* 0x0000000200057802 */ /* 0x000fe20000000f00 */
[----:B-1----:R-:W-:Y:S01]  /*19690*/  IMAD.MOV.U32 R3, RZ, RZ, 0x181f ;  /* 0x0000181fff037424 */ /* 0x002fe200078e00ff */
[----:B----4-:R-:W-:Y:S02]  /*196a0*/  MOV R2, 0x196c0 ;  /* 0x000196c000027802 */ /* 0x010fe40000000f00 */
[----:B--23--:R-:W-:Y:S05]  /*196b0*/  CALL.REL.NOINC `($__internal_35_$__cuda_sm70_shflsync_idx_p) ;  /* 0x00001f0000007944 */ /* 0x00cfea0003c00000 */
[----:B------:R-:W-:Y:S01]  /*196c0*/  MOV R8, R5 ;  /* 0x0000000500087202 */ /* 0x000fe20000000f00 */
[----:B------:R-:W-:Y:S05]  /*196d0*/  BRA `(.L_x_2340) ;  /* 0xfffe968000007947 */ /* 0x000fea000383ffff */
.L_x_2181:
[----:B------:R-:W-:Y:S01]  /*196e0*/  IMAD.MOV.U32 R9, RZ, RZ, R7 ;  /* 0x000000ffff097224 */ /* 0x000fe200078e0007 */
[----:B------:R-:W-:Y:S01]  /*196f0*/  MOV R5, 0x2 ;  /* 0x0000000200057802 */ /* 0x000fe20000000f00 */
[----:B------:R-:W-:Y:S01]  /*19700*/  IMAD.MOV.U32 R3, RZ, RZ, 0x181f ;  /* 0x0000181fff037424 */ /* 0x000fe200078e00ff */
[----:B----4-:R-:W-:Y:S02]  /*19710*/  MOV R2, 0x19730 ;  /* 0x0001973000027802 */ /* 0x010fe40000000f00 */
[----:B-123--:R-:W-:Y:S05]  /*19720*/  CALL.REL.NOINC `($__internal_35_$__cuda_sm70_shflsync_idx_p) ;  /* 0x00001e9000007944 */ /* 0x00efea0003c00000 */
[----:B------:R-:W-:Y:S01]  /*19730*/  MOV R2, R5 ;  /* 0x0000000500027202 */ /* 0x000fe20000000f00 */
[----:B------:R-:W-:Y:S05]  /*19740*/  BRA `(.L_x_2341) ;  /* 0xfffe963000007947 */ /* 0x000fea000383ffff */
.L_x_2184:
[----:B------:R-:W-:Y:S01]  /*19750*/  IMAD.MOV.U32 R9, RZ, RZ, R6 ;  /* 0x000000ffff097224 */ /* 0x000fe200078e0006 */
[----:B------:R-:W-:Y:S01]  /*19760*/  MOV R5, 0x3 ;  /* 0x0000000300057802 */ /* 0x000fe20000000f00 */
[----:B-1----:R-:W-:Y:S01]  /*19770*/  IMAD.MOV.U32 R3, RZ, RZ, 0x181f ;  /* 0x0000181fff037424 */ /* 0x002fe200078e00ff */
[----:B------:R-:W-:-:S02]  /*19780*/  MOV R2, 0x197a0 ;  /* 0x000197a000027802 */ /* 0x000fc40000000f00 */
[----:B--234-:R-:W-:Y:S05]  /*19790*/  CALL.REL.NOINC `($__internal_35_$__cuda_sm70_shflsync_idx_p) ;  /* 0x00001e2000007944 */ /* 0x01cfea0003c00000 */
        /* <DEDUP_REMOVED lines=8> */
.L_x_2187:
[----:B------:R-:W-:Y:S01]  /*19820*/  IMAD.MOV.U32 R9, RZ, RZ, R6 ;  /* 0x000000ffff097224 */ /* 0x000fe200078e0006 */
[----:B------:R-:W-:Y:S01]  /*19830*/  MOV R5, 0x4 ;  /* 0x0000000400057802 */ /* 0x000fe20000000f00 */
[----:B-1----:R-:W-:Y:S01]  /*19840*/  IMAD.MOV.U32 R3, RZ, RZ, 0x181f ;  /* 0x0000181fff037424 */ /* 0x002fe200078e00ff */
[----:B------:R-:W-:Y:S02]  /*19850*/  MOV R2, 0x19870 ;  /* 0x0001987000027802 */ /* 0x000fe40000000f00 */
[----:B--234-:R-:W-:Y:S05]  /*19860*/  CALL.REL.NOINC `($__internal_35_$__cuda_sm70_shflsync_idx_p) ;  /* 0x00001d5000007944 */ /* 0x01cfea0003c00000 */
[----:B------:R-:W-:Y:S01]  /*19870*/  MOV R8, R5 ;  /* 0x0000000500087202 */ /* 0x000fe20000000f00 */
[----:B------:R-:W-:Y:S05]  /*19880*/  BRA `(.L_x_2343) ;  /* 0xfffe96c000007947 */ /* 0x000fea000383ffff */
.L_x_2188:
[----:B------:R-:W-:Y:S01]  /*19890*/  IMAD.MOV.U32 R9, RZ, RZ, R7 ;  /* 0x000000ffff097224 */ /* 0x000fe200078e0007 */
[----:B------:R-:W-:Y:S01]  /*198a0*/  MOV R5, 0x4 ;  /* 0x0000000400057802 */ /* 0x000fe20000000f00 */
[----:B-1----:R-:W-:Y:S01]  /*198b0*/  IMAD.MOV.U32 R3, RZ, RZ, 0x181f ;  /* 0x0000181fff037424 */ /* 0x002fe200078e00ff */
[----:B------:R-:W-:Y:S02]  /*198c0*/  MOV R2, 0x198e0 ;  /* 0x000198e000027802 */ /* 0x000fe40000000f00 */
[----:B--234-:R-:W-:Y:S05]  /*198d0*/  CALL.REL.NOINC `($__internal_35_$__cuda_sm70_shflsync_idx_p) ;  /* 0x00001ce000007944 */ /* 0x01cfea0003c00000 */
[----:B------:R-:W-:Y:S01]  /*198e0*/  MOV R2, R5 ;  /* 0x0000000500027202 */ /* 0x000fe20000000f00 */
[----:B------:R-:W-:Y:S05]  /*198f0*/  BRA `(.L_x_2344) ;  /* 0xfffe967000007947 */ /* 0x000fea000383ffff */
.L_x_2191:
[----:B------:R-:W-:Y:S01]  /*19900*/  IMAD.MOV.U32 R9, RZ, RZ, R6 ;  /* 0x000000ffff097224 */ /* 0x000fe200078e0006 */
[----:B------:R-:W-:Y:S01]  /*19910*/  MOV R5, 0x5 ;  /* 0x0000000500057802 */ /* 0x000fe20000000f00 */
[----:B--2---:R-:W-:Y:S01]  /*19920*/  IMAD.MOV.U32 R3, RZ, RZ, 0x181f ;  /* 0x0000181fff037424 */ /* 0x004fe200078e00ff */
[----:B---3--:R-:W-:-:S02]  /*19930*/  MOV R2, 0x19950 ;  /* 0x0001995000027802 */ /* 0x008fc40000000f00 */
[----:B-1--4-:R-:W-:Y:S05]  /*19940*/  CALL.REL.NOINC `($__internal_35_$__cuda_sm70_shflsync_idx_p) ;  /* 0x00001c7000007944 */ /* 0x012fea0003c00000 */
        /* <DEDUP_REMOVED lines=8> */
.L_x_2194:
[----:B------:R-:W-:Y:S01]  /*199d0*/  IMAD.MOV.U32 R9, RZ, RZ, R6 ;  /* 0x000000ffff097224 */ /* 0x000fe200078e0006 */
[----:B------:R-:W-:Y:S01]  /*199e0*/  MOV R5, 0x6 ;  /* 0x0000000600057802 */ /* 0x000fe20000000f00 */
[----:B-1----:R-:W-:Y:S01]  /*199f0*/  IMAD.MOV.U32 R3, RZ, RZ, 0x181f ;  /* 0x0000181fff037424 */ /* 0x002fe200078e00ff */
[----:B---3--:R-:W-:Y:S02]  /*19a00*/  MOV R2, 0x19a20 ;  /* 0x00019a2000027802 */ /* 0x008fe40000000f00 */
[----:B--2-4-:R-:W-:Y:S05]  /*19a10*/  CALL.REL.NOINC `($__internal_35_$__cuda_sm70_shflsync_idx_p) ;  /* 0x00001ba000007944 */ /* 0x014fea0003c00000 */
[----:B------:R-:W-:Y:S01]  /*19a20*/  MOV R8, R5 ;  /* 0x0000000500087202 */ /* 0x000fe20000000f00 */
[----:B------:R-:W-:Y:S05]  /*19a30*/  BRA `(.L_x_2346) ;  /* 0xfffe970000007947 */ /* 0x000fea000383ffff */
.L_x_2195:
[----:B------:R-:W-:Y:S01]  /*19a40*/  IMAD.MOV.U32 R9, RZ, RZ, R7 ;  /* 0x000000ffff097224 */ /* 0x000fe200078e0007 */
[----:B------:R-:W-:Y:S01]  /*19a50*/  MOV R5, 0x6 ;  /* 0x0000000600057802 */ /* 0x000fe20000000f00 */
[----:B------:R-:W-:Y:S01]  /*19a60*/  IMAD.MOV.U32 R3, RZ, RZ, 0x181f ;  /* 0x0000181fff037424 */ /* 0x000fe200078e00ff */
[----:B---3--:R-:W-:Y:S02]  /*19a70*/  MOV R2, 0x19a90 ;  /* 0x00019a9000027802 */ /* 0x008fe40000000f00 */
[----:B-12-4-:R-:W-:Y:S05]  /*19a80*/  CALL.REL.NOINC `($__internal_35_$__cuda_sm70_shflsync_idx_p) ;  /* 0x00001b3000007944 */ /* 0x016fea0003c00000 */
[----:B------:R-:W-:Y:S01]  /*19a90*/  MOV R2, R5 ;  /* 0x0000000500027202 */ /* 0x000fe20000000f00 */
[----:B------:R-:W-:Y:S05]  /*19aa0*/  BRA `(.L_x_2347) ;  /* 0xfffe96b000007947 */ /* 0x000fea000383ffff */
.L_x_2198:
        /* <DEDUP_REMOVED lines=13> */
.L_x_2263:
[----:B------:R1:W5:Y:S01]  /*19b80*/  LDL R0, [R1] ;  /* 0x0000000001007983 */ /* 0x0003620000100800 */
[----:B------:R-:W-:Y:S02]  /*19b90*/  MOV R3, 0x2 ;  /* 0x0000000200037802 */ /* 0x000fe40000000f00 */
[----:B---3--:R-:W-:Y:S02]  /*19ba0*/  MOV R2, 0x19bc0 ;  /* 0x00019bc000027802 */ /* 0x008fe40000000f00 */
[----:B-1---5:R-:W-:Y:S05]  /*19bb0*/  CALL.REL.NOINC `($__internal_34_$__cuda_sm70_shflsync_bfly_p) ;  /* 0x000019c000007944 */ /* 0x022fea0003c00000 */
[----:B------:R-:W-:Y:S05]  /*19bc0*/  BRA `(.L_x_2349) ;  /* 0xffffae3000007947 */ /* 0x000fea000383ffff */
.L_x_2264:
[----:B------:R-:W-:Y:S01]  /*19bd0*/  IMAD.MOV.U32 R0, RZ, RZ, R4 ;  /* 0x000000ffff007224 */ /* 0x000fe200078e0004 */
[----:B------:R-:W-:Y:S02]  /*19be0*/  MOV R3, 0x1 ;  /* 0x0000000100037802 */ /* 0x000fe40000000f00 */
[----:B------:R-:W-:Y:S02]  /*19bf0*/  MOV R2, 0x19c10 ;  /* 0x00019c1000027802 */ /* 0x000fe40000000f00 */
[----:B------:R-:W-:Y:S05]  /*19c00*/  CALL.REL.NOINC `($__internal_34_$__cuda_sm70_shflsync_bfly_p) ;  /* 0x0000197000007944 */ /* 0x000fea0003c00000 */
[----:B------:R-:W-:Y:S02]  /*19c10*/  FADD.FTZ R4, R4, R0 ;  /* 0x0000000004047221 */ /* 0x000fe40000010000 */
[----:B------:R1:W5:Y:S01]  /*19c20*/  LDL R0, [R1+0x4] ;  /* 0x0000040001007983 */ /* 0x0003620000100800 */
[----:B------:R-:W-:-:S02]  /*19c30*/  MOV R3, 0x2 ;  /* 0x0000000200037802 */ /* 0x000fc40000000f00 */
[----:B------:R-:W-:Y:S02]  /*19c40*/  MOV R2, 0x19c60 ;  /* 0x00019c6000027802 */ /* 0x000fe40000000f00 */
[----:B-1---5:R-:W-:Y:S05]  /*19c50*/  CALL.REL.NOINC `($__internal_34_$__cuda_sm70_shflsync_bfly_p) ;  /* 0x0000192000007944 */ /* 0x022fea0003c00000 */
[----:B------:R-:W2:Y:S01]  /*19c60*/  LDL.LU R2, [R1+0x4] ;  /* 0x0000040001027983 */ /* 0x000ea20000300800 */
[----:B------:R-:W-:Y:S01]  /*19c70*/  MOV R3, 0x1 ;  /* 0x0000000100037802 */ /* 0x000fe20000000f00 */
[----:B--2---:R-:W-:Y:S01]  /*19c80*/  FADD.FTZ R7, R2, R0 ;  /* 0x0000000002077221 */ /* 0x004fe20000010000 */
[----:B------:R-:W-:-:S04]  /*19c90*/  MOV R2, 0x19cc0 ;  /* 0x00019cc000027802 */ /* 0x000fc80000000f00 */
[----:B------:R-:W-:Y:S02]  /*19ca0*/  MOV R0, R7 ;  /* 0x0000000700007202 */ /* 0x000fe40000000f00 */
[----:B------:R-:W-:Y:S05]  /*19cb0*/  CALL.REL.NOINC `($__internal_34_$__cuda_sm70_shflsync_bfly_p) ;  /* 0x000018c000007944 */ /* 0x000fea0003c00000 */
[----:B------:R-:W-:Y:S02]  /*19cc0*/  FADD.FTZ R6, R7, R0 ;  /* 0x0000000007067221 */ /* 0x000fe40000010000 */
[----:B------:R1:W5:Y:S01]  /*19cd0*/  LDL R0, [R1+0x8] ;  /* 0x0000080001007983 */ /* 0x0003620000100800 */
[----:B------:R-:W-:Y:S02]  /*19ce0*/  MOV R3, 0x2 ;  /* 0x0000000200037802 */ /* 0x000fe40000000f00 */
        /* <DEDUP_REMOVED lines=19> */
[----:B------:R-:W-:Y:S01]  /*19e20*/  MOV R9, R0 ;  /* 0x0000000000097202 */ /* 0x000fe20000000f00 */
[----:B------:R-:W-:Y:S05]  /*19e30*/  BRA `(.L_x_2350) ;  /* 0xffffacf000007947 */ /* 0x000fea000383ffff */
.L_x_2271:
[----:B-1234-:R-:W-:Y:S01]  /*19e40*/  IMAD.MOV.U32 R9, RZ, RZ, R6 ;  /* 0x000000ffff097224 */ /* 0x01efe200078e0006 */
[----:B------:R-:W-:Y:S01]  /*19e50*/  MOV R5, RZ ;  /* 0x000000ff00057202 */ /* 0x000fe20000000f00 */
[----:B------:R-:W-:Y:S01]  /*19e60*/  IMAD.MOV.U32 R3, RZ, RZ, 0x181f ;  /* 0x0000181fff037424 */ /* 0x000fe200078e00ff */
[----:B------:R-:W-:Y:S02]  /*19e70*/  MOV R2, 0x19e90 ;  /* 0x00019e9000027802 */ /* 0x000fe40000000f00 */
[----:B------:R-:W-:Y:S05]  /*19e80*/  CALL.REL.NOINC `($__internal_35_$__cuda_sm70_shflsync_idx_p) ;  /* 0x0000173000007944 */ /* 0x000fea0003c00000 */
[----:B------:R-:W-:Y:S01]  /*19e90*/  MOV R8, R5 ;  /* 0x0000000500087202 */ /* 0x000fe20000000f00 */
[----:B------:R-:W-:Y:S05]  /*19ea0*/  BRA `(.L_x_2351) ;  /* 0xffffc31000007947 */ /* 0x000fea000383ffff */
.L_x_2272:
[----:B------:R-:W-:Y:S01]  /*19eb0*/  IMAD.MOV.U32 R9, RZ, RZ, R7 ;  /* 0x000000ffff097224 */ /* 0x000fe200078e0007 */
[----:B------:R-:W-:Y:S01]  /*19ec0*/  MOV R5, RZ ;  /* 0x000000ff00057202 */ /* 0x000fe20000000f00 */
[----:B------:R-:W-:Y:S01]  /*19ed0*/  IMAD.MOV.U32 R3, RZ, RZ, 0x181f ;  /* 0x0000181fff037424 */ /* 0x000fe200078e00ff */
[----:B------:R-:W-:Y:S02]  /*19ee0*/  MOV R2, 0x19f00 ;  /* 0x00019f0000027802 */ /* 0x000fe40000000f00 */
[----:B-12---:R-:W-:Y:S05]  /*19ef0*/  CALL.REL.NOINC `($__internal_35_$__cuda_sm70_shflsync_idx_p) ;  /* 0x000016c000007944 */ /* 0x006fea0003c00000 */
[----:B------:R-:W-:Y:S01]  /*19f00*/  MOV R2, R5 ;  /* 0x0000000500027202 */ /* 0x000fe20000000f00 */
[----:B------:R-:W-:Y:S05]  /*19f10*/  BRA `(.L_x_2352) ;  /* 0xffffc2c000007947 */ /* 0x000fea000383ffff */
.L_x_2273:
[----:B------:R-:W-:Y:S01]  /*19f20*/  IMAD.MOV.U32 R9, RZ, RZ, R6 ;  /* 0x000000ffff097224 */ /* 0x000fe200078e0006 */
[----:B------:R-:W-:Y:S01]  /*19f30*/  MOV R5, 0x1 ;  /* 0x0000000100057802 */ /* 0x000fe20000000f00 */
[----:B--2---:R-:W-:Y:S01]  /*19f40*/  IMAD.MOV.U32 R3, RZ, RZ, 0x181f ;  /* 0x0000181fff037424 */ /* 0x004fe200078e00ff */
[----:B------:R-:W-:-:S02]  /*19f50*/  MOV R2, 0x19f70 ;  /* 0x00019f7000027802 */ /* 0x000fc40000000f00 */
        /* <DEDUP_REMOVED lines=9> */
.L_x_2274:
[----:B------:R-:W-:Y:S01]  /*19ff0*/  IMAD.MOV.U32 R9, RZ, RZ, R6 ;  /* 0x000000ffff097224 */ /* 0x000fe200078e0006 */
[----:B------:R-:W-:Y:S01]  /*1a000*/  MOV R5, 0x2 ;  /* 0x0000000200057802 */ /* 0x000fe20000000f00 */
[----:B-1----:R-:W-:Y:S01]  /*1a010*/  IMAD.MOV.U32 R3, RZ, RZ, 0x181f ;  /* 0x0000181fff037424 */ /* 0x002fe200078e00ff */
[----:B------:R-:W-:Y:S02]  /*1a020*/  MOV R2, 0x1a040 ;  /* 0x0001a04000027802 */ /* 0x000fe40000000f00 */
[----:B---34-:R-:W-:Y:S05]  /*1a030*/  CALL.REL.NOINC `($__internal_35_$__cuda_sm70_shflsync_idx_p) ;  /* 0x0000158000007944 */ /* 0x018fea0003c00000 */
[----:B------:R-:W-:Y:S01]  /*1a040*/  MOV R8, R5 ;  /* 0x0000000500087202 */ /* 0x000fe20000000f00 */
[----:B------:R-:W-:Y:S05]  /*1a050*/  BRA `(.L_x_2354) ;  /* 0xffffc29000007947 */ /* 0x000fea000383ffff */
.L_x_2275:
[----:B------:R-:W-:Y:S01]  /*1a060*/  IMAD.MOV.U32 R9, RZ, RZ, R7 ;  /* 0x000000ffff097224 */ /* 0x000fe200078e0007 */
[----:B------:R-:W-:Y:S01]  /*1a070*/  MOV R5, 0x2 ;  /* 0x0000000200057802 */ /* 0x000fe20000000f00 */
[----:B-1----:R-:W-:Y:S01]  /*1a080*/  IMAD.MOV.U32 R3, RZ, RZ, 0x181f ;  /* 0x0000181fff037424 */ /* 0x002fe200078e00ff */
[----:B------:R-:W-:Y:S02]  /*1a090*/  MOV R2, 0x1a0b0 ;  /* 0x0001a0b000027802 */ /* 0x000fe40000000f00 */
[----:B--234-:R-:W-:Y:S05]  /*1a0a0*/  CALL.REL.NOINC `($__internal_35_$__cuda_sm70_shflsync_idx_p) ;  /* 0x0000151000007944 */ /* 0x01cfea0003c00000 */
[----:B------:R-:W-:Y:S01]  /*1a0b0*/  MOV R2, R5 ;  /* 0x0000000500027202 */ /* 0x000fe20000000f00 */
[----:B------:R-:W-:Y:S05]  /*1a0c0*/  BRA `(.L_x_2355) ;  /* 0xffffc24000007947 */ /* 0x000fea000383ffff */
.L_x_2276:
[----:B------:R-:W-:Y:S01]  /*1a0d0*/  IMAD.MOV.U32 R9, RZ, RZ, R6 ;  /* 0x000000ffff097224 */ /* 0x000fe200078e0006 */
[----:B------:R-:W-:Y:S01]  /*1a0e0*/  MOV R5, 0x3 ;  /* 0x0000000300057802 */ /* 0x000fe20000000f00 */
[----:B--2---:R-:W-:Y:S01]  /*1a0f0*/  IMAD.MOV.U32 R3, RZ, RZ, 0x181f ;  /* 0x0000181fff037424 */ /* 0x004fe200078e00ff */
[----:B------:R-:W-:-:S02]  /*1a100*/  MOV R2, 0x1a120 ;  /* 0x0001a12000027802 */ /* 0x000fc40000000f00 */
[----:B-1-34-:R-:W-:Y:S05]  /*1a110*/  CALL.REL.NOINC `($__internal_35_$__cuda_sm70_shflsync_idx_p) ;  /* 0x000014a000007944 */ /* 0x01afea0003c00000 */
        /* <DEDUP_REMOVED lines=8> */
.L_x_2277:
[----:B------:R-:W-:Y:S01]  /*1a1a0*/  IMAD.MOV.U32 R9, RZ, RZ, R6 ;  /* 0x000000ffff097224 */ /* 0x000fe200078e0006 */
[----:B------:R-:W-:Y:S01]  /*1a1b0*/  MOV R5, 0x4 ;  /* 0x0000000400057802 */ /* 0x000fe20000000f00 */
[----:B--2---:R-:W-:Y:S01]  /*1a1c0*/  IMAD.MOV.U32 R3, RZ, RZ, 0x181f ;  /* 0x0000181fff037424 */ /* 0x004fe200078e00ff */
[----:B------:R-:W-:Y:S02]  /*1a1d0*/  MOV R2, 0x1a1f0 ;  /* 0x0001a1f000027802 */ /* 0x000fe40000000f00 */
[----:B-1-34-:R-:W-:Y:S05]  /*1a1e0*/  CALL.REL.NOINC `($__internal_35_$__cuda_sm70_shflsync_idx_p) ;  /* 0x000013d000007944 */ /* 0x01afea0003c00000 */
[----:B------:R-:W-:Y:S01]  /*1a1f0*/  MOV R8, R5 ;  /* 0x0000000500087202 */ /* 0x000fe20000000f00 */
[----:B------:R-:W-:Y:S05]  /*1a200*/  BRA `(.L_x_2357) ;  /* 0xffffc21000007947 */ /* 0x000fea000383ffff */
.L_x_2278:
[----:B------:R-:W-:Y:S01]  /*1a210*/  IMAD.MOV.U32 R9, RZ, RZ, R7 ;  /* 0x000000ffff097224 */ /* 0x000fe200078e0007 */
[----:B------:R-:W-:Y:S01]  /*1a220*/  MOV R5, 0x4 ;  /* 0x0000000400057802 */ /* 0x000fe20000000f00 */
[----:B--2---:R-:W-:Y:S01]  /*1a230*/  IMAD.MOV.U32 R3, RZ, RZ, 0x181f ;  /* 0x0000181fff037424 */ /* 0x004fe200078e00ff */
[----:B------:R-:W-:Y:S02]  /*1a240*/  MOV R2, 0x1a260 ;  /* 0x0001a26000027802 */ /* 0x000fe40000000f00 */
[----:B-1-34-:R-:W-:Y:S05]  /*1a250*/  CALL.REL.NOINC `($__internal_35_$__cuda_sm70_shflsync_idx_p) ;  /* 0x0000136000007944 */ /* 0x01afea0003c00000 */
[----:B------:R-:W-:Y:S01]  /*1a260*/  MOV R2, R5 ;  /* 0x0000000500027202 */ /* 0x000fe20000000f00 */
[----:B------:R-:W-:Y:S05]  /*1a270*/  BRA `(.L_x_2358) ;  /* 0xffffc1c000007947 */ /* 0x000fea000383ffff */
.L_x_2279:
        /* <DEDUP_REMOVED lines=13> */
.L_x_2280:
[----:B------:R-:W-:Y:S01]  /*1a350*/  IMAD.MOV.U32 R9, RZ, RZ, R6 ;  /* 0x000000ffff097224 */ /* 0x000fe200078e0006 */
[----:B------:R-:W-:Y:S01]  /*1a360*/  MOV R5, 0x6 ;  /* 0x0000000600057802 */ /* 0x000fe20000000f00 */
[----:B--2---:R-:W-:Y:S01]  /*1a370*/  IMAD.MOV.U32 R3, RZ, RZ, 0x181f ;  /* 0x0000181fff037424 */ /* 0x004fe200078e00ff */
[----:B------:R-:W-:Y:S02]  /*1a380*/  MOV R2, 0x1a3a0 ;  /* 0x0001a3a000027802 */ /* 0x000fe40000000f00 */
[----:B-1--4-:R-:W-:Y:S05]  /*1a390*/  CALL.REL.NOINC `($__internal_35_$__cuda_sm70_shflsync_idx_p) ;  /* 0x0000122000007944 */ /* 0x012fea0003c00000 */
[----:B------:R-:W-:Y:S01]  /*1a3a0*/  MOV R8, R5 ;  /* 0x0000000500087202 */ /* 0x000fe20000000f00 */
[----:B------:R-:W-:Y:S05]  /*1a3b0*/  BRA `(.L_x_2360) ;  /* 0xffffc19000007947 */ /* 0x000fea000383ffff */
.L_x_2281:
[----:B------:R-:W-:Y:S01]  /*1a3c0*/  IMAD.MOV.U32 R9, RZ, RZ, R7 ;  /* 0x000000ffff097224 */ /* 0x000fe200078e0007 */
[----:B------:R-:W-:Y:S01]  /*1a3d0*/  MOV R5, 0x6 ;  /* 0x0000000600057802 */ /* 0x000fe20000000f00 */
[----:B--2---:R-:W-:Y:S01]  /*1a3e0*/  IMAD.MOV.U32 R3, RZ, RZ, 0x181f ;  /* 0x0000181fff037424 */ /* 0x004fe200078e00ff */
[----:B------:R-:W-:Y:S02]  /*1a3f0*/  MOV R2, 0x1a410 ;  /* 0x0001a41000027802 */ /* 0x000fe40000000f00 */
[----:B-1-34-:R-:W-:Y:S05]  /*1a400*/  CALL.REL.NOINC `($__internal_35_$__cuda_sm70_shflsync_idx_p) ;  /* 0x000011b000007944 */ /* 0x01afea0003c00000 */
[----:B------:R-:W-:Y:S01]  /*1a410*/  MOV R2, R5 ;  /* 0x0000000500027202 */ /* 0x000fe20000000f00 */
[----:B------:R-:W-:Y:S05]  /*1a420*/  BRA `(.L_x_2361) ;  /* 0xffffc14000007947 */ /* 0x000fea000383ffff */
.L_x_2282:
[----:B------:R-:W-:Y:S01]  /*1a430*/  IMAD.MOV.U32 R9, RZ, RZ, R6 ;  /* 0x000000ffff097224 */ /* 0x000fe200078e0006 */
[----:B------:R-:W-:Y:S01]  /*1a440*/  MOV R5, 0x7 ;  /* 0x0000000700057802 */ /* 0x000fe20000000f00 */
[----:B-1----:R-:W-:Y:S01]  /*1a450*/  IMAD.MOV.U32 R3, RZ, RZ, 0x181f ;  /* 0x0000181fff037424 */ /* 0x002fe200078e00ff */
[----:B------:R-:W-:-:S02]  /*1a460*/  MOV R2, 0x1a480 ;  /* 0x0001a48000027802 */ /* 0x000fc40000000f00 */
[----:B--2-4-:R-:W-:Y:S05]  /*1a470*/  CALL.REL.NOINC `($__internal_35_$__cuda_sm70_shflsync_idx_p) ;  /* 0x0000114000007944 */ /* 0x014fea0003c00000 */
        /* <DEDUP_REMOVED lines=8> */
.L_x_2284:
[----:B------:R-:W-:Y:S01]  /*1a500*/  IMAD.MOV.U32 R9, RZ, RZ, R13 ;  /* 0x000000ffff097224 */ /* 0x000fe200078e000d */
[----:B------:R-:W-:Y:S01]  /*1a510*/  MOV R5, RZ ;  /* 0x000000ff00057202 */ /* 0x000fe20000000f00 */
[----:B------:R-:W-:Y:S01]  /*1a520*/  IMAD.MOV.U32 R3, RZ, RZ, 0x1c1f ;  /* 0x00001c1fff037424 */ /* 0x000fe200078e00ff */
[----:B------:R-:W-:Y:S02]  /*1a530*/  MOV R2, 0x1a550 ;  /* 0x0001a55000027802 */ /* 0x000fe40000000f00 */
[----:B------:R-:W-:Y:S05]  /*1a540*/  CALL.REL.NOINC `($__internal_35_$__cuda_sm70_shflsync_idx_p) ;  /* 0x0000107000007944 */ /* 0x000fea0003c00000 */
[----:B------:R-:W-:Y:S01]  /*1a550*/  MOV R12, R5 ;  /* 0x00000005000c7202 */ /* 0x000fe20000000f00 */
[----:B------:R-:W-:Y:S05]  /*1a560*/  BRA `(.L_x_2363) ;  /* 0xffffc33000007947 */ /* 0x000fea000383ffff */
.L_x_2285:
[----:B------:R-:W-:Y:S01]  /*1a570*/  IMAD.MOV.U32 R9, RZ, RZ, R21 ;  /* 0x000000ffff097224 */ /* 0x000fe200078e0015 */
[----:B------:R-:W-:Y:S01]  /*1a580*/  MOV R5, RZ ;  /* 0x000000ff00057202 */ /* 0x000fe20000000f00 */
[----:B------:R-:W-:Y:S01]  /*1a590*/  IMAD.MOV.U32 R3, RZ, RZ, 0x1c1f ;  /* 0x00001c1fff037424 */ /* 0x000fe200078e00ff */
[----:B------:R-:W-:Y:S02]  /*1a5a0*/  MOV R2, 0x1a5c0 ;  /* 0x0001a5c000027802 */ /* 0x000fe40000000f00 */
[----:B-12---:R-:W-:Y:S05]  /*1a5b0*/  CALL.REL.NOINC `($__internal_35_$__cuda_sm70_shflsync_idx_p) ;  /* 0x0000100000007944 */ /* 0x006fea0003c00000 */
[----:B------:R-:W-:Y:S01]  /*1a5c0*/  MOV R2, R5 ;  /* 0x0000000500027202 */ /* 0x000fe20000000f00 */
[----:B------:R-:W-:Y:S05]  /*1a5d0*/  BRA `(.L_x_2364) ;  /* 0xffffc2e000007947 */ /* 0x000fea000383ffff */
.L_x_2288:
[----:B------:R-:W-:Y:S01]  /*1a5e0*/  IMAD.MOV.U32 R9, RZ, RZ, R13 ;  /* 0x000000ffff097224 */ /* 0x000fe200078e000d */
[----:B------:R-:W-:Y:S01]  /*1a5f0*/  MOV R5, 0x1 ;  /* 0x0000000100057802 */ /* 0x000fe20000000f00 */
[----:B----4-:R-:W-:Y:S01]  /*1a600*/  IMAD.MOV.U32 R3, RZ, RZ, 0x1c1f ;  /* 0x00001c1fff037424 */ /* 0x010fe200078e00ff */
[----:B------:R-:W-:-:S02]  /*1a610*/  MOV R2, 0x1a630 ;  /* 0x0001a63000027802 */ /* 0x000fc40000000f00 */
[----:B-123--:R-:W-:Y:S05]  /*1a620*/  CALL.REL.NOINC `($__internal_35_$__cuda_sm70_shflsync_idx_p) ;  /* 0x00000f9000007944 */ /* 0x00efea0003c00000 */
        /* <DEDUP_REMOVED lines=8> */
.L_x_2291:
[----:B------:R-:W-:Y:S01]  /*1a6b0*/  IMAD.MOV.U32 R9, RZ, RZ, R13 ;  /* 0x000000ffff097224 */ /* 0x000fe200078e000d */
[----:B------:R-:W-:Y:S01]  /*1a6c0*/  MOV R5, 0x2 ;  /* 0x0000000200057802 */ /* 0x000fe20000000f00 */
[----:B----4-:R-:W-:Y:S01]  /*1a6d0*/  IMAD.MOV.U32 R3, RZ, RZ, 0x1c1f ;  /* 0x00001c1fff037424 */ /* 0x010fe200078e00ff */
[----:B------:R-:W-:Y:S02]  /*1a6e0*/  MOV R2, 0x1a700 ;  /* 0x0001a70000027802 */ /* 0x000fe40000000f00 */
[----:B-123--:R-:W-:Y:S05]  /*1a6f0*/  CALL.REL.NOINC `($__internal_35_$__cuda_sm70_shflsync_idx_p) ;  /* 0x00000ec000007944 */ /* 0x00efea0003c00000 */
[----:B------:R-:W-:Y:S01]  /*1a700*/  MOV R12, R5 ;  /* 0x00000005000c7202 */ /* 0x000fe20000000f00 */
[----:B------:R-:W-:Y:S05]  /*1a710*/  BRA `(.L_x_2366) ;  /* 0xffffc74000007947 */ /* 0x000fea000383ffff */
.L_x_2292:
[----:B------:R-:W-:Y:S01]  /*1a720*/  IMAD.MOV.U32 R9, RZ, RZ, R21 ;  /* 0x000000ffff097224 */ /* 0x000fe200078e0015 */
[----:B------:R-:W-:Y:S01]  /*1a730*/  MOV R5, 0x2 ;  /* 0x0000000200057802 */ /* 0x000fe20000000f00 */
[----:B----4-:R-:W-:Y:S01]  /*1a740*/  IMAD.MOV.U32 R3, RZ, RZ, 0x1c1f ;  /* 0x00001c1fff037424 */ /* 0x010fe200078e00ff */
[----:B------:R-:W-:Y:S02]  /*1a750*/  MOV R2, 0x1a770 ;  /* 0x0001a77000027802 */ /* 0x000fe40000000f00 */
[----:B-123--:R-:W-:Y:S05]  /*1a760*/  CALL.REL.NOINC `($__internal_35_$__cuda_sm70_shflsync_idx_p) ;  /* 0x00000e5000007944 */ /* 0x00efea0003c00000 */
[----:B------:R-:W-:Y:S01]  /*1a770*/  MOV R2, R5 ;  /* 0x0000000500027202 */ /* 0x000fe20000000f00 */
[----:B------:R-:W-:Y:S05]  /*1a780*/  BRA `(.L_x_2367) ;  /* 0xffffc6f000007947 */ /* 0x000fea000383ffff */
.L_x_2295:
[----:B------:R-:W-:Y:S01]  /*1a790*/  IMAD.MOV.U32 R9, RZ, RZ, R13 ;  /* 0x000000ffff097224 */ /* 0x000fe200078e000d */
[----:B------:R-:W-:Y:S01]  /*1a7a0*/  MOV R5, 0x3 ;  /* 0x0000000300057802 */ /* 0x000fe20000000f00 */
[----:B--2---:R-:W-:Y:S01]  /*1a7b0*/  IMAD.MOV.U32 R3, RZ, RZ, 0x1c1f ;  /* 0x00001c1fff037424 */ /* 0x004fe200078e00ff */
[----:B-1----:R-:W-:-:S02]  /*1a7c0*/  MOV R2, 0x1a7e0 ;  /* 0x0001a7e000027802 */ /* 0x002fc40000000f00 */
[----:B---34-:R-:W-:Y:S05]  /*1a7d0*/  CALL.REL.NOINC `($__internal_35_$__cuda_sm70_shflsync_idx_p) ;  /* 0x00000de000007944 */ /* 0x018fea0003c00000 */
        /* <DEDUP_REMOVED lines=8> */
.L_x_2299:
[----:B------:R-:W-:Y:S01]  /*1a860*/  IMAD.MOV.U32 R9, RZ, RZ, R6 ;  /* 0x000000ffff097224 */ /* 0x000fe200078e0006 */
[----:B------:R-:W-:Y:S01]  /*1a870*/  MOV R5, RZ ;  /* 0x000000ff00057202 */ /* 0x000fe20000000f00 */
[----:B------:R-:W-:Y:S01]  /*1a880*/  IMAD.MOV.U32 R3, RZ, RZ, 0x181f ;  /* 0x0000181fff037424 */ /* 0x000fe200078e00ff */
[----:B------:R-:W-:Y:S02]  /*1a890*/  MOV R2, 0x1a8b0 ;  /* 0x0001a8b000027802 */ /* 0x000fe40000000f00 */
[----:B------:R-:W-:Y:S05]  /*1a8a0*/  CALL.REL.NOINC `($__internal_35_$__cuda_sm70_shflsync_idx_p) ;  /* 0x00000d1000007944 */ /* 0x000fea0003c00000 */
[----:B------:R-:W-:Y:S01]  /*1a8b0*/  MOV R8, R5 ;  /* 0x0000000500087202 */ /* 0x000fe20000000f00 */
[----:B------:R-:W-:Y:S05]  /*1a8c0*/  BRA `(.L_x_2369) ;  /* 0xffffd27000007947 */ /* 0x000fea000383ffff */
.L_x_2300:
[----:B------:R-:W-:Y:S01]  /*1a8d0*/  IMAD.MOV.U32 R9, RZ, RZ, R7 ;  /* 0x000000ffff097224 */ /* 0x000fe200078e0007 */
[----:B------:R-:W-:Y:S01]  /*1a8e0*/  MOV R5, RZ ;  /* 0x000000ff00057202 */ /* 0x000fe20000000f00 */
[----:B------:R-:W-:Y:S01]  /*1a8f0*/  IMAD.MOV.U32 R3, RZ, RZ, 0x181f ;  /* 0x0000181fff037424 */ /* 0x000fe200078e00ff */
[----:B------:R-:W-:Y:S02]  /*1a900*/  MOV R2, 0x1a920 ;  /* 0x0001a92000027802 */ /* 0x000fe40000000f00 */
[----:B-12---:R-:W-:Y:S05]  /*1a910*/  CALL.REL.NOINC `($__internal_35_$__cuda_sm70_shflsync_idx_p) ;  /* 0x00000ca000007944 */ /* 0x006fea0003c00000 */
[----:B------:R-:W-:Y:S01]  /*1a920*/  MOV R2, R5 ;  /* 0x0000000500027202 */ /* 0x000fe20000000f00 */
[----:B------:R-:W-:Y:S05]  /*1a930*/  BRA `(.L_x_2370) ;  /* 0xffffd22000007947 */ /* 0x000fea000383ffff */
.L_x_2301:
        /* <DEDUP_REMOVED lines=13> */
.L_x_2302:
[----:B------:R-:W-:Y:S01]  /*1aa10*/  IMAD.MOV.U32 R9, RZ, RZ, R6 ;  /* 0x000000ffff097224 */ /* 0x000fe200078e0006 */
[----:B------:R-:W-:Y:S01]  /*1aa20*/  MOV R5, 0x2 ;  /* 0x0000000200057802 */ /* 0x000fe20000000f00 */
[----:B-1----:R-:W-:Y:S01]  /*1aa30*/  IMAD.MOV.U32 R3, RZ, RZ, 0x181f ;  /* 0x0000181fff037424 */ /* 0x002fe200078e00ff */
[----:B------:R-:W-:Y:S02]  /*1aa40*/  MOV R2, 0x1aa60 ;  /* 0x0001aa6000027802 */ /* 0x000fe40000000f00 */
[----:B---34-:R-:W-:Y:S05]  /*1aa50*/  CALL.REL.NOINC `($__internal_35_$__cuda_sm70_shflsync_idx_p) ;  /* 0x00000b6000007944 */ /* 0x018fea0003c00000 */
[----:B------:R-:W-:Y:S01]  /*1aa60*/  MOV R8, R5 ;  /* 0x0000000500087202 */ /* 0x000fe20000000f00 */
[----:B------:R-:W-:Y:S05]  /*1aa70*/  BRA `(.L_x_2372) ;  /* 0xffffd1f000007947 */ /* 0x000fea000383ffff */
.L_x_2303:
[----:B------:R-:W-:Y:S01]  /*1aa80*/  IMAD.MOV.U32 R9, RZ, RZ, R7 ;  /* 0x000000ffff097224 */ /* 0x000fe200078e0007 */
[----:B------:R-:W-:Y:S01]  /*1aa90*/  MOV R5, 0x2 ;  /* 0x0000000200057802 */ /* 0x000fe20000000f00 */
[----:B-1----:R-:W-:Y:S01]  /*1aaa0*/  IMAD.MOV.U32 R3, RZ, RZ, 0x181f ;  /* 0x0000181fff037424 */ /* 0x002fe200078e00ff */
[----:B------:R-:W-:Y:S02]  /*1aab0*/  MOV R2, 0x1aad0 ;  /* 0x0001aad000027802 */ /* 0x000fe40000000f00 */
[----:B--234-:R-:W-:Y:S05]  /*1aac0*/  CALL.REL.NOINC `($__internal_35_$__cuda_sm70_shflsync_idx_p) ;  /* 0x00000af000007944 */ /* 0x01cfea0003c00000 */
[----:B------:R-:W-:Y:S01]  /*1aad0*/  MOV R2, R5 ;  /* 0x0000000500027202 */ /* 0x000fe20000000f00 */
[----:B------:R-:W-:Y:S05]  /*1aae0*/  BRA `(.L_x_2373) ;  /* 0xffffd1a000007947 */ /* 0x000fea000383ffff */
.L_x_2304:
        /* <DEDUP_REMOVED lines=13> */
.L_x_2305:
[----:B------:R-:W-:Y:S01]  /*1abc0*/  IMAD.MOV.U32 R9, RZ, RZ, R6 ;  /* 0x000000ffff097224 */ /* 0x000fe200078e0006 */
[----:B------:R-:W-:Y:S01]  /*1abd0*/  MOV R5, 0x4 ;  /* 0x0000000400057802 */ /* 0x000fe20000000f00 */
[----:B--2---:R-:W-:Y:S01]  /*1abe0*/  IMAD.MOV.U32 R3, RZ, RZ, 0x181f ;  /* 0x0000181fff037424 */ /* 0x004fe200078e00ff */
[----:B------:R-:W-:Y:S02]  /*1abf0*/  MOV R2, 0x1ac10 ;  /* 0x0001ac1000027802 */ /* 0x000fe40000000f00 */
[----:B-1-34-:R-:W-:Y:S05]  /*1ac00*/  CALL.REL.NOINC `($__internal_35_$__cuda_sm70_shflsync_idx_p) ;  /* 0x000009b000007944 */ /* 0x01afea0003c00000 */
[----:B------:R-:W-:Y:S01]  /*1ac10*/  MOV R8, R5 ;  /* 0x0000000500087202 */ /* 0x000fe20000000f00 */
[----:B------:R-:W-:Y:S05]  /*1ac20*/  BRA `(.L_x_2375) ;  /* 0xffffd17000007947 */ /* 0x000fea000383ffff */
.L_x_2306:
[----:B------:R-:W-:Y:S01]  /*1ac30*/  IMAD.MOV.U32 R9, RZ, RZ, R7 ;  /* 0x000000ffff097224 */ /* 0x000fe200078e0007 */
[----:B------:R-:W-:Y:S01]  /*1ac40*/  MOV R5, 0x4 ;  /* 0x0000000400057802 */ /* 0x000fe20000000f00 */
[----:B--2---:R-:W-:Y:S01]  /*1ac50*/  IMAD.MOV.U32 R3, RZ, RZ, 0x181f ;  /* 0x0000181fff037424 */ /* 0x004fe200078e00ff */
[----:B------:R-:W-:Y:S02]  /*1ac60*/  MOV R2, 0x1ac80 ;  /* 0x0001ac8000027802 */ /* 0x000fe40000000f00 */
[----:B-1-34-:R-:W-:Y:S05]  /*1ac70*/  CALL.REL.NOINC `($__internal_35_$__cuda_sm70_shflsync_idx_p) ;  /* 0x0000094000007944 */ /* 0x01afea0003c00000 */
[----:B------:R-:W-:Y:S01]  /*1ac80*/  MOV R2, R5 ;  /* 0x0000000500027202 */ /* 0x000fe20000000f00 */
[----:B------:R-:W-:Y:S05]  /*1ac90*/  BRA `(.L_x_2376) ;  /* 0xffffd12000007947 */ /* 0x000fea000383ffff */
.L_x_2307:
        /* <DEDUP_REMOVED lines=13> */
.L_x_2308:
[----:B------:R-:W-:Y:S01]  /*1ad70*/  IMAD.MOV.U32 R9, RZ, RZ, R6 ;  /* 0x000000ffff097224 */ /* 0x000fe200078e0006 */
[----:B------:R-:W-:Y:S01]  /*1ad80*/  MOV R5, 0x6 ;  /* 0x0000000600057802 */ /* 0x000fe20000000f00 */
[----:B--2---:R-:W-:Y:S01]  /*1ad90*/  IMAD.MOV.U32 R3, RZ, RZ, 0x181f ;  /* 0x0000181fff037424 */ /* 0x004fe200078e00ff */
[----:B------:R-:W-:Y:S02]  /*1ada0*/  MOV R2, 0x1adc0 ;  /* 0x0001adc000027802 */ /* 0x000fe40000000f00 */
[----:B-1--4-:R-:W-:Y:S05]  /*1adb0*/  CALL.REL.NOINC `($__internal_35_$__cuda_sm70_shflsync_idx_p) ;  /* 0x0000080000007944 */ /* 0x012fea0003c00000 */
[----:B------:R-:W-:Y:S01]  /*1adc0*/  MOV R8, R5 ;  /* 0x0000000500087202 */ /* 0x000fe20000000f00 */
[----:B------:R-:W-:Y:S05]  /*1add0*/  BRA `(.L_x_2378) ;  /* 0xffffd0f000007947 */ /* 0x000fea000383ffff */
.L_x_2309:
[----:B------:R-:W-:Y:S01]  /*1ade0*/  IMAD.MOV.U32 R9, RZ, RZ, R7 ;  /* 0x000000ffff097224 */ /* 0x000fe200078e0007 */
[----:B------:R-:W-:Y:S01]  /*1adf0*/  MOV R5, 0x6 ;  /* 0x0000000600057802 */ /* 0x000fe20000000f00 */
[----:B--2---:R-:W-:Y:S01]  /*1ae00*/  IMAD.MOV.U32 R3, RZ, RZ, 0x181f ;  /* 0x0000181fff037424 */ /* 0x004fe200078e00ff */
[----:B------:R-:W-:Y:S02]  /*1ae10*/  MOV R2, 0x1ae30 ;  /* 0x0001ae3000027802 */ /* 0x000fe40000000f00 */
[----:B-1-34-:R-:W-:Y:S05]  /*1ae20*/  CALL.REL.NOINC `($__internal_35_$__cuda_sm70_shflsync_idx_p) ;  /* 0x0000079000007944 */ /* 0x01afea0003c00000 */
[----:B------:R-:W-:Y:S01]  /*1ae30*/  MOV R2, R5 ;  /* 0x0000000500027202 */ /* 0x000fe20000000f00 */
[----:B------:R-:W-:Y:S05]  /*1ae40*/  BRA `(.L_x_2379) ;  /* 0xffffd0a000007947 */ /* 0x000fea000383ffff */
.L_x_2310:
        /* <DEDUP_REMOVED lines=13> */
.L_x_2312:
[----:B------:R-:W-:Y:S01]  /*1af20*/  IMAD.MOV.U32 R9, RZ, RZ, R88 ;  /* 0x000000ffff097224 */ /* 0x000fe200078e0058 */
[----:B------:R-:W-:Y:S01]  /*1af30*/  MOV R5, RZ ;  /* 0x000000ff00057202 */ /* 0x000fe20000000f00 */
[----:B----4-:R-:W-:Y:S01]  /*1af40*/  IMAD.MOV.U32 R3, RZ, RZ, 0x1f ;  /* 0x0000001fff037424 */ /* 0x010fe200078e00ff */
[----:B------:R-:W-:Y:S02]  /*1af50*/  MOV R2, 0x1af70 ;  /* 0x0001af7000027802 */ /* 0x000fe40000000f00 */
[----:B------:R-:W-:Y:S05]  /*1af60*/  CALL.REL.NOINC `($__internal_35_$__cuda_sm70_shflsync_idx_p) ;  /* 0x0000065000007944 */ /* 0x000fea0003c00000 */
[----:B------:R-:W-:Y:S01]  /*1af70*/  MOV R10, R5 ;  /* 0x00000005000a7202 */ /* 0x000fe20000000f00 */
[----:B------:R-:W-:Y:S05]  /*1af80*/  BRA `(.L_x_2381) ;  /* 0xffffd15000007947 */ /* 0x000fea000383ffff */
.L_x_2313:
[----:B------:R-:W-:Y:S01]  /*1af90*/  IMAD.MOV.U32 R9, RZ, RZ, R88 ;  /* 0x000000ffff097224 */ /* 0x000fe200078e0058 */
[----:B------:R-:W-:Y:S01]  /*1afa0*/  MOV R5, 0x1 ;  /* 0x0000000100057802 */ /* 0x000fe20000000f00 */
[----:B----4-:R-:W-:Y:S01]  /*1afb0*/  IMAD.MOV.U32 R3, RZ, RZ, 0x1f ;  /* 0x0000001fff037424 */ /* 0x010fe200078e00ff */
[----:B------:R-:W-:Y:S02]  /*1afc0*/  MOV R2, 0x1afe0 ;  /* 0x0001afe000027802 */ /* 0x000fe40000000f00 */
[----:B-12---:R-:W-:Y:S05]  /*1afd0*/  CALL.REL.NOINC `($__internal_35_$__cuda_sm70_shflsync_idx_p) ;  /* 0x000005e000007944 */ /* 0x006fea0003c00000 */
[----:B------:R-:W-:Y:S01]  /*1afe0*/  MOV R8, R5 ;  /* 0x0000000500087202 */ /* 0x000fe20000000f00 */
[----:B------:R-:W-:Y:S05]  /*1aff0*/  BRA `(.L_x_2382) ;  /* 0xffffd10000007947 */ /* 0x000fea000383ffff */
.L_x_2314:
[----:B------:R-:W-:Y:S02]  /*1b000*/  MOV R2, 0x1 ;  /* 0x0000000100027802 */ /* 0x000fe40000000f00 */
[----:B------:R-:W-:-:S02]  /*1b010*/  MOV R3, 0x1b030 ;  /* 0x0001b03000037802 */ /* 0x000fc40000000f00 */
[----:B-123--:R-:W-:Y:S05]  /*1b020*/  CALL.REL.NOINC `($__internal_36_$__cuda_sm70_shflsync_up_p) ;  /* 0x000005e000007944 */ /* 0x00efea0003c00000 */
[----:B------:R-:W-:Y:S05]  /*1b030*/  BRA `(.L_x_2383) ;  /* 0xffffd1f000007947 */ /* 0x000fea000383ffff */
.L_x_2315:
[----:B------:R-:W-:Y:S02]  /*1b040*/  MOV R2, 0x2 ;  /* 0x0000000200027802 */ /* 0x000fe40000000f00 */
[----:B------:R-:W-:-:S02]  /*1b050*/  MOV R3, 0x1b070 ;  /* 0x0001b07000037802 */ /* 0x000fc40000000f00 */
[----:B-12---:R-:W-:Y:S05]  /*1b060*/  CALL.REL.NOINC `($__internal_36_$__cuda_sm70_shflsync_up_p) ;  /* 0x000005a000007944 */ /* 0x006fea0003c00000 */
        /* <DEDUP_REMOVED lines=24> */
.L_x_2319:
[----:B------:R-:W-:Y:S02]  /*1b1f0*/  MOV R2, 0x1 ;  /* 0x0000000100027802 */ /* 0x000fe40000000f00 */
[----:B------:R-:W-:Y:S02]  /*1b200*/  MOV R3, 0x1b220 ;  /* 0x0001b22000037802 */ /* 0x000fe40000000f00 */
[----:B------:R-:W-:Y:S05]  /*1b210*/  CALL.REL.NOINC `($__internal_36_$__cuda_sm70_shflsync_up_p) ;  /* 0x000003f000007944 */ /* 0x000fea0003c00000 */
[----:B------:R-:W-:Y:S01]  /*1b220*/  MOV R2, R4 ;  /* 0x0000000400027202 */ /* 0x000fe20000000f00 */
[----:B------:R-:W-:Y:S05]  /*1b230*/  BRA `(.L_x_2385) ;  /* 0xffffd25000007947 */ /* 0x000fea000383ffff */
.L_x_2320:
        /* <DEDUP_REMOVED lines=27> */
.L_x_2322:
[----:B------:R-:W-:Y:S02]  /*1b3f0*/  SEL R0, RZ, 0x1, P0 ;  /* 0x00000001ff007807 */ /* 0x000fe40000000000 */
[----:B------:R-:W-:Y:S02]  /*1b400*/  MOV R2, 0x1b420 ;  /* 0x0001b42000027802 */ /* 0x000fe40000000f00 */
[----:B---3--:R-:W-:Y:S05]  /*1b410*/  CALL.REL.NOINC `($__internal_37_$__cuda_sm70_votesync_ballot) ;  /* 0x0000026000007944 */ /* 0x008fea0003c00000 */
[----:B------:R-:W-:Y:S01]  /*1b420*/  MOV R8, R0 ;  /* 0x0000000000087202 */ /* 0x000fe20000000f00 */
[----:B------:R-:W-:Y:S05]  /*1b430*/  BRA `(.L_x_2387) ;  /* 0xffffd1e000007947 */ /* 0x000fea000383ffff */
.L_x_2323:
[----:B------:R-:W-:Y:S01]  /*1b440*/  IMAD.MOV.U32 R9, RZ, RZ, R6 ;  /* 0x000000ffff097224 */ /* 0x000fe200078e0006 */
[----:B------:R-:W-:Y:S01]  /*1b450*/  MOV R5, R0 ;  /* 0x0000000000057202 */ /* 0x000fe20000000f00 */
[----:B------:R-:W-:Y:S01]  /*1b460*/  IMAD.MOV.U32 R3, RZ, RZ, 0x1f ;  /* 0x0000001fff037424 */ /* 0x000fe200078e00ff */
[----:B-1----:R-:W-:Y:S02]  /*1b470*/  MOV R2, 0x1b490 ;  /* 0x0001b49000027802 */ /* 0x002fe40000000f00 */
[----:B---3--:R-:W-:Y:S05]  /*1b480*/  CALL.REL.NOINC `($__internal_35_$__cuda_sm70_shflsync_idx_p) ;  /* 0x0000013000007944 */ /* 0x008fea0003c00000 */
[----:B------:R-:W-:Y:S01]  /*1b490*/  IMAD.MOV.U32 R11, RZ, RZ, R5 ;  /* 0x000000ffff0b7224 */ /* 0x000fe200078e0005 */
[----:B------:R-:W-:Y:S01]  /*1b4a0*/  MOV R5, R0 ;  /* 0x0000000000057202 */ /* 0x000fe20000000f00 */
[----:B------:R-:W-:Y:S01]  /*1b4b0*/  IMAD.MOV.U32 R9, RZ, RZ, R7 ;  /* 0x000000ffff097224 */ /* 0x000fe200078e0007 */
[----:B------:R-:W-:-:S02]  /*1b4c0*/  MOV R3, 0x1f ;  /* 0x0000001f00037802 */ /* 0x000fc40000000f00 */
[----:B------:R-:W-:Y:S02]  /*1b4d0*/  MOV R2, 0x1b4f0 ;  /* 0x0001b4f000027802 */ /* 0x000fe40000000f00 */
[----:B------:R-:W-:Y:S05]  /*1b4e0*/  CALL.REL.NOINC `($__internal_35_$__cuda_sm70_shflsync_idx_p) ;  /* 0x000000d000007944 */ /* 0x000fea0003c00000 */
[----:B------:R-:W-:Y:S01]  /*1b4f0*/  MOV R7, R5 ;  /* 0x0000000500077202 */ /* 0x000fe20000000f00 */
[----:B------:R-:W-:Y:S05]  /*1b500*/  BRA `(.L_x_2388) ;  /* 0xffffd18000007947 */ /* 0x000fea000383ffff */
.L_x_2326:
[----:B------:R-:W-:Y:S01]  /*1b510*/  IMAD.MOV.U32 R9, RZ, RZ, R4 ;  /* 0x000000ffff097224 */ /* 0x000fe200078e0004 */
[----:B------:R-:W-:Y:S01]  /*1b520*/  MOV R5, R0 ;  /* 0x0000000000057202 */ /* 0x000fe20000000f00 */
[----:B------:R-:W-:Y:S01]  /*1b530*/  IMAD.MOV.U32 R3, RZ, RZ, 0x1f ;  /* 0x0000001fff037424 */ /* 0x000fe200078e00ff */
[----:B-1----:R-:W-:Y:S02]  /*1b540*/  MOV R2, 0x1b560 ;  /* 0x0001b56000027802 */ /* 0x002fe40000000f00 */
[----:B---34-:R-:W-:Y:S05]  /*1b550*/  CALL.REL.NOINC `($__internal_35_$__cuda_sm70_shflsync_idx_p) ;  /* 0x0000006000007944 */ /* 0x018fea0003c00000 */
[----:B------:R-:W-:Y:S01]  /*1b560*/  MOV R13, R5 ;  /* 0x00000005000d7202 */ /* 0x000fe20000000f00 */
[----:B------:R-:W-:Y:S05]  /*1b570*/  BRA `(.L_x_2325) ;  /* 0xffffd17000007947 */ /* 0x000fea000383ffff */
        .weak           $__internal_34_$__cuda_sm70_shflsync_bfly_p
        .type           $__internal_34_$__cuda_sm70_shflsync_bfly_p,@function
        .size           $__internal_34_$__cuda_sm70_shflsync_bfly_p,($__internal_35_$__cuda_sm70_shflsync_idx_p - $__internal_34_$__cuda_sm70_shflsync_bfly_p)
$__internal_34_$__cuda_sm70_shflsync_bfly_p:
[----:B------:R-:W-:Y:S04]  /*1b580*/  WARPSYNC R9 ;  /* 0x0000000900007348 */ /* 0x000fe80003800000 */
[----:B------:R1:W2:Y:S02]  /*1b590*/  SHFL.BFLY PT, R0, R0, R3, R10 ;  /* 0x0c00000300007389 */ /* 0x0002a400000e000a */
[----:B-1----:R-:W-:-:S04]  /*1b5a0*/  MOV R3, 0x0 ;  /* 0x0000000000037802 */ /* 0x002fc80000000f00 */
[----:B--2---:R-:W-:Y:S05]  /*1b5b0*/  RET.REL.NODEC R2 `(_ZN7cutlass13device_kernelIN5flash19enable_sm80_to_sm89INS1_16FlashAttnFwdSm80INS1_25CollectiveMainloopFwdSm80ILi4ELi1ELb0EN4cute5tupleIJNS5_1CILi128EEENS7_ILi80EEENS7_ILi64EEEEEELi64ENS_10bfloat16_tEfNS_4arch4Sm80ELb0ELb1ELb0ELb1ELb0ELb0ELb1ELb1EEENS1_21CollectiveEpilogueFwdINS6_IJS8_SA_S9_EEENS6_IJNS7_ILi1EEESI_SI_EEESC_SE_Li128ELb1ELb1ELb1ELb0EEENS1_36VarlenDynamicPersistentTileSchedulerILi128ELi80ELi128ELi128ELb1ELb1ELb0ELb1ELb0ELb1EEEEEEEEEvNT_6ParamsE) ;  /* 0xfffe4a4002007950 */ /* 0x004fea0003c3ffff */
        .weak           $__internal_35_$__cuda_sm70_shflsync_idx_p
        .type           $__internal_35_$__cuda_sm70_shflsync_idx_p,@function
        .size           $__internal_35_$__cuda_sm70_shflsync_idx_p,($__internal_36_$__cuda_sm70_shflsync_up_p - $__internal_35_$__cuda_sm70_shflsync_idx_p)
$__internal_35_$__cuda_sm70_shflsync_idx_p:
[----:B------:R-:W-:-:S04]  /*1b5c0*/  MOV R16, 0xffffffff ;  /* 0xffffffff00107802 */ /* 0x000fc80000000f00 */
[----:B------:R-:W-:Y:S04]  /*1b5d0*/  WARPSYNC R16 ;  /* 0x0000001000007348 */ /* 0x000fe80003800000 */
[----:B------:R1:W2:Y:S02]  /*1b5e0*/  SHFL.IDX PT, R5, R9, R5, R3 ;  /* 0x0000000509057389 */ /* 0x0002a400000e0003 */
[----:B-1----:R-:W-:-:S04]  /*1b5f0*/  MOV R3, 0x0 ;  /* 0x0000000000037802 */ /* 0x002fc80000000f00 */
[----:B--2---:R-:W-:Y:S05]  /*1b600*/  RET.REL.NODEC R2 `(_ZN7cutlass13device_kernelIN5flash19enable_sm80_to_sm89INS1_16FlashAttnFwdSm80INS1_25CollectiveMainloopFwdSm80ILi4ELi1ELb0EN4cute5tupleIJNS5_1CILi128EEENS7_ILi80EEENS7_ILi64EEEEEELi64ENS_10bfloat16_tEfNS_4arch4Sm80ELb0ELb1ELb0ELb1ELb0ELb0ELb1ELb1EEENS1_21CollectiveEpilogueFwdINS6_IJS8_SA_S9_EEENS6_IJNS7_ILi1EEESI_SI_EEESC_SE_Li128ELb1ELb1ELb1ELb0EEENS1_36VarlenDynamicPersistentTileSchedulerILi128ELi80ELi128ELi128ELb1ELb1ELb0ELb1ELb0ELb1EEEEEEEEEvNT_6ParamsE) ;  /* 0xfffe49f002007950 */ /* 0x004fea0003c3ffff */
        .weak           $__internal_36_$__cuda_sm70_shflsync_up_p
        .type           $__internal_36_$__cuda_sm70_shflsync_up_p,@function
        .size           $__internal_36_$__cuda_sm70_shflsync_up_p,($__internal_37_$__cuda_sm70_votesync_ballot - $__internal_36_$__cuda_sm70_shflsync_up_p)
$__internal_36_$__cuda_sm70_shflsync_up_p:
[----:B------:R-:W-:Y:S02]  /*1b610*/  IMAD.MOV.U32 R4, RZ, RZ, RZ ;  /* 0x000000ffff047224 */ /* 0x000fe400078e00ff */
[----:B------:R-:W-:-:S04]  /*1b620*/  IMAD.MOV.U32 R9, RZ, RZ, -0x1 ;  /* 0xffffffffff097424 */ /* 0x000fc800078e00ff */
[----:B------:R-:W-:Y:S04]  /*1b630*/  WARPSYNC R9 ;  /* 0x0000000900007348 */ /* 0x000fe80003800000 */
[----:B------:R1:W2:Y:S02]  /*1b640*/  SHFL.UP PT, R4, R0, R2, R4 ;  /* 0x0400000200047389 */ /* 0x0002a400000e0004 */
[----:B-1----:R-:W-:Y:S02]  /*1b650*/  MOV R2, R3 ;  /* 0x0000000300027202 */ /* 0x002fe40000000f00 */
[----:B------:R-:W-:-:S04]  /*1b660*/  MOV R3, 0x0 ;  /* 0x0000000000037802 */ /* 0x000fc80000000f00 */
[----:B--2---:R-:W-:Y:S05]  /*1b670*/  RET.REL.NODEC R2 `(_ZN7cutlass13device_kernelIN5flash19enable_sm80_to_sm89INS1_16FlashAttnFwdSm80INS1_25CollectiveMainloopFwdSm80ILi4ELi1ELb0EN4cute5tupleIJNS5_1CILi128EEENS7_ILi80EEENS7_ILi64EEEEEELi64ENS_10bfloat16_tEfNS_4arch4Sm80ELb0ELb1ELb0ELb1ELb0ELb0ELb1ELb1EEENS1_21CollectiveEpilogueFwdINS6_IJS8_SA_S9_EEENS6_IJNS7_ILi1EEESI_SI_EEESC_SE_Li128ELb1ELb1ELb1ELb0EEENS1_36VarlenDynamicPersistentTileSchedulerILi128ELi80ELi128ELi128ELb1ELb1ELb0ELb1ELb0ELb1EEEEEEEEEvNT_6ParamsE) ;  /* 0xfffe498002007950 */ /* 0x004fea0003c3ffff */
        .weak           $__internal_37_$__cuda_sm70_votesync_ballot
        .type           $__internal_37_$__cuda_sm70_votesync_ballot,@function
        .size           $__internal_37_$__cuda_sm70_votesync_ballot,(.L_x_3275 - $__internal_37_$__cuda_sm70_votesync_ballot)
$__internal_37_$__cuda_sm70_votesync_ballot:
[----:B------:R-:W-:Y:S01]  /*1b680*/  ISETP.NE.U32.AND P0, PT, R0, 0x1, PT ;  /* 0x000000010000780c */ /* 0x000fe20003f05070 */
[----:B------:R-:W-:-:S04]  /*1b690*/  IMAD.MOV.U32 R3, RZ, RZ, -0x1 ;  /* 0xffffffffff037424 */ /* 0x000fc800078e00ff */
[----:B------:R-:W-:Y:S08]  /*1b6a0*/  WARPSYNC R3 ;  /* 0x0000000300007348 */ /* 0x000ff00003800000 */
[----:B------:R-:W-:-:S04]  /*1b6b0*/  VOTE.ANY R0, PT, !P0 ;  /* 0x0000000000007806 */ /* 0x000fc800040e0100 */
[----:B------:R-:W-:Y:S01]  /*1b6c0*/  LOP3.LUT R0, R0, R3, RZ, 0xc0, !PT ;  /* 0x0000000300007212 */ /* 0x000fe200078ec0ff */
[----:B------:R-:W-:-:S04]  /*1b6d0*/  IMAD.MOV.U32 R3, RZ, RZ, 0x0 ;  /* 0x00000000ff037424 */ /* 0x000fc800078e00ff */
[----:B------:R-:W-:Y:S05]  /*1b6e0*/  RET.REL.NODEC R2 `(_ZN7cutlass13device_kernelIN5flash19enable_sm80_to_sm89INS1_16FlashAttnFwdSm80INS1_25CollectiveMainloopFwdSm80ILi4ELi1ELb0EN4cute5tupleIJNS5_1CILi128EEENS7_ILi80EEENS7_ILi64EEEEEELi64ENS_10bfloat16_tEfNS_4arch4Sm80ELb0ELb1ELb0ELb1ELb0ELb0ELb1ELb1EEENS1_21CollectiveEpilogueFwdINS6_IJS8_SA_S9_EEENS6_IJNS7_ILi1EEESI_SI_EEESC_SE_Li128ELb1ELb1ELb1ELb0EEENS1_36VarlenDynamicPersistentTileSchedulerILi128ELi80ELi128ELi128ELb1ELb1ELb0ELb1ELb0ELb1EEEEEEEEEvNT_6ParamsE) ;  /* 0xfffe491002007950 */ /* 0x000fea0003c3ffff */
.L_x_2389:
        /* <DEDUP_REMOVED lines=9> */
.L_x_3275:


//--------------------- .text._ZN7cutlass13device_kernelIN5flash19enable_sm80_to_sm89INS1_16FlashAttnFwdSm80INS1_25CollectiveMainloopFwdSm80ILi4ELi1ELb0EN4cute5tupleIJNS5_1CILi128EEENS7_ILi80EEENS7_ILi64EEEEEELi64ENS_10bfloat16_tEfNS_4arch4Sm80ELb0ELb1ELb0ELb1ELb0ELb1ELb1ELb1EEENS1_21CollectiveEpilogueFwdINS6_IJS8_SA_S9_EEENS6_IJNS7_ILi1EEESI_SI_EEESC_SE_Li128ELb1ELb1ELb1ELb0EEENS1_36VarlenDynamicPersistentTileSchedulerILi128ELi80ELi128ELi128ELb1ELb1ELb0ELb1ELb0ELb1EEEEEEEEEvNT_6ParamsE --------------------------
	.section	.text._ZN7cutlass13device_kernelIN5flash19enable_sm80_to_sm89INS1_16FlashAttnFwdSm80INS1_25CollectiveMainloopFwdSm80ILi4ELi1ELb0EN4cute5tupleIJNS5_1CILi128EEENS7_ILi80EEENS7_ILi64EEEEEELi64ENS_10bfloat16_tEfNS_4arch4Sm80ELb0ELb1ELb0ELb1ELb0ELb1ELb1ELb1EEENS1_21CollectiveEpilogueFwdINS6_IJS8_SA_S9_EEENS6_IJNS7_ILi1EEESI_SI_EEESC_SE_Li128ELb1ELb1ELb1ELb0EEENS1_36VarlenDynamicPersistentTileSchedulerILi128ELi80ELi128ELi128ELb1ELb1ELb0ELb1ELb0ELb1EEEEEEEEEvNT_6ParamsE,"ax",@progbits
	.sectioninfo	@"SHI_REGISTERS=255"
	.align	128
.text._ZN7cutlass13device_kernelIN5flash19enable_sm80_to_sm89INS1_16FlashAttnFwdSm80INS1_25CollectiveMainloopFwdSm80ILi4ELi1ELb0EN4cute5tupleIJNS5_1CILi128EEENS7_ILi80EEENS7_ILi64EEEEEELi64ENS_10bfloat16_tEfNS_4arch4Sm80ELb0ELb1ELb0ELb1ELb0ELb1ELb1ELb1EEENS1_21CollectiveEpilogueFwdINS6_IJS8_SA_S9_EEENS6_IJNS7_ILi1EEESI_SI_EEESC_SE_Li128ELb1ELb1ELb1ELb0EEENS1_36VarlenDynamicPersistentTileSchedulerILi128ELi80ELi128ELi128ELb1ELb1ELb0ELb1ELb0ELb1EEEEEEEEEvNT_6ParamsE:
        .type           _ZN7cutlass13device_kernelIN5flash19enable_sm80_to_sm89INS1_16FlashAttnFwdSm80INS1_25CollectiveMainloopFwdSm80ILi4ELi1ELb0EN4cute5tupleIJNS5_1CILi128EEENS7_ILi80EEENS7_ILi64EEEEEELi64ENS_10bfloat16_tEfNS_4arch4Sm80ELb0ELb1ELb0ELb1ELb0ELb1ELb1ELb1EEENS1_21CollectiveEpilogueFwdINS6_IJS8_SA_S9_EEENS6_IJNS7_ILi1EEESI_SI_EEESC_SE_Li128ELb1ELb1ELb1ELb0EEENS1_36VarlenDynamicPersistentTileSchedulerILi128ELi80ELi128ELi128ELb1ELb1ELb0ELb1ELb0ELb1EEEEEEEEEvNT_6ParamsE,@function
        .size           _ZN7cutlass13device_kernelIN5flash19enable_sm80_to_sm89INS1_16FlashAttnFwdSm80INS1_25CollectiveMainloopFwdSm80ILi4ELi1ELb0EN4cute5tupleIJNS5_1CILi128EEENS7_ILi80EEENS7_ILi64EEEEEELi64ENS_10bfloat16_tEfNS_4arch4Sm80ELb0ELb1ELb0ELb1ELb0ELb1ELb1ELb1EEENS1_21CollectiveEpilogueFwdINS6_IJS8_SA_S9_EEENS6_IJNS7_ILi1EEESI_SI_EEESC_SE_Li128ELb1ELb1ELb1ELb0EEENS1_36VarlenDynamicPersistentTileSchedulerILi128ELi80ELi128ELi128ELb1ELb1ELb0ELb1ELb0ELb1EEEEEEEEEvNT_6ParamsE,(.L_x_3280 - _ZN7cutlass13device_kernelIN5flash19enable_sm80_to_sm89INS1_16FlashAttnFwdSm80INS1_25CollectiveMainloopFwdSm80ILi4ELi1ELb0EN4cute5tupleIJNS5_1CILi128EEENS7_ILi80EEENS7_ILi64EEEEEELi64ENS_10bfloat16_tEfNS_4arch4Sm80ELb0ELb1ELb0ELb1ELb0ELb1ELb1ELb1EEENS1_21CollectiveEpilogueFwdINS6_IJS8_SA_S9_EEENS6_IJNS7_ILi1EEESI_SI_EEESC_SE_Li128ELb1ELb1ELb1ELb0EEENS1_36VarlenDynamicPersistentTileSchedulerILi128ELi80ELi128ELi128ELb1ELb1ELb0ELb1ELb0ELb1EEEEEEEEEvNT_6ParamsE)
        .other          _ZN7cutlass13device_kernelIN5flash19enable_sm80_to_sm89INS1_16FlashAttnFwdSm80INS1_25CollectiveMainloopFwdSm80ILi4ELi1ELb0EN4cute5tupleIJNS5_1CILi128EEENS7_ILi80EEENS7_ILi64EEEEEELi64ENS_10bfloat16_tEfNS_4arch4Sm80ELb0ELb1ELb0ELb1ELb0ELb1ELb1ELb1EEENS1_21CollectiveEpilogueFwdINS6_IJS8_SA_S9_EEENS6_IJNS7_ILi1EEESI_SI_EEESC_SE_Li128ELb1ELb1ELb1ELb0EEENS1_36VarlenDynamicPersistentTileSchedulerILi128ELi80ELi128ELi128ELb1ELb1ELb0ELb1ELb0ELb1EEEEEEEEEvNT_6ParamsE,@"STO_CUDA_ENTRY STV_DEFAULT"
_ZN7cutlass13device_kernelIN5flash19enable_sm80_to_sm89INS1_16FlashAttnFwdSm80INS1_25CollectiveMainloopFwdSm80ILi4ELi1ELb0EN4cute5tupleIJNS5_1CILi128EEENS7_ILi80EEENS7_ILi64EEEEEELi64ENS_10bfloat16_tEfNS_4arch4Sm80ELb0ELb1ELb0ELb1ELb0ELb1ELb1ELb1EEENS1_21CollectiveEpilogueFwdINS6_IJS8_SA_S9_EEENS6_IJNS7_ILi1EEESI_SI_EEESC_SE_Li128ELb1ELb1ELb1ELb0EEENS1_36VarlenDynamicPersistentTileSchedulerILi128ELi80ELi128ELi128ELb1ELb1ELb0ELb1ELb0ELb1EEEEEEEEEvNT_6ParamsE:
        /* <DEDUP_REMOVED lines=54> */
.L_x_2395:
        /* <DEDUP_REMOVED lines=16> */
.L_x_2663:
        /* <DEDUP_REMOVED lines=16> */
.L_x_2664:
[----:B--2---:R-:W-:-:S05]  /*0560*/  IMAD R0, R0, c[0x0][0x538], RZ ;  /* 0x00014e0000007a24 */ /* 0x004fca00078e02ff */
[----:B------:R-:W-:-:S04]  /*0570*/  IADD3 R6, R0, R6, RZ ;  /* 0x0000000600067210 */ /* 0x000fc80007ffe0ff */
[----:B------:R-:W-:-:S13]  /*0580*/  ISETP.GT.AND P0, PT, R6, UR4, PT ;  /* 0x0000000406007c0c */ /* 0x000fda000bf04270 */
[----:B-1----:R-:W-:Y:S05]  /*0590*/  @!P0 BRA `(.L_x_2395) ;  /* 0xfffffdc000008947 */ /* 0x002fea000383ffff */
.L_x_2391:
[----:B------:R-:W-:-:S05]  /*05a0*/  IADD3 R12, -R0, R6, RZ ;  /* 0x00000006000c7210 */ /* 0x000fca0007ffe1ff */
[----:B------:R-:W-:-:S05]  /*05b0*/  IMAD R0, R4, c[0x0][0x538], R12 ;  /* 0x00014e0004007a24 */ /* 0x000fca00078e020c */
[----:B------:R-:W-:Y:S01]  /*05c0*/  ISETP.GT.AND P0, PT, R0, UR4, PT ;  /* 0x0000000400007c0c */ /* 0x000fe2000bf04270 */
[----:B------:R-:W-:-:S12]  /*05d0*/  BRA.DIV ~URZ, `(.L_x_2396) ;  /* 0x000239127f007947 */ /* 0x000fd8000b800000 */
[----:B------:R-:W-:-:S04]  /*05e0*/  VOTE.ANY R6, PT, !P0 ;  /* 0x0000000000067806 */ /* 0x000fc800040e0100 */
.L_x_2665:
[----:B------:R-:W1:Y:S02]  /*05f0*/  POPC R0, R6 ;  /* 0x0000000600007309 */ /* 0x000e640000000000 */
[----:B-1----:R-:W-:-:S05]  /*0600*/  IADD3 R2, R0, R7, RZ ;  /* 0x0000000700027210 */ /* 0x002fca0007ffe0ff */
[----:B------:R1:W-:Y:S01]  /*0610*/  STL [R1+0x54], R2 ;  /* 0x0000540201007387 */ /* 0x0003e20000100800 */
[----:B------:R-:W-:Y:S05]  /*0620*/  BRA.DIV ~URZ, `(.L_x_2397) ;  /* 0x000239127f007947 */ /* 0x000fea000b800000 */
[----:B------:R2:W3:Y:S01]  /*0630*/  SHFL.IDX PT, R13, R9, R0, 0x1f ;  /* 0x00001f00090d7589 */ /* 0x0004e200000e0000 */
[----:B------:R-:W-:-:S03]  /*0640*/  MOV R5, RZ ;  /* 0x000000ff00057202 */ /* 0x000fc60000000f00 */
[----:B------:R2:W4:Y:S04]  /*0650*/  SHFL.IDX PT, R9, R8, R0, 0x1f ;  /* 0x00001f0008097589 */ /* 0x00052800000e0000 */
.L_x_2666:
[----:B------:R-:W-:Y:S01]  /*0660*/  ISETP.NE.AND P0, PT, R6, RZ, PT ;  /* 0x000000ff0600720c */ /* 0x000fe20003f05270 */
[----:B------:R-:W-:-:S12]  /*0670*/  BSSY B0, `(.L_x_2398) ;  /* 0x0000005000007945 */ /* 0x000fd80003800000 */
[----:B------:R-:W-:Y:S05]  /*0680*/  @!P0 BRA `(.L_x_2399) ;  /* 0x0000003000008947 */ /* 0x000fea0003800000 */
[----:B------:R-:W-:Y:S01]  /*0690*/  IADD3 R10, R0, -0x1, RZ ;  /* 0xffffffff000a7810 */ /* 0x000fe20007ffe0ff */
[----:B------:R-:W-:Y:S05]  /*06a0*/  BRA.DIV ~URZ, `(.L_x_2400) ;  /* 0x000239727f007947 */ /* 0x000fea000b800000 */
[----:B------:R1:W2:Y:S02]  /*06b0*/  SHFL.IDX PT, R5, R4, R10, 0x1f ;  /* 0x00001f0a04057589 */ /* 0x0002a400000e0000 */
.L_x_2399:
[----:B------:R-:W-:Y:S05]  /*06c0*/  BSYNC B0 ;  /* 0x0000000000007941 */ /* 0x000fea0003800000 */
.L_x_2398:
        /* <DEDUP_REMOVED lines=69> */
.L_x_2402:
        /* <DEDUP_REMOVED lines=70> */
.L_x_2403:
[----:B------:R-:W-:Y:S05]  /*0f80*/  BSYNC B0 ;  /* 0x0000000000007941 */ /* 0x000fea0003800000 */
.L_x_2401:
[----:B------:R-:W-:-:S04]  /*0f90*/  LOP3.LUT R0, RZ, R0, RZ, 0x33, !PT ;  /* 0x00000000ff007212 */ /* 0x000fc800078e33ff */
[----:B------:R-:W-:-:S05]  /*0fa0*/  IADD3 R0, R0, R13, RZ ;  /* 0x0000000d00007210 */ /* 0x000fca0007ffe0ff */
[----:B------:R2:W-:Y:S01]  /*0fb0*/  STL [R1+0x4c], R0 ;  /* 0x00004c0001007387 */ /* 0x0005e20000100800 */
[----:B------:R-:W-:Y:S05]  /*0fc0*/  BRA `(.L_x_2404) ;  /* 0x0000006000007947 */ /* 0x000fea0003800000 */
.L_x_2392:
[----:B------:R-:W-:Y:S01]  /*0fd0*/  MOV R0, UR4 ;  /* 0x0000000400007c02 */ /* 0x000fe20008000f00 */
[----:B------:R-:W-:Y:S04]  /*0fe0*/  STL [R1+0x4c], RZ ;  /* 0x00004cff01007387 */ /* 0x000fe80000100800 */
[----:B------:R-:W-:Y:S04]  /*0ff0*/  STL [R1+0x50], RZ ;  /* 0x000050ff01007387 */ /* 0x000fe80000100800 */
[----:B------:R1:W-:Y:S02]  /*1000*/  STL [R1+0x48], R0 ;  /* 0x0000480001007387 */ /* 0x0003e40000100800 */
[----:B-1----:R-:W-:-:S05]  /*1010*/  MOV R0, c[0x0][0x53c] ;  /* 0x00014f0000007a02 */ /* 0x002fca0000000f00 */
[----:B------:R1:W-:Y:S02]  /*1020*/  STL [R1+0x54], R0 ;  /* 0x0000540001007387 */ /* 0x0003e40000100800 */
.L_x_2404:
        /* <DEDUP_REMOVED lines=8> */
.L_x_2390:
        /* <DEDUP_REMOVED lines=99> */
.L_x_2662:
        /* <DEDUP_REMOVED lines=38> */
.L_x_2405:
[----:B------:R-:W-:-:S04]  /*1940*/  ISETP.NE.U32.AND P0, PT, RZ, c[0x0][0x368], PT ;  /* 0x0000da00ff007a0c */ /* 0x000fc80003f05070 */
[----:B------:R-:W-:-:S13]  /*1950*/  ISETP.NE.AND.EX P0, PT, RZ, c[0x0][0x36c], PT, P0 ;  /* 0x0000db00ff007a0c */ /* 0x000fda0003f05300 */
[----:B------:R-:W-:Y:S05]  /*1960*/  @!P0 BRA `(.L_x_2406) ;  /* 0x0000003000008947 */ /* 0x000fea0003800000 */
[----:B-1----:R-:W-:-:S05]  /*1970*/  IMAD.WIDE R4, R34, R172, c[0x0][0x368] ;  /* 0x0000da0022047625 */ /* 0x002fca00078e02ac */
[----:B------:R1:W5:Y:S01]  /*1980*/  LDG.E R13, [R4.64] ;  /* 0x00000008040d7981 */ /* 0x000362000c1e1900 */
[----:B------:R-:W-:Y:S05]  /*1990*/  BRA `(.L_x_2407) ;  /* 0x0000005000007947 */ /* 0x000fea0003800000 */
.L_x_2406:
[----:B------:R-:W-:Y:S01]  /*19a0*/  MOV R13, c[0x0][0x1d0] ;  /* 0x00007400000d7a02 */ /* 0x000fe20000000f00 */
[----:B------:R-:W-:Y:S05]  /*19b0*/  @!P4 BRA `(.L_x_2407) ;  /* 0x000000300000c947 */ /* 0x000fea0003800000 */
[----:B-1----:R-:W2:Y:S04]  /*19c0*/  LDG.E R6, [R4.64] ;  /* 0x0000000804067981 */ /* 0x002ea8000c1e1900 */
[----:B------:R-:W2:Y:S02]  /*19d0*/  LDG.E R0, [R4.64+0x4] ;  /* 0x0000040804007981 */ /* 0x000ea4000c1e1900 */
[----:B--2---:R-:W-:Y:S02]  /*19e0*/  IADD3 R13, -R6, R0, RZ ;  /* 0x00000000060d7210 */ /* 0x004fe40007ffe1ff */
.L_x_2407:
        /* <DEDUP_REMOVED lines=48> */
.L_x_2410:
[----:B------:R-:W-:-:S13]  /*1cf0*/  ISETP.NE.AND P0, PT, R6, 0x1, PT ;  /* 0x000000010600780c */ /* 0x000fda0003f05270 */
[----:B------:R-:W-:-:S05]  /*1d00*/  @P0 IMAD.HI.U32 R2, R3, c[0x0][0x330], RZ ;  /* 0x0000cc0003020a27 */ /* 0x000fca00078e00ff */
[----:B------:R-:W-:Y:S02]  /*1d10*/  @P0 SHF.R.U32.HI R3, RZ, c[0x0][0x334], R2 ;  /* 0x0000cd00ff030a19 */ /* 0x000fe40000011602 */
.L_x_2411:
[----:B------:R-:W-:Y:S05]  /*1d20*/  BSYNC B0 ;  /* 0x0000000000007941 */ /* 0x000fea0003800000 */
.L_x_2409:
[----:B------:R-:W-:-:S05]  /*1d30*/  IMAD R3, R3, R6, c[0x0][0x32c] ;  /* 0x0000cb0003037624 */ /* 0x000fca00078e0206 */
[----:B------:R-:W-:-:S03]  /*1d40*/  IMNMX R4, R4, R3, PT ;  /* 0x0000000304047217 */ /* 0x000fc60003800200 */
.L_x_2408:
[----:B------:R-:W-:Y:S01]  /*1d50*/  IMAD.IADD R5, R7, 0x1, -R8 ;  /* 0x0000000107057824 */ /* 0x000fe200078e0a08 */
[----:B------:R-:W-:Y:S01]  /*1d60*/  IADD3 R4, R4, 0x4f, RZ ;  /* 0x0000004f04047810 */ /* 0x000fe20007ffe0ff */
[----:B------:R-:W-:-:S03]  /*1d70*/  @P2 IMAD.HI.U32 R3, R9, c[0x0][0x2c8], RZ ;  /* 0x0000b20009032a27 */ /* 0x000fc600078e00ff */
[----:B------:R1:W-:Y:S01]  /*1d80*/  STL [R1], R5 ;  /* 0x0000000501007387 */ /* 0x0003e20000100800 */
        /* <DEDUP_REMOVED lines=18> */
.L_x_2414:
[----:B------:R-:W-:-:S13]  /*1eb0*/  ISETP.NE.AND P0, PT, R6, 0x1, PT ;  /* 0x000000010600780c */ /* 0x000fda0003f05270 */
[----:B------:R-:W-:-:S05]  /*1ec0*/  @P0 IMAD.HI.U32 R4, R2, c[0x0][0x330], RZ ;  /* 0x0000cc0002040a27 */ /* 0x000fca00078e00ff */
[----:B------:R-:W-:Y:S02]  /*1ed0*/  @P0 SHF.R.U32.HI R2, RZ, c[0x0][0x334], R4 ;  /* 0x0000cd00ff020a19 */ /* 0x000fe40000011604 */
.L_x_2415:
[----:B------:R-:W-:Y:S05]  /*1ee0*/  BSYNC B0 ;  /* 0x0000000000007941 */ /* 0x000fea0003800000 */
.L_x_2413:
[----:B------:R-:W-:-:S05]  /*1ef0*/  IMAD R2, R2, c[0x0][0x32c], RZ ;  /* 0x0000cb0002027a24 */ /* 0x000fca00078e02ff */
[----:B------:R-:W-:-:S04]  /*1f00*/  IMNMX R3, R3, R2, !PT ;  /* 0x0000000203037217 */ /* 0x000fc80007800200 */
.L_x_2412:
        /* <DEDUP_REMOVED lines=47> */
.L_x_2417:
[----:B------:R-:W-:Y:S05]  /*2200*/  BSYNC B0 ;  /* 0x0000000000007941 */ /* 0x000fea0003800000 */
.L_x_2416:
        /* <DEDUP_REMOVED lines=297> */
.L_x_2453:
        /* <DEDUP_REMOVED lines=63> */
.L_x_2423:
[----:B------:R-:W-:Y:S05]  /*3890*/  BSYNC B0 ;  /* 0x0000000000007941 */ /* 0x000fea0003800000 */
.L_x_2422:
        /* <DEDUP_REMOVED lines=38> */
.L_x_2425:
[----:B------:R-:W-:Y:S05]  /*3b00*/  BSYNC B0 ;  /* 0x0000000000007941 */ /* 0x000fea0003800000 */
.L_x_2424:
        /* <DEDUP_REMOVED lines=37> */
.L_x_2427:
[----:B------:R-:W-:Y:S05]  /*3d60*/  BSYNC B0 ;  /* 0x0000000000007941 */ /* 0x000fea0003800000 */
.L_x_2426:
        /* <DEDUP_REMOVED lines=68> */
.L_x_2431:
[----:B------:R-:W-:Y:S05]  /*41b0*/  BSYNC B0 ;  /* 0x0000000000007941 */ /* 0x000fea0003800000 */
.L_x_2430:
        /* <DEDUP_REMOVED lines=55> */
.L_x_2429:
[----:B------:R-:W-:Y:S05]  /*4530*/  BSYNC B1 ;  /* 0x0000000000017941 */ /* 0x000fea0003800000 */
.L_x_2428:
        /* <DEDUP_REMOVED lines=56> */
.L_x_2435:
[----:B------:R-:W-:Y:S05]  /*48c0*/  BSYNC B0 ;  /* 0x0000000000007941 */ /* 0x000fea0003800000 */
.L_x_2434:
        /* <DEDUP_REMOVED lines=55> */
.L_x_2433:
[----:B------:R-:W-:Y:S05]  /*4c40*/  BSYNC B1 ;  /* 0x0000000000017941 */ /* 0x000fea0003800000 */
.L_x_2432:
        /* <DEDUP_REMOVED lines=55> */
.L_x_2438:
[----:B------:R-:W-:Y:S05]  /*4fc0*/  BSYNC B0 ;  /* 0x0000000000007941 */ /* 0x000fea0003800000 */
.L_x_2437:
        /* <DEDUP_REMOVED lines=56> */
.L_x_2421:
        /* <DEDUP_REMOVED lines=195> */
.L_x_2440:
[----:B------:R-:W-:Y:S05]  /*5f80*/  BSYNC B0 ;  /* 0x0000000000007941 */ /* 0x000fea0003800000 */
.L_x_2439:
        /* <DEDUP_REMOVED lines=115> */
.L_x_2442:
[----:B------:R-:W-:Y:S05]  /*66c0*/  BSYNC B0 ;  /* 0x0000000000007941 */ /* 0x000fea0003800000 */
.L_x_2441:
        /* <DEDUP_REMOVED lines=116> */
.L_x_2420:
        /* <DEDUP_REMOVED lines=11> */
.L_x_2444:
[----:B------:R-:W-:Y:S05]  /*6ec0*/  BSYNC B0 ;  /* 0x0000000000007941 */ /* 0x000fea0003800000 */
.L_x_2443:
        /* <DEDUP_REMOVED lines=8> */
.L_x_2446:
[----:B------:R-:W-:Y:S05]  /*6f50*/  BSYNC B0 ;  /* 0x0000000000007941 */ /* 0x000fea0003800000 */
.L_x_2445:
[----:B------:R-:W-:Y:S11]  /*6f60*/  ISETP.GE.AND P0, PT, R146, R2, PT ;  /* 0x000000029200720c */ /* 0x000ff60003f06270 */
[----:B------:R-:W-:Y:S02]  /*6f70*/  @!UPT UIADD3 URZ, URZ, URZ, URZ ;  /* 0x0000003f3f3ff290 */ /* 0x000fe4000fffe03f */
[----:B------:R-:W-:-:S05]  /*6f80*/  @P0 BRA `(.L_x_2436) ;  /* 0x0000004000000947 */ /* 0x000fca0003800000 */
[----:B-1----:R-:W1:Y:S04]  /*6f90*/  @!P6 LDS.128 R8, [R80+0x4800] ;  /* 0x004800005008e984 */ /* 0x002e680000000c00 */
[----:B------:R-:W2:Y:S04]  /*6fa0*/  @!P1 LDS.128 R4, [R81+0x4800] ;  /* 0x0048000051049984 */ /* 0x000ea80000000c00 */
[----:B-1----:R1:W-:Y:S04]  /*6fb0*/  @!P6 STG.E.128 [R62.64], R8 ;  /* 0x000000083e00e986 */ /* 0x0023e8000c101d08 */
[----:B--2---:R1:W-:Y:S02]  /*6fc0*/  @!P1 STG.E.128 [R62.64+0x40], R4 ;  /* 0x000040043e009986 */ /* 0x0043e4000c101d08 */
.L_x_2436:
[----:B------:R-:W-:Y:S05]  /*6fd0*/  BSYNC B2 ;  /* 0x0000000000027941 */ /* 0x000fea0003800000 */
.L_x_2419:
        /* <DEDUP_REMOVED lines=95> */
.L_x_2448:
[----:B-1----:R-:W-:Y:S05]  /*75d0*/  BSYNC B0 ;  /* 0x0000000000007941 */ /* 0x002fea0003800000 */
.L_x_2447:
        /* <DEDUP_REMOVED lines=22> */
.L_x_2450:
[----:B------:R-:W-:Y:S05]  /*7740*/  BSYNC B0 ;  /* 0x0000000000007941 */ /* 0x000fea0003800000 */
.L_x_2449:
        /* <DEDUP_REMOVED lines=22> */
.L_x_2452:
[----:B------:R-:W-:Y:S05]  /*78b0*/  BSYNC B0 ;  /* 0x0000000000007941 */ /* 0x000fea0003800000 */
.L_x_2451:
        /* <DEDUP_REMOVED lines=33> */
.L_x_2418:
        /* <DEDUP_REMOVED lines=26> */
.L_x_2456:
[----:B------:R-:W-:-:S13]  /*7c70*/  ISETP.NE.AND P0, PT, R4, 0x1, PT ;  /* 0x000000010400780c */ /* 0x000fda0003f05270 */
[----:B------:R-:W-:-:S05]  /*7c80*/  @P0 IMAD.HI.U32 R0, R2, c[0x0][0x330], RZ ;  /* 0x0000cc0002000a27 */ /* 0x000fca00078e00ff */
[----:B------:R-:W-:Y:S02]  /*7c90*/  @P0 SHF.R.U32.HI R2, RZ, c[0x0][0x334], R0 ;  /* 0x0000cd00ff020a19 */ /* 0x000fe40000011600 */
.L_x_2457:
[----:B------:R-:W-:Y:S05]  /*7ca0*/  BSYNC B0 ;  /* 0x0000000000007941 */ /* 0x000fea0003800000 */
.L_x_2455:
[----:B------:R-:W-:-:S05]  /*7cb0*/  IMAD R2, R2, R4, c[0x0][0x32c] ;  /* 0x0000cb0002027624 */ /* 0x000fca00078e0204 */
[----:B------:R-:W-:-:S03]  /*7cc0*/  IMNMX R3, R3, R2, PT ;  /* 0x0000000203037217 */ /* 0x000fc60003800200 */
.L_x_2454:
[----:B------:R-:W2:Y:S01]  /*7cd0*/  LDL R4, [R1] ;  /* 0x0000000001047983 */ /* 0x000ea20000100800 */
        /* <DEDUP_REMOVED lines=21> */
.L_x_2460:
[----:B------:R-:W-:-:S04]  /*7e30*/  MOV R3, c[0x0][0x32c] ;  /* 0x0000cb0000037a02 */ /* 0x000fc80000000f00 */
[----:B------:R-:W-:-:S13]  /*7e40*/  ISETP.NE.AND P0, PT, R3, 0x1, PT ;  /* 0x000000010300780c */ /* 0x000fda0003f05270 */
[----:B------:R-:W-:-:S05]  /*7e50*/  @P0 IMAD.HI.U32 R3, R0, c[0x0][0x330], RZ ;  /* 0x0000cc0000030a27 */ /* 0x000fca00078e00ff */
[----:B------:R-:W-:Y:S02]  /*7e60*/  @P0 SHF.R.U32.HI R0, RZ, c[0x0][0x334], R3 ;  /* 0x0000cd00ff000a19 */ /* 0x000fe40000011603 */
.L_x_2461:
[----:B------:R-:W-:Y:S05]  /*7e70*/  BSYNC B0 ;  /* 0x0000000000007941 */ /* 0x000fea0003800000 */
.L_x_2459:
[----:B------:R-:W-:-:S05]  /*7e80*/  IMAD R0, R0, c[0x0][0x32c], RZ ;  /* 0x0000cb0000007a24 */ /* 0x000fca00078e02ff */
[----:B------:R-:W-:-:S05]  /*7e90*/  IMNMX R2, R2, R0, !PT ;  /* 0x0000000002027217 */ /* 0x000fca0007800200 */
.L_x_2458:
        /* <DEDUP_REMOVED lines=37> */
.L_x_2463:
[----:B------:R-:W-:Y:S05]  /*80f0*/  BSYNC B0 ;  /* 0x0000000000007941 */ /* 0x000fea0003800000 */
.L_x_2462:
        /* <DEDUP_REMOVED lines=38> */
[----:B------:R-:W-:-:S05]  /*8360*/  IMAD.IADD R0, R240, 0x1, R0 ;  /* 0x00000001f0007824 */ /* 0x000fca00078e0200 */
        /* <DEDUP_REMOVED lines=12> */
[----:B--2---:R-:W-:-:S05]  /*8430*/  @P1 IMAD.WIDE R2, R17, R2, c[0x0][0x340] ;  /* 0x0000d00011021625 */ /* 0x004fca00078e0202 */
        /* <DEDUP_REMOVED lines=78> */
.L_x_2667:
[----:B------:R-:W-:Y:S05]  /*8920*/  BRA.DIV ~URZ, `(.L_x_2466) ;  /* 0x0001b7c27f007947 */ /* 0x000fea000b800000 */
[----:B-1----:R1:W4:Y:S02]  /*8930*/  SHFL.IDX PT, R2, R6, RZ, 0x181f ;  /* 0x00181fff06027589 */ /* 0x00232400000e0000 */
.L_x_2668:
        /* <DEDUP_REMOVED lines=11> */
.L_x_2468:
[----:B------:R-:W-:Y:S05]  /*89f0*/  BSYNC B0 ;  /* 0x0000000000007941 */ /* 0x000fea0003800000 */
.L_x_2467:
[----:B------:R-:W-:Y:S05]  /*8a00*/  BRA.DIV ~URZ, `(.L_x_2469) ;  /* 0x0001b7527f007947 */ /* 0x000fea000b800000 */
[----:B---3--:R3:W1:Y:S04]  /*8a10*/  SHFL.IDX PT, R7, R5, 0x1, 0x181f ;  /* 0x00381f0005077f89 */ /* 0x00866800000e0000 */
[----:B--2-4-:R3:W2:Y:S02]  /*8a20*/  SHFL.IDX PT, R2, R6, 0x1, 0x181f ;  /* 0x00381f0006027f89 */ /* 0x0146a400000e0000 */
.L_x_2669:
        /* <DEDUP_REMOVED lines=10> */
.L_x_2471:
[----:B------:R-:W-:Y:S05]  /*8ad0*/  BSYNC B0 ;  /* 0x0000000000007941 */ /* 0x000fea0003800000 */
.L_x_2470:
[----:B------:R-:W-:Y:S05]  /*8ae0*/  BRA.DIV ~URZ, `(.L_x_2472) ;  /* 0x0001b7427f007947 */ /* 0x000fea000b800000 */
[----:B-1----:R1:W4:Y:S02]  /*8af0*/  SHFL.IDX PT, R7, R5, 0x2, 0x181f ;  /* 0x00581f0005077f89 */ /* 0x00232400000e0000 */
.L_x_2670:
[----:B------:R-:W-:Y:S05]  /*8b00*/  BRA.DIV ~URZ, `(.L_x_2473) ;  /* 0x0001b7927f007947 */ /* 0x000fea000b800000 */
[----:B--2---:R2:W1:Y:S02]  /*8b10*/  SHFL.IDX PT, R2, R6, 0x2, 0x181f ;  /* 0x00581f0006027f89 */ /* 0x00446400000e0000 */
.L_x_2671:
        /* <DEDUP_REMOVED lines=10> */
.L_x_2475:
[----:B------:R-:W-:Y:S05]  /*8bc0*/  BSYNC B0 ;  /* 0x0000000000007941 */ /* 0x000fea0003800000 */
.L_x_2474:
[----:B------:R-:W-:Y:S05]  /*8bd0*/  BRA.DIV ~URZ, `(.L_x_2476) ;  /* 0x0001b7327f007947 */ /* 0x000fea000b800000 */
[----:B----4-:R4:W2:Y:S04]  /*8be0*/  SHFL.IDX PT, R7, R5, 0x3, 0x181f ;  /* 0x00781f0005077f89 */ /* 0x0108a800000e0000 */
[----:B-1----:R4:W1:Y:S02]  /*8bf0*/  SHFL.IDX PT, R2, R6, 0x3, 0x181f ;  /* 0x00781f0006027f89 */ /* 0x00286400000e0000 */
.L_x_2672:
        /* <DEDUP_REMOVED lines=10> */
.L_x_2478:
[----:B------:R-:W-:Y:S05]  /*8ca0*/  BSYNC B0 ;  /* 0x0000000000007941 */ /* 0x000fea0003800000 */
.L_x_2477:
[----:B------:R-:W-:Y:S05]  /*8cb0*/  BRA.DIV ~URZ, `(.L_x_2479) ;  /* 0x0001b7227f007947 */ /* 0x000fea000b800000 */
[----:B--2---:R2:W3:Y:S02]  /*8cc0*/  SHFL.IDX PT, R7, R5, 0x4, 0x181f ;  /* 0x00981f0005077f89 */ /* 0x0044e400000e0000 */
.L_x_2673:
[----:B------:R-:W-:Y:S05]  /*8cd0*/  BRA.DIV ~URZ, `(.L_x_2480) ;  /* 0x0001b7727f007947 */ /* 0x000fea000b800000 */
[----:B-1----:R1:W2:Y:S02]  /*8ce0*/  SHFL.IDX PT, R2, R6, 0x4, 0x181f ;  /* 0x00981f0006027f89 */ /* 0x0022a400000e0000 */
.L_x_2674:
        /* <DEDUP_REMOVED lines=10> */
.L_x_2482:
[----:B------:R-:W-:Y:S05]  /*8d90*/  BSYNC B0 ;  /* 0x0000000000007941 */ /* 0x000fea0003800000 */
.L_x_2481:
[----:B------:R-:W-:Y:S05]  /*8da0*/  BRA.DIV ~URZ, `(.L_x_2483) ;  /* 0x0001b7127f007947 */ /* 0x000fea000b800000 */
[----:B---3--:R3:W1:Y:S04]  /*8db0*/  SHFL.IDX PT, R7, R5, 0x5, 0x181f ;  /* 0x00b81f0005077f89 */ /* 0x00866800000e0000 */
[----:B--2---:R3:W2:Y:S02]  /*8dc0*/  SHFL.IDX PT, R2, R6, 0x5, 0x181f ;  /* 0x00b81f0006027f89 */ /* 0x0046a400000e0000 */
.L_x_2675:
        /* <DEDUP_REMOVED lines=10> */
.L_x_2485:
[----:B------:R-:W-:Y:S05]  /*8e70*/  BSYNC B0 ;  /* 0x0000000000007941 */ /* 0x000fea0003800000 */
.L_x_2484:
[----:B------:R-:W-:Y:S05]  /*8e80*/  BRA.DIV ~URZ, `(.L_x_2486) ;  /* 0x0001b7027f007947 */ /* 0x000fea000b800000 */
[----:B-1----:R1:W3:Y:S02]  /*8e90*/  SHFL.IDX PT, R7, R5, 0x6, 0x181f ;  /* 0x00d81f0005077f89 */ /* 0x0022e400000e0000 */
.L_x_2676:
[----:B------:R-:W-:Y:S05]  /*8ea0*/  BRA.DIV ~URZ, `(.L_x_2487) ;  /* 0x0001b7527f007947 */ /* 0x000fea000b800000 */
[----:B--2---:R2:W1:Y:S02]  /*8eb0*/  SHFL.IDX PT, R2, R6, 0x6, 0x181f ;  /* 0x00d81f0006027f89 */ /* 0x00446400000e0000 */
.L_x_2677:
        /* <DEDUP_REMOVED lines=10> */
.L_x_2489:
[----:B------:R-:W-:Y:S05]  /*8f60*/  BSYNC B0 ;  /* 0x0000000000007941 */ /* 0x000fea0003800000 */
.L_x_2488:
[----:B------:R-:W-:Y:S05]  /*8f70*/  BRA.DIV ~URZ, `(.L_x_2490) ;  /* 0x0001b6f27f007947 */ /* 0x000fea000b800000 */
[----:B-1-34-:R-:W1:Y:S04]  /*8f80*/  SHFL.IDX PT, R5, R5, 0x7, 0x181f ;  /* 0x00f81f0005057f89 */ /* 0x01ae6800000e0000 */
[----:B------:R3:W4:Y:S02]  /*8f90*/  SHFL.IDX PT, R3, R6, 0x7, 0x181f ;  /* 0x00f81f0006037f89 */ /* 0x00072400000e0000 */
.L_x_2678:
[----:B--23--:R-:W2:Y:S01]  /*8fa0*/  LDL.LU R6, [R1+0x40] ;  /* 0x0000400001067983 */ /* 0x00cea20000300800 */
        /* <DEDUP_REMOVED lines=15> */
[----:B------:R-:W3:Y:S04]  /*90a0*/  LDL R8, [R1+0x3c] ;  /* 0x00003c0001087983 */ /* 0x000ee80000100800 */
[----:B-1----:R-:W4:Y:S01]  /*90b0*/  LDL.64 R6, [R1+0x30] ;  /* 0x0000300001067983 */ /* 0x002f220000100a00 */
[----:B------:R-:W-:Y:S01]  /*90c0*/  IMAD.MOV.U32 R76, RZ, RZ, -0x50 ;  /* 0xffffffb0ff4c7424 */ /* 0x000fe200078e00ff */
[----:B------:R-:W-:-:S03]  /*90d0*/  SHF.R.S32.HI R79, RZ, 0x1f, R78 ;  /* 0x0000001fff4f7819 */ /* 0x000fc6000001144e */
[----:B------:R-:W-:Y:S02]  /*90e0*/  IMAD R76, R226, R76, 0x50 ;  /* 0x00000050e24c7424 */ /* 0x000fe400078e024c */
[----:B------:R-:W-:Y:S02]  /*90f0*/  IMAD R4, R79, c[0x0][0x1e0], RZ ;  /* 0x000078004f047a24 */ /* 0x000fe400078e02ff */
[----:B------:R-:W-:-:S04]  /*9100*/  IMAD.WIDE.U32 R2, R78, c[0x0][0x1e0], RZ ;  /* 0x000078004e027a25 */ /* 0x000fc800078e00ff */
[----:B------:R-:W-:-:S04]  /*9110*/  IMAD R4, R78, c[0x0][0x1e4], R4 ;  /* 0x000079004e047a24 */ /* 0x000fc800078e0204 */
[----:B------:R-:W-:Y:S02]  /*9120*/  IMAD.IADD R3, R3, 0x1, R4 ;  /* 0x0000000103037824 */ /* 0x000fe400078e0204 */
[----:B------:R-:W-:Y:S02]  /*9130*/  IMAD.MOV.U32 R182, RZ, RZ, c[0x0][0x1e0] ;  /* 0x00007800ffb67624 */ /* 0x000fe400078e00ff */
[----:B------:R-:W-:Y:S01]  /*9140*/  IMAD.MOV.U32 R183, RZ, RZ, c[0x0][0x1e4] ;  /* 0x00007900ffb77624 */ /* 0x000fe200078e00ff */
[----:B------:R-:W-:Y:S01]  /*9150*/  BSSY B0, `(.L_x_2491) ;  /* 0x000002c000007945 */ /* 0x000fe20003800000 */
[----:B------:R-:W-:Y:S01]  /*9160*/  BAR.SYNC.DEFER_BLOCKING 0x0 ;  /* 0x0000000000007b1d */ /* 0x000fe20000010000 */
[----:B--2---:R-:W-:-:S04]  /*9170*/  IADD3 R77, R76, R190, -R138 ;  /* 0x000000be4c4d7210 */ /* 0x004fc80007ffe88a */
[C---:B------:R-:W-:Y:S01]  /*9180*/  ISETP.GE.AND P0, PT, R77.reuse, 0x1, PT ;  /* 0x000000014d00780c */ /* 0x040fe20003f06270 */
[----:B---3--:R-:W-:Y:S02]  /*9190*/  IMAD.MOV.U32 R181, RZ, RZ, R8 ;  /* 0x000000ffffb57224 */ /* 0x008fe400078e0008 */
[----:B----4-:R-:W-:Y:S01]  /*91a0*/  IMAD.MOV.U32 R180, RZ, RZ, R6 ;  /* 0x000000ffffb47224 */ /* 0x010fe200078e0006 */
[----:B------:R-:W-:-:S03]  /*91b0*/  ISETP.GE.AND P3, PT, R77, 0x11, PT ;  /* 0x000000114d00780c */ /* 0x000fc60003f66270 */
[----:B------:R-:W-:-:S04]  /*91c0*/  IMAD.WIDE.U32 R4, R2, 0x50, R180 ;  /* 0x0000005002047825 */ /* 0x000fc800078e00b4 */
[----:B------:R-:W-:Y:S02]  /*91d0*/  IMAD R2, R3, 0x50, RZ ;  /* 0x0000005003027824 */ /* 0x000fe400078e02ff */
[----:B------:R-:W-:Y:S02]  /*91e0*/  @P0 LEA R6, P1, R4, c[0x0][0x1c8], 0x1 ;  /* 0x0000720004060a11 */ /* 0x000fe400078208ff */
[----:B------:R-:W-:Y:S01]  /*91f0*/  IMAD.IADD R3, R5, 0x1, R2 ;  /* 0x0000000105037824 */ /* 0x000fe200078e0202 */
[C---:B------:R-:W-:Y:S02]  /*9200*/  ISETP.GE.AND P2, PT, R77.reuse, 0x21, PT ;  /* 0x000000214d00780c */ /* 0x040fe40003f46270 */
        /* <DEDUP_REMOVED lines=32> */
.L_x_2492:
[----:B------:R-:W-:Y:S05]  /*9410*/  BSYNC B0 ;  /* 0x0000000000007941 */ /* 0x000fea0003800000 */
.L_x_2491:
        /* <DEDUP_REMOVED lines=8> */
.L_x_2493:
        /* <DEDUP_REMOVED lines=68> */
.L_x_2497:
[----:B--2---:R-:W-:Y:S05]  /*98e0*/  BSYNC B0 ;  /* 0x0000000000007941 */ /* 0x004fea0003800000 */
.L_x_2496:
        /* <DEDUP_REMOVED lines=45> */
.L_x_2499:
[----:B------:R-:W-:Y:S05]  /*9bc0*/  BSYNC B0 ;  /* 0x0000000000007941 */ /* 0x000fea0003800000 */
.L_x_2498:
        /* <DEDUP_REMOVED lines=47> */
.L_x_2501:
[----:B------:R-:W-:Y:S05]  /*9ec0*/  BSYNC B0 ;  /* 0x0000000000007941 */ /* 0x000fea0003800000 */
.L_x_2500:
        /* <DEDUP_REMOVED lines=45> */
.L_x_2503:
[----:B----4-:R-:W-:Y:S05]  /*a1a0*/  BSYNC B0 ;  /* 0x0000000000007941 */ /* 0x010fea0003800000 */
.L_x_2502:
        /* <DEDUP_REMOVED lines=69> */
.L_x_2507:
[----:B------:R-:W-:Y:S05]  /*a600*/  BSYNC B0 ;  /* 0x0000000000007941 */ /* 0x000fea0003800000 */
.L_x_2506:
        /* <DEDUP_REMOVED lines=48> */
.L_x_2505:
[----:B------:R-:W-:Y:S05]  /*a910*/  BSYNC B1 ;  /* 0x0000000000017941 */ /* 0x000fea0003800000 */
.L_x_2504:
        /* <DEDUP_REMOVED lines=52> */
.L_x_2511:
[----:B------:R-:W-:Y:S05]  /*ac60*/  BSYNC B0 ;  /* 0x0000000000007941 */ /* 0x000fea0003800000 */
.L_x_2510:
        /* <DEDUP_REMOVED lines=48> */
.L_x_2509:
[----:B------:R-:W-:Y:S05]  /*af70*/  BSYNC B1 ;  /* 0x0000000000017941 */ /* 0x000fea0003800000 */
.L_x_2508:
        /* <DEDUP_REMOVED lines=52> */
.L_x_2515:
[----:B------:R-:W-:Y:S05]  /*b2c0*/  BSYNC B0 ;  /* 0x0000000000007941 */ /* 0x000fea0003800000 */
.L_x_2514:
        /* <DEDUP_REMOVED lines=48> */
.L_x_2513:
[----:B------:R-:W-:Y:S05]  /*b5d0*/  BSYNC B1 ;  /* 0x0000000000017941 */ /* 0x000fea0003800000 */
.L_x_2512:
        /* <DEDUP_REMOVED lines=51> */
.L_x_2518:
[----:B------:R-:W-:Y:S05]  /*b910*/  BSYNC B0 ;  /* 0x0000000000007941 */ /* 0x000fea0003800000 */
.L_x_2517:
        /* <DEDUP_REMOVED lines=49> */
.L_x_2495:
        /* <DEDUP_REMOVED lines=73> */
.L_x_2520:
[----:B---3--:R-:W-:Y:S05]  /*c0c0*/  BSYNC B0 ;  /* 0x0000000000007941 */ /* 0x008fea0003800000 */
.L_x_2519:
        /* <DEDUP_REMOVED lines=66> */
.L_x_2522:
[----:B------:R-:W-:Y:S05]  /*c4f0*/  BSYNC B0 ;  /* 0x0000000000007941 */ /* 0x000fea0003800000 */
.L_x_2521:
        /* <DEDUP_REMOVED lines=120> */
.L_x_2524:
[----:B------:R-:W-:Y:S05]  /*cc80*/  BSYNC B0 ;  /* 0x0000000000007941 */ /* 0x000fea0003800000 */
.L_x_2523:
        /* <DEDUP_REMOVED lines=103> */
.L_x_2526:
[----:B------:R-:W-:Y:S05]  /*d300*/  BSYNC B0 ;  /* 0x0000000000007941 */ /* 0x000fea0003800000 */
.L_x_2525:
        /* <DEDUP_REMOVED lines=9> */
[----:B-1----:R-:W-:Y:S01]  /*d3a0*/  SHF.R.U32.HI R12, RZ, 0x10, R51 ;  /* 0x00000010ff0c7819 */ /* 0x002fe20000011633 */
        /* <DEDUP_REMOVED lines=93> */
.L_x_2528:
[----:B------:R-:W-:Y:S05]  /*d980*/  BSYNC B0 ;  /* 0x0000000000007941 */ /* 0x000fea0003800000 */
.L_x_2527:
        /* <DEDUP_REMOVED lines=109> */
.L_x_2516:
[----:B------:R-:W-:Y:S05]  /*e060*/  BSYNC B2 ;  /* 0x0000000000027941 */ /* 0x000fea0003800000 */
.L_x_2494:
[----:B------:R-:W2:Y:S01]  /*e070*/  LDL R66, [R1+0x38] ;  /* 0x0000380001427983 */ /* 0x000ea20000100800 */
[----:B------:R-:W-:-:S04]  /*e080*/  DEPBAR.LE SB0, 0x0 ;  /* 0x000080000000791a */ /* 0x000fc80000000000 */
[----:B------:R-:W4:Y:S01]  /*e090*/  LDL.64 R64, [R1+0x28] ;  /* 0x0000280001407983 */ /* 0x000f220000100a00 */
[----:B------:R-:W-:Y:S01]  /*e0a0*/  IMAD R0, R79, c[0x0][0x208], RZ ;  /* 0x000082004f007a24 */ /* 0x000fe200078e02ff */
[----:B------:R-:W-:Y:S01]  /*e0b0*/  ULDC.64 UR4, c[0x0][0x208] ;  /* 0x0000820000047ab9 */ /* 0x000fe20000000a00 */
[----:B------:R-:W-:Y:S01]  /*e0c0*/  IMAD.WIDE.U32 R2, R78, c[0x0][0x208], RZ ;  /* 0x000082004e027a25 */ /* 0x000fe200078e00ff */
[----:B------:R-:W-:Y:S01]  /*e0d0*/  BAR.SYNC.DEFER_BLOCKING 0x0 ;  /* 0x0000000000007b1d */ /* 0x000fe20000010000 */
[----:B------:R-:W-:Y:S01]  /*e0e0*/  USHF.L.U32 UR7, UR4, 0x5, URZ ;  /* 0x0000000504077899 */ /* 0x000fe2000800063f */
[----:B------:R-:W-:Y:S01]  /*e0f0*/  ISETP.GE.AND P1, PT, R134, c[0x0][0x1d4], PT ;  /* 0x0000750086007a0c */ /* 0x000fe20003f26270 */
[----:B------:R-:W-:-:S03]  /*e100*/  IMAD R0, R78, c[0x0][0x20c], R0 ;  /* 0x000083004e007a24 */ /* 0x000fc600078e0200 */
[----:B------:R-:W-:Y:S01]  /*e110*/  UMOV UR6, 0x5 ;  /* 0x0000000500067882 */ /* 0x000fe20000000000 */
[----:B------:R-:W-:Y:S01]  /*e120*/  IMAD.IADD R0, R3, 0x1, R0 ;  /* 0x0000000103007824 */ /* 0x000fe200078e0200 */
[----:B------:R-:W-:Y:S01]  /*e130*/  USHF.L.U64.HI UR5, UR4, UR6, UR5 ;  /* 0x0000000604057299 */ /* 0x000fe20008010205 */
[C---:B------:R-:W-:Y:S01]  /*e140*/  ISETP.LT.OR P3, PT, R77.reuse, 0x1, P1 ;  /* 0x000000014d00780c */ /* 0x040fe20000f61670 */
        /* <DEDUP_REMOVED lines=9> */
[----:B------:R-:W3:Y:S04]  /*e1e0*/  LDSM.16.M88.4 R4, [R211+0x2000] ;  /* 0x00200000d304783b */ /* 0x000ee80000000200 */
        /* <DEDUP_REMOVED lines=12> */
[----:B------:R-:W-:Y:S08]  /*e2b0*/  HMMA.16816.F32.BF16 R84, R8, R30, RZ ;  /* 0x0000001e0854723c */ /* 0x000ff000000418ff */
[C---:B---3--:R-:W-:Y:S08]  /*e2c0*/  HMMA.16816.F32.BF16 R40, R4.reuse, R16, RZ ;  /* 0x000000100428723c */ /* 0x048ff000000418ff */
[C---:B------:R-:W-:Y:S08]  /*e2d0*/  HMMA.16816.F32.BF16 R44, R4.reuse, R12, RZ ;  /* 0x0000000c042c723c */ /* 0x040ff000000418ff */
[C---:B------:R-:W-:Y:S08]  /*e2e0*/  HMMA.16816.F32.BF16 R48, R4.reuse, R20, RZ ;  /* 0x000000140430723c */ /* 0x040ff000000418ff */
[C---:B------:R-:W-:Y:S08]  /*e2f0*/  HMMA.16816.F32.BF16 R72, R4.reuse, R24, RZ ;  /* 0x000000180448723c */ /* 0x040ff000000418ff */
[C---:B------:R-:W-:Y:S08]  /*e300*/  HMMA.16816.F32.BF16 R52, R4.reuse, R28, RZ ;  /* 0x0000001c0434723c */ /* 0x040ff000000418ff */
[C---:B------:R-:W-:Y:S08]  /*e310*/  HMMA.16816.F32.BF16 R60, R4.reuse, R18, RZ ;  /* 0x00000012043c723c */ /* 0x040ff000000418ff */
[C---:B------:R-:W-:Y:S08]  /*e320*/  HMMA.16816.F32.BF16 R68, R4.reuse, R14, RZ ;  /* 0x0000000e0444723c */ /* 0x040ff000000418ff */
[C---:B------:R-:W-:Y:S01]  /*e330*/  HMMA.16816.F32.BF16 R96, R4.reuse, R22, RZ ;  /* 0x000000160460723c */ /* 0x040fe200000418ff */
[----:B------:R-:W-:Y:S07]  /*e340*/  LDSM.16.M88.4 R20, [R216] ;  /* 0x00000000d814783b */ /* 0x000fee0000000200 */
[C---:B------:R-:W-:Y:S01]  /*e350*/  HMMA.16816.F32.BF16 R112, R4.reuse, R26, RZ ;  /* 0x0000001a0470723c */ /* 0x040fe200000418ff */
[----:B------:R-:W-:Y:S07]  /*e360*/  LDSM.16.M88.4 R24, [R217] ;  /* 0x00000000d918783b */ /* 0x000fee0000000200 */
[----:B------:R-:W-:Y:S01]  /*e370*/  HMMA.16816.F32.BF16 R108, R4, R30, RZ ;  /* 0x0000001e046c723c */ /* 0x000fe200000418ff */
[----:B------:R-:W1:Y:S07]  /*e380*/  LDSM.16.M88.4 R4, [R214+0x2000] ;  /* 0x00200000d604783b */ /* 0x000e6e0000000200 */
[C---:B-1----:R-:W-:Y:S08]  /*e390*/  HMMA.16816.F32.BF16 R156, R4.reuse, R20, R52 ;  /* 0x00000014049c723c */ /* 0x042ff00000041834 */
[----:B------:R-:W-:Y:S01]  /*e3a0*/  HMMA.16816.F32.BF16 R80, R4, R56, R40 ;  /* 0x000000380450723c */ /* 0x000fe20000041828 */
[----:B--2---:R-:W-:-:S07]  /*e3b0*/  IMAD.MOV.U32 R9, RZ, RZ, R66 ;  /* 0x000000ffff097224 */ /* 0x004fce00078e0042 */
[----:B------:R-:W-:Y:S01]  /*e3c0*/  HMMA.16816.F32.BF16 R28, R4, R32, R48 ;  /* 0x00000020041c723c */ /* 0x000fe20000041830 */
[----:B----4-:R-:W-:-:S04]  /*e3d0*/  IMAD.MOV.U32 R8, RZ, RZ, R64 ;  /* 0x000000ffff087224 */ /* 0x010fc800078e0040 */
[----:B------:R-:W-:-:S03]  /*e3e0*/  IMAD.WIDE.U32 R2, R2, 0x50, R8 ;  /* 0x0000005002027825 */ /* 0x000fc600078e0008 */
[----:B------:R-:W-:Y:S01]  /*e3f0*/  HMMA.16816.F32.BF16 R64, R4, R36, R44 ;  /* 0x000000240440723c */ /* 0x000fe2000004182c */
[----:B------:R-:W1:Y:S01]  /*e400*/  LDSM.16.M88.4 R8, [R214] ;  /* 0x00000000d608783b */ /* 0x000e620000000200 */
[----:B------:R-:W-:Y:S01]  /*e410*/  IMAD.IADD R0, R3, 0x1, R0 ;  /* 0x0000000103007824 */ /* 0x000fe200078e0200 */
[----:B------:R-:W-:-:S04]  /*e420*/  LEA R16, P0, R2, c[0x0][0x1f8], 0x1 ;  /* 0x00007e0002107a11 */ /* 0x000fc800078008ff */
[----:B------:R-:W-:Y:S01]  /*e430*/  IADD3 R14, P2, R16, UR7, RZ ;  /* 0x00000007100e7c10 */ /* 0x000fe2000ff5e0ff */
[C---:B------:R-:W-:Y:S01]  /*e440*/  HMMA.16816.F32.BF16 R148, R4.reuse, R58, R60 ;  /* 0x0000003a0494723c */ /* 0x040fe2000004183c */
[----:B------:R-:W-:Y:S02]  /*e450*/  LEA.HI.X R17, R2, c[0x0][0x1fc], R0, 0x1, P0 ;  /* 0x00007f0002117a11 */ /* 0x000fe400000f0c00 */
[----:B------:R-:W-:Y:S02]  /*e460*/  IADD3 R12, P0, R14, UR7, RZ ;  /* 0x000000070e0c7c10 */ /* 0x000fe4000ff1e0ff */
[----:B------:R-:W-:Y:S01]  /*e470*/  IADD3.X R15, R17, UR5, RZ, P2, !PT ;  /* 0x00000005110f7c10 */ /* 0x000fe200097fe4ff */
[----:B------:R-:W-:Y:S01]  /*e480*/  @!PT LDS RZ, [RZ] ;  /* 0x00000000fffff984 */ /* 0x000fe20000000800 */
[----:B------:R-:W-:Y:S01]  /*e490*/  @!PT LDS RZ, [RZ] ;  /* 0x00000000fffff984 */ /* 0x000fe20000000800 */
[----:B------:R-:W-:Y:S01]  /*e4a0*/  @!PT LDS RZ, [RZ] ;  /* 0x00000000fffff984 */ /* 0x000fe20000000800 */
[----:B------:R2:W-:Y:S01]  /*e4b0*/  LDGSTS.E.BYPASS.LTC128B.128 [R221+0x100], [R16.64], !P3 ;  /* 0x0010000010dd7fae */ /* 0x0005e2000d901d48 */
[----:B------:R-:W-:Y:S01]  /*e4c0*/  IADD3 R2, P2, R12, UR7, RZ ;  /* 0x000000070c027c10 */ /* 0x000fe2000ff5e0ff */
[----:B------:R-:W-:Y:S01]  /*e4d0*/  HMMA.16816.F32.BF16 R72, R4, R24, R72 ;  /* 0x000000180448723c */ /* 0x000fe20000041848 */
[----:B------:R-:W-:Y:S01]  /*e4e0*/  IADD3.X R13, R15, UR5, RZ, P0, !PT ;  /* 0x000000050f0d7c10 */ /* 0x000fe200087fe4ff */
[----:B------:R3:W-:Y:S01]  /*e4f0*/  LDGSTS.E.BYPASS.LTC128B.128 [R221+0x900], [R14.64], !P4 ;  /* 0x009000000edd7fae */ /* 0x0007e2000e101d48 */
[----:B------:R-:W-:-:S02]  /*e500*/  IADD3 R18, P0, R2, UR7, RZ ;  /* 0x0000000702127c10 */ /* 0x000fc4000ff1e0ff */
[----:B------:R-:W-:Y:S02]  /*e510*/  IADD3.X R3, R13, UR5, RZ, P2, !PT ;  /* 0x000000050d037c10 */ /* 0x000fe400097fe4ff */
[----:B------:R-:W-:Y:S01]  /*e520*/  ISETP.LT.OR P3, PT, R77, 0x21, P1 ;  /* 0x000000214d00780c */ /* 0x000fe20000f61670 */
[----:B------:R-:W-:Y:S01]  /*e530*/  HMMA.16816.F32.BF16 R68, R4, R38, R68 ;  /* 0x000000260444723c */ /* 0x000fe20000041844 */
[----:B------:R-:W-:Y:S02]  /*e540*/  IADD3.X R19, R3, UR5, RZ, P0, !PT ;  /* 0x0000000503137c10 */ /* 0x000fe400087fe4ff */
[C---:B------:R-:W-:Y:S02]  /*e550*/  ISETP.LT.OR P2, PT, R77.reuse, 0x31, P1 ;  /* 0x000000314d00780c */ /* 0x040fe40000f41670 */
[----:B------:R-:W-:-:S03]  /*e560*/  ISETP.LT.OR P0, PT, R77, 0x41, P1 ;  /* 0x000000414d00780c */ /* 0x000fc60000f01670 */
[----:B------:R-:W-:Y:S04]  /*e570*/  HMMA.16816.F32.BF16 R140, R4, R22, R108 ;  /* 0x00000016048c723c */ /* 0x000fe8000004186c */
[----:B------:R3:W-:Y:S04]  /*e580*/  LDGSTS.E.BYPASS.LTC128B.128 [R221+0x1100], [R12.64], !P3 ;  /* 0x011000000cdd7fae */ /* 0x0007e8000d901d48 */
[----:B------:R4:W-:Y:S01]  /*e590*/  LDGSTS.E.BYPASS.LTC128B.128 [R221+0x1900], [R2.64], !P2 ;  /* 0x0190000002dd7fae */ /* 0x0009e2000d101d48 */
[----:B-1---5:R-:W-:Y:S03]  /*e5a0*/  HMMA.16816.F32.BF16 R136, R8, R56, R116 ;  /* 0x000000380888723c */ /* 0x022fe60000041874 */
[----:B------:R2:W-:Y:S01]  /*e5b0*/  LDGSTS.E.BYPASS.LTC128B.128 [R221+0x2100], [R18.64], !P0 ;  /* 0x0210000012dd7fae */ /* 0x0005e2000c101d48 */
[----:B------:R-:W-:-:S03]  /*e5c0*/  ISETP.GT.AND P0, PT, R78, R240, PT ;  /* 0x000000f04e00720c */ /* 0x000fc60003f04270 */
[----:B------:R-:W-:Y:S01]  /*e5d0*/  LDSM.16.M88.4 R44, [R210+0x1000] ;  /* 0x00100000d22c783b */ /* 0x000fe20000000200 */
[C---:B------:R-:W-:Y:S03]  /*e5e0*/  HMMA.16816.F32.BF16 R56, R8.reuse, R58, R152 ;  /* 0x0000003a0838723c */ /* 0x040fe60000041898 */
[----:B------:R-:W-:Y:S04]  /*e5f0*/  LDSM.16.M88.4 R52, [R210] ;  /* 0x00000000d234783b */ /* 0x000fe80000000200 */
[----:B------:R-:W-:Y:S01]  /*e600*/  LDSM.16.M88.4 R48, [R210+0x800] ;  /* 0x00080000d230783b */ /* 0x000fe20000000200 */
[C---:B------:R-:W-:Y:S03]  /*e610*/  HMMA.16816.F32.BF16 R144, R8.reuse, R36, R104 ;  /* 0x000000240890723c */ /* 0x040fe60000041868 */
[----:B------:R-:W-:Y:S04]  /*e620*/  LDSM.16.M88.4 R40, [R210+0x1800] ;  /* 0x00180000d228783b */ /* 0x000fe80000000200 */
[----:B------:R-:W-:Y:S01]  /*e630*/  LDSM.16.M88.4 R60, [R210+0x2000] ;  /* 0x00200000d23c783b */ /* 0x000fe20000000200 */
[----:B------:R-:W-:Y:S03]  /*e640*/  HMMA.16816.F32.BF16 R108, R8, R38, R128 ;  /* 0x00000026086c723c */ /* 0x000fe60000041880 */
[----:B---3--:R-:W-:Y:S04]  /*e650*/  LDSM.16.M88.4 R12, [R212] ;  /* 0x00000000d40c783b */ /* 0x008fe80000000200 */
[----:B--2---:R-:W1:Y:S01]  /*e660*/  LDSM.16.M88.4 R16, [R212+0x2000] ;  /* 0x00200000d410783b */ /* 0x004e620000000200 */
[----:B------:R-:W-:Y:S03]  /*e670*/  HMMA.16816.F32.BF16 R172, R4, R34, R96 ;  /* 0x0000002204ac723c */ /* 0x000fe60000041860 */
[----:B------:R-:W-:Y:S04]  /*e680*/  LDSM.16.M88.4 R36, [R207] ;  /* 0x00000000cf24783b */ /* 0x000fe80000000200 */
[----:B------:R-:W0:Y:S01]  /*e690*/  LDGDEPBAR ;  /* 0x00000000000079af */ /* 0x000e220000000000 */
[C---:B------:R-:W-:Y:S08]  /*e6a0*/  HMMA.16816.F32.BF16 R160, R8.reuse, R32, R100 ;  /* 0x0000002008a0723c */ /* 0x040ff00000041864 */
[----:B------:R-:W-:Y:S01]  /*e6b0*/  HMMA.16816.F32.BF16 R120, R8, R34, R120 ;  /* 0x000000220878723c */ /* 0x000fe20000041878 */
[----:B------:R-:W-:Y:S07]  /*e6c0*/  LDSM.16.M88.4 R32, [R207+0x800] ;  /* 0x00080000cf20783b */ /* 0x000fee0000000200 */
[----:B------:R-:W-:Y:S01]  /*e6d0*/  HMMA.16816.F32.BF16 R164, R4, R26, R112 ;  /* 0x0000001a04a4723c */ /* 0x000fe20000041870 */
[----:B------:R-:W-:Y:S07]  /*e6e0*/  LDSM.16.M88.4 R4, [R213+0x2000] ;  /* 0x00200000d504783b */ /* 0x000fee0000000200 */
[C---:B------:R-:W-:Y:S08]  /*e6f0*/  HMMA.16816.F32.BF16 R168, R8.reuse, R24, R92 ;  /* 0x0000001808a8723c */ /* 0x040ff0000004185c */
[C---:B------:R-:W-:Y:S08]  /*e700*/  HMMA.16816.F32.BF16 R176, R8.reuse, R20, R88 ;  /* 0x0000001408b0723c */ /* 0x040ff00000041858 */
[C---:B------:R-:W-:Y:S01]  /*e710*/  HMMA.16816.F32.BF16 R132, R8.reuse, R26, R124 ;  /* 0x0000001a0884723c */ /* 0x040fe2000004187c */
[----:B------:R-:W-:Y:S07]  /*e720*/  LDSM.16.M88.4 R24, [R207+0x1800] ;  /* 0x00180000cf18783b */ /* 0x000fee0000000200 */
[----:B------:R-:W-:Y:S01]  /*e730*/  HMMA.16816.F32.BF16 R128, R8, R22, R84 ;  /* 0x000000160880723c */ /* 0x000fe20000041854 */
[----:B------:R-:W2:Y:S04]  /*e740*/  LDSM.16.M88.4 R20, [R207+0x2000] ;  /* 0x00200000cf14783b */ /* 0x000ea80000000200 */
[----:B------:R-:W3:Y:S03]  /*e750*/  LDSM.16.M88.4 R8, [R213] ;  /* 0x00000000d508783b */ /* 0x000ee60000000200 */
[----:B-1----:R-:W-:Y:S01]  /*e760*/  HMMA.16816.F32.BF16 R112, R16, R44, R28 ;  /* 0x0000002c1070723c */ /* 0x002fe2000004181c */
[----:B------:R-:W1:Y:S01]  /*e770*/  LDSM.16.M88.4 R28, [R207+0x1000] ;  /* 0x00100000cf1c783b */ /* 0x000e620000000200 */
[----:B------:R-:W-:-:S06]  /*e780*/  DEPBAR.LE SB0, 0x0 ;  /* 0x000080000000791a */ /* 0x000fcc0000000000 */
[C---:B------:R-:W-:Y:S08]  /*e790*/  HMMA.16816.F32.BF16 R124, R16.reuse, R52, R80 ;  /* 0x00000034107c723c */ /* 0x040ff00000041850 */
[C---:B------:R-:W-:Y:S08]  /*e7a0*/  HMMA.16816.F32.BF16 R100, R16.reuse, R40, R72 ;  /* 0x000000281064723c */ /* 0x040ff00000041848 */
[C---:B------:R-:W-:Y:S08]  /*e7b0*/  HMMA.16816.F32.BF16 R92, R16.reuse, R50, R68 ;  /* 0x00000032105c723c */ /* 0x040ff00000041844 */
[C---:B------:R-:W-:Y:S08]  /*e7c0*/  HMMA.16816.F32.BF16 R80, R16.reuse, R62, R140 ;  /* 0x0000003e1050723c */ /* 0x040ff0000004188c */
[----:B------:R-:W-:Y:S08]  /*e7d0*/  HMMA.16816.F32.BF16 R116, R16, R48, R64 ;  /* 0x000000301074723c */ /* 0x000ff00000041840 */
[C---:B------:R-:W-:Y:S08]  /*e7e0*/  HMMA.16816.F32.BF16 R72, R12.reuse, R52, R136 ;  /* 0x000000340c48723c */ /* 0x040ff00000041888 */
[-C--:B------:R-:W-:Y:S08]  /*e7f0*/  HMMA.16816.F32.BF16 R68, R12, R54.reuse, R56 ;  /* 0x000000360c44723c */ /* 0x080ff00000041838 */
[----:B------:R-:W-:Y:S08]  /*e800*/  HMMA.16816.F32.BF16 R104, R16, R54, R148 ;  /* 0x000000361068723c */ /* 0x000ff00000041894 */
[C---:B------:R-:W-:Y:S08]  /*e810*/  HMMA.16816.F32.BF16 R64, R12.reuse, R48, R144 ;  /* 0x000000300c40723c */ /* 0x040ff00000041890 */
[----:B------:R-:W-:Y:S08]  /*e820*/  HMMA.16816.F32.BF16 R56, R12, R50, R108 ;  /* 0x000000320c38723c */ /* 0x000ff0000004186c */
        /* <DEDUP_REMOVED lines=9> */
[C---:B--2---:R-:W-:Y:S08]  /*e8c0*/  HMMA.16816.F32.BF16 R132, R4.reuse, R22, R80 ;  /* 0x000000160484723c */ /* 0x044ff00000041850 */
[-C--:B------:R-:W-:Y:S08]  /*e8d0*/  HMMA.16816.F32.BF16 R128, R4, R36.reuse, R124 ;  /* 0x000000240480723c */ /* 0x080ff0000004187c */
[----:B---3--:R-:W-:Y:S08]  /*e8e0*/  HMMA.16816.F32.BF16 R80, R8, R36, R72 ;  /* 0x000000240850723c */ /* 0x008ff00000041848 */
[-C--:B------:R-:W-:Y:S08]  /*e8f0*/  HMMA.16816.F32.BF16 R124, R4, R38.reuse, R104 ;  /* 0x00000026047c723c */ /* 0x080ff00000041868 */
[C---:B------:R-:W-:Y:S08]  /*e900*/  HMMA.16816.F32.BF16 R72, R8.reuse, R38, R68 ;  /* 0x000000260848723c */ /* 0x040ff00000041844 */
[-C--:B------:R-:W-:Y:S08]  /*e910*/  HMMA.16816.F32.BF16 R36, R8, R32.reuse, R64 ;  /* 0x000000200824723c */ /* 0x080ff00000041840 */
[----:B------:R-:W-:Y:S08]  /*e920*/  HMMA.16816.F32.BF16 R120, R4, R32, R116 ;  /* 0x000000200478723c */ /* 0x000ff00000041874 */
[C---:B------:R-:W-:Y:S08]  /*e930*/  HMMA.16816.F32.BF16 R68, R8.reuse, R34, R56 ;  /* 0x000000220844723c */ /* 0x040ff00000041838 */
[----:B-1----:R-:W-:Y:S08]  /*e940*/  HMMA.16816.F32.BF16 R64, R8, R28, R52 ;  /* 0x0000001c0840723c */ /* 0x002ff00000041834 */
[----:B------:R-:W-:Y:S08]  /*e950*/  HMMA.16816.F32.BF16 R116, R4, R34, R92 ;  /* 0x000000220474723c */ /* 0x000ff0000004185c */
[C---:B------:R-:W-:Y:S08]  /*e960*/  HMMA.16816.F32.BF16 R56, R8.reuse, R24, R44 ;  /* 0x000000180838723c */ /* 0x040ff0000004182c */
[----:B------:R-:W-:Y:S08]  /*e970*/  HMMA.16816.F32.BF16 R52, R8, R26, R40 ;  /* 0x0000001a0834723c */ /* 0x000ff00000041828 */
[C---:B------:R-:W-:Y:S08]  /*e980*/  HMMA.16816.F32.BF16 R104, R4.reuse, R28, R112 ;  /* 0x0000001c0468723c */ /* 0x040ff00000041870 */
[C---:B------:R-:W-:Y:S08]  /*e990*/  HMMA.16816.F32.BF16 R92, R4.reuse, R30, R88 ;  /* 0x0000001e045c723c */ /* 0x040ff00000041858 */
[C---:B------:R-:W-:Y:S08]  /*e9a0*/  HMMA.16816.F32.BF16 R100, R4.reuse, R24, R100 ;  /* 0x000000180464723c */ /* 0x040ff00000041864 */
[C---:B------:R-:W-:Y:S08]  /*e9b0*/  HMMA.16816.F32.BF16 R84, R4.reuse, R26, R84 ;  /* 0x0000001a0454723c */ /* 0x040ff00000041854 */
[----:B------:R-:W-:Y:S08]  /*e9c0*/  HMMA.16816.F32.BF16 R172, R4, R20, R96 ;  /* 0x0000001404ac723c */ /* 0x000ff00000041860 */
[C---:B------:R-:W-:Y:S08]  /*e9d0*/  HMMA.16816.F32.BF16 R60, R8.reuse, R30, R48 ;  /* 0x0000001e083c723c */ /* 0x040ff00000041830 */
[C---:B------:R-:W-:Y:S08]  /*e9e0*/  HMMA.16816.F32.BF16 R44, R8.reuse, R20, R16 ;  /* 0x00000014082c723c */ /* 0x040ff00000041810 */
[----:B------:R-:W-:Y:S01]  /*e9f0*/  HMMA.16816.F32.BF16 R40, R8, R22, R12 ;  /* 0x000000160828723c */ /* 0x000fe2000004180c */
[----:B------:R-:W-:Y:S06]  /*ea00*/  BAR.SYNC.DEFER_BLOCKING 0x0 ;  /* 0x0000000000007b1d */ /* 0x000fec0000010000 */
[----:B------:R-:W-:Y:S01]  /*ea10*/  @!UPT UIADD3 URZ, URZ, URZ, URZ ;  /* 0x0000003f3f3ff290 */ /* 0x000fe2000fffe03f */
[----:B------:R-:W-:Y:S11]  /*ea20*/  @!P0 BRA `(.L_x_2530) ;  /* 0x000001d000008947 */ /* 0x000ff60003800000 */
[----:B----4-:R-:W-:Y:S01]  /*ea30*/  IADD3 R0, R226, -0x2, RZ ;  /* 0xfffffffee2007810 */ /* 0x010fe20007ffe0ff */
        /* <DEDUP_REMOVED lines=28> */
.L_x_2530:
[----:B----4-:R-:W-:Y:S05]  /*ec00*/  BSYNC B0 ;  /* 0x0000000000007941 */ /* 0x010fea0003800000 */
.L_x_2529:
[----:B------:R-:W2:Y:S04]  /*ec10*/  LDL R0, [R1+0x58] ;  /* 0x0000580001007983 */ /* 0x000ea80000100800 */
[----:B-1----:R-:W3:Y:S04]  /*ec20*/  LDL R4, [R1+0x1c] ;  /* 0x00001c0001047983 */ /* 0x002ee80000100800 */
        /* <DEDUP_REMOVED lines=10> */
[----:B------:R-:W-:Y:S02]  /*ecd0*/  IMAD.IADD R0, R190, 0x1, R76 ;  /* 0x00000001be007824 */ /* 0x000fe400078e024c */
[----:B---3--:R-:W-:Y:S02]  /*ece0*/  IMAD.IADD R10, R76, 0x1, -R4 ;  /* 0x000000014c0a7824 */ /* 0x008fe400078e0a04 */
[----:B------:R-:W1:Y:S01]  /*ecf0*/  SHFL.IDX PT, R3, R6, RZ, 0x1c1f ;  /* 0x001c1fff06037589 */ /* 0x000e6200000e0000 */
[----:B------:R-:W-:Y:S01]  /*ed00*/  IADD3 R2, -R4, 0x1, R0 ;  /* 0x0000000104027810 */ /* 0x000fe20007ffe100 */
[----:B------:R-:W-:-:S03]  /*ed10*/  IMAD.IADD R9, R0, 0x1, -R4 ;  /* 0x0000000100097824 */ /* 0x000fc600078e0a04 */
        /* <DEDUP_REMOVED lines=18> */
.L_x_2533:
[----:B------:R-:W-:-:S04]  /*ee40*/  MOV R4, c[0x0][0x32c] ;  /* 0x0000cb0000047a02 */ /* 0x000fc80000000f00 */
[----:B------:R-:W-:-:S13]  /*ee50*/  ISETP.NE.AND P0, PT, R4, 0x1, PT ;  /* 0x000000010400780c */ /* 0x000fda0003f05270 */
[----:B------:R-:W-:-:S05]  /*ee60*/  @P0 IMAD.HI.U32 R4, R3, c[0x0][0x330], RZ ;  /* 0x0000cc0003040a27 */ /* 0x000fca00078e00ff */
[----:B------:R-:W-:Y:S02]  /*ee70*/  @P0 SHF.R.U32.HI R3, RZ, c[0x0][0x334], R4 ;  /* 0x0000cd00ff030a19 */ /* 0x000fe40000011604 */
.L_x_2534:
[----:B------:R-:W-:Y:S05]  /*ee80*/  BSYNC B0 ;  /* 0x0000000000007941 */ /* 0x000fea0003800000 */
.L_x_2532:
[----:B------:R-:W-:-:S05]  /*ee90*/  IMAD R3, R3, c[0x0][0x32c], R10 ;  /* 0x0000cb0003037a24 */ /* 0x000fca00078e020a */
[----:B------:R-:W-:Y:S02]  /*eea0*/  IADD3 R4, R3, c[0x0][0x32c], RZ ;  /* 0x0000cb0003047a10 */ /* 0x000fe40007ffe0ff */
[----:B------:R-:W-:Y:S02]  /*eeb0*/  IMNMX R0, R0, R3, !PT ;  /* 0x0000000300007217 */ /* 0x000fe40007800200 */
[----:B------:R-:W-:Y:S02]  /*eec0*/  IMNMX R2, R2, R4, PT ;  /* 0x0000000402027217 */ /* 0x000fe40003800200 */
.L_x_2531:
        /* <DEDUP_REMOVED lines=16> */
.L_x_2537:
[----:B------:R-:W-:-:S04]  /*efd0*/  MOV R11, c[0x0][0x32c] ;  /* 0x0000cb00000b7a02 */ /* 0x000fc80000000f00 */
[----:B------:R-:W-:-:S13]  /*efe0*/  ISETP.NE.AND P0, PT, R11, 0x1, PT ;  /* 0x000000010b00780c */ /* 0x000fda0003f05270 */
[----:B------:R-:W-:-:S05]  /*eff0*/  @P0 IMAD.HI.U32 R11, R5, c[0x0][0x330], RZ ;  /* 0x0000cc00050b0a27 */ /* 0x000fca00078e00ff */
[----:B------:R-:W-:Y:S02]  /*f000*/  @P0 SHF.R.U32.HI R5, RZ, c[0x0][0x334], R11 ;  /* 0x0000cd00ff050a19 */ /* 0x000fe4000001160b */
.L_x_2538:
[----:B------:R-:W-:Y:S05]  /*f010*/  BSYNC B0 ;  /* 0x0000000000007941 */ /* 0x000fea0003800000 */
.L_x_2536:
[----:B------:R-:W-:-:S05]  /*f020*/  IMAD R5, R5, c[0x0][0x32c], R10 ;  /* 0x0000cb0005057a24 */ /* 0x000fca00078e020a */
[----:B------:R-:W-:Y:S02]  /*f030*/  IADD3 R11, R5, c[0x0][0x32c], RZ ;  /* 0x0000cb00050b7a10 */ /* 0x000fe40007ffe0ff */
[----:B------:R-:W-:Y:S02]  /*f040*/  IMNMX R3, R3, R5, !PT ;  /* 0x0000000503037217 */ /* 0x000fe40007800200 */
[----:B------:R-:W-:Y:S02]  /*f050*/  IMNMX R4, R4, R11, PT ;  /* 0x0000000b04047217 */ /* 0x000fe40003800200 */
.L_x_2535:
        /* <DEDUP_REMOVED lines=47> */
[----:B------:R-:W-:Y:S02]  /*f350*/  ISETP.GE.AND P6, PT, R76, 0x2a, PT ;  /* 0x0000002a4c00780c */ /* 0x000fe40003fc6270 */
        /* <DEDUP_REMOVED lines=63> */
.L_x_2541:
[----:B------:R-:W-:-:S04]  /*f750*/  MOV R23, c[0x0][0x32c] ;  /* 0x0000cb0000177a02 */ /* 0x000fc80000000f00 */
[----:B------:R-:W-:-:S13]  /*f760*/  ISETP.NE.AND P0, PT, R23, 0x1, PT ;  /* 0x000000011700780c */ /* 0x000fda0003f05270 */
[----:B------:R-:W-:-:S05]  /*f770*/  @P0 IMAD.HI.U32 R23, R5, c[0x0][0x330], RZ ;  /* 0x0000cc0005170a27 */ /* 0x000fca00078e00ff */
[----:B------:R-:W-:Y:S02]  /*f780*/  @P0 SHF.R.U32.HI R5, RZ, c[0x0][0x334], R23 ;  /* 0x0000cd00ff050a19 */ /* 0x000fe40000011617 */
.L_x_2542:
[----:B------:R-:W-:Y:S05]  /*f790*/  BSYNC B0 ;  /* 0x0000000000007941 */ /* 0x000fea0003800000 */
.L_x_2540:
[----:B------:R-:W-:-:S05]  /*f7a0*/  IMAD R5, R5, c[0x0][0x32c], R10 ;  /* 0x0000cb0005057a24 */ /* 0x000fca00078e020a */
[----:B------:R-:W-:Y:S02]  /*f7b0*/  IADD3 R23, R5, c[0x0][0x32c], RZ ;  /* 0x0000cb0005177a10 */ /* 0x000fe40007ffe0ff */
[----:B------:R-:W-:Y:S02]  /*f7c0*/  IMNMX R0, R0, R5, !PT ;  /* 0x0000000500007217 */ /* 0x000fe40007800200 */
[----:B------:R-:W-:Y:S02]  /*f7d0*/  IMNMX R2, R2, R23, PT ;  /* 0x0000001702027217 */ /* 0x000fe40003800200 */
.L_x_2539:
        /* <DEDUP_REMOVED lines=166> */
.L_x_2545:
[----:B------:R-:W-:-:S04]  /*10240*/  MOV R4, c[0x0][0x32c] ;  /* 0x0000cb0000047a02 */ /* 0x000fc80000000f00 */
[----:B------:R-:W-:-:S13]  /*10250*/  ISETP.NE.AND P0, PT, R4, 0x1, PT ;  /* 0x000000010400780c */ /* 0x000fda0003f05270 */
[----:B------:R-:W-:-:S05]  /*10260*/  @P0 IMAD.HI.U32 R4, R3, c[0x0][0x330], RZ ;  /* 0x0000cc0003040a27 */ /* 0x000fca00078e00ff */
[----:B------:R-:W-:Y:S02]  /*10270*/  @P0 SHF.R.U32.HI R3, RZ, c[0x0][0x334], R4 ;  /* 0x0000cd00ff030a19 */ /* 0x000fe40000011604 */
.L_x_2546:
[----:B------:R-:W-:Y:S05]  /*10280*/  BSYNC B0 ;  /* 0x0000000000007941 */ /* 0x000fea0003800000 */
.L_x_2544:
[----:B------:R-:W-:-:S05]  /*10290*/  IMAD R3, R3, c[0x0][0x32c], R10 ;  /* 0x0000cb0003037a24 */ /* 0x000fca00078e020a */
[----:B------:R-:W-:Y:S02]  /*102a0*/  IADD3 R4, R3, c[0x0][0x32c], RZ ;  /* 0x0000cb0003047a10 */ /* 0x000fe40007ffe0ff */
[----:B------:R-:W-:Y:S02]  /*102b0*/  IMNMX R0, R0, R3, !PT ;  /* 0x0000000300007217 */ /* 0x000fe40007800200 */
[----:B------:R-:W-:Y:S02]  /*102c0*/  IMNMX R2, R2, R4, PT ;  /* 0x0000000402027217 */ /* 0x000fe40003800200 */
.L_x_2543:
[----:B------:R-:W-:Y:S01]  /*102d0*/  ISETP.NE.AND P0, PT, R21, RZ, PT ;  /* 0x000000ff1500720c */ /* 0x000fe20003f05270 */
[----:B------:R-:W-:Y:S01]  /*102e0*/  LDSM.16.MT88.4 R68, [R205] ;  /* 0x00000000cd44783b */ /* 0x000fe20000004200 */
[----:B------:R-:W-:Y:S02]  /*102f0*/  FMNMX.FTZ R3, R28, R30, !PT ;  /* 0x0000001e1c037209 */ /* 0x000fe40007810000 */
[----:B------:R-:W-:Y:S01]  /*10300*/  ISETP.GT.AND P0, PT, R0, 0x8, !P0 ;  /* 0x000000080000780c */ /* 0x000fe20004704270 */
[----:B------:R-:W-:Y:S01]  /*10310*/  LDSM.16.MT88.4 R72, [R209] ;  /* 0x00000000d148783b */ /* 0x000fe20000004200 */
[----:B------:R-:W-:-:S02]  /*10320*/  FMNMX.FTZ R3, R31, R3, !PT ;  /* 0x000000031f037209 */ /* 0x000fc40007810000 */
[----:B------:R-:W-:Y:S01]  /*10330*/  ISETP.LT.OR P0, PT, R2, 0x9, P0 ;  /* 0x000000090200780c */ /* 0x000fe20000701670 */
[----:B------:R-:W-:Y:S01]  /*10340*/  LDSM.16.MT88.4 R80, [R208] ;  /* 0x00000000d050783b */ /* 0x000fe20000004200 */
[----:B------:R-:W-:Y:S02]  /*10350*/  FMNMX.FTZ R3, R32, R3, !PT ;  /* 0x0000000320037209 */ /* 0x000fe40007810000 */
[----:B------:R-:W-:Y:S01]  /*10360*/  FSEL R113, R126, -INF , !P0 ;  /* 0xff8000007e717808 */ /* 0x000fe20004000000 */
[----:B------:R-:W-:Y:S01]  /*10370*/  LDSM.16.MT88.4 R76, [R206] ;  /* 0x00000000ce4c783b */ /* 0x000fe20000004200 */
        /* <DEDUP_REMOVED lines=9> */
[----:B------:R-:W-:Y:S01]  /*10410*/  FSEL R114, R127, -INF , !P0 ;  /* 0xff8000007f727808 */ /* 0x000fe20004000000 */
[----:B------:R-:W-:Y:S01]  /*10420*/  IMAD.MOV.U32 R127, RZ, RZ, R189 ;  /* 0x000000ffff7f7224 */ /* 0x000fe200078e00bd */
        /* <DEDUP_REMOVED lines=41> */
[----:B------:R-:W-:Y:S01]  /*106c0*/  ISETP.NE.AND P0, PT, R13, RZ, PT ;  /* 0x000000ff0d00720c */ /* 0x000fe20003f05270 */
[----:B------:R-:W-:Y:S01]  /*106d0*/  LDSM.16.MT88.4 R104, [R208+0x800] ;  /* 0x00080000d068783b */ /* 0x000fe20000004200 */
        /* <DEDUP_REMOVED lines=9> */
[----:B------:R-:W-:Y:S01]  /*10770*/  ISETP.GT.AND P0, PT, R0, 0x30, !P5 ;  /* 0x000000300000780c */ /* 0x000fe20006f04270 */
[----:B------:R-:W-:Y:S01]  /*10780*/  LDSM.16.MT88.4 R92, [R206+0x800] ;  /* 0x00080000ce5c783b */ /* 0x000fe20000004200 */
[----:B------:R-:W-:Y:S02]  /*10790*/  ISETP.NE.AND P5, PT, R12, RZ, PT ;  /* 0x000000ff0c00720c */ /* 0x000fe40003fa5270 */
[----:B------:R-:W-:Y:S02]  /*107a0*/  ISETP.LT.OR P0, PT, R2, 0x31, P0 ;  /* 0x000000310200780c */ /* 0x000fe40000701670 */
[----:B-1----:R-:W-:Y:S02]  /*107b0*/  FMNMX.FTZ R110, R3, R4, !PT ;  /* 0x00000004036e7209 */ /* 0x002fe40007810000 */
[----:B------:R-:W-:-:S02]  /*107c0*/  FSEL R187, R102, -INF , !P0 ;  /* 0xff80000066bb7808 */ /* 0x000fc40004000000 */
[----:B------:R-:W-:Y:S01]  /*107d0*/  ISETP.GT.AND P0, PT, R0, 0x31, !P4 ;  /* 0x000000310000780c */ /* 0x000fe20006704270 */
[----:B------:R-:W-:-:S03]  /*107e0*/  FMUL.FTZ R3, R110, c[0x0][0x2d0] ;  /* 0x0000b4006e037a20 */ /* 0x000fc60000410000 */
[----:B------:R-:W-:-:S04]  /*107f0*/  ISETP.LT.OR P0, PT, R2, 0x32, P0 ;  /* 0x000000320200780c */ /* 0x000fc80000701670 */
[----:B------:R-:W-:Y:S02]  /*10800*/  FSEL R188, R103, -INF , !P0 ;  /* 0xff80000067bc7808 */ /* 0x000fe40004000000 */
[----:B------:R-:W-:Y:S01]  /*10810*/  ISETP.GT.AND P0, PT, R0, 0x38, !P3 ;  /* 0x000000380000780c */ /* 0x000fe20005f04270 */
[----:B------:R-:W-:Y:S03]  /*10820*/  LDSM.16.MT88.4 R100, [R205+0x800] ;  /* 0x00080000cd64783b */ /* 0x000fe60000004200 */
[----:B------:R-:W-:-:S04]  /*10830*/  ISETP.LT.OR P0, PT, R2, 0x39, P0 ;  /* 0x000000390200780c */ /* 0x000fc80000701670 */
[----:B------:R-:W-:Y:S02]  /*10840*/  FSEL R189, R86, -INF , !P0 ;  /* 0xff80000056bd7808 */ /* 0x000fe40004000000 */
[C---:B------:R-:W-:Y:S02]  /*10850*/  ISETP.GT.AND P0, PT, R0.reuse, 0x39, !P2 ;  /* 0x000000390000780c */ /* 0x040fe40005704270 */
[----:B------:R-:W-:Y:S02]  /*10860*/  ISETP.GT.AND P2, PT, R0, 0x40, !P5 ;  /* 0x000000400000780c */ /* 0x000fe40006f44270 */
[----:B------:R-:W-:Y:S02]  /*10870*/  ISETP.LT.OR P0, PT, R2, 0x3a, P0 ;  /* 0x0000003a0200780c */ /* 0x000fe40000701670 */
[----:B------:R-:W-:Y:S02]  /*10880*/  ISETP.NE.AND P5, PT, R26, RZ, PT ;  /* 0x000000ff1a00720c */ /* 0x000fe40003fa5270 */
[----:B------:R-:W-:-:S02]  /*10890*/  FSEL R190, R87, -INF , !P0 ;  /* 0xff80000057be7808 */ /* 0x000fc40004000000 */
[----:B------:R-:W-:Y:S01]  /*108a0*/  ISETP.GT.AND P0, PT, R0, 0x1, !P6 ;  /* 0x000000010000780c */ /* 0x000fe20007704270 */
[----:B------:R-:W-:Y:S01]  /*108b0*/  LDSM.16.MT88.4 R84, [R209+0x800] ;  /* 0x00080000d154783b */ /* 0x000fe20000004200 */
[----:B------:R-:W-:Y:S02]  /*108c0*/  ISETP.NE.AND P6, PT, R11, RZ, PT ;  /* 0x000000ff0b00720c */ /* 0x000fe40003fc5270 */
[C---:B------:R-:W-:Y:S02]  /*108d0*/  ISETP.LT.OR P0, PT, R2.reuse, 0x2, P0 ;  /* 0x000000020200780c */ /* 0x040fe40000701670 */
[----:B------:R-:W-:Y:S02]  /*108e0*/  ISETP.LT.OR P4, PT, R2, 0x41, P2 ;  /* 0x000000410200780c */ /* 0x000fe40001781670 */
[----:B------:R-:W-:Y:S02]  /*108f0*/  FSEL R91, R131, -INF , !P0 ;  /* 0xff800000835b7808 */ /* 0x000fe40004000000 */
[----:B------:R-:W-:-:S02]  /*10900*/  ISETP.GT.AND P0, PT, R0, RZ, !P1 ;  /* 0x000000ff0000720c */ /* 0x000fc40004f04270 */
[----:B------:R-:W-:Y:S02]  /*10910*/  ISETP.GT.AND P1, PT, R0, 0x41, !P6 ;  /* 0x000000410000780c */ /* 0x000fe40007724270 */
[----:B------:R-:W-:Y:S02]  /*10920*/  ISETP.LT.OR P0, PT, R2, 0x1, P0 ;  /* 0x000000010200780c */ /* 0x000fe40000701670 */
[----:B------:R-:W-:Y:S02]  /*10930*/  ISETP.NE.AND P6, PT, R25, RZ, PT ;  /* 0x000000ff1900720c */ /* 0x000fe40003fc5270 */
[----:B------:R-:W-:Y:S02]  /*10940*/  FSEL R89, R130, -INF , !P0 ;  /* 0xff80000082597808 */ /* 0x000fe40004000000 */
[----:B------:R-:W-:Y:S02]  /*10950*/  FSETP.NEU.FTZ.AND P0, PT, R110, -INF , PT ;  /* 0xff8000006e00780b */ /* 0x000fe40003f1d000 */
[----:B------:R-:W-:-:S02]  /*10960*/  FMNMX.FTZ R7, R89, R91, !PT ;  /* 0x0000005b59077209 */ /* 0x000fc40007810000 */
[----:B------:R-:W-:Y:S02]  /*10970*/  FSEL R5, R3, RZ, P0 ;  /* 0x000000ff03057208 */ /* 0x000fe40000000000 */
[----:B------:R-:W-:Y:S02]  /*10980*/  FMNMX.FTZ R3, R23, R24, !PT ;  /* 0x0000001817037209 */ /* 0x000fe40007810000 */
[----:B------:R-:W-:Y:S02]  /*10990*/  ISETP.GT.AND P3, PT, R0, 0x49, !P6 ;  /* 0x000000490000780c */ /* 0x000fe40007764270 */
[----:B------:R-:W-:Y:S02]  /*109a0*/  FMNMX.FTZ R3, R27, R3, !PT ;  /* 0x000000031b037209 */ /* 0x000fe40007810000 */
[----:B------:R-:W-:Y:S02]  /*109b0*/  ISETP.LT.OR P2, PT, R2, 0x42, P1 ;  /* 0x000000420200780c */ /* 0x000fe40000f41670 */
[----:B------:R-:W-:-:S02]  /*109c0*/  FMNMX.FTZ R3, R29, R3, !PT ;  /* 0x000000031d037209 */ /* 0x000fc40007810000 */
[----:B------:R-:W-:Y:S02]  /*109d0*/  FSEL R172, R174, -INF , !P4 ;  /* 0xff800000aeac7808 */ /* 0x000fe40006000000 */
[----:B------:R-:W-:Y:S02]  /*109e0*/  FMNMX.FTZ R3, R36, R3, !PT ;  /* 0x0000000324037209 */ /* 0x000fe40007810000 */
[----:B------:R-:W-:Y:S02]  /*109f0*/  FSEL R175, R175, -INF , !P2 ;  /* 0xff800000afaf7808 */ /* 0x000fe40005000000 */
        /* <DEDUP_REMOVED lines=24> */
[----:B------:R-:W-:Y:S02]  /*10b80*/  FFMA.FTZ R0, R64, c[0x0][0x2d0], -R5 ;  /* 0x0000b40040007a23 */ /* 0x000fe40000010805 */
[----:B------:R1:W-:Y:S01]  /*10b90*/  MUFU.EX2 R252, R3 ;  /* 0x0000000300fc7308 */ /* 0x0003e20000000800 */
[--C-:B------:R-:W-:Y:S01]  /*10ba0*/  FFMA.FTZ R6, R36, c[0x0][0x2d0], -R4.reuse ;  /* 0x0000b40024067a23 */ /* 0x100fe20000010804 */
[C---:B------:R-:W-:Y:S02]  /*10bb0*/  ISETP.LT.OR P1, PT, R2.reuse, 0x49, P0 ;  /* 0x000000490200780c */ /* 0x040fe40000721670 */
[----:B------:R-:W-:Y:S01]  /*10bc0*/  ISETP.LT.OR P0, PT, R2, 0x4a, P3 ;  /* 0x0000004a0200780c */ /* 0x000fe20001f01670 */
[----:B------:R-:W-:Y:S01]  /*10bd0*/  FFMA.FTZ R2, R62, c[0x0][0x2d0], -R4 ;  /* 0x0000b4003e027a23 */ /* 0x000fe20000010804 */
[----:B------:R-:W-:-:S02]  /*10be0*/  FSEL R174, R134, -INF , !P1 ;  /* 0xff80000086ae7808 */ /* 0x000fc40004800000 */
[----:B------:R2:W-:Y:S01]  /*10bf0*/  MUFU.EX2 R245, R6 ;  /* 0x0000000600f57308 */ /* 0x0005e20000000800 */
[----:B------:R-:W-:Y:S01]  /*10c00*/  FSEL R173, R135, -INF , !P0 ;  /* 0xff80000087ad7808 */ /* 0x000fe20004000000 */
[----:B-1----:R-:W-:-:S06]  /*10c10*/  FFMA.FTZ R3, R30, c[0x0][0x2d0], -R5 ;  /* 0x0000b4001e037a23 */ /* 0x002fcc0000010805 */
[----:B------:R-:W-:Y:S01]  /*10c20*/  MUFU.EX2 R238, R0 ;  /* 0x0000000000ee7308 */ /* 0x000fe20000000800 */
[----:B--2---:R-:W-:-:S07]  /*10c30*/  FFMA.FTZ R6, R38, c[0x0][0x2d0], -R4 ;  /* 0x0000b40026067a23 */ /* 0x004fce0000010804 */
[----:B------:R1:W2:Y:S08]  /*10c40*/  MUFU.EX2 R247, R3 ;  /* 0x0000000300f77308 */ /* 0x0002b00000000800 */
[----:B------:R3:W4:Y:S01]  /*10c50*/  MUFU.EX2 R244, R6 ;  /* 0x0000000600f47308 */ /* 0x0007220000000800 */
[----:B-1----:R-:W-:Y:S01]  /*10c60*/  FFMA.FTZ R3, R31, c[0x0][0x2d0], -R5 ;  /* 0x0000b4001f037a23 */ /* 0x002fe20000010805 */
[----:B--2---:R-:W-:-:S06]  /*10c70*/  F2FP.BF16.PACK_AB R12, R247, R252 ;  /* 0x000000fcf70c723e */ /* 0x004fcc00000010ff */
[----:B------:R-:W-:Y:S01]  /*10c80*/  MUFU.EX2 R235, R2 ;  /* 0x0000000200eb7308 */ /* 0x000fe20000000800 */
[----:B---3--:R-:W-:Y:S01]  /*10c90*/  FFMA.FTZ R6, R39, c[0x0][0x2d0], -R4 ;  /* 0x0000b40027067a23 */ /* 0x008fe20000010804 */
[----:B----4-:R-:W-:-:S06]  /*10ca0*/  F2FP.BF16.PACK_AB R9, R244, R245 ;  /* 0x000000f5f409723e */ /* 0x010fcc00000010ff */
[----:B------:R1:W-:Y:S08]  /*10cb0*/  MUFU.EX2 R250, R3 ;  /* 0x0000000300fa7308 */ /* 0x0003f00000000800 */
        /* <DEDUP_REMOVED lines=43> */
[----:B------:R-:W-:-:S03]  /*10f70*/  FMNMX.FTZ R3, R97, R3, !PT ;  /* 0x0000000361037209 */ /* 0x000fc60007810000 */
[----:B------:R-:W-:Y:S01]  /*10f80*/  HMMA.16816.F32.BF16 R44, R12, R82, RZ ;  /* 0x000000520c2c723c */ /* 0x000fe200000418ff */
[----:B------:R-:W-:-:S04]  /*10f90*/  FMNMX.FTZ R3, R99, R3, !PT ;  /* 0x0000000363037209 */ /* 0x000fc80007810000 */
[----:B------:R-:W-:-:S03]  /*10fa0*/  FMNMX.FTZ R3, R111, R3, !PT ;  /* 0x000000036f037209 */ /* 0x000fc60007810000 */
[----:B------:R-:W-:Y:S01]  /*10fb0*/  HMMA.16816.F32.BF16 R52, R8, R100, R16 ;  /* 0x000000640834723c */ /* 0x000fe20000041810 */
        /* <DEDUP_REMOVED lines=12> */
[----:B------:R-:W-:Y:S01]  /*11080*/  FMNMX.FTZ R6, R195, R3, !PT ;  /* 0x00000003c3067209 */ /* 0x000fe20007810000 */
[----:B------:R-:W-:-:S04]  /*11090*/  FFMA.FTZ R3, R60, c[0x0][0x2d0], -R5 ;  /* 0x0000b4003c037a23 */ /* 0x000fc80000010805 */
[----:B------:R1:W-:Y:S02]  /*110a0*/  MUFU.EX2 R248, R3 ;  /* 0x0000000300f87308 */ /* 0x0003e40000000800 */
[C---:B------:R-:W-:Y:S08]  /*110b0*/  HMMA.16816.F32.BF16 R36, R8.reuse, R86, R36 ;  /* 0x000000560824723c */ /* 0x040ff00000041824 */
[----:B------:R-:W-:Y:S01]  /*110c0*/  HMMA.16816.F32.BF16 R24, R8, R94, R48 ;  /* 0x0000005e0818723c */ /* 0x000fe20000041830 */
[----:B-1----:R-:W-:-:S07]  /*110d0*/  FMNMX.FTZ R3, R194, R6, !PT ;  /* 0x00000006c2037209 */ /* 0x002fce0007810000 */
[----:B------:R-:W-:Y:S01]  /*110e0*/  HMMA.16816.F32.BF16 R32, R8, R106, R44 ;  /* 0x0000006a0820723c */ /* 0x000fe2000004182c */
[----:B------:R-:W-:Y:S01]  /*110f0*/  FMNMX.FTZ R6, R121, R7, !PT ;  /* 0x0000000779067209 */ /* 0x000fe20007810000 */
[----:B------:R-:W-:Y:S01]  /*11100*/  FFMA.FTZ R7, R61, c[0x0][0x2d0], -R5 ;  /* 0x0000b4003d077a23 */ /* 0x000fe20000010805 */
[----:B------:R-:W-:Y:S02]  /*11110*/  FMNMX.FTZ R3, R193, R3, !PT ;  /* 0x00000003c1037209 */ /* 0x000fe40007810000 */
[----:B------:R-:W-:Y:S01]  /*11120*/  FMNMX.FTZ R6, R122, R6, !PT ;  /* 0x000000067a067209 */ /* 0x000fe20007810000 */
[----:B------:R1:W2:Y:S01]  /*11130*/  MUFU.EX2 R242, R7 ;  /* 0x0000000700f27308 */ /* 0x0002a20000000800 */
[----:B------:R-:W-:Y:S02]  /*11140*/  FMNMX.FTZ R3, R192, R3, !PT ;  /* 0x00000003c0037209 */ /* 0x000fe40007810000 */
[----:B------:R-:W-:Y:S02]  /*11150*/  FMNMX.FTZ R6, R123, R6, !PT ;  /* 0x000000067b067209 */ /* 0x000fe40007810000 */
[----:B------:R-:W-:-:S02]  /*11160*/  FMNMX.FTZ R3, R191, R3, !PT ;  /* 0x00000003bf037209 */ /* 0x000fc40007810000 */
[----:B------:R-:W-:Y:S02]  /*11170*/  FMNMX.FTZ R6, R176, R6, !PT ;  /* 0x00000006b0067209 */ /* 0x000fe40007810000 */
[----:B------:R-:W-:Y:S01]  /*11180*/  FMNMX.FTZ R0, R198, R3, !PT ;  /* 0x00000003c6007209 */ /* 0x000fe20007810000 */
[----:B------:R-:W-:Y:S01]  /*11190*/  FFMA.FTZ R3, R56, c[0x0][0x2d0], -R4 ;  /* 0x0000b40038037a23 */ /* 0x000fe20000010804 */
[----:B------:R-:W-:Y:S02]  /*111a0*/  FMNMX.FTZ R6, R177, R6, !PT ;  /* 0x00000006b1067209 */ /* 0x000fe40007810000 */
[----:B------:R-:W-:Y:S01]  /*111b0*/  FMNMX.FTZ R0, R197, R0, !PT ;  /* 0x00000000c5007209 */ /* 0x000fe20007810000 */
[----:B------:R3:W-:Y:S01]  /*111c0*/  MUFU.EX2 R237, R3 ;  /* 0x0000000300ed7308 */ /* 0x0007e20000000800 */
[----:B------:R-:W-:Y:S02]  /*111d0*/  FMNMX.FTZ R6, R178, R6, !PT ;  /* 0x00000006b2067209 */ /* 0x000fe40007810000 */
[----:B------:R-:W-:Y:S01]  /*111e0*/  F2FP.BF16.PACK_AB R8, R116, R249 ;  /* 0x000000f97408723e */ /* 0x000fe200000010ff */
[----:B-1----:R-:W1:Y:S01]  /*111f0*/  SHFL.BFLY PT, R7, R0, 0x2, 0x1f ;  /* 0x0c401f0000077f89 */ /* 0x002e6200000e0000 */
[----:B------:R-:W-:-:S02]  /*11200*/  FMNMX.FTZ R6, R187, R6, !PT ;  /* 0x00000006bb067209 */ /* 0x000fc40007810000 */
[----:B--2---:R-:W-:Y:S01]  /*11210*/  F2FP.BF16.PACK_AB R10, R242, R248 ;  /* 0x000000f8f20a723e */ /* 0x004fe200000010ff */
[----:B---3--:R-:W-:-:S04]  /*11220*/  FFMA.FTZ R3, R57, c[0x0][0x2d0], -R4 ;  /* 0x0000b40039037a23 */ /* 0x008fc80000010804 */
[----:B------:R2:W3:Y:S01]  /*11230*/  MUFU.EX2 R236, R3 ;  /* 0x0000000300ec7308 */ /* 0x0004e20000000800 */
[----:B-1----:R-:W-:-:S05]  /*11240*/  FMNMX.FTZ R0, R0, R7, !PT ;  /* 0x0000000700007209 */ /* 0x002fca0007810000 */
[----:B------:R-:W1:Y:S01]  /*11250*/  SHFL.BFLY PT, R7, R0, 0x1, 0x1f ;  /* 0x0c201f0000077f89 */ /* 0x000e6200000e0000 */
[----:B--2---:R-:W-:Y:S02]  /*11260*/  FMNMX.FTZ R3, R188, R6, !PT ;  /* 0x00000006bc037209 */ /* 0x004fe40007810000 */
[----:B---3--:R-:W-:Y:S02]  /*11270*/  F2FP.BF16.PACK_AB R9, R236, R237 ;  /* 0x000000edec09723e */ /* 0x008fe400000010ff */
[----:B------:R-:W-:-:S04]  /*11280*/  FMNMX.FTZ R3, R189, R3, !PT ;  /* 0x00000003bd037209 */ /* 0x000fc80007810000 */
[----:B------:R-:W-:Y:S01]  /*11290*/  FMNMX.FTZ R2, R190, R3, !PT ;  /* 0x00000003be027209 */ /* 0x000fe20007810000 */
[----:B------:R-:W-:Y:S02]  /*112a0*/  FFMA.FTZ R3, R63, c[0x0][0x2d0], -R4 ;  /* 0x0000b4003f037a23 */ /* 0x000fe40000010804 */
[----:B------:R-:W-:Y:S01]  /*112b0*/  LDSM.16.MT88.4 R60, [R208+0x1800] ;  /* 0x00180000d03c783b */ /* 0x000fe20000004200 */
[----:B------:R-:W-:Y:S01]  /*112c0*/  FMNMX.FTZ R2, R172, R2, !PT ;  /* 0x00000002ac027209 */ /* 0x000fe20007810000 */
[----:B------:R2:W3:Y:S03]  /*112d0*/  MUFU.EX2 R234, R3 ;  /* 0x0000000300ea7308 */ /* 0x0004e60000000800 */
[----:B--2---:R-:W-:Y:S01]  /*112e0*/  FMNMX.FTZ R3, R175, R2, !PT ;  /* 0x00000002af037209 */ /* 0x004fe20007810000 */
[----:B------:R-:W-:Y:S01]  /*112f0*/  FFMA.FTZ R2, R88, c[0x0][0x2d0], -R5 ;  /* 0x0000b40058027a23 */ /* 0x000fe20000010805 */
[----:B---3--:R-:W-:Y:S01]  /*11300*/  F2FP.BF16.PACK_AB R11, R234, R235 ;  /* 0x000000ebea0b723e */ /* 0x008fe200000010ff */
[----:B------:R-:W-:Y:S01]  /*11310*/  IMAD.MOV.U32 R88, RZ, RZ, R128 ;  /* 0x000000ffff587224 */ /* 0x000fe200078e0080 */
[----:B------:R-:W-:Y:S01]  /*11320*/  FMNMX.FTZ R3, R174, R3, !PT ;  /* 0x00000003ae037209 */ /* 0x000fe20007810000 */
[----:B------:R2:W3:Y:S03]  /*11330*/  MUFU.EX2 R233, R2 ;  /* 0x0000000200e97308 */ /* 0x0004e60000000800 */
[----:B------:R-:W-:Y:S01]  /*11340*/  FMNMX.FTZ R3, R173, R3, !PT ;  /* 0x00000003ad037209 */ /* 0x000fe20007810000 */
[C---:B------:R-:W-:Y:S04]  /*11350*/  HMMA.16816.F32.BF16 R48, R8.reuse, R136, R52 ;  /* 0x000000880830723c */ /* 0x040fe80000041834 */
[----:B------:R-:W4:Y:S03]  /*11360*/  SHFL.BFLY PT, R6, R3, 0x2, 0x1f ;  /* 0x0c401f0003067f89 */ /* 0x000f2600000e0000 */
[----:B------:R-:W-:Y:S01]  /*11370*/  IMAD.MOV.U32 R52, RZ, RZ, R108 ;  /* 0x000000ffff347224 */ /* 0x000fe200078e006c */
[----:B-1----:R-:W-:Y:S01]  /*11380*/  FMNMX.FTZ R108, R0, R7, !PT ;  /* 0x00000007006c7209 */ /* 0x002fe20007810000 */
[----:B------:R-:W-:Y:S01]  /*11390*/  FFMA.FTZ R0, R66, c[0x0][0x2d0], -R4 ;  /* 0x0000b40042007a23 */ /* 0x000fe20000010804 */
[----:B------:R-:W-:Y:S01]  /*113a0*/  HMMA.16816.F32.BF16 R44, R8, R160, R40 ;  /* 0x000000a0082c723c */ /* 0x000fe20000041828 */
[----:B------:R-:W-:Y:S01]  /*113b0*/  IMAD.MOV.U32 R53, RZ, RZ, R117 ;  /* 0x000000ffff357224 */ /* 0x000fe200078e0075 */
[----:B------:R-:W-:Y:S01]  /*113c0*/  FSETP.NEU.FTZ.AND P0, PT, R108, -INF , PT ;  /* 0xff8000006c00780b */ /* 0x000fe20003f1d000 */
[----:B--2---:R-:W-:Y:S01]  /*113d0*/  FFMA.FTZ R2, R96, c[0x0][0x2d0], -R5 ;  /* 0x0000b40060027a23 */ /* 0x004fe20000010805 */
[----:B------:R1:W-:Y:S01]  /*113e0*/  MUFU.EX2 R228, R0 ;  /* 0x0000000000e47308 */ /* 0x0003e20000000800 */
[----:B------:R-:W-:-:S03]  /*113f0*/  IMAD.MOV.U32 R7, RZ, RZ, R116 ;  /* 0x000000ffff077224 */ /* 0x000fc600078e0074 */
[C---:B------:R-:W-:Y:S04]  /*11400*/  HMMA.16816.F32.BF16 R40, R8.reuse, R164, R12 ;  /* 0x000000a40828723c */ /* 0x040fe8000004180c */
[----:B------:R2:W-:Y:S04]  /*11410*/  MUFU.EX2 R231, R2 ;  /* 0x0000000200e77308 */ /* 0x0005e80000000800 */
[----:B------:R-:W-:Y:S01]  /*11420*/  HMMA.16816.F32.BF16 R28, R8, R168, R20 ;  /* 0x000000a8081c723c */ /* 0x000fe20000041814 */
[----:B----4-:R-:W-:Y:S01]  /*11430*/  FMNMX.FTZ R3, R3, R6, !PT ;  /* 0x0000000603037209 */ /* 0x010fe20007810000 */
[----:B-1----:R-:W-:-:S04]  /*11440*/  FFMA.FTZ R0, R90, c[0x0][0x2d0], -R4 ;  /* 0x0000b4005a007a23 */ /* 0x002fc80000010804 */
[----:B------:R-:W1:Y:S01]  /*11450*/  SHFL.BFLY PT, R6, R3, 0x1, 0x1f ;  /* 0x0c201f0003067f89 */ /* 0x000e6200000e0000 */
[----:B------:R-:W-:Y:S01]  /*11460*/  MUFU.EX2 R227, R0 ;  /* 0x0000000000e37308 */ /* 0x000fe20000000800 */
[----:B------:R-:W-:Y:S01]  /*11470*/  HMMA.16816.F32.BF16 R16, R8, R138, R16 ;  /* 0x0000008a0810723c */ /* 0x000fe20000041810 */
[----:B--2---:R-:W-:-:S06]  /*11480*/  FFMA.FTZ R2, R98, c[0x0][0x2d0], -R5 ;  /* 0x0000b40062027a23 */ /* 0x004fcc0000010805 */
[----:B------:R2:W4:Y:S01]  /*11490*/  MUFU.EX2 R232, R2 ;  /* 0x0000000200e87308 */ /* 0x0005220000000800 */
[C---:B------:R-:W-:Y:S08]  /*114a0*/  HMMA.16816.F32.BF16 R20, R8.reuse, R162, R36 ;  /* 0x000000a20814723c */ /* 0x040ff00000041824 */
[----:B------:R-:W-:Y:S01]  /*114b0*/  HMMA.16816.F32.BF16 R24, R8, R166, R24 ;  /* 0x000000a60818723c */ /* 0x000fe20000041818 */
[----:B-1----:R-:W-:Y:S01]  /*114c0*/  FMNMX.FTZ R3, R3, R6, !PT ;  /* 0x0000000603037209 */ /* 0x002fe20007810000 */
[----:B--2---:R-:W-:-:S06]  /*114d0*/  FFMA.FTZ R2, R58, c[0x0][0x2d0], -R4 ;  /* 0x0000b4003a027a23 */ /* 0x004fcc0000010804 */
[----:B------:R-:W-:Y:S01]  /*114e0*/  HMMA.16816.F32.BF16 R12, R8, R170, R32 ;  /* 0x000000aa080c723c */ /* 0x000fe20000041820 */
[----:B------:R1:W-:Y:S06]  /*114f0*/  MUFU.EX2 R230, R2 ;  /* 0x0000000200e67308 */ /* 0x0003ec0000000800 */
[----:B---3--:R-:W-:Y:S02]  /*11500*/  F2FP.BF16.PACK_AB R8, R233, R238 ;  /* 0x000000eee908723e */ /* 0x008fe400000010ff */
[----:B----4-:R-:W-:Y:S02]  /*11510*/  F2FP.BF16.PACK_AB R10, R232, R231 ;  /* 0x000000e7e80a723e */ /* 0x010fe400000010ff */
[----:B------:R-:W-:Y:S01]  /*11520*/  F2FP.BF16.PACK_AB R11, R227, R228 ;  /* 0x000000e4e30b723e */ /* 0x000fe200000010ff */
[----:B-1----:R-:W-:-:S04]  /*11530*/  FFMA.FTZ R2, R65, c[0x0][0x2d0], -R4 ;  /* 0x0000b40041027a23 */ /* 0x002fc80000010804 */
[----:B------:R1:W2:Y:S02]  /*11540*/  MUFU.EX2 R229, R2 ;  /* 0x0000000200e57308 */ /* 0x0002a40000000800 */
[----:B-1----:R-:W-:Y:S01]  /*11550*/  FMUL.FTZ R2, R108, c[0x0][0x2d0] ;  /* 0x0000b4006c027a20 */ /* 0x002fe20000410000 */
[----:B--2---:R-:W-:-:S04]  /*11560*/  F2FP.BF16.PACK_AB R9, R229, R230 ;  /* 0x000000e6e509723e */ /* 0x004fc800000010ff */
[----:B------:R-:W-:Y:S02]  /*11570*/  FSEL R2, R2, RZ, P0 ;  /* 0x000000ff02027208 */ /* 0x000fe40000000000 */
[----:B------:R-:W-:Y:S01]  /*11580*/  FSETP.NEU.FTZ.AND P0, PT, R3, -INF , PT ;  /* 0xff8000000300780b */ /* 0x000fe20003f1d000 */
[C---:B------:R-:W-:Y:S02]  /*11590*/  HMMA.16816.F32.BF16 R116, R8.reuse, R156, R48 ;  /* 0x0000009c0874723c */ /* 0x040fe40000041830 */
[--C-:B------:R-:W-:Y:S02]  /*115a0*/  FFMA.FTZ R0, R59, c[0x0][0x2d0], -R2.reuse ;  /* 0x0000b4003b007a23 */ /* 0x100fe40000010802 */
[----:B------:R-:W-:Y:S02]  /*115b0*/  FFMA.FTZ R6, R112, c[0x0][0x2d0], -R2 ;  /* 0x0000b40070067a23 */ /* 0x000fe40000010802 */
[----:B------:R1:W-:Y:S01]  /*115c0*/  MUFU.EX2 R225, R0 ;  /* 0x0000000000e17308 */ /* 0x0003e20000000800 */
[----:B------:R-:W-:Y:S01]  /*115d0*/  IMAD.MOV.U32 R51, RZ, RZ, R132 ;  /* 0x000000ffff337224 */ /* 0x000fe200078e0084 */
[----:B------:R-:W-:Y:S01]  /*115e0*/  HMMA.16816.F32.BF16 R144, R8, R154, R20 ;  /* 0x0000009a0890723c */ /* 0x000fe20000041814 */
[----:B------:R-:W-:-:S05]  /*115f0*/  IMAD.MOV.U32 R50, RZ, RZ, R129 ;  /* 0x000000ffff327224 */ /* 0x000fca00078e0081 */
[----:B------:R-:W-:Y:S02]  /*11600*/  MUFU.EX2 R220, R6 ;  /* 0x0000000600dc7308 */ /* 0x000fe40000000800 */
[C---:B------:R-:W-:Y:S01]  /*11610*/  HMMA.16816.F32.BF16 R132, R8.reuse, R152, R44 ;  /* 0x000000980884723c */ /* 0x040fe2000004182c */
[--C-:B-1----:R-:W-:Y:S02]  /*11620*/  FFMA.FTZ R0, R67, c[0x0][0x2d0], -R2.reuse ;  /* 0x0000b40043007a23 */ /* 0x102fe40000010802 */
[----:B------:R-:W1:Y:S05]  /*11630*/  LDSM.16.MT88.4 R64, [R206+0x1800] ;  /* 0x00180000ce40783b */ /* 0x000e6a0000004200 */
[C---:B------:R-:W-:Y:S01]  /*11640*/  HMMA.16816.F32.BF16 R128, R8.reuse, R158, R16 ;  /* 0x0000009e0880723c */ /* 0x040fe20000041810 */
[----:B------:R2:W3:Y:S07]  /*11650*/  MUFU.EX2 R223, R0 ;  /* 0x0000000000df7308 */ /* 0x0004ee0000000800 */
[C---:B------:R-:W-:Y:S08]  /*11660*/  HMMA.16816.F32.BF16 R148, R8.reuse, R60, R28 ;  /* 0x0000003c0894723c */ /* 0x040ff0000004181c */
[----:B------:R-:W-:Y:S01]  /*11670*/  HMMA.16816.F32.BF16 R44, R8, R62, R12 ;  /* 0x0000003e082c723c */ /* 0x000fe2000004180c */
[----:B--2---:R-:W-:-:S04]  /*11680*/  FFMA.FTZ R0, R97, c[0x0][0x2d0], -R2 ;  /* 0x0000b40061007a23 */ /* 0x004fc80000010802 */
[----:B------:R2:W-:Y:S02]  /*11690*/  MUFU.EX2 R224, R0 ;  /* 0x0000000000e07308 */ /* 0x0005e40000000800 */
[--C-:B--2---:R-:W-:Y:S01]  /*116a0*/  FFMA.FTZ R0, R99, c[0x0][0x2d0], -R2.reuse ;  /* 0x0000b40063007a23 */ /* 0x104fe20000010802 */
[C---:B-1----:R-:W-:Y:S05]  /*116b0*/  HMMA.16816.F32.BF16 R56, R8.reuse, R64, R40 ;  /* 0x000000400838723c */ /* 0x042fea0000041828 */
[----:B------:R1:W2:Y:S03]  /*116c0*/  MUFU.EX2 R203, R0 ;  /* 0x0000000000cb7308 */ /* 0x0002a60000000800 */
[----:B------:R-:W-:Y:S07]  /*116d0*/  HMMA.16816.F32.BF16 R96, R8, R66, R24 ;  /* 0x000000420860723c */ /* 0x000fee0000041818 */
[----:B---3--:R-:W-:Y:S01]  /*116e0*/  F2FP.BF16.PACK_AB R8, R223, R225 ;  /* 0x000000e1df08723e */ /* 0x008fe200000010ff */
[----:B-1----:R-:W-:Y:S01]  /*116f0*/  FFMA.FTZ R0, R111, c[0x0][0x2d0], -R2 ;  /* 0x0000b4006f007a23 */ /* 0x002fe20000010802 */
[----:B--2---:R-:W-:-:S03]  /*11700*/  F2FP.BF16.PACK_AB R10, R203, R224 ;  /* 0x000000e0cb0a723e */ /* 0x004fc600000010ff */
[----:B------:R1:W-:Y:S02]  /*11710*/  MUFU.EX2 R222, R0 ;  /* 0x0000000000de7308 */ /* 0x0003e40000000800 */
        /* <DEDUP_REMOVED lines=22> */
[----:B------:R-:W-:Y:S01]  /*11880*/  IMAD.MOV.U32 R115, RZ, RZ, R7 ;  /* 0x000000ffff737224 */ /* 0x000fe200078e0007 */
[----:B------:R1:W-:Y:S06]  /*11890*/  MUFU.EX2 R112, R6 ;  /* 0x0000000600707308 */ /* 0x0003ec0000000800 */
[C---:B------:R-:W-:Y:S08]  /*118a0*/  HMMA.16816.F32.BF16 R36, R8.reuse, R70, RZ ;  /* 0x000000460824723c */ /* 0x040ff000000418ff */
[----:B------:R-:W-:Y:S01]  /*118b0*/  HMMA.16816.F32.BF16 R16, R8, R72, RZ ;  /* 0x000000480810723c */ /* 0x000fe200000418ff */
[----:B-1----:R-:W-:-:S04]  /*118c0*/  FFMA.FTZ R6, R120, c[0x0][0x2d0], -R0 ;  /* 0x0000b40078067a23 */ /* 0x002fc80000010800 */
[----:B------:R1:W3:Y:S03]  /*118d0*/  MUFU.EX2 R111, R6 ;  /* 0x00000006006f7308 */ /* 0x0002e60000000800 */
[----:B------:R-:W-:Y:S07]  /*118e0*/  HMMA.16816.F32.BF16 R40, R8, R82, RZ ;  /* 0x000000520828723c */ /* 0x000fee00000418ff */
[----:B------:R-:W-:Y:S01]  /*118f0*/  F2FP.BF16.PACK_AB R8, R220, R222 ;  /* 0x000000dedc08723e */ /* 0x000fe200000010ff */
[----:B------:R-:W-:Y:S01]  /*11900*/  IMAD.MOV.U32 R83, RZ, RZ, R52 ;  /* 0x000000ffff537224 */ /* 0x000fe200078e0034 */
[----:B--2---:R-:W-:Y:S01]  /*11910*/  F2FP.BF16.PACK_AB R10, R201, R202 ;  /* 0x000000cac90a723e */ /* 0x004fe200000010ff */
[----:B------:R-:W-:-:S02]  /*11920*/  IMAD.MOV.U32 R82, RZ, RZ, R53 ;  /* 0x000000ffff527224 */ /* 0x000fc400078e0035 */
        /* <DEDUP_REMOVED lines=8> */
[----:B------:R1:W-:Y:S02]  /*119b0*/  MUFU.EX2 R79, R6 ;  /* 0x00000006004f7308 */ /* 0x0003e40000000800 */
[C---:B------:R-:W-:Y:S07]  /*119c0*/  HMMA.16816.F32.BF16 R20, R8.reuse, R100, R20 ;  /* 0x000000640814723c */ /* 0x040fee0000041814 */
[----:B------:R-:W-:Y:S01]  /*119d0*/  IMAD.MOV.U32 R100, RZ, RZ, R88 ;  /* 0x000000ffff647224 */ /* 0x000fe200078e0058 */
[----:B------:R-:W-:Y:S01]  /*119e0*/  HMMA.16816.F32.BF16 R32, R8, R94, R32 ;  /* 0x0000005e0820723c */ /* 0x000fe20000041820 */
[----:B-1----:R-:W-:-:S02]  /*119f0*/  FFMA.FTZ R6, R185, c[0x0][0x2d0], -R5 ;  /* 0x0000b400b9067a23 */ /* 0x002fc40000010805 */
[----:B------:R-:W-:Y:S02]  /*11a00*/  IMAD.MOV.U32 R185, RZ, RZ, R51 ;  /* 0x000000ffffb97224 */ /* 0x000fe400078e0033 */
[----:B------:R1:W2:Y:S03]  /*11a10*/  MUFU.EX2 R80, R6 ;  /* 0x0000000600507308 */ /* 0x0002a60000000800 */
[C---:B------:R-:W-:Y:S01]  /*11a20*/  HMMA.16816.F32.BF16 R88, R8.reuse, R92, R12 ;  /* 0x0000005c0858723c */ /* 0x040fe2000004180c */
[----:B------:R-:W-:Y:S01]  /*11a30*/  IMAD.MOV.U32 R101, RZ, RZ, R126 ;  /* 0x000000ffff657224 */ /* 0x000fe200078e007e */
[----:B------:R-:W-:Y:S04]  /*11a40*/  LDSM.16.MT88.4 R92, [R206+0x2000] ;  /* 0x00200000ce5c783b */ /* 0x000fe80000004200 */
[----:B------:R-:W-:Y:S02]  /*11a50*/  LDSM.16.MT88.4 R48, [R208+0x2000] ;  /* 0x00200000d030783b */ /* 0x000fe40000004200 */
[----:B------:R-:W-:Y:S01]  /*11a60*/  HMMA.16816.F32.BF16 R24, R8, R104, R24 ;  /* 0x000000680818723c */ /* 0x000fe20000041818 */
[----:B-1----:R-:W-:-:S07]  /*11a70*/  FFMA.FTZ R6, R184, c[0x0][0x2d0], -R5 ;  /* 0x0000b400b8067a23 */ /* 0x002fce0000010805 */
[----:B------:R-:W-:Y:S01]  /*11a80*/  HMMA.16816.F32.BF16 R40, R8, R106, R40 ;  /* 0x0000006a0828723c */ /* 0x000fe20000041828 */
[----:B------:R-:W3:Y:S01]  /*11a90*/  LDL.LU R184, [R1] ;  /* 0x0000000001b87983 */ /* 0x000ee20000300800 */
[----:B------:R-:W-:-:S04]  /*11aa0*/  FFMA.FTZ R5, R183, c[0x0][0x2d0], -R5 ;  /* 0x0000b400b7057a23 */ /* 0x000fc80000010805 */
[----:B------:R1:W-:Y:S02]  /*11ab0*/  MUFU.EX2 R78, R5 ;  /* 0x00000005004e7308 */ /* 0x0003e40000000800 */
[----:B------:R-:W-:Y:S01]  /*11ac0*/  HMMA.16816.F32.BF16 R16, R8, R84, R16 ;  /* 0x000000540810723c */ /* 0x000fe20000041810 */
[----:B-1----:R-:W-:-:S05]  /*11ad0*/  FFMA.FTZ R5, R180, c[0x0][0x2d0], -R4 ;  /* 0x0000b400b4057a23 */ /* 0x002fca0000010804 */
[----:B------:R1:W-:Y:S02]  /*11ae0*/  MUFU.EX2 R75, R5 ;  /* 0x00000005004b7308 */ /* 0x0003e40000000800 */
[----:B-1----:R-:W-:-:S06]  /*11af0*/  FFMA.FTZ R5, R179, c[0x0][0x2d0], -R4 ;  /* 0x0000b400b3057a23 */ /* 0x002fcc0000010804 */
[----:B------:R1:W4:Y:S01]  /*11b00*/  MUFU.EX2 R76, R5 ;  /* 0x00000005004c7308 */ /* 0x0003220000000800 */
[----:B------:R-:W-:Y:S02]  /*11b10*/  IMAD.MOV.U32 R183, RZ, RZ, R127 ;  /* 0x000000ffffb77224 */ /* 0x000fe400078e007f */
[----:B------:R-:W5:Y:S01]  /*11b20*/  LDSM.16.MT88.4 R124, [R205+0x2000] ;  /* 0x00200000cd7c783b */ /* 0x000f620000004200 */
[--C-:B-1----:R-:W-:Y:S02]  /*11b30*/  FFMA.FTZ R5, R143, c[0x0][0x2d0], -R4.reuse ;  /* 0x0000b4008f057a23 */ /* 0x102fe40000010804 */
[----:B------:R-:W-:-:S04]  /*11b40*/  FFMA.FTZ R4, R142, c[0x0][0x2d0], -R4 ;  /* 0x0000b4008e047a23 */ /* 0x000fc80000010804 */
[----:B------:R1:W-:Y:S02]  /*11b50*/  MUFU.EX2 R74, R4 ;  /* 0x00000004004a7308 */ /* 0x0003e40000000800 */
[----:B-1----:R-:W-:-:S06]  /*11b60*/  FFMA.FTZ R4, R140, c[0x0][0x2d0], -R2 ;  /* 0x0000b4008c047a23 */ /* 0x002fcc0000010802 */
[----:B------:R1:W-:Y:S02]  /*11b70*/  MUFU.EX2 R73, R4 ;  /* 0x0000000400497308 */ /* 0x0003e40000000800 */
[--C-:B-1----:R-:W-:Y:S02]  /*11b80*/  FFMA.FTZ R4, R141, c[0x0][0x2d0], -R2.reuse ;  /* 0x0000b4008d047a23 */ /* 0x102fe40000010802 */
[----:B------:R-:W1:Y:S04]  /*11b90*/  LDSM.16.MT88.4 R140, [R209+0x2000] ;  /* 0x00200000d18c783b */ /* 0x000e680000004200 */
[----:B------:R-:W2:Y:S08]  /*11ba0*/  MUFU.EX2 R81, R6 ;  /* 0x0000000600517308 */ /* 0x000eb00000000800 */
[----:B------:R2:W-:Y:S08]  /*11bb0*/  MUFU.EX2 R72, R4 ;  /* 0x0000000400487308 */ /* 0x0005f00000000800 */
[----:B------:R-:W1:Y:S01]  /*11bc0*/  MUFU.EX2 R77, R5 ;  /* 0x00000005004d7308 */ /* 0x000e620000000800 */
[----:B--2---:R-:W-:-:S07]  /*11bd0*/  FFMA.FTZ R4, R182, c[0x0][0x2d0], -R2 ;  /* 0x0000b400b6047a23 */ /* 0x004fce0000010802 */
[----:B------:R2:W-:Y:S01]  /*11be0*/  MUFU.EX2 R70, R4 ;  /* 0x0000000400467308 */ /* 0x0005e20000000800 */
[----:B------:R-:W-:Y:S02]  /*11bf0*/  F2FP.BF16.PACK_AB R104, R80, R79 ;  /* 0x0000004f5068723e */ /* 0x000fe400000010ff */
[----:B----4-:R-:W-:Y:S02]  /*11c00*/  F2FP.BF16.PACK_AB R105, R76, R75 ;  /* 0x0000004b4c69723e */ /* 0x010fe400000010ff */
[----:B------:R-:W-:Y:S01]  /*11c10*/  F2FP.BF16.PACK_AB R106, R78, R81 ;  /* 0x000000514e6a723e */ /* 0x000fe200000010ff */
[----:B--2---:R-:W-:-:S04]  /*11c20*/  FFMA.FTZ R4, R181, c[0x0][0x2d0], -R2 ;  /* 0x0000b400b5047a23 */ /* 0x004fc80000010802 */
[----:B------:R2:W4:Y:S01]  /*11c30*/  MUFU.EX2 R71, R4 ;  /* 0x0000000400477308 */ /* 0x0005220000000800 */
[----:B-1----:R-:W-:Y:S01]  /*11c40*/  F2FP.BF16.PACK_AB R107, R74, R77 ;  /* 0x0000004d4a6b723e */ /* 0x002fe200000010ff */
[----:B------:R-:W-:Y:S01]  /*11c50*/  HMMA.16816.F32.BF16 R36, R8, R102, R36 ;  /* 0x000000660824723c */ /* 0x000fe20000041824 */
[----:B--2---:R-:W-:-:S05]  /*11c60*/  FFMA.FTZ R4, R123, c[0x0][0x2d0], -R0 ;  /* 0x0000b4007b047a23 */ /* 0x004fca0000010800 */
[----:B------:R1:W-:Y:S02]  /*11c70*/  MUFU.EX2 R68, R4 ;  /* 0x0000000400447308 */ /* 0x0003e40000000800 */
[----:B------:R-:W-:Y:S07]  /*11c80*/  HMMA.16816.F32.BF16 R28, R8, R86, R28 ;  /* 0x00000056081c723c */ /* 0x000fee000004181c */
[----:B------:R-:W-:Y:S02]  /*11c90*/  FFMA.FTZ R8, R196, c[0x0][0x2d0], -R2 ;  /* 0x0000b400c4087a23 */ /* 0x000fe40000010802 */
[----:B-1----:R-:W-:-:S04]  /*11ca0*/  FFMA.FTZ R4, R176, c[0x0][0x2d0], -R0 ;  /* 0x0000b400b0047a23 */ /* 0x002fc80000010800 */
[----:B------:R1:W2:Y:S01]  /*11cb0*/  MUFU.EX2 R69, R4 ;  /* 0x0000000400457308 */ /* 0x0002a20000000800 */
[C---:B-----5:R-:W-:Y:S08]  /*11cc0*/  HMMA.16816.F32.BF16 R116, R104.reuse, R124, R116 ;  /* 0x0000007c6874723c */ /* 0x060ff00000041874 */
[----:B------:R-:W-:Y:S01]  /*11cd0*/  HMMA.16816.F32.BF16 R128, R104, R126, R128 ;  /* 0x0000007e6880723c */ /* 0x000fe20000041880 */
[----:B-1----:R-:W-:-:S07]  /*11ce0*/  FFMA.FTZ R4, R177, c[0x0][0x2d0], -R0 ;  /* 0x0000b400b1047a23 */ /* 0x002fce0000010800 */
[C---:B------:R-:W-:Y:S01]  /*11cf0*/  HMMA.16816.F32.BF16 R132, R104.reuse, R140, R132 ;  /* 0x0000008c6884723c */ /* 0x040fe20000041884 */
[----:B------:R1:W-:Y:S07]  /*11d00*/  MUFU.EX2 R52, R4 ;  /* 0x0000000400347308 */ /* 0x0003ee0000000800 */
[C---:B------:R-:W-:Y:S08]  /*11d10*/  HMMA.16816.F32.BF16 R144, R104.reuse, R142, R144 ;  /* 0x0000008e6890723c */ /* 0x040ff00000041890 */
[----:B------:R-:W-:Y:S01]  /*11d20*/  HMMA.16816.F32.BF16 R84, R104, R92, R56 ;  /* 0x0000005c6854723c */ /* 0x000fe20000041838 */
[----:B-1----:R-:W-:-:S07]  /*11d30*/  FFMA.FTZ R4, R178, c[0x0][0x2d0], -R0 ;  /* 0x0000b400b2047a23 */ /* 0x002fce0000010800 */
[C---:B------:R-:W-:Y:S01]  /*11d40*/  HMMA.16816.F32.BF16 R96, R104.reuse, R94, R96 ;  /* 0x0000005e6860723c */ /* 0x040fe20000041860 */
[----:B------:R-:W1:Y:S07]  /*11d50*/  MUFU.EX2 R53, R4 ;  /* 0x0000000400357308 */ /* 0x000e6e0000000800 */
[C---:B------:R-:W-:Y:S08]  /*11d60*/  HMMA.16816.F32.BF16 R148, R104.reuse, R48, R148 ;  /* 0x000000306894723c */ /* 0x040ff00000041894 */
[----:B------:R-:W-:Y:S01]  /*11d70*/  HMMA.16816.F32.BF16 R104, R104, R50, R44 ;  /* 0x000000326868723c */ /* 0x000fe2000004182c */
[----:B------:R5:W-:Y:S02]  /*11d80*/  MUFU.EX2 R45, R8 ;  /* 0x00000008002d7308 */ /* 0x000be40000000800 */
[----:B-----5:R-:W-:-:S06]  /*11d90*/  FFMA.FTZ R8, R195, c[0x0][0x2d0], -R2 ;  /* 0x0000b400c3087a23 */ /* 0x020fcc0000010802 */
[----:B------:R5:W1:Y:S01]  /*11da0*/  MUFU.EX2 R46, R8 ;  /* 0x00000008002e7308 */ /* 0x000a620000000800 */
[----:B------:R-:W-:Y:S01]  /*11db0*/  F2FP.BF16.PACK_AB R4, R72, R73 ;  /* 0x000000494804723e */ /* 0x000fe200000010ff */
[----:B-----5:R-:W-:-:S06]  /*11dc0*/  FFMA.FTZ R8, R194, c[0x0][0x2d0], -R2 ;  /* 0x0000b400c2087a23 */ /* 0x020fcc0000010802 */
[----:B------:R5:W-:Y:S01]  /*11dd0*/  MUFU.EX2 R47, R8 ;  /* 0x00000008002f7308 */ /* 0x000be20000000800 */
[----:B----4-:R-:W-:Y:S02]  /*11de0*/  F2FP.BF16.PACK_AB R6, R71, R70 ;  /* 0x000000464706723e */ /* 0x010fe400000010ff */
[----:B--2---:R-:W-:Y:S02]  /*11df0*/  F2FP.BF16.PACK_AB R5, R69, R68 ;  /* 0x000000444505723e */ /* 0x004fe400000010ff */
[----:B-1----:R-:W-:Y:S01]  /*11e00*/  F2FP.BF16.PACK_AB R7, R53, R52 ;  /* 0x000000343507723e */ /* 0x002fe200000010ff */
[----:B-----5:R-:W-:-:S04]  /*11e10*/  FFMA.FTZ R8, R193, c[0x0][0x2d0], -R2 ;  /* 0x0000b400c1087a23 */ /* 0x020fc80000010802 */
[----:B------:R1:W2:Y:S02]  /*11e20*/  MUFU.EX2 R56, R8 ;  /* 0x0000000800387308 */ /* 0x0002a40000000800 */
[----:B------:R-:W-:Y:S01]  /*11e30*/  HMMA.16816.F32.BF16 R120, R4, R136, R20 ;  /* 0x000000880478723c */ /* 0x000fe20000041814 */
[----:B-1----:R-:W-:-:S05]  /*11e40*/  FFMA.FTZ R8, R192, c[0x0][0x2d0], -R2 ;  /* 0x0000b400c0087a23 */ /* 0x002fca0000010802 */
[----:B------:R1:W-:Y:S02]  /*11e50*/  MUFU.EX2 R57, R8 ;  /* 0x0000000800397308 */ /* 0x0003e40000000800 */
[C---:B------:R-:W-:Y:S08]  /*11e60*/  HMMA.16816.F32.BF16 R12, R4.reuse, R138, R36 ;  /* 0x0000008a040c723c */ /* 0x040ff00000041824 */
[----:B------:R-:W-:Y:S01]  /*11e70*/  HMMA.16816.F32.BF16 R136, R4, R160, R16 ;  /* 0x000000a00488723c */ /* 0x000fe20000041810 */
[----:B-1----:R-:W-:-:S04]  /*11e80*/  FFMA.FTZ R8, R191, c[0x0][0x2d0], -R2 ;  /* 0x0000b400bf087a23 */ /* 0x002fc80000010802 */
[----:B------:R1:W-:Y:S03]  /*11e90*/  MUFU.EX2 R58, R8 ;  /* 0x00000008003a7308 */ /* 0x0003e60000000800 */
[----:B------:R-:W-:Y:S01]  /*11ea0*/  HMMA.16816.F32.BF16 R16, R4, R162, R28 ;  /* 0x000000a20410723c */ /* 0x000fe2000004181c */
[----:B-1----:R-:W-:-:S04]  /*11eb0*/  FFMA.FTZ R8, R187, c[0x0][0x2d0], -R0 ;  /* 0x0000b400bb087a23 */ /* 0x002fc80000010800 */
[----:B------:R1:W-:Y:S02]  /*11ec0*/  MUFU.EX2 R28, R8 ;  /* 0x00000008001c7308 */ /* 0x0003e40000000800 */
[----:B-1----:R-:W-:-:S06]  /*11ed0*/  FFMA.FTZ R8, R188, c[0x0][0x2d0], -R0 ;  /* 0x0000b400bc087a23 */ /* 0x002fcc0000010800 */
[----:B------:R1:W4:Y:S01]  /*11ee0*/  MUFU.EX2 R29, R8 ;  /* 0x00000008001d7308 */ /* 0x0003220000000800 */
[----:B------:R-:W-:Y:S01]  /*11ef0*/  HMMA.16816.F32.BF16 R88, R4, R164, R88 ;  /* 0x000000a40458723c */ /* 0x000fe20000041858 */
[----:B-1----:R-:W-:-:S06]  /*11f00*/  FFMA.FTZ R8, R189, c[0x0][0x2d0], -R0 ;  /* 0x0000b400bd087a23 */ /* 0x002fcc0000010800 */
[----:B------:R1:W-:Y:S01]  /*11f10*/  MUFU.EX2 R31, R8 ;  /* 0x00000008001f7308 */ /* 0x0003e20000000800 */
[----:B------:R-:W-:Y:S01]  /*11f20*/  HMMA.16816.F32.BF16 R32, R4, R166, R32 ;  /* 0x000000a60420723c */ /* 0x000fe20000041820 */
[----:B------:R-:W-:Y:S02]  /*11f30*/  IMAD.MOV.U32 R180, RZ, RZ, c[0x0][0x2c4] ;  /* 0x0000b100ffb47624 */ /* 0x000fe400078e00ff */
[----:B-1----:R-:W-:-:S04]  /*11f40*/  FFMA.FTZ R8, R190, c[0x0][0x2d0], -R0 ;  /* 0x0000b400be087a23 */ /* 0x002fc80000010800 */
[----:B------:R1:W5:Y:S01]  /*11f50*/  MUFU.EX2 R30, R8 ;  /* 0x00000008001e7308 */ /* 0x0003620000000800 */
[----:B------:R-:W-:Y:S01]  /*11f60*/  HMMA.16816.F32.BF16 R20, R4, R168, R24 ;  /* 0x000000a80414723c */ /* 0x000fe20000041818 */
[----:B------:R-:W-:Y:S01]  /*11f70*/  ISETP.NE.AND P6, PT, R180, 0x1, PT ;  /* 0x00000001b400780c */ /* 0x000fe20003fc5270 */
[--C-:B-1----:R-:W-:Y:S02]  /*11f80*/  FFMA.FTZ R8, R198, c[0x0][0x2d0], -R2.reuse ;  /* 0x0000b400c6087a23 */ /* 0x102fe40000010802 */
[----:B------:R-:W-:-:S03]  /*11f90*/  FFMA.FTZ R2, R197, c[0x0][0x2d0], -R2 ;  /* 0x0000b400c5027a23 */ /* 0x000fc60000010802 */
[----:B------:R1:W-:Y:S02]  /*11fa0*/  MUFU.EX2 R44, R8 ;  /* 0x00000008002c7308 */ /* 0x0003e40000000800 */
[----:B-1----:R-:W-:Y:S06]  /*11fb0*/  HMMA.16816.F32.BF16 R8, R4, R170, R40 ;  /* 0x000000aa0408723c */ /* 0x002fec0000041828 */
[----:B------:R1:W-:Y:S02]  /*11fc0*/  MUFU.EX2 R40, R2 ;  /* 0x0000000200287308 */ /* 0x0003e40000000800 */
[----:B-1----:R-:W-:-:S06]  /*11fd0*/  FFMA.FTZ R2, R172, c[0x0][0x2d0], -R0 ;  /* 0x0000b400ac027a23 */ /* 0x002fcc0000010800 */
[----:B------:R1:W1:Y:S01]  /*11fe0*/  MUFU.EX2 R27, R2 ;  /* 0x00000002001b7308 */ /* 0x0002620000000800 */
[----:B------:R-:W-:Y:S02]  /*11ff0*/  F2FP.BF16.PACK_AB R4, R46, R45 ;  /* 0x0000002d2e04723e */ /* 0x000fe400000010ff */
[----:B--2---:R-:W-:Y:S02]  /*12000*/  F2FP.BF16.PACK_AB R6, R56, R47 ;  /* 0x0000002f3806723e */ /* 0x004fe400000010ff */
[----:B----4-:R-:W-:Y:S02]  /*12010*/  F2FP.BF16.PACK_AB R5, R29, R28 ;  /* 0x0000001c1d05723e */ /* 0x010fe400000010ff */
[----:B-----5:R-:W-:Y:S01]  /*12020*/  F2FP.BF16.PACK_AB R7, R30, R31 ;  /* 0x0000001f1e07723e */ /* 0x020fe200000010ff */
        /* <DEDUP_REMOVED lines=126> */
.L_x_2549:
[----:B------:R-:W-:-:S13]  /*12810*/  ISETP.NE.AND P0, PT, R5, 0x1, PT ;  /* 0x000000010500780c */ /* 0x000fda0003f05270 */
[----:B------:R-:W-:-:S05]  /*12820*/  @P0 IMAD.HI.U32 R2, R0, c[0x0][0x330], RZ ;  /* 0x0000cc0000020a27 */ /* 0x000fca00078e00ff */
[----:B------:R-:W-:Y:S02]  /*12830*/  @P0 SHF.R.U32.HI R0, RZ, c[0x0][0x334], R2 ;  /* 0x0000cd00ff000a19 */ /* 0x000fe40000011602 */
.L_x_2550:
[----:B------:R-:W-:Y:S05]  /*12840*/  BSYNC B0 ;  /* 0x0000000000007941 */ /* 0x000fea0003800000 */
.L_x_2548:
[----:B------:R-:W-:-:S05]  /*12850*/  IMAD R0, R0, R5, c[0x0][0x32c] ;  /* 0x0000cb0000007624 */ /* 0x000fca00078e0205 */
[----:B------:R-:W-:-:S05]  /*12860*/  IMNMX R4, R4, R0, PT ;  /* 0x0000000004047217 */ /* 0x000fca0003800200 */
.L_x_2547:
[----:B-1----:R-:W-:-:S05]  /*12870*/  IMAD.HI R0, R4, 0x66666667, RZ ;  /* 0x6666666704007827 */ /* 0x002fca00078e02ff */
        /* <DEDUP_REMOVED lines=11> */
.L_x_2568:
[----:B------:R-:W2:Y:S01]  /*12930*/  LDL R0, [R1+0x40] ;  /* 0x0000400001007983 */ /* 0x000ea20000100800 */
[----:B------:R-:W-:Y:S04]  /*12940*/  DEPBAR.LE SB0, 0x0 ;  /* 0x000080000000791a */ /* 0x000fe80000000000 */
[----:B------:R-:W-:Y:S01]  /*12950*/  WARPSYNC 0xffffffff ;  /* 0xffffffff00007948 */ /* 0x000fe20003800000 */
[----:B------:R-:W3:Y:S01]  /*12960*/  LDL R110, [R1+0x38] ;  /* 0x00003800016e7983 */ /* 0x000ee20000100800 */
[----:B------:R-:W-:Y:S01]  /*12970*/  ISETP.GT.AND P0, PT, R240, R220, PT ;  /* 0x000000dcf000720c */ /* 0x000fe20003f04270 */
[----:B------:R-:W-:Y:S02]  /*12980*/  ULDC UR4, c[0x0][0x324] ;  /* 0x0000c90000047ab9 */ /* 0x000fe40000000800 */
[----:B------:R-:W-:Y:S02]  /*12990*/  ULOP3.LUT UR4, URZ, UR4, URZ, 0x33, !UPT ;  /* 0x000000043f047292 */ /* 0x000fe4000f8e333f */
[----:B------:R-:W3:Y:S06]  /*129a0*/  LDL.64 R2, [R1+0x28] ;  /* 0x0000280001027983 */ /* 0x000eec0000100a00 */
[----:B------:R-:W-:Y:S02]  /*129b0*/  BAR.SYNC.DEFER_BLOCKING 0x0 ;  /* 0x0000000000007b1d */ /* 0x000fe40000010000 */
[----:B------:R-:W-:Y:S04]  /*129c0*/  @!P0 IMAD.WIDE.U32 R108, R220, c[0x0][0x208], RZ ;  /* 0x00008200dc6c8a25 */ /* 0x000fe800078e00ff */
[----:B------:R-:W-:Y:S06]  /*129d0*/  LDSM.16.M88.4 R80, [R211] ;  /* 0x00000000d350783b */ /* 0x000fec0000000200 */
[----:B------:R-:W4:Y:S06]  /*129e0*/  LDSM.16.M88.4 R16, [R204] ;  /* 0x00000000cc10783b */ /* 0x000f2c0000000200 */
[----:B------:R-:W5:Y:S06]  /*129f0*/  LDSM.16.M88.4 R76, [R211+0x2000] ;  /* 0x00200000d34c783b */ /* 0x000f6c0000000200 */
[----:B------:R-:W1:Y:S06]  /*12a00*/  LDSM.16.M88.4 R32, [R204+0x800] ;  /* 0x00080000cc20783b */ /* 0x000e6c0000000200 */
[----:B------:R-:W3:Y:S06]  /*12a10*/  LDL R115, [R1+0x3c] ;  /* 0x00003c0001737983 */ /* 0x000eec0000100800 */
[----:B------:R-:W1:Y:S06]  /*12a20*/  LDSM.16.M88.4 R48, [R204+0x1000] ;  /* 0x00100000cc30783b */ /* 0x000e6c0000000200 */
[----:B------:R-:W3:Y:S06]  /*12a30*/  LDL.64 R224, [R1+0x30] ;  /* 0x0000300001e07983 */ /* 0x000eec0000100a00 */
[----:B------:R-:W1:Y:S02]  /*12a40*/  LDSM.16.M88.4 R64, [R204+0x1800] ;  /* 0x00180000cc40783b */ /* 0x000e640000000200 */
[-C--:B-1--4-:R-:W-:Y:S04]  /*12a50*/  HMMA.16816.F32.BF16 R4, R80, R16.reuse, RZ ;  /* 0x000000105004723c */ /* 0x092fe800000418ff */
[----:B------:R-:W4:Y:S04]  /*12a60*/  LDL R223, [R1+0x44] ;  /* 0x0000440001df7983 */ /* 0x000f280000100800 */
[C---:B-----5:R-:W-:Y:S02]  /*12a70*/  HMMA.16816.F32.BF16 R8, R76.reuse, R16, RZ ;  /* 0x000000104c08723c */ /* 0x060fe400000418ff */
[----:B------:R-:W1:Y:S06]  /*12a80*/  LDSM.16.M88.4 R156, [R204+0x2000] ;  /* 0x00200000cc9c783b */ /* 0x000e6c0000000200 */
[----:B------:R-:W4:Y:S01]  /*12a90*/  LDL R222, [R1+0x58] ;  /* 0x0000580001de7983 */ /* 0x000f220000100800 */
[-C--:B------:R-:W-:Y:S05]  /*12aa0*/  HMMA.16816.F32.BF16 R12, R76, R18.reuse, RZ ;  /* 0x000000124c0c723c */ /* 0x080fea00000418ff */
[----:B------:R-:W-:Y:S03]  /*12ab0*/  LDSM.16.M88.4 R160, [R214] ;  /* 0x00000000d6a0783b */ /* 0x000fe60000000200 */
[C---:B------:R-:W-:Y:S03]  /*12ac0*/  HMMA.16816.F32.BF16 R16, R80.reuse, R18, RZ ;  /* 0x000000125010723c */ /* 0x040fe600000418ff */
[----:B------:R-:W5:Y:S05]  /*12ad0*/  LDSM.16.M88.4 R164, [R215] ;  /* 0x00000000d7a4783b */ /* 0x000f6a0000000200 */
[-C--:B------:R-:W-:Y:S01]  /*12ae0*/  HMMA.16816.F32.BF16 R20, R80, R32.reuse, RZ ;  /* 0x000000205014723c */ /* 0x080fe200000418ff */
[----:B------:R-:W1:Y:S06]  /*12af0*/  LDSM.16.M88.4 R168, [R214+0x2000] ;  /* 0x00200000d6a8783b */ /* 0x000e6c0000000200 */
[----:B------:R-:W1:Y:S01]  /*12b00*/  LDSM.16.M88.4 R172, [R219] ;  /* 0x00000000dbac783b */ /* 0x000e620000000200 */
        /* <DEDUP_REMOVED lines=16> */
[-C--:B-----5:R-:W-:Y:S08]  /*12c10*/  HMMA.16816.F32.BF16 R4, R160, R164.reuse, R4 ;  /* 0x000000a4a004723c */ /* 0x0a0ff00000041804 */
[C---:B------:R-:W-:Y:S08]  /*12c20*/  HMMA.16816.F32.BF16 R8, R168.reuse, R164, R8 ;  /* 0x000000a4a808723c */ /* 0x040ff00000041808 */
[-C--:B------:R-:W-:Y:S08]  /*12c30*/  HMMA.16816.F32.BF16 R12, R168, R166.reuse, R12 ;  /* 0x000000a6a80c723c */ /* 0x080ff0000004180c */
[C---:B------:R-:W-:Y:S01]  /*12c40*/  HMMA.16816.F32.BF16 R16, R160.reuse, R166, R16 ;  /* 0x000000a6a010723c */ /* 0x040fe20000041810 */
[----:B------:R-:W5:Y:S07]  /*12c50*/  LDSM.16.M88.4 R164, [R217] ;  /* 0x00000000d9a4783b */ /* 0x000f6e0000000200 */
[-C--:B------:R-:W-:Y:S08]  /*12c60*/  HMMA.16816.F32.BF16 R20, R160, R172.reuse, R20 ;  /* 0x000000aca014723c */ /* 0x080ff00000041814 */
[C---:B------:R-:W-:Y:S08]  /*12c70*/  HMMA.16816.F32.BF16 R24, R168.reuse, R172, R24 ;  /* 0x000000aca818723c */ /* 0x040ff00000041818 */
[-C--:B------:R-:W-:Y:S03]  /*12c80*/  HMMA.16816.F32.BF16 R28, R168, R174.reuse, R28 ;  /* 0x000000aea81c723c */ /* 0x080fe6000004181c */
[----:B--2---:R-:W-:Y:S02]  /*12c90*/  LOP3.LUT P3, RZ, R0, 0x80, RZ, 0xc0, !PT ;  /* 0x0000008000ff7812 */ /* 0x004fe4000786c0ff */
[----:B------:R-:W-:Y:S03]  /*12ca0*/  @!P0 SHF.R.S32.HI R0, RZ, 0x1f, R220 ;  /* 0x0000001fff008819 */ /* 0x000fe600000114dc */
[C---:B------:R-:W-:Y:S01]  /*12cb0*/  HMMA.16816.F32.BF16 R32, R160.reuse, R174, R32 ;  /* 0x000000aea020723c */ /* 0x040fe20000041820 */
[----:B------:R-:W2:Y:S03]  /*12cc0*/  LDSM.16.M88.4 R172, [R216] ;  /* 0x00000000d8ac783b */ /* 0x000ea60000000200 */
[----:B------:R-:W-:Y:S04]  /*12cd0*/  @!P0 IMAD R0, R0, c[0x0][0x208], RZ ;  /* 0x0000820000008a24 */ /* 0x000fe800078e02ff */
[-C--:B-1----:R-:W-:Y:S04]  /*12ce0*/  HMMA.16816.F32.BF16 R36, R160, R156.reuse, R36 ;  /* 0x0000009ca024723c */ /* 0x082fe80000041824 */
[----:B------:R-:W-:Y:S02]  /*12cf0*/  @!P0 IMAD R0, R220, c[0x0][0x20c], R0 ;  /* 0x00008300dc008a24 */ /* 0x000fe400078e0200 */
[----:B---3--:R-:W-:Y:S02]  /*12d00*/  @!P0 IMAD.MOV.U32 R3, RZ, RZ, R110 ;  /* 0x000000ffff038224 */ /* 0x008fe400078e006e */
[C---:B------:R-:W-:Y:S04]  /*12d10*/  HMMA.16816.F32.BF16 R40, R168.reuse, R156, R40 ;  /* 0x0000009ca828723c */ /* 0x040fe80000041828 */
[----:B------:R-:W-:Y:S01]  /*12d20*/  @!P0 IMAD.IADD R0, R109, 0x1, R0 ;  /* 0x000000016d008824 */ /* 0x000fe200078e0200 */
[----:B------:R-:W-:Y:S01]  /*12d30*/  @!P0 MOV R109, 0x5 ;  /* 0x00000005006d8802 */ /* 0x000fe20000000f00 */
[----:B------:R-:W-:Y:S02]  /*12d40*/  @!P0 IMAD.WIDE.U32 R2, R108, 0x50, R2 ;  /* 0x000000506c028825 */ /* 0x000fe400078e0002 */
[-C--:B------:R-:W-:Y:S04]  /*12d50*/  HMMA.16816.F32.BF16 R44, R168, R158.reuse, R44 ;  /* 0x0000009ea82c723c */ /* 0x080fe8000004182c */
[----:B------:R-:W-:Y:S01]  /*12d60*/  @!P0 IMAD R0, R0, 0x50, RZ ;  /* 0x0000005000008824 */ /* 0x000fe200078e02ff */
[----:B------:R-:W-:Y:S01]  /*12d70*/  @!P0 LEA R178, P1, R2, c[0x0][0x1f8], 0x1 ;  /* 0x00007e0002b28a11 */ /* 0x000fe200078208ff */
[----:B------:R-:W-:Y:S02]  /*12d80*/  @!P0 IMAD.MOV.U32 R108, RZ, RZ, c[0x0][0x208] ;  /* 0x00008200ff6c8624 */ /* 0x000fe400078e00ff */
[C---:B------:R-:W-:Y:S04]  /*12d90*/  HMMA.16816.F32.BF16 R48, R160.reuse, R158, R48 ;  /* 0x0000009ea030723c */ /* 0x040fe80000041830 */
[----:B------:R-:W-:Y:S01]  /*12da0*/  @!P0 IMAD.IADD R3, R3, 0x1, R0 ;  /* 0x0000000103038824 */ /* 0x000fe200078e0200 */
[C---:B------:R-:W-:Y:S01]  /*12db0*/  @!P0 SHF.L.U64.HI R0, R108.reuse, R109, c[0x0][0x20c] ;  /* 0x000083006c008619 */ /* 0x040fe2000001026d */
[----:B------:R-:W-:Y:S02]  /*12dc0*/  @!P0 IMAD.SHL.U32 R110, R108, 0x20, RZ ;  /* 0x000000206c6e8824 */ /* 0x000fe400078e00ff */
[-C--:B-----5:R-:W-:Y:S04]  /*12dd0*/  HMMA.16816.F32.BF16 R52, R160, R164.reuse, R52 ;  /* 0x000000a4a034723c */ /* 0x0a0fe80000041834 */
        /* <DEDUP_REMOVED lines=8> */
[----:B------:R-:W-:Y:S03]  /*12e60*/  @!P0 IADD3 R108, P1, R176, R110, RZ ;  /* 0x0000006eb06c8210 */ /* 0x000fe60007f3e0ff */
[-C--:B------:R-:W-:Y:S01]  /*12e70*/  HMMA.16816.F32.BF16 R60, R168, R166.reuse, R60 ;  /* 0x000000a6a83c723c */ /* 0x080fe2000004183c */
[----:B------:R1:W-:Y:S03]  /*12e80*/  @!P0 LDGSTS.E.BYPASS.LTC128B.128 [R221+0x900], [R176.64], !P3 ;  /* 0x00900000b0dd8fae */ /* 0x0003e6000d901d48 */
[----:B------:R-:W-:Y:S02]  /*12e90*/  @!P0 IADD3.X R109, R177, R0, RZ, P1, !PT ;  /* 0x00000000b16d8210 */ /* 0x000fe40000ffe4ff */
[-C--:B------:R-:W-:Y:S02]  /*12ea0*/  @!P0 IADD3 R2, P2, R108, R110.reuse, RZ ;  /* 0x0000006e6c028210 */ /* 0x080fe40007f5e0ff */
[C---:B------:R-:W-:Y:S01]  /*12eb0*/  HMMA.16816.F32.BF16 R64, R160.reuse, R166, R64 ;  /* 0x000000a6a040723c */ /* 0x040fe20000041840 */
[----:B------:R3:W-:Y:S03]  /*12ec0*/  @!P0 LDGSTS.E.BYPASS.LTC128B.128 [R221+0x1100], [R108.64], !P3 ;  /* 0x011000006cdd8fae */ /* 0x0007e6000d901d48 */
[--C-:B------:R-:W-:Y:S01]  /*12ed0*/  @!P0 IMAD.X R3, R109, 0x1, R0.reuse, P2 ;  /* 0x000000016d038824 */ /* 0x100fe200010e0600 */
[----:B------:R-:W-:Y:S03]  /*12ee0*/  @!P0 IADD3 R180, P1, R2, R110, RZ ;  /* 0x0000006e02b48210 */ /* 0x000fe60007f3e0ff */
[-C--:B--2---:R-:W-:Y:S01]  /*12ef0*/  HMMA.16816.F32.BF16 R68, R160, R172.reuse, R68 ;  /* 0x000000aca044723c */ /* 0x084fe20000041844 */
[----:B------:R2:W-:Y:S03]  /*12f00*/  @!P0 LDGSTS.E.BYPASS.LTC128B.128 [R221+0x1900], [R2.64], !P3 ;  /* 0x0190000002dd8fae */ /* 0x0005e6000d901d48 */
[----:B------:R-:W-:Y:S04]  /*12f10*/  @!P0 IMAD.X R181, R3, 0x1, R0, P1 ;  /* 0x0000000103b58824 */ /* 0x000fe800008e0600 */
[C---:B------:R-:W-:Y:S01]  /*12f20*/  HMMA.16816.F32.BF16 R72, R168.reuse, R172, R72 ;  /* 0x000000aca848723c */ /* 0x040fe20000041848 */
[----:B------:R5:W-:Y:S03]  /*12f30*/  @!P0 LDGSTS.E.BYPASS.LTC128B.128 [R221+0x2100], [R180.64], !P3 ;  /* 0x02100000b4dd8fae */ /* 0x000be6000d901d48 */
[C---:B------:R-:W-:Y:S03]  /*12f40*/  ISETP.GT.AND P0, PT, R220.reuse, R240, PT ;  /* 0x000000f0dc00720c */ /* 0x040fe60003f04270 */
[----:B-1----:R-:W-:Y:S01]  /*12f50*/  LDSM.16.M88.4 R176, [R212] ;  /* 0x00000000d4b0783b */ /* 0x002fe20000000200 */
[-C--:B------:R-:W-:Y:S05]  /*12f60*/  HMMA.16816.F32.BF16 R76, R168, R174.reuse, R76 ;  /* 0x000000aea84c723c */ /* 0x080fea000004184c */
[----:B------:R-:W-:Y:S03]  /*12f70*/  LDSM.16.M88.4 R156, [R212+0x2000] ;  /* 0x00200000d49c783b */ /* 0x000fe60000000200 */
[----:B------:R-:W-:Y:S01]  /*12f80*/  HMMA.16816.F32.BF16 R80, R160, R174, R80 ;  /* 0x000000aea050723c */ /* 0x000fe20000041850 */
[----:B------:R-:W-:Y:S02]  /*12f90*/  @P0 IMAD.MOV.U32 R110, RZ, RZ, c[0x0][0x1e0] ;  /* 0x00007800ff6e0624 */ /* 0x000fe400078e00ff */
[----:B------:R-:W-:Y:S01]  /*12fa0*/  LDSM.16.M88.4 R184, [R210+0x800] ;  /* 0x00080000d2b8783b */ /* 0x000fe20000000200 */
[----:B--2---:R-:W-:Y:S02]  /*12fb0*/  @P0 MOV R3, R115 ;  /* 0x0000007300030202 */ /* 0x004fe40000000f00 */
[----:B------:R-:W-:Y:S02]  /*12fc0*/  @P0 IADD3 R0, R220, -0x1, RZ ;  /* 0xffffffffdc000810 */ /* 0x000fe40007ffe0ff */
[----:B------:R-:W-:Y:S01]  /*12fd0*/  MOV R115, c[0x0][0x2c4] ;  /* 0x0000b10000737a02 */ /* 0x000fe20000000f00 */
[----:B------:R-:W-:Y:S03]  /*12fe0*/  LDSM.16.M88.4 R164, [R210+0x1000] ;  /* 0x00100000d2a4783b */ /* 0x000fe60000000200 */
[----:B---3--:R-:W-:Y:S01]  /*12ff0*/  @P0 IMAD.WIDE.U32 R108, R0, c[0x0][0x1e0], RZ ;  /* 0x00007800006c0a25 */ /* 0x008fe200078e00ff */
[----:B------:R-:W-:Y:S02]  /*13000*/  ISETP.NE.AND P4, PT, R115, 0x1, PT ;  /* 0x000000017300780c */ /* 0x000fe40003f85270 */
[----:B-----5:R-:W1:Y:S01]  /*13010*/  LDSM.16.M88.4 R180, [R210] ;  /* 0x00000000d2b4783b */ /* 0x020e620000000200 */
[----:B------:R-:W-:Y:S05]  /*13020*/  @P0 SHF.R.S32.HI R2, RZ, 0x1f, R0 ;  /* 0x0000001fff020819 */ /* 0x000fea0000011400 */
[----:B------:R-:W0:Y:S01]  /*13030*/  LDGDEPBAR ;  /* 0x00000000000079af */ /* 0x000e220000000000 */
[----:B------:R-:W-:Y:S04]  /*13040*/  @P0 IMAD R2, R2, c[0x0][0x1e0], RZ ;  /* 0x0000780002020a24 */ /* 0x000fe800078e02ff */
[----:B------:R-:W-:Y:S01]  /*13050*/  @P0 IMAD R0, R0, c[0x0][0x1e4], R2 ;  /* 0x0000790000000a24 */ /* 0x000fe200078e0202 */
[----:B------:R-:W2:Y:S01]  /*13060*/  LDSM.16.M88.4 R160, [R210+0x1800] ;  /* 0x00180000d2a0783b */ /* 0x000ea20000000200 */
[----:B------:R-:W-:Y:S02]  /*13070*/  @P0 IMAD.MOV.U32 R2, RZ, RZ, R224 ;  /* 0x000000ffff020224 */ /* 0x000fe400078e00e0 */
[----:B------:R-:W-:Y:S02]  /*13080*/  @P0 IMAD.IADD R0, R109, 0x1, R0 ;  /* 0x000000016d000824 */ /* 0x000fe400078e0200 */
[----:B------:R-:W-:Y:S01]  /*13090*/  @P0 IMAD.WIDE.U32 R2, R108, 0x50, R2 ;  /* 0x000000506c020825 */ /* 0x000fe200078e0002 */
[----:B------:R-:W3:Y:S03]  /*130a0*/  LDSM.16.M88.4 R168, [R210+0x2000] ;  /* 0x00200000d2a8783b */ /* 0x000ee60000000200 */
[----:B------:R-:W-:Y:S02]  /*130b0*/  @P0 IMAD R108, R0, 0x50, RZ ;  /* 0x00000050006c0824 */ /* 0x000fe400078e02ff */
[----:B------:R-:W-:Y:S01]  /*130c0*/  @P0 IMAD.MOV.U32 R109, RZ, RZ, 0x5 ;  /* 0x00000005ff6d0424 */ /* 0x000fe200078e00ff */
[----:B------:R-:W-:Y:S02]  /*130d0*/  LDSM.16.M88.4 R172, [R213] ;  /* 0x00000000d5ac783b */ /* 0x000fe40000000200 */
[----:B------:R-:W-:Y:S02]  /*130e0*/  @P0 IADD3 R3, R3, R108, RZ ;  /* 0x0000006c03030210 */ /* 0x000fe40007ffe0ff */
[C---:B------:R-:W-:Y:S01]  /*130f0*/  @P0 SHF.L.U64.HI R0, R110.reuse, R109, c[0x0][0x1e4] ;  /* 0x000079006e000619 */ /* 0x040fe2000001026d */
[----:B------:R-:W-:Y:S01]  /*13100*/  @P0 IMAD.SHL.U32 R110, R110, 0x20, RZ ;  /* 0x000000206e6e0824 */ /* 0x000fe200078e00ff */
[----:B------:R-:W5:Y:S06]  /*13110*/  LDSM.16.M88.4 R188, [R207] ;  /* 0x00000000cfbc783b */ /* 0x000f6c0000000200 */
[----:B------:R-:W2:Y:S01]  /*13120*/  LDSM.16.M88.4 R192, [R213+0x2000] ;  /* 0x00200000d5c0783b */ /* 0x000ea20000000200 */
[-C--:B-1----:R-:W-:Y:S05]  /*13130*/  HMMA.16816.F32.BF16 R4, R176, R180.reuse, R4 ;  /* 0x000000b4b004723c */ /* 0x082fea0000041804 */
[----:B------:R-:W1:Y:S03]  /*13140*/  LDSM.16.M88.4 R196, [R207+0x800] ;  /* 0x00080000cfc4783b */ /* 0x000e660000000200 */
[C---:B------:R-:W-:Y:S03]  /*13150*/  HMMA.16816.F32.BF16 R8, R156.reuse, R180, R8 ;  /* 0x000000b49c08723c */ /* 0x040fe60000041808 */
[----:B------:R-:W1:Y:S05]  /*13160*/  LDSM.16.M88.4 R200, [R207+0x1000] ;  /* 0x00100000cfc8783b */ /* 0x000e6a0000000200 */
        /* <DEDUP_REMOVED lines=9> */
[C---:B------:R-:W-:Y:S01]  /*13200*/  HMMA.16816.F32.BF16 R48, R176.reuse, R166, R48 ;  /* 0x000000a6b030723c */ /* 0x040fe20000041830 */
[----:B------:R-:W1:Y:S07]  /*13210*/  LDSM.16.M88.4 R164, [R207+0x1800] ;  /* 0x00180000cfa4783b */ /* 0x000e6e0000000200 */
[-C--:B--2---:R-:W-:Y:S08]  /*13220*/  HMMA.16816.F32.BF16 R52, R176, R160.reuse, R52 ;  /* 0x000000a0b034723c */ /* 0x084ff00000041834 */
[C---:B------:R-:W-:Y:S07]  /*13230*/  HMMA.16816.F32.BF16 R56, R156.reuse, R160, R56 ;  /* 0x000000a09c38723c */ /* 0x040fee0000041838 */
[----:B----4-:R-:W-:Y:S01]  /*13240*/  IMAD.IADD R160, R222, 0x1, R223 ;  /* 0x00000001dea07824 */ /* 0x010fe200078e02df */
[-C--:B------:R-:W-:Y:S04]  /*13250*/  HMMA.16816.F32.BF16 R60, R156, R162.reuse, R60 ;  /* 0x000000a29c3c723c */ /* 0x080fe8000004183c */
[----:B------:R-:W-:Y:S04]  /*13260*/  @P4 IMAD.HI.U32 R109, R160, c[0x0][0x2c8], RZ ;  /* 0x0000b200a06d4a27 */ /* 0x000fe800078e00ff */
[C---:B------:R-:W-:Y:S04]  /*13270*/  HMMA.16816.F32.BF16 R64, R176.reuse, R162, R64 ;  /* 0x000000a2b040723c */ /* 0x040fe80000041840 */
[----:B------:R-:W-:Y:S04]  /*13280*/  @P4 SHF.R.U32.HI R160, RZ, c[0x0][0x2cc], R109 ;  /* 0x0000b300ffa04a19 */ /* 0x000fe8000001166d */
[-C--:B---3--:R-:W-:Y:S08]  /*13290*/  HMMA.16816.F32.BF16 R68, R176, R168.reuse, R68 ;  /* 0x000000a8b044723c */ /* 0x088ff00000041844 */
[C---:B------:R-:W-:Y:S08]  /*132a0*/  HMMA.16816.F32.BF16 R72, R156.reuse, R168, R72 ;  /* 0x000000a89c48723c */ /* 0x040ff00000041848 */
[-C--:B------:R-:W-:Y:S01]  /*132b0*/  HMMA.16816.F32.BF16 R76, R156, R170.reuse, R76 ;  /* 0x000000aa9c4c723c */ /* 0x080fe2000004184c */
[----:B------:R-:W2:Y:S01]  /*132c0*/  LDSM.16.M88.4 R156, [R207+0x2000] ;  /* 0x00200000cf9c783b */ /* 0x000ea20000000200 */
[----:B------:R-:W-:Y:S05]  /*132d0*/  DEPBAR.LE SB0, 0x0 ;  /* 0x000080000000791a */ /* 0x000fea0000000000 */
[----:B------:R-:W-:Y:S01]  /*132e0*/  BAR.SYNC.DEFER_BLOCKING 0x0 ;  /* 0x0000000000007b1d */ /* 0x000fe20000010000 */
[----:B------:R-:W-:Y:S08]  /*132f0*/  HMMA.16816.F32.BF16 R80, R176, R170, R80 ;  /* 0x000000aab050723c */ /* 0x000ff00000041850 */
[-C--:B-----5:R-:W-:Y:S08]  /*13300*/  HMMA.16816.F32.BF16 R4, R172, R188.reuse, R4 ;  /* 0x000000bcac04723c */ /* 0x0a0ff00000041804 */
[C---:B------:R-:W-:Y:S08]  /*13310*/  HMMA.16816.F32.BF16 R8, R192.reuse, R188, R8 ;  /* 0x000000bcc008723c */ /* 0x040ff00000041808 */
[-C--:B------:R-:W-:Y:S08]  /*13320*/  HMMA.16816.F32.BF16 R12, R192, R190.reuse, R12 ;  /* 0x000000bec00c723c */ /* 0x080ff0000004180c */
[C---:B------:R-:W-:Y:S08]  /*13330*/  HMMA.16816.F32.BF16 R16, R172.reuse, R190, R16 ;  /* 0x000000beac10723c */ /* 0x040ff00000041810 */
[-C--:B-1----:R-:W-:Y:S08]  /*13340*/  HMMA.16816.F32.BF16 R20, R172, R196.reuse, R20 ;  /* 0x000000c4ac14723c */ /* 0x082ff00000041814 */
[C---:B------:R-:W-:Y:S01]  /*13350*/  HMMA.16816.F32.BF16 R24, R192.reuse, R196, R24 ;  /* 0x000000c4c018723c */ /* 0x040fe20000041818 */
[----:B------:R-:W3:Y:S07]  /*13360*/  LDL R196, [R1+0x1c] ;  /* 0x00001c0001c47983 */ /* 0x000eee0000100800 */
[-C--:B------:R-:W-:Y:S08]  /*13370*/  HMMA.16816.F32.BF16 R28, R192, R198.reuse, R28 ;  /* 0x000000c6c01c723c */ /* 0x080ff0000004181c */
[C---:B------:R-:W-:Y:S01]  /*13380*/  HMMA.16816.F32.BF16 R32, R172.reuse, R198, R32 ;  /* 0x000000c6ac20723c */ /* 0x040fe20000041820 */
[----:B------:R-:W4:Y:S06]  /*13390*/  LDL R199, [R1+0x18] ;  /* 0x0000180001c77983 */ /* 0x000f2c0000100800 */
[----:B------:R-:W4:Y:S01]  /*133a0*/  LDL R198, [R1+0x14] ;  /* 0x0000140001c67983 */ /* 0x000f220000100800 */
[-C--:B------:R-:W-:Y:S08]  /*133b0*/  HMMA.16816.F32.BF16 R36, R172, R200.reuse, R36 ;  /* 0x000000c8ac24723c */ /* 0x080ff00000041824 */
[C---:B------:R-:W-:Y:S07]  /*133c0*/  HMMA.16816.F32.BF16 R40, R192.reuse, R200, R40 ;  /* 0x000000c8c028723c */ /* 0x040fee0000041828 */
[----:B------:R-:W-:Y:S01]  /*133d0*/  IMAD.MOV.U32 R200, RZ, RZ, c[0x0][0x32c] ;  /* 0x0000cb00ffc87624 */ /* 0x000fe200078e00ff */
        /* <DEDUP_REMOVED lines=12> */
[----:B------:R1:W-:Y:S03]  /*134a0*/  @P0 LDGSTS.E.BYPASS.LTC128B.128 [R221+0x2900], [R164.64], !P3 ;  /* 0x02900000a4dd0fae */ /* 0x0003e6000d901d48 */
[--C-:B------:R-:W-:Y:S01]  /*134b0*/  @P0 IMAD.X R109, R165, 0x1, R0.reuse, P2 ;  /* 0x00000001a56d0824 */ /* 0x100fe200010e0600 */
[-C--:B------:R-:W-:Y:S03]  /*134c0*/  @P0 IADD3 R162, P1, R108, R110.reuse, RZ ;  /* 0x0000006e6ca20210 */ /* 0x080fe60007f3e0ff */
[-C--:B--2---:R-:W-:Y:S01]  /*134d0*/  HMMA.16816.F32.BF16 R68, R172, R156.reuse, R68 ;  /* 0x0000009cac44723c */ /* 0x084fe20000041844 */
[----:B------:R2:W-:Y:S03]  /*134e0*/  @P0 LDGSTS.E.BYPASS.LTC128B.128 [R221+0x3100], [R108.64], !P3 ;  /* 0x031000006cdd0fae */ /* 0x0005e6000d901d48 */
[--C-:B------:R-:W-:Y:S01]  /*134f0*/  @P0 IMAD.X R163, R109, 0x1, R0.reuse, P1 ;  /* 0x000000016da30824 */ /* 0x100fe200008e0600 */
[----:B------:R-:W-:Y:S03]  /*13500*/  @P0 IADD3 R2, P2, R162, R110, RZ ;  /* 0x0000006ea2020210 */ /* 0x000fe60007f5e0ff */
[C---:B------:R-:W-:Y:S01]  /*13510*/  HMMA.16816.F32.BF16 R72, R192.reuse, R156, R72 ;  /* 0x0000009cc048723c */ /* 0x040fe20000041848 */
[----:B------:R1:W-:Y:S03]  /*13520*/  @P0 LDGSTS.E.BYPASS.LTC128B.128 [R221+0x3900], [R162.64], !P3 ;  /* 0x03900000a2dd0fae */ /* 0x0003e6000d901d48 */
[----:B------:R-:W-:Y:S03]  /*13530*/  @P0 IADD3.X R3, R163, R0, RZ, P2, !PT ;  /* 0x00000000a3030210 */ /* 0x000fe600017fe4ff */
[----:B------:R-:W-:Y:S01]  /*13540*/  @P0 IADD3 R156, P1, R2, R110, RZ ;  /* 0x0000006e029c0210 */ /* 0x000fe20007f3e0ff */
[-C--:B------:R-:W-:Y:S01]  /*13550*/  HMMA.16816.F32.BF16 R76, R192, R158.reuse, R76 ;  /* 0x0000009ec04c723c */ /* 0x080fe2000004184c */
[----:B------:R5:W-:Y:S03]  /*13560*/  @P0 LDGSTS.E.BYPASS.LTC128B.128 [R221+0x4100], [R2.64], !P3 ;  /* 0x0410000002dd0fae */ /* 0x000be6000d901d48 */
[----:B------:R-:W-:Y:S04]  /*13570*/  @P0 IMAD.X R157, R3, 0x1, R0, P1 ;  /* 0x00000001039d0824 */ /* 0x000fe800008e0600 */
[----:B------:R-:W-:Y:S01]  /*13580*/  HMMA.16816.F32.BF16 R80, R172, R158, R80 ;  /* 0x0000009eac50723c */ /* 0x000fe20000041850 */
[----:B------:R1:W-:Y:S03]  /*13590*/  @P0 LDGSTS.E.BYPASS.LTC128B.128 [R221+0x4900], [R156.64], !P3 ;  /* 0x049000009cdd0fae */ /* 0x0003e6000d901d48 */
[----:B------:R-:W-:Y:S03]  /*135a0*/  ISETP.GE.AND P3, PT, R200, 0x1, PT ;  /* 0x00000001c800780c */ /* 0x000fe60003f66270 */
[----:B--2---:R-:W2:Y:S06]  /*135b0*/  SHFL.IDX PT, R108, R160, RZ, 0x1c1f ;  /* 0x001c1fffa06c7589 */ /* 0x004eac00000e0000 */
[----:B------:R-:W0:Y:S01]  /*135c0*/  LDGDEPBAR ;  /* 0x00000000000079af */ /* 0x000e220000000000 */
[----:B-----5:R-:W-:Y:S05]  /*135d0*/  IMAD R3, R220, -0x50, RZ ;  /* 0xffffffb0dc037824 */ /* 0x020fea00078e02ff */
[----:B---3--:R-:W-:Y:S04]  /*135e0*/  IADD3 R0, -R196, 0x1, R3 ;  /* 0x00000001c4007810 */ /* 0x008fe80007ffe103 */
[----:B----4-:R-:W-:Y:S04]  /*135f0*/  IADD3 R0, -R198, R0, R199 ;  /* 0x00000000c6007210 */ /* 0x010fe80007ffe1c7 */
[C---:B------:R-:W-:Y:S02]  /*13600*/  IADD3 R158, R0.reuse, UR4, RZ ;  /* 0x00000004009e7c10 */ /* 0x040fe4000fffe0ff */
[----:B-1----:R-:W-:Y:S03]  /*13610*/  IADD3 R157, R0, c[0x0][0x328], RZ ;  /* 0x0000ca00009d7a10 */ /* 0x002fe60007ffe0ff */
[----:B--2---:R-:W-:Y:S01]  /*13620*/  IMAD.IADD R0, R108, 0x1, R158 ;  /* 0x000000016c007824 */ /* 0x004fe200078e029e */
        /* <DEDUP_REMOVED lines=15> */
.L_x_2554:
[----:B------:R-:W-:Y:S04]  /*13720*/  MOV R108, c[0x0][0x32c] ;  /* 0x0000cb00006c7a02 */ /* 0x000fe80000000f00 */
[----:B------:R-:W-:Y:S11]  /*13730*/  ISETP.NE.AND P0, PT, R108, 0x1, PT ;  /* 0x000000016c00780c */ /* 0x000ff60003f05270 */
[----:B------:R-:W-:Y:S02]  /*13740*/  @!UPT UIADD3 URZ, URZ, URZ, URZ ;  /* 0x0000003f3f3ff290 */ /* 0x000fe4000fffe03f */
[----:B------:R-:W-:Y:S05]  /*13750*/  @P0 IMAD.HI.U32 R108, R2, c[0x0][0x330], RZ ;  /* 0x0000cc00026c0a27 */ /* 0x000fea00078e00ff */
[----:B------:R-:W-:Y:S02]  /*13760*/  @P0 SHF.R.U32.HI R2, RZ, c[0x0][0x334], R108 ;  /* 0x0000cd00ff020a19 */ /* 0x000fe4000001166c */
.L_x_2555:
[----:B------:R-:W-:Y:S05]  /*13770*/  BSYNC B0 ;  /* 0x0000000000007941 */ /* 0x000fea0003800000 */
.L_x_2553:
[----:B------:R-:W-:Y:S04]  /*13780*/  IMAD.IADD R108, R3, 0x1, -R196 ;  /* 0x00000001036c7824 */ /* 0x000fe800078e0ac4 */
[----:B------:R-:W-:Y:S05]  /*13790*/  IMAD R2, R2, c[0x0][0x32c], R108 ;  /* 0x0000cb0002027a24 */ /* 0x000fea00078e026c */
[----:B------:R-:W-:Y:S02]  /*137a0*/  IADD3 R108, R2, c[0x0][0x32c], RZ ;  /* 0x0000cb00026c7a10 */ /* 0x000fe40007ffe0ff */
[----:B------:R-:W-:Y:S02]  /*137b0*/  IMNMX R0, R0, R2, !PT ;  /* 0x0000000200007217 */ /* 0x000fe40007800200 */
[----:B------:R-:W-:Y:S02]  /*137c0*/  IMNMX R115, R115, R108, PT ;  /* 0x0000006c73737217 */ /* 0x000fe40003800200 */
.L_x_2552:
        /* <DEDUP_REMOVED lines=17> */
.L_x_2558:
[----:B------:R-:W-:Y:S04]  /*138e0*/  MOV R109, c[0x0][0x32c] ;  /* 0x0000cb00006d7a02 */ /* 0x000fe80000000f00 */
[----:B------:R-:W-:Y:S11]  /*138f0*/  ISETP.NE.AND P0, PT, R109, 0x1, PT ;  /* 0x000000016d00780c */ /* 0x000ff60003f05270 */
[----:B------:R-:W-:Y:S02]  /*13900*/  @!UPT UIADD3 URZ, URZ, URZ, URZ ;  /* 0x0000003f3f3ff290 */ /* 0x000fe4000fffe03f */
[----:B------:R-:W-:Y:S05]  /*13910*/  @P0 IMAD.HI.U32 R109, R2, c[0x0][0x330], RZ ;  /* 0x0000cc00026d0a27 */ /* 0x000fea00078e00ff */
[----:B------:R-:W-:Y:S02]  /*13920*/  @P0 SHF.R.U32.HI R2, RZ, c[0x0][0x334], R109 ;  /* 0x0000cd00ff020a19 */ /* 0x000fe4000001166d */
.L_x_2559:
[----:B------:R-:W-:Y:S05]  /*13930*/  BSYNC B0 ;  /* 0x0000000000007941 */ /* 0x000fea0003800000 */
.L_x_2557:
[----:B------:R-:W-:Y:S04]  /*13940*/  IMAD.IADD R109, R3, 0x1, -R196 ;  /* 0x00000001036d7824 */ /* 0x000fe800078e0ac4 */
[----:B------:R-:W-:Y:S05]  /*13950*/  IMAD R2, R2, c[0x0][0x32c], R109 ;  /* 0x0000cb0002027a24 */ /* 0x000fea00078e026d */
[----:B------:R-:W-:Y:S02]  /*13960*/  IADD3 R109, R2, c[0x0][0x32c], RZ ;  /* 0x0000cb00026d7a10 */ /* 0x000fe40007ffe0ff */
[----:B------:R-:W-:Y:S02]  /*13970*/  IMNMX R108, R108, R2, !PT ;  /* 0x000000026c6c7217 */ /* 0x000fe40007800200 */
[----:B------:R-:W-:Y:S02]  /*13980*/  IMNMX R110, R110, R109, PT ;  /* 0x0000006d6e6e7217 */ /* 0x000fe40003800200 */
.L_x_2556:
        /* <DEDUP_REMOVED lines=17> */
.L_x_2562:
[----:B------:R-:W-:Y:S04]  /*13aa0*/  MOV R159, c[0x0][0x32c] ;  /* 0x0000cb00009f7a02 */ /* 0x000fe80000000f00 */
[----:B------:R-:W-:Y:S11]  /*13ab0*/  ISETP.NE.AND P0, PT, R159, 0x1, PT ;  /* 0x000000019f00780c */ /* 0x000ff60003f05270 */
[----:B------:R-:W-:Y:S02]  /*13ac0*/  @!UPT UIADD3 URZ, URZ, URZ, URZ ;  /* 0x0000003f3f3ff290 */ /* 0x000fe4000fffe03f */
[----:B------:R-:W-:Y:S05]  /*13ad0*/  @P0 IMAD.HI.U32 R159, R156, c[0x0][0x330], RZ ;  /* 0x0000cc009c9f0a27 */ /* 0x000fea00078e00ff */
[----:B------:R-:W-:Y:S02]  /*13ae0*/  @P0 SHF.R.U32.HI R156, RZ, c[0x0][0x334], R159 ;  /* 0x0000cd00ff9c0a19 */ /* 0x000fe4000001169f */
.L_x_2563:
[----:B------:R-:W-:Y:S05]  /*13af0*/  BSYNC B0 ;  /* 0x0000000000007941 */ /* 0x000fea0003800000 */
.L_x_2561:
[----:B------:R-:W-:Y:S04]  /*13b00*/  IMAD.IADD R159, R3, 0x1, -R196 ;  /* 0x00000001039f7824 */ /* 0x000fe800078e0ac4 */
[----:B------:R-:W-:Y:S05]  /*13b10*/  IMAD R156, R156, c[0x0][0x32c], R159 ;  /* 0x0000cb009c9c7a24 */ /* 0x000fea00078e029f */
[----:B------:R-:W-:Y:S02]  /*13b20*/  IADD3 R159, R156, c[0x0][0x32c], RZ ;  /* 0x0000cb009c9f7a10 */ /* 0x000fe40007ffe0ff */
[----:B------:R-:W-:Y:S02]  /*13b30*/  IMNMX R2, R2, R156, !PT ;  /* 0x0000009c02027217 */ /* 0x000fe40007800200 */
[----:B------:R-:W-:Y:S02]  /*13b40*/  IMNMX R109, R109, R159, PT ;  /* 0x0000009f6d6d7217 */ /* 0x000fe40003800200 */
.L_x_2560:
        /* <DEDUP_REMOVED lines=131> */
[C---:B------:R-:W-:Y:S04]  /*14380*/  ISETP.LT.OR P0, PT, R115.reuse, 0x1, P0 ;  /* 0x000000017300780c */ /* 0x040fe80000701670 */
        /* <DEDUP_REMOVED lines=117> */
.L_x_2566:
[----:B------:R-:W-:Y:S04]  /*14ae0*/  MOV R6, c[0x0][0x32c] ;  /* 0x0000cb0000067a02 */ /* 0x000fe80000000f00 */
[----:B------:R-:W-:Y:S11]  /*14af0*/  ISETP.NE.AND P0, PT, R6, 0x1, PT ;  /* 0x000000010600780c */ /* 0x000ff60003f05270 */
[----:B------:R-:W-:Y:S02]  /*14b00*/  @!UPT UIADD3 URZ, URZ, URZ, URZ ;  /* 0x0000003f3f3ff290 */ /* 0x000fe4000fffe03f */
[----:B------:R-:W-:Y:S05]  /*14b10*/  @P0 IMAD.HI.U32 R6, R4, c[0x0][0x330], RZ ;  /* 0x0000cc0004060a27 */ /* 0x000fea00078e00ff */
[----:B------:R-:W-:Y:S02]  /*14b20*/  @P0 SHF.R.U32.HI R4, RZ, c[0x0][0x334], R6 ;  /* 0x0000cd00ff040a19 */ /* 0x000fe40000011606 */
.L_x_2567:
[----:B------:R-:W-:Y:S05]  /*14b30*/  BSYNC B0 ;  /* 0x0000000000007941 */ /* 0x000fea0003800000 */
.L_x_2565:
[----:B------:R-:W-:Y:S04]  /*14b40*/  IMAD.IADD R3, R3, 0x1, -R196 ;  /* 0x0000000103037824 */ /* 0x000fe800078e0ac4 */
[----:B------:R-:W-:Y:S05]  /*14b50*/  IMAD R3, R4, c[0x0][0x32c], R3 ;  /* 0x0000cb0004037a24 */ /* 0x000fea00078e0203 */
[----:B------:R-:W-:Y:S02]  /*14b60*/  IADD3 R4, R3, c[0x0][0x32c], RZ ;  /* 0x0000cb0003047a10 */ /* 0x000fe40007ffe0ff */
[----:B------:R-:W-:Y:S02]  /*14b70*/  IMNMX R0, R0, R3, !PT ;  /* 0x0000000300007217 */ /* 0x000fe40007800200 */
[----:B------:R-:W-:Y:S02]  /*14b80*/  IMNMX R2, R2, R4, PT ;  /* 0x0000000402027217 */ /* 0x000fe40003800200 */
.L_x_2564:
[----:B------:R-:W-:Y:S01]  /*14b90*/  ISETP.GT.AND P0, PT, R0, RZ, !P2 ;  /* 0x000000ff0000720c */ /* 0x000fe20005704270 */
[----:B------:R-:W-:Y:S01]  /*14ba0*/  LDSM.16.MT88.4 R52, [R206] ;  /* 0x00000000ce34783b */ /* 0x000fe20000004200 */
[----:B------:R-:W-:Y:S02]  /*14bb0*/  ISETP.NE.AND P2, PT, R162, RZ, PT ;  /* 0x000000ffa200720c */ /* 0x000fe40003f45270 */
[----:B------:R-:W-:Y:S02]  /*14bc0*/  ISETP.LT.OR P0, PT, R2, 0x1, P0 ;  /* 0x000000010200780c */ /* 0x000fe40000701670 */
[----:B------:R-:W-:Y:S02]  /*14bd0*/  FMNMX.FTZ R3, R32, R111, !PT ;  /* 0x0000006f20037209 */ /* 0x000fe40007810000 */
[----:B------:R-:W-:Y:S01]  /*14be0*/  FSEL R10, R10, -INF , !P0 ;  /* 0xff8000000a0a7808 */ /* 0x000fe20004000000 */
[----:B------:R-:W-:Y:S01]  /*14bf0*/  LDSM.16.MT88.4 R80, [R205+0x800] ;  /* 0x00080000cd50783b */ /* 0x000fe20000004200 */
        /* <DEDUP_REMOVED lines=83> */
[----:B------:R-:W-:Y:S01]  /*15130*/  FMNMX.FTZ R4, R184, R4, !PT ;  /* 0x00000004b8047209 */ /* 0x000fe20007810000 */
[----:B------:R-:W1:Y:S01]  /*15140*/  SHFL.BFLY PT, R7, R3, 0x1, 0x1f ;  /* 0x0c201f0003077f89 */ /* 0x000e6200000e0000 */
        /* <DEDUP_REMOVED lines=16> */
[----:B------:R-:W-:Y:S01]  /*15250*/  FMUL.FTZ R3, R110, c[0x0][0x2d0] ;  /* 0x0000b4006e037a20 */ /* 0x000fe20000410000 */
[----:B------:R-:W-:Y:S02]  /*15260*/  FMNMX.FTZ R5, R24, R5, !PT ;  /* 0x0000000518057209 */ /* 0x000fe40007810000 */
[----:B------:R-:W-:Y:S02]  /*15270*/  FSETP.NEU.FTZ.AND P2, PT, R110, -INF , PT ;  /* 0xff8000006e00780b */ /* 0x000fe40003f5d000 */
[----:B------:R-:W-:Y:S02]  /*15280*/  FMNMX.FTZ R5, R25, R5, !PT ;  /* 0x0000000519057209 */ /* 0x000fe40007810000 */
[----:B------:R-:W-:Y:S02]  /*15290*/  FMNMX.FTZ R4, R224, R4, !PT ;  /* 0x00000004e0047209 */ /* 0x000fe40007810000 */
[----:B------:R-:W-:Y:S02]  /*152a0*/  FMNMX.FTZ R5, R28, R5, !PT ;  /* 0x000000051c057209 */ /* 0x000fe40007810000 */
[----:B------:R-:W-:Y:S02]  /*152b0*/  FSEL R71, R3, RZ, P2 ;  /* 0x000000ff03477208 */ /* 0x000fe40001000000 */
[----:B------:R-:W-:Y:S02]  /*152c0*/  FMNMX.FTZ R5, R29, R5, !PT ;  /* 0x000000051d057209 */ /* 0x000fe40007810000 */
[----:B------:R-:W-:Y:S01]  /*152d0*/  FMNMX.FTZ R4, R227, R4, !PT ;  /* 0x00000004e3047209 */ /* 0x000fe20007810000 */
[--C-:B------:R-:W-:Y:S01]  /*152e0*/  FFMA.FTZ R3, R32, c[0x0][0x2d0], -R71.reuse ;  /* 0x0000b40020037a23 */ /* 0x100fe20000010847 */
[----:B------:R-:W-:Y:S01]  /*152f0*/  FMNMX.FTZ R5, R180, R5, !PT ;  /* 0x00000005b4057209 */ /* 0x000fe20007810000 */
[--C-:B------:R-:W-:Y:S01]  /*15300*/  FFMA.FTZ R44, R49, c[0x0][0x2d0], -R71.reuse ;  /* 0x0000b400312c7a23 */ /* 0x100fe20000010847 */
[----:B------:R-:W-:Y:S01]  /*15310*/  FMNMX.FTZ R4, R229, R4, !PT ;  /* 0x00000004e5047209 */ /* 0x000fe20007810000 */
[----:B------:R1:W2:Y:S01]  /*15320*/  MUFU.EX2 R41, R3 ;  /* 0x0000000300297308 */ /* 0x0002a20000000800 */
[----:B------:R-:W-:Y:S02]  /*15330*/  FMNMX.FTZ R5, R181, R5, !PT ;  /* 0x00000005b5057209 */ /* 0x000fe40007810000 */
[----:B------:R-:W-:Y:S01]  /*15340*/  ISETP.LT.OR P0, PT, R2, 0x3a, P0 ;  /* 0x0000003a0200780c */ /* 0x000fe20000701670 */
[----:B------:R-:W3:Y:S01]  /*15350*/  SHFL.BFLY PT, R6, R4, 0x2, 0x1f ;  /* 0x0c401f0004067f89 */ /* 0x000ee200000e0000 */
[----:B------:R-:W-:Y:S02]  /*15360*/  FMNMX.FTZ R5, R182, R5, !PT ;  /* 0x00000005b6057209 */ /* 0x000fe40007810000 */
[----:B------:R-:W-:Y:S02]  /*15370*/  FSEL R202, R63, -INF , !P0 ;  /* 0xff8000003fca7808 */ /* 0x000fe40004000000 */
[----:B------:R-:W-:Y:S01]  /*15380*/  FMNMX.FTZ R5, R183, R5, !PT ;  /* 0x00000005b7057209 */ /* 0x000fe20007810000 */
[----:B------:R-:W-:Y:S01]  /*15390*/  MUFU.EX2 R237, R44 ;  /* 0x0000002c00ed7308 */ /* 0x000fe20000000800 */
[----:B------:R-:W-:Y:S02]  /*153a0*/  ISETP.GT.AND P0, PT, R0, 0x40, !P4 ;  /* 0x000000400000780c */ /* 0x000fe40006704270 */
[----:B------:R-:W-:Y:S02]  /*153b0*/  FMNMX.FTZ R5, R192, R5, !PT ;  /* 0x00000005c0057209 */ /* 0x000fe40007810000 */
[----:B------:R-:W-:Y:S02]  /*153c0*/  ISETP.LT.OR P0, PT, R2, 0x41, P0 ;  /* 0x000000410200780c */ /* 0x000fe40000701670 */
[----:B------:R-:W-:Y:S02]  /*153d0*/  FMNMX.FTZ R5, R193, R5, !PT ;  /* 0x00000005c1057209 */ /* 0x000fe40007810000 */
[----:B------:R-:W-:Y:S02]  /*153e0*/  FSEL R199, R74, -INF , !P0 ;  /* 0xff8000004ac77808 */ /* 0x000fe40004000000 */
[----:B------:R-:W-:Y:S02]  /*153f0*/  FMNMX.FTZ R5, R194, R5, !PT ;  /* 0x00000005c2057209 */ /* 0x000fe40007810000 */
[----:B------:R-:W-:Y:S01]  /*15400*/  ISETP.GT.AND P0, PT, R0, 0x41, !P5 ;  /* 0x000000410000780c */ /* 0x000fe20006f04270 */
[--C-:B-1----:R-:W-:Y:S01]  /*15410*/  FFMA.FTZ R3, R33, c[0x0][0x2d0], -R71.reuse ;  /* 0x0000b40021037a23 */ /* 0x102fe20000010847 */
[----:B------:R-:W-:Y:S02]  /*15420*/  FMNMX.FTZ R5, R197, R5, !PT ;  /* 0x00000005c5057209 */ /* 0x000fe40007810000 */
[----:B------:R-:W-:Y:S01]  /*15430*/  ISETP.LT.OR P0, PT, R2, 0x42, P0 ;  /* 0x000000420200780c */ /* 0x000fe20000701670 */
[----:B------:R1:W-:Y:S01]  /*15440*/  MUFU.EX2 R39, R3 ;  /* 0x0000000300277308 */ /* 0x0003e20000000800 */
[----:B------:R-:W-:Y:S02]  /*15450*/  FMNMX.FTZ R5, R228, R5, !PT ;  /* 0x00000005e4057209 */ /* 0x000fe40007810000 */
[----:B---3--:R-:W-:Y:S02]  /*15460*/  FMNMX.FTZ R4, R4, R6, !PT ;  /* 0x0000000604047209 */ /* 0x008fe40007810000 */
[----:B------:R-:W-:Y:S02]  /*15470*/  FMNMX.FTZ R5, R230, R5, !PT ;  /* 0x00000005e6057209 */ /* 0x000fe40007810000 */
[----:B------:R-:W-:Y:S01]  /*15480*/  FSEL R198, R75, -INF , !P0 ;  /* 0xff8000004bc67808 */ /* 0x000fe20004000000 */
[----:B------:R-:W3:Y:S01]  /*15490*/  SHFL.BFLY PT, R7, R4, 0x1, 0x1f ;  /* 0x0c201f0004077f89 */ /* 0x000ee200000e0000 */
[----:B------:R-:W-:Y:S02]  /*154a0*/  FMNMX.FTZ R5, R231, R5, !PT ;  /* 0x00000005e7057209 */ /* 0x000fe40007810000 */
[----:B------:R-:W-:Y:S02]  /*154b0*/  ISETP.GT.AND P0, PT, R0, 0x48, !P3 ;  /* 0x000000480000780c */ /* 0x000fe40005f04270 */
[----:B------:R-:W-:Y:S02]  /*154c0*/  FMNMX.FTZ R5, R232, R5, !PT ;  /* 0x00000005e8057209 */ /* 0x000fe40007810000 */
[----:B------:R-:W-:Y:S02]  /*154d0*/  ISETP.LT.OR P0, PT, R2, 0x49, P0 ;  /* 0x000000490200780c */ /* 0x000fe40000701670 */
[----:B------:R-:W-:Y:S01]  /*154e0*/  ISETP.GT.AND P3, PT, R0, 0x49, !P6 ;  /* 0x000000490000780c */ /* 0x000fe20007764270 */
[----:B------:R-:W1:Y:S01]  /*154f0*/  SHFL.BFLY PT, R6, R5, 0x2, 0x1f ;  /* 0x0c401f0005067f89 */ /* 0x000e6200000e0000 */
[----:B------:R-:W-:Y:S02]  /*15500*/  FSEL R162, R78, -INF , !P0 ;  /* 0xff8000004ea27808 */ /* 0x000fe40004000000 */
[----:B------:R-:W-:Y:S04]  /*15510*/  ISETP.LT.OR P3, PT, R2, 0x4a, P3 ;  /* 0x0000004a0200780c */ /* 0x000fe80001f61670 */
[----:B------:R-:W-:Y:S02]  /*15520*/  FSEL R70, R79, -INF , !P3 ;  /* 0xff8000004f467808 */ /* 0x000fe40005800000 */
[----:B------:R-:W-:Y:S01]  /*15530*/  LDSM.16.MT88.4 R76, [R208] ;  /* 0x00000000d04c783b */ /* 0x000fe20000004200 */
[----:B---3--:R-:W-:Y:S04]  /*15540*/  FMNMX.FTZ R109, R4, R7, !PT ;  /* 0x00000007046d7209 */ /* 0x008fe80007810000 */
[C---:B------:R-:W-:Y:S01]  /*15550*/  FSETP.NEU.FTZ.AND P1, PT, R109.reuse, -INF , PT ;  /* 0xff8000006d00780b */ /* 0x040fe20003f3d000 */
[----:B------:R-:W-:Y:S01]  /*15560*/  FMUL.FTZ R4, R109, c[0x0][0x2d0] ;  /* 0x0000b4006d047a20 */ /* 0x000fe20000410000 */
[----:B-1----:R-:W-:Y:S01]  /*15570*/  FMNMX.FTZ R3, R5, R6, !PT ;  /* 0x0000000605037209 */ /* 0x002fe20007810000 */
[--C-:B------:R-:W-:Y:S03]  /*15580*/  FFMA.FTZ R5, R164, c[0x0][0x2d0], -R71.reuse ;  /* 0x0000b400a4057a23 */ /* 0x100fe60000010847 */
[----:B------:R-:W-:Y:S02]  /*15590*/  FSEL R115, R4, RZ, P1 ;  /* 0x000000ff04737208 */ /* 0x000fe40000800000 */
[----:B------:R-:W-:Y:S01]  /*155a0*/  FMNMX.FTZ R6, R10, R114, !PT ;  /* 0x000000720a067209 */ /* 0x000fe20007810000 */
[----:B------:R1:W-:Y:S01]  /*155b0*/  MUFU.EX2 R37, R5 ;  /* 0x0000000500257308 */ /* 0x0003e20000000800 */
[----:B------:R-:W3:Y:S02]  /*155c0*/  SHFL.BFLY PT, R7, R3, 0x1, 0x1f ;  /* 0x0c201f0003077f89 */ /* 0x000ee400000e0000 */
[----:B------:R-:W-:Y:S04]  /*155d0*/  FMNMX.FTZ R4, R11, R6, !PT ;  /* 0x000000060b047209 */ /* 0x000fe80007810000 */
[----:B------:R-:W-:Y:S01]  /*155e0*/  FMNMX.FTZ R4, R14, R4, !PT ;  /* 0x000000040e047209 */ /* 0x000fe20007810000 */
[----:B-1----:R-:W-:Y:S01]  /*155f0*/  FFMA.FTZ R5, R165, c[0x0][0x2d0], -R71 ;  /* 0x0000b400a5057a23 */ /* 0x002fe20000010847 */
[----:B---3--:R-:W-:Y:S01]  /*15600*/  FMNMX.FTZ R108, R3, R7, !PT ;  /* 0x00000007036c7209 */ /* 0x008fe20007810000 */
[--C-:B------:R-:W-:Y:S01]  /*15610*/  FFMA.FTZ R3, R166, c[0x0][0x2d0], -R115.reuse ;  /* 0x0000b400a6037a23 */ /* 0x100fe20000010873 */
[----:B--2---:R-:W-:Y:S01]  /*15620*/  MOV R166, R41 ;  /* 0x0000002900a67202 */ /* 0x004fe20000000f00 */
[----:B------:R1:W-:Y:S01]  /*15630*/  MUFU.EX2 R35, R5 ;  /* 0x0000000500237308 */ /* 0x0003e20000000800 */
[----:B------:R-:W-:Y:S09]  /*15640*/  FSETP.NEU.FTZ.AND P0, PT, R108, -INF , PT ;  /* 0xff8000006c00780b */ /* 0x000ff20003f1d000 */
[----:B------:R2:W-:Y:S01]  /*15650*/  MUFU.EX2 R17, R3 ;  /* 0x0000000300117308 */ /* 0x0005e20000000800 */
[--C-:B-1----:R-:W-:Y:S09]  /*15660*/  FFMA.FTZ R5, R34, c[0x0][0x2d0], -R115.reuse ;  /* 0x0000b40022057a23 */ /* 0x102ff20000010873 */
[----:B------:R1:W3:Y:S01]  /*15670*/  MUFU.EX2 R40, R5 ;  /* 0x0000000500287308 */ /* 0x0002e20000000800 */
[----:B--2---:R-:W-:Y:S05]  /*15680*/  FMUL.FTZ R3, R108, c[0x0][0x2d0] ;  /* 0x0000b4006c037a20 */ /* 0x004fea0000410000 */
[----:B------:R-:W-:Y:S05]  /*15690*/  FSEL R156, R3, RZ, P0 ;  /* 0x000000ff039c7208 */ /* 0x000fea0000000000 */
[--C-:B------:R-:W-:Y:S04]  /*156a0*/  FFMA.FTZ R2, R13, c[0x0][0x2d0], -R156.reuse ;  /* 0x0000b4000d027a23 */ /* 0x100fe8000001089c */
[----:B------:R2:W-:Y:S01]  /*156b0*/  MUFU.EX2 R6, R2 ;  /* 0x0000000200067308 */ /* 0x0005e20000000800 */
[----:B-1----:R-:W-:Y:S01]  /*156c0*/  FMNMX.FTZ R5, R15, R4, !PT ;  /* 0x000000040f057209 */ /* 0x002fe20007810000 */
[----:B------:R-:W-:Y:S03]  /*156d0*/  FFMA.FTZ R4, R36, c[0x0][0x2d0], -R115 ;  /* 0x0000b40024047a23 */ /* 0x000fe60000010873 */
[----:B------:R-:W-:Y:S05]  /*156e0*/  FMNMX.FTZ R5, R56, R5, !PT ;  /* 0x0000000538057209 */ /* 0x000fea0007810000 */
[----:B------:R1:W-:Y:S01]  /*156f0*/  MUFU.EX2 R38, R4 ;  /* 0x0000000400267308 */ /* 0x0003e20000000800 */
[----:B------:R-:W-:Y:S04]  /*15700*/  FMNMX.FTZ R5, R57, R5, !PT ;  /* 0x0000000539057209 */ /* 0x000fe80007810000 */
[----:B------:R-:W-:Y:S04]  /*15710*/  FMNMX.FTZ R5, R60, R5, !PT ;  /* 0x000000053c057209 */ /* 0x000fe80007810000 */
[----:B------:R-:W-:Y:S04]  /*15720*/  FMNMX.FTZ R5, R157, R5, !PT ;  /* 0x000000059d057209 */ /* 0x000fe80007810000 */
[----:B------:R-:W-:Y:S01]  /*15730*/  FMNMX.FTZ R5, R158, R5, !PT ;  /* 0x000000059e057209 */ /* 0x000fe20007810000 */
[----:B--2---:R-:W-:Y:S03]  /*15740*/  FFMA.FTZ R2, R168, c[0x0][0x2d0], -R71 ;  /* 0x0000b400a8027a23 */ /* 0x004fe60000010847 */
[----:B------:R-:W-:Y:S01]  /*15750*/  FMNMX.FTZ R3, R159, R5, !PT ;  /* 0x000000059f037209 */ /* 0x000fe20007810000 */
[----:B------:R-:W-:Y:S03]  /*15760*/  MUFU.EX2 R251, R2 ;  /* 0x0000000200fb7308 */ /* 0x000fe60000000800 */
[----:B------:R-:W-:Y:S01]  /*15770*/  FMNMX.FTZ R3, R160, R3, !PT ;  /* 0x00000003a0037209 */ /* 0x000fe20007810000 */
[----:B-1----:R-:W-:Y:S01]  /*15780*/  FFMA.FTZ R4, R167, c[0x0][0x2d0], -R115 ;  /* 0x0000b400a7047a23 */ /* 0x002fe20000010873 */
[----:B---3--:R-:W-:Y:S01]  /*15790*/  MOV R167, R40 ;  /* 0x0000002800a77202 */ /* 0x008fe20000000f00 */
[----:B------:R-:W-:Y:S02]  /*157a0*/  FFMA.FTZ R40, R48, c[0x0][0x2d0], -R71 ;  /* 0x0000b40030287a23 */ /* 0x000fe40000010847 */
[----:B------:R-:W-:Y:S02]  /*157b0*/  FFMA.FTZ R48, R50, c[0x0][0x2d0], -R115 ;  /* 0x0000b40032307a23 */ /* 0x000fe40000010873 */
[----:B------:R1:W-:Y:S10]  /*157c0*/  MUFU.EX2 R7, R4 ;  /* 0x0000000400077308 */ /* 0x0003f40000000800 */
[----:B------:R-:W-:Y:S10]  /*157d0*/  MUFU.EX2 R238, R40 ;  /* 0x0000002800ee7308 */ /* 0x000ff40000000800 */
[----:B------:R-:W-:Y:S01]  /*157e0*/  MUFU.EX2 R236, R48 ;  /* 0x0000003000ec7308 */ /* 0x000fe20000000800 */
[--C-:B-1----:R-:W-:Y:S02]  /*157f0*/  FFMA.FTZ R4, R8, c[0x0][0x2d0], -R156.reuse ;  /* 0x0000b40008047a23 */ /* 0x102fe4000001089c */
[--C-:B------:R-:W-:Y:S02]  /*15800*/  FFMA.FTZ R8, R24, c[0x0][0x2d0], -R156.reuse ;  /* 0x0000b40018087a23 */ /* 0x100fe4000001089c */
[--C-:B------:R-:W-:Y:S05]  /*15810*/  FFMA.FTZ R24, R176, c[0x0][0x2d0], -R71.reuse ;  /* 0x0000b400b0187a23 */ /* 0x100fea0000010847 */
[----:B------:R1:W2:Y:S10]  /*15820*/  MUFU.EX2 R19, R4 ;  /* 0x0000000400137308 */ /* 0x0002b40000000800 */
[----:B------:R-:W-:Y:S10]  /*15830*/  MUFU.EX2 R247, R8 ;  /* 0x0000000800f77308 */ /* 0x000ff40000000800 */
[----:B------:R-:W-:Y:S01]  /*15840*/  MUFU.EX2 R243, R24 ;  /* 0x0000001800f37308 */ /* 0x000fe20000000800 */
[----:B-1----:R-:W-:Y:S01]  /*15850*/  FMNMX.FTZ R4, R161, R3, !PT ;  /* 0x00000003a1047209 */ /* 0x002fe20007810000 */
[--C-:B------:R-:W-:Y:S01]  /*15860*/  FFMA.FTZ R3, R9, c[0x0][0x2d0], -R156.reuse ;  /* 0x0000b40009037a23 */ /* 0x100fe2000001089c */
[----:B--2---:R-:W-:Y:S02]  /*15870*/  MOV R168, R19 ;  /* 0x0000001300a87202 */ /* 0x004fe40000000f00 */
[----:B------:R-:W-:Y:S05]  /*15880*/  FMNMX.FTZ R4, R196, R4, !PT ;  /* 0x00000004c4047209 */ /* 0x000fea0007810000 */
[----:B------:R1:W2:Y:S02]  /*15890*/  MUFU.EX2 R18, R3 ;  /* 0x0000000300127308 */ /* 0x0002a40000000800 */
[----:B-1----:R-:W-:Y:S04]  /*158a0*/  FMNMX.FTZ R3, R200, R4, !PT ;  /* 0x00000004c8037209 */ /* 0x002fe80007810000 */
[----:B------:R-:W-:Y:S01]  /*158b0*/  FMNMX.FTZ R4, R201, R3, !PT ;  /* 0x00000003c9047209 */ /* 0x000fe20007810000 */
[--C-:B------:R-:W-:Y:S02]  /*158c0*/  FFMA.FTZ R3, R12, c[0x0][0x2d0], -R156.reuse ;  /* 0x0000b4000c037a23 */ /* 0x100fe4000001089c */
[--C-:B------:R-:W-:Y:S01]  /*158d0*/  FFMA.FTZ R12, R25, c[0x0][0x2d0], -R156.reuse ;  /* 0x0000b400190c7a23 */ /* 0x100fe2000001089c */
[----:B------:R-:W-:Y:S01]  /*158e0*/  FMNMX.FTZ R4, R202, R4, !PT ;  /* 0x00000004ca047209 */ /* 0x000fe20007810000 */
[----:B------:R1:W3:Y:S03]  /*158f0*/  MUFU.EX2 R16, R3 ;  /* 0x0000000300107308 */ /* 0x0002e60000000800 */
[----:B------:R-:W-:Y:S01]  /*15900*/  FMNMX.FTZ R0, R199, R4, !PT ;  /* 0x00000004c7007209 */ /* 0x000fe20007810000 */
[----:B------:R-:W-:Y:S02]  /*15910*/  FFMA.FTZ R4, R171, c[0x0][0x2d0], -R71 ;  /* 0x0000b400ab047a23 */ /* 0x000fe40000010847 */
[----:B------:R-:W-:Y:S01]  /*15920*/  IMAD.MOV.U32 R171, RZ, RZ, R17 ;  /* 0x000000ffffab7224 */ /* 0x000fe200078e0011 */
[----:B------:R-:W-:Y:S03]  /*15930*/  FMNMX.FTZ R0, R198, R0, !PT ;  /* 0x00000000c6007209 */ /* 0x000fe60007810000 */
[----:B------:R-:W-:Y:S01]  /*15940*/  MUFU.EX2 R32, R4 ;  /* 0x0000000400207308 */ /* 0x000fe20000000800 */
[----:B------:R-:W-:Y:S04]  /*15950*/  FMNMX.FTZ R0, R162, R0, !PT ;  /* 0x00000000a2007209 */ /* 0x000fe80007810000 */
[----:B------:R-:W-:Y:S05]  /*15960*/  FMNMX.FTZ R0, R70, R0, !PT ;  /* 0x0000000046007209 */ /* 0x000fea0007810000 */
[----:B------:R-:W-:Y:S01]  /*15970*/  MUFU.EX2 R246, R12 ;  /* 0x0000000c00f67308 */ /* 0x000fe20000000800 */
[----:B------:R-:W4:Y:S01]  /*15980*/  SHFL.BFLY PT, R2, R0, 0x2, 0x1f ;  /* 0x0c401f0000027f89 */ /* 0x000f2200000e0000 */
[----:B-1----:R-:W-:Y:S02]  /*15990*/  FFMA.FTZ R3, R173, c[0x0][0x2d0], -R71 ;  /* 0x0000b400ad037a23 */ /* 0x002fe40000010847 */
[----:B------:R-:W-:Y:S06]  /*159a0*/  IMAD.MOV.U32 R173, RZ, RZ, R39 ;  /* 0x000000ffffad7224 */ /* 0x000fec00078e0027 */
[----:B------:R1:W-:Y:S01]  /*159b0*/  MUFU.EX2 R31, R3 ;  /* 0x00000003001f7308 */ /* 0x0003e20000000800 */
[----:B------:R-:W-:Y:S01]  /*159c0*/  F2FP.BF16.PACK_AB R72, R173, R166 ;  /* 0x000000a6ad48723e */ /* 0x000fe200000010ff */
[--C-:B-1----:R-:W-:Y:S01]  /*159d0*/  FFMA.FTZ R3, R170, c[0x0][0x2d0], -R115.reuse ;  /* 0x0000b400aa037a23 */ /* 0x102fe20000010873 */
[----:B------:R-:W-:Y:S07]  /*159e0*/  MOV R170, R38 ;  /* 0x0000002600aa7202 */ /* 0x000fee0000000f00 */
[----:B------:R1:W-:Y:S01]  /*159f0*/  MUFU.EX2 R252, R3 ;  /* 0x0000000300fc7308 */ /* 0x0003e20000000800 */
[----:B------:R-:W-:Y:S01]  /*15a00*/  F2FP.BF16.PACK_AB R73, R170, R167 ;  /* 0x000000a7aa49723e */ /* 0x000fe200000010ff */
[----:B-1----:R-:W-:Y:S01]  /*15a10*/  FFMA.FTZ R3, R169, c[0x0][0x2d0], -R115 ;  /* 0x0000b400a9037a23 */ /* 0x002fe20000010873 */
[----:B--2---:R-:W-:Y:S07]  /*15a20*/  MOV R169, R18 ;  /* 0x0000001200a97202 */ /* 0x004fee0000000f00 */
[----:B------:R1:W-:Y:S01]  /*15a30*/  MUFU.EX2 R30, R3 ;  /* 0x00000003001e7308 */ /* 0x0003e20000000800 */
[----:B------:R-:W-:Y:S01]  /*15a40*/  F2FP.BF16.PACK_AB R64, R169, R168 ;  /* 0x000000a8a940723e */ /* 0x000fe200000010ff */
[----:B-1----:R-:W-:Y:S01]  /*15a50*/  FFMA.FTZ R3, R172, c[0x0][0x2d0], -R71 ;  /* 0x0000b400ac037a23 */ /* 0x002fe20000010847 */
[----:B------:R-:W-:Y:S02]  /*15a60*/  MOV R172, R37 ;  /* 0x0000002500ac7202 */ /* 0x000fe40000000f00 */
[----:B------:R-:W-:Y:S05]  /*15a70*/  LDSM.16.MT88.4 R36, [R209] ;  /* 0x00000000d124783b */ /* 0x000fea0000004200 */
[----:B------:R4:W-:Y:S02]  /*15a80*/  MUFU.EX2 R27, R3 ;  /* 0x00000003001b7308 */ /* 0x0009e40000000800 */
[----:B----4-:R-:W-:Y:S01]  /*15a90*/  FMNMX.FTZ R3, R0, R2, !PT ;  /* 0x0000000200037209 */ /* 0x010fe20007810000 */
[----:B------:R-:W-:Y:S01]  /*15aa0*/  FFMA.FTZ R2, R174, c[0x0][0x2d0], -R115 ;  /* 0x0000b400ae027a23 */ /* 0x000fe20000010873 */
[----:B------:R-:W-:Y:S02]  /*15ab0*/  FSEL R0, R110, RZ, P2 ;  /* 0x000000ff6e007208 */ /* 0x000fe40001000000 */
[----:B---3--:R-:W-:Y:S04]  /*15ac0*/  MOV R174, R16 ;  /* 0x0000001000ae7202 */ /* 0x008fe80000000f00 */
[----:B------:R1:W-:Y:S01]  /*15ad0*/  MUFU.EX2 R250, R2 ;  /* 0x0000000200fa7308 */ /* 0x0003e20000000800 */
[----:B------:R-:W2:Y:S01]  /*15ae0*/  SHFL.BFLY PT, R4, R3, 0x1, 0x1f ;  /* 0x0c201f0003047f89 */ /* 0x000ea200000e0000 */
[----:B------:R-:W-:Y:S02]  /*15af0*/  FADD.FTZ R0, -R0, R111 ;  /* 0x0000006f00007221 */ /* 0x000fe40000010100 */
[----:B------:R-:W-:Y:S02]  /*15b00*/  FFMA.FTZ R16, R28, c[0x0][0x2d0], -R156 ;  /* 0x0000b4001c107a23 */ /* 0x000fe4000001089c */
[----:B------:R-:W-:Y:S02]  /*15b10*/  FMUL.FTZ R0, R0, c[0x0][0x2d0] ;  /* 0x0000b40000007a20 */ /* 0x000fe40000410000 */
[----:B------:R-:W-:Y:S02]  /*15b20*/  FFMA.FTZ R28, R177, c[0x0][0x2d0], -R71 ;  /* 0x0000b400b11c7a23 */ /* 0x000fe40000010847 */
[----:B------:R3:W4:Y:S10]  /*15b30*/  MUFU.EX2 R69, R0 ;  /* 0x0000000000457308 */ /* 0x0007340000000800 */
[----:B------:R5:W-:Y:S01]  /*15b40*/  MUFU.EX2 R245, R16 ;  /* 0x0000001000f57308 */ /* 0x000be20000000800 */
[----:B-1----:R-:W-:Y:S02]  /*15b50*/  FSEL R2, R109, RZ, P1 ;  /* 0x000000ff6d027208 */ /* 0x002fe40000800000 */
[----:B--2---:R-:W-:Y:S03]  /*15b60*/  FMNMX.FTZ R3, R3, R4, !PT ;  /* 0x0000000403037209 */ /* 0x004fe60007810000 */
[----:B------:R-:W-:Y:S01]  /*15b70*/  FADD.FTZ R2, -R2, R112 ;  /* 0x0000007002027221 */ /* 0x000fe20000010100 */
[----:B------:R-:W-:Y:S01]  /*15b80*/  MOV R112, R35 ;  /* 0x0000002300707202 */ /* 0x000fe20000000f00 */
[----:B------:R-:W-:Y:S02]  /*15b90*/  FMUL.FTZ R4, R3, c[0x0][0x2d0] ;  /* 0x0000b40003047a20 */ /* 0x000fe40000410000 */
[----:B------:R-:W-:Y:S01]  /*15ba0*/  MUFU.EX2 R242, R28 ;  /* 0x0000001c00f27308 */ /* 0x000fe20000000800 */
[----:B------:R-:W-:Y:S01]  /*15bb0*/  FMUL.FTZ R2, R2, c[0x0][0x2d0] ;  /* 0x0000b40002027a20 */ /* 0x000fe20000410000 */
[----:B---3--:R-:W-:Y:S01]  /*15bc0*/  FSEL R0, R108, RZ, P0 ;  /* 0x000000ff6c007208 */ /* 0x008fe20000000000 */
[----:B----4-:R-:W-:Y:S01]  /*15bd0*/  FMUL.FTZ R17, R69, R129 ;  /* 0x0000008145117220 */ /* 0x010fe20000410000 */
[----:B------:R-:W-:Y:S01]  /*15be0*/  FSETP.NEU.FTZ.AND P0, PT, R3, -INF , PT ;  /* 0xff8000000300780b */ /* 0x000fe20003f1d000 */
[C---:B------:R-:W-:Y:S01]  /*15bf0*/  FMUL.FTZ R33, R69.reuse, R145 ;  /* 0x0000009145217220 */ /* 0x040fe20000410000 */
[----:B------:R-:W-:Y:S01]  /*15c00*/  F2FP.BF16.PACK_AB R74, R112, R172 ;  /* 0x000000ac704a723e */ /* 0x000fe200000010ff */
[----:B------:R-:W-:Y:S01]  /*15c10*/  FADD.FTZ R0, -R0, R113 ;  /* 0x0000007100007221 */ /* 0x000fe20000010100 */
[----:B------:R-:W-:Y:S01]  /*15c20*/  FSEL R111, R4, RZ, P0 ;  /* 0x000000ff046f7208 */ /* 0x000fe20000000000 */
[----:B------:R-:W-:Y:S01]  /*15c30*/  FMUL.FTZ R48, R69, R96 ;  /* 0x0000006045307220 */ /* 0x000fe20000410000 */
[----:B------:R-:W1:Y:S01]  /*15c40*/  MUFU.EX2 R68, R2 ;  /* 0x0000000200447308 */ /* 0x000e620000000800 */
[----:B------:R-:W-:Y:S01]  /*15c50*/  FMUL.FTZ R0, R0, c[0x0][0x2d0] ;  /* 0x0000b40000007a20 */ /* 0x000fe20000410000 */
[----:B------:R-:W-:Y:S01]  /*15c60*/  MOV R113, R7 ;  /* 0x0000000700717202 */ /* 0x000fe20000000f00 */
[--C-:B------:R-:W-:Y:S02]  /*15c70*/  FFMA.FTZ R4, R15, c[0x0][0x2d0], -R111.reuse ;  /* 0x0000b4000f047a23 */ /* 0x100fe4000001086f */
[--C-:B------:R-:W-:Y:S01]  /*15c80*/  FFMA.FTZ R5, R14, c[0x0][0x2d0], -R111.reuse ;  /* 0x0000b4000e057a23 */ /* 0x100fe2000001086f */
[----:B------:R-:W-:Y:S01]  /*15c90*/  F2FP.BF16.PACK_AB R75, R113, R171 ;  /* 0x000000ab714b723e */ /* 0x000fe200000010ff */
[----:B-----5:R-:W-:Y:S02]  /*15ca0*/  FMUL.FTZ R16, R69, R128 ;  /* 0x0000008045107220 */ /* 0x020fe40000410000 */
[--C-:B------:R-:W-:Y:S01]  /*15cb0*/  FFMA.FTZ R58, R57, c[0x0][0x2d0], -R111.reuse ;  /* 0x0000b400393a7a23 */ /* 0x100fe2000001086f */
[----:B------:R2:W3:Y:S01]  /*15cc0*/  MUFU.EX2 R2, R0 ;  /* 0x0000000000027308 */ /* 0x0004e20000000800 */
[----:B------:R-:W-:Y:S02]  /*15cd0*/  FMUL.FTZ R49, R69, R97 ;  /* 0x0000006145317220 */ /* 0x000fe40000410000 */
[--C-:B------:R-:W-:Y:S07]  /*15ce0*/  FFMA.FTZ R62, R60, c[0x0][0x2d0], -R111.reuse ;  /* 0x0000b4003c3e7a23 */ /* 0x100fee000001086f */
[----:B------:R4:W-:Y:S01]  /*15cf0*/  MUFU.EX2 R165, R4 ;  /* 0x0000000400a57308 */ /* 0x0009e20000000800 */
[C---:B-1----:R-:W-:Y:S02]  /*15d00*/  FMUL.FTZ R7, R68.reuse, R119 ;  /* 0x0000007744077220 */ /* 0x042fe40000410000 */
[C---:B------:R-:W-:Y:S02]  /*15d10*/  FMUL.FTZ R18, R68.reuse, R130 ;  /* 0x0000008244127220 */ /* 0x040fe40000410000 */
[C---:B------:R-:W-:Y:S05]  /*15d20*/  FMUL.FTZ R19, R68.reuse, R131 ;  /* 0x0000008344137220 */ /* 0x040fea0000410000 */
        /* <DEDUP_REMOVED lines=8> */
[C---:B------:R-:W-:Y:S02]  /*15db0*/  FMUL.FTZ R12, R2.reuse, R124 ;  /* 0x0000007c020c7220 */ /* 0x040fe40000410000 */
[C---:B------:R-:W-:Y:S02]  /*15dc0*/  FMUL.FTZ R13, R2.reuse, R125 ;  /* 0x0000007d020d7220 */ /* 0x040fe40000410000 */
[----:B----4-:R-:W-:Y:S01]  /*15dd0*/  FFMA.FTZ R4, R175, c[0x0][0x2d0], -R115 ;  /* 0x0000b400af047a23 */ /* 0x010fe20000010873 */
[----:B------:R-:W-:Y:S01]  /*15de0*/  MOV R175, R31 ;  /* 0x0000001f00af7202 */ /* 0x000fe20000000f00 */
[C---:B------:R-:W-:Y:S02]  /*15df0*/  FMUL.FTZ R24, R2.reuse, R136 ;  /* 0x0000008802187220 */ /* 0x040fe40000410000 */
[C---:B------:R-:W-:Y:S01]  /*15e00*/  FMUL.FTZ R25, R2.reuse, R137 ;  /* 0x0000008902197220 */ /* 0x040fe20000410000 */
[----:B------:R3:W-:Y:S01]  /*15e10*/  MUFU.EX2 R249, R4 ;  /* 0x0000000400f97308 */ /* 0x0007e20000000800 */
[C---:B------:R-:W-:Y:S01]  /*15e20*/  FMUL.FTZ R28, R2.reuse, R140 ;  /* 0x0000008c021c7220 */ /* 0x040fe20000410000 */
[----:B------:R-:W-:Y:S01]  /*15e30*/  MOV R137, R167 ;  /* 0x000000a700897202 */ /* 0x000fe20000000f00 */
[C---:B------:R-:W-:Y:S01]  /*15e40*/  FMUL.FTZ R41, R2.reuse, R89 ;  /* 0x0000005902297220 */ /* 0x040fe20000410000 */
[----:B-1----:R-:W-:Y:S01]  /*15e50*/  F2FP.BF16.PACK_AB R67, R165, R248 ;  /* 0x000000f8a543723e */ /* 0x002fe200000010ff */
[----:B------:R-:W-:Y:S02]  /*15e60*/  FMUL.FTZ R5, R69, R117 ;  /* 0x0000007545057220 */ /* 0x000fe40000410000 */
[----:B------:R-:W-:Y:S02]  /*15e70*/  IMAD.MOV.U32 R117, RZ, RZ, R27 ;  /* 0x000000ffff757224 */ /* 0x000fe400078e001b */
[C---:B------:R-:W-:Y:S02]  /*15e80*/  FMUL.FTZ R40, R2.reuse, R88 ;  /* 0x0000005802287220 */ /* 0x040fe40000410000 */
[C---:B------:R-:W-:Y:S02]  /*15e90*/  FMUL.FTZ R44, R2.reuse, R92 ;  /* 0x0000005c022c7220 */ /* 0x040fe40000410000 */
[----:B------:R-:W-:Y:S02]  /*15ea0*/  FMUL.FTZ R45, R2, R93 ;  /* 0x0000005d022d7220 */ /* 0x000fe40000410000 */
[----:B--2---:R-:W-:Y:S01]  /*15eb0*/  FFMA.FTZ R0, R11, c[0x0][0x2d0], -R111 ;  /* 0x0000b4000b007a23 */ /* 0x004fe2000001086f */
[----:B------:R-:W-:Y:S01]  /*15ec0*/  MUFU.EX2 R93, R62 ;  /* 0x0000003e005d7308 */ /* 0x000fe20000000800 */
[C---:B------:R-:W-:Y:S02]  /*15ed0*/  FMUL.FTZ R50, R68.reuse, R98 ;  /* 0x0000006244327220 */ /* 0x040fe40000410000 */
[----:B------:R-:W-:Y:S02]  /*15ee0*/  FMUL.FTZ R51, R68, R99 ;  /* 0x0000006344337220 */ /* 0x000fe40000410000 */
[C---:B------:R-:W-:Y:S01]  /*15ef0*/  FMUL.FTZ R57, R2.reuse, R101 ;  /* 0x0000006502397220 */ /* 0x040fe20000410000 */
[----:B------:R-:W-:Y:S01]  /*15f00*/  LDSM.16.MT88.4 R96, [R206+0x2000] ;  /* 0x00200000ce60783b */ /* 0x000fe20000004200 */
[C---:B------:R-:W-:Y:S02]  /*15f10*/  FMUL.FTZ R60, R2.reuse, R152 ;  /* 0x00000098023c7220 */ /* 0x040fe40000410000 */
[----:B---3--:R-:W-:Y:S01]  /*15f20*/  FMUL.FTZ R4, R69, R116 ;  /* 0x0000007445047220 */ /* 0x008fe20000410000 */
[----:B------:R1:W2:Y:S01]  /*15f30*/  MUFU.EX2 R164, R0 ;  /* 0x0000000000a47308 */ /* 0x0002a20000000800 */
[----:B------:R-:W-:Y:S01]  /*15f40*/  MOV R116, R30 ;  /* 0x0000001e00747202 */ /* 0x000fe20000000f00 */
[----:B------:R-:W-:Y:S02]  /*15f50*/  FMUL.FTZ R61, R2, R153 ;  /* 0x00000099023d7220 */ /* 0x000fe40000410000 */
[----:B------:R-:W-:Y:S02]  /*15f60*/  FFMA.FTZ R88, R181, c[0x0][0x2d0], -R156 ;  /* 0x0000b400b5587a23 */ /* 0x000fe4000001089c */
[----:B------:R-:W-:Y:S04]  /*15f70*/  IMAD.MOV.U32 R140, RZ, RZ, R171 ;  /* 0x000000ffff8c7224 */ /* 0x000fe800078e00ab */
[----:B------:R-:W-:Y:S01]  /*15f80*/  MUFU.EX2 R233, R88 ;  /* 0x0000005800e97308 */ /* 0x000fe20000000800 */
[----:B-1----:R-:W-:Y:S02]  /*15f90*/  FSEL R0, R3, RZ, P0 ;  /* 0x000000ff03007208 */ /* 0x002fe40000000000 */
[----:B--2---:R-:W-:Y:S03]  /*15fa0*/  F2FP.BF16.PACK_AB R65, R164, R163 ;  /* 0x000000a3a441723e */ /* 0x004fe600000010ff */
[----:B------:R-:W-:Y:S02]  /*15fb0*/  FADD.FTZ R0, -R0, R114 ;  /* 0x0000007200007221 */ /* 0x000fe40000010100 */
[----:B------:R-:W-:Y:S02]  /*15fc0*/  IMAD.MOV.U32 R114, RZ, RZ, R6 ;  /* 0x000000ffff727224 */ /* 0x000fe400078e0006 */
[----:B------:R-:W-:Y:S02]  /*15fd0*/  FMUL.FTZ R0, R0, c[0x0][0x2d0] ;  /* 0x0000b40000007a20 */ /* 0x000fe40000410000 */
[----:B------:R-:W-:Y:S01]  /*15fe0*/  FMUL.FTZ R6, R68, R118 ;  /* 0x0000007644067220 */ /* 0x000fe20000410000 */
[----:B------:R-:W-:Y:S03]  /*15ff0*/  F2FP.BF16.PACK_AB R66, R114, R174 ;  /* 0x000000ae7242723e */ /* 0x000fe600000010ff */
[----:B------:R-:W1:Y:S03]  /*16000*/  MUFU.EX2 R0, R0 ;  /* 0x0000000000007308 */ /* 0x000e660000000800 */
[-C--:B------:R-:W-:Y:S01]  /*16010*/  HMMA.16816.F32.BF16 R4, R72, R20.reuse, R4 ;  /* 0x000000144804723c */ /* 0x080fe20000041804 */
[C---:B-1----:R-:W-:Y:S02]  /*16020*/  FMUL.FTZ R10, R0.reuse, R122 ;  /* 0x0000007a000a7220 */ /* 0x042fe40000410000 */
[C---:B------:R-:W-:Y:S02]  /*16030*/  FMUL.FTZ R11, R0.reuse, R123 ;  /* 0x0000007b000b7220 */ /* 0x040fe40000410000 */
[C---:B------:R-:W-:Y:S02]  /*16040*/  FMUL.FTZ R27, R0.reuse, R139 ;  /* 0x0000008b001b7220 */ /* 0x040fe40000410000 */
[C---:B------:R-:W-:Y:S02]  /*16050*/  FMUL.FTZ R42, R0.reuse, R90 ;  /* 0x0000005a002a7220 */ /* 0x040fe40000410000 */
[C---:B------:R-:W-:Y:S01]  /*16060*/  FMUL.FTZ R43, R0.reuse, R91 ;  /* 0x0000005b002b7220 */ /* 0x040fe20000410000 */
[C---:B------:R-:W-:Y:S02]  /*16070*/  HMMA.16816.F32.BF16 R8, R64.reuse, R20, R8 ;  /* 0x000000144008723c */ /* 0x040fe40000041808 */
[C---:B------:R-:W-:Y:S01]  /*16080*/  FMUL.FTZ R14, R0.reuse, R126 ;  /* 0x0000007e000e7220 */ /* 0x040fe20000410000 */
[----:B------:R-:W-:Y:S01]  /*16090*/  LDSM.16.MT88.4 R88, [R206+0x800] ;  /* 0x00080000ce58783b */ /* 0x000fe20000004200 */
[C---:B------:R-:W-:Y:S02]  /*160a0*/  FMUL.FTZ R15, R0.reuse, R127 ;  /* 0x0000007f000f7220 */ /* 0x040fe40000410000 */
[----:B------:R-:W-:Y:S01]  /*160b0*/  FMUL.FTZ R26, R0, R138 ;  /* 0x0000008a001a7220 */ /* 0x000fe20000410000 */
[----:B------:R-:W-:Y:S01]  /*160c0*/  MOV R138, R32 ;  /* 0x00000020008a7202 */ /* 0x000fe20000000f00 */
[--C-:B------:R-:W-:Y:S04]  /*160d0*/  FFMA.FTZ R20, R29, c[0x0][0x2d0], -R156.reuse ;  /* 0x0000b4001d147a23 */ /* 0x100fe8000001089c */
[--C-:B------:R-:W-:Y:S01]  /*160e0*/  FFMA.FTZ R32, R178, c[0x0][0x2d0], -R115.reuse ;  /* 0x0000b400b2207a23 */ /* 0x100fe20000010873 */
[-C--:B------:R-:W-:Y:S01]  /*160f0*/  HMMA.16816.F32.BF16 R12, R64, R22.reuse, R12 ;  /* 0x00000016400c723c */ /* 0x080fe2000004180c */
[----:B------:R1:W-:Y:S01]  /*16100*/  MUFU.EX2 R244, R20 ;  /* 0x0000001400f47308 */ /* 0x0003e20000000800 */
[C---:B------:R-:W-:Y:S01]  /*16110*/  FMUL.FTZ R30, R0.reuse, R142 ;  /* 0x0000008e001e7220 */ /* 0x040fe20000410000 */
[----:B------:R-:W-:Y:S01]  /*16120*/  MOV R142, R169 ;  /* 0x000000a9008e7202 */ /* 0x000fe20000000f00 */
[C---:B------:R-:W-:Y:S01]  /*16130*/  FMUL.FTZ R31, R0.reuse, R143 ;  /* 0x0000008f001f7220 */ /* 0x040fe20000410000 */
[----:B------:R-:W-:Y:S01]  /*16140*/  MOV R143, R170 ;  /* 0x000000aa008f7202 */ /* 0x000fe20000000f00 */
[----:B------:R-:W-:Y:S02]  /*16150*/  FMUL.FTZ R47, R0, R95 ;  /* 0x0000005f002f7220 */ /* 0x000fe40000410000 */
[C---:B------:R-:W-:Y:S01]  /*16160*/  HMMA.16816.F32.BF16 R16, R72.reuse, R22, R16 ;  /* 0x000000164810723c */ /* 0x040fe20000041810 */
[C---:B------:R-:W-:Y:S02]  /*16170*/  FMUL.FTZ R21, R69.reuse, R133 ;  /* 0x0000008545157220 */ /* 0x040fe40000410000 */
[----:B------:R2:W-:Y:S01]  /*16180*/  MUFU.EX2 R241, R32 ;  /* 0x0000002000f17308 */ /* 0x0005e20000000800 */
[----:B------:R-:W-:Y:S01]  /*16190*/  FMUL.FTZ R29, R2, R141 ;  /* 0x0000008d021d7220 */ /* 0x000fe20000410000 */
[----:B------:R-:W-:Y:S01]  /*161a0*/  MOV R141, R172 ;  /* 0x000000ac008d7202 */ /* 0x000fe20000000f00 */
[----:B------:R-:W-:Y:S02]  /*161b0*/  FMUL.FTZ R46, R0, R94 ;  /* 0x0000005e002e7220 */ /* 0x000fe40000410000 */
[C---:B------:R-:W-:Y:S04]  /*161c0*/  FMUL.FTZ R22, R68.reuse, R134 ;  /* 0x0000008644167220 */ /* 0x040fe80000410000 */
[----:B------:R-:W-:Y:S01]  /*161d0*/  FMUL.FTZ R23, R68, R135 ;  /* 0x0000008744177220 */ /* 0x000fe20000410000 */
[----:B------:R3:W-:Y:S01]  /*161e0*/  MUFU.EX2 R94, R58 ;  /* 0x0000003a005e7308 */ /* 0x0007e20000000800 */
[C---:B------:R-:W-:Y:S02]  /*161f0*/  FMUL.FTZ R59, R0.reuse, R103 ;  /* 0x00000067003b7220 */ /* 0x040fe40000410000 */
[C---:B------:R-:W-:Y:S02]  /*16200*/  FMUL.FTZ R62, R0.reuse, R154 ;  /* 0x0000009a003e7220 */ /* 0x040fe40000410000 */
[C---:B-1----:R-:W-:Y:S02]  /*16210*/  FMUL.FTZ R20, R69.reuse, R132 ;  /* 0x0000008445147220 */ /* 0x042fe40000410000 */
[C---:B------:R-:W-:Y:S05]  /*16220*/  FMUL.FTZ R63, R0.reuse, R155 ;  /* 0x0000009b003f7220 */ /* 0x040fea0000410000 */
[-C--:B------:R-:W-:Y:S01]  /*16230*/  HMMA.16816.F32.BF16 R20, R72, R36.reuse, R20 ;  /* 0x000000244814723c */ /* 0x080fe20000041814 */
[----:B--2---:R-:W-:Y:S02]  /*16240*/  FMUL.FTZ R32, R69, R144 ;  /* 0x0000009045207220 */ /* 0x004fe40000410000 */
[----:B------:R-:W-:Y:S05]  /*16250*/  LDSM.16.MT88.4 R144, [R209+0x2000] ;  /* 0x00200000d190783b */ /* 0x000fea0000004200 */
[C---:B------:R-:W-:Y:S01]  /*16260*/  HMMA.16816.F32.BF16 R24, R64.reuse, R36, R24 ;  /* 0x000000244018723c */ /* 0x040fe20000041818 */
[----:B---3--:R-:W-:Y:S06]  /*16270*/  FMUL.FTZ R58, R0, R102 ;  /* 0x00000066003a7220 */ /* 0x008fec0000410000 */
[----:B------:R-:W-:Y:S01]  /*16280*/  FFMA.FTZ R36, R179, c[0x0][0x2d0], -R115 ;  /* 0x0000b400b3247a23 */ /* 0x000fe20000010873 */
[-C--:B------:R-:W-:Y:S01]  /*16290*/  HMMA.16816.F32.BF16 R28, R64, R38.reuse, R28 ;  /* 0x00000026401c723c */ /* 0x080fe2000004181c */
[C---:B------:R-:W-:Y:S02]  /*162a0*/  FMUL.FTZ R37, R69.reuse, R85 ;  /* 0x0000005545257220 */ /* 0x040fe40000410000 */
[----:B------:R1:W-:Y:S05]  /*162b0*/  MUFU.EX2 R239, R36 ;  /* 0x0000002400ef7308 */ /* 0x0003ea0000000800 */
[C---:B------:R-:W-:Y:S07]  /*162c0*/  HMMA.16816.F32.BF16 R32, R72.reuse, R38, R32 ;  /* 0x000000264820723c */ /* 0x040fee0000041820 */
[C---:B------:R-:W-:Y:S02]  /*162d0*/  FMUL.FTZ R38, R68.reuse, R86 ;  /* 0x0000005644267220 */ /* 0x040fe40000410000 */
[----:B------:R-:W-:Y:S03]  /*162e0*/  FMUL.FTZ R39, R68, R87 ;  /* 0x0000005744277220 */ /* 0x000fe60000410000 */
[C---:B-1----:R-:W-:Y:S02]  /*162f0*/  FMUL.FTZ R36, R69.reuse, R84 ;  /* 0x0000005445247220 */ /* 0x042fe40000410000 */
[----:B------:R-:W1:Y:S05]  /*16300*/  LDSM.16.MT88.4 R84, [R209+0x800] ;  /* 0x00080000d154783b */ /* 0x000e6a0000004200 */
[-C--:B------:R-:W-:Y:S08]  /*16310*/  HMMA.16816.F32.BF16 R36, R72, R52.reuse, R36 ;  /* 0x000000344824723c */ /* 0x080ff00000041824 */
[C---:B------:R-:W-:Y:S07]  /*16320*/  HMMA.16816.F32.BF16 R40, R64.reuse, R52, R40 ;  /* 0x000000344028723c */ /* 0x040fee0000041828 */
[--C-:B------:R-:W-:Y:S01]  /*16330*/  FFMA.FTZ R52, R56, c[0x0][0x2d0], -R111.reuse ;  /* 0x0000b40038347a23 */ /* 0x100fe2000001086f */
[-C--:B------:R-:W-:Y:S01]  /*16340*/  HMMA.16816.F32.BF16 R44, R64, R54.reuse, R44 ;  /* 0x00000036402c723c */ /* 0x080fe2000004182c */
[C---:B------:R-:W-:Y:S02]  /*16350*/  FMUL.FTZ R53, R69.reuse, R149 ;  /* 0x0000009545357220 */ /* 0x040fe40000410000 */
[----:B------:R2:W3:Y:S01]  /*16360*/  MUFU.EX2 R95, R52 ;  /* 0x00000034005f7308 */ /* 0x0004e20000000800 */
[----:B------:R-:W-:Y:S04]  /*16370*/  FMUL.FTZ R56, R2, R100 ;  /* 0x0000006402387220 */ /* 0x000fe80000410000 */
[C---:B------:R-:W-:Y:S07]  /*16380*/  HMMA.16816.F32.BF16 R48, R72.reuse, R54, R48 ;  /* 0x000000364830723c */ /* 0x040fee0000041830 */
[C---:B------:R-:W-:Y:S02]  /*16390*/  FMUL.FTZ R54, R68.reuse, R150 ;  /* 0x0000009644367220 */ /* 0x040fe40000410000 */
[----:B------:R-:W-:Y:S03]  /*163a0*/  FMUL.FTZ R55, R68, R151 ;  /* 0x0000009744377220 */ /* 0x000fe60000410000 */
[----:B--2---:R-:W-:Y:S07]  /*163b0*/  FMUL.FTZ R52, R69, R148 ;  /* 0x0000009445347220 */ /* 0x004fee0000410000 */
[-C--:B------:R-:W-:Y:S08]  /*163c0*/  HMMA.16816.F32.BF16 R52, R72, R76.reuse, R52 ;  /* 0x0000004c4834723c */ /* 0x080ff00000041834 */
[C---:B------:R-:W-:Y:S07]  /*163d0*/  HMMA.16816.F32.BF16 R56, R64.reuse, R76, R56 ;  /* 0x0000004c4038723c */ /* 0x040fee0000041838 */
[----:B------:R-:W-:Y:S01]  /*163e0*/  FFMA.FTZ R76, R157, c[0x0][0x2d0], -R111 ;  /* 0x0000b4009d4c7a23 */ /* 0x000fe2000001086f */
[-C--:B------:R-:W-:Y:S01]  /*163f0*/  HMMA.16816.F32.BF16 R60, R64, R78.reuse, R60 ;  /* 0x0000004e403c723c */ /* 0x080fe2000004183c */
[----:B---3--:R-:W-:Y:S02]  /*16400*/  F2FP.BF16.PACK_AB R77, R94, R95 ;  /* 0x0000005f5e4d723e */ /* 0x008fe400000010ff */
[----:B------:R2:W3:Y:S04]  /*16410*/  MUFU.EX2 R234, R76 ;  /* 0x0000004c00ea7308 */ /* 0x0004e80000000800 */
[C---:B------:R-:W-:Y:S02]  /*16420*/  FMUL.FTZ R64, R69.reuse, R104 ;  /* 0x0000006845407220 */ /* 0x040fe40000410000 */
[----:B------:R-:W-:Y:S03]  /*16430*/  FMUL.FTZ R65, R69, R105 ;  /* 0x0000006945417220 */ /* 0x000fe60000410000 */
[C---:B------:R-:W-:Y:S02]  /*16440*/  FMUL.FTZ R66, R68.reuse, R106 ;  /* 0x0000006a44427220 */ /* 0x040fe40000410000 */
[----:B------:R-:W-:Y:S07]  /*16450*/  FMUL.FTZ R67, R68, R107 ;  /* 0x0000006b44437220 */ /* 0x000fee0000410000 */
[----:B------:R-:W-:Y:S01]  /*16460*/  HMMA.16816.F32.BF16 R64, R72, R78, R64 ;  /* 0x0000004e4840723c */ /* 0x000fe20000041840 */
[--C-:B--2---:R-:W-:Y:S06]  /*16470*/  FFMA.FTZ R76, R184, c[0x0][0x2d0], -R115.reuse ;  /* 0x0000b400b84c7a23 */ /* 0x104fec0000010873 */
[----:B------:R-:W-:Y:S02]  /*16480*/  F2FP.BF16.PACK_AB R72, R175, R251 ;  /* 0x000000fbaf48723e */ /* 0x000fe400000010ff */
[----:B------:R-:W-:Y:S01]  /*16490*/  F2FP.BF16.PACK_AB R73, R116, R252 ;  /* 0x000000fc7449723e */ /* 0x000fe200000010ff */
[----:B------:R2:W-:Y:S02]  /*164a0*/  MUFU.EX2 R235, R76 ;  /* 0x0000004c00eb7308 */ /* 0x0005e40000000800 */
[----:B------:R-:W-:Y:S02]  /*164b0*/  F2FP.BF16.PACK_AB R74, R138, R117 ;  /* 0x000000758a4a723e */ /* 0x000fe400000010ff */
[----:B------:R-:W-:Y:S02]  /*164c0*/  F2FP.BF16.PACK_AB R75, R249, R250 ;  /* 0x000000faf94b723e */ /* 0x000fe400000010ff */
[----:B------:R-:W-:Y:S02]  /*164d0*/  F2FP.BF16.PACK_AB R78, R244, R245 ;  /* 0x000000f5f44e723e */ /* 0x000fe400000010ff */
[----:B---3--:R-:W-:Y:S03]  /*164e0*/  F2FP.BF16.PACK_AB R79, R234, R93 ;  /* 0x0000005dea4f723e */ /* 0x008fe600000010ff */
[-C--:B------:R-:W-:Y:S01]  /*164f0*/  HMMA.16816.F32.BF16 R4, R72, R80.reuse, R4 ;  /* 0x000000504804723c */ /* 0x080fe20000041804 */
[--C-:B--2---:R-:W-:Y:S04]  /*16500*/  FFMA.FTZ R76, R180, c[0x0][0x2d0], -R156.reuse ;  /* 0x0000b400b44c7a23 */ /* 0x104fe8000001089c */
        /* <DEDUP_REMOVED lines=8> */
[C---:B------:R-:W-:Y:S01]  /*16590*/  HMMA.16816.F32.BF16 R24, R76.reuse, R84, R24 ;  /* 0x000000544c18723c */ /* 0x040fe20000041818 */
[----:B--2---:R-:W-:Y:S06]  /*165a0*/  FFMA.FTZ R80, R183, c[0x0][0x2d0], -R156 ;  /* 0x0000b400b7507a23 */ /* 0x004fec000001089c */
[----:B------:R-:W-:Y:S01]  /*165b0*/  FFMA.FTZ R84, R188, c[0x0][0x2d0], -R115 ;  /* 0x0000b400bc547a23 */ /* 0x000fe20000010873 */
[-C--:B------:R-:W-:Y:S01]  /*165c0*/  HMMA.16816.F32.BF16 R28, R76, R86.reuse, R28 ;  /* 0x000000564c1c723c */ /* 0x080fe2000004181c */
[----:B------:R1:W2:Y:S03]  /*165d0*/  MUFU.EX2 R183, R80 ;  /* 0x0000005000b77308 */ /* 0x0002a60000000800 */
[----:B------:R-:W-:Y:S04]  /*165e0*/  MOV R188, R175 ;  /* 0x000000af00bc7202 */ /* 0x000fe80000000f00 */
[C---:B------:R-:W-:Y:S03]  /*165f0*/  HMMA.16816.F32.BF16 R32, R72.reuse, R86, R32 ;  /* 0x000000564820723c */ /* 0x040fe60000041820 */
[----:B------:R3:W-:Y:S05]  /*16600*/  MUFU.EX2 R180, R84 ;  /* 0x0000005400b47308 */ /* 0x0007ea0000000800 */
[-C--:B------:R-:W-:Y:S08]  /*16610*/  HMMA.16816.F32.BF16 R36, R72, R88.reuse, R36 ;  /* 0x000000584824723c */ /* 0x080ff00000041824 */
[C---:B------:R-:W-:Y:S01]  /*16620*/  HMMA.16816.F32.BF16 R40, R76.reuse, R88, R40 ;  /* 0x000000584c28723c */ /* 0x040fe20000041828 */
[----:B-1----:R-:W-:Y:S03]  /*16630*/  FFMA.FTZ R80, R185, c[0x0][0x2d0], -R71 ;  /* 0x0000b400b9507a23 */ /* 0x002fe60000010847 */
[----:B------:R-:W-:Y:S01]  /*16640*/  MOV R185, R166 ;  /* 0x000000a600b97202 */ /* 0x000fe20000000f00 */
[----:B------:R1:W-:Y:S02]  /*16650*/  MUFU.EX2 R181, R80 ;  /* 0x0000005000b57308 */ /* 0x0003e40000000800 */
[----:B------:R-:W-:Y:S01]  /*16660*/  FFMA.FTZ R88, R159, c[0x0][0x2d0], -R111 ;  /* 0x0000b4009f587a23 */ /* 0x000fe2000001086f */
[-C--:B------:R-:W-:Y:S01]  /*16670*/  HMMA.16816.F32.BF16 R44, R76, R90.reuse, R44 ;  /* 0x0000005a4c2c723c */ /* 0x080fe2000004182c */
[--C-:B---3--:R-:W-:Y:S03]  /*16680*/  FFMA.FTZ R84, R189, c[0x0][0x2d0], -R71.reuse ;  /* 0x0000b400bd547a23 */ /* 0x108fe60000010847 */
[----:B------:R-:W-:Y:S03]  /*16690*/  IMAD.MOV.U32 R189, RZ, RZ, R114 ;  /* 0x000000ffffbd7224 */ /* 0x000fe600078e0072 */
[----:B------:R3:W-:Y:S01]  /*166a0*/  MUFU.EX2 R149, R88 ;  /* 0x0000005800957308 */ /* 0x0007e20000000800 */
[C---:B------:R-:W-:Y:S09]  /*166b0*/  HMMA.16816.F32.BF16 R48, R72.reuse, R90, R48 ;  /* 0x0000005a4830723c */ /* 0x040ff20000041830 */
[----:B------:R4:W-:Y:S03]  /*166c0*/  MUFU.EX2 R178, R84 ;  /* 0x0000005400b27308 */ /* 0x0009e60000000800 */
[----:B-1----:R-:W-:Y:S01]  /*166d0*/  FFMA.FTZ R80, R186, c[0x0][0x2d0], -R71 ;  /* 0x0000b400ba507a23 */ /* 0x002fe20000010847 */
[----:B------:R-:W-:Y:S06]  /*166e0*/  MOV R186, R117 ;  /* 0x0000007500ba7202 */ /* 0x000fec0000000f00 */
[----:B------:R1:W-:Y:S01]  /*166f0*/  MUFU.EX2 R182, R80 ;  /* 0x0000005000b67308 */ /* 0x0003e20000000800 */
[----:B---3--:R-:W-:Y:S09]  /*16700*/  FFMA.FTZ R88, R160, c[0x0][0x2d0], -R111 ;  /* 0x0000b400a0587a23 */ /* 0x008ff2000001086f */
[----:B------:R3:W-:Y:S01]  /*16710*/  MUFU.EX2 R148, R88 ;  /* 0x0000005800947308 */ /* 0x0007e20000000800 */
[----:B----4-:R-:W-:Y:S01]  /*16720*/  FFMA.FTZ R84, R190, c[0x0][0x2d0], -R71 ;  /* 0x0000b400be547a23 */ /* 0x010fe20000010847 */
[----:B------:R-:W-:Y:S08]  /*16730*/  MOV R190, R113 ;  /* 0x0000007100be7202 */ /* 0x000ff00000000f00 */
[----:B------:R4:W-:Y:S01]  /*16740*/  MUFU.EX2 R179, R84 ;  /* 0x0000005400b37308 */ /* 0x0009e20000000800 */
[----:B-1----:R-:W-:Y:S01]  /*16750*/  FFMA.FTZ R80, R187, c[0x0][0x2d0], -R115 ;  /* 0x0000b400bb507a23 */ /* 0x002fe20000010873 */
[----:B------:R-:W-:Y:S08]  /*16760*/  MOV R187, R116 ;  /* 0x0000007400bb7202 */ /* 0x000ff00000000f00 */
[----:B------:R1:W-:Y:S01]  /*16770*/  MUFU.EX2 R151, R80 ;  /* 0x0000005000977308 */ /* 0x0003e20000000800 */
[--C-:B---3--:R-:W-:Y:S02]  /*16780*/  FFMA.FTZ R88, R193, c[0x0][0x2d0], -R156.reuse ;  /* 0x0000b400c1587a23 */ /* 0x108fe4000001089c */
[----:B------:R-:W-:Y:S07]  /*16790*/  IMAD.MOV.U32 R193, RZ, RZ, R173 ;  /* 0x000000ffffc17224 */ /* 0x000fee00078e00ad */
[----:B------:R3:W-:Y:S01]  /*167a0*/  MUFU.EX2 R102, R88 ;  /* 0x0000005800667308 */ /* 0x0007e20000000800 */
[----:B----4-:R-:W-:Y:S01]  /*167b0*/  FFMA.FTZ R84, R191, c[0x0][0x2d0], -R115 ;  /* 0x0000b400bf547a23 */ /* 0x010fe20000010873 */
[----:B------:R-:W-:Y:S08]  /*167c0*/  MOV R191, R112 ;  /* 0x0000007000bf7202 */ /* 0x000ff00000000f00 */
[----:B------:R4:W-:Y:S01]  /*167d0*/  MUFU.EX2 R177, R84 ;  /* 0x0000005400b17308 */ /* 0x0009e20000000800 */
[----:B-1----:R-:W1:Y:S08]  /*167e0*/  LDSM.16.MT88.4 R80, [R208+0x800] ;  /* 0x00080000d050783b */ /* 0x002e700000004200 */
[----:B---3--:R-:W-:Y:S01]  /*167f0*/  LDSM.16.MT88.4 R88, [R206+0x1000] ;  /* 0x00100000ce58783b */ /* 0x008fe20000004200 */
[--C-:B----4-:R-:W-:Y:S04]  /*16800*/  FFMA.FTZ R84, R158, c[0x0][0x2d0], -R111.reuse ;  /* 0x0000b4009e547a23 */ /* 0x110fe8000001086f */
[----:B------:R3:W4:Y:S01]  /*16810*/  MUFU.EX2 R150, R84 ;  /* 0x0000005400967308 */ /* 0x0007220000000800 */
[-C--:B-1----:R-:W-:Y:S08]  /*16820*/  HMMA.16816.F32.BF16 R52, R72, R80.reuse, R52 ;  /* 0x000000504834723c */ /* 0x082ff00000041834 */
[C---:B------:R-:W-:Y:S01]  /*16830*/  HMMA.16816.F32.BF16 R56, R76.reuse, R80, R56 ;  /* 0x000000504c38723c */ /* 0x040fe20000041838 */
[----:B---3--:R-:W1:Y:S06]  /*16840*/  LDSM.16.MT88.4 R84, [R205+0x1000] ;  /* 0x00100000cd54783b */ /* 0x008e6c0000004200 */
[----:B------:R-:W-:Y:S01]  /*16850*/  FFMA.FTZ R80, R161, c[0x0][0x2d0], -R111 ;  /* 0x0000b400a1507a23 */ /* 0x000fe2000001086f */
[-C--:B------:R-:W-:Y:S03]  /*16860*/  HMMA.16816.F32.BF16 R60, R76, R82.reuse, R60 ;  /* 0x000000524c3c723c */ /* 0x080fe6000004183c */
[----:B------:R3:W5:Y:S04]  /*16870*/  MUFU.EX2 R103, R80 ;  /* 0x0000005000677308 */ /* 0x0007680000000800 */
[--C-:B------:R-:W-:Y:S01]  /*16880*/  FFMA.FTZ R76, R195, c[0x0][0x2d0], -R115.reuse ;  /* 0x0000b400c34c7a23 */ /* 0x100fe20000010873 */
[----:B------:R-:W-:Y:S01]  /*16890*/  HMMA.16816.F32.BF16 R64, R72, R82, R64 ;  /* 0x000000524840723c */ /* 0x000fe20000041840 */
[----:B--2---:R-:W-:Y:S01]  /*168a0*/  F2FP.BF16.PACK_AB R78, R183, R184 ;  /* 0x000000b8b74e723e */ /* 0x004fe200000010ff */
[----:B------:R-:W2:Y:S02]  /*168b0*/  LDL.LU R195, [R1+0x10] ;  /* 0x0000100001c37983 */ /* 0x000ea40000300800 */
[----:B----4-:R-:W-:Y:S01]  /*168c0*/  F2FP.BF16.PACK_AB R77, R149, R150 ;  /* 0x00000096954d723e */ /* 0x010fe200000010ff */
[----:B------:R4:W-:Y:S02]  /*168d0*/  MUFU.EX2 R176, R76 ;  /* 0x0000004c00b07308 */ /* 0x0009e40000000800 */
[----:B------:R-:W-:Y:S02]  /*168e0*/  F2FP.BF16.PACK_AB R72, R242, R243 ;  /* 0x000000f3f248723e */ /* 0x000fe400000010ff */
[----:B------:R-:W-:Y:S03]  /*168f0*/  F2FP.BF16.PACK_AB R73, R239, R241 ;  /* 0x000000f1ef49723e */ /* 0x000fe600000010ff */
[----:B------:R-:W-:Y:S02]  /*16900*/  F2FP.BF16.PACK_AB R74, R237, R238 ;  /* 0x000000eeed4a723e */ /* 0x000fe400000010ff */
[----:B------:R-:W-:Y:S01]  /*16910*/  F2FP.BF16.PACK_AB R75, R235, R236 ;  /* 0x000000eceb4b723e */ /* 0x000fe200000010ff */
[----:B---3--:R-:W3:Y:S01]  /*16920*/  LDSM.16.MT88.4 R80, [R209+0x1000] ;  /* 0x00100000d150783b */ /* 0x008ee20000004200 */
[----:B-----5:R-:W-:Y:S05]  /*16930*/  F2FP.BF16.PACK_AB R79, R103, R148 ;  /* 0x00000094674f723e */ /* 0x020fea00000010ff */
[-C--:B-1----:R-:W-:Y:S01]  /*16940*/  HMMA.16816.F32.BF16 R4, R72, R84.reuse, R4 ;  /* 0x000000544804723c */ /* 0x082fe20000041804 */
[--C-:B----4-:R-:W-:Y:S01]  /*16950*/  FFMA.FTZ R76, R192, c[0x0][0x2d0], -R156.reuse ;  /* 0x0000b400c04c7a23 */ /* 0x110fe2000001089c */
[----:B------:R-:W-:Y:S03]  /*16960*/  MOV R192, R174 ;  /* 0x000000ae00c07202 */ /* 0x000fe60000000f00 */
[----:B------:R1:W-:Y:S02]  /*16970*/  MUFU.EX2 R101, R76 ;  /* 0x0000004c00657308 */ /* 0x0003e40000000800 */
[----:B-1----:R-:W-:Y:S07]  /*16980*/  F2FP.BF16.PACK_AB R76, R233, R92 ;  /* 0x0000005ce94c723e */ /* 0x002fee00000010ff */
[C---:B------:R-:W-:Y:S07]  /*16990*/  HMMA.16816.F32.BF16 R8, R76.reuse, R84, R8 ;  /* 0x000000544c08723c */ /* 0x040fee0000041808 */
[--C-:B------:R-:W-:Y:S01]  /*169a0*/  FFMA.FTZ R84, R194, c[0x0][0x2d0], -R156.reuse ;  /* 0x0000b400c2547a23 */ /* 0x100fe2000001089c */
[-C--:B------:R-:W-:Y:S01]  /*169b0*/  HMMA.16816.F32.BF16 R12, R76, R86.reuse, R12 ;  /* 0x000000564c0c723c */ /* 0x080fe2000004180c */
[----:B------:R-:W4:Y:S02]  /*169c0*/  LDL.LU R194, [R1+0xc] ;  /* 0x00000c0001c27983 */ /* 0x000f240000300800 */
[----:B------:R1:W-:Y:S02]  /*169d0*/  MUFU.EX2 R175, R84 ;  /* 0x0000005400af7308 */ /* 0x0003e40000000800 */
[----:B------:R-:W5:Y:S03]  /*169e0*/  LDL.LU R139, [R1+0x8] ;  /* 0x00000800018b7983 */ /* 0x000f660000300800 */
[C---:B------:R-:W-:Y:S01]  /*169f0*/  HMMA.16816.F32.BF16 R16, R72.reuse, R86, R16 ;  /* 0x000000564810723c */ /* 0x040fe20000041810 */
[----:B------:R-:W2:Y:S07]  /*16a00*/  LDL.LU R136, [R1+0x4] ;  /* 0x0000040001887983 */ /* 0x000eae0000300800 */
[-C--:B---3--:R-:W-:Y:S08]  /*16a10*/  HMMA.16816.F32.BF16 R20, R72, R80.reuse, R20 ;  /* 0x000000504814723c */ /* 0x088ff00000041814 */
[C---:B------:R-:W-:Y:S01]  /*16a20*/  HMMA.16816.F32.BF16 R24, R76.reuse, R80, R24 ;  /* 0x000000504c18723c */ /* 0x040fe20000041818 */
[--C-:B-1----:R-:W-:Y:S03]  /*16a30*/  FFMA.FTZ R84, R197, c[0x0][0x2d0], -R156.reuse ;  /* 0x0000b400c5547a23 */ /* 0x102fe6000001089c */
[----:B------:R-:W-:Y:S03]  /*16a40*/  MOV R197, R168 ;  /* 0x000000a800c57202 */ /* 0x000fe60000000f00 */
[----:B------:R-:W-:Y:S01]  /*16a50*/  FFMA.FTZ R80, R223, c[0x0][0x2d0], -R115 ;  /* 0x0000b400df507a23 */ /* 0x000fe20000010873 */
[-C--:B------:R-:W-:Y:S01]  /*16a60*/  HMMA.16816.F32.BF16 R28, R76, R82.reuse, R28 ;  /* 0x000000524c1c723c */ /* 0x080fe2000004181c */
[----:B------:R1:W-:Y:S07]  /*16a70*/  MUFU.EX2 R174, R84 ;  /* 0x0000005400ae7308 */ /* 0x0003ee0000000800 */
[C---:B------:R-:W-:Y:S03]  /*16a80*/  HMMA.16816.F32.BF16 R32, R72.reuse, R82, R32 ;  /* 0x000000524820723c */ /* 0x040fe60000041820 */
[----:B------:R3:W-:Y:S05]  /*16a90*/  MUFU.EX2 R171, R80 ;  /* 0x0000005000ab7308 */ /* 0x0007ea0000000800 */
[-C--:B------:R-:W-:Y:S08]  /*16aa0*/  HMMA.16816.F32.BF16 R36, R72, R88.reuse, R36 ;  /* 0x000000584824723c */ /* 0x080ff00000041824 */
[C---:B------:R-:W-:Y:S01]  /*16ab0*/  HMMA.16816.F32.BF16 R40, R76.reuse, R88, R40 ;  /* 0x000000584c28723c */ /* 0x040fe20000041828 */
[----:B-1----:R-:W-:Y:S04]  /*16ac0*/  FFMA.FTZ R84, R203, c[0x0][0x2d0], -R71 ;  /* 0x0000b400cb547a23 */ /* 0x002fe80000010847 */
[----:B------:R1:W-:Y:S03]  /*16ad0*/  MUFU.EX2 R172, R84 ;  /* 0x0000005400ac7308 */ /* 0x0003e60000000800 */
[-C--:B------:R-:W-:Y:S01]  /*16ae0*/  HMMA.16816.F32.BF16 R44, R76, R90.reuse, R44 ;  /* 0x0000005a4c2c723c */ /* 0x080fe2000004182c */
[----:B---3--:R-:W-:Y:S07]  /*16af0*/  FFMA.FTZ R80, R224, c[0x0][0x2d0], -R115 ;  /* 0x0000b400e0507a23 */ /* 0x008fee0000010873 */
[C---:B------:R-:W-:Y:S01]  /*16b00*/  HMMA.16816.F32.BF16 R48, R72.reuse, R90, R48 ;  /* 0x0000005a4830723c */ /* 0x040fe20000041830 */
[----:B------:R3:W3:Y:S01]  /*16b10*/  MUFU.EX2 R170, R80 ;  /* 0x0000005000aa7308 */ /* 0x0006e20000000800 */
[----:B------:R-:W-:Y:S02]  /*16b20*/  LDSM.16.MT88.4 R88, [R206+0x1800] ;  /* 0x00180000ce58783b */ /* 0x000fe40000004200 */
[--C-:B-1----:R-:W-:Y:S07]  /*16b30*/  FFMA.FTZ R84, R222, c[0x0][0x2d0], -R71.reuse ;  /* 0x0000b400de547a23 */ /* 0x102fee0000010847 */
[----:B------:R1:W1:Y:S01]  /*16b40*/  MUFU.EX2 R173, R84 ;  /* 0x0000005400ad7308 */ /* 0x0002620000000800 */
[--C-:B---3--:R-:W-:Y:S01]  /*16b50*/  FFMA.FTZ R80, R225, c[0x0][0x2d0], -R71.reuse ;  /* 0x0000b400e1507a23 */ /* 0x108fe20000010847 */
[----:B------:R-:W-:Y:S01]  /*16b60*/  F2FP.BF16.PACK_AB R105, R170, R171 ;  /* 0x000000abaa69723e */ /* 0x000fe200000010ff */
[----:B------:R-:W-:Y:S07]  /*16b70*/  FFMA.FTZ R71, R226, c[0x0][0x2d0], -R71 ;  /* 0x0000b400e2477a23 */ /* 0x000fee0000010847 */
[----:B------:R3:W-:Y:S10]  /*16b80*/  MUFU.EX2 R169, R80 ;  /* 0x0000005000a97308 */ /* 0x0007f40000000800 */
[----:B------:R3:W3:Y:S01]  /*16b90*/  MUFU.EX2 R168, R71 ;  /* 0x0000004700a87308 */ /* 0x0006e20000000800 */
[----:B-1----:R-:W1:Y:S01]  /*16ba0*/  LDSM.16.MT88.4 R84, [R208+0x1000] ;  /* 0x00100000d054783b */ /* 0x002e620000004200 */
[----:B------:R-:W-:Y:S07]  /*16bb0*/  F2FP.BF16.PACK_AB R104, R173, R172 ;  /* 0x000000acad68723e */ /* 0x000fee00000010ff */
[----:B---3--:R-:W3:Y:S01]  /*16bc0*/  LDSM.16.MT88.4 R80, [R205+0x1800] ;  /* 0x00180000cd50783b */ /* 0x008ee20000004200 */
[--C-:B------:R-:W-:Y:S01]  /*16bd0*/  FFMA.FTZ R71, R227, c[0x0][0x2d0], -R115.reuse ;  /* 0x0000b400e3477a23 */ /* 0x100fe20000010873 */
[----:B------:R-:W-:Y:S01]  /*16be0*/  F2FP.BF16.PACK_AB R106, R168, R169 ;  /* 0x000000a9a86a723e */ /* 0x000fe200000010ff */
[----:B------:R-:W-:Y:S02]  /*16bf0*/  FFMA.FTZ R115, R229, c[0x0][0x2d0], -R115 ;  /* 0x0000b400e5737a23 */ /* 0x000fe40000010873 */
[----:B------:R3:W-:Y:S10]  /*16c00*/  MUFU.EX2 R167, R71 ;  /* 0x0000004700a77308 */ /* 0x0007f40000000800 */
[----:B------:R-:W3:Y:S01]  /*16c10*/  MUFU.EX2 R166, R115 ;  /* 0x0000007300a67308 */ /* 0x000ee20000000800 */
[-C--:B-1----:R-:W-:Y:S08]  /*16c20*/  HMMA.16816.F32.BF16 R52, R72, R84.reuse, R52 ;  /* 0x000000544834723c */ /* 0x082ff00000041834 */
[C---:B------:R-:W-:Y:S01]  /*16c30*/  HMMA.16816.F32.BF16 R56, R76.reuse, R84, R56 ;  /* 0x000000544c38723c */ /* 0x040fe20000041838 */
[--C-:B---3--:R-:W-:Y:S07]  /*16c40*/  FFMA.FTZ R71, R196, c[0x0][0x2d0], -R111.reuse ;  /* 0x0000b400c4477a23 */ /* 0x108fee000001086f */
[-C--:B------:R-:W-:Y:S01]  /*16c50*/  HMMA.16816.F32.BF16 R60, R76, R86.reuse, R60 ;  /* 0x000000564c3c723c */ /* 0x080fe2000004183c */
[----:B------:R1:W-:Y:S03]  /*16c60*/  MUFU.EX2 R100, R71 ;  /* 0x0000004700647308 */ /* 0x0003e60000000800 */
[----:B------:R-:W-:Y:S03]  /*16c70*/  F2FP.BF16.PACK_AB R107, R166, R167 ;  /* 0x000000a7a66b723e */ /* 0x000fe600000010ff */
        /* <DEDUP_REMOVED lines=8> */
[--C-:B-1----:R-:W-:Y:S01]  /*16d00*/  FFMA.FTZ R71, R200, c[0x0][0x2d0], -R111.reuse ;  /* 0x0000b400c8477a23 */ /* 0x102fe2000001086f */
[----:B------:R-:W-:Y:S05]  /*16d10*/  IADD3 R200, R220, -0x1, RZ ;  /* 0xffffffffdcc87810 */ /* 0x000fea0007ffe0ff */
[-C--:B------:R-:W-:Y:S01]  /*16d20*/  HMMA.16816.F32.BF16 R4, R72, R80.reuse, R4 ;  /* 0x000000504804723c */ /* 0x080fe20000041804 */
[----:B------:R1:W1:Y:S02]  /*16d30*/  MUFU.EX2 R158, R71 ;  /* 0x00000047009e7308 */ /* 0x0002640000000800 */
[--C-:B-1----:R-:W-:Y:S01]  /*16d40*/  FFMA.FTZ R71, R201, c[0x0][0x2d0], -R111.reuse ;  /* 0x0000b400c9477a23 */ /* 0x102fe2000001086f */
[----:B------:R-:W-:Y:S07]  /*16d50*/  F2FP.BF16.PACK_AB R77, R158, R100 ;  /* 0x000000649e4d723e */ /* 0x000fee00000010ff */
[----:B------:R1:W-:Y:S02]  /*16d60*/  MUFU.EX2 R157, R71 ;  /* 0x00000047009d7308 */ /* 0x0003e40000000800 */
[--C-:B-1----:R-:W-:Y:S08]  /*16d70*/  FFMA.FTZ R71, R202, c[0x0][0x2d0], -R111.reuse ;  /* 0x0000b400ca477a23 */ /* 0x102ff0000001086f */
[----:B------:R1:W1:Y:S02]  /*16d80*/  MUFU.EX2 R114, R71 ;  /* 0x0000004700727308 */ /* 0x0002640000000800 */
[--C-:B-1----:R-:W-:Y:S01]  /*16d90*/  FFMA.FTZ R71, R228, c[0x0][0x2d0], -R156.reuse ;  /* 0x0000b400e4477a23 */ /* 0x102fe2000001089c */
[----:B------:R-:W-:Y:S07]  /*16da0*/  F2FP.BF16.PACK_AB R79, R114, R157 ;  /* 0x0000009d724f723e */ /* 0x000fee00000010ff */
        /* <DEDUP_REMOVED lines=10> */
[C---:B------:R-:W-:Y:S01]  /*16e50*/  HMMA.16816.F32.BF16 R32, R72.reuse, R86, R32 ;  /* 0x000000564820723c */ /* 0x040fe20000041820 */
[--C-:B-1----:R-:W-:Y:S03]  /*16e60*/  FFMA.FTZ R71, R231, c[0x0][0x2d0], -R156.reuse ;  /* 0x0000b400e7477a23 */ /* 0x102fe6000001089c */
[----:B---3--:R-:W-:Y:S01]  /*16e70*/  F2FP.BF16.PACK_AB R152, R159, R161 ;  /* 0x000000a19f98723e */ /* 0x008fe200000010ff */
[----:B------:R1:W-:Y:S01]  /*16e80*/  MUFU.EX2 R160, R71 ;  /* 0x0000004700a07308 */ /* 0x0003e20000000800 */
[----:B------:R-:W-:Y:S02]  /*16e90*/  FFMA.FTZ R156, R232, c[0x0][0x2d0], -R156 ;  /* 0x0000b400e89c7a23 */ /* 0x000fe4000001089c */
[-C--:B------:R-:W-:Y:S07]  /*16ea0*/  HMMA.16816.F32.BF16 R36, R72, R88.reuse, R36 ;  /* 0x000000584824723c */ /* 0x080fee0000041824 */
[----:B------:R-:W3:Y:S01]  /*16eb0*/  MUFU.EX2 R115, R156 ;  /* 0x0000009c00737308 */ /* 0x000ee20000000800 */
[C---:B------:R-:W-:Y:S08]  /*16ec0*/  HMMA.16816.F32.BF16 R40, R76.reuse, R88, R40 ;  /* 0x000000584c28723c */ /* 0x040ff00000041828 */
[-C--:B------:R-:W-:Y:S01]  /*16ed0*/  HMMA.16816.F32.BF16 R44, R76, R90.reuse, R44 ;  /* 0x0000005a4c2c723c */ /* 0x080fe2000004182c */
[--C-:B-1----:R-:W-:Y:S07]  /*16ee0*/  FFMA.FTZ R71, R199, c[0x0][0x2d0], -R111.reuse ;  /* 0x0000b400c7477a23 */ /* 0x102fee000001086f */
[C---:B------:R-:W-:Y:S01]  /*16ef0*/  HMMA.16816.F32.BF16 R48, R72.reuse, R90, R48 ;  /* 0x0000005a4830723c */ /* 0x040fe20000041830 */
[----:B------:R1:W-:Y:S03]  /*16f00*/  MUFU.EX2 R113, R71 ;  /* 0x0000004700717308 */ /* 0x0003e60000000800 */
[----:B---3--:R-:W-:Y:S04]  /*16f10*/  F2FP.BF16.PACK_AB R154, R115, R160 ;  /* 0x000000a0739a723e */ /* 0x008fe800000010ff */
[-C--:B--2---:R-:W-:Y:S08]  /*16f20*/  HMMA.16816.F32.BF16 R52, R72, R80.reuse, R52 ;  /* 0x000000504834723c */ /* 0x084ff00000041834 */
[C---:B------:R-:W-:Y:S08]  /*16f30*/  HMMA.16816.F32.BF16 R56, R76.reuse, R80, R56 ;  /* 0x000000504c38723c */ /* 0x040ff00000041838 */
[-C--:B------:R-:W-:Y:S01]  /*16f40*/  HMMA.16816.F32.BF16 R60, R76, R82.reuse, R60 ;  /* 0x000000524c3c723c */ /* 0x080fe2000004183c */
[----:B-1----:R-:W-:Y:S04]  /*16f50*/  FFMA.FTZ R71, R198, c[0x0][0x2d0], -R111 ;  /* 0x0000b400c6477a23 */ /* 0x002fe8000001086f */
[----:B------:R-:W1:Y:S03]  /*16f60*/  MUFU.EX2 R112, R71 ;  /* 0x0000004700707308 */ /* 0x000e660000000800 */
[----:B------:R-:W-:Y:S08]  /*16f70*/  HMMA.16816.F32.BF16 R64, R72, R82, R64 ;  /* 0x000000524840723c */ /* 0x000ff00000041840 */
[-C--:B------:R-:W-:Y:S07]  /*16f80*/  HMMA.16816.F32.BF16 R116, R104, R128.reuse, R4 ;  /* 0x000000806874723c */ /* 0x080fee0000041804 */
[----:B-----5:R-:W-:Y:S01]  /*16f90*/  FFMA.FTZ R4, R69, R139, R185 ;  /* 0x0000008b45047223 */ /* 0x020fe200000100b9 */
[----:B------:R-:W-:Y:S01]  /*16fa0*/  MOV R185, R138 ;  /* 0x0000008a00b97202 */ /* 0x000fe20000000f00 */
[----:B------:R-:W-:Y:S03]  /*16fb0*/  FFMA.FTZ R6, R68, R136, R137 ;  /* 0x0000008844067223 */ /* 0x000fe60000010089 */
[----:B----4-:R-:W-:Y:S01]  /*16fc0*/  FFMA.FTZ R5, R2, R194, R197 ;  /* 0x000000c202057223 */ /* 0x010fe200000100c5 */
[----:B-1----:R-:W-:Y:S01]  /*16fd0*/  F2FP.BF16.PACK_AB R153, R112, R113 ;  /* 0x000000717099723e */ /* 0x002fe200000010ff */
[--C-:B------:R-:W-:Y:S02]  /*16fe0*/  FFMA.FTZ R71, R162, c[0x0][0x2d0], -R111.reuse ;  /* 0x0000b400a2477a23 */ /* 0x100fe4000001086f */
[----:B------:R-:W-:Y:S02]  /*16ff0*/  FFMA.FTZ R111, R70, c[0x0][0x2d0], -R111 ;  /* 0x0000b400466f7a23 */ /* 0x000fe4000001086f */
[----:B------:R-:W-:Y:S02]  /*17000*/  FADD.FTZ R4, R193, R4 ;  /* 0x00000004c1047221 */ /* 0x000fe40000010000 */
[----:B------:R-:W-:Y:S01]  /*17010*/  FADD.FTZ R2, R143, R6 ;  /* 0x000000068f027221 */ /* 0x000fe20000010000 */
[----:B------:R1:W-:Y:S01]  /*17020*/  MUFU.EX2 R70, R111 ;  /* 0x0000006f00467308 */ /* 0x0003e20000000800 */
[----:B------:R-:W-:Y:S02]  /*17030*/  FADD.FTZ R5, R142, R5 ;  /* 0x000000058e057221 */ /* 0x000fe40000010000 */
[----:B------:R-:W-:Y:S02]  /*17040*/  FADD.FTZ R7, R141, R4 ;  /* 0x000000048d077221 */ /* 0x000fe40000010000 */
[----:B------:R-:W-:Y:S02]  /*17050*/  FADD.FTZ R6, R140, R2 ;  /* 0x000000028c067221 */ /* 0x000fe40000010000 */
[----:B------:R-:W-:Y:S02]  /*17060*/  FADD.FTZ R4, R192, R5 ;  /* 0x00000005c0047221 */ /* 0x000fe40000010000 */
[----:B------:R-:W-:Y:S01]  /*17070*/  FFMA.FTZ R2, R0, R195, R163 ;  /* 0x000000c300027223 */ /* 0x000fe200000100a3 */
[----:B------:R-:W2:Y:S01]  /*17080*/  MUFU.EX2 R71, R71 ;  /* 0x0000004700477308 */ /* 0x000ea20000000800 */
[----:B------:R-:W-:Y:S01]  /*17090*/  FADD.FTZ R0, R191, R7 ;  /* 0x00000007bf007221 */ /* 0x000fe20000010000 */
[----:B-1----:R-:W-:Y:S02]  /*170a0*/  MOV R111, R110 ;  /* 0x0000006e006f7202 */ /* 0x002fe40000000f00 */
[----:B--2---:R-:W-:Y:S07]  /*170b0*/  F2FP.BF16.PACK_AB R155, R70, R71 ;  /* 0x00000047469b723e */ /* 0x004fee00000010ff */
[C---:B------:R-:W-:Y:S07]  /*170c0*/  HMMA.16816.F32.BF16 R120, R152.reuse, R128, R8 ;  /* 0x000000809878723c */ /* 0x040fee0000041808 */
[----:B------:R-:W-:Y:S01]  /*170d0*/  FADD.FTZ R10, R190, R6 ;  /* 0x00000006be0a7221 */ /* 0x000fe20000010000 */
[-C--:B------:R-:W-:Y:S01]  /*170e0*/  HMMA.16816.F32.BF16 R124, R152, R130.reuse, R12 ;  /* 0x00000082987c723c */ /* 0x080fe2000004180c */
[----:B------:R-:W-:Y:S01]  /*170f0*/  FADD.FTZ R8, R189, R4 ;  /* 0x00000004bd087221 */ /* 0x000fe20000010000 */
[----:B------:R-:W2:Y:S02]  /*17100*/  LDL R13, [R1+0x20] ;  /* 0x00002000010d7983 */ /* 0x000ea40000100800 */
[----:B------:R-:W-:Y:S02]  /*17110*/  FADD.FTZ R11, R164, R2 ;  /* 0x00000002a40b7221 */ /* 0x000fe40000010000 */
[----:B------:R-:W-:Y:S01]  /*17120*/  FADD.FTZ R9, R251, R0 ;  /* 0x00000000fb097221 */ /* 0x000fe20000010000 */
[----:B------:R-:W1:Y:S01]  /*17130*/  LDSM.16.MT88.4 R4, [R208+0x2000] ;  /* 0x00200000d004783b */ /* 0x000e620000004200 */
[----:B------:R-:W-:Y:S01]  /*17140*/  FADD.FTZ R2, R252, R10 ;  /* 0x0000000afc027221 */ /* 0x000fe20000010000 */
[C---:B------:R-:W-:Y:S03]  /*17150*/  HMMA.16816.F32.BF16 R128, R104.reuse, R130, R16 ;  /* 0x000000826880723c */ /* 0x040fe60000041810 */
[----:B------:R-:W-:Y:S02]  /*17160*/  FADD.FTZ R0, R247, R8 ;  /* 0x00000008f7007221 */ /* 0x000fe40000010000 */
[----:B------:R-:W-:Y:S02]  /*17170*/  FADD.FTZ R8, R248, R11 ;  /* 0x0000000bf8087221 */ /* 0x000fe40000010000 */
[----:B------:R-:W-:Y:S01]  /*17180*/  FADD.FTZ R9, R188, R9 ;  /* 0x00000009bc097221 */ /* 0x000fe20000010000 */
[-C--:B------:R-:W-:Y:S01]  /*17190*/  HMMA.16816.F32.BF16 R132, R104, R144.reuse, R20 ;  /* 0x000000906884723c */ /* 0x080fe20000041814 */
[----:B------:R-:W-:Y:S03]  /*171a0*/  FADD.FTZ R2, R187, R2 ;  /* 0x00000002bb027221 */ /* 0x000fe60000010000 */
[----:B------:R-:W-:Y:S02]  /*171b0*/  FADD.FTZ R0, R246, R0 ;  /* 0x00000000f6007221 */ /* 0x000fe40000010000 */
[----:B------:R-:W-:Y:S02]  /*171c0*/  FADD.FTZ R10, R165, R8 ;  /* 0x00000008a50a7221 */ /* 0x000fe40000010000 */
        /* <DEDUP_REMOVED lines=31> */
[----:B------:R-:W-:Y:S02]  /*173c0*/  FADD.FTZ R11, R151, R2 ;  /* 0x00000002970b7221 */ /* 0x000fe40000010000 */
[----:B------:R-:W-:Y:S02]  /*173d0*/  FADD.FTZ R8, R148, R8 ;  /* 0x0000000894087221 */ /* 0x000fe40000010000 */
[-C--:B-1----:R-:W-:Y:S01]  /*173e0*/  HMMA.16816.F32.BF16 R148, R104, R4.reuse, R52 ;  /* 0x000000046894723c */ /* 0x082fe20000041834 */
        /* <DEDUP_REMOVED lines=20> */
[----:B------:R-:W-:Y:S01]  /*17530*/  FADD.FTZ R4, R114, R4 ;  /* 0x0000000472047221 */ /* 0x000fe20000010000 */
[----:B------:R-:W-:Y:S01]  /*17540*/  MOV R114, R3 ;  /* 0x0000000300727202 */ /* 0x000fe20000000f00 */
[----:B------:R-:W-:Y:S03]  /*17550*/  FADD.FTZ R0, R161, R9 ;  /* 0x00000009a1007221 */ /* 0x000fe60000010000 */
        /* <DEDUP_REMOVED lines=10> */
[----:B------:R1:W-:Y:S01]  /*17600*/  STL [R1+0x8], R6 ;  /* 0x0000080601007387 */ /* 0x0003e20000100800 */
[----:B------:R-:W-:Y:S01]  /*17610*/  FADD.FTZ R4, R160, R4 ;  /* 0x00000004a0047221 */ /* 0x000fe20000010000 */
[----:B------:R-:W-:Y:S01]  /*17620*/  MOV R112, R109 ;  /* 0x0000006d00707202 */ /* 0x000fe20000000f00 */
[----:B------:R-:W-:Y:S01]  /*17630*/  FADD.FTZ R0, R71, R2 ;  /* 0x0000000247007221 */ /* 0x000fe20000010000 */
[----:B------:R1:W-:Y:S01]  /*17640*/  STL [R1+0x4], R5 ;  /* 0x0000040501007387 */ /* 0x0003e20000100800 */
[----:B------:R-:W-:Y:S02]  /*17650*/  FADD.FTZ R2, R115, R4 ;  /* 0x0000000473027221 */ /* 0x000fe40000010000 */
[----:B------:R-:W-:Y:S03]  /*17660*/  FADD.FTZ R0, R70, R0 ;  /* 0x0000000046007221 */ /* 0x000fe60000010000 */
[----:B------:R1:W-:Y:S04]  /*17670*/  STL [R1+0xc], R2 ;  /* 0x00000c0201007387 */ /* 0x0003e80000100800 */
[----:B------:R1:W-:Y:S01]  /*17680*/  STL [R1+0x10], R0 ;  /* 0x0000100001007387 */ /* 0x0003e20000100800 */
[----:B--2---:R-:W-:Y:S01]  /*17690*/  ISETP.GT.AND P0, PT, R220, R13, PT ;  /* 0x0000000ddc00720c */ /* 0x004fe20003f04270 */
[----:B------:R-:W-:Y:S11]  /*176a0*/  IMAD.MOV.U32 R220, RZ, RZ, R200 ;  /* 0x000000ffffdc7224 */ /* 0x000ff600078e00c8 */
[----:B------:R-:W-:Y:S01]  /*176b0*/  @!UPT UIADD3 URZ, URZ, URZ, URZ ;  /* 0x0000003f3f3ff290 */ /* 0x000fe2000fffe03f */
[----:B-1----:R-:W-:-:S05]  /*176c0*/  @P0 BRA `(.L_x_2568) ;  /* 0xffffb26000000947 */ /* 0x002fca000383ffff */
.L_x_2551:
        /* <DEDUP_REMOVED lines=25> */
.L_x_2571:
[----:B------:R-:W-:-:S04]  /*17860*/  MOV R4, c[0x0][0x32c] ;  /* 0x0000cb0000047a02 */ /* 0x000fc80000000f00 */
[----:B------:R-:W-:-:S13]  /*17870*/  ISETP.NE.AND P0, PT, R4, 0x1, PT ;  /* 0x000000010400780c */ /* 0x000fda0003f05270 */
[----:B------:R-:W-:-:S05]  /*17880*/  @P0 IMAD.HI.U32 R4, R0, c[0x0][0x330], RZ ;  /* 0x0000cc0000040a27 */ /* 0x000fca00078e00ff */
[----:B------:R-:W-:Y:S02]  /*17890*/  @P0 SHF.R.U32.HI R0, RZ, c[0x0][0x334], R4 ;  /* 0x0000cd00ff000a19 */ /* 0x000fe40000011604 */
.L_x_2572:
[----:B------:R-:W-:Y:S05]  /*178a0*/  BSYNC B0 ;  /* 0x0000000000007941 */ /* 0x000fea0003800000 */
.L_x_2570:
[----:B------:R-:W-:-:S05]  /*178b0*/  IMAD R0, R0, c[0x0][0x32c], RZ ;  /* 0x0000cb0000007a24 */ /* 0x000fca00078e02ff */
[----:B------:R-:W-:-:S04]  /*178c0*/  IMNMX R2, R2, R0, !PT ;  /* 0x0000000002027217 */ /* 0x000fc80007800200 */
.L_x_2569:
        /* <DEDUP_REMOVED lines=12> */
.L_x_2574:
[----:B------:R-:W2:Y:S01]  /*17990*/  LDL R2, [R1+0x40] ;  /* 0x0000400001027983 */ /* 0x000ea20000100800 */
[----:B------:R-:W-:Y:S04]  /*179a0*/  DEPBAR.LE SB0, 0x0 ;  /* 0x000080000000791a */ /* 0x000fe80000000000 */
[----:B------:R-:W3:Y:S01]  /*179b0*/  LDL.64 R70, [R1+0x28] ;  /* 0x0000280001467983 */ /* 0x000ee20000100a00 */
[----:B------:R-:W-:Y:S05]  /*179c0*/  WARPSYNC 0xffffffff ;  /* 0xffffffff00007948 */ /* 0x000fea0003800000 */
[----:B------:R-:W-:Y:S01]  /*179d0*/  BAR.SYNC.DEFER_BLOCKING 0x0 ;  /* 0x0000000000007b1d */ /* 0x000fe20000010000 */
[----:B------:R-:W-:Y:S02]  /*179e0*/  ISETP.GT.AND P0, PT, R240, R201, PT ;  /* 0x000000c9f000720c */ /* 0x000fe40003f04270 */
[C---:B------:R-:W-:Y:S11]  /*179f0*/  IADD3 R200, R201.reuse, -0x1, RZ ;  /* 0xffffffffc9c87810 */ /* 0x040ff60007ffe0ff */
[----:B------:R-:W-:Y:S01]  /*17a00*/  @!P0 IMAD.WIDE.U32 R68, R201, c[0x0][0x208], RZ ;  /* 0x00008200c9448a25 */ /* 0x000fe200078e00ff */
[----:B------:R-:W-:Y:S02]  /*17a10*/  @!P0 MOV R73, c[0x0][0x208] ;  /* 0x0000820000498a02 */ /* 0x000fe40000000f00 */
[----:B------:R-:W-:Y:S02]  /*17a20*/  @!P0 MOV R74, 0x5 ;  /* 0x00000005004a8802 */ /* 0x000fe40000000f00 */
[C---:B------:R-:W-:Y:S02]  /*17a30*/  @!P0 SHF.L.U32 R113, R73.reuse, 0x5, RZ ;  /* 0x0000000549718819 */ /* 0x040fe400000006ff */
[----:B------:R-:W-:Y:S01]  /*17a40*/  @!P0 SHF.L.U64.HI R110, R73, R74, c[0x0][0x20c] ;  /* 0x00008300496e8619 */ /* 0x000fe2000001024a */
[----:B------:R-:W-:Y:S08]  /*17a50*/  LDSM.16.M88.4 R80, [R211] ;  /* 0x00000000d350783b */ /* 0x000ff00000000200 */
[----:B------:R-:W4:Y:S04]  /*17a60*/  LDL R3, [R1+0x38] ;  /* 0x0000380001037983 */ /* 0x000f280000100800 */
[----:B------:R-:W1:Y:S08]  /*17a70*/  LDSM.16.M88.4 R16, [R204] ;  /* 0x00000000cc10783b */ /* 0x000e700000000200 */
[----:B------:R-:W5:Y:S08]  /*17a80*/  LDSM.16.M88.4 R76, [R211+0x2000] ;  /* 0x00200000d34c783b */ /* 0x000f700000000200 */
[----:B------:R-:W5:Y:S08]  /*17a90*/  LDSM.16.M88.4 R32, [R204+0x800] ;  /* 0x00080000cc20783b */ /* 0x000f700000000200 */
[----:B------:R-:W5:Y:S08]  /*17aa0*/  LDSM.16.M88.4 R48, [R204+0x1000] ;  /* 0x00100000cc30783b */ /* 0x000f700000000200 */
[----:B------:R-:W5:Y:S01]  /*17ab0*/  LDSM.16.M88.4 R64, [R204+0x1800] ;  /* 0x00180000cc40783b */ /* 0x000f620000000200 */
[-C--:B-1----:R-:W-:Y:S07]  /*17ac0*/  HMMA.16816.F32.BF16 R4, R80, R16.reuse, RZ ;  /* 0x000000105004723c */ /* 0x082fee00000418ff */
[----:B------:R-:W1:Y:S01]  /*17ad0*/  LDSM.16.M88.4 R156, [R204+0x2000] ;  /* 0x00200000cc9c783b */ /* 0x000e620000000200 */
[C---:B-----5:R-:W-:Y:S07]  /*17ae0*/  HMMA.16816.F32.BF16 R8, R76.reuse, R16, RZ ;  /* 0x000000104c08723c */ /* 0x060fee00000418ff */
[----:B------:R-:W-:Y:S01]  /*17af0*/  LDSM.16.M88.4 R160, [R214] ;  /* 0x00000000d6a0783b */ /* 0x000fe20000000200 */
[-C--:B------:R-:W-:Y:S07]  /*17b00*/  HMMA.16816.F32.BF16 R12, R76, R18.reuse, RZ ;  /* 0x000000124c0c723c */ /* 0x080fee00000418ff */
[----:B------:R-:W5:Y:S01]  /*17b10*/  LDSM.16.M88.4 R164, [R215] ;  /* 0x00000000d7a4783b */ /* 0x000f620000000200 */
[C---:B------:R-:W-:Y:S07]  /*17b20*/  HMMA.16816.F32.BF16 R16, R80.reuse, R18, RZ ;  /* 0x000000125010723c */ /* 0x040fee00000418ff */
[----:B------:R-:W1:Y:S01]  /*17b30*/  LDSM.16.M88.4 R168, [R214+0x2000] ;  /* 0x00200000d6a8783b */ /* 0x000e620000000200 */
[-C--:B------:R-:W-:Y:S07]  /*17b40*/  HMMA.16816.F32.BF16 R20, R80, R32.reuse, RZ ;  /* 0x000000205014723c */ /* 0x080fee00000418ff */
[----:B------:R-:W1:Y:S01]  /*17b50*/  LDSM.16.M88.4 R172, [R219] ;  /* 0x00000000dbac783b */ /* 0x000e620000000200 */
[C---:B------:R-:W-:Y:S07]  /*17b60*/  HMMA.16816.F32.BF16 R24, R76.reuse, R32, RZ ;  /* 0x000000204c18723c */ /* 0x040fee00000418ff */
[----:B------:R-:W1:Y:S01]  /*17b70*/  LDSM.16.M88.4 R176, [R218] ;  /* 0x00000000dab0783b */ /* 0x000e620000000200 */
[-C--:B------:R-:W-:Y:S07]  /*17b80*/  HMMA.16816.F32.BF16 R28, R76, R34.reuse, RZ ;  /* 0x000000224c1c723c */ /* 0x080fee00000418ff */
[----:B------:R-:W1:Y:S01]  /*17b90*/  LDSM.16.M88.4 R180, [R217] ;  /* 0x00000000d9b4783b */ /* 0x000e620000000200 */
[C---:B------:R-:W-:Y:S07]  /*17ba0*/  HMMA.16816.F32.BF16 R32, R80.reuse, R34, RZ ;  /* 0x000000225020723c */ /* 0x040fee00000418ff */
[----:B------:R-:W1:Y:S01]  /*17bb0*/  LDSM.16.M88.4 R184, [R216] ;  /* 0x00000000d8b8783b */ /* 0x000e620000000200 */
[-C--:B------:R-:W-:Y:S07]  /*17bc0*/  HMMA.16816.F32.BF16 R36, R80, R48.reuse, RZ ;  /* 0x000000305024723c */ /* 0x080fee00000418ff */
[----:B------:R-:W5:Y:S04]  /*17bd0*/  LDL R220, [R1+0x3c] ;  /* 0x00003c0001dc7983 */ /* 0x000f680000100800 */
[----:B------:R-:W5:Y:S01]  /*17be0*/  LDL.64 R202, [R1+0x30] ;  /* 0x0000300001ca7983 */ /* 0x000f620000100a00 */
[C---:B------:R-:W-:Y:S05]  /*17bf0*/  HMMA.16816.F32.BF16 R40, R76.reuse, R48, RZ ;  /* 0x000000304c28723c */ /* 0x040fea00000418ff */
[----:B------:R-:W5:Y:S04]  /*17c00*/  LDL.LU R245, [R1+0x8] ;  /* 0x0000080001f57983 */ /* 0x000f680000300800 */
[----:B------:R-:W5:Y:S01]  /*17c10*/  LDL.LU R244, [R1+0x4] ;  /* 0x0000040001f47983 */ /* 0x000f620000300800 */
[-C--:B------:R-:W-:Y:S03]  /*17c20*/  HMMA.16816.F32.BF16 R44, R76, R50.reuse, RZ ;  /* 0x000000324c2c723c */ /* 0x080fe600000418ff */
[----:B------:R-:W5:Y:S04]  /*17c30*/  LDL.LU R243, [R1+0xc] ;  /* 0x00000c0001f37983 */ /* 0x000f680000300800 */
[----:B------:R-:W5:Y:S01]  /*17c40*/  LDL.LU R242, [R1+0x10] ;  /* 0x0000100001f27983 */ /* 0x000f620000300800 */
[C---:B------:R-:W-:Y:S08]  /*17c50*/  HMMA.16816.F32.BF16 R48, R80.reuse, R50, RZ ;  /* 0x000000325030723c */ /* 0x040ff000000418ff */
[-C--:B------:R-:W-:Y:S08]  /*17c60*/  HMMA.16816.F32.BF16 R52, R80, R64.reuse, RZ ;  /* 0x000000405034723c */ /* 0x080ff000000418ff */
[C---:B------:R-:W-:Y:S08]  /*17c70*/  HMMA.16816.F32.BF16 R56, R76.reuse, R64, RZ ;  /* 0x000000404c38723c */ /* 0x040ff000000418ff */
[-C--:B------:R-:W-:Y:S08]  /*17c80*/  HMMA.16816.F32.BF16 R60, R76, R66.reuse, RZ ;  /* 0x000000424c3c723c */ /* 0x080ff000000418ff */
[C---:B------:R-:W-:Y:S02]  /*17c90*/  HMMA.16816.F32.BF16 R64, R80.reuse, R66, RZ ;  /* 0x000000425040723c */ /* 0x040fe400000418ff */
[----:B--2---:R-:W-:Y:S02]  /*17ca0*/  LOP3.LUT P4, RZ, R2, 0x80, RZ, 0xc0, !PT ;  /* 0x0000008002ff7812 */ /* 0x004fe4000788c0ff */
[----:B------:R-:W-:Y:S05]  /*17cb0*/  @!P0 SHF.R.S32.HI R2, RZ, 0x1f, R201 ;  /* 0x0000001fff028819 */ /* 0x000fea00000114c9 */
[----:B------:R-:W-:Y:S04]  /*17cc0*/  @!P0 IMAD R2, R2, c[0x0][0x208], RZ ;  /* 0x0000820002028a24 */ /* 0x000fe800078e02ff */
[----:B------:R-:W-:Y:S05]  /*17cd0*/  @!P0 IMAD R2, R201, c[0x0][0x20c], R2 ;  /* 0x00008300c9028a24 */ /* 0x000fea00078e0202 */
[----:B------:R-:W-:Y:S02]  /*17ce0*/  @!P0 IADD3 R69, R69, R2, RZ ;  /* 0x0000000245458210 */ /* 0x000fe40007ffe0ff */
[----:B---3--:R-:W-:Y:S03]  /*17cf0*/  @!P0 MOV R2, R70 ;  /* 0x0000004600028202 */ /* 0x008fe60000000f00 */
[----:B------:R-:W-:Y:S02]  /*17d00*/  @!P0 IMAD R72, R69, 0x50, RZ ;  /* 0x0000005045488824 */ /* 0x000fe400078e02ff */
[----:B----4-:R-:W-:Y:S02]  /*17d10*/  @!P0 IMAD.WIDE.U32 R2, R68, 0x50, R2 ;  /* 0x0000005044028825 */ /* 0x010fe400078e0002 */
[-C--:B-1----:R-:W-:Y:S03]  /*17d20*/  HMMA.16816.F32.BF16 R68, R80, R156.reuse, RZ ;  /* 0x0000009c5044723c */ /* 0x082fe600000418ff */
[----:B------:R-:W-:Y:S02]  /*17d30*/  @!P0 IADD3 R3, R3, R72, RZ ;  /* 0x0000004803038210 */ /* 0x000fe40007ffe0ff */
[C---:B------:R-:W-:Y:S03]  /*17d40*/  @!P0 LEA R108, P1, R2.reuse, c[0x0][0x1f8], 0x1 ;  /* 0x00007e00026c8a11 */ /* 0x040fe600078208ff */
[C---:B------:R-:W-:Y:S04]  /*17d50*/  HMMA.16816.F32.BF16 R72, R76.reuse, R156, RZ ;  /* 0x0000009c4c48723c */ /* 0x040fe800000418ff */
[----:B------:R-:W-:Y:S02]  /*17d60*/  @!P0 LEA.HI.X R109, R2, c[0x0][0x1fc], R3, 0x1, P1 ;  /* 0x00007f00026d8a11 */ /* 0x000fe400008f0c03 */
[-C--:B------:R-:W-:Y:S02]  /*17d70*/  @!P0 IADD3 R2, P1, R108, R113.reuse, RZ ;  /* 0x000000716c028210 */ /* 0x080fe40007f3e0ff */
[-C--:B------:R-:W-:Y:S01]  /*17d80*/  HMMA.16816.F32.BF16 R76, R76, R158.reuse, RZ ;  /* 0x0000009e4c4c723c */ /* 0x080fe200000418ff */
[----:B------:R-:W-:Y:S01]  /*17d90*/  @!PT LDS RZ, [RZ] ;  /* 0x00000000fffff984 */ /* 0x000fe20000000800 */
[----:B------:R-:W-:Y:S01]  /*17da0*/  @!PT LDS RZ, [RZ] ;  /* 0x00000000fffff984 */ /* 0x000fe20000000800 */
[----:B------:R-:W-:Y:S01]  /*17db0*/  @!PT LDS RZ, [RZ] ;  /* 0x00000000fffff984 */ /* 0x000fe20000000800 */
[----:B------:R1:W-:Y:S03]  /*17dc0*/  @!P0 LDGSTS.E.BYPASS.LTC128B.128 [R221+0x100], [R108.64], !P4 ;  /* 0x001000006cdd8fae */ /* 0x0003e6000e101d48 */
[-C--:B------:R-:W-:Y:S02]  /*17dd0*/  @!P0 IADD3.X R3, R109, R110.reuse, RZ, P1, !PT ;  /* 0x0000006e6d038210 */ /* 0x080fe40000ffe4ff */
[-C--:B------:R-:W-:Y:S02]  /*17de0*/  @!P0 IADD3 R156, P3, R2, R113.reuse, RZ ;  /* 0x00000071029c8210 */ /* 0x080fe40007f7e0ff */
[----:B------:R-:W-:Y:S01]  /*17df0*/  HMMA.16816.F32.BF16 R80, R80, R158, RZ ;  /* 0x0000009e5050723c */ /* 0x000fe200000418ff */
[----:B------:R2:W-:Y:S03]  /*17e00*/  @!P0 LDGSTS.E.BYPASS.LTC128B.128 [R221+0x900], [R2.64], !P4 ;  /* 0x0090000002dd8fae */ /* 0x0005e6000e101d48 */
[-C--:B------:R-:W-:Y:S02]  /*17e10*/  @!P0 IADD3.X R157, R3, R110.reuse, RZ, P3, !PT ;  /* 0x0000006e039d8210 */ /* 0x080fe40001ffe4ff */
[-C--:B------:R-:W-:Y:S02]  /*17e20*/  @!P0 IADD3 R112, P2, R156, R113.reuse, RZ ;  /* 0x000000719c708210 */ /* 0x080fe40007f5e0ff */
[-C--:B-----5:R-:W-:Y:S01]  /*17e30*/  HMMA.16816.F32.BF16 R4, R160, R164.reuse, R4 ;  /* 0x000000a4a004723c */ /* 0x0a0fe20000041804 */
[----:B------:R3:W-:Y:S07]  /*17e40*/  @!P0 LDGSTS.E.BYPASS.LTC128B.128 [R221+0x1100], [R156.64], !P4 ;  /* 0x011000009cdd8fae */ /* 0x0007ee000e101d48 */
[C---:B------:R-:W-:Y:S04]  /*17e50*/  HMMA.16816.F32.BF16 R8, R168.reuse, R164, R8 ;  /* 0x000000a4a808723c */ /* 0x040fe80000041808 */
[----:B-1----:R-:W-:Y:S02]  /*17e60*/  @!P0 IADD3 R108, P1, R112, R113, RZ ;  /* 0x00000071706c8210 */ /* 0x002fe40007f3e0ff */
[-C--:B------:R-:W-:Y:S02]  /*17e70*/  @!P0 IADD3.X R113, R157, R110.reuse, RZ, P2, !PT ;  /* 0x0000006e9d718210 */ /* 0x080fe400017fe4ff */
[-C--:B------:R-:W-:Y:S03]  /*17e80*/  HMMA.16816.F32.BF16 R12, R168, R166.reuse, R12 ;  /* 0x000000a6a80c723c */ /* 0x080fe6000004180c */
[----:B------:R1:W-:Y:S01]  /*17e90*/  @!P0 LDGSTS.E.BYPASS.LTC128B.128 [R221+0x1900], [R112.64], !P4 ;  /* 0x0190000070dd8fae */ /* 0x0003e2000e101d48 */
[----:B------:R-:W-:Y:S04]  /*17ea0*/  @!P0 IADD3.X R109, R113, R110, RZ, P1, !PT ;  /* 0x0000006e716d8210 */ /* 0x000fe80000ffe4ff */
[C---:B------:R-:W-:Y:S03]  /*17eb0*/  HMMA.16816.F32.BF16 R16, R160.reuse, R166, R16 ;  /* 0x000000a6a010723c */ /* 0x040fe60000041810 */
[----:B------:R4:W-:Y:S01]  /*17ec0*/  @!P0 LDGSTS.E.BYPASS.LTC128B.128 [R221+0x2100], [R108.64], !P4 ;  /* 0x021000006cdd8fae */ /* 0x0009e2000e101d48 */
[----:B------:R-:W-:Y:S04]  /*17ed0*/  ISETP.GT.AND P0, PT, R201, R240, PT ;  /* 0x000000f0c900720c */ /* 0x000fe80003f04270 */
[-C--:B------:R-:W-:Y:S03]  /*17ee0*/  HMMA.16816.F32.BF16 R20, R160, R172.reuse, R20 ;  /* 0x000000aca014723c */ /* 0x080fe60000041814 */
[----:B---3--:R-:W-:Y:S05]  /*17ef0*/  LDSM.16.M88.4 R156, [R212] ;  /* 0x00000000d49c783b */ /* 0x008fea0000000200 */
[C---:B------:R-:W-:Y:S03]  /*17f00*/  HMMA.16816.F32.BF16 R24, R168.reuse, R172, R24 ;  /* 0x000000aca818723c */ /* 0x040fe60000041818 */
[----:B------:R-:W0:Y:S05]  /*17f10*/  LDGDEPBAR ;  /* 0x00000000000079af */ /* 0x000e2a0000000000 */
[-C--:B------:R-:W-:Y:S03]  /*17f20*/  HMMA.16816.F32.BF16 R28, R168, R174.reuse, R28 ;  /* 0x000000aea81c723c */ /* 0x080fe6000004181c */
[----:B------:R-:W3:Y:S05]  /*17f30*/  LDSM.16.M88.4 R188, [R210] ;  /* 0x00000000d2bc783b */ /* 0x000eea0000000200 */
[C---:B------:R-:W-:Y:S03]  /*17f40*/  HMMA.16816.F32.BF16 R32, R160.reuse, R174, R32 ;  /* 0x000000aea020723c */ /* 0x040fe60000041820 */
[----:B------:R-:W5:Y:S05]  /*17f50*/  LDSM.16.M88.4 R192, [R212+0x2000] ;  /* 0x00200000d4c0783b */ /* 0x000f6a0000000200 */
[-C--:B------:R-:W-:Y:S03]  /*17f60*/  HMMA.16816.F32.BF16 R36, R160, R176.reuse, R36 ;  /* 0x000000b0a024723c */ /* 0x080fe60000041824 */
[----:B------:R-:W1:Y:S05]  /*17f70*/  LDSM.16.M88.4 R196, [R210+0x800] ;  /* 0x00080000d2c4783b */ /* 0x000e6a0000000200 */
[C---:B------:R-:W-:Y:S03]  /*17f80*/  HMMA.16816.F32.BF16 R40, R168.reuse, R176, R40 ;  /* 0x000000b0a828723c */ /* 0x040fe60000041828 */
[----:B------:R-:W1:Y:S05]  /*17f90*/  LDSM.16.M88.4 R164, [R210+0x1000] ;  /* 0x00100000d2a4783b */ /* 0x000e6a0000000200 */
[-C--:B------:R-:W-:Y:S03]  /*17fa0*/  HMMA.16816.F32.BF16 R44, R168, R178.reuse, R44 ;  /* 0x000000b2a82c723c */ /* 0x080fe6000004182c */
[----:B------:R-:W-:Y:S05]  /*17fb0*/  LDSM.16.M88.4 R172, [R213] ;  /* 0x00000000d5ac783b */ /* 0x000fea0000000200 */
[C---:B------:R-:W-:Y:S03]  /*17fc0*/  HMMA.16816.F32.BF16 R48, R160.reuse, R178, R48 ;  /* 0x000000b2a030723c */ /* 0x040fe60000041830 */
[----:B------:R-:W-:Y:S05]  /*17fd0*/  LDSM.16.M88.4 R176, [R207] ;  /* 0x00000000cfb0783b */ /* 0x000fea0000000200 */
        /* <DEDUP_REMOVED lines=11> */
[-C--:B---3--:R-:W-:Y:S01]  /*18090*/  HMMA.16816.F32.BF16 R4, R156, R188.reuse, R4 ;  /* 0x000000bc9c04723c */ /* 0x088fe20000041804 */
[----:B------:R-:W3:Y:S07]  /*180a0*/  LDSM.16.M88.4 R184, [R207+0x800] ;  /* 0x00080000cfb8783b */ /* 0x000eee0000000200 */
[C---:B-----5:R-:W-:Y:S08]  /*180b0*/  HMMA.16816.F32.BF16 R8, R192.reuse, R188, R8 ;  /* 0x000000bcc008723c */ /* 0x060ff00000041808 */
[-C--:B------:R-:W-:Y:S08]  /*180c0*/  HMMA.16816.F32.BF16 R12, R192, R190.reuse, R12 ;  /* 0x000000bec00c723c */ /* 0x080ff0000004180c */
[C---:B------:R-:W-:Y:S01]  /*180d0*/  HMMA.16816.F32.BF16 R16, R156.reuse, R190, R16 ;  /* 0x000000be9c10723c */ /* 0x040fe20000041810 */
[----:B------:R-:W5:Y:S07]  /*180e0*/  LDSM.16.M88.4 R188, [R207+0x1000] ;  /* 0x00100000cfbc783b */ /* 0x000f6e0000000200 */
        /* <DEDUP_REMOVED lines=26> */
[-C--:B---3--:R-:W-:Y:S04]  /*18290*/  HMMA.16816.F32.BF16 R20, R172, R184.reuse, R20 ;  /* 0x000000b8ac14723c */ /* 0x088fe80000041814 */
[----:B------:R-:W-:Y:S02]  /*182a0*/  FMNMX.FTZ R2, R5, R2, !PT ;  /* 0x0000000205027209 */ /* 0x000fe40007810000 */
[----:B------:R-:W-:Y:S02]  /*182b0*/  FMNMX.FTZ R3, R7, R3, !PT ;  /* 0x0000000307037209 */ /* 0x000fe40007810000 */
[C---:B------:R-:W-:Y:S04]  /*182c0*/  HMMA.16816.F32.BF16 R24, R180.reuse, R184, R24 ;  /* 0x000000b8b418723c */ /* 0x040fe80000041818 */
[----:B----4-:R-:W-:Y:S04]  /*182d0*/  FMNMX.FTZ R108, R8, R114, !PT ;  /* 0x00000072086c7209 */ /* 0x010fe80007810000 */
        /* <DEDUP_REMOVED lines=80> */
[----:B------:R-:W-:Y:S03]  /*187e0*/  SHFL.BFLY PT, R156, R2, 0x1, 0x1f ;  /* 0x0c201f00029c7f89 */ /* 0x000fe600000e0000 */
[----:B------:R-:W-:Y:S02]  /*187f0*/  FMNMX.FTZ R109, R42, R109, !PT ;  /* 0x0000006d2a6d7209 */ /* 0x000fe40007810000 */
[----:B--2---:R-:W-:Y:S03]  /*18800*/  FMNMX.FTZ R3, R3, R112, !PT ;  /* 0x0000007003037209 */ /* 0x004fe60007810000 */
[----:B------:R-:W1:Y:S01]  /*18810*/  SHFL.BFLY PT, R110, R108, 0x2, 0x1f ;  /* 0x0c401f006c6e7f89 */ /* 0x000e6200000e0000 */
[----:B------:R-:W-:Y:S04]  /*18820*/  FMNMX.FTZ R109, R43, R109, !PT ;  /* 0x0000006d2b6d7209 */ /* 0x000fe80007810000 */
[----:B------:R-:W-:Y:S03]  /*18830*/  FMNMX.FTZ R109, R46, R109, !PT ;  /* 0x0000006d2e6d7209 */ /* 0x000fe60007810000 */
[----:B------:R-:W2:Y:S01]  /*18840*/  SHFL.BFLY PT, R113, R3, 0x1, 0x1f ;  /* 0x0c201f0003717f89 */ /* 0x000ea200000e0000 */
[----:B------:R-:W-:Y:S04]  /*18850*/  FMNMX.FTZ R109, R47, R109, !PT ;  /* 0x0000006d2f6d7209 */ /* 0x000fe80007810000 */
[----:B------:R-:W-:Y:S04]  /*18860*/  FMNMX.FTZ R109, R58, R109, !PT ;  /* 0x0000006d3a6d7209 */ /* 0x000fe80007810000 */
[----:B------:R-:W-:Y:S04]  /*18870*/  FMNMX.FTZ R109, R59, R109, !PT ;  /* 0x0000006d3b6d7209 */ /* 0x000fe80007810000 */
[----:B------:R-:W-:Y:S02]  /*18880*/  FMNMX.FTZ R109, R62, R109, !PT ;  /* 0x0000006d3e6d7209 */ /* 0x000fe40007810000 */
[----:B-1----:R-:W-:Y:S02]  /*18890*/  FMNMX.FTZ R108, R108, R110, !PT ;  /* 0x0000006e6c6c7209 */ /* 0x002fe40007810000 */
[----:B------:R-:W-:Y:S02]  /*188a0*/  FMNMX.FTZ R110, R2, R156, !PT ;  /* 0x0000009c026e7209 */ /* 0x000fe40007810000 */
[----:B------:R-:W-:Y:S01]  /*188b0*/  FMNMX.FTZ R2, R63, R109, !PT ;  /* 0x0000006d3f027209 */ /* 0x000fe20007810000 */
[----:B------:R-:W1:Y:S02]  /*188c0*/  SHFL.BFLY PT, R157, R108, 0x1, 0x1f ;  /* 0x0c201f006c9d7f89 */ /* 0x000e6400000e0000 */
[----:B------:R-:W-:Y:S01]  /*188d0*/  FADD.FTZ R0, -R110, R0 ;  /* 0x000000006e007221 */ /* 0x000fe20000010100 */
[----:B------:R-:W-:Y:S01]  /*188e0*/  FMNMX.FTZ R112, R74, R2, !PT ;  /* 0x000000024a707209 */ /* 0x000fe20007810000 */
[----:B------:R-:W-:Y:S01]  /*188f0*/  FMUL.FTZ R160, R110, c[0x0][0x2d0] ;  /* 0x0000b4006ea07a20 */ /* 0x000fe20000410000 */
[----:B--2---:R-:W-:Y:S01]  /*18900*/  FMNMX.FTZ R109, R3, R113, !PT ;  /* 0x00000071036d7209 */ /* 0x004fe20007810000 */
[----:B------:R-:W-:Y:S01]  /*18910*/  FMUL.FTZ R2, R0, c[0x0][0x2d0] ;  /* 0x0000b40000027a20 */ /* 0x000fe20000410000 */
[----:B------:R-:W-:Y:S01]  /*18920*/  FMNMX.FTZ R0, R75, R112, !PT ;  /* 0x000000704b007209 */ /* 0x000fe20007810000 */
[--C-:B------:R-:W-:Y:S02]  /*18930*/  FFMA.FTZ R4, R4, c[0x0][0x2d0], -R160.reuse ;  /* 0x0000b40004047a23 */ /* 0x100fe400000108a0 */
[----:B------:R2:W3:Y:S01]  /*18940*/  MUFU.EX2 R113, R2 ;  /* 0x0000000200717308 */ /* 0x0004e20000000800 */
[----:B------:R-:W-:Y:S01]  /*18950*/  FMNMX.FTZ R0, R78, R0, !PT ;  /* 0x000000004e007209 */ /* 0x000fe20007810000 */
[----:B------:R-:W-:Y:S02]  /*18960*/  FMUL.FTZ R161, R109, c[0x0][0x2d0] ;  /* 0x0000b4006da17a20 */ /* 0x000fe40000410000 */
[----:B------:R-:W-:Y:S01]  /*18970*/  FFMA.FTZ R37, R37, c[0x0][0x2d0], -R160 ;  /* 0x0000b40025257a23 */ /* 0x000fe200000108a0 */
[----:B------:R-:W-:Y:S01]  /*18980*/  FMNMX.FTZ R0, R79, R0, !PT ;  /* 0x000000004f007209 */ /* 0x000fe20007810000 */
[--C-:B------:R-:W-:Y:S02]  /*18990*/  FFMA.FTZ R55, R55, c[0x0][0x2d0], -R161.reuse ;  /* 0x0000b40037377a23 */ /* 0x100fe400000108a1 */
[--C-:B------:R-:W-:Y:S02]  /*189a0*/  FFMA.FTZ R38, R38, c[0x0][0x2d0], -R161.reuse ;  /* 0x0000b40026267a23 */ /* 0x100fe400000108a1 */
[----:B------:R-:W-:Y:S01]  /*189b0*/  MUFU.EX2 R236, R4 ;  /* 0x0000000400ec7308 */ /* 0x000fe20000000800 */
[----:B------:R-:W4:Y:S01]  /*189c0*/  SHFL.BFLY PT, R3, R0, 0x2, 0x1f ;  /* 0x0c401f0000037f89 */ /* 0x000f2200000e0000 */
[--C-:B------:R-:W-:Y:S01]  /*189d0*/  FFMA.FTZ R39, R39, c[0x0][0x2d0], -R161.reuse ;  /* 0x0000b40027277a23 */ /* 0x100fe200000108a1 */
[----:B-1----:R-:W-:Y:S01]  /*189e0*/  FMNMX.FTZ R108, R108, R157, !PT ;  /* 0x0000009d6c6c7209 */ /* 0x002fe20007810000 */
[--C-:B------:R-:W-:Y:S02]  /*189f0*/  FFMA.FTZ R50, R50, c[0x0][0x2d0], -R161.reuse ;  /* 0x0000b40032327a23 */ /* 0x100fe400000108a1 */
[----:B------:R-:W-:Y:S02]  /*18a00*/  FFMA.FTZ R51, R51, c[0x0][0x2d0], -R161 ;  /* 0x0000b40033337a23 */ /* 0x000fe400000108a1 */
[----:B------:R-:W-:Y:S02]  /*18a10*/  FMUL.FTZ R162, R108, c[0x0][0x2d0] ;  /* 0x0000b4006ca27a20 */ /* 0x000fe40000410000 */
[----:B------:R1:W-:Y:S02]  /*18a20*/  MUFU.EX2 R195, R37 ;  /* 0x0000002500c37308 */ /* 0x0003e40000000800 */
[--C-:B------:R-:W-:Y:S02]  /*18a30*/  FFMA.FTZ R40, R40, c[0x0][0x2d0], -R162.reuse ;  /* 0x0000b40028287a23 */ /* 0x100fe400000108a2 */
[----:B--2---:R-:W-:Y:S02]  /*18a40*/  FADD.FTZ R2, -R109, R111 ;  /* 0x0000006f6d027221 */ /* 0x004fe40000010100 */
[----:B------:R-:W-:Y:S02]  /*18a50*/  FFMA.FTZ R41, R41, c[0x0][0x2d0], -R162 ;  /* 0x0000b40029297a23 */ /* 0x000fe400000108a2 */
[----:B------:R-:W-:Y:S02]  /*18a60*/  FMUL.FTZ R2, R2, c[0x0][0x2d0] ;  /* 0x0000b40002027a20 */ /* 0x000fe40000410000 */
[----:B------:R2:W-:Y:S01]  /*18a70*/  MUFU.EX2 R187, R40 ;  /* 0x0000002800bb7308 */ /* 0x0005e20000000800 */
[C---:B---3--:R-:W-:Y:S02]  /*18a80*/  FMUL.FTZ R84, R113.reuse, R84 ;  /* 0x0000005471547220 */ /* 0x048fe40000410000 */
[C---:B------:R-:W-:Y:S02]  /*18a90*/  FMUL.FTZ R85, R113.reuse, R85 ;  /* 0x0000005571557220 */ /* 0x040fe40000410000 */
[----:B------:R-:W-:Y:S01]  /*18aa0*/  FMUL.FTZ R96, R113, R96 ;  /* 0x0000006071607220 */ /* 0x000fe20000410000 */
[----:B----4-:R-:W-:Y:S01]  /*18ab0*/  FMNMX.FTZ R0, R0, R3, !PT ;  /* 0x0000000300007209 */ /* 0x010fe20007810000 */
[----:B------:R-:W-:Y:S02]  /*18ac0*/  FFMA.FTZ R3, R17, c[0x0][0x2d0], -R160 ;  /* 0x0000b40011037a23 */ /* 0x000fe400000108a0 */
[C---:B------:R-:W-:Y:S01]  /*18ad0*/  FMUL.FTZ R17, R113.reuse, R129 ;  /* 0x0000008171117220 */ /* 0x040fe20000410000 */
[----:B------:R3:W4:Y:S01]  /*18ae0*/  MUFU.EX2 R112, R2 ;  /* 0x0000000200707308 */ /* 0x0007220000000800 */
[C---:B------:R-:W-:Y:S02]  /*18af0*/  FMUL.FTZ R97, R113.reuse, R97 ;  /* 0x0000006171617220 */ /* 0x040fe40000410000 */
[C---:B------:R-:W-:Y:S02]  /*18b00*/  FMUL.FTZ R104, R113.reuse, R104 ;  /* 0x0000006871687220 */ /* 0x040fe40000410000 */
[C---:B-1----:R-:W-:Y:S02]  /*18b10*/  FMUL.FTZ R37, R113.reuse, R149 ;  /* 0x0000009571257220 */ /* 0x042fe40000410000 */
[----:B------:R-:W-:Y:S03]  /*18b20*/  FMUL.FTZ R105, R113, R105 ;  /* 0x0000006971697220 */ /* 0x000fe60000410000 */
[----:B------:R1:W-:Y:S01]  /*18b30*/  MUFU.EX2 R239, R3 ;  /* 0x0000000300ef7308 */ /* 0x0003e20000000800 */
[----:B--2---:R-:W-:Y:S02]  /*18b40*/  FFMA.FTZ R40, R44, c[0x0][0x2d0], -R162 ;  /* 0x0000b4002c287a23 */ /* 0x004fe400000108a2 */
[----:B------:R-:W-:Y:S02]  /*18b50*/  FFMA.FTZ R44, R52, c[0x0][0x2d0], -R160 ;  /* 0x0000b400342c7a23 */ /* 0x000fe400000108a0 */
[--C-:B------:R-:W-:Y:S05]  /*18b60*/  FFMA.FTZ R52, R66, c[0x0][0x2d0], -R161.reuse ;  /* 0x0000b40042347a23 */ /* 0x100fea00000108a1 */
[----:B------:R2:W-:Y:S01]  /*18b70*/  MUFU.EX2 R192, R38 ;  /* 0x0000002600c07308 */ /* 0x0005e20000000800 */
[----:B---3--:R-:W-:Y:S02]  /*18b80*/  FADD.FTZ R2, -R108, R114 ;  /* 0x000000726c027221 */ /* 0x008fe40000010100 */
[----:B----4-:R-:W-:Y:S02]  /*18b90*/  FMUL.FTZ R86, R112, R86 ;  /* 0x0000005670567220 */ /* 0x010fe40000410000 */
[----:B------:R-:W-:Y:S05]  /*18ba0*/  FMUL.FTZ R2, R2, c[0x0][0x2d0] ;  /* 0x0000b40002027a20 */ /* 0x000fea0000410000 */
[----:B------:R3:W-:Y:S01]  /*18bb0*/  MUFU.EX2 R191, R39 ;  /* 0x0000002700bf7308 */ /* 0x0007e20000000800 */
[C---:B------:R-:W-:Y:S02]  /*18bc0*/  FMUL.FTZ R87, R112.reuse, R87 ;  /* 0x0000005770577220 */ /* 0x040fe40000410000 */
[C---:B------:R-:W-:Y:S02]  /*18bd0*/  FMUL.FTZ R98, R112.reuse, R98 ;  /* 0x0000006270627220 */ /* 0x040fe40000410000 */
[C---:B------:R-:W-:Y:S02]  /*18be0*/  FMUL.FTZ R99, R112.reuse, R99 ;  /* 0x0000006370637220 */ /* 0x040fe40000410000 */
[C---:B------:R-:W-:Y:S02]  /*18bf0*/  FMUL.FTZ R106, R112.reuse, R106 ;  /* 0x0000006a706a7220 */ /* 0x040fe40000410000 */
[----:B------:R-:W-:Y:S01]  /*18c00*/  FMUL.FTZ R107, R112, R107 ;  /* 0x0000006b706b7220 */ /* 0x000fe20000410000 */
[----:B------:R4:W5:Y:S01]  /*18c10*/  MUFU.EX2 R111, R2 ;  /* 0x00000002006f7308 */ /* 0x0009620000000800 */
[--C-:B-1----:R-:W-:Y:S02]  /*18c20*/  FFMA.FTZ R3, R6, c[0x0][0x2d0], -R161.reuse ;  /* 0x0000b40006037a23 */ /* 0x102fe400000108a1 */
[C---:B--2---:R-:W-:Y:S07]  /*18c30*/  FMUL.FTZ R38, R112.reuse, R150 ;  /* 0x0000009670267220 */ /* 0x044fee0000410000 */
[----:B------:R1:W-:Y:S01]  /*18c40*/  MUFU.EX2 R232, R3 ;  /* 0x0000000300e87308 */ /* 0x0003e20000000800 */
[----:B---3--:R-:W-:Y:S09]  /*18c50*/  FMUL.FTZ R39, R112, R151 ;  /* 0x0000009770277220 */ /* 0x008ff20000410000 */
[----:B------:R-:W-:Y:S01]  /*18c60*/  MUFU.EX2 R190, R50 ;  /* 0x0000003200be7308 */ /* 0x000fe20000000800 */
[--C-:B----4-:R-:W-:Y:S02]  /*18c70*/  FFMA.FTZ R2, R5, c[0x0][0x2d0], -R160.reuse ;  /* 0x0000b40005027a23 */ /* 0x110fe400000108a0 */
[--C-:B------:R-:W-:Y:S02]  /*18c80*/  FFMA.FTZ R5, R20, c[0x0][0x2d0], -R160.reuse ;  /* 0x0000b40014057a23 */ /* 0x100fe400000108a0 */
[C---:B-----5:R-:W-:Y:S05]  /*18c90*/  FMUL.FTZ R88, R111.reuse, R88 ;  /* 0x000000586f587220 */ /* 0x060fea0000410000 */
[----:B------:R2:W-:Y:S01]  /*18ca0*/  MUFU.EX2 R238, R2 ;  /* 0x0000000200ee7308 */ /* 0x0005e20000000800 */
[C---:B------:R-:W-:Y:S02]  /*18cb0*/  FMUL.FTZ R89, R111.reuse, R89 ;  /* 0x000000596f597220 */ /* 0x040fe40000410000 */
[----:B------:R-:W-:Y:S02]  /*18cc0*/  FMUL.FTZ R92, R111, R92 ;  /* 0x0000005c6f5c7220 */ /* 0x000fe40000410000 */
[--C-:B-1----:R-:W-:Y:S02]  /*18cd0*/  FFMA.FTZ R3, R7, c[0x0][0x2d0], -R161.reuse ;  /* 0x0000b40007037a23 */ /* 0x102fe400000108a1 */
[C---:B------:R-:W-:Y:S02]  /*18ce0*/  FMUL.FTZ R93, R111.reuse, R93 ;  /* 0x0000005d6f5d7220 */ /* 0x040fe40000410000 */
[C---:B------:R-:W-:Y:S01]  /*18cf0*/  FMUL.FTZ R100, R111.reuse, R100 ;  /* 0x000000646f647220 */ /* 0x040fe20000410000 */
[----:B------:R1:W-:Y:S01]  /*18d00*/  MUFU.EX2 R233, R3 ;  /* 0x0000000300e97308 */ /* 0x0003e20000000800 */
[----:B------:R-:W-:Y:S02]  /*18d10*/  FMUL.FTZ R101, R111, R101 ;  /* 0x000000656f657220 */ /* 0x000fe40000410000 */
[----:B------:R-:W-:Y:S07]  /*18d20*/  @P0 IMAD.WIDE.U32 R6, R200, c[0x0][0x1e0], RZ ;  /* 0x00007800c8060a25 */ /* 0x000fee00078e00ff */
[----:B------:R3:W-:Y:S01]  /*18d30*/  MUFU.EX2 R229, R5 ;  /* 0x0000000500e57308 */ /* 0x0007e20000000800 */
[----:B--2---:R-:W-:Y:S09]  /*18d40*/  FFMA.FTZ R2, R16, c[0x0][0x2d0], -R160 ;  /* 0x0000b40010027a23 */ /* 0x004ff200000108a0 */
[----:B------:R2:W-:Y:S01]  /*18d50*/  MUFU.EX2 R237, R2 ;  /* 0x0000000200ed7308 */ /* 0x0005e20000000800 */
[--C-:B-1----:R-:W-:Y:S02]  /*18d60*/  FFMA.FTZ R3, R18, c[0x0][0x2d0], -R161.reuse ;  /* 0x0000b40012037a23 */ /* 0x102fe400000108a1 */
[----:B------:R-:W-:Y:S07]  /*18d70*/  FMUL.FTZ R18, R112, R130 ;  /* 0x0000008270127220 */ /* 0x000fee0000410000 */
[----:B------:R1:W-:Y:S01]  /*18d80*/  MUFU.EX2 R235, R3 ;  /* 0x0000000300eb7308 */ /* 0x0003e20000000800 */
[----:B---3--:R-:W-:Y:S09]  /*18d90*/  @P0 MOV R5, R220 ;  /* 0x000000dc00050202 */ /* 0x008ff20000000f00 */
[----:B------:R-:W-:Y:S01]  /*18da0*/  MUFU.EX2 R189, R51 ;  /* 0x0000003300bd7308 */ /* 0x000fe20000000800 */
[----:B--2---:R-:W1:Y:S09]  /*18db0*/  SHFL.BFLY PT, R2, R0, 0x1, 0x1f ;  /* 0x0c201f0000027f89 */ /* 0x004e7200000e0000 */
[----:B------:R2:W-:Y:S10]  /*18dc0*/  MUFU.EX2 R186, R40 ;  /* 0x0000002800ba7308 */ /* 0x0005f40000000800 */
[----:B------:R3:W-:Y:S01]  /*18dd0*/  MUFU.EX2 R182, R44 ;  /* 0x0000002c00b67308 */ /* 0x0007e20000000800 */
[----:B-1----:R-:W-:Y:S01]  /*18de0*/  FMNMX.FTZ R3, R0, R2, !PT ;  /* 0x0000000200037209 */ /* 0x002fe20007810000 */
[--C-:B------:R-:W-:Y:S08]  /*18df0*/  FFMA.FTZ R2, R8, c[0x0][0x2d0], -R162.reuse ;  /* 0x0000b40008027a23 */ /* 0x100ff000000108a2 */
[----:B------:R-:W-:Y:S01]  /*18e00*/  MUFU.EX2 R188, R41 ;  /* 0x0000002900bc7308 */ /* 0x000fe20000000800 */
[----:B------:R-:W-:Y:S02]  /*18e10*/  FFMA.FTZ R0, R19, c[0x0][0x2d0], -R161 ;  /* 0x0000b40013007a23 */ /* 0x000fe400000108a1 */
[----:B------:R-:W-:Y:S02]  /*18e20*/  FMUL.FTZ R19, R112, R131 ;  /* 0x0000008370137220 */ /* 0x000fe40000410000 */
[----:B--2---:R-:W-:Y:S05]  /*18e30*/  FFMA.FTZ R40, R45, c[0x0][0x2d0], -R162 ;  /* 0x0000b4002d287a23 */ /* 0x004fea00000108a2 */
[----:B------:R1:W-:Y:S01]  /*18e40*/  MUFU.EX2 R226, R2 ;  /* 0x0000000200e27308 */ /* 0x0003e20000000800 */
[----:B---3--:R-:W-:Y:S09]  /*18e50*/  FFMA.FTZ R44, R53, c[0x0][0x2d0], -R160 ;  /* 0x0000b400352c7a23 */ /* 0x008ff200000108a0 */
[----:B------:R2:W-:Y:S10]  /*18e60*/  MUFU.EX2 R234, R0 ;  /* 0x0000000000ea7308 */ /* 0x0005f40000000800 */
[----:B------:R-:W-:Y:S01]  /*18e70*/  MUFU.EX2 R185, R40 ;  /* 0x0000002800b97308 */ /* 0x000fe20000000800 */
[----:B-1----:R-:W-:Y:S02]  /*18e80*/  FFMA.FTZ R2, R9, c[0x0][0x2d0], -R162 ;  /* 0x0000b40009027a23 */ /* 0x002fe400000108a2 */
[----:B------:R-:W-:Y:S02]  /*18e90*/  FFMA.FTZ R9, R33, c[0x0][0x2d0], -R160 ;  /* 0x0000b40021097a23 */ /* 0x000fe400000108a0 */
[----:B------:R-:W-:Y:S05]  /*18ea0*/  FMUL.FTZ R33, R113, R145 ;  /* 0x0000009171217220 */ /* 0x000fea0000410000 */
[----:B------:R1:W-:Y:S01]  /*18eb0*/  MUFU.EX2 R227, R2 ;  /* 0x0000000200e37308 */ /* 0x0003e20000000800 */
[----:B--2---:R-:W-:Y:S04]  /*18ec0*/  FADD.FTZ R0, -R3, R115 ;  /* 0x0000007303007221 */ /* 0x004fe80000010100 */
[----:B------:R-:W-:Y:S05]  /*18ed0*/  FMUL.FTZ R0, R0, c[0x0][0x2d0] ;  /* 0x0000b40000007a20 */ /* 0x000fea0000410000 */
[----:B------:R-:W-:Y:S10]  /*18ee0*/  MUFU.EX2 R224, R9 ;  /* 0x0000000900e07308 */ /* 0x000ff40000000800 */
[----:B------:R-:W2:Y:S01]  /*18ef0*/  MUFU.EX2 R0, R0 ;  /* 0x0000000000007308 */ /* 0x000ea20000000800 */
[--C-:B-1----:R-:W-:Y:S09]  /*18f00*/  FFMA.FTZ R2, R12, c[0x0][0x2d0], -R162.reuse ;  /* 0x0000b4000c027a23 */ /* 0x102ff200000108a2 */
[----:B------:R1:W-:Y:S10]  /*18f10*/  MUFU.EX2 R230, R2 ;  /* 0x0000000200e67308 */ /* 0x0003f40000000800 */
[----:B------:R3:W-:Y:S01]  /*18f20*/  MUFU.EX2 R184, R44 ;  /* 0x0000002c00b87308 */ /* 0x0007e20000000800 */
[C---:B--2---:R-:W-:Y:S02]  /*18f30*/  FMUL.FTZ R90, R0.reuse, R90 ;  /* 0x0000005a005a7220 */ /* 0x044fe40000410000 */
[C---:B------:R-:W-:Y:S02]  /*18f40*/  FMUL.FTZ R91, R0.reuse, R91 ;  /* 0x0000005b005b7220 */ /* 0x040fe40000410000 */
[C---:B------:R-:W-:Y:S02]  /*18f50*/  FMUL.FTZ R94, R0.reuse, R94 ;  /* 0x0000005e005e7220 */ /* 0x040fe40000410000 */
[C---:B------:R-:W-:Y:S03]  /*18f60*/  FMUL.FTZ R95, R0.reuse, R95 ;  /* 0x0000005f005f7220 */ /* 0x040fe60000410000 */
[----:B------:R2:W-:Y:S01]  /*18f70*/  MUFU.EX2 R179, R52 ;  /* 0x0000003400b37308 */ /* 0x0005e20000000800 */
[C---:B------:R-:W-:Y:S02]  /*18f80*/  FMUL.FTZ R102, R0.reuse, R102 ;  /* 0x0000006600667220 */ /* 0x040fe40000410000 */
[----:B-1----:R-:W-:Y:S02]  /*18f90*/  FFMA.FTZ R2, R13, c[0x0][0x2d0], -R162 ;  /* 0x0000b4000d027a23 */ /* 0x002fe400000108a2 */
[C---:B------:R-:W-:Y:S02]  /*18fa0*/  FMUL.FTZ R103, R0.reuse, R103 ;  /* 0x0000006700677220 */ /* 0x040fe40000410000 */
[C---:B------:R-:W-:Y:S02]  /*18fb0*/  FMUL.FTZ R50, R0.reuse, R154 ;  /* 0x0000009a00327220 */ /* 0x040fe40000410000 */
[----:B------:R-:W-:Y:S01]  /*18fc0*/  FMUL.FTZ R51, R0, R155 ;  /* 0x0000009b00337220 */ /* 0x000fe20000410000 */
[----:B------:R1:W-:Y:S01]  /*18fd0*/  MUFU.EX2 R231, R2 ;  /* 0x0000000200e77308 */ /* 0x0003e20000000800 */
[----:B---3--:R-:W-:Y:S09]  /*18fe0*/  FFMA.FTZ R44, R64, c[0x0][0x2d0], -R160 ;  /* 0x0000b400402c7a23 */ /* 0x008ff200000108a0 */
[----:B------:R3:W-:Y:S01]  /*18ff0*/  MUFU.EX2 R183, R44 ;  /* 0x0000002c00b77308 */ /* 0x0007e20000000800 */
[----:B--2---:R-:W-:Y:S09]  /*19000*/  FFMA.FTZ R52, R57, c[0x0][0x2d0], -R162 ;  /* 0x0000b40039347a23 */ /* 0x004ff200000108a2 */
[----:B------:R-:W-:Y:S01]  /*19010*/  MUFU.EX2 R178, R55 ;  /* 0x0000003700b27308 */ /* 0x000fe20000000800 */
[----:B-1----:R-:W-:Y:S04]  /*19020*/  FMUL.FTZ R2, R3, c[0x0][0x2d0] ;  /* 0x0000b40003027a20 */ /* 0x002fe80000410000 */
[--C-:B------:R-:W-:Y:S02]  /*19030*/  FFMA.FTZ R4, R10, c[0x0][0x2d0], -R2.reuse ;  /* 0x0000b4000a047a23 */ /* 0x100fe40000010802 */
[--C-:B------:R-:W-:Y:S03]  /*19040*/  FFMA.FTZ R16, R26, c[0x0][0x2d0], -R2.reuse ;  /* 0x0000b4001a107a23 */ /* 0x100fe60000010802 */
[----:B------:R1:W-:Y:S01]  /*19050*/  MUFU.EX2 R174, R52 ;  /* 0x0000003400ae7308 */ /* 0x0003e20000000800 */
[--C-:B------:R-:W-:Y:S02]  /*19060*/  FFMA.FTZ R31, R31, c[0x0][0x2d0], -R2.reuse ;  /* 0x0000b4001f1f7a23 */ /* 0x100fe40000010802 */
[----:B------:R-:W-:Y:S02]  /*19070*/  FMUL.FTZ R26, R0, R138 ;  /* 0x0000008a001a7220 */ /* 0x000fe40000410000 */
[--C-:B------:R-:W-:Y:S02]  /*19080*/  FFMA.FTZ R40, R46, c[0x0][0x2d0], -R2.reuse ;  /* 0x0000b4002e287a23 */ /* 0x100fe40000010802 */
[--C-:B------:R-:W-:Y:S02]  /*19090*/  FFMA.FTZ R42, R42, c[0x0][0x2d0], -R2.reuse ;  /* 0x0000b4002a2a7a23 */ /* 0x100fe40000010802 */
[----:B------:R-:W-:Y:S01]  /*190a0*/  FFMA.FTZ R43, R43, c[0x0][0x2d0], -R2 ;  /* 0x0000b4002b2b7a23 */ /* 0x000fe20000010802 */
[----:B------:R2:W-:Y:S01]  /*190b0*/  MUFU.EX2 R167, R4 ;  /* 0x0000000400a77308 */ /* 0x0005e20000000800 */
[----:B---3--:R-:W-:Y:S09]  /*190c0*/  FFMA.FTZ R44, R65, c[0x0][0x2d0], -R160 ;  /* 0x0000b400412c7a23 */ /* 0x008ff200000108a0 */
[----:B------:R3:W-:Y:S01]  /*190d0*/  MUFU.EX2 R166, R16 ;  /* 0x0000001000a67308 */ /* 0x0007e20000000800 */
[----:B-1----:R-:W-:Y:S09]  /*190e0*/  F2FP.BF16.PACK_AB R52, R188, R187 ;  /* 0x000000bbbc34723e */ /* 0x002ff200000010ff */
[----:B------:R1:W-:Y:S01]  /*190f0*/  MUFU.EX2 R163, R31 ;  /* 0x0000001f00a37308 */ /* 0x0003e20000000800 */
[--C-:B--2---:R-:W-:Y:S09]  /*19100*/  FFMA.FTZ R4, R11, c[0x0][0x2d0], -R2.reuse ;  /* 0x0000b4000b047a23 */ /* 0x104ff20000010802 */
[----:B------:R2:W-:Y:S01]  /*19110*/  MUFU.EX2 R168, R4 ;  /* 0x0000000400a87308 */ /* 0x0005e20000000800 */
[----:B---3--:R-:W-:Y:S09]  /*19120*/  FMUL.FTZ R16, R113, R128 ;  /* 0x0000008071107220 */ /* 0x008ff20000410000 */
[----:B------:R3:W-:Y:S01]  /*19130*/  MUFU.EX2 R149, R40 ;  /* 0x0000002800957308 */ /* 0x0007e20000000800 */
[----:B-1----:R-:W-:Y:S09]  /*19140*/  FMUL.FTZ R31, R0, R143 ;  /* 0x0000008f001f7220 */ /* 0x002ff20000410000 */
[----:B------:R-:W-:Y:S01]  /*19150*/  MUFU.EX2 R151, R42 ;  /* 0x0000002a00977308 */ /* 0x000fe20000000800 */
[--C-:B--2---:R-:W-:Y:S02]  /*19160*/  FFMA.FTZ R4, R14, c[0x0][0x2d0], -R2.reuse ;  /* 0x0000b4000e047a23 */ /* 0x104fe40000010802 */
[C---:B------:R-:W-:Y:S07]  /*19170*/  FMUL.FTZ R14, R0.reuse, R126 ;  /* 0x0000007e000e7220 */ /* 0x040fee0000410000 */
[----:B------:R1:W-:Y:S01]  /*19180*/  MUFU.EX2 R169, R4 ;  /* 0x0000000400a97308 */ /* 0x0003e20000000800 */
[--C-:B---3--:R-:W-:Y:S09]  /*19190*/  FFMA.FTZ R40, R47, c[0x0][0x2d0], -R2.reuse ;  /* 0x0000b4002f287a23 */ /* 0x108ff20000010802 */
[----:B------:R-:W2:Y:S10]  /*191a0*/  MUFU.EX2 R150, R43 ;  /* 0x0000002b00967308 */ /* 0x000eb40000000800 */
[----:B------:R3:W-:Y:S01]  /*191b0*/  MUFU.EX2 R181, R44 ;  /* 0x0000002c00b57308 */ /* 0x0007e20000000800 */
[----:B-1----:R-:W-:Y:S02]  /*191c0*/  FFMA.FTZ R4, R15, c[0x0][0x2d0], -R2 ;  /* 0x0000b4000f047a23 */ /* 0x002fe40000010802 */
[----:B------:R-:W-:Y:S07]  /*191d0*/  FMUL.FTZ R15, R0, R127 ;  /* 0x0000007f000f7220 */ /* 0x000fee0000410000 */
[----:B------:R1:W4:Y:S01]  /*191e0*/  MUFU.EX2 R170, R4 ;  /* 0x0000000400aa7308 */ /* 0x0003220000000800 */
[----:B--2---:R-:W-:Y:S01]  /*191f0*/  F2FP.BF16.PACK_AB R53, R150, R151 ;  /* 0x000000979635723e */ /* 0x004fe200000010ff */
[----:B---3--:R-:W-:Y:S01]  /*19200*/  FFMA.FTZ R44, R54, c[0x0][0x2d0], -R161 ;  /* 0x0000b400362c7a23 */ /* 0x008fe200000108a1 */
[----:B------:R-:W-:Y:S07]  /*19210*/  F2FP.BF16.PACK_AB R54, R185, R186 ;  /* 0x000000bab936723e */ /* 0x000fee00000010ff */
[----:B------:R-:W-:Y:S01]  /*19220*/  MUFU.EX2 R180, R44 ;  /* 0x0000002c00b47308 */ /* 0x000fe20000000800 */
[----:B-1----:R-:W-:Y:S05]  /*19230*/  @P0 SHF.R.S32.HI R4, RZ, 0x1f, R200 ;  /* 0x0000001fff040819 */ /* 0x002fea00000114c8 */
        /* <DEDUP_REMOVED lines=8> */
[--C-:B------:R-:W-:Y:S01]  /*192c0*/  FFMA.FTZ R8, R32, c[0x0][0x2d0], -R160.reuse ;  /* 0x0000b40020087a23 */ /* 0x100fe200000108a0 */
[----:B------:R-:W-:Y:S01]  /*192d0*/  @P0 LEA R10, P1, R4, c[0x0][0x1c8], 0x1 ;  /* 0x00007200040a0a11 */ /* 0x000fe200078208ff */
[----:B------:R-:W-:Y:S01]  /*192e0*/  @P0 IMAD R6, R6, 0x50, RZ ;  /* 0x0000005006060824 */ /* 0x000fe200078e02ff */
[----:B------:R-:W-:Y:S01]  /*192f0*/  @P0 SHF.L.U32 R13, R7, 0x5, RZ ;  /* 0x00000005070d0819 */ /* 0x000fe200000006ff */
[----:B------:R1:W-:Y:S01]  /*19300*/  MUFU.EX2 R225, R8 ;  /* 0x0000000800e17308 */ /* 0x0003e20000000800 */
[--C-:B------:R-:W-:Y:S02]  /*19310*/  FFMA.FTZ R32, R36, c[0x0][0x2d0], -R160.reuse ;  /* 0x0000b40024207a23 */ /* 0x100fe400000108a0 */
[----:B------:R-:W-:Y:S01]  /*19320*/  @P0 IADD3 R6, R5, R6, RZ ;  /* 0x0000000605060210 */ /* 0x000fe20007ffe0ff */
[----:B------:R-:W-:Y:S01]  /*19330*/  FFMA.FTZ R36, R48, c[0x0][0x2d0], -R160 ;  /* 0x0000b40030247a23 */ /* 0x000fe200000108a0 */
[----:B------:R-:W-:Y:S01]  /*19340*/  @P0 MOV R5, 0x5 ;  /* 0x0000000500050802 */ /* 0x000fe20000000f00 */
[----:B------:R-:W-:Y:S01]  /*19350*/  FMUL.FTZ R48, R111, R152 ;  /* 0x000000986f307220 */ /* 0x000fe20000410000 */
[----:B------:R-:W-:Y:S02]  /*19360*/  @P0 LEA.HI.X R11, R4, c[0x0][0x1cc], R6, 0x1, P1 ;  /* 0x00007300040b0a11 */ /* 0x000fe400008f0c06 */
[----:B------:R-:W-:Y:S01]  /*19370*/  @P0 SHF.L.U64.HI R12, R7, R5, c[0x0][0x1e4] ;  /* 0x00007900070c0619 */ /* 0x000fe20000010205 */
[--C-:B------:R-:W-:Y:S01]  /*19380*/  FFMA.FTZ R5, R22, c[0x0][0x2d0], -R161.reuse ;  /* 0x0000b40016057a23 */ /* 0x100fe200000108a1 */
[----:B------:R2:W-:Y:S01]  /*19390*/  MUFU.EX2 R196, R32 ;  /* 0x0000002000c47308 */ /* 0x0005e20000000800 */
[----:B------:R3:W-:Y:S09]  /*193a0*/  @P0 LDGSTS.E.BYPASS.LTC128B.128 [R221+0x2900], [R10.64], !P4 ;  /* 0x029000000add0fae */ /* 0x0007f2000e101d48 */
[----:B------:R5:W-:Y:S01]  /*193b0*/  MUFU.EX2 R223, R5 ;  /* 0x0000000500df7308 */ /* 0x000be20000000800 */
[-C--:B-1----:R-:W-:Y:S04]  /*193c0*/  @P0 IADD3 R8, P3, R10, R13.reuse, RZ ;  /* 0x0000000d0a080210 */ /* 0x082fe80007f7e0ff */
[-C--:B------:R-:W-:Y:S02]  /*193d0*/  @P0 IADD3.X R9, R11, R12.reuse, RZ, P3, !PT ;  /* 0x0000000c0b090210 */ /* 0x080fe40001ffe4ff */
[-C--:B------:R-:W-:Y:S03]  /*193e0*/  @P0 IADD3 R6, P1, R8, R13.reuse, RZ ;  /* 0x0000000d08060210 */ /* 0x080fe60007f3e0ff */
[----:B------:R1:W-:Y:S01]  /*193f0*/  MUFU.EX2 R194, R36 ;  /* 0x0000002400c27308 */ /* 0x0003e20000000800 */
[----:B------:R4:W-:Y:S01]  /*19400*/  @P0 LDGSTS.E.BYPASS.LTC128B.128 [R221+0x3100], [R8.64], !P4 ;  /* 0x0310000008dd0fae */ /* 0x0009e2000e101d48 */
[----:B------:R-:W-:Y:S01]  /*19410*/  @P0 IADD3.X R7, R9, R12, RZ, P1, !PT ;  /* 0x0000000c09070210 */ /* 0x000fe20000ffe4ff */
[----:B--2---:R-:W-:Y:S01]  /*19420*/  FMUL.FTZ R32, R113, R144 ;  /* 0x0000009071207220 */ /* 0x004fe20000410000 */
[-C--:B------:R-:W-:Y:S01]  /*19430*/  @P0 IADD3 R4, P2, R6, R13.reuse, RZ ;  /* 0x0000000d06040210 */ /* 0x080fe20007f5e0ff */
[--C-:B---3--:R-:W-:Y:S03]  /*19440*/  FFMA.FTZ R11, R23, c[0x0][0x2d0], -R161.reuse ;  /* 0x0000b400170b7a23 */ /* 0x108fe600000108a1 */
[----:B------:R-:W-:Y:S01]  /*19450*/  @P0 IADD3 R10, P1, R4, R13, RZ ;  /* 0x0000000d040a0210 */ /* 0x000fe20007f3e0ff */
[----:B------:R2:W-:Y:S01]  /*19460*/  @P0 LDGSTS.E.BYPASS.LTC128B.128 [R221+0x3900], [R6.64], !P4 ;  /* 0x0390000006dd0fae */ /* 0x0005e2000e101d48 */
[----:B------:R-:W-:Y:S01]  /*19470*/  FMUL.FTZ R13, R111, R125 ;  /* 0x0000007d6f0d7220 */ /* 0x000fe20000410000 */
[----:B------:R3:W-:Y:S01]  /*19480*/  MUFU.EX2 R222, R11 ;  /* 0x0000000b00de7308 */ /* 0x0007e20000000800 */
[----:B-----5:R-:W-:Y:S05]  /*19490*/  @P0 IADD3.X R5, R7, R12, RZ, P2, !PT ;  /* 0x0000000c07050210 */ /* 0x020fea00017fe4ff */
[----:B------:R5:W-:Y:S01]  /*194a0*/  @P0 LDGSTS.E.BYPASS.LTC128B.128 [R221+0x4100], [R4.64], !P4 ;  /* 0x0410000004dd0fae */ /* 0x000be2000e101d48 */
[----:B-1----:R-:W-:Y:S02]  /*194b0*/  FFMA.FTZ R36, R49, c[0x0][0x2d0], -R160 ;  /* 0x0000b40031247a23 */ /* 0x002fe400000108a0 */
[C---:B------:R-:W-:Y:S02]  /*194c0*/  FMUL.FTZ R49, R111.reuse, R153 ;  /* 0x000000996f317220 */ /* 0x040fe40000410000 */
[----:B------:R1:W-:Y:S01]  /*194d0*/  MUFU.EX2 R193, R36 ;  /* 0x0000002400c17308 */ /* 0x0003e20000000800 */
[----:B----4-:R-:W-:Y:S01]  /*194e0*/  FMUL.FTZ R8, R111, R120 ;  /* 0x000000786f087220 */ /* 0x010fe20000410000 */
[----:B------:R-:W-:Y:S01]  /*194f0*/  F2FP.BF16.PACK_AB R120, R227, R226 ;  /* 0x000000e2e378723e */ /* 0x000fe200000010ff */
[----:B------:R-:W-:Y:S01]  /*19500*/  FMUL.FTZ R9, R111, R121 ;  /* 0x000000796f097220 */ /* 0x000fe20000410000 */
[----:B------:R-:W-:Y:S02]  /*19510*/  F2FP.BF16.PACK_AB R121, R168, R167 ;  /* 0x000000a7a879723e */ /* 0x000fe400000010ff */
[----:B---3--:R-:W-:Y:S01]  /*19520*/  @P0 IADD3.X R11, R5, R12, RZ, P1, !PT ;  /* 0x0000000c050b0210 */ /* 0x008fe20000ffe4ff */
[--C-:B--2---:R-:W-:Y:S02]  /*19530*/  FFMA.FTZ R6, R34, c[0x0][0x2d0], -R161.reuse ;  /* 0x0000b40022067a23 */ /* 0x104fe400000108a1 */
[--C-:B------:R-:W-:Y:S02]  /*19540*/  FFMA.FTZ R12, R29, c[0x0][0x2d0], -R162.reuse ;  /* 0x0000b4001d0c7a23 */ /* 0x100fe400000108a2 */
[----:B------:R2:W-:Y:S01]  /*19550*/  @P0 LDGSTS.E.BYPASS.LTC128B.128 [R221+0x4900], [R10.64], !P4 ;  /* 0x049000000add0fae */ /* 0x0005e2000e101d48 */
[----:B------:R3:W-:Y:S01]  /*19560*/  MUFU.EX2 R203, R6 ;  /* 0x0000000600cb7308 */ /* 0x0007e20000000800 */
[----:B------:R-:W-:Y:S01]  /*19570*/  FMUL.FTZ R7, R112, R119 ;  /* 0x0000007770077220 */ /* 0x000fe20000410000 */
[----:B------:R-:W-:Y:S01]  /*19580*/  F2FP.BF16.PACK_AB R119, R234, R235 ;  /* 0x000000ebea77723e */ /* 0x000fe200000010ff */
[----:B------:R-:W-:Y:S01]  /*19590*/  FMUL.FTZ R29, R111, R141 ;  /* 0x0000008d6f1d7220 */ /* 0x000fe20000410000 */
[----:B------:R-:W-:Y:S01]  /*195a0*/  ISETP.GT.AND P0, PT, R201, R241, PT ;  /* 0x000000f1c900720c */ /* 0x000fe20003f04270 */
[----:B-----5:R-:W-:Y:S01]  /*195b0*/  FFMA.FTZ R4, R35, c[0x0][0x2d0], -R161 ;  /* 0x0000b40023047a23 */ /* 0x020fe200000108a1 */
[----:B------:R-:W-:Y:S01]  /*195c0*/  MOV R201, R200 ;  /* 0x000000c800c97202 */ /* 0x000fe20000000f00 */
[----:B------:R-:W4:Y:S01]  /*195d0*/  LDSM.16.MT88.4 R20, [R205] ;  /* 0x00000000cd14783b */ /* 0x000f220000004200 */
[----:B------:R-:W-:Y:S01]  /*195e0*/  FMUL.FTZ R5, R113, R117 ;  /* 0x0000007571057220 */ /* 0x000fe20000410000 */
[----:B------:R-:W-:Y:S01]  /*195f0*/  F2FP.BF16.PACK_AB R117, R233, R232 ;  /* 0x000000e8e975723e */ /* 0x000fe200000010ff */
[----:B------:R5:W-:Y:S01]  /*19600*/  MUFU.EX2 R220, R4 ;  /* 0x0000000400dc7308 */ /* 0x000be20000000800 */
[C---:B------:R-:W-:Y:S02]  /*19610*/  FMUL.FTZ R34, R112.reuse, R146 ;  /* 0x0000009270227220 */ /* 0x040fe40000410000 */
[C---:B------:R-:W-:Y:S02]  /*19620*/  FMUL.FTZ R35, R112.reuse, R147 ;  /* 0x0000009370237220 */ /* 0x040fe40000410000 */
[----:B------:R-:W4:Y:S01]  /*19630*/  LDSM.16.MT88.4 R156, [R209] ;  /* 0x00000000d19c783b */ /* 0x000f220000004200 */
[----:B-1----:R-:W-:Y:S04]  /*19640*/  FMUL.FTZ R36, R113, R148 ;  /* 0x0000009471247220 */ /* 0x002fe80000410000 */
[----:B------:R1:W-:Y:S03]  /*19650*/  MUFU.EX2 R198, R12 ;  /* 0x0000000c00c67308 */ /* 0x0003e60000000800 */
[----:B------:R-:W-:Y:S01]  /*19660*/  LDSM.16.MT88.4 R128, [R208] ;  /* 0x00000000d080783b */ /* 0x000fe20000004200 */
[----:B---3--:R-:W-:Y:S01]  /*19670*/  FMUL.FTZ R6, R112, R118 ;  /* 0x0000007670067220 */ /* 0x008fe20000410000 */
[----:B------:R-:W-:Y:S01]  /*19680*/  F2FP.BF16.PACK_AB R118, R239, R237 ;  /* 0x000000edef76723e */ /* 0x000fe200000010ff */
[C---:B--2---:R-:W-:Y:S01]  /*19690*/  FMUL.FTZ R10, R0.reuse, R122 ;  /* 0x0000007a000a7220 */ /* 0x044fe20000410000 */
[----:B------:R-:W-:Y:S01]  /*196a0*/  F2FP.BF16.PACK_AB R122, R231, R230 ;  /* 0x000000e6e77a723e */ /* 0x000fe200000010ff */
[----:B------:R-:W-:Y:S01]  /*196b0*/  FMUL.FTZ R11, R0, R123 ;  /* 0x0000007b000b7220 */ /* 0x000fe20000410000 */
[----:B------:R-:W-:Y:S01]  /*196c0*/  F2FP.BF16.PACK_AB R123, R170, R169 ;  /* 0x000000a9aa7b723e */ /* 0x000fe200000010ff */
[----:B------:R-:W2:Y:S01]  /*196d0*/  MUFU.EX2 R148, R40 ;  /* 0x0000002800947308 */ /* 0x000ea20000000800 */
[----:B------:R-:W-:Y:S01]  /*196e0*/  LDSM.16.MT88.4 R44, [R205+0x1000] ;  /* 0x00100000cd2c783b */ /* 0x000fe20000004200 */
[----:B-----5:R-:W-:Y:S02]  /*196f0*/  FFMA.FTZ R4, R24, c[0x0][0x2d0], -R162 ;  /* 0x0000b40018047a23 */ /* 0x020fe400000108a2 */
[----:B------:R-:W-:Y:S02]  /*19700*/  FFMA.FTZ R24, R30, c[0x0][0x2d0], -R2 ;  /* 0x0000b4001e187a23 */ /* 0x000fe40000010802 */
[----:B------:R-:W-:Y:S03]  /*19710*/  FMUL.FTZ R30, R0, R142 ;  /* 0x0000008e001e7220 */ /* 0x000fe60000410000 */
[----:B------:R-:W-:Y:S01]  /*19720*/  LDSM.16.MT88.4 R144, [R209+0x2000] ;  /* 0x00200000d190783b */ /* 0x000fe20000004200 */
[----:B------:R3:W-:Y:S01]  /*19730*/  MUFU.EX2 R197, R4 ;  /* 0x0000000400c57308 */ /* 0x0007e20000000800 */
[----:B-1----:R-:W-:Y:S06]  /*19740*/  FMUL.FTZ R12, R111, R124 ;  /* 0x0000007c6f0c7220 */ /* 0x002fec0000410000 */
[----:B------:R-:W1:Y:S03]  /*19750*/  LDSM.16.MT88.4 R124, [R206] ;  /* 0x00000000ce7c783b */ /* 0x000e660000004200 */
[----:B------:R5:W-:Y:S01]  /*19760*/  MUFU.EX2 R164, R24 ;  /* 0x0000001800a47308 */ /* 0x000be20000000800 */
[----:B--2---:R-:W-:Y:S04]  /*19770*/  F2FP.BF16.PACK_AB R55, R148, R149 ;  /* 0x000000959437723e */ /* 0x004fe800000010ff */
[----:B------:R-:W-:Y:S08]  /*19780*/  LDSM.16.MT88.4 R40, [R208+0x800] ;  /* 0x00080000d028783b */ /* 0x000ff00000004200 */
[----:B------:R-:W0:Y:S01]  /*19790*/  LDGDEPBAR ;  /* 0x00000000000079af */ /* 0x000e220000000000 */
[--C-:B---3--:R-:W-:Y:S02]  /*197a0*/  FFMA.FTZ R4, R25, c[0x0][0x2d0], -R162.reuse ;  /* 0x0000b40019047a23 */ /* 0x108fe400000108a2 */
[C---:B------:R-:W-:Y:S02]  /*197b0*/  FMUL.FTZ R25, R111.reuse, R137 ;  /* 0x000000896f197220 */ /* 0x040fe40000410000 */
[----:B------:R2:W3:Y:S01]  /*197c0*/  MUFU.EX2 R199, R4 ;  /* 0x0000000400c77308 */ /* 0x0004e20000000800 */
[C---:B-----5:R-:W-:Y:S02]  /*197d0*/  FMUL.FTZ R24, R111.reuse, R136 ;  /* 0x000000886f187220 */ /* 0x060fe40000410000 */
[----:B--2---:R-:W-:Y:S02]  /*197e0*/  FFMA.FTZ R4, R28, c[0x0][0x2d0], -R162 ;  /* 0x0000b4001c047a23 */ /* 0x004fe400000108a2 */
[----:B------:R-:W-:Y:S05]  /*197f0*/  FMUL.FTZ R28, R111, R140 ;  /* 0x0000008c6f1c7220 */ /* 0x000fea0000410000 */
[----:B------:R2:W5:Y:S02]  /*19800*/  MUFU.EX2 R202, R4 ;  /* 0x0000000400ca7308 */ /* 0x0005640000000800 */
[----:B--2---:R-:W-:Y:S01]  /*19810*/  FMUL.FTZ R4, R113, R116 ;  /* 0x0000007471047220 */ /* 0x004fe20000410000 */
        /* <DEDUP_REMOVED lines=12> */
[----:B--2---:R-:W-:Y:S02]  /*198e0*/  FMUL.FTZ R20, R113, R132 ;  /* 0x0000008471147220 */ /* 0x004fe40000410000 */
[----:B------:R-:W-:Y:S05]  /*198f0*/  LDSM.16.MT88.4 R132, [R206+0x800] ;  /* 0x00080000ce84783b */ /* 0x000fea0000004200 */
[-C--:B------:R-:W-:Y:S08]  /*19900*/  HMMA.16816.F32.BF16 R20, R116, R156.reuse, R20 ;  /* 0x0000009c7414723c */ /* 0x080ff00000041814 */
[C---:B------:R-:W-:Y:S08]  /*19910*/  HMMA.16816.F32.BF16 R24, R120.reuse, R156, R24 ;  /* 0x0000009c7818723c */ /* 0x040ff00000041818 */
[-C--:B------:R-:W-:Y:S08]  /*19920*/  HMMA.16816.F32.BF16 R28, R120, R158.reuse, R28 ;  /* 0x0000009e781c723c */ /* 0x080ff0000004181c */
[C---:B------:R-:W-:Y:S08]  /*19930*/  HMMA.16816.F32.BF16 R32, R116.reuse, R158, R32 ;  /* 0x0000009e7420723c */ /* 0x040ff00000041820 */
[-C--:B-1----:R-:W-:Y:S08]  /*19940*/  HMMA.16816.F32.BF16 R84, R116, R124.reuse, R84 ;  /* 0x0000007c7454723c */ /* 0x082ff00000041854 */
[C---:B------:R-:W-:Y:S08]  /*19950*/  HMMA.16816.F32.BF16 R88, R120.reuse, R124, R88 ;  /* 0x0000007c7858723c */ /* 0x040ff00000041858 */
[-C--:B------:R-:W-:Y:S08]  /*19960*/  HMMA.16816.F32.BF16 R92, R120, R126.reuse, R92 ;  /* 0x0000007e785c723c */ /* 0x080ff0000004185c */
[C---:B------:R-:W-:Y:S01]  /*19970*/  HMMA.16816.F32.BF16 R96, R116.reuse, R126, R96 ;  /* 0x0000007e7460723c */ /* 0x040fe20000041860 */
[----:B------:R-:W1:Y:S07]  /*19980*/  LDSM.16.MT88.4 R124, [R205+0x800] ;  /* 0x00080000cd7c783b */ /* 0x000e6e0000004200 */
[-C--:B------:R-:W-:Y:S08]  /*19990*/  HMMA.16816.F32.BF16 R36, R116, R128.reuse, R36 ;  /* 0x000000807424723c */ /* 0x080ff00000041824 */
[C---:B------:R-:W-:Y:S08]  /*199a0*/  HMMA.16816.F32.BF16 R100, R120.reuse, R128, R100 ;  /* 0x000000807864723c */ /* 0x040ff00000041864 */
[-C--:B------:R-:W-:Y:S07]  /*199b0*/  HMMA.16816.F32.BF16 R48, R120, R130.reuse, R48 ;  /* 0x000000827830723c */ /* 0x080fee0000041830 */
[----:B---3--:R-:W-:Y:S01]  /*199c0*/  F2FP.BF16.PACK_AB R120, R199, R197 ;  /* 0x000000c5c778723e */ /* 0x008fe200000010ff */
[----:B------:R-:W-:Y:S01]  /*199d0*/  HMMA.16816.F32.BF16 R104, R116, R130, R104 ;  /* 0x000000827468723c */ /* 0x000fe20000041868 */
[----:B------:R-:W2:Y:S03]  /*199e0*/  LDSM.16.MT88.4 R128, [R209+0x800] ;  /* 0x00080000d180783b */ /* 0x000ea60000004200 */
[----:B-----5:R-:W-:Y:S02]  /*199f0*/  F2FP.BF16.PACK_AB R122, R198, R202 ;  /* 0x000000cac67a723e */ /* 0x020fe400000010ff */
[----:B----4-:R-:W-:Y:S02]  /*19a00*/  F2FP.BF16.PACK_AB R121, R165, R166 ;  /* 0x000000a6a579723e */ /* 0x010fe400000010ff */
[----:B------:R-:W-:Y:S04]  /*19a10*/  F2FP.BF16.PACK_AB R116, R228, R229 ;  /* 0x000000e5e474723e */ /* 0x000fe800000010ff */
[----:B------:R-:W-:Y:S02]  /*19a20*/  F2FP.BF16.PACK_AB R118, R224, R225 ;  /* 0x000000e1e076723e */ /* 0x000fe400000010ff */
[----:B------:R-:W-:Y:S02]  /*19a30*/  F2FP.BF16.PACK_AB R117, R222, R223 ;  /* 0x000000dfde75723e */ /* 0x000fe400000010ff */
[----:B------:R-:W-:Y:S02]  /*19a40*/  F2FP.BF16.PACK_AB R119, R220, R203 ;  /* 0x000000cbdc77723e */ /* 0x000fe400000010ff */
[----:B------:R-:W-:Y:S05]  /*19a50*/  F2FP.BF16.PACK_AB R123, R163, R164 ;  /* 0x000000a4a37b723e */ /* 0x000fea00000010ff */
[-C--:B-1----:R-:W-:Y:S08]  /*19a60*/  HMMA.16816.F32.BF16 R4, R116, R124.reuse, R4 ;  /* 0x0000007c7404723c */ /* 0x082ff00000041804 */
[C---:B------:R-:W-:Y:S08]  /*19a70*/  HMMA.16816.F32.BF16 R8, R120.reuse, R124, R8 ;  /* 0x0000007c7808723c */ /* 0x040ff00000041808 */
[-C--:B------:R-:W-:Y:S08]  /*19a80*/  HMMA.16816.F32.BF16 R12, R120, R126.reuse, R12 ;  /* 0x0000007e780c723c */ /* 0x080ff0000004180c */
[C---:B------:R-:W-:Y:S08]  /*19a90*/  HMMA.16816.F32.BF16 R16, R116.reuse, R126, R16 ;  /* 0x0000007e7410723c */ /* 0x040ff00000041810 */
[-C--:B--2---:R-:W-:Y:S08]  /*19aa0*/  HMMA.16816.F32.BF16 R20, R116, R128.reuse, R20 ;  /* 0x000000807414723c */ /* 0x084ff00000041814 */
[C---:B------:R-:W-:Y:S08]  /*19ab0*/  HMMA.16816.F32.BF16 R24, R120.reuse, R128, R24 ;  /* 0x000000807818723c */ /* 0x040ff00000041818 */
[-C--:B------:R-:W-:Y:S08]  /*19ac0*/  HMMA.16816.F32.BF16 R28, R120, R130.reuse, R28 ;  /* 0x00000082781c723c */ /* 0x080ff0000004181c */
[C---:B------:R-:W-:Y:S01]  /*19ad0*/  HMMA.16816.F32.BF16 R32, R116.reuse, R130, R32 ;  /* 0x000000827420723c */ /* 0x040fe20000041820 */
[----:B------:R-:W-:Y:S07]  /*19ae0*/  LDSM.16.MT88.4 R128, [R205+0x2000] ;  /* 0x00200000cd80783b */ /* 0x000fee0000004200 */
[-C--:B------:R-:W-:Y:S08]  /*19af0*/  HMMA.16816.F32.BF16 R84, R116, R132.reuse, R84 ;  /* 0x000000847454723c */ /* 0x080ff00000041854 */
[C---:B------:R-:W-:Y:S08]  /*19b00*/  HMMA.16816.F32.BF16 R88, R120.reuse, R132, R88 ;  /* 0x000000847858723c */ /* 0x040ff00000041858 */
[-C--:B------:R-:W-:Y:S08]  /*19b10*/  HMMA.16816.F32.BF16 R92, R120, R134.reuse, R92 ;  /* 0x00000086785c723c */ /* 0x080ff0000004185c */
[C---:B------:R-:W-:Y:S08]  /*19b20*/  HMMA.16816.F32.BF16 R96, R116.reuse, R134, R96 ;  /* 0x000000867460723c */ /* 0x040ff00000041860 */
[-C--:B------:R-:W-:Y:S08]  /*19b30*/  HMMA.16816.F32.BF16 R36, R116, R40.reuse, R36 ;  /* 0x000000287424723c */ /* 0x080ff00000041824 */
[C---:B------:R-:W-:Y:S07]  /*19b40*/  HMMA.16816.F32.BF16 R100, R120.reuse, R40, R100 ;  /* 0x000000287864723c */ /* 0x040fee0000041864 */
[--C-:B------:R-:W-:Y:S01]  /*19b50*/  FFMA.FTZ R40, R67, c[0x0][0x2d0], -R161.reuse ;  /* 0x0000b40043287a23 */ /* 0x100fe200000108a1 */
[-C--:B------:R-:W-:Y:S01]  /*19b60*/  HMMA.16816.F32.BF16 R48, R120, R42.reuse, R48 ;  /* 0x0000002a7830723c */ /* 0x080fe20000041830 */
[----:B------:R-:W1:Y:S02]  /*19b70*/  LDSM.16.MT88.4 R64, [R209+0x1000] ;  /* 0x00100000d140783b */ /* 0x000e640000004200 */
[----:B------:R2:W-:Y:S01]  /*19b80*/  MUFU.EX2 R177, R40 ;  /* 0x0000002800b17308 */ /* 0x0005e20000000800 */
[----:B------:R-:W-:Y:S04]  /*19b90*/  F2FP.BF16.PACK_AB R41, R191, R192 ;  /* 0x000000c0bf29723e */ /* 0x000fe800000010ff */
[----:B------:R-:W-:Y:S01]  /*19ba0*/  HMMA.16816.F32.BF16 R104, R116, R42, R104 ;  /* 0x0000002a7468723c */ /* 0x000fe20000041868 */
[----:B------:R-:W3:Y:S06]  /*19bb0*/  LDSM.16.MT88.4 R116, [R206+0x1000] ;  /* 0x00100000ce74783b */ /* 0x000eec0000004200 */
[----:B------:R-:W-:Y:S02]  /*19bc0*/  F2FP.BF16.PACK_AB R42, R193, R194 ;  /* 0x000000c2c12a723e */ /* 0x000fe400000010ff */
[----:B------:R-:W-:Y:S03]  /*19bd0*/  F2FP.BF16.PACK_AB R43, R189, R190 ;  /* 0x000000bebd2b723e */ /* 0x000fe600000010ff */
[--C-:B--2---:R-:W-:Y:S02]  /*19be0*/  FFMA.FTZ R40, R56, c[0x0][0x2d0], -R162.reuse ;  /* 0x0000b40038287a23 */ /* 0x104fe400000108a2 */
[----:B------:R-:W-:Y:S02]  /*19bf0*/  FFMA.FTZ R56, R60, c[0x0][0x2d0], -R162 ;  /* 0x0000b4003c387a23 */ /* 0x000fe400000108a2 */
[----:B------:R2:W-:Y:S01]  /*19c00*/  MUFU.EX2 R176, R40 ;  /* 0x0000002800b07308 */ /* 0x0005e20000000800 */
[--C-:B------:R-:W-:Y:S09]  /*19c10*/  FFMA.FTZ R60, R70, c[0x0][0x2d0], -R161.reuse ;  /* 0x0000b400463c7a23 */ /* 0x100ff200000108a1 */
[----:B------:R4:W-:Y:S01]  /*19c20*/  MUFU.EX2 R175, R56 ;  /* 0x0000003800af7308 */ /* 0x0009e20000000800 */
[----:B--2---:R-:W-:Y:S07]  /*19c30*/  F2FP.BF16.PACK_AB R40, R195, R196 ;  /* 0x000000c4c328723e */ /* 0x004fee00000010ff */
[-C--:B------:R-:W-:Y:S05]  /*19c40*/  HMMA.16816.F32.BF16 R4, R40, R44.reuse, R4 ;  /* 0x0000002c2804723c */ /* 0x080fea0000041804 */
[----:B----4-:R-:W-:Y:S03]  /*19c50*/  FFMA.FTZ R56, R63, c[0x0][0x2d0], -R2 ;  /* 0x0000b4003f387a23 */ /* 0x010fe60000010802 */
[C---:B------:R-:W-:Y:S01]  /*19c60*/  HMMA.16816.F32.BF16 R8, R52.reuse, R44, R8 ;  /* 0x0000002c3408723c */ /* 0x040fe20000041808 */
[----:B------:R2:W-:Y:S06]  /*19c70*/  MUFU.EX2 R115, R56 ;  /* 0x0000003800737308 */ /* 0x0005ec0000000800 */
[----:B------:R-:W-:Y:S01]  /*19c80*/  FFMA.FTZ R44, R61, c[0x0][0x2d0], -R162 ;  /* 0x0000b4003d2c7a23 */ /* 0x000fe200000108a2 */
[-C--:B------:R-:W-:Y:S03]  /*19c90*/  HMMA.16816.F32.BF16 R12, R52, R46.reuse, R12 ;  /* 0x0000002e340c723c */ /* 0x080fe6000004180c */
[----:B------:R4:W-:Y:S05]  /*19ca0*/  MUFU.EX2 R173, R44 ;  /* 0x0000002c00ad7308 */ /* 0x0009ea0000000800 */
[C---:B------:R-:W-:Y:S08]  /*19cb0*/  HMMA.16816.F32.BF16 R16, R40.reuse, R46, R16 ;  /* 0x0000002e2810723c */ /* 0x040ff00000041810 */
[-C--:B-1----:R-:W-:Y:S04]  /*19cc0*/  HMMA.16816.F32.BF16 R20, R40, R64.reuse, R20 ;  /* 0x000000402814723c */ /* 0x082fe80000041814 */
[----:B--2---:R-:W-:Y:S04]  /*19cd0*/  FFMA.FTZ R56, R68, c[0x0][0x2d0], -R160 ;  /* 0x0000b40044387a23 */ /* 0x004fe800000108a0 */
[C---:B------:R-:W-:Y:S01]  /*19ce0*/  HMMA.16816.F32.BF16 R24, R52.reuse, R64, R24 ;  /* 0x000000403418723c */ /* 0x040fe20000041818 */
[----:B------:R1:W-:Y:S03]  /*19cf0*/  MUFU.EX2 R172, R56 ;  /* 0x0000003800ac7308 */ /* 0x0003e60000000800 */
[--C-:B----4-:R-:W-:Y:S03]  /*19d00*/  FFMA.FTZ R44, R58, c[0x0][0x2d0], -R2.reuse ;  /* 0x0000b4003a2c7a23 */ /* 0x110fe60000010802 */
[----:B------:R-:W-:Y:S01]  /*19d10*/  FFMA.FTZ R64, R74, c[0x0][0x2d0], -R2 ;  /* 0x0000b4004a407a23 */ /* 0x000fe20000010802 */
[-C--:B------:R-:W-:Y:S03]  /*19d20*/  HMMA.16816.F32.BF16 R28, R52, R66.reuse, R28 ;  /* 0x00000042341c723c */ /* 0x080fe6000004181c */
[----:B------:R2:W-:Y:S05]  /*19d30*/  MUFU.EX2 R157, R44 ;  /* 0x0000002c009d7308 */ /* 0x0005ea0000000800 */
[C---:B------:R-:W-:Y:S05]  /*19d40*/  HMMA.16816.F32.BF16 R32, R40.reuse, R66, R32 ;  /* 0x000000422820723c */ /* 0x040fea0000041820 */
[----:B------:R-:W-:Y:S03]  /*19d50*/  MUFU.EX2 R65, R64 ;  /* 0x0000004000417308 */ /* 0x000fe60000000800 */
[-C--:B---3--:R-:W-:Y:S04]  /*19d60*/  HMMA.16816.F32.BF16 R84, R40, R116.reuse, R84 ;  /* 0x000000742854723c */ /* 0x088fe80000041854 */
[----:B-1----:R-:W-:Y:S04]  /*19d70*/  FFMA.FTZ R56, R69, c[0x0][0x2d0], -R160 ;  /* 0x0000b40045387a23 */ /* 0x002fe800000108a0 */
[C---:B------:R-:W-:Y:S01]  /*19d80*/  HMMA.16816.F32.BF16 R88, R52.reuse, R116, R88 ;  /* 0x000000743458723c */ /* 0x040fe20000041858 */
[----:B------:R1:W-:Y:S03]  /*19d90*/  MUFU.EX2 R159, R56 ;  /* 0x00000038009f7308 */ /* 0x0003e60000000800 */
[----:B--2---:R-:W-:Y:S04]  /*19da0*/  FFMA.FTZ R44, R59, c[0x0][0x2d0], -R2 ;  /* 0x0000b4003b2c7a23 */ /* 0x004fe80000010802 */
[-C--:B------:R-:W-:Y:S03]  /*19db0*/  HMMA.16816.F32.BF16 R92, R52, R118.reuse, R92 ;  /* 0x00000076345c723c */ /* 0x080fe6000004185c */
[----:B------:R2:W3:Y:S05]  /*19dc0*/  MUFU.EX2 R114, R44 ;  /* 0x0000002c00727308 */ /* 0x0004ea0000000800 */
[C---:B------:R-:W-:Y:S04]  /*19dd0*/  HMMA.16816.F32.BF16 R96, R40.reuse, R118, R96 ;  /* 0x000000762860723c */ /* 0x040fe80000041860 */
[----:B-1----:R-:W-:Y:S04]  /*19de0*/  FFMA.FTZ R56, R80, c[0x0][0x2d0], -R160 ;  /* 0x0000b40050387a23 */ /* 0x002fe800000108a0 */
[----:B------:R1:W-:Y:S01]  /*19df0*/  MUFU.EX2 R171, R56 ;  /* 0x0000003800ab7308 */ /* 0x0003e20000000800 */
[----:B--2---:R-:W-:Y:S09]  /*19e00*/  FFMA.FTZ R44, R62, c[0x0][0x2d0], -R2 ;  /* 0x0000b4003e2c7a23 */ /* 0x004ff20000010802 */
[----:B------:R2:W4:Y:S01]  /*19e10*/  MUFU.EX2 R156, R44 ;  /* 0x0000002c009c7308 */ /* 0x0005220000000800 */
[----:B-1----:R-:W-:Y:S09]  /*19e20*/  FFMA.FTZ R56, R81, c[0x0][0x2d0], -R160 ;  /* 0x0000b40051387a23 */ /* 0x002ff200000108a0 */
[----:B------:R1:W-:Y:S01]  /*19e30*/  MUFU.EX2 R81, R60 ;  /* 0x0000003c00517308 */ /* 0x0003e20000000800 */
[----:B--2---:R-:W2:Y:S09]  /*19e40*/  LDSM.16.MT88.4 R44, [R208+0x1000] ;  /* 0x00100000d02c783b */ /* 0x004eb20000004200 */
[----:B------:R5:W-:Y:S01]  /*19e50*/  MUFU.EX2 R158, R56 ;  /* 0x00000038009e7308 */ /* 0x000be20000000800 */
[--C-:B-1----:R-:W-:Y:S09]  /*19e60*/  FFMA.FTZ R60, R71, c[0x0][0x2d0], -R161.reuse ;  /* 0x0000b400473c7a23 */ /* 0x102ff200000108a1 */
[----:B------:R1:W-:Y:S01]  /*19e70*/  MUFU.EX2 R80, R60 ;  /* 0x0000003c00507308 */ /* 0x0003e20000000800 */
[----:B-----5:R-:W5:Y:S01]  /*19e80*/  LDSM.16.MT88.4 R56, [R205+0x1800] ;  /* 0x00180000cd38783b */ /* 0x020f620000004200 */
[-C--:B--2---:R-:W-:Y:S03]  /*19e90*/  HMMA.16816.F32.BF16 R36, R40, R44.reuse, R36 ;  /* 0x0000002c2824723c */ /* 0x084fe60000041824 */
[--C-:B-1----:R-:W-:Y:S05]  /*19ea0*/  FFMA.FTZ R60, R73, c[0x0][0x2d0], -R162.reuse ;  /* 0x0000b400493c7a23 */ /* 0x102fea00000108a2 */
[C---:B------:R-:W-:Y:S01]  /*19eb0*/  HMMA.16816.F32.BF16 R100, R52.reuse, R44, R100 ;  /* 0x0000002c3464723c */ /* 0x040fe20000041864 */
[----:B------:R1:W-:Y:S06]  /*19ec0*/  MUFU.EX2 R68, R60 ;  /* 0x0000003c00447308 */ /* 0x0003ec0000000800 */
[--C-:B------:R-:W-:Y:S01]  /*19ed0*/  FFMA.FTZ R44, R82, c[0x0][0x2d0], -R161.reuse ;  /* 0x0000b400522c7a23 */ /* 0x100fe200000108a1 */
[-C--:B------:R-:W-:Y:S01]  /*19ee0*/  HMMA.16816.F32.BF16 R48, R52, R46.reuse, R48 ;  /* 0x0000002e3430723c */ /* 0x080fe20000041830 */
[----:B------:R-:W2:Y:S02]  /*19ef0*/  LDSM.16.MT88.4 R52, [R209+0x1800] ;  /* 0x00180000d134783b */ /* 0x000ea40000004200 */
[----:B------:R5:W-:Y:S01]  /*19f00*/  MUFU.EX2 R71, R44 ;  /* 0x0000002c00477308 */ /* 0x000be20000000800 */
[----:B---3--:R-:W-:Y:S04]  /*19f10*/  F2FP.BF16.PACK_AB R45, R114, R157 ;  /* 0x0000009d722d723e */ /* 0x008fe800000010ff */
[----:B------:R-:W-:Y:S07]  /*19f20*/  HMMA.16816.F32.BF16 R104, R40, R46, R104 ;  /* 0x0000002e2868723c */ /* 0x000fee0000041868 */
[----:B------:R-:W-:Y:S02]  /*19f30*/  F2FP.BF16.PACK_AB R40, R184, R182 ;  /* 0x000000b6b828723e */ /* 0x000fe400000010ff */
[----:B------:R-:W-:Y:S01]  /*19f40*/  F2FP.BF16.PACK_AB R42, R181, R183 ;  /* 0x000000b7b52a723e */ /* 0x000fe200000010ff */
[----:B-1----:R-:W1:Y:S02]  /*19f50*/  LDSM.16.MT88.4 R60, [R206+0x1800] ;  /* 0x00180000ce3c783b */ /* 0x002e640000004200 */
[----:B------:R-:W-:Y:S02]  /*19f60*/  F2FP.BF16.PACK_AB R41, R178, R180 ;  /* 0x000000b4b229723e */ /* 0x000fe400000010ff */
[----:B------:R-:W-:Y:S02]  /*19f70*/  F2FP.BF16.PACK_AB R43, R177, R179 ;  /* 0x000000b3b12b723e */ /* 0x000fe400000010ff */
[----:B------:R-:W-:Y:S02]  /*19f80*/  F2FP.BF16.PACK_AB R46, R173, R175 ;  /* 0x000000afad2e723e */ /* 0x000fe400000010ff */
[----:B----4-:R-:W-:Y:S01]  /*19f90*/  F2FP.BF16.PACK_AB R47, R115, R156 ;  /* 0x0000009c732f723e */ /* 0x010fe200000010ff */
[----:B-----5:R-:W-:Y:S02]  /*19fa0*/  FFMA.FTZ R44, R83, c[0x0][0x2d0], -R161 ;  /* 0x0000b400532c7a23 */ /* 0x020fe400000108a1 */
[-C--:B------:R-:W-:Y:S02]  /*19fb0*/  HMMA.16816.F32.BF16 R4, R40, R56.reuse, R4 ;  /* 0x000000382804723c */ /* 0x080fe40000041804 */
[----:B------:R3:W-:Y:S02]  /*19fc0*/  MUFU.EX2 R70, R44 ;  /* 0x0000002c00467308 */ /* 0x0007e40000000800 */
[--C-:B---3--:R-:W-:Y:S08]  /*19fd0*/  FFMA.FTZ R44, R72, c[0x0][0x2d0], -R162.reuse ;  /* 0x0000b400482c7a23 */ /* 0x108ff000000108a2 */
[----:B------:R3:W4:Y:S02]  /*19fe0*/  MUFU.EX2 R69, R44 ;  /* 0x0000002c00457308 */ /* 0x0007240000000800 */
[----:B---3--:R-:W-:Y:S02]  /*19ff0*/  F2FP.BF16.PACK_AB R44, R174, R176 ;  /* 0x000000b0ae2c723e */ /* 0x008fe400000010ff */
[----:B----4-:R-:W-:Y:S05]  /*1a000*/  F2FP.BF16.PACK_AB R152, R68, R69 ;  /* 0x000000454498723e */ /* 0x010fea00000010ff */
[C---:B------:R-:W-:Y:S07]  /*1a010*/  HMMA.16816.F32.BF16 R8, R44.reuse, R56, R8 ;  /* 0x000000382c08723c */ /* 0x040fee0000041808 */
[--C-:B------:R-:W-:Y:S01]  /*1a020*/  FFMA.FTZ R56, R76, c[0x0][0x2d0], -R162.reuse ;  /* 0x0000b4004c387a23 */ /* 0x100fe200000108a2 */
[-C--:B------:R-:W-:Y:S03]  /*1a030*/  HMMA.16816.F32.BF16 R12, R44, R58.reuse, R12 ;  /* 0x0000003a2c0c723c */ /* 0x080fe6000004180c */
[----:B------:R3:W-:Y:S05]  /*1a040*/  MUFU.EX2 R67, R56 ;  /* 0x0000003800437308 */ /* 0x0007ea0000000800 */
[C---:B------:R-:W-:Y:S08]  /*1a050*/  HMMA.16816.F32.BF16 R16, R40.reuse, R58, R16 ;  /* 0x0000003a2810723c */ /* 0x040ff00000041810 */
[-C--:B--2---:R-:W-:Y:S08]  /*1a060*/  HMMA.16816.F32.BF16 R20, R40, R52.reuse, R20 ;  /* 0x000000342814723c */ /* 0x084ff00000041814 */
[C---:B------:R-:W-:Y:S04]  /*1a070*/  HMMA.16816.F32.BF16 R24, R44.reuse, R52, R24 ;  /* 0x000000342c18723c */ /* 0x040fe80000041818 */
[----:B---3--:R-:W-:Y:S03]  /*1a080*/  FFMA.FTZ R56, R77, c[0x0][0x2d0], -R162 ;  /* 0x0000b4004d387a23 */ /* 0x008fe600000108a2 */
[--C-:B------:R-:W-:Y:S01]  /*1a090*/  FFMA.FTZ R52, R75, c[0x0][0x2d0], -R2.reuse ;  /* 0x0000b4004b347a23 */ /* 0x100fe20000010802 */
[-C--:B------:R-:W-:Y:S01]  /*1a0a0*/  HMMA.16816.F32.BF16 R28, R44, R54.reuse, R28 ;  /* 0x000000362c1c723c */ /* 0x080fe2000004181c */
[----:B------:R2:W3:Y:S07]  /*1a0b0*/  MUFU.EX2 R66, R56 ;  /* 0x0000003800427308 */ /* 0x0004ee0000000800 */
[C---:B------:R-:W-:Y:S03]  /*1a0c0*/  HMMA.16816.F32.BF16 R32, R40.reuse, R54, R32 ;  /* 0x000000362820723c */ /* 0x040fe60000041820 */
[----:B------:R4:W5:Y:S05]  /*1a0d0*/  MUFU.EX2 R64, R52 ;  /* 0x0000003400407308 */ /* 0x00096a0000000800 */
[-C--:B-1----:R-:W-:Y:S08]  /*1a0e0*/  HMMA.16816.F32.BF16 R84, R40, R60.reuse, R84 ;  /* 0x0000003c2854723c */ /* 0x082ff00000041854 */
[C---:B------:R-:W-:Y:S01]  /*1a0f0*/  HMMA.16816.F32.BF16 R88, R44.reuse, R60, R88 ;  /* 0x0000003c2c58723c */ /* 0x040fe20000041858 */
[----:B--2---:R-:W1:Y:S03]  /*1a100*/  LDSM.16.MT88.4 R56, [R208+0x1800] ;  /* 0x00180000d038783b */ /* 0x004e660000004200 */
[----:B---3--:R-:W-:Y:S04]  /*1a110*/  F2FP.BF16.PACK_AB R154, R66, R67 ;  /* 0x00000043429a723e */ /* 0x008fe800000010ff */
[-C--:B------:R-:W-:Y:S04]  /*1a120*/  HMMA.16816.F32.BF16 R92, R44, R62.reuse, R92 ;  /* 0x0000003e2c5c723c */ /* 0x080fe8000004185c */
[--C-:B----4-:R-:W-:Y:S01]  /*1a130*/  FFMA.FTZ R52, R78, c[0x0][0x2d0], -R2.reuse ;  /* 0x0000b4004e347a23 */ /* 0x110fe20000010802 */
[----:B-----5:R-:W-:Y:S01]  /*1a140*/  F2FP.BF16.PACK_AB R153, R64, R65 ;  /* 0x000000414099723e */ /* 0x020fe200000010ff */
[----:B------:R-:W-:Y:S02]  /*1a150*/  FFMA.FTZ R2, R79, c[0x0][0x2d0], -R2 ;  /* 0x0000b4004f027a23 */ /* 0x000fe40000010802 */
[C---:B------:R-:W-:Y:S01]  /*1a160*/  HMMA.16816.F32.BF16 R96, R40.reuse, R62, R96 ;  /* 0x0000003e2860723c */ /* 0x040fe20000041860 */
[----:B------:R-:W-:Y:S10]  /*1a170*/  MUFU.EX2 R53, R52 ;  /* 0x0000003400357308 */ /* 0x000ff40000000800 */
[----:B------:R2:W3:Y:S01]  /*1a180*/  MUFU.EX2 R52, R2 ;  /* 0x0000000200347308 */ /* 0x0004e20000000800 */
[-C--:B-1----:R-:W-:Y:S08]  /*1a190*/  HMMA.16816.F32.BF16 R36, R40, R56.reuse, R36 ;  /* 0x000000382824723c */ /* 0x082ff00000041824 */
[C---:B------:R-:W-:Y:S04]  /*1a1a0*/  HMMA.16816.F32.BF16 R100, R44.reuse, R56, R100 ;  /* 0x000000382c64723c */ /* 0x040fe80000041864 */
[----:B--2---:R-:W-:Y:S01]  /*1a1b0*/  FFMA.FTZ R2, R111, R243, R226 ;  /* 0x000000f36f027223 */ /* 0x004fe200000100e2 */
[----:B---3--:R-:W-:Y:S02]  /*1a1c0*/  F2FP.BF16.PACK_AB R155, R52, R53 ;  /* 0x00000035349b723e */ /* 0x008fe400000010ff */
[----:B------:R-:W-:Y:S01]  /*1a1d0*/  MOV R111, R109 ;  /* 0x0000006d006f7202 */ /* 0x000fe20000000f00 */
[-C--:B------:R-:W-:Y:S01]  /*1a1e0*/  HMMA.16816.F32.BF16 R48, R44, R58.reuse, R48 ;  /* 0x0000003a2c30723c */ /* 0x080fe20000041830 */
[----:B------:R-:W1:Y:S07]  /*1a1f0*/  LDSM.16.MT88.4 R44, [R206+0x2000] ;  /* 0x00200000ce2c783b */ /* 0x000e6e0000004200 */
        /* <DEDUP_REMOVED lines=20> */
[----:B------:R-:W2:Y:S02]  /*1a340*/  LDSM.16.MT88.4 R4, [R208+0x2000] ;  /* 0x00200000d004783b */ /* 0x000ea40000004200 */
        /* <DEDUP_REMOVED lines=55> */
[----:B------:R-:W-:Y:S01]  /*1a6c0*/  FADD.FTZ R8, R114, R0 ;  /* 0x0000000072087221 */ /* 0x000fe20000010000 */
[----:B------:R-:W-:Y:S01]  /*1a6d0*/  MOV R114, R108 ;  /* 0x0000006c00727202 */ /* 0x000fe20000000f00 */
        /* <DEDUP_REMOVED lines=30> */
.L_x_2573:
[----:B------:R-:W-:-:S13]  /*1a8c0*/  ISETP.GE.AND P0, PT, R200, R240, PT ;  /* 0x000000f0c800720c */ /* 0x000fda0003f06270 */
[----:B------:R-:W-:Y:S05]  /*1a8d0*/  @!P0 BRA `(.L_x_2575) ;  /* 0x00004be000008947 */ /* 0x000fea0003800000 */
[----:B------:R-:W-:Y:S01]  /*1a8e0*/  IMAD.MOV.U32 R112, RZ, RZ, R109 ;  /* 0x000000ffff707224 */ /* 0x000fe200078e006d */
[----:B------:R-:W-:Y:S01]  /*1a8f0*/  MOV R114, R3 ;  /* 0x0000000300727202 */ /* 0x000fe20000000f00 */
[----:B------:R-:W-:Y:S01]  /*1a900*/  IMAD.MOV.U32 R111, RZ, RZ, R110 ;  /* 0x000000ffff6f7224 */ /* 0x000fe200078e006e */
[----:B------:R-:W-:Y:S02]  /*1a910*/  MOV R113, R108 ;  /* 0x0000006c00717202 */ /* 0x000fe40000000f00 */
.L_x_2592:
[----:B--2---:R-:W2:Y:S01]  /*1a920*/  LDL R0, [R1+0x40] ;  /* 0x0000400001007983 */ /* 0x004ea20000100800 */
[----:B------:R-:W-:Y:S04]  /*1a930*/  DEPBAR.LE SB0, 0x0 ;  /* 0x000080000000791a */ /* 0x000fe80000000000 */
[----:B------:R-:W-:Y:S01]  /*1a940*/  WARPSYNC 0xffffffff ;  /* 0xffffffff00007948 */ /* 0x000fe20003800000 */
[----:B------:R-:W3:Y:S01]  /*1a950*/  LDL R54, [R1+0x38] ;  /* 0x0000380001367983 */ /* 0x000ee20000100800 */
[----:B------:R-:W-:Y:S01]  /*1a960*/  IMAD.WIDE.U32 R52, R200, c[0x0][0x208], RZ ;  /* 0x00008200c8347a25 */ /* 0x000fe200078e00ff */
        /* <DEDUP_REMOVED lines=15> */
[----:B------:R-:W2:Y:S01]  /*1aa60*/  LDSM.16.M88.4 R64, [R204+0x1800] ;  /* 0x00180000cc40783b */ /* 0x000ea20000000200 */
        /* <DEDUP_REMOVED lines=8> */
[----:B------:R-:W4:Y:S05]  /*1aaf0*/  LDL R225, [R1+0x18] ;  /* 0x0000180001e17983 */ /* 0x000f2a0000100800 */
[-C--:B-----5:R-:W-:Y:S01]  /*1ab00*/  HMMA.16816.F32.BF16 R20, R80, R32.reuse, RZ ;  /* 0x000000205014723c */ /* 0x0a0fe200000418ff */
[----:B------:R-:W5:Y:S06]  /*1ab10*/  LDSM.16.M88.4 R164, [R215] ;  /* 0x00000000d7a4783b */ /* 0x000f6c0000000200 */
[----:B------:R-:W4:Y:S01]  /*1ab20*/  LDL R224, [R1+0x14] ;  /* 0x0000140001e07983 */ /* 0x000f220000100800 */
[C---:B------:R-:W-:Y:S05]  /*1ab30*/  HMMA.16816.F32.BF16 R24, R76.reuse, R32, RZ ;  /* 0x000000204c18723c */ /* 0x040fea00000418ff */
[----:B------:R-:W1:Y:S03]  /*1ab40*/  LDSM.16.M88.4 R168, [R214+0x2000] ;  /* 0x00200000d6a8783b */ /* 0x000e660000000200 */
[-C--:B------:R-:W-:Y:S03]  /*1ab50*/  HMMA.16816.F32.BF16 R28, R76, R34.reuse, RZ ;  /* 0x000000224c1c723c */ /* 0x080fe600000418ff */
[----:B------:R-:W1:Y:S05]  /*1ab60*/  LDSM.16.M88.4 R172, [R219] ;  /* 0x00000000dbac783b */ /* 0x000e6a0000000200 */
[C---:B------:R-:W-:Y:S01]  /*1ab70*/  HMMA.16816.F32.BF16 R32, R80.reuse, R34, RZ ;  /* 0x000000225020723c */ /* 0x040fe200000418ff */
[----:B------:R-:W1:Y:S06]  /*1ab80*/  LDSM.16.M88.4 R176, [R218] ;  /* 0x00000000dab0783b */ /* 0x000e6c0000000200 */
[----:B------:R-:W1:Y:S01]  /*1ab90*/  LDSM.16.M88.4 R180, [R217] ;  /* 0x00000000d9b4783b */ /* 0x000e620000000200 */
[-C--:B------:R-:W-:Y:S05]  /*1aba0*/  HMMA.16816.F32.BF16 R36, R80, R48.reuse, RZ ;  /* 0x000000305024723c */ /* 0x080fea00000418ff */
[----:B------:R-:W1:Y:S03]  /*1abb0*/  LDSM.16.M88.4 R184, [R216] ;  /* 0x00000000d8b8783b */ /* 0x000e660000000200 */
[C---:B------:R-:W-:Y:S08]  /*1abc0*/  HMMA.16816.F32.BF16 R40, R76.reuse, R48, RZ ;  /* 0x000000304c28723c */ /* 0x040ff000000418ff */
[-C--:B------:R-:W-:Y:S08]  /*1abd0*/  HMMA.16816.F32.BF16 R44, R76, R50.reuse, RZ ;  /* 0x000000324c2c723c */ /* 0x080ff000000418ff */
[C---:B------:R-:W-:Y:S02]  /*1abe0*/  HMMA.16816.F32.BF16 R48, R80.reuse, R50, RZ ;  /* 0x000000325030723c */ /* 0x040fe400000418ff */
[----:B--2---:R-:W-:Y:S02]  /*1abf0*/  LOP3.LUT P3, RZ, R0, 0x80, RZ, 0xc0, !PT ;  /* 0x0000008000ff7812 */ /* 0x004fe4000786c0ff */
[----:B------:R-:W-:Y:S05]  /*1ac00*/  SHF.R.S32.HI R0, RZ, 0x1f, R200 ;  /* 0x0000001fff007819 */ /* 0x000fea00000114c8 */
[----:B------:R-:W-:Y:S04]  /*1ac10*/  IMAD R0, R0, c[0x0][0x208], RZ ;  /* 0x0000820000007a24 */ /* 0x000fe800078e02ff */
[----:B------:R-:W-:Y:S02]  /*1ac20*/  IMAD R0, R200, c[0x0][0x20c], R0 ;  /* 0x00008300c8007a24 */ /* 0x000fe400078e0200 */
[----:B---3--:R-:W-:Y:S02]  /*1ac30*/  IMAD.MOV.U32 R3, RZ, RZ, R54 ;  /* 0x000000ffff037224 */ /* 0x008fe400078e0036 */
[----:B------:R-:W-:Y:S02]  /*1ac40*/  IMAD.IADD R0, R53, 0x1, R0 ;  /* 0x0000000135007824 */ /* 0x000fe400078e0200 */
[----:B------:R-:W-:Y:S02]  /*1ac50*/  IMAD.WIDE.U32 R2, R52, 0x50, R2 ;  /* 0x0000005034027825 */ /* 0x000fe400078e0002 */
[-C--:B------:R-:W-:Y:S02]  /*1ac60*/  HMMA.16816.F32.BF16 R52, R80, R64.reuse, RZ ;  /* 0x000000405034723c */ /* 0x080fe400000418ff */
[----:B------:R-:W-:Y:S01]  /*1ac70*/  IMAD R0, R0, 0x50, RZ ;  /* 0x0000005000007824 */ /* 0x000fe200078e02ff */
[C---:B------:R-:W-:Y:S03]  /*1ac80*/  LEA R68, P0, R2.reuse, c[0x0][0x1f8], 0x1 ;  /* 0x00007e0002447a11 */ /* 0x040fe600078008ff */
[----:B------:R-:W-:Y:S01]  /*1ac90*/  IMAD.IADD R0, R3, 0x1, R0 ;  /* 0x0000000103007824 */ /* 0x000fe200078e0200 */
[----:B------:R-:W-:Y:S01]  /*1aca0*/  MOV R3, c[0x0][0x208] ;  /* 0x0000820000037a02 */ /* 0x000fe20000000f00 */
[C---:B------:R-:W-:Y:S04]  /*1acb0*/  HMMA.16816.F32.BF16 R56, R76.reuse, R64, RZ ;  /* 0x000000404c38723c */ /* 0x040fe800000418ff */
[C---:B------:R-:W-:Y:S01]  /*1acc0*/  IMAD.SHL.U32 R70, R3.reuse, 0x20, RZ ;  /* 0x0000002003467824 */ /* 0x040fe200078e00ff */
[----:B------:R-:W-:Y:S02]  /*1acd0*/  LEA.HI.X R69, R2, c[0x0][0x1fc], R0, 0x1, P0 ;  /* 0x00007f0002457a11 */ /* 0x000fe400000f0c00 */
[-C--:B------:R-:W-:Y:S01]  /*1ace0*/  SHF.L.U64.HI R0, R3, R115.reuse, c[0x0][0x20c] ;  /* 0x0000830003007619 */ /* 0x080fe20000010273 */
[-C--:B------:R-:W-:Y:S01]  /*1acf0*/  HMMA.16816.F32.BF16 R60, R76, R66.reuse, RZ ;  /* 0x000000424c3c723c */ /* 0x080fe200000418ff */
[-C--:B------:R-:W-:Y:S01]  /*1ad00*/  IADD3 R2, P0, R68, R70.reuse, RZ ;  /* 0x0000004644027210 */ /* 0x080fe20007f1e0ff */
[----:B------:R-:W-:Y:S01]  /*1ad10*/  @!PT LDS RZ, [RZ] ;  /* 0x00000000fffff984 */ /* 0x000fe20000000800 */
[----:B------:R-:W-:Y:S01]  /*1ad20*/  @!PT LDS RZ, [RZ] ;  /* 0x00000000fffff984 */ /* 0x000fe20000000800 */
[----:B------:R-:W-:Y:S01]  /*1ad30*/  @!PT LDS RZ, [RZ] ;  /* 0x00000000fffff984 */ /* 0x000fe20000000800 */
[----:B------:R1:W-:Y:S03]  /*1ad40*/  LDGSTS.E.BYPASS.LTC128B.128 [R221+0x100], [R68.64], !P3 ;  /* 0x0010000044dd7fae */ /* 0x0003e6000d901d48 */
[----:B------:R-:W-:Y:S01]  /*1ad50*/  IADD3 R74, P2, R2, R70, RZ ;  /* 0x00000046024a7210 */ /* 0x000fe20007f5e0ff */
[--C-:B------:R-:W-:Y:S02]  /*1ad60*/  IMAD.X R3, R69, 0x1, R0.reuse, P0 ;  /* 0x0000000145037824 */ /* 0x100fe400000e0600 */
[C---:B------:R-:W-:Y:S03]  /*1ad70*/  HMMA.16816.F32.BF16 R64, R80.reuse, R66, RZ ;  /* 0x000000425040723c */ /* 0x040fe600000418ff */
[----:B------:R2:W-:Y:S01]  /*1ad80*/  LDGSTS.E.BYPASS.LTC128B.128 [R221+0x900], [R2.64], !P3 ;  /* 0x0090000002dd7fae */ /* 0x0005e2000d901d48 */
[----:B------:R-:W-:Y:S02]  /*1ad90*/  IADD3.X R75, R3, R0, RZ, P2, !PT ;  /* 0x00000000034b7210 */ /* 0x000fe400017fe4ff */
[-C--:B------:R-:W-:Y:S03]  /*1ada0*/  IADD3 R72, P1, R74, R70.reuse, RZ ;  /* 0x000000464a487210 */ /* 0x080fe60007f3e0ff */
[----:B------:R3:W-:Y:S03]  /*1adb0*/  LDGSTS.E.BYPASS.LTC128B.128 [R221+0x1100], [R74.64], !P3 ;  /* 0x011000004add7fae */ /* 0x0007e6000d901d48 */
[--C-:B------:R-:W-:Y:S01]  /*1adc0*/  IMAD.X R73, R75, 0x1, R0.reuse, P1 ;  /* 0x000000014b497824 */ /* 0x100fe200008e0600 */
[----:B------:R-:W-:Y:S04]  /*1add0*/  IADD3 R108, P0, R72, R70, RZ ;  /* 0x00000046486c7210 */ /* 0x000fe80007f1e0ff */
[----:B------:R3:W-:Y:S01]  /*1ade0*/  LDGSTS.E.BYPASS.LTC128B.128 [R221+0x1900], [R72.64], !P3 ;  /* 0x0190000048dd7fae */ /* 0x0007e2000d901d48 */
[----:B------:R-:W-:Y:S01]  /*1adf0*/  IMAD.X R109, R73, 0x1, R0, P0 ;  /* 0x00000001496d7824 */ /* 0x000fe200000e0600 */
[C---:B------:R-:W-:Y:S01]  /*1ae00*/  ISETP.GT.AND P0, PT, R200.reuse, R240, PT ;  /* 0x000000f0c800720c */ /* 0x040fe20003f04270 */
[-C--:B-1----:R-:W-:Y:S03]  /*1ae10*/  HMMA.16816.F32.BF16 R68, R80, R156.reuse, RZ ;  /* 0x0000009c5044723c */ /* 0x082fe600000418ff */
[----:B------:R-:W4:Y:S06]  /*1ae20*/  LDL R223, [R1+0x1c] ;  /* 0x00001c0001df7983 */ /* 0x000f2c0000100800 */
[----:B------:R1:W-:Y:S03]  /*1ae30*/  LDGSTS.E.BYPASS.LTC128B.128 [R221+0x2100], [R108.64], !P3 ;  /* 0x021000006cdd7fae */ /* 0x0003e6000d901d48 */
[----:B------:R-:W-:Y:S03]  /*1ae40*/  @P0 IADD3 R0, R200, -0x1, RZ ;  /* 0xffffffffc8000810 */ /* 0x000fe60007ffe0ff */
[----:B------:R-:W-:Y:S01]  /*1ae50*/  LDSM.16.M88.4 R188, [R212] ;  /* 0x00000000d4bc783b */ /* 0x000fe20000000200 */
[----:B--2---:R-:W-:Y:S01]  /*1ae60*/  @P0 MOV R3, R110 ;  /* 0x0000006e00030202 */ /* 0x004fe20000000f00 */
[----:B------:R-:W-:Y:S01]  /*1ae70*/  @P0 IMAD.MOV.U32 R110, RZ, RZ, c[0x0][0x1e0] ;  /* 0x00007800ff6e0624 */ /* 0x000fe200078e00ff */
[----:B------:R-:W-:Y:S03]  /*1ae80*/  @P0 SHF.R.S32.HI R2, RZ, 0x1f, R0 ;  /* 0x0000001fff020819 */ /* 0x000fe60000011400 */
[----:B------:R-:W0:Y:S02]  /*1ae90*/  LDGDEPBAR ;  /* 0x00000000000079af */ /* 0x000e240000000000 */
[----:B------:R-:W-:Y:S01]  /*1aea0*/  @P0 IMAD R2, R2, c[0x0][0x1e0], RZ ;  /* 0x0000780002020a24 */ /* 0x000fe200078e02ff */
[C---:B---3--:R-:W-:Y:S03]  /*1aeb0*/  HMMA.16816.F32.BF16 R72, R76.reuse, R156, RZ ;  /* 0x0000009c4c48723c */ /* 0x048fe600000418ff */
[----:B------:R-:W2:Y:S05]  /*1aec0*/  LDSM.16.M88.4 R192, [R210] ;  /* 0x00000000d2c0783b */ /* 0x000eaa0000000200 */
[-C--:B------:R-:W-:Y:S01]  /*1aed0*/  HMMA.16816.F32.BF16 R76, R76, R158.reuse, RZ ;  /* 0x0000009e4c4c723c */ /* 0x080fe200000418ff */
[----:B------:R-:W3:Y:S03]  /*1aee0*/  LDSM.16.M88.4 R196, [R212+0x2000] ;  /* 0x00200000d4c4783b */ /* 0x000ee60000000200 */
[C---:B-1----:R-:W-:Y:S04]  /*1aef0*/  @P0 IMAD.WIDE.U32 R108, R0.reuse, c[0x0][0x1e0], RZ ;  /* 0x00007800006c0a25 */ /* 0x042fe800078e00ff */
[----:B------:R-:W-:Y:S01]  /*1af00*/  HMMA.16816.F32.BF16 R80, R80, R158, RZ ;  /* 0x0000009e5050723c */ /* 0x000fe200000418ff */
[----:B------:R-:W1:Y:S03]  /*1af10*/  LDSM.16.M88.4 R156, [R210+0x800] ;  /* 0x00080000d29c783b */ /* 0x000e660000000200 */
[----:B------:R-:W-:Y:S02]  /*1af20*/  @P0 IMAD R0, R0, c[0x0][0x1e4], R2 ;  /* 0x0000790000000a24 */ /* 0x000fe400078e0202 */
[----:B------:R-:W-:Y:S02]  /*1af30*/  @P0 IMAD.MOV.U32 R2, RZ, RZ, R222 ;  /* 0x000000ffff020224 */ /* 0x000fe400078e00de */
[-C--:B-----5:R-:W-:Y:S05]  /*1af40*/  HMMA.16816.F32.BF16 R4, R160, R164.reuse, R4 ;  /* 0x000000a4a004723c */ /* 0x0a0fea0000041804 */
[----:B------:R-:W-:Y:S03]  /*1af50*/  @P0 IMAD.WIDE.U32 R2, R108, 0x50, R2 ;  /* 0x000000506c020825 */ /* 0x000fe600078e0002 */
[C---:B------:R-:W-:Y:S04]  /*1af60*/  HMMA.16816.F32.BF16 R8, R168.reuse, R164, R8 ;  /* 0x000000a4a808723c */ /* 0x040fe80000041808 */
[----:B------:R-:W-:Y:S04]  /*1af70*/  @P0 IMAD.IADD R0, R109, 0x1, R0 ;  /* 0x000000016d000824 */ /* 0x000fe800078e0200 */
[-C--:B------:R-:W-:Y:S04]  /*1af80*/  HMMA.16816.F32.BF16 R12, R168, R166.reuse, R12 ;  /* 0x000000a6a80c723c */ /* 0x080fe8000004180c */
[----:B------:R-:W-:Y:S01]  /*1af90*/  @P0 IMAD R108, R0, 0x50, RZ ;  /* 0x00000050006c0824 */ /* 0x000fe200078e02ff */
[C---:B------:R-:W-:Y:S01]  /*1afa0*/  @P0 SHF.L.U64.HI R0, R110.reuse, R115, c[0x0][0x1e4] ;  /* 0x000079006e000619 */ /* 0x040fe20000010273 */
[----:B------:R-:W-:Y:S02]  /*1afb0*/  @P0 IMAD.SHL.U32 R110, R110, 0x20, RZ ;  /* 0x000000206e6e0824 */ /* 0x000fe400078e00ff */
[C---:B------:R-:W-:Y:S01]  /*1afc0*/  HMMA.16816.F32.BF16 R16, R160.reuse, R166, R16 ;  /* 0x000000a6a010723c */ /* 0x040fe20000041810 */
[----:B------:R-:W5:Y:S03]  /*1afd0*/  LDSM.16.M88.4 R164, [R210+0x1000] ;  /* 0x00100000d2a4783b */ /* 0x000f660000000200 */
[----:B------:R-:W-:Y:S04]  /*1afe0*/  @P0 IADD3 R3, R3, R108, RZ ;  /* 0x0000006c03030210 */ /* 0x000fe80007ffe0ff */
        /* <DEDUP_REMOVED lines=20> */
[----:B------:R-:W4:Y:S06]  /*1b130*/  LDSM.16.M88.4 R160, [R210+0x1800] ;  /* 0x00180000d2a0783b */ /* 0x000f2c0000000200 */
[----:B------:R-:W4:Y:S01]  /*1b140*/  LDSM.16.M88.4 R184, [R207+0x800] ;  /* 0x00080000cfb8783b */ /* 0x000f220000000200 */
[-C--:B--2---:R-:W-:Y:S08]  /*1b150*/  HMMA.16816.F32.BF16 R4, R188, R192.reuse, R4 ;  /* 0x000000c0bc04723c */ /* 0x084ff00000041804 */
[C---:B---3--:R-:W-:Y:S08]  /*1b160*/  HMMA.16816.F32.BF16 R8, R196.reuse, R192, R8 ;  /* 0x000000c0c408723c */ /* 0x048ff00000041808 */
        /* <DEDUP_REMOVED lines=8> */
[-C--:B-----5:R-:W-:Y:S08]  /*1b1f0*/  HMMA.16816.F32.BF16 R36, R188, R164.reuse, R36 ;  /* 0x000000a4bc24723c */ /* 0x0a0ff00000041824 */
[C---:B------:R-:W-:Y:S07]  /*1b200*/  HMMA.16816.F32.BF16 R40, R196.reuse, R164, R40 ;  /* 0x000000a4c428723c */ /* 0x040fee0000041828 */
[C---:B------:R-:W-:Y:S01]  /*1b210*/  @P0 LEA R164, P1, R2.reuse, c[0x0][0x1c8], 0x1 ;  /* 0x0000720002a40a11 */ /* 0x040fe200078208ff */
[-C--:B------:R-:W-:Y:S04]  /*1b220*/  HMMA.16816.F32.BF16 R44, R196, R166.reuse, R44 ;  /* 0x000000a6c42c723c */ /* 0x080fe8000004182c */
[----:B------:R-:W-:Y:S02]  /*1b230*/  @P0 LEA.HI.X R165, R2, c[0x0][0x1cc], R3, 0x1, P1 ;  /* 0x0000730002a50a11 */ /* 0x000fe400008f0c03 */
[-C--:B------:R-:W-:Y:S02]  /*1b240*/  @P0 IADD3 R108, P2, R164, R110.reuse, RZ ;  /* 0x0000006ea46c0210 */ /* 0x080fe40007f5e0ff */
        /* <DEDUP_REMOVED lines=8> */
[-C--:B------:R-:W-:Y:S08]  /*1b2d0*/  HMMA.16816.F32.BF16 R68, R188, R168.reuse, R68 ;  /* 0x000000a8bc44723c */ /* 0x080ff00000041844 */
[C---:B------:R-:W-:Y:S08]  /*1b2e0*/  HMMA.16816.F32.BF16 R72, R196.reuse, R168, R72 ;  /* 0x000000a8c448723c */ /* 0x040ff00000041848 */
[-C--:B------:R-:W-:Y:S08]  /*1b2f0*/  HMMA.16816.F32.BF16 R76, R196, R170.reuse, R76 ;  /* 0x000000aac44c723c */ /* 0x080ff0000004184c */
[----:B------:R-:W-:Y:S08]  /*1b300*/  HMMA.16816.F32.BF16 R80, R188, R170, R80 ;  /* 0x000000aabc50723c */ /* 0x000ff00000041850 */
[-C--:B------:R-:W-:Y:S08]  /*1b310*/  HMMA.16816.F32.BF16 R4, R172, R176.reuse, R4 ;  /* 0x000000b0ac04723c */ /* 0x080ff00000041804 */
[C---:B------:R-:W-:Y:S08]  /*1b320*/  HMMA.16816.F32.BF16 R8, R180.reuse, R176, R8 ;  /* 0x000000b0b408723c */ /* 0x040ff00000041808 */
[-C--:B------:R-:W-:Y:S08]  /*1b330*/  HMMA.16816.F32.BF16 R12, R180, R178.reuse, R12 ;  /* 0x000000b2b40c723c */ /* 0x080ff0000004180c */
[C---:B------:R-:W-:Y:S08]  /*1b340*/  HMMA.16816.F32.BF16 R16, R172.reuse, R178, R16 ;  /* 0x000000b2ac10723c */ /* 0x040ff00000041810 */
[-C--:B------:R-:W-:Y:S08]  /*1b350*/  HMMA.16816.F32.BF16 R20, R172, R184.reuse, R20 ;  /* 0x000000b8ac14723c */ /* 0x080ff00000041814 */
[C---:B------:R-:W-:Y:S08]  /*1b360*/  HMMA.16816.F32.BF16 R24, R180.reuse, R184, R24 ;  /* 0x000000b8b418723c */ /* 0x040ff00000041818 */
[-C--:B------:R-:W-:Y:S01]  /*1b370*/  HMMA.16816.F32.BF16 R28, R180, R186.reuse, R28 ;  /* 0x000000bab41c723c */ /* 0x080fe2000004181c */
[----:B------:R-:W-:Y:S01]  /*1b380*/  @!PT LDS RZ, [RZ] ;  /* 0x00000000fffff984 */ /* 0x000fe20000000800 */
[----:B------:R-:W-:Y:S01]  /*1b390*/  @!PT LDS RZ, [RZ] ;  /* 0x00000000fffff984 */ /* 0x000fe20000000800 */
[----:B------:R-:W-:Y:S01]  /*1b3a0*/  @!PT LDS RZ, [RZ] ;  /* 0x00000000fffff984 */ /* 0x000fe20000000800 */
[----:B------:R3:W-:Y:S07]  /*1b3b0*/  @P0 LDGSTS.E.BYPASS.LTC128B.128 [R221+0x2900], [R164.64], !P3 ;  /* 0x02900000a4dd0fae */ /* 0x0007ee000d901d48 */
[C---:B------:R-:W-:Y:S08]  /*1b3c0*/  HMMA.16816.F32.BF16 R32, R172.reuse, R186, R32 ;  /* 0x000000baac20723c */ /* 0x040ff00000041820 */
[-C--:B-1----:R-:W-:Y:S08]  /*1b3d0*/  HMMA.16816.F32.BF16 R36, R172, R156.reuse, R36 ;  /* 0x0000009cac24723c */ /* 0x082ff00000041824 */
[C---:B------:R-:W-:Y:S07]  /*1b3e0*/  HMMA.16816.F32.BF16 R40, R180.reuse, R156, R40 ;  /* 0x0000009cb428723c */ /* 0x040fee0000041828 */
[----:B------:R-:W-:Y:S01]  /*1b3f0*/  IMAD.IADD R157, R202, 0x1, R203 ;  /* 0x00000001ca9d7824 */ /* 0x000fe200078e02cb */
[-C--:B------:R-:W-:Y:S04]  /*1b400*/  HMMA.16816.F32.BF16 R44, R180, R158.reuse, R44 ;  /* 0x0000009eb42c723c */ /* 0x080fe8000004182c */
[----:B------:R-:W-:Y:S04]  /*1b410*/  @P4 IMAD.HI.U32 R109, R157, c[0x0][0x2c8], RZ ;  /* 0x0000b2009d6d4a27 */ /* 0x000fe800078e00ff */
[C---:B------:R-:W-:Y:S04]  /*1b420*/  HMMA.16816.F32.BF16 R48, R172.reuse, R158, R48 ;  /* 0x0000009eac30723c */ /* 0x040fe80000041830 */
[----:B------:R-:W-:Y:S01]  /*1b430*/  @P4 SHF.R.U32.HI R157, RZ, c[0x0][0x2cc], R109 ;  /* 0x0000b300ff9d4a19 */ /* 0x000fe2000001166d */
[--C-:B------:R-:W-:Y:S02]  /*1b440*/  @P0 IMAD.X R109, R165, 0x1, R0.reuse, P2 ;  /* 0x00000001a56d0824 */ /* 0x100fe400010e0600 */
[-C--:B------:R-:W-:Y:S01]  /*1b450*/  @P0 IADD3 R158, P1, R108, R110.reuse, RZ ;  /* 0x0000006e6c9e0210 */ /* 0x080fe20007f3e0ff */
[-C--:B------:R-:W-:Y:S02]  /*1b460*/  HMMA.16816.F32.BF16 R52, R172, R192.reuse, R52 ;  /* 0x000000c0ac34723c */ /* 0x080fe40000041834 */
[----:B------:R1:W-:Y:S02]  /*1b470*/  @P0 LDGSTS.E.BYPASS.LTC128B.128 [R221+0x3100], [R108.64], !P3 ;  /* 0x031000006cdd0fae */ /* 0x0003e4000d901d48 */
[--C-:B------:R-:W-:Y:S01]  /*1b480*/  @P0 IMAD.X R159, R109, 0x1, R0.reuse, P1 ;  /* 0x000000016d9f0824 */ /* 0x100fe200008e0600 */
[----:B------:R-:W-:Y:S03]  /*1b490*/  @P0 IADD3 R2, P2, R158, R110, RZ ;  /* 0x0000006e9e020210 */ /* 0x000fe60007f5e0ff */
[C---:B------:R-:W-:Y:S01]  /*1b4a0*/  HMMA.16816.F32.BF16 R56, R180.reuse, R192, R56 ;  /* 0x000000c0b438723c */ /* 0x040fe20000041838 */
[----:B------:R4:W-:Y:S03]  /*1b4b0*/  @P0 LDGSTS.E.BYPASS.LTC128B.128 [R221+0x3900], [R158.64], !P3 ;  /* 0x039000009edd0fae */ /* 0x0009e6000d901d48 */
[----:B------:R-:W-:Y:S04]  /*1b4c0*/  @P0 IADD3.X R3, R159, R0, RZ, P2, !PT ;  /* 0x000000009f030210 */ /* 0x000fe800017fe4ff */
[-C--:B------:R-:W-:Y:S01]  /*1b4d0*/  HMMA.16816.F32.BF16 R60, R180, R194.reuse, R60 ;  /* 0x000000c2b43c723c */ /* 0x080fe2000004183c */
[----:B------:R5:W-:Y:S07]  /*1b4e0*/  @P0 LDGSTS.E.BYPASS.LTC128B.128 [R221+0x4100], [R2.64], !P3 ;  /* 0x0410000002dd0fae */ /* 0x000bee000d901d48 */
[C---:B------:R-:W-:Y:S01]  /*1b4f0*/  HMMA.16816.F32.BF16 R64, R172.reuse, R194, R64 ;  /* 0x000000c2ac40723c */ /* 0x040fe20000041840 */
[----:B-1----:R-:W1:Y:S07]  /*1b500*/  SHFL.IDX PT, R108, R157, RZ, 0x1c1f ;  /* 0x001c1fff9d6c7589 */ /* 0x002e6e00000e0000 */
[-C--:B--2---:R-:W-:Y:S08]  /*1b510*/  HMMA.16816.F32.BF16 R68, R172, R160.reuse, R68 ;  /* 0x000000a0ac44723c */ /* 0x084ff00000041844 */
[C---:B------:R-:W-:Y:S07]  /*1b520*/  HMMA.16816.F32.BF16 R72, R180.reuse, R160, R72 ;  /* 0x000000a0b448723c */ /* 0x040fee0000041848 */
[----:B------:R-:W-:Y:S01]  /*1b530*/  @P0 IADD3 R160, P1, R2, R110, RZ ;  /* 0x0000006e02a00210 */ /* 0x000fe20007f3e0ff */
[-C--:B------:R-:W-:Y:S04]  /*1b540*/  HMMA.16816.F32.BF16 R76, R180, R162.reuse, R76 ;  /* 0x000000a2b44c723c */ /* 0x080fe8000004184c */
[----:B------:R-:W-:Y:S02]  /*1b550*/  @P0 IMAD.X R161, R3, 0x1, R0, P1 ;  /* 0x0000000103a10824 */ /* 0x000fe400008e0600 */
[----:B-----5:R-:W-:Y:S02]  /*1b560*/  IMAD R3, R200, -0x50, RZ ;  /* 0xffffffb0c8037824 */ /* 0x020fe400078e02ff */
[----:B------:R-:W-:Y:S01]  /*1b570*/  HMMA.16816.F32.BF16 R80, R172, R162, R80 ;  /* 0x000000a2ac50723c */ /* 0x000fe20000041850 */
[----:B------:R3:W-:Y:S03]  /*1b580*/  @P0 LDGSTS.E.BYPASS.LTC128B.128 [R221+0x4900], [R160.64], !P3 ;  /* 0x04900000a0dd0fae */ /* 0x0007e6000d901d48 */
[----:B------:R-:W-:Y:S02]  /*1b590*/  ISETP.GE.AND P3, PT, R226, 0x1, PT ;  /* 0x00000001e200780c */ /* 0x000fe40003f66270 */
[----:B------:R-:W-:Y:S01]  /*1b5a0*/  IADD3 R0, -R223, 0x1, R3 ;  /* 0x00000001df007810 */ /* 0x000fe20007ffe103 */
[----:B------:R-:W0:Y:S05]  /*1b5b0*/  LDGDEPBAR ;  /* 0x00000000000079af */ /* 0x000e2a0000000000 */
[----:B------:R-:W-:Y:S04]  /*1b5c0*/  IADD3 R0, -R224, R0, R225 ;  /* 0x00000000e0007210 */ /* 0x000fe80007ffe1e1 */
[C---:B----4-:R-:W-:Y:S02]  /*1b5d0*/  IADD3 R159, R0.reuse, UR4, RZ ;  /* 0x00000004009f7c10 */ /* 0x050fe4000fffe0ff */
[----:B------:R-:W-:Y:S03]  /*1b5e0*/  IADD3 R158, R0, c[0x0][0x328], RZ ;  /* 0x0000ca00009e7a10 */ /* 0x000fe60007ffe0ff */
[----:B-1----:R-:W-:Y:S01]  /*1b5f0*/  IMAD.IADD R0, R108, 0x1, R159 ;  /* 0x000000016c007824 */ /* 0x002fe200078e029f */
        /* <DEDUP_REMOVED lines=15> */
.L_x_2578:
[----:B------:R-:W-:Y:S04]  /*1b6f0*/  MOV R108, c[0x0][0x32c] ;  /* 0x0000cb00006c7a02 */ /* 0x000fe80000000f00 */
[----:B------:R-:W-:Y:S11]  /*1b700*/  ISETP.NE.AND P0, PT, R108, 0x1, PT ;  /* 0x000000016c00780c */ /* 0x000ff60003f05270 */
[----:B------:R-:W-:Y:S02]  /*1b710*/  @!UPT UIADD3 URZ, URZ, URZ, URZ ;  /* 0x0000003f3f3ff290 */ /* 0x000fe4000fffe03f */
[----:B------:R-:W-:Y:S05]  /*1b720*/  @P0 IMAD.HI.U32 R108, R2, c[0x0][0x330], RZ ;  /* 0x0000cc00026c0a27 */ /* 0x000fea00078e00ff */
[----:B------:R-:W-:Y:S02]  /*1b730*/  @P0 SHF.R.U32.HI R2, RZ, c[0x0][0x334], R108 ;  /* 0x0000cd00ff020a19 */ /* 0x000fe4000001166c */
.L_x_2579:
[----:B------:R-:W-:Y:S05]  /*1b740*/  BSYNC B0 ;  /* 0x0000000000007941 */ /* 0x000fea0003800000 */
.L_x_2577:
[----:B------:R-:W-:Y:S04]  /*1b750*/  IMAD.IADD R108, R3, 0x1, -R223 ;  /* 0x00000001036c7824 */ /* 0x000fe800078e0adf */
[----:B------:R-:W-:Y:S05]  /*1b760*/  IMAD R2, R2, c[0x0][0x32c], R108 ;  /* 0x0000cb0002027a24 */ /* 0x000fea00078e026c */
[----:B------:R-:W-:Y:S02]  /*1b770*/  IADD3 R108, R2, c[0x0][0x32c], RZ ;  /* 0x0000cb00026c7a10 */ /* 0x000fe40007ffe0ff */
[----:B------:R-:W-:Y:S02]  /*1b780*/  IMNMX R0, R0, R2, !PT ;  /* 0x0000000200007217 */ /* 0x000fe40007800200 */
[----:B------:R-:W-:Y:S02]  /*1b790*/  IMNMX R115, R115, R108, PT ;  /* 0x0000006c73737217 */ /* 0x000fe40003800200 */
.L_x_2576:
        /* <DEDUP_REMOVED lines=17> */
.L_x_2582:
[----:B------:R-:W-:Y:S04]  /*1b8b0*/  MOV R109, c[0x0][0x32c] ;  /* 0x0000cb00006d7a02 */ /* 0x000fe80000000f00 */
[----:B------:R-:W-:Y:S11]  /*1b8c0*/  ISETP.NE.AND P0, PT, R109, 0x1, PT ;  /* 0x000000016d00780c */ /* 0x000ff60003f05270 */
[----:B------:R-:W-:Y:S02]  /*1b8d0*/  @!UPT UIADD3 URZ, URZ, URZ, URZ ;  /* 0x0000003f3f3ff290 */ /* 0x000fe4000fffe03f */
[----:B------:R-:W-:Y:S05]  /*1b8e0*/  @P0 IMAD.HI.U32 R109, R2, c[0x0][0x330], RZ ;  /* 0x0000cc00026d0a27 */ /* 0x000fea00078e00ff */
[----:B------:R-:W-:Y:S02]  /*1b8f0*/  @P0 SHF.R.U32.HI R2, RZ, c[0x0][0x334], R109 ;  /* 0x0000cd00ff020a19 */ /* 0x000fe4000001166d */
.L_x_2583:
[----:B------:R-:W-:Y:S05]  /*1b900*/  BSYNC B0 ;  /* 0x0000000000007941 */ /* 0x000fea0003800000 */
.L_x_2581:
[----:B------:R-:W-:Y:S04]  /*1b910*/  IMAD.IADD R109, R3, 0x1, -R223 ;  /* 0x00000001036d7824 */ /* 0x000fe800078e0adf */
[----:B------:R-:W-:Y:S05]  /*1b920*/  IMAD R2, R2, c[0x0][0x32c], R109 ;  /* 0x0000cb0002027a24 */ /* 0x000fea00078e026d */
[----:B------:R-:W-:Y:S02]  /*1b930*/  IADD3 R109, R2, c[0x0][0x32c], RZ ;  /* 0x0000cb00026d7a10 */ /* 0x000fe40007ffe0ff */
[----:B------:R-:W-:Y:S02]  /*1b940*/  IMNMX R108, R108, R2, !PT ;  /* 0x000000026c6c7217 */ /* 0x000fe40007800200 */
[----:B------:R-:W-:Y:S02]  /*1b950*/  IMNMX R110, R110, R109, PT ;  /* 0x0000006d6e6e7217 */ /* 0x000fe40003800200 */
.L_x_2580:
        /* <DEDUP_REMOVED lines=10> */
[----:B---3--:R-:W-:Y:S05]  /*1ba00*/  IMAD.MOV.U32 R160, RZ, RZ, c[0x0][0x32c] ;  /* 0x0000cb00ffa07624 */ /* 0x008fea00078e00ff */
[----:B------:R-:W-:Y:S11]  /*1ba10*/  ISETP.NE.AND P0, PT, R160, 0x1, PT ;  /* 0x00000001a000780c */ /* 0x000ff60003f05270 */
[----:B------:R-:W-:Y:S02]  /*1ba20*/  @!UPT UIADD3 URZ, URZ, URZ, URZ ;  /* 0x0000003f3f3ff290 */ /* 0x000fe4000fffe03f */
[----:B------:R-:W-:Y:S05]  /*1ba30*/  @P0 IMAD.HI.U32 R160, R156, c[0x0][0x330], RZ ;  /* 0x0000cc009ca00a27 */ /* 0x000fea00078e00ff */
[----:B------:R-:W-:Y:S04]  /*1ba40*/  @P0 SHF.R.U32.HI R156, RZ, c[0x0][0x334], R160 ;  /* 0x0000cd00ff9c0a19 */ /* 0x000fe800000116a0 */
[----:B------:R-:W-:Y:S01]  /*1ba50*/  LOP3.LUT R156, RZ, R156, RZ, 0x33, !PT ;  /* 0x0000009cff9c7212 */ /* 0x000fe200078e33ff */
[----:B------:R-:W-:-:S05]  /*1ba60*/  BRA `(.L_x_2587) ;  /* 0x0000005000007947 */ /* 0x000fca0003800000 */
.L_x_2586:
[----:B---3--:R-:W-:Y:S04]  /*1ba70*/  MOV R160, c[0x0][0x32c] ;  /* 0x0000cb0000a07a02 */ /* 0x008fe80000000f00 */
[----:B------:R-:W-:Y:S11]  /*1ba80*/  ISETP.NE.AND P0, PT, R160, 0x1, PT ;  /* 0x00000001a000780c */ /* 0x000ff60003f05270 */
[----:B------:R-:W-:Y:S02]  /*1ba90*/  @!UPT UIADD3 URZ, URZ, URZ, URZ ;  /* 0x0000003f3f3ff290 */ /* 0x000fe4000fffe03f */
[----:B------:R-:W-:Y:S05]  /*1baa0*/  @P0 IMAD.HI.U32 R160, R156, c[0x0][0x330], RZ ;  /* 0x0000cc009ca00a27 */ /* 0x000fea00078e00ff */
[----:B------:R-:W-:Y:S02]  /*1bab0*/  @P0 SHF.R.U32.HI R156, RZ, c[0x0][0x334], R160 ;  /* 0x0000cd00ff9c0a19 */ /* 0x000fe400000116a0 */
.L_x_2587:
[----:B------:R-:W-:Y:S05]  /*1bac0*/  BSYNC B0 ;  /* 0x0000000000007941 */ /* 0x000fea0003800000 */
.L_x_2585:
[----:B------:R-:W-:Y:S04]  /*1bad0*/  IMAD.IADD R160, R3, 0x1, -R223 ;  /* 0x0000000103a07824 */ /* 0x000fe800078e0adf */
[----:B------:R-:W-:Y:S05]  /*1bae0*/  IMAD R156, R156, c[0x0][0x32c], R160 ;  /* 0x0000cb009c9c7a24 */ /* 0x000fea00078e02a0 */
[----:B------:R-:W-:Y:S02]  /*1baf0*/  IADD3 R160, R156, c[0x0][0x32c], RZ ;  /* 0x0000cb009ca07a10 */ /* 0x000fe40007ffe0ff */
[----:B------:R-:W-:Y:S02]  /*1bb00*/  IMNMX R2, R2, R156, !PT ;  /* 0x0000009c02027217 */ /* 0x000fe40007800200 */
[----:B------:R-:W-:Y:S02]  /*1bb10*/  IMNMX R109, R109, R160, PT ;  /* 0x000000a06d6d7217 */ /* 0x000fe40003800200 */
.L_x_2584:
[C---:B------:R-:W-:Y:S02]  /*1bb20*/  ISETP.GE.AND P2, PT, R3.reuse, 0xa, PT ;  /* 0x0000000a0300780c */ /* 0x040fe40003f46270 */
[----:B------:R-:W-:Y:S02]  /*1bb30*/  ISETP.GE.AND P3, PT, R3, 0x9, PT ;  /* 0x000000090300780c */ /* 0x000fe40003f66270 */
[C---:B------:R-:W-:Y:S02]  /*1bb40*/  ISETP.GT.AND P0, PT, R0.reuse, 0x9, !P2 ;  /* 0x000000090000780c */ /* 0x040fe40005704270 */
[----:B------:R-:W-:Y:S02]  /*1bb50*/  ISETP.GT.AND P1, PT, R0, 0x8, !P3 ;  /* 0x000000080000780c */ /* 0x000fe40005f24270 */
[C---:B------:R-:W-:Y:S02]  /*1bb60*/  ISETP.LT.OR P0, PT, R115.reuse, 0xa, P0 ;  /* 0x0000000a7300780c */ /* 0x040fe40000701670 */
[----:B------:R-:W-:Y:S02]  /*1bb70*/  ISETP.LT.OR P1, PT, R115, 0x9, P1 ;  /* 0x000000097300780c */ /* 0x000fe40000f21670 */
[----:B---3--:R-:W-:Y:S02]  /*1bb80*/  FSEL R165, R17, -INF , !P0 ;  /* 0xff80000011a57808 */ /* 0x008fe40004000000 */
        /* <DEDUP_REMOVED lines=242> */
.L_x_2590:
[----:B------:R-:W-:Y:S04]  /*1cab0*/  MOV R6, c[0x0][0x32c] ;  /* 0x0000cb0000067a02 */ /* 0x000fe80000000f00 */
[----:B------:R-:W-:Y:S11]  /*1cac0*/  ISETP.NE.AND P0, PT, R6, 0x1, PT ;  /* 0x000000010600780c */ /* 0x000ff60003f05270 */
[----:B------:R-:W-:Y:S02]  /*1cad0*/  @!UPT UIADD3 URZ, URZ, URZ, URZ ;  /* 0x0000003f3f3ff290 */ /* 0x000fe4000fffe03f */
[----:B------:R-:W-:Y:S05]  /*1cae0*/  @P0 IMAD.HI.U32 R6, R4, c[0x0][0x330], RZ ;  /* 0x0000cc0004060a27 */ /* 0x000fea00078e00ff */
[----:B------:R-:W-:Y:S02]  /*1caf0*/  @P0 SHF.R.U32.HI R4, RZ, c[0x0][0x334], R6 ;  /* 0x0000cd00ff040a19 */ /* 0x000fe40000011606 */
.L_x_2591:
[----:B------:R-:W-:Y:S05]  /*1cb00*/  BSYNC B0 ;  /* 0x0000000000007941 */ /* 0x000fea0003800000 */
.L_x_2589:
[----:B------:R-:W-:Y:S04]  /*1cb10*/  IMAD.IADD R3, R3, 0x1, -R223 ;  /* 0x0000000103037824 */ /* 0x000fe800078e0adf */
[----:B------:R-:W-:Y:S05]  /*1cb20*/  IMAD R3, R4, c[0x0][0x32c], R3 ;  /* 0x0000cb0004037a24 */ /* 0x000fea00078e0203 */
[----:B------:R-:W-:Y:S02]  /*1cb30*/  IADD3 R4, R3, c[0x0][0x32c], RZ ;  /* 0x0000cb0003047a10 */ /* 0x000fe40007ffe0ff */
[----:B------:R-:W-:Y:S02]  /*1cb40*/  IMNMX R0, R0, R3, !PT ;  /* 0x0000000300007217 */ /* 0x000fe40007800200 */
[----:B------:R-:W-:Y:S02]  /*1cb50*/  IMNMX R2, R2, R4, PT ;  /* 0x0000000402027217 */ /* 0x000fe40003800200 */
.L_x_2588:
[----:B------:R-:W-:Y:S02]  /*1cb60*/  ISETP.GT.AND P0, PT, R0, RZ, !P2 ;  /* 0x000000ff0000720c */ /* 0x000fe40005704270 */
        /* <DEDUP_REMOVED lines=62> */
[----:B------:R-:W-:Y:S01]  /*1cf50*/  ISETP.NE.AND P0, PT, R20, RZ, PT ;  /* 0x000000ff1400720c */ /* 0x000fe20003f05270 */
[----:B------:R-:W-:Y:S01]  /*1cf60*/  LDSM.16.MT88.4 R40, [R206] ;  /* 0x00000000ce28783b */ /* 0x000fe20000004200 */
[----:B------:R-:W-:Y:S02]  /*1cf70*/  FMNMX.FTZ R4, R167, R4, !PT ;  /* 0x00000004a7047209 */ /* 0x000fe40007810000 */
[----:B------:R-:W-:Y:S02]  /*1cf80*/  ISETP.GT.AND P0, PT, R0, 0x28, !P0 ;  /* 0x000000280000780c */ /* 0x000fe40004704270 */
[----:B------:R-:W-:Y:S02]  /*1cf90*/  ISETP.NE.AND P2, PT, R16, RZ, PT ;  /* 0x000000ff1000720c */ /* 0x000fe40003f45270 */
[----:B------:R-:W-:Y:S01]  /*1cfa0*/  ISETP.LT.OR P0, PT, R2, 0x29, P0 ;  /* 0x000000290200780c */ /* 0x000fe20000701670 */
[----:B------:R-:W-:Y:S01]  /*1cfb0*/  LDSM.16.MT88.4 R20, [R205] ;  /* 0x00000000cd14783b */ /* 0x000fe20000004200 */
        /* <DEDUP_REMOVED lines=21> */
[----:B------:R-:W-:Y:S01]  /*1d110*/  ISETP.GT.AND P0, PT, R0, 0x38, !P2 ;  /* 0x000000380000780c */ /* 0x000fe20005704270 */
[----:B------:R-:W-:Y:S01]  /*1d120*/  LDSM.16.MT88.4 R56, [R208] ;  /* 0x00000000d038783b */ /* 0x000fe20000004200 */
        /* <DEDUP_REMOVED lines=17> */
[----:B------:R-:W-:Y:S02]  /*1d240*/  ISETP.LT.OR P0, PT, R2, 0x3a, P0 ;  /* 0x0000003a0200780c */ /* 0x000fe40000701670 */
[----:B------:R-:W-:Y:S02]  /*1d250*/  FMNMX.FTZ R5, R28, R5, !PT ;  /* 0x000000051c057209 */ /* 0x000fe40007810000 */
[----:B------:R-:W-:Y:S02]  /*1d260*/  FSEL R160, R63, -INF , !P0 ;  /* 0xff8000003fa07808 */ /* 0x000fe40004000000 */
[----:B-1----:R-:W-:Y:S02]  /*1d270*/  FMNMX.FTZ R3, R3, R6, !PT ;  /* 0x0000000603037209 */ /* 0x002fe40007810000 */
        /* <DEDUP_REMOVED lines=17> */
[----:B------:R-:W-:Y:S02]  /*1d390*/  ISETP.GT.AND P0, PT, R0, 0x48, !P3 ;  /* 0x000000480000780c */ /* 0x000fe40005f04270 */
[----:B------:R-:W-:Y:S02]  /*1d3a0*/  FMNMX.FTZ R5, R192, R5, !PT ;  /* 0x00000005c0057209 */ /* 0x000fe40007810000 */
[----:B--2---:R-:W-:Y:S02]  /*1d3b0*/  FMNMX.FTZ R110, R3, R7, !PT ;  /* 0x00000007036e7209 */ /* 0x004fe40007810000 */
[----:B------:R-:W-:Y:S01]  /*1d3c0*/  FMNMX.FTZ R5, R201, R5, !PT ;  /* 0x00000005c9057209 */ /* 0x000fe20007810000 */
[----:B------:R-:W1:Y:S01]  /*1d3d0*/  SHFL.BFLY PT, R7, R4, 0x1, 0x1f ;  /* 0x0c201f0004077f89 */ /* 0x000e6200000e0000 */
[C---:B------:R-:W-:Y:S01]  /*1d3e0*/  FSETP.NEU.FTZ.AND P2, PT, R110.reuse, -INF , PT ;  /* 0xff8000006e00780b */ /* 0x040fe20003f5d000 */
[----:B------:R-:W-:Y:S01]  /*1d3f0*/  FMUL.FTZ R3, R110, c[0x0][0x2d0] ;  /* 0x0000b4006e037a20 */ /* 0x000fe20000410000 */
[----:B------:R-:W-:Y:S02]  /*1d400*/  FMNMX.FTZ R5, R203, R5, !PT ;  /* 0x00000005cb057209 */ /* 0x000fe40007810000 */
[----:B------:R-:W-:Y:S02]  /*1d410*/  ISETP.LT.OR P0, PT, R2, 0x49, P0 ;  /* 0x000000490200780c */ /* 0x000fe40000701670 */
[----:B------:R-:W-:Y:S02]  /*1d420*/  FSEL R47, R3, RZ, P2 ;  /* 0x000000ff032f7208 */ /* 0x000fe40001000000 */
[----:B------:R-:W-:Y:S02]  /*1d430*/  FMNMX.FTZ R5, R220, R5, !PT ;  /* 0x00000005dc057209 */ /* 0x000fe40007810000 */
[----:B------:R-:W-:Y:S01]  /*1d440*/  FSEL R75, R78, -INF , !P0 ;  /* 0xff8000004e4b7808 */ /* 0x000fe20004000000 */
[--C-:B------:R-:W-:Y:S01]  /*1d450*/  FFMA.FTZ R3, R32, c[0x0][0x2d0], -R47.reuse ;  /* 0x0000b40020037a23 */ /* 0x100fe2000001082f */
[----:B------:R-:W-:Y:S02]  /*1d460*/  FMNMX.FTZ R5, R222, R5, !PT ;  /* 0x00000005de057209 */ /* 0x000fe40007810000 */
[----:B------:R-:W-:Y:S01]  /*1d470*/  ISETP.GT.AND P3, PT, R0, 0x49, !P6 ;  /* 0x000000490000780c */ /* 0x000fe20007764270 */
[----:B------:R2:W-:Y:S02]  /*1d480*/  MUFU.EX2 R162, R3 ;  /* 0x0000000300a27308 */ /* 0x0005e40000000800 */
[----:B------:R-:W3:Y:S01]  /*1d490*/  SHFL.BFLY PT, R6, R5, 0x2, 0x1f ;  /* 0x0c401f0005067f89 */ /* 0x000ee200000e0000 */
[----:B------:R-:W-:Y:S04]  /*1d4a0*/  ISETP.LT.OR P3, PT, R2, 0x4a, P3 ;  /* 0x0000004a0200780c */ /* 0x000fe80001f61670 */
[----:B------:R-:W-:Y:S02]  /*1d4b0*/  FSEL R46, R79, -INF , !P3 ;  /* 0xff8000004f2e7808 */ /* 0x000fe40005800000 */
[----:B-1----:R-:W-:Y:S04]  /*1d4c0*/  FMNMX.FTZ R109, R4, R7, !PT ;  /* 0x00000007046d7209 */ /* 0x002fe80007810000 */
[C---:B------:R-:W-:Y:S01]  /*1d4d0*/  FSETP.NEU.FTZ.AND P1, PT, R109.reuse, -INF , PT ;  /* 0xff8000006d00780b */ /* 0x040fe20003f3d000 */
[----:B------:R-:W-:Y:S05]  /*1d4e0*/  FMUL.FTZ R4, R109, c[0x0][0x2d0] ;  /* 0x0000b4006d047a20 */ /* 0x000fea0000410000 */
[----:B------:R-:W-:Y:S01]  /*1d4f0*/  FSEL R68, R4, RZ, P1 ;  /* 0x000000ff04447208 */ /* 0x000fe20000800000 */
[--C-:B--2---:R-:W-:Y:S04]  /*1d500*/  FFMA.FTZ R3, R33, c[0x0][0x2d0], -R47.reuse ;  /* 0x0000b40021037a23 */ /* 0x104fe8000001082f */
[--C-:B------:R-:W-:Y:S01]  /*1d510*/  FFMA.FTZ R32, R178, c[0x0][0x2d0], -R68.reuse ;  /* 0x0000b400b2207a23 */ /* 0x100fe20000010844 */
[----:B------:R3:W1:Y:S10]  /*1d520*/  MUFU.EX2 R163, R3 ;  /* 0x0000000300a37308 */ /* 0x0006740000000800 */
[----:B------:R-:W-:Y:S01]  /*1d530*/  MUFU.EX2 R228, R32 ;  /* 0x0000002000e47308 */ /* 0x000fe20000000800 */
[----:B---3--:R-:W-:Y:S01]  /*1d540*/  FMNMX.FTZ R3, R5, R6, !PT ;  /* 0x0000000605037209 */ /* 0x008fe20007810000 */
[--C-:B------:R-:W-:Y:S01]  /*1d550*/  FFMA.FTZ R5, R164, c[0x0][0x2d0], -R47.reuse ;  /* 0x0000b400a4057a23 */ /* 0x100fe2000001082f */
[----:B------:R-:W-:Y:S02]  /*1d560*/  FMNMX.FTZ R6, R10, R114, !PT ;  /* 0x000000720a067209 */ /* 0x000fe40007810000 */
[----:B-1----:R-:W-:Y:S05]  /*1d570*/  F2FP.BF16.PACK_AB R48, R163, R162 ;  /* 0x000000a2a330723e */ /* 0x002fea00000010ff */
[----:B------:R1:W-:Y:S01]  /*1d580*/  MUFU.EX2 R161, R5 ;  /* 0x0000000500a17308 */ /* 0x0003e20000000800 */
[----:B------:R-:W-:Y:S01]  /*1d590*/  FMNMX.FTZ R4, R11, R6, !PT ;  /* 0x000000060b047209 */ /* 0x000fe20007810000 */
[----:B------:R-:W2:Y:S03]  /*1d5a0*/  SHFL.BFLY PT, R7, R3, 0x1, 0x1f ;  /* 0x0c201f0003077f89 */ /* 0x000ea600000e0000 */
[----:B------:R-:W-:Y:S01]  /*1d5b0*/  FMNMX.FTZ R4, R14, R4, !PT ;  /* 0x000000040e047209 */ /* 0x000fe20007810000 */
[----:B-1----:R-:W-:Y:S01]  /*1d5c0*/  FFMA.FTZ R5, R165, c[0x0][0x2d0], -R47 ;  /* 0x0000b400a5057a23 */ /* 0x002fe2000001082f */
[----:B--2---:R-:W-:Y:S01]  /*1d5d0*/  FMNMX.FTZ R108, R3, R7, !PT ;  /* 0x00000007036c7209 */ /* 0x004fe20007810000 */
[--C-:B------:R-:W-:Y:S02]  /*1d5e0*/  FFMA.FTZ R3, R166, c[0x0][0x2d0], -R68.reuse ;  /* 0x0000b400a6037a23 */ /* 0x100fe40000010844 */
[----:B------:R1:W2:Y:S01]  /*1d5f0*/  MUFU.EX2 R74, R5 ;  /* 0x00000005004a7308 */ /* 0x0002a20000000800 */
[----:B------:R-:W-:Y:S09]  /*1d600*/  FSETP.NEU.FTZ.AND P0, PT, R108, -INF , PT ;  /* 0xff8000006c00780b */ /* 0x000ff20003f1d000 */
[----:B------:R3:W-:Y:S01]  /*1d610*/  MUFU.EX2 R250, R3 ;  /* 0x0000000300fa7308 */ /* 0x0007e20000000800 */
[--C-:B-1----:R-:W-:Y:S01]  /*1d620*/  FFMA.FTZ R5, R34, c[0x0][0x2d0], -R68.reuse ;  /* 0x0000b40022057a23 */ /* 0x102fe20000010844 */
[----:B--2---:R-:W-:Y:S08]  /*1d630*/  F2FP.BF16.PACK_AB R50, R74, R161 ;  /* 0x000000a14a32723e */ /* 0x004ff000000010ff */
[----:B------:R1:W-:Y:S01]  /*1d640*/  MUFU.EX2 R252, R5 ;  /* 0x0000000500fc7308 */ /* 0x0003e20000000800 */
[----:B---3--:R-:W-:Y:S05]  /*1d650*/  FMUL.FTZ R3, R108, c[0x0][0x2d0] ;  /* 0x0000b4006c037a20 */ /* 0x008fea0000410000 */
[----:B------:R-:W-:Y:S05]  /*1d660*/  FSEL R69, R3, RZ, P0 ;  /* 0x000000ff03457208 */ /* 0x000fea0000000000 */
[--C-:B------:R-:W-:Y:S02]  /*1d670*/  FFMA.FTZ R2, R13, c[0x0][0x2d0], -R69.reuse ;  /* 0x0000b4000d027a23 */ /* 0x100fe40000010845 */
[----:B------:R-:W-:Y:S02]  /*1d680*/  FFMA.FTZ R16, R28, c[0x0][0x2d0], -R69 ;  /* 0x0000b4001c107a23 */ /* 0x000fe40000010845 */
[----:B------:R2:W-:Y:S01]  /*1d690*/  MUFU.EX2 R241, R2 ;  /* 0x0000000200f17308 */ /* 0x0005e20000000800 */
[--C-:B------:R-:W-:Y:S01]  /*1d6a0*/  FFMA.FTZ R28, R177, c[0x0][0x2d0], -R47.reuse ;  /* 0x0000b400b11c7a23 */ /* 0x100fe2000001082f */
[----:B-1----:R-:W-:Y:S01]  /*1d6b0*/  FMNMX.FTZ R5, R15, R4, !PT ;  /* 0x000000040f057209 */ /* 0x002fe20007810000 */
[--C-:B------:R-:W-:Y:S02]  /*1d6c0*/  FFMA.FTZ R4, R36, c[0x0][0x2d0], -R68.reuse ;  /* 0x0000b40024047a23 */ /* 0x100fe40000010844 */
[----:B------:R-:W-:Y:S01]  /*1d6d0*/  LDSM.16.MT88.4 R36, [R209] ;  /* 0x00000000d124783b */ /* 0x000fe20000004200 */
[----:B------:R-:W-:Y:S04]  /*1d6e0*/  FMNMX.FTZ R5, R60, R5, !PT ;  /* 0x000000053c057209 */ /* 0x000fe80007810000 */
[----:B------:R1:W3:Y:S01]  /*1d6f0*/  MUFU.EX2 R251, R4 ;  /* 0x0000000400fb7308 */ /* 0x0002e20000000800 */
[----:B------:R-:W-:Y:S04]  /*1d700*/  FMNMX.FTZ R5, R61, R5, !PT ;  /* 0x000000053d057209 */ /* 0x000fe80007810000 */
[----:B------:R-:W-:Y:S05]  /*1d710*/  FMNMX.FTZ R5, R64, R5, !PT ;  /* 0x0000000540057209 */ /* 0x000fea0007810000 */
[----:B------:R-:W-:Y:S01]  /*1d720*/  MUFU.EX2 R232, R16 ;  /* 0x0000001000e87308 */ /* 0x000fe20000000800 */
[----:B------:R-:W-:Y:S01]  /*1d730*/  FMNMX.FTZ R5, R65, R5, !PT ;  /* 0x0000000541057209 */ /* 0x000fe20007810000 */
[----:B--2---:R-:W-:Y:S03]  /*1d740*/  FFMA.FTZ R2, R168, c[0x0][0x2d0], -R47 ;  /* 0x0000b400a8027a23 */ /* 0x004fe6000001082f */
[----:B------:R-:W-:Y:S04]  /*1d750*/  FMNMX.FTZ R5, R72, R5, !PT ;  /* 0x0000000548057209 */ /* 0x000fe80007810000 */
[----:B------:R-:W-:Y:S01]  /*1d760*/  FMNMX.FTZ R3, R73, R5, !PT ;  /* 0x0000000549037209 */ /* 0x000fe20007810000 */
[----:B------:R-:W-:Y:S03]  /*1d770*/  MUFU.EX2 R238, R2 ;  /* 0x0000000200ee7308 */ /* 0x000fe60000000800 */
[----:B------:R-:W-:Y:S01]  /*1d780*/  FMNMX.FTZ R3, R76, R3, !PT ;  /* 0x000000034c037209 */ /* 0x000fe20007810000 */
[--C-:B-1----:R-:W-:Y:S01]  /*1d790*/  FFMA.FTZ R4, R167, c[0x0][0x2d0], -R68.reuse ;  /* 0x0000b400a7047a23 */ /* 0x102fe20000010844 */
[----:B---3--:R-:W-:Y:S05]  /*1d7a0*/  F2FP.BF16.PACK_AB R49, R251, R252 ;  /* 0x000000fcfb31723e */ /* 0x008fea00000010ff */
[----:B------:R1:W2:Y:S10]  /*1d7b0*/  MUFU.EX2 R249, R4 ;  /* 0x0000000400f97308 */ /* 0x0002b40000000800 */
[----:B------:R-:W-:Y:S01]  /*1d7c0*/  MUFU.EX2 R229, R28 ;  /* 0x0000001c00e57308 */ /* 0x000fe20000000800 */
[--C-:B-1----:R-:W-:Y:S01]  /*1d7d0*/  FFMA.FTZ R4, R8, c[0x0][0x2d0], -R69.reuse ;  /* 0x0000b40008047a23 */ /* 0x102fe20000010845 */
[----:B--2---:R-:W-:Y:S01]  /*1d7e0*/  F2FP.BF16.PACK_AB R51, R249, R250 ;  /* 0x000000faf933723e */ /* 0x004fe200000010ff */
[----:B------:R-:W-:Y:S07]  /*1d7f0*/  FFMA.FTZ R8, R24, c[0x0][0x2d0], -R69 ;  /* 0x0000b40018087a23 */ /* 0x000fee0000010845 */
[----:B------:R1:W-:Y:S01]  /*1d800*/  MUFU.EX2 R248, R4 ;  /* 0x0000000400f87308 */ /* 0x0003e20000000800 */
[----:B------:R-:W-:Y:S09]  /*1d810*/  FFMA.FTZ R24, R176, c[0x0][0x2d0], -R47 ;  /* 0x0000b400b0187a23 */ /* 0x000ff2000001082f */
[----:B------:R-:W-:Y:S10]  /*1d820*/  MUFU.EX2 R234, R8 ;  /* 0x0000000800ea7308 */ /* 0x000ff40000000800 */
[----:B------:R-:W-:Y:S01]  /*1d830*/  MUFU.EX2 R230, R24 ;  /* 0x0000001800e67308 */ /* 0x000fe20000000800 */
[----:B-1----:R-:W-:Y:S01]  /*1d840*/  FMNMX.FTZ R4, R77, R3, !PT ;  /* 0x000000034d047209 */ /* 0x002fe20007810000 */
[--C-:B------:R-:W-:Y:S03]  /*1d850*/  FFMA.FTZ R3, R9, c[0x0][0x2d0], -R69.reuse ;  /* 0x0000b40009037a23 */ /* 0x100fe60000010845 */
[----:B------:R-:W-:Y:S05]  /*1d860*/  FMNMX.FTZ R4, R115, R4, !PT ;  /* 0x0000000473047209 */ /* 0x000fea0007810000 */
[----:B------:R1:W2:Y:S02]  /*1d870*/  MUFU.EX2 R247, R3 ;  /* 0x0000000300f77308 */ /* 0x0002a40000000800 */
[----:B-1----:R-:W-:Y:S02]  /*1d880*/  FMNMX.FTZ R3, R158, R4, !PT ;  /* 0x000000049e037209 */ /* 0x002fe40007810000 */
[----:B--2---:R-:W-:Y:S02]  /*1d890*/  F2FP.BF16.PACK_AB R52, R247, R248 ;  /* 0x000000f8f734723e */ /* 0x004fe400000010ff */
[----:B------:R-:W-:Y:S01]  /*1d8a0*/  FMNMX.FTZ R4, R159, R3, !PT ;  /* 0x000000039f047209 */ /* 0x000fe20007810000 */
[--C-:B------:R-:W-:Y:S02]  /*1d8b0*/  FFMA.FTZ R3, R12, c[0x0][0x2d0], -R69.reuse ;  /* 0x0000b4000c037a23 */ /* 0x100fe40000010845 */
[----:B------:R-:W-:Y:S01]  /*1d8c0*/  FFMA.FTZ R12, R25, c[0x0][0x2d0], -R69 ;  /* 0x0000b400190c7a23 */ /* 0x000fe20000010845 */
[----:B------:R-:W-:Y:S01]  /*1d8d0*/  FMNMX.FTZ R4, R160, R4, !PT ;  /* 0x00000004a0047209 */ /* 0x000fe20007810000 */
[----:B------:R1:W2:Y:S03]  /*1d8e0*/  MUFU.EX2 R245, R3 ;  /* 0x0000000300f57308 */ /* 0x0002a60000000800 */
[----:B------:R-:W-:Y:S01]  /*1d8f0*/  FMNMX.FTZ R0, R157, R4, !PT ;  /* 0x000000049d007209 */ /* 0x000fe20007810000 */
[--C-:B------:R-:W-:Y:S03]  /*1d900*/  FFMA.FTZ R4, R171, c[0x0][0x2d0], -R47.reuse ;  /* 0x0000b400ab047a23 */ /* 0x100fe6000001082f */
[----:B------:R-:W-:Y:S03]  /*1d910*/  FMNMX.FTZ R0, R156, R0, !PT ;  /* 0x000000009c007209 */ /* 0x000fe60007810000 */
[----:B------:R-:W-:Y:S01]  /*1d920*/  MUFU.EX2 R243, R4 ;  /* 0x0000000400f37308 */ /* 0x000fe20000000800 */
[----:B------:R-:W-:Y:S04]  /*1d930*/  FMNMX.FTZ R0, R75, R0, !PT ;  /* 0x000000004b007209 */ /* 0x000fe80007810000 */
[----:B------:R-:W-:Y:S05]  /*1d940*/  FMNMX.FTZ R0, R46, R0, !PT ;  /* 0x000000002e007209 */ /* 0x000fea0007810000 */
[----:B------:R-:W-:Y:S01]  /*1d950*/  MUFU.EX2 R233, R12 ;  /* 0x0000000c00e97308 */ /* 0x000fe20000000800 */
[----:B------:R-:W3:Y:S01]  /*1d960*/  SHFL.BFLY PT, R2, R0, 0x2, 0x1f ;  /* 0x0c401f0000027f89 */ /* 0x000ee200000e0000 */
[--C-:B-1----:R-:W-:Y:S01]  /*1d970*/  FFMA.FTZ R3, R173, c[0x0][0x2d0], -R47.reuse ;  /* 0x0000b400ad037a23 */ /* 0x102fe2000001082f */
[----:B--2---:R-:W-:Y:S07]  /*1d980*/  F2FP.BF16.PACK_AB R54, R241, R245 ;  /* 0x000000f5f136723e */ /* 0x004fee00000010ff */
[----:B------:R1:W-:Y:S02]  /*1d990*/  MUFU.EX2 R246, R3 ;  /* 0x0000000300f67308 */ /* 0x0003e40000000800 */
[--C-:B-1----:R-:W-:Y:S08]  /*1d9a0*/  FFMA.FTZ R3, R170, c[0x0][0x2d0], -R68.reuse ;  /* 0x0000b400aa037a23 */ /* 0x102ff00000010844 */
[----:B------:R1:W-:Y:S02]  /*1d9b0*/  MUFU.EX2 R239, R3 ;  /* 0x0000000300ef7308 */ /* 0x0003e40000000800 */
[--C-:B-1----:R-:W-:Y:S08]  /*1d9c0*/  FFMA.FTZ R3, R169, c[0x0][0x2d0], -R68.reuse ;  /* 0x0000b400a9037a23 */ /* 0x102ff00000010844 */
[----:B------:R1:W-:Y:S02]  /*1d9d0*/  MUFU.EX2 R242, R3 ;  /* 0x0000000300f27308 */ /* 0x0003e40000000800 */
[----:B-1----:R-:W-:Y:S08]  /*1d9e0*/  FFMA.FTZ R3, R172, c[0x0][0x2d0], -R47 ;  /* 0x0000b400ac037a23 */ /* 0x002ff0000001082f */
[----:B------:R3:W-:Y:S02]  /*1d9f0*/  MUFU.EX2 R244, R3 ;  /* 0x0000000300f47308 */ /* 0x0007e40000000800 */
[----:B---3--:R-:W-:Y:S01]  /*1da00*/  FMNMX.FTZ R3, R0, R2, !PT ;  /* 0x0000000200037209 */ /* 0x008fe20007810000 */
        /* <DEDUP_REMOVED lines=31> */
[C---:B------:R-:W-:Y:S02]  /*1dc00*/  FMUL.FTZ R7, R44.reuse, R119 ;  /* 0x000000772c077220 */ /* 0x040fe40000410000 */
[C---:B------:R-:W-:Y:S02]  /*1dc10*/  FMUL.FTZ R18, R44.reuse, R130 ;  /* 0x000000822c127220 */ /* 0x040fe40000410000 */
[C---:B------:R-:W-:Y:S01]  /*1dc20*/  FMUL.FTZ R19, R44.reuse, R131 ;  /* 0x000000832c137220 */ /* 0x040fe20000410000 */
        /* <DEDUP_REMOVED lines=11> */
[----:B----4-:R-:W-:Y:S02]  /*1dce0*/  FFMA.FTZ R4, R175, c[0x0][0x2d0], -R68 ;  /* 0x0000b400af047a23 */ /* 0x010fe40000010844 */
[C---:B------:R-:W-:Y:S02]  /*1dcf0*/  FMUL.FTZ R24, R2.reuse, R136 ;  /* 0x0000008802187220 */ /* 0x040fe40000410000 */
[C---:B------:R-:W-:Y:S01]  /*1dd00*/  FMUL.FTZ R25, R2.reuse, R137 ;  /* 0x0000008902197220 */ /* 0x040fe20000410000 */
[----:B------:R3:W-:Y:S01]  /*1dd10*/  MUFU.EX2 R236, R4 ;  /* 0x0000000400ec7308 */ /* 0x0007e20000000800 */
[----:B------:R-:W-:Y:S01]  /*1dd20*/  FMUL.FTZ R28, R2, R140 ;  /* 0x0000008c021c7220 */ /* 0x000fe20000410000 */
[----:B------:R-:W4:Y:S01]  /*1dd30*/  LDL.LU R137, [R1+0x8] ;  /* 0x0000080001897983 */ /* 0x000f220000300800 */
[C---:B------:R-:W-:Y:S01]  /*1dd40*/  FMUL.FTZ R86, R44.reuse, R86 ;  /* 0x000000562c567220 */ /* 0x040fe20000410000 */
[----:B-1----:R-:W-:Y:S01]  /*1dd50*/  F2FP.BF16.PACK_AB R55, R111, R235 ;  /* 0x000000eb6f37723e */ /* 0x002fe200000010ff */
[----:B------:R-:W-:Y:S01]  /*1dd60*/  FMUL.FTZ R5, R45, R117 ;  /* 0x000000752d057220 */ /* 0x000fe20000410000 */
[----:B------:R-:W5:Y:S01]  /*1dd70*/  LDL.LU R136, [R1+0x4] ;  /* 0x0000040001887983 */ /* 0x000f620000300800 */
[----:B------:R-:W-:Y:S01]  /*1dd80*/  FMUL.FTZ R87, R44, R87 ;  /* 0x000000572c577220 */ /* 0x000fe20000410000 */
[----:B------:R-:W-:Y:S01]  /*1dd90*/  MOV R140, R161 ;  /* 0x000000a1008c7202 */ /* 0x000fe20000000f00 */
[C---:B------:R-:W-:Y:S02]  /*1dda0*/  FMUL.FTZ R88, R2.reuse, R88 ;  /* 0x0000005802587220 */ /* 0x040fe40000410000 */
[C---:B------:R-:W-:Y:S02]  /*1ddb0*/  FMUL.FTZ R89, R2.reuse, R89 ;  /* 0x0000005902597220 */ /* 0x040fe40000410000 */
[C---:B------:R-:W-:Y:S02]  /*1ddc0*/  FMUL.FTZ R92, R2.reuse, R92 ;  /* 0x0000005c025c7220 */ /* 0x040fe40000410000 */
[----:B--2---:R-:W-:Y:S02]  /*1ddd0*/  FFMA.FTZ R0, R11, c[0x0][0x2d0], -R70 ;  /* 0x0000b4000b007a23 */ /* 0x004fe40000010846 */
[----:B------:R-:W-:Y:S02]  /*1dde0*/  FMUL.FTZ R93, R2, R93 ;  /* 0x0000005d025d7220 */ /* 0x000fe40000410000 */
[----:B------:R1:W2:Y:S01]  /*1ddf0*/  MUFU.EX2 R79, R0 ;  /* 0x00000000004f7308 */ /* 0x0002a20000000800 */
[C---:B------:R-:W-:Y:S02]  /*1de00*/  FMUL.FTZ R98, R44.reuse, R98 ;  /* 0x000000622c627220 */ /* 0x040fe40000410000 */
[----:B------:R-:W-:Y:S02]  /*1de10*/  FMUL.FTZ R99, R44, R99 ;  /* 0x000000632c637220 */ /* 0x000fe40000410000 */
[C---:B---3--:R-:W-:Y:S02]  /*1de20*/  FMUL.FTZ R4, R45.reuse, R116 ;  /* 0x000000742d047220 */ /* 0x048fe40000410000 */
[C---:B------:R-:W-:Y:S02]  /*1de30*/  FMUL.FTZ R100, R2.reuse, R100 ;  /* 0x0000006402647220 */ /* 0x040fe40000410000 */
[----:B------:R-:W-:Y:S02]  /*1de40*/  FMUL.FTZ R101, R2, R101 ;  /* 0x0000006502657220 */ /* 0x000fe40000410000 */
[C---:B------:R-:W-:Y:S01]  /*1de50*/  FMUL.FTZ R104, R45.reuse, R104 ;  /* 0x000000682d687220 */ /* 0x040fe20000410000 */
[-C--:B------:R-:W-:Y:S05]  /*1de60*/  HMMA.16816.F32.BF16 R4, R48, R20.reuse, R4 ;  /* 0x000000143004723c */ /* 0x080fea0000041804 */
[----:B------:R-:W-:Y:S02]  /*1de70*/  FMUL.FTZ R105, R45, R105 ;  /* 0x000000692d697220 */ /* 0x000fe40000410000 */
        /* <DEDUP_REMOVED lines=11> */
[----:B------:R-:W2:Y:S01]  /*1df30*/  LDL.LU R142, [R1+0xc] ;  /* 0x00000c00018e7983 */ /* 0x000ea20000300800 */
[C---:B------:R-:W-:Y:S02]  /*1df40*/  FMUL.FTZ R14, R0.reuse, R126 ;  /* 0x0000007e000e7220 */ /* 0x040fe40000410000 */
[C---:B------:R-:W-:Y:S04]  /*1df50*/  HMMA.16816.F32.BF16 R8, R52.reuse, R20, R8 ;  /* 0x000000143408723c */ /* 0x040fe80000041808 */
[C---:B------:R-:W-:Y:S02]  /*1df60*/  FMUL.FTZ R15, R0.reuse, R127 ;  /* 0x0000007f000f7220 */ /* 0x040fe40000410000 */
[C---:B------:R-:W-:Y:S01]  /*1df70*/  FMUL.FTZ R26, R0.reuse, R138 ;  /* 0x0000008a001a7220 */ /* 0x040fe20000410000 */
[----:B------:R-:W-:Y:S01]  /*1df80*/  MOV R138, R162 ;  /* 0x000000a2008a7202 */ /* 0x000fe20000000f00 */
[----:B------:R-:W-:Y:S03]  /*1df90*/  FFMA.FTZ R20, R29, c[0x0][0x2d0], -R69 ;  /* 0x0000b4001d147a23 */ /* 0x000fe60000010845 */
[-C--:B------:R-:W-:Y:S01]  /*1dfa0*/  HMMA.16816.F32.BF16 R12, R52, R22.reuse, R12 ;  /* 0x00000016340c723c */ /* 0x080fe2000004180c */
[----:B------:R1:W3:Y:S02]  /*1dfb0*/  MUFU.EX2 R231, R20 ;  /* 0x0000001400e77308 */ /* 0x0002e40000000800 */
[C---:B------:R-:W-:Y:S02]  /*1dfc0*/  FMUL.FTZ R27, R0.reuse, R139 ;  /* 0x0000008b001b7220 */ /* 0x040fe40000410000 */
[C---:B------:R-:W-:Y:S02]  /*1dfd0*/  FMUL.FTZ R31, R0.reuse, R143 ;  /* 0x0000008f001f7220 */ /* 0x040fe40000410000 */
[----:B------:R-:W-:Y:S01]  /*1dfe0*/  FMUL.FTZ R90, R0, R90 ;  /* 0x0000005a005a7220 */ /* 0x000fe20000410000 */
[C---:B------:R-:W-:Y:S04]  /*1dff0*/  HMMA.16816.F32.BF16 R16, R48.reuse, R22, R16 ;  /* 0x000000163010723c */ /* 0x040fe80000041810 */
[C---:B------:R-:W-:Y:S02]  /*1e000*/  FMUL.FTZ R21, R45.reuse, R133 ;  /* 0x000000852d157220 */ /* 0x040fe40000410000 */
[----:B------:R-:W-:Y:S01]  /*1e010*/  FMUL.FTZ R29, R2, R141 ;  /* 0x0000008d021d7220 */ /* 0x000fe20000410000 */
[----:B------:R-:W-:Y:S01]  /*1e020*/  MOV R141, R163 ;  /* 0x000000a3008d7202 */ /* 0x000fe20000000f00 */
[C---:B------:R-:W-:Y:S04]  /*1e030*/  FMUL.FTZ R22, R44.reuse, R134 ;  /* 0x000000862c167220 */ /* 0x040fe80000410000 */
[----:B------:R-:W-:Y:S02]  /*1e040*/  FMUL.FTZ R23, R44, R135 ;  /* 0x000000872c177220 */ /* 0x000fe40000410000 */
[C---:B------:R-:W-:Y:S02]  /*1e050*/  FMUL.FTZ R91, R0.reuse, R91 ;  /* 0x0000005b005b7220 */ /* 0x040fe40000410000 */
[C---:B------:R-:W-:Y:S02]  /*1e060*/  FMUL.FTZ R94, R0.reuse, R94 ;  /* 0x0000005e005e7220 */ /* 0x040fe40000410000 */
[----:B-1----:R-:W-:Y:S02]  /*1e070*/  FMUL.FTZ R20, R45, R132 ;  /* 0x000000842d147220 */ /* 0x002fe40000410000 */
[C---:B------:R-:W-:Y:S02]  /*1e080*/  FMUL.FTZ R95, R0.reuse, R95 ;  /* 0x0000005f005f7220 */ /* 0x040fe40000410000 */
[C---:B------:R-:W-:Y:S02]  /*1e090*/  FMUL.FTZ R102, R0.reuse, R102 ;  /* 0x0000006600667220 */ /* 0x040fe40000410000 */
[----:B------:R-:W-:Y:S01]  /*1e0a0*/  FMUL.FTZ R103, R0, R103 ;  /* 0x0000006700677220 */ /* 0x000fe20000410000 */
[-C--:B------:R-:W-:Y:S08]  /*1e0b0*/  HMMA.16816.F32.BF16 R20, R48, R36.reuse, R20 ;  /* 0x000000243014723c */ /* 0x080ff00000041814 */
[C---:B------:R-:W-:Y:S07]  /*1e0c0*/  HMMA.16816.F32.BF16 R24, R52.reuse, R36, R24 ;  /* 0x000000243418723c */ /* 0x040fee0000041818 */
[----:B------:R-:W-:Y:S01]  /*1e0d0*/  FFMA.FTZ R36, R179, c[0x0][0x2d0], -R68 ;  /* 0x0000b400b3247a23 */ /* 0x000fe20000010844 */
[-C--:B------:R-:W-:Y:S03]  /*1e0e0*/  HMMA.16816.F32.BF16 R28, R52, R38.reuse, R28 ;  /* 0x00000026341c723c */ /* 0x080fe6000004181c */
[----:B------:R1:W-:Y:S01]  /*1e0f0*/  MUFU.EX2 R227, R36 ;  /* 0x0000002400e37308 */ /* 0x0003e20000000800 */
[----:B------:R-:W-:Y:S04]  /*1e100*/  FMUL.FTZ R37, R45, R149 ;  /* 0x000000952d257220 */ /* 0x000fe80000410000 */
[C---:B------:R-:W-:Y:S07]  /*1e110*/  HMMA.16816.F32.BF16 R32, R48.reuse, R38, R32 ;  /* 0x000000263020723c */ /* 0x040fee0000041820 */
[C---:B------:R-:W-:Y:S01]  /*1e120*/  FMUL.FTZ R38, R44.reuse, R150 ;  /* 0x000000962c267220 */ /* 0x040fe20000410000 */
[-C--:B------:R-:W-:Y:S04]  /*1e130*/  HMMA.16816.F32.BF16 R84, R48, R40.reuse, R84 ;  /* 0x000000283054723c */ /* 0x080fe80000041854 */
[----:B------:R-:W-:Y:S04]  /*1e140*/  FMUL.FTZ R39, R44, R151 ;  /* 0x000000972c277220 */ /* 0x000fe80000410000 */
[C---:B------:R-:W-:Y:S04]  /*1e150*/  HMMA.16816.F32.BF16 R88, R52.reuse, R40, R88 ;  /* 0x000000283458723c */ /* 0x040fe80000041858 */
[----:B-1----:R-:W-:Y:S03]  /*1e160*/  FFMA.FTZ R36, R180, c[0x0][0x2d0], -R47 ;  /* 0x0000b400b4247a23 */ /* 0x002fe6000001082f */
[--C-:B------:R-:W-:Y:S01]  /*1e170*/  FFMA.FTZ R40, R61, c[0x0][0x2d0], -R70.reuse ;  /* 0x0000b4003d287a23 */ /* 0x100fe20000010846 */
[-C--:B------:R-:W-:Y:S01]  /*1e180*/  HMMA.16816.F32.BF16 R92, R52, R42.reuse, R92 ;  /* 0x0000002a345c723c */ /* 0x080fe2000004185c */
[----:B------:R1:W-:Y:S03]  /*1e190*/  MUFU.EX2 R226, R36 ;  /* 0x0000002400e27308 */ /* 0x0003e60000000800 */
[----:B------:R-:W-:Y:S04]  /*1e1a0*/  FMUL.FTZ R41, R2, R153 ;  /* 0x0000009902297220 */ /* 0x000fe80000410000 */
[C---:B------:R-:W-:Y:S07]  /*1e1b0*/  HMMA.16816.F32.BF16 R96, R48.reuse, R42, R96 ;  /* 0x0000002a3060723c */ /* 0x040fee0000041860 */
[----:B------:R-:W-:Y:S02]  /*1e1c0*/  FFMA.FTZ R42, R64, c[0x0][0x2d0], -R70 ;  /* 0x0000b400402a7a23 */ /* 0x000fe40000010846 */
[C---:B------:R-:W-:Y:S02]  /*1e1d0*/  FMUL.FTZ R43, R0.reuse, R155 ;  /* 0x0000009b002b7220 */ /* 0x040fe40000410000 */
[----:B------:R3:W-:Y:S01]  /*1e1e0*/  MUFU.EX2 R180, R42 ;  /* 0x0000002a00b47308 */ /* 0x0007e20000000800 */
[----:B------:R-:W-:Y:S02]  /*1e1f0*/  FFMA.FTZ R64, R67, c[0x0][0x2d0], -R69 ;  /* 0x0000b40043407a23 */ /* 0x000fe40000010845 */
[----:B-1----:R-:W-:Y:S07]  /*1e200*/  FFMA.FTZ R36, R181, c[0x0][0x2d0], -R47 ;  /* 0x0000b400b5247a23 */ /* 0x002fee000001082f */
[----:B------:R1:W-:Y:S10]  /*1e210*/  MUFU.EX2 R225, R36 ;  /* 0x0000002400e17308 */ /* 0x0003f40000000800 */
[----:B------:R-:W-:Y:S01]  /*1e220*/  MUFU.EX2 R178, R64 ;  /* 0x0000004000b27308 */ /* 0x000fe20000000800 */
[----:B---3--:R-:W-:Y:S02]  /*1e230*/  FMUL.FTZ R42, R0, R154 ;  /* 0x0000009a002a7220 */ /* 0x008fe40000410000 */
[----:B-1----:R-:W-:Y:S07]  /*1e240*/  FFMA.FTZ R36, R182, c[0x0][0x2d0], -R68 ;  /* 0x0000b400b6247a23 */ /* 0x002fee0000010844 */
[----:B------:R1:W-:Y:S10]  /*1e250*/  MUFU.EX2 R182, R40 ;  /* 0x0000002800b67308 */ /* 0x0003f40000000800 */
[----:B------:R3:W-:Y:S01]  /*1e260*/  MUFU.EX2 R224, R36 ;  /* 0x0000002400e07308 */ /* 0x0007e20000000800 */
[----:B-1----:R-:W-:Y:S02]  /*1e270*/  FMUL.FTZ R40, R2, R152 ;  /* 0x0000009802287220 */ /* 0x002fe40000410000 */
[--C-:B---3--:R-:W-:Y:S02]  /*1e280*/  FFMA.FTZ R36, R60, c[0x0][0x2d0], -R70.reuse ;  /* 0x0000b4003c247a23 */ /* 0x108fe40000010846 */
[----:B------:R-:W1:Y:S05]  /*1e290*/  LDSM.16.MT88.4 R60, [R205+0x800] ;  /* 0x00080000cd3c783b */ /* 0x000e6a0000004200 */
[----:B------:R3:W1:Y:S02]  /*1e2a0*/  MUFU.EX2 R223, R36 ;  /* 0x0000002400df7308 */ /* 0x0006640000000800 */
[----:B---3--:R-:W-:Y:S07]  /*1e2b0*/  FMUL.FTZ R36, R45, R148 ;  /* 0x000000942d247220 */ /* 0x008fee0000410000 */
[-C--:B------:R-:W-:Y:S08]  /*1e2c0*/  HMMA.16816.F32.BF16 R36, R48, R56.reuse, R36 ;  /* 0x000000383024723c */ /* 0x080ff00000041824 */
[C---:B------:R-:W-:Y:S07]  /*1e2d0*/  HMMA.16816.F32.BF16 R100, R52.reuse, R56, R100 ;  /* 0x000000383464723c */ /* 0x040fee0000041864 */
[----:B------:R-:W-:Y:S01]  /*1e2e0*/  FFMA.FTZ R56, R65, c[0x0][0x2d0], -R70 ;  /* 0x0000b40041387a23 */ /* 0x000fe20000010846 */
[-C--:B------:R-:W-:Y:S03]  /*1e2f0*/  HMMA.16816.F32.BF16 R40, R52, R58.reuse, R40 ;  /* 0x0000003a3428723c */ /* 0x080fe60000041828 */
[----:B------:R3:W3:Y:S04]  /*1e300*/  MUFU.EX2 R179, R56 ;  /* 0x0000003800b37308 */ /* 0x0006e80000000800 */
[--C-:B------:R-:W-:Y:S01]  /*1e310*/  FFMA.FTZ R52, R183, c[0x0][0x2d0], -R68.reuse ;  /* 0x0000b400b7347a23 */ /* 0x100fe20000010844 */
[----:B------:R-:W-:Y:S04]  /*1e320*/  HMMA.16816.F32.BF16 R104, R48, R58, R104 ;  /* 0x0000003a3068723c */ /* 0x000fe80000041868 */
[----:B------:R-:W-:Y:S01]  /*1e330*/  F2FP.BF16.PACK_AB R54, R231, R232 ;  /* 0x000000e8e736723e */ /* 0x000fe200000010ff */
[----:B------:R4:W-:Y:S01]  /*1e340*/  MUFU.EX2 R181, R52 ;  /* 0x0000003400b57308 */ /* 0x0009e20000000800 */
[----:B-1----:R-:W-:Y:S02]  /*1e350*/  F2FP.BF16.PACK_AB R53, R182, R223 ;  /* 0x000000dfb635723e */ /* 0x002fe400000010ff */
[----:B------:R-:W-:Y:S04]  /*1e360*/  F2FP.BF16.PACK_AB R48, R246, R238 ;  /* 0x000000eef630723e */ /* 0x000fe800000010ff */
[----:B------:R-:W-:Y:S02]  /*1e370*/  F2FP.BF16.PACK_AB R49, R242, R239 ;  /* 0x000000eff231723e */ /* 0x000fe400000010ff */
[----:B------:R-:W-:Y:S02]  /*1e380*/  F2FP.BF16.PACK_AB R50, R243, R244 ;  /* 0x000000f4f332723e */ /* 0x000fe400000010ff */
[----:B------:R-:W-:Y:S02]  /*1e390*/  F2FP.BF16.PACK_AB R51, R236, R237 ;  /* 0x000000edec33723e */ /* 0x000fe400000010ff */
[----:B------:R-:W-:Y:S01]  /*1e3a0*/  MOV R183, R74 ;  /* 0x0000004a00b77202 */ /* 0x000fe20000000f00 */
[----:B---3--:R-:W1:Y:S01]  /*1e3b0*/  LDSM.16.MT88.4 R56, [R209+0x800] ;  /* 0x00080000d138783b */ /* 0x008e620000004200 */
[----:B------:R-:W-:Y:S03]  /*1e3c0*/  F2FP.BF16.PACK_AB R55, R179, R180 ;  /* 0x000000b4b337723e */ /* 0x000fe600000010ff */
[-C--:B------:R-:W-:Y:S03]  /*1e3d0*/  HMMA.16816.F32.BF16 R4, R48, R60.reuse, R4 ;  /* 0x0000003c3004723c */ /* 0x080fe60000041804 */
[--C-:B----4-:R-:W-:Y:S02]  /*1e3e0*/  FFMA.FTZ R52, R66, c[0x0][0x2d0], -R69.reuse ;  /* 0x0000b40042347a23 */ /* 0x110fe40000010845 */
[----:B------:R-:W3:Y:S02]  /*1e3f0*/  LDSM.16.MT88.4 R64, [R206+0x800] ;  /* 0x00080000ce40783b */ /* 0x000ee40000004200 */
[----:B------:R4:W-:Y:S02]  /*1e400*/  MUFU.EX2 R176, R52 ;  /* 0x0000003400b07308 */ /* 0x0009e40000000800 */
[----:B----4-:R-:W-:Y:S07]  /*1e410*/  F2FP.BF16.PACK_AB R52, R233, R234 ;  /* 0x000000eae934723e */ /* 0x010fee00000010ff */
[C---:B------:R-:W-:Y:S07]  /*1e420*/  HMMA.16816.F32.BF16 R8, R52.reuse, R60, R8 ;  /* 0x0000003c3408723c */ /* 0x040fee0000041808 */
[--C-:B------:R-:W-:Y:S01]  /*1e430*/  FFMA.FTZ R60, R71, c[0x0][0x2d0], -R69.reuse ;  /* 0x0000b400473c7a23 */ /* 0x100fe20000010845 */
[-C--:B------:R-:W-:Y:S03]  /*1e440*/  HMMA.16816.F32.BF16 R12, R52, R62.reuse, R12 ;  /* 0x0000003e340c723c */ /* 0x080fe6000004180c */
[----:B------:R4:W-:Y:S05]  /*1e450*/  MUFU.EX2 R175, R60 ;  /* 0x0000003c00af7308 */ /* 0x0009ea0000000800 */
[C---:B------:R-:W-:Y:S08]  /*1e460*/  HMMA.16816.F32.BF16 R16, R48.reuse, R62, R16 ;  /* 0x0000003e3010723c */ /* 0x040ff00000041810 */
[-C--:B-1----:R-:W-:Y:S08]  /*1e470*/  HMMA.16816.F32.BF16 R20, R48, R56.reuse, R20 ;  /* 0x000000383014723c */ /* 0x082ff00000041814 */
[C---:B------:R-:W-:Y:S04]  /*1e480*/  HMMA.16816.F32.BF16 R24, R52.reuse, R56, R24 ;  /* 0x000000383418723c */ /* 0x040fe80000041818 */
[----:B----4-:R-:W-:Y:S03]  /*1e490*/  FFMA.FTZ R60, R80, c[0x0][0x2d0], -R69 ;  /* 0x0000b400503c7a23 */ /* 0x010fe60000010845 */
[----:B------:R-:W-:Y:S01]  /*1e4a0*/  FFMA.FTZ R56, R186, c[0x0][0x2d0], -R68 ;  /* 0x0000b400ba387a23 */ /* 0x000fe20000010844 */
[-C--:B------:R-:W-:Y:S01]  /*1e4b0*/  HMMA.16816.F32.BF16 R28, R52, R58.reuse, R28 ;  /* 0x0000003a341c723c */ /* 0x080fe2000004181c */
[----:B------:R1:W4:Y:S07]  /*1e4c0*/  MUFU.EX2 R177, R60 ;  /* 0x0000003c00b17308 */ /* 0x00032e0000000800 */
[C---:B------:R-:W-:Y:S03]  /*1e4d0*/  HMMA.16816.F32.BF16 R32, R48.reuse, R58, R32 ;  /* 0x0000003a3020723c */ /* 0x040fe60000041820 */
[----:B------:R2:W-:Y:S05]  /*1e4e0*/  MUFU.EX2 R170, R56 ;  /* 0x0000003800aa7308 */ /* 0x0005ea0000000800 */
[-C--:B---3--:R-:W-:Y:S08]  /*1e4f0*/  HMMA.16816.F32.BF16 R84, R48, R64.reuse, R84 ;  /* 0x000000403054723c */ /* 0x088ff00000041854 */
[C---:B------:R-:W-:Y:S04]  /*1e500*/  HMMA.16816.F32.BF16 R88, R52.reuse, R64, R88 ;  /* 0x000000403458723c */ /* 0x040fe80000041858 */
[--C-:B-1----:R-:W-:Y:S02]  /*1e510*/  FFMA.FTZ R60, R184, c[0x0][0x2d0], -R47.reuse ;  /* 0x0000b400b83c7a23 */ /* 0x102fe4000001082f */
[----:B------:R-:W3:Y:S01]  /*1e520*/  LDL.LU R184, [R1+0x10] ;  /* 0x0000100001b87983 */ /* 0x000ee20000300800 */
[----:B------:R-:W-:Y:S01]  /*1e530*/  FFMA.FTZ R64, R73, c[0x0][0x2d0], -R70 ;  /* 0x0000b40049407a23 */ /* 0x000fe20000010846 */
[-C--:B------:R-:W-:Y:S01]  /*1e540*/  HMMA.16816.F32.BF16 R92, R52, R66.reuse, R92 ;  /* 0x00000042345c723c */ /* 0x080fe2000004185c */
[----:B------:R1:W-:Y:S03]  /*1e550*/  MUFU.EX2 R173, R60 ;  /* 0x0000003c00ad7308 */ /* 0x0003e60000000800 */
[----:B--2---:R-:W-:Y:S04]  /*1e560*/  FFMA.FTZ R56, R187, c[0x0][0x2d0], -R68 ;  /* 0x0000b400bb387a23 */ /* 0x004fe80000010844 */
[C---:B------:R-:W-:Y:S03]  /*1e570*/  HMMA.16816.F32.BF16 R96, R48.reuse, R66, R96 ;  /* 0x000000423060723c */ /* 0x040fe60000041860 */
[----:B------:R2:W-:Y:S10]  /*1e580*/  MUFU.EX2 R172, R56 ;  /* 0x0000003800ac7308 */ /* 0x0005f40000000800 */
        /* <DEDUP_REMOVED lines=8> */
[----:B--2---:R-:W-:Y:S08]  /*1e610*/  FFMA.FTZ R56, R189, c[0x0][0x2d0], -R47 ;  /* 0x0000b400bd387a23 */ /* 0x004ff0000001082f */
[----:B------:R2:W-:Y:S01]  /*1e620*/  MUFU.EX2 R171, R56 ;  /* 0x0000003800ab7308 */ /* 0x0005e20000000800 */
[--C-:B----4-:R-:W-:Y:S09]  /*1e630*/  FFMA.FTZ R64, R82, c[0x0][0x2d0], -R69.reuse ;  /* 0x0000b40052407a23 */ /* 0x110ff20000010845 */
[----:B------:R4:W-:Y:S01]  /*1e640*/  MUFU.EX2 R165, R64 ;  /* 0x0000004000a57308 */ /* 0x0009e20000000800 */
[----:B--2---:R-:W-:Y:S01]  /*1e650*/  FFMA.FTZ R56, R190, c[0x0][0x2d0], -R68 ;  /* 0x0000b400be387a23 */ /* 0x004fe20000010844 */
[-C--:B-1----:R-:W-:Y:S08]  /*1e660*/  HMMA.16816.F32.BF16 R36, R48, R60.reuse, R36 ;  /* 0x0000003c3024723c */ /* 0x082ff00000041824 */
[----:B------:R1:W-:Y:S01]  /*1e670*/  MUFU.EX2 R168, R56 ;  /* 0x0000003800a87308 */ /* 0x0003e20000000800 */
[C---:B------:R-:W-:Y:S01]  /*1e680*/  HMMA.16816.F32.BF16 R100, R52.reuse, R60, R100 ;  /* 0x0000003c3464723c */ /* 0x040fe20000041864 */
[----:B----4-:R-:W-:Y:S06]  /*1e690*/  LDSM.16.MT88.4 R64, [R206+0x1000] ;  /* 0x00100000ce40783b */ /* 0x010fec0000004200 */
[----:B------:R-:W-:Y:S01]  /*1e6a0*/  FFMA.FTZ R60, R77, c[0x0][0x2d0], -R70 ;  /* 0x0000b4004d3c7a23 */ /* 0x000fe20000010846 */
[-C--:B------:R-:W-:Y:S03]  /*1e6b0*/  HMMA.16816.F32.BF16 R40, R52, R62.reuse, R40 ;  /* 0x0000003e3428723c */ /* 0x080fe60000041828 */
[----:B------:R-:W2:Y:S04]  /*1e6c0*/  MUFU.EX2 R166, R60 ;  /* 0x0000003c00a67308 */ /* 0x000ea80000000800 */
[----:B------:R-:W-:Y:S01]  /*1e6d0*/  FFMA.FTZ R52, R191, c[0x0][0x2d0], -R68 ;  /* 0x0000b400bf347a23 */ /* 0x000fe20000010844 */
[----:B------:R-:W-:Y:S04]  /*1e6e0*/  HMMA.16816.F32.BF16 R104, R48, R62, R104 ;  /* 0x0000003e3068723c */ /* 0x000fe80000041868 */
[----:B-1----:R-:W-:Y:S01]  /*1e6f0*/  FFMA.FTZ R56, R72, c[0x0][0x2d0], -R70 ;  /* 0x0000b40048387a23 */ /* 0x002fe20000010846 */
[----:B------:R1:W-:Y:S01]  /*1e700*/  MUFU.EX2 R167, R52 ;  /* 0x0000003400a77308 */ /* 0x0003e20000000800 */
[----:B------:R-:W-:Y:S02]  /*1e710*/  F2FP.BF16.PACK_AB R54, R177, R175 ;  /* 0x000000afb136723e */ /* 0x000fe400000010ff */
[----:B------:R-:W-:Y:S04]  /*1e720*/  F2FP.BF16.PACK_AB R48, R229, R230 ;  /* 0x000000e6e530723e */ /* 0x000fe800000010ff */
[----:B------:R-:W-:Y:S02]  /*1e730*/  F2FP.BF16.PACK_AB R49, R227, R228 ;  /* 0x000000e4e331723e */ /* 0x000fe400000010ff */
[----:B------:R-:W-:Y:S01]  /*1e740*/  F2FP.BF16.PACK_AB R50, R225, R226 ;  /* 0x000000e2e132723e */ /* 0x000fe200000010ff */
[----:B------:R4:W4:Y:S01]  /*1e750*/  MUFU.EX2 R151, R56 ;  /* 0x0000003800977308 */ /* 0x0009220000000800 */
[----:B------:R-:W-:Y:S02]  /*1e760*/  F2FP.BF16.PACK_AB R51, R181, R224 ;  /* 0x000000e0b533723e */ /* 0x000fe400000010ff */
[----:B--2---:R-:W-:Y:S01]  /*1e770*/  F2FP.BF16.PACK_AB R55, R166, R149 ;  /* 0x00000095a637723e */ /* 0x004fe200000010ff */
[----:B------:R-:W-:Y:S01]  /*1e780*/  LDSM.16.MT88.4 R60, [R209+0x1000] ;  /* 0x00100000d13c783b */ /* 0x000fe20000004200 */
[--C-:B-1----:R-:W-:Y:S05]  /*1e790*/  FFMA.FTZ R52, R81, c[0x0][0x2d0], -R69.reuse ;  /* 0x0000b40051347a23 */ /* 0x102fea0000010845 */
[----:B------:R1:W2:Y:S02]  /*1e7a0*/  MUFU.EX2 R148, R52 ;  /* 0x0000003400947308 */ /* 0x0002a40000000800 */
[----:B----4-:R-:W4:Y:S01]  /*1e7b0*/  LDSM.16.MT88.4 R56, [R205+0x1000] ;  /* 0x00100000cd38783b */ /* 0x010f220000004200 */
[----:B------:R-:W-:Y:S02]  /*1e7c0*/  F2FP.BF16.PACK_AB R53, R150, R151 ;  /* 0x000000979635723e */ /* 0x000fe400000010ff */
[----:B-1----:R-:W-:Y:S01]  /*1e7d0*/  F2FP.BF16.PACK_AB R52, R178, R176 ;  /* 0x000000b0b234723e */ /* 0x002fe200000010ff */
[-C--:B----4-:R-:W-:Y:S08]  /*1e7e0*/  HMMA.16816.F32.BF16 R4, R48, R56.reuse, R4 ;  /* 0x000000383004723c */ /* 0x090ff00000041804 */
        /* <DEDUP_REMOVED lines=10> */
[----:B------:R1:W4:Y:S07]  /*1e890*/  MUFU.EX2 R163, R56 ;  /* 0x0000003800a37308 */ /* 0x00032e0000000800 */
        /* <DEDUP_REMOVED lines=10> */
[----:B------:R2:W-:Y:S01]  /*1e940*/  MUFU.EX2 R112, R60 ;  /* 0x0000003c00707308 */ /* 0x0005e20000000800 */
[--C-:B-1----:R-:W-:Y:S02]  /*1e950*/  FFMA.FTZ R56, R194, c[0x0][0x2d0], -R47.reuse ;  /* 0x0000b400c2387a23 */ /* 0x102fe4000001082f */
[----:B------:R-:W-:Y:S07]  /*1e960*/  FFMA.FTZ R47, R198, c[0x0][0x2d0], -R47 ;  /* 0x0000b400c62f7a23 */ /* 0x000fee000001082f */
[----:B------:R1:W-:Y:S01]  /*1e970*/  MUFU.EX2 R162, R56 ;  /* 0x0000003800a27308 */ /* 0x0003e20000000800 */
[----:B--2---:R-:W-:Y:S09]  /*1e980*/  LDSM.16.MT88.4 R60, [R205+0x1800] ;  /* 0x00180000cd3c783b */ /* 0x004ff20000004200 */
[----:B------:R2:W-:Y:S01]  /*1e990*/  MUFU.EX2 R83, R47 ;  /* 0x0000002f00537308 */ /* 0x0005e20000000800 */
[--C-:B-1----:R-:W-:Y:S09]  /*1e9a0*/  FFMA.FTZ R56, R195, c[0x0][0x2d0], -R68.reuse ;  /* 0x0000b400c3387a23 */ /* 0x102ff20000010844 */
[----:B------:R1:W-:Y:S01]  /*1e9b0*/  MUFU.EX2 R114, R56 ;  /* 0x0000003800727308 */ /* 0x0003e20000000800 */
[--C-:B--2---:R-:W-:Y:S02]  /*1e9c0*/  FFMA.FTZ R47, R199, c[0x0][0x2d0], -R68.reuse ;  /* 0x0000b400c72f7a23 */ /* 0x104fe40000010844 */
[----:B------:R-:W-:Y:S07]  /*1e9d0*/  FFMA.FTZ R68, R202, c[0x0][0x2d0], -R68 ;  /* 0x0000b400ca447a23 */ /* 0x000fee0000010844 */
[----:B------:R2:W-:Y:S10]  /*1e9e0*/  MUFU.EX2 R82, R47 ;  /* 0x0000002f00527308 */ /* 0x0005f40000000800 */
[----:B------:R-:W-:Y:S01]  /*1e9f0*/  MUFU.EX2 R81, R68 ;  /* 0x0000004400517308 */ /* 0x000fe20000000800 */
[----:B-1----:R-:W1:Y:S01]  /*1ea00*/  LDSM.16.MT88.4 R56, [R208+0x1000] ;  /* 0x00100000d038783b */ /* 0x002e620000004200 */
[--C-:B--2---:R-:W-:Y:S08]  /*1ea10*/  FFMA.FTZ R47, R115, c[0x0][0x2d0], -R70.reuse ;  /* 0x0000b400732f7a23 */ /* 0x104ff00000010846 */
[----:B------:R2:W-:Y:S02]  /*1ea20*/  MUFU.EX2 R74, R47 ;  /* 0x0000002f004a7308 */ /* 0x0005e40000000800 */
[--C-:B--2---:R-:W-:Y:S01]  /*1ea30*/  FFMA.FTZ R47, R158, c[0x0][0x2d0], -R70.reuse ;  /* 0x0000b4009e2f7a23 */ /* 0x104fe20000010846 */
[-C--:B-1----:R-:W-:Y:S07]  /*1ea40*/  HMMA.16816.F32.BF16 R36, R48, R56.reuse, R36 ;  /* 0x000000383024723c */ /* 0x082fee0000041824 */
[----:B------:R1:W2:Y:S01]  /*1ea50*/  MUFU.EX2 R73, R47 ;  /* 0x0000002f00497308 */ /* 0x0002a20000000800 */
[C---:B------:R-:W-:Y:S08]  /*1ea60*/  HMMA.16816.F32.BF16 R100, R52.reuse, R56, R100 ;  /* 0x000000383464723c */ /* 0x040ff00000041864 */
[-C--:B------:R-:W-:Y:S07]  /*1ea70*/  HMMA.16816.F32.BF16 R40, R52, R58.reuse, R40 ;  /* 0x0000003a3428723c */ /* 0x080fee0000041828 */
[----:B------:R-:W-:Y:S01]  /*1ea80*/  F2FP.BF16.PACK_AB R52, R165, R148 ;  /* 0x00000094a534723e */ /* 0x000fe200000010ff */
[----:B------:R-:W-:Y:S01]  /*1ea90*/  HMMA.16816.F32.BF16 R104, R48, R58, R104 ;  /* 0x0000003a3068723c */ /* 0x000fe20000041868 */
[----:B------:R-:W3:Y:S03]  /*1eaa0*/  LDSM.16.MT88.4 R56, [R209+0x1800] ;  /* 0x00180000d138783b */ /* 0x000ee60000004200 */
[--C-:B-1----:R-:W-:Y:S01]  /*1eab0*/  FFMA.FTZ R47, R159, c[0x0][0x2d0], -R70.reuse ;  /* 0x0000b4009f2f7a23 */ /* 0x102fe20000010846 */
[----:B----4-:R-:W-:Y:S02]  /*1eac0*/  F2FP.BF16.PACK_AB R54, R163, R164 ;  /* 0x000000a4a336723e */ /* 0x010fe400000010ff */
[----:B------:R-:W-:Y:S01]  /*1ead0*/  F2FP.BF16.PACK_AB R48, R174, R173 ;  /* 0x000000adae30723e */ /* 0x000fe200000010ff */
[----:B------:R1:W-:Y:S01]  /*1eae0*/  MUFU.EX2 R72, R47 ;  /* 0x0000002f00487308 */ /* 0x0003e20000000800 */
[----:B------:R-:W-:Y:S03]  /*1eaf0*/  F2FP.BF16.PACK_AB R49, R172, R170 ;  /* 0x000000aaac31723e */ /* 0x000fe600000010ff */
[----:B------:R-:W-:Y:S02]  /*1eb00*/  F2FP.BF16.PACK_AB R50, R171, R169 ;  /* 0x000000a9ab32723e */ /* 0x000fe400000010ff */
[----:B------:R-:W-:Y:S02]  /*1eb10*/  F2FP.BF16.PACK_AB R51, R167, R168 ;  /* 0x000000a8a733723e */ /* 0x000fe400000010ff */
[----:B--2---:R-:W-:Y:S05]  /*1eb20*/  F2FP.BF16.PACK_AB R53, R73, R74 ;  /* 0x0000004a4935723e */ /* 0x004fea00000010ff */
[-C--:B------:R-:W-:Y:S03]  /*1eb30*/  HMMA.16816.F32.BF16 R4, R48, R60.reuse, R4 ;  /* 0x0000003c3004723c */ /* 0x080fe60000041804 */
[--C-:B-1----:R-:W-:Y:S04]  /*1eb40*/  FFMA.FTZ R47, R160, c[0x0][0x2d0], -R70.reuse ;  /* 0x0000b400a02f7a23 */ /* 0x102fe80000010846 */
[----:B------:R1:W2:Y:S02]  /*1eb50*/  MUFU.EX2 R71, R47 ;  /* 0x0000002f00477308 */ /* 0x0002a40000000800 */
[--C-:B-1----:R-:W-:Y:S03]  /*1eb60*/  FFMA.FTZ R47, R201, c[0x0][0x2d0], -R69.reuse ;  /* 0x0000b400c92f7a23 */ /* 0x102fe60000010845 */
[----:B--2---:R-:W-:Y:S05]  /*1eb70*/  F2FP.BF16.PACK_AB R55, R71, R72 ;  /* 0x000000484737723e */ /* 0x004fea00000010ff */
[----:B------:R1:W-:Y:S02]  /*1eb80*/  MUFU.EX2 R80, R47 ;  /* 0x0000002f00507308 */ /* 0x0003e40000000800 */
        /* <DEDUP_REMOVED lines=23> */
[C---:B------:R-:W-:Y:S08]  /*1ed00*/  HMMA.16816.F32.BF16 R100, R52.reuse, R60, R100 ;  /* 0x0000003c3464723c */ /* 0x040ff00000041864 */
[-C--:B------:R-:W-:Y:S01]  /*1ed10*/  HMMA.16816.F32.BF16 R40, R52, R62.reuse, R40 ;  /* 0x0000003e3428723c */ /* 0x080fe20000041828 */
[----:B------:R-:W2:Y:S03]  /*1ed20*/  LDSM.16.MT88.4 R52, [R206+0x2000] ;  /* 0x00200000ce34783b */ /* 0x000ea60000004200 */
[--C-:B-1----:R-:W-:Y:S04]  /*1ed30*/  FFMA.FTZ R47, R156, c[0x0][0x2d0], -R70.reuse ;  /* 0x0000b4009c2f7a23 */ /* 0x102fe80000010846 */
[----:B------:R-:W-:Y:S01]  /*1ed40*/  HMMA.16816.F32.BF16 R104, R48, R62, R104 ;  /* 0x0000003e3068723c */ /* 0x000fe20000041868 */
[----:B------:R1:W3:Y:S06]  /*1ed50*/  MUFU.EX2 R56, R47 ;  /* 0x0000002f00387308 */ /* 0x0002ec0000000800 */
[----:B------:R-:W-:Y:S02]  /*1ed60*/  F2FP.BF16.PACK_AB R48, R162, R161 ;  /* 0x000000a1a230723e */ /* 0x000fe400000010ff */
[----:B------:R-:W-:Y:S03]  /*1ed70*/  F2FP.BF16.PACK_AB R49, R113, R114 ;  /* 0x000000727131723e */ /* 0x000fe600000010ff */
[----:B------:R-:W-:Y:S02]  /*1ed80*/  F2FP.BF16.PACK_AB R50, R83, R112 ;  /* 0x000000705332723e */ /* 0x000fe400000010ff */
[----:B------:R-:W-:Y:S07]  /*1ed90*/  F2FP.BF16.PACK_AB R51, R81, R82 ;  /* 0x000000525133723e */ /* 0x000fee00000010ff */
[-C--:B------:R-:W-:Y:S03]  /*1eda0*/  HMMA.16816.F32.BF16 R116, R48, R128.reuse, R4 ;  /* 0x000000803074723c */ /* 0x080fe60000041804 */
[--C-:B-1----:R-:W-:Y:S01]  /*1edb0*/  FFMA.FTZ R47, R75, c[0x0][0x2d0], -R70.reuse ;  /* 0x0000b4004b2f7a23 */ /* 0x102fe20000010846 */
[----:B---3--:R-:W-:Y:S01]  /*1edc0*/  F2FP.BF16.PACK_AB R153, R56, R68 ;  /* 0x000000443899723e */ /* 0x008fe200000010ff */
[----:B------:R-:W-:Y:S02]  /*1edd0*/  FFMA.FTZ R70, R46, c[0x0][0x2d0], -R70 ;  /* 0x0000b4002e467a23 */ /* 0x000fe40000010846 */
[----:B------:R-:W-:Y:S02]  /*1ede0*/  FFMA.FTZ R4, R45, R137, R138 ;  /* 0x000000892d047223 */ /* 0x000fe4000001008a */
[----:B------:R-:W-:Y:S03]  /*1edf0*/  MUFU.EX2 R46, R70 ;  /* 0x00000046002e7308 */ /* 0x000fe60000000800 */
[----:B-----5:R-:W-:Y:S02]  /*1ee00*/  FFMA.FTZ R6, R44, R136, R252 ;  /* 0x000000882c067223 */ /* 0x020fe400000100fc */
[----:B------:R-:W-:Y:S02]  /*1ee10*/  FFMA.FTZ R5, R2, R142, R248 ;  /* 0x0000008e02057223 */ /* 0x000fe400000100f8 */
[----:B------:R-:W-:Y:S02]  /*1ee20*/  FADD.FTZ R4, R141, R4 ;  /* 0x000000048d047221 */ /* 0x000fe40000010000 */
[----:B------:R-:W-:Y:S02]  /*1ee30*/  FADD.FTZ R2, R251, R6 ;  /* 0x00000006fb027221 */ /* 0x000fe40000010000 */
[----:B------:R-:W-:Y:S01]  /*1ee40*/  FADD.FTZ R5, R247, R5 ;  /* 0x00000005f7057221 */ /* 0x000fe20000010000 */
[----:B------:R-:W1:Y:S01]  /*1ee50*/  MUFU.EX2 R47, R47 ;  /* 0x0000002f002f7308 */ /* 0x000e620000000800 */
        /* <DEDUP_REMOVED lines=102> */
.L_x_2575:
[----:B------:R-:W-:Y:S02]  /*1f4c0*/  MOV R11, 0x1f ;  /* 0x0000001f000b7802 */ /* 0x000fe40000000f00 */
[----:B------:R-:W-:Y:S01]  /*1f4d0*/  MOV R10, 0xffffffff ;  /* 0xffffffff000a7802 */ /* 0x000fe20000000f00 */
[----:B------:R-:W-:Y:S05]  /*1f4e0*/  BRA.DIV ~URZ, `(.L_x_2593) ;  /* 0x000052527f007947 */ /* 0x000fea000b800000 */
[----:B------:R-:W3:Y:S04]  /*1f4f0*/  LDL R0, [R1+0x8] ;  /* 0x0000080001007983 */ /* 0x000ee80000100800 */
[----:B--23--:R1:W2:Y:S02]  /*1f500*/  SHFL.BFLY PT, R2, R0, 0x2, 0x1f ;  /* 0x0c401f0000027f89 */ /* 0x00c2a400000e0000 */
.L_x_2679:
        /* <DEDUP_REMOVED lines=19> */
.L_x_2680:
        /* <DEDUP_REMOVED lines=103> */
.L_x_2464:
[----:B------:R1:W5:Y:S01]  /*1fcb0*/  LDL R6, [R1+0x48] ;  /* 0x0000480001067983 */ /* 0x0003620000100800 */
[----:B------:R-:W-:Y:S03]  /*1fcc0*/  BSSY B0, `(.L_x_2595) ;  /* 0x0000012000007945 */ /* 0x000fe60003800000 */
[----:B------:R-:W2:Y:S02]  /*1fcd0*/  S2R R81, SR_TID.X ;  /* 0x0000000000517919 */ /* 0x000ea40000002100 */
[----:B--2---:R-:W-:-:S13]  /*1fce0*/  LOP3.LUT P0, RZ, R81, 0x7f, RZ, 0xc0, !PT ;  /* 0x0000007f51ff7812 */ /* 0x004fda000780c0ff */
[----:B------:R-:W-:Y:S05]  /*1fcf0*/  @P0 BRA `(.L_x_2596) ;  /* 0x000000e000000947 */ /* 0x000fea0003800000 */
[----:B-1----:R-:W1:Y:S01]  /*1fd00*/  S2R R4, SR_LANEID ;  /* 0x0000000000047919 */ /* 0x002e620000000000 */
[----:B------:R-:W-:Y:S01]  /*1fd10*/  VOTEU.ANY UR4, UPT, PT ;  /* 0x0000000000047886 */ /* 0x000fe200038e0100 */
[----:B------:R-:W-:Y:S01]  /*1fd20*/  IMAD.MOV.U32 R5, RZ, RZ, c[0x0][0x564] ;  /* 0x00015900ff057624 */ /* 0x000fe200078e00ff */
[----:B------:R-:W1:Y:S08]  /*1fd30*/  FLO.U32 R3, UR4 ;  /* 0x0000000400037d00 */ /* 0x000e7000080e0000 */
[----:B------:R-:W2:Y:S01]  /*1fd40*/  POPC R0, UR4 ;  /* 0x0000000400007d09 */ /* 0x000ea20008000000 */
[----:B-1----:R-:W-:Y:S01]  /*1fd50*/  ISETP.EQ.U32.AND P0, PT, R3, R4, PT ;  /* 0x000000040300720c */ /* 0x002fe20003f02070 */
[----:B------:R-:W-:-:S12]  /*1fd60*/  IMAD.MOV.U32 R4, RZ, RZ, c[0x0][0x560] ;  /* 0x00015800ff047624 */ /* 0x000fd800078e00ff */
[----:B--2---:R1:W2:Y:S04]  /*1fd70*/  @P0 ATOMG.E.ADD.STRONG.GPU PT, R0, [R4.64], R0 ;  /* 0x00000000040009a8 */ /* 0x0042a800081ee1c8 */
[----:B-1----:R-:W1:Y:S04]  /*1fd80*/  S2R R4, SR_LTMASK ;  /* 0x0000000000047919 */ /* 0x002e680000003900 */
[----:B--2---:R1:W2:Y:S02]  /*1fd90*/  SHFL.IDX PT, R3, R0, R3, 0x1f ;  /* 0x00001f0300037589 */ /* 0x0042a400000e0000 */
[----:B-1----:R-:W-:-:S06]  /*1fda0*/  LOP3.LUT R0, R4, UR4, RZ, 0xc0, !PT ;  /* 0x0000000404007c12 */ /* 0x002fcc000f8ec0ff */
[----:B------:R-:W2:Y:S02]  /*1fdb0*/  POPC R0, R0 ;  /* 0x0000000000007309 */ /* 0x000ea40000000000 */
[----:B--2--5:R-:W-:-:S05]  /*1fdc0*/  IADD3 R6, R3, c[0x0][0xc], R0 ;  /* 0x0000030003067a10 */ /* 0x024fca0007ffe000 */
[----:B------:R1:W-:Y:S02]  /*1fdd0*/  STL [R1+0x48], R6 ;  /* 0x0000480601007387 */ /* 0x0003e40000100800 */
.L_x_2596:
[----:B-1----:R-:W-:Y:S05]  /*1fde0*/  BSYNC B0 ;  /* 0x0000000000007941 */ /* 0x002fea0003800000 */
.L_x_2595:
[----:B------:R-:W-:Y:S01]  /*1fdf0*/  SHF.R.S32.HI R4, RZ, 0x1f, R81 ;  /* 0x0000001fff047819 */ /* 0x000fe20000011451 */
[----:B------:R-:W-:Y:S01]  /*1fe00*/  BSSY B1, `(.L_x_2597) ;  /* 0x00002db000017945 */ /* 0x000fe20003800000 */
[----:B------:R-:W-:Y:S01]  /*1fe10*/  PRMT R0, R2, 0x9910, RZ ;  /* 0x0000991002007816 */ /* 0x000fe200000000ff */
[----:B-----5:R-:W-:Y:S01]  /*1fe20*/  IMAD.MOV.U32 R45, RZ, RZ, R6 ;  /* 0x000000ffff2d7224 */ /* 0x020fe200078e0006 */
[----:B------:R-:W-:Y:S02]  /*1fe30*/  LEA.HI R3, R4, R81, RZ, 0x3 ;  /* 0x0000005104037211 */ /* 0x000fe400078f18ff */
        /* <DEDUP_REMOVED lines=131> */
.L_x_2599:
        /* <DEDUP_REMOVED lines=135> */
.L_x_2681:
[----:B------:R-:W-:Y:S05]  /*20ee0*/  BRA.DIV ~URZ, `(.L_x_2602) ;  /* 0x00003b927f007947 */ /* 0x000fea000b800000 */
[----:B------:R4:W2:Y:S02]  /*20ef0*/  SHFL.IDX PT, R2, R7, RZ, 0x181f ;  /* 0x00181fff07027589 */ /* 0x0008a400000e0000 */
.L_x_2682:
        /* <DEDUP_REMOVED lines=8> */
.L_x_2683:
[----:B------:R-:W-:-:S04]  /*20f80*/  IADD3 R3, R5, 0x10, RZ ;  /* 0x0000001005037810 */ /* 0x000fc80007ffe0ff */
[----:B------:R-:W-:-:S13]  /*20f90*/  ISETP.GE.OR P0, PT, R3, R4, P2 ;  /* 0x000000040300720c */ /* 0x000fda0001706670 */
[----:B--2---:R-:W-:-:S04]  /*20fa0*/  @!P0 LEA R2, P1, R0, R2, 0x1 ;  /* 0x0000000200028211 */ /* 0x004fc800078208ff */
[----:B------:R-:W-:-:S05]  /*20fb0*/  @!P0 LEA.HI.X R3, R0, R8, R80, 0x1, P1 ;  /* 0x0000000800038211 */ /* 0x000fca00008f0c50 */
[----:B------:R2:W-:Y:S01]  /*20fc0*/  @!P0 ST.E.128 [R2.64], R16 ;  /* 0x0000001002008985 */ /* 0x0005e2000c101d08 */
[----:B------:R-:W-:Y:S05]  /*20fd0*/  BRA.DIV ~URZ, `(.L_x_2604) ;  /* 0x00003be27f007947 */ /* 0x000fea000b800000 */
[----:B------:R2:W3:Y:S02]  /*20fe0*/  SHFL.IDX PT, R8, R6, 0x2, 0x181f ;  /* 0x00581f0006087f89 */ /* 0x0004e400000e0000 */
.L_x_2684:
[----:B------:R-:W-:Y:S05]  /*20ff0*/  BRA.DIV ~URZ, `(.L_x_2605) ;  /* 0x00003c327f007947 */ /* 0x000fea000b800000 */
[----:B--2---:R2:W4:Y:S02]  /*21000*/  SHFL.IDX PT, R2, R7, 0x2, 0x181f ;  /* 0x00581f0007027f89 */ /* 0x00452400000e0000 */
.L_x_2685:
        /* <DEDUP_REMOVED lines=8> */
.L_x_2686:
[----:B------:R-:W-:-:S04]  /*21090*/  IADD3 R3, R5, 0x30, RZ ;  /* 0x0000003005037810 */ /* 0x000fc80007ffe0ff */
[----:B------:R-:W-:-:S13]  /*210a0*/  ISETP.GE.OR P0, PT, R3, R4, P2 ;  /* 0x000000040300720c */ /* 0x000fda0001706670 */
[----:B---3--:R-:W-:-:S04]  /*210b0*/  @!P0 LEA R2, P1, R0, R2, 0x1 ;  /* 0x0000000200028211 */ /* 0x008fc800078208ff */
[----:B--2---:R-:W-:-:S05]  /*210c0*/  @!P0 LEA.HI.X R3, R0, R8, R80, 0x1, P1 ;  /* 0x0000000800038211 */ /* 0x004fca00008f0c50 */
[----:B-1----:R1:W-:Y:S01]  /*210d0*/  @!P0 ST.E.128 [R2.64], R24 ;  /* 0x0000001802008985 */ /* 0x0023e2000c101d08 */
[----:B------:R-:W-:Y:S05]  /*210e0*/  BRA.DIV ~URZ, `(.L_x_2607) ;  /* 0x00003c827f007947 */ /* 0x000fea000b800000 */
[----:B------:R2:W3:Y:S02]  /*210f0*/  SHFL.IDX PT, R8, R6, 0x4, 0x181f ;  /* 0x00981f0006087f89 */ /* 0x0004e400000e0000 */
.L_x_2687:
[----:B------:R-:W-:Y:S05]  /*21100*/  BRA.DIV ~URZ, `(.L_x_2608) ;  /* 0x00003cd27f007947 */ /* 0x000fea000b800000 */
[----:B-1----:R1:W2:Y:S02]  /*21110*/  SHFL.IDX PT, R2, R7, 0x4, 0x181f ;  /* 0x00981f0007027f89 */ /* 0x0022a400000e0000 */
.L_x_2688:
        /* <DEDUP_REMOVED lines=8> */
.L_x_2689:
[----:B------:R-:W-:-:S04]  /*211a0*/  IADD3 R3, R5, 0x50, RZ ;  /* 0x0000005005037810 */ /* 0x000fc80007ffe0ff */
[----:B------:R-:W-:-:S13]  /*211b0*/  ISETP.GE.OR P0, PT, R3, R4, P2 ;  /* 0x000000040300720c */ /* 0x000fda0001706670 */
[----:B--2---:R-:W-:-:S04]  /*211c0*/  @!P0 LEA R2, P1, R0, R2, 0x1 ;  /* 0x0000000200028211 */ /* 0x004fc800078208ff */
[----:B-1----:R-:W-:-:S05]  /*211d0*/  @!P0 LEA.HI.X R3, R0, R8, R80, 0x1, P1 ;  /* 0x0000000800038211 */ /* 0x002fca00008f0c50 */
[----:B------:R1:W-:Y:S01]  /*211e0*/  @!P0 ST.E.128 [R2.64], R32 ;  /* 0x0000002002008985 */ /* 0x0003e2000c101d08 */
[----:B------:R-:W-:Y:S05]  /*211f0*/  BRA.DIV ~URZ, `(.L_x_2610) ;  /* 0x00003d227f007947 */ /* 0x000fea000b800000 */
[----:B------:R2:W1:Y:S02]  /*21200*/  SHFL.IDX PT, R8, R6, 0x6, 0x181f ;  /* 0x00d81f0006087f89 */ /* 0x00046400000e0000 */
.L_x_2690:
[----:B------:R-:W-:Y:S05]  /*21210*/  BRA.DIV ~URZ, `(.L_x_2611) ;  /* 0x00003d727f007947 */ /* 0x000fea000b800000 */
[----:B-1----:R1:W2:Y:S02]  /*21220*/  SHFL.IDX PT, R2, R7, 0x6, 0x181f ;  /* 0x00d81f0007027f89 */ /* 0x0022a400000e0000 */
.L_x_2691:
        /* <DEDUP_REMOVED lines=8> */
.L_x_2692:
[----:B------:R-:W-:-:S04]  /*212b0*/  IADD3 R2, R5, 0x70, RZ ;  /* 0x0000007005027810 */ /* 0x000fc80007ffe0ff */
[----:B------:R-:W-:-:S13]  /*212c0*/  ISETP.GE.OR P0, PT, R2, R4, P2 ;  /* 0x000000040200720c */ /* 0x000fda0001706670 */
[----:B------:R-:W-:Y:S05]  /*212d0*/  @P0 BRA `(.L_x_2613) ;  /* 0x000018d000000947 */ /* 0x000fea0003800000 */
[----:B----4-:R-:W-:-:S04]  /*212e0*/  LEA R2, P0, R0, R3, 0x1 ;  /* 0x0000000300027211 */ /* 0x010fc800078008ff */
[----:B---3--:R-:W-:-:S05]  /*212f0*/  LEA.HI.X R3, R0, R6, R80, 0x1, P0 ;  /* 0x0000000600037211 */ /* 0x008fca00000f0c50 */
[----:B------:R3:W-:Y:S01]  /*21300*/  ST.E.128 [R2.64], R40 ;  /* 0x0000002802007985 */ /* 0x0007e2000c101d08 */
[----:B------:R-:W-:Y:S05]  /*21310*/  BRA `(.L_x_2613) ;  /* 0x0000189000007947 */ /* 0x000fea0003800000 */
.L_x_2600:
        /* <DEDUP_REMOVED lines=34> */
.L_x_2693:
[----:B------:R-:W-:Y:S05]  /*21540*/  BRA.DIV ~URZ, `(.L_x_2615) ;  /* 0x00003bf27f007947 */ /* 0x000fea000b800000 */
[----:B------:R3:W4:Y:S02]  /*21550*/  SHFL.IDX PT, R2, R19, RZ, 0x1c1f ;  /* 0x001c1fff13027589 */ /* 0x00072400000e0000 */
.L_x_2694:
        /* <DEDUP_REMOVED lines=50> */
.L_x_2617:
[----:B------:R-:W-:Y:S05]  /*21880*/  BSYNC B0 ;  /* 0x0000000000007941 */ /* 0x000fea0003800000 */
.L_x_2616:
[----:B------:R-:W-:Y:S05]  /*21890*/  BRA.DIV ~URZ, `(.L_x_2618) ;  /* 0x000039127f007947 */ /* 0x000fea000b800000 */
[----:B--2---:R2:W1:Y:S04]  /*218a0*/  SHFL.IDX PT, R12, R13, 0x1, 0x1c1f ;  /* 0x003c1f000d0c7f89 */ /* 0x00446800000e0000 */
[----:B----4-:R2:W4:Y:S02]  /*218b0*/  SHFL.IDX PT, R2, R19, 0x1, 0x1c1f ;  /* 0x003c1f0013027f89 */ /* 0x01052400000e0000 */
.L_x_2695:
        /* <DEDUP_REMOVED lines=35> */
.L_x_2620:
[----:B------:R-:W-:Y:S05]  /*21af0*/  BSYNC B0 ;  /* 0x0000000000007941 */ /* 0x000fea0003800000 */
.L_x_2619:
[----:B------:R-:W-:Y:S05]  /*21b00*/  BRA.DIV ~URZ, `(.L_x_2621) ;  /* 0x000037727f007947 */ /* 0x000fea000b800000 */
[----:B-1----:R1:W2:Y:S02]  /*21b10*/  SHFL.IDX PT, R12, R13, 0x2, 0x1c1f ;  /* 0x005c1f000d0c7f89 */ /* 0x0022a400000e0000 */
.L_x_2696:
[----:B------:R-:W-:Y:S05]  /*21b20*/  BRA.DIV ~URZ, `(.L_x_2622) ;  /* 0x000037c27f007947 */ /* 0x000fea000b800000 */
[----:B----4-:R4:W1:Y:S02]  /*21b30*/  SHFL.IDX PT, R2, R19, 0x2, 0x1c1f ;  /* 0x005c1f0013027f89 */ /* 0x01086400000e0000 */
.L_x_2697:
        /* <DEDUP_REMOVED lines=37> */
.L_x_2624:
[----:B------:R-:W-:Y:S05]  /*21d90*/  BSYNC B0 ;  /* 0x0000000000007941 */ /* 0x000fea0003800000 */
.L_x_2623:
[----:B------:R-:W-:Y:S05]  /*21da0*/  BRA.DIV ~URZ, `(.L_x_2625) ;  /* 0x000035b27f007947 */ /* 0x000fea000b800000 */
[----:B--2---:R2:W3:Y:S04]  /*21db0*/  SHFL.IDX PT, R12, R13, 0x3, 0x1c1f ;  /* 0x007c1f000d0c7f89 */ /* 0x0044e800000e0000 */
[----:B-1----:R2:W1:Y:S02]  /*21dc0*/  SHFL.IDX PT, R2, R19, 0x3, 0x1c1f ;  /* 0x007c1f0013027f89 */ /* 0x00246400000e0000 */
.L_x_2698:
        /* <DEDUP_REMOVED lines=40> */
.L_x_2598:
        /* <DEDUP_REMOVED lines=20> */
.L_x_2626:
        /* <DEDUP_REMOVED lines=57> */
.L_x_2628:
[----:B------:R-:W-:Y:S05]  /*22520*/  BSYNC B0 ;  /* 0x0000000000007941 */ /* 0x000fea0003800000 */
.L_x_2627:
        /* <DEDUP_REMOVED lines=38> */
.L_x_2699:
[----:B------:R-:W-:Y:S05]  /*22790*/  BRA.DIV ~URZ, `(.L_x_2630) ;  /* 0x00002d027f007947 */ /* 0x000fea000b800000 */
[----:B------:R3:W4:Y:S02]  /*227a0*/  SHFL.IDX PT, R2, R7, RZ, 0x181f ;  /* 0x00181fff07027589 */ /* 0x00072400000e0000 */
.L_x_2700:
        /* <DEDUP_REMOVED lines=8> */
.L_x_2701:
[----:B------:R-:W-:-:S04]  /*22830*/  IADD3 R3, R4, 0x10, RZ ;  /* 0x0000001004037810 */ /* 0x000fc80007ffe0ff */
[----:B------:R-:W-:-:S13]  /*22840*/  ISETP.GE.OR P0, PT, R3, R5, P2 ;  /* 0x000000050300720c */ /* 0x000fda0001706670 */
[----:B--2---:R-:W-:-:S04]  /*22850*/  @!P0 LEA R2, P1, R0, R2, 0x1 ;  /* 0x0000000200028211 */ /* 0x004fc800078208ff */
[----:B-1----:R-:W-:-:S05]  /*22860*/  @!P0 LEA.HI.X R3, R0, R8, R80, 0x1, P1 ;  /* 0x0000000800038211 */ /* 0x002fca00008f0c50 */
[----:B------:R1:W-:Y:S01]  /*22870*/  @!P0 ST.E.128 [R2.64], RZ ;  /* 0x000000ff02008985 */ /* 0x0003e2000c101d08 */
[----:B------:R-:W-:Y:S05]  /*22880*/  BRA.DIV ~URZ, `(.L_x_2632) ;  /* 0x00002d527f007947 */ /* 0x000fea000b800000 */
[----:B------:R2:W1:Y:S02]  /*22890*/  SHFL.IDX PT, R8, R6, 0x2, 0x181f ;  /* 0x00581f0006087f89 */ /* 0x00046400000e0000 */
.L_x_2702:
[----:B------:R-:W-:Y:S05]  /*228a0*/  BRA.DIV ~URZ, `(.L_x_2633) ;  /* 0x00002da27f007947 */ /* 0x000fea000b800000 */
[----:B-1----:R1:W2:Y:S02]  /*228b0*/  SHFL.IDX PT, R2, R7, 0x2, 0x181f ;  /* 0x00581f0007027f89 */ /* 0x0022a400000e0000 */
.L_x_2703:
        /* <DEDUP_REMOVED lines=8> */
.L_x_2704:
[----:B------:R-:W-:-:S04]  /*22940*/  IADD3 R3, R4, 0x30, RZ ;  /* 0x0000003004037810 */ /* 0x000fc80007ffe0ff */
[----:B------:R-:W-:-:S13]  /*22950*/  ISETP.GE.OR P0, PT, R3, R5, P2 ;  /* 0x000000050300720c */ /* 0x000fda0001706670 */
[----:B--2---:R-:W-:-:S04]  /*22960*/  @!P0 LEA R2, P1, R0, R2, 0x1 ;  /* 0x0000000200028211 */ /* 0x004fc800078208ff */
[----:B------:R-:W-:-:S05]  /*22970*/  @!P0 LEA.HI.X R3, R0, R8, R80, 0x1, P1 ;  /* 0x0000000800038211 */ /* 0x000fca00008f0c50 */
[----:B------:R2:W-:Y:S01]  /*22980*/  @!P0 ST.E.128 [R2.64], RZ ;  /* 0x000000ff02008985 */ /* 0x0005e2000c101d08 */
[----:B------:R-:W-:Y:S05]  /*22990*/  BRA.DIV ~URZ, `(.L_x_2635) ;  /* 0x00002df27f007947 */ /* 0x000fea000b800000 */
[----:B------:R1:W2:Y:S02]  /*229a0*/  SHFL.IDX PT, R8, R6, 0x4, 0x181f ;  /* 0x00981f0006087f89 */ /* 0x0002a400000e0000 */
.L_x_2705:
[----:B------:R-:W-:Y:S05]  /*229b0*/  BRA.DIV ~URZ, `(.L_x_2636) ;  /* 0x00002e427f007947 */ /* 0x000fea000b800000 */
[----:B--2---:R2:W1:Y:S02]  /*229c0*/  SHFL.IDX PT, R2, R7, 0x4, 0x181f ;  /* 0x00981f0007027f89 */ /* 0x00446400000e0000 */
.L_x_2706:
        /* <DEDUP_REMOVED lines=8> */
.L_x_2707:
[----:B------:R-:W-:-:S04]  /*22a50*/  IADD3 R3, R4, 0x50, RZ ;  /* 0x0000005004037810 */ /* 0x000fc80007ffe0ff */
[----:B------:R-:W-:-:S13]  /*22a60*/  ISETP.GE.OR P0, PT, R3, R5, P2 ;  /* 0x000000050300720c */ /* 0x000fda0001706670 */
[----:B---3--:R-:W-:-:S04]  /*22a70*/  @!P0 LEA R2, P1, R0, R2, 0x1 ;  /* 0x0000000200028211 */ /* 0x008fc800078208ff */
[----:B--2---:R-:W-:-:S05]  /*22a80*/  @!P0 LEA.HI.X R3, R0, R8, R80, 0x1, P1 ;  /* 0x0000000800038211 */ /* 0x004fca00008f0c50 */
[----:B------:R2:W-:Y:S01]  /*22a90*/  @!P0 ST.E.128 [R2.64], RZ ;  /* 0x000000ff02008985 */ /* 0x0005e2000c101d08 */
[----:B------:R-:W-:Y:S05]  /*22aa0*/  BRA.DIV ~URZ, `(.L_x_2638) ;  /* 0x00002e927f007947 */ /* 0x000fea000b800000 */
[----:B------:R3:W1:Y:S02]  /*22ab0*/  SHFL.IDX PT, R8, R6, 0x6, 0x181f ;  /* 0x00d81f0006087f89 */ /* 0x00066400000e0000 */
.L_x_2708:
[----:B------:R-:W-:Y:S05]  /*22ac0*/  BRA.DIV ~URZ, `(.L_x_2639) ;  /* 0x00002ee27f007947 */ /* 0x000fea000b800000 */
[----:B--2---:R2:W3:Y:S02]  /*22ad0*/  SHFL.IDX PT, R2, R7, 0x6, 0x181f ;  /* 0x00d81f0007027f89 */ /* 0x0044e400000e0000 */
.L_x_2709:
        /* <DEDUP_REMOVED lines=8> */
.L_x_2710:
[----:B------:R-:W-:-:S04]  /*22b60*/  IADD3 R4, R4, 0x70, RZ ;  /* 0x0000007004047810 */ /* 0x000fc80007ffe0ff */
[----:B------:R-:W-:-:S13]  /*22b70*/  ISETP.GE.OR P0, PT, R4, R5, P2 ;  /* 0x000000050400720c */ /* 0x000fda0001706670 */
[----:B----4-:R-:W-:-:S04]  /*22b80*/  @!P0 LEA R2, P1, R0, R2, 0x1 ;  /* 0x0000000200028211 */ /* 0x010fc800078208ff */
[----:B---3--:R-:W-:-:S05]  /*22b90*/  @!P0 LEA.HI.X R3, R0, R6, R80, 0x1, P1 ;  /* 0x0000000600038211 */ /* 0x008fca00008f0c50 */
[----:B------:R3:W-:Y:S04]  /*22ba0*/  @!P0 ST.E.128 [R2.64], RZ ;  /* 0x000000ff02008985 */ /* 0x0007e8000c101d08 */
.L_x_2613:
[----:B------:R-:W-:Y:S05]  /*22bb0*/  BSYNC B1 ;  /* 0x0000000000017941 */ /* 0x000fea0003800000 */
.L_x_2597:
        /* <DEDUP_REMOVED lines=14> */
.L_x_2711:
[----:B------:R-:W-:Y:S05]  /*22ca0*/  BRA.DIV ~URZ, `(.L_x_2643) ;  /* 0x00002eb27f007947 */ /* 0x000fea000b800000 */
[----:B------:R3:W1:Y:S02]  /*22cb0*/  SHFL.IDX PT, R8, R45, 0x1, 0x1f ;  /* 0x00201f002d087f89 */ /* 0x00066400000e0000 */
.L_x_2712:
        /* <DEDUP_REMOVED lines=19> */
.L_x_2713:
        /* <DEDUP_REMOVED lines=16> */
.L_x_2714:
[----:B----4-:R-:W-:Y:S01]  /*22ef0*/  IMAD R0, R0, c[0x0][0x538], RZ ;  /* 0x00014e0000007a24 */ /* 0x010fe200078e02ff */
[----:B------:R-:W-:Y:S04]  /*22f00*/  BSSY B1, `(.L_x_2646) ;  /* 0x00000ce000017945 */ /* 0x000fe80003800000 */
[----:B-1----:R-:W-:-:S04]  /*22f10*/  IADD3 R8, R0, R8, RZ ;  /* 0x0000000800087210 */ /* 0x002fc80007ffe0ff */
[----:B--2---:R-:W-:-:S13]  /*22f20*/  ISETP.GT.AND P0, PT, R8, R9, PT ;  /* 0x000000090800720c */ /* 0x004fda0003f04270 */
[----:B------:R-:W-:Y:S05]  /*22f30*/  @P0 BRA `(.L_x_2647) ;  /* 0x0000025000000947 */ /* 0x000fea0003800000 */
.L_x_2651:
        /* <DEDUP_REMOVED lines=17> */
.L_x_2715:
        /* <DEDUP_REMOVED lines=16> */
.L_x_2716:
[----:B--2---:R-:W-:-:S05]  /*23150*/  IMAD R0, R0, c[0x0][0x538], RZ ;  /* 0x00014e0000007a24 */ /* 0x004fca00078e02ff */
[----:B------:R-:W-:-:S04]  /*23160*/  IADD3 R8, R0, R8, RZ ;  /* 0x0000000800087210 */ /* 0x000fc80007ffe0ff */
[----:B------:R-:W-:-:S13]  /*23170*/  ISETP.GT.AND P0, PT, R8, R9, PT ;  /* 0x000000090800720c */ /* 0x000fda0003f04270 */
[----:B-1----:R-:W-:Y:S05]  /*23180*/  @!P0 BRA `(.L_x_2651) ;  /* 0xfffffdb000008947 */ /* 0x002fea000383ffff */
.L_x_2647:
[----:B------:R-:W-:-:S05]  /*23190*/  IADD3 R8, -R0, R8, RZ ;  /* 0x0000000800087210 */ /* 0x000fca0007ffe1ff */
[----:B------:R-:W-:-:S05]  /*231a0*/  IMAD R0, R4, c[0x0][0x538], R8 ;  /* 0x00014e0004007a24 */ /* 0x000fca00078e0208 */
[----:B------:R-:W-:Y:S01]  /*231b0*/  ISETP.GT.AND P0, PT, R0, R9, PT ;  /* 0x000000090000720c */ /* 0x000fe20003f04270 */
[----:B------:R-:W-:-:S12]  /*231c0*/  BRA.DIV ~URZ, `(.L_x_2652) ;  /* 0x00002df27f007947 */ /* 0x000fd8000b800000 */
[----:B------:R-:W-:-:S03]  /*231d0*/  VOTE.ANY R5, PT, !P0 ;  /* 0x0000000000057806 */ /* 0x000fc600040e0100 */
.L_x_2717:
[----:B------:R-:W2:Y:S01]  /*231e0*/  LDL.LU R2, [R1+0x54] ;  /* 0x0000540001027983 */ /* 0x000ea20000300800 */
[----:B------:R-:W2:Y:S02]  /*231f0*/  POPC R0, R5 ;  /* 0x0000000500007309 */ /* 0x000ea40000000000 */
[----:B--2---:R-:W-:-:S05]  /*23200*/  IADD3 R2, R0, R2, RZ ;  /* 0x0000000200027210 */ /* 0x004fca0007ffe0ff */
[----:B------:R1:W-:Y:S01]  /*23210*/  STL [R1+0x54], R2 ;  /* 0x0000540201007387 */ /* 0x0003e20000100800 */
[----:B------:R-:W-:Y:S05]  /*23220*/  BRA.DIV ~URZ, `(.L_x_2653) ;  /* 0x00002de27f007947 */ /* 0x000fea000b800000 */
[----:B------:R2:W4:Y:S04]  /*23230*/  SHFL.IDX PT, R12, R6, R0, 0x1f ;  /* 0x00001f00060c7589 */ /* 0x00052800000e0000 */
[----:B------:R2:W1:Y:S02]  /*23240*/  SHFL.IDX PT, R7, R7, R0, 0x1f ;  /* 0x00001f0007077589 */ /* 0x00046400000e0000 */
.L_x_2718:
[----:B------:R-:W-:Y:S01]  /*23250*/  ISETP.NE.AND P0, PT, R5, RZ, PT ;  /* 0x000000ff0500720c */ /* 0x000fe20003f05270 */
[----:B------:R-:W-:-:S12]  /*23260*/  BSSY B0, `(.L_x_2654) ;  /* 0x0000005000007945 */ /* 0x000fd80003800000 */
[----:B------:R-:W-:Y:S05]  /*23270*/  @!P0 BRA `(.L_x_2655) ;  /* 0x0000003000008947 */ /* 0x000fea0003800000 */
[----:B--2---:R-:W-:Y:S01]  /*23280*/  IADD3 R0, R0, -0x1, RZ ;  /* 0xffffffff00007810 */ /* 0x004fe20007ffe0ff */
[----:B------:R-:W-:Y:S05]  /*23290*/  BRA.DIV ~URZ, `(.L_x_2656) ;  /* 0x00002e427f007947 */ /* 0x000fea000b800000 */
[----:B------:R2:W3:Y:S02]  /*232a0*/  SHFL.IDX PT, R13, R4, R0, 0x1f ;  /* 0x00001f00040d7589 */ /* 0x0004e400000e0000 */
.L_x_2655:
[----:B------:R-:W-:Y:S05]  /*232b0*/  BSYNC B0 ;  /* 0x0000000000007941 */ /* 0x000fea0003800000 */
.L_x_2654:
        /* <DEDUP_REMOVED lines=68> */
.L_x_2658:
        /* <DEDUP_REMOVED lines=68> */
.L_x_2659:
[----:B------:R-:W-:Y:S05]  /*23b40*/  BSYNC B0 ;  /* 0x0000000000007941 */ /* 0x000fea0003800000 */
.L_x_2657:
[----:B------:R-:W-:-:S04]  /*23b50*/  LOP3.LUT R2, RZ, R2, RZ, 0x33, !PT ;  /* 0x00000002ff027212 */ /* 0x000fc800078e33ff */
[----:B-1----:R-:W-:-:S05]  /*23b60*/  IADD3 R0, R2, R12, RZ ;  /* 0x0000000c02007210 */ /* 0x002fca0007ffe0ff */
[----:B------:R1:W-:Y:S01]  /*23b70*/  STL [R1+0x4c], R0 ;  /* 0x00004c0001007387 */ /* 0x0003e20000100800 */
[----:B------:R-:W-:Y:S05]  /*23b80*/  BRA `(.L_x_2660) ;  /* 0x0000005000007947 */ /* 0x000fea0003800000 */
.L_x_2648:
[----:B------:R-:W-:Y:S01]  /*23b90*/  MOV R0, c[0x0][0x53c] ;  /* 0x00014f0000007a02 */ /* 0x000fe20000000f00 */
[----:B------:R1:W-:Y:S04]  /*23ba0*/  STL [R1+0x48], R9 ;  /* 0x0000480901007387 */ /* 0x0003e80000100800 */
[----:B------:R1:W-:Y:S04]  /*23bb0*/  STL [R1+0x4c], RZ ;  /* 0x00004cff01007387 */ /* 0x0003e80000100800 */
[----:B------:R1:W-:Y:S04]  /*23bc0*/  STL [R1+0x50], RZ ;  /* 0x000050ff01007387 */ /* 0x0003e80000100800 */
[----:B------:R1:W-:Y:S02]  /*23bd0*/  STL [R1+0x54], R0 ;  /* 0x0000540001007387 */ /* 0x0003e40000100800 */
.L_x_2660:
[----:B------:R-:W-:Y:S05]  /*23be0*/  BSYNC B1 ;  /* 0x0000000000017941 */ /* 0x000fea0003800000 */
.L_x_2646:
        /* <DEDUP_REMOVED lines=9> */
.L_x_2641:
[----:B-1----:R-:W3:Y:S02]  /*23c80*/  LDL R0, [R1+0x54] ;  /* 0x0000540001007983 */ /* 0x002ee40000100800 */
[----:B---3--:R-:W-:-:S13]  /*23c90*/  ISETP.GE.AND P0, PT, R0, c[0x0][0x53c], PT ;  /* 0x00014f0000007a0c */ /* 0x008fda0003f06270 */
[----:B--2-4-:R-:W-:Y:S01]  /*23ca0*/  @P0 CALL.REL.NOINC `(.L_x_2661) ;  /* 0x0000001000000944 */ /* 0x014fe20003c00000 */
[----:B------:R-:W-:Y:S05]  /*23cb0*/  BRA `(.L_x_2662) ;  /* 0xfffdda2000007947 */ /* 0x000fea000383ffff */
.L_x_2661:
[----:B------:R-:W-:Y:S05]  /*23cc0*/  EXIT ;  /* 0x000000000000794d */ /* 0x000fea0003800000 */
.L_x_2393:
[----:B------:R-:W-:Y:S01]  /*23cd0*/  IMAD.MOV.U32 R0, RZ, RZ, R5 ;  /* 0x000000ffff007224 */ /* 0x000fe200078e0005 */
[----:B------:R-:W-:Y:S02]  /*23ce0*/  MOV R2, 0x1 ;  /* 0x0000000100027802 */ /* 0x000fe40000000f00 */
[----:B------:R-:W-:Y:S02]  /*23cf0*/  MOV R3, 0x23d10 ;  /* 0x00023d1000037802 */ /* 0x000fe40000000f00 */
[----:B------:R-:W-:Y:S05]  /*23d00*/  CALL.REL.NOINC `($__internal_40_$__cuda_sm70_shflsync_up_p) ;  /* 0x000024e000007944 */ /* 0x000fea0003c00000 */
[----:B------:R-:W-:Y:S01]  /*23d10*/  MOV R0, R4 ;  /* 0x0000000400007202 */ /* 0x000fe20000000f00 */
[----:B------:R-:W-:Y:S05]  /*23d20*/  BRA `(.L_x_2663) ;  /* 0xfffdc73000007947 */ /* 0x000fea000383ffff */
.L_x_2394:
[----:B------:R-:W-:Y:S01]  /*23d30*/  IMAD.MOV.U32 R0, RZ, RZ, R5 ;  /* 0x000000ffff007224 */ /* 0x000fe200078e0005 */
[----:B------:R-:W-:Y:S02]  /*23d40*/  MOV R2, 0x2 ;  /* 0x0000000200027802 */ /* 0x000fe40000000f00 */
[----:B------:R-:W-:Y:S02]  /*23d50*/  MOV R3, 0x23d70 ;  /* 0x00023d7000037802 */ /* 0x000fe40000000f00 */
[----:B------:R-:W-:Y:S05]  /*23d60*/  CALL.REL.NOINC `($__internal_40_$__cuda_sm70_shflsync_up_p) ;  /* 0x0000248000007944 */ /* 0x000fea0003c00000 */
[----:B------:R-:W-:Y:S01]  /*23d70*/  SEL R0, R4, RZ, P4 ;  /* 0x000000ff04007207 */ /* 0x000fe20002000000 */
[----:B------:R-:W-:Y:S01]  /*23d80*/  IMAD.MOV.U32 R2, RZ, RZ, 0x4 ;  /* 0x00000004ff027424 */ /* 0x000fe200078e00ff */
[----:B------:R-:W-:-:S03]  /*23d90*/  MOV R3, 0x23dc0 ;  /* 0x00023dc000037802 */ /* 0x000fc60000000f00 */
[----:B------:R-:W-:Y:S02]  /*23da0*/  IMAD.IADD R0, R5, 0x1, R0 ;  /* 0x0000000105007824 */ /* 0x000fe400078e0200 */
        /* <DEDUP_REMOVED lines=13> */
[----:B------:R-:W-:Y:S02]  /*23e80*/  MOV R3, 0x1f ;  /* 0x0000001f00037802 */ /* 0x000fe40000000f00 */
[----:B------:R-:W-:Y:S01]  /*23e90*/  MOV R2, 0x23ed0 ;  /* 0x00023ed000027802 */ /* 0x000fe20000000f00 */
[----:B------:R-:W-:-:S04]  /*23ea0*/  IMAD.IADD R4, R0, 0x1, R4 ;  /* 0x0000000100047824 */ /* 0x000fc800078e0204 */
[----:B------:R-:W-:Y:S02]  /*23eb0*/  IMAD.MOV.U32 R11, RZ, RZ, R4 ;  /* 0x000000ffff0b7224 */ /* 0x000fe400078e0004 */
[----:B------:R-:W-:Y:S05]  /*23ec0*/  CALL.REL.NOINC `($__internal_39_$__cuda_sm70_shflsync_idx_p) ;  /* 0x000022d000007944 */ /* 0x000fea0003c00000 */
[----:B------:R-:W-:Y:S01]  /*23ed0*/  MOV R0, R10 ;  /* 0x0000000a00007202 */ /* 0x000fe20000000f00 */
[----:B------:R-:W-:Y:S05]  /*23ee0*/  BRA `(.L_x_2664) ;  /* 0xfffdc67000007947 */ /* 0x000fea000383ffff */
.L_x_2396:
[----:B------:R-:W-:Y:S02]  /*23ef0*/  SEL R0, RZ, 0x1, P0 ;  /* 0x00000001ff007807 */ /* 0x000fe40000000000 */
[----:B------:R-:W-:Y:S02]  /*23f00*/  MOV R2, 0x23f20 ;  /* 0x00023f2000027802 */ /* 0x000fe40000000f00 */
[----:B------:R-:W-:Y:S05]  /*23f10*/  CALL.REL.NOINC `($__internal_41_$__cuda_sm70_votesync_ballot) ;  /* 0x0000234000007944 */ /* 0x000fea0003c00000 */
[----:B------:R-:W-:Y:S01]  /*23f20*/  MOV R6, R0 ;  /* 0x0000000000067202 */ /* 0x000fe20000000f00 */
[----:B------:R-:W-:Y:S05]  /*23f30*/  BRA `(.L_x_2665) ;  /* 0xfffdc6b000007947 */ /* 0x000fea000383ffff */
.L_x_2397:
[----:B------:R-:W-:Y:S01]  /*23f40*/  IMAD.MOV.U32 R11, RZ, RZ, R9 ;  /* 0x000000ffff0b7224 */ /* 0x000fe200078e0009 */
[----:B------:R-:W-:Y:S01]  /*23f50*/  MOV R10, R0 ;  /* 0x00000000000a7202 */ /* 0x000fe20000000f00 */
[----:B------:R-:W-:Y:S01]  /*23f60*/  IMAD.MOV.U32 R3, RZ, RZ, 0x1f ;  /* 0x0000001fff037424 */ /* 0x000fe200078e00ff */
[----:B-1----:R-:W-:Y:S02]  /*23f70*/  MOV R2, 0x23f90 ;  /* 0x00023f9000027802 */ /* 0x002fe40000000f00 */
[----:B------:R-:W-:Y:S05]  /*23f80*/  CALL.REL.NOINC `($__internal_39_$__cuda_sm70_shflsync_idx_p) ;  /* 0x0000221000007944 */ /* 0x000fea0003c00000 */
[----:B------:R-:W-:Y:S01]  /*23f90*/  IMAD.MOV.U32 R13, RZ, RZ, R10 ;  /* 0x000000ffff0d7224 */ /* 0x000fe200078e000a */
[----:B------:R-:W-:Y:S01]  /*23fa0*/  MOV R11, R8 ;  /* 0x00000008000b7202 */ /* 0x000fe20000000f00 */
[----:B------:R-:W-:Y:S01]  /*23fb0*/  IMAD.MOV.U32 R5, RZ, RZ, RZ ;  /* 0x000000ffff057224 */ /* 0x000fe200078e00ff */
[----:B------:R-:W-:Y:S01]  /*23fc0*/  MOV R10, R0 ;  /* 0x00000000000a7202 */ /* 0x000fe20000000f00 */
[----:B------:R-:W-:Y:S01]  /*23fd0*/  IMAD.MOV.U32 R3, RZ, RZ, 0x1f ;  /* 0x0000001fff037424 */ /* 0x000fe200078e00ff */
[----:B------:R-:W-:-:S02]  /*23fe0*/  MOV R2, 0x24000 ;  /* 0x0002400000027802 */ /* 0x000fc40000000f00 */
[----:B------:R-:W-:Y:S05]  /*23ff0*/  CALL.REL.NOINC `($__internal_39_$__cuda_sm70_shflsync_idx_p) ;  /* 0x000021a000007944 */ /* 0x000fea0003c00000 */
[----:B------:R-:W-:Y:S01]  /*24000*/  MOV R9, R10 ;  /* 0x0000000a00097202 */ /* 0x000fe20000000f00 */
[----:B------:R-:W-:Y:S05]  /*24010*/  BRA `(.L_x_2666) ;  /* 0xfffdc64000007947 */ /* 0x000fea000383ffff */
.L_x_2400:
[----:B------:R-:W-:Y:S01]  /*24020*/  IMAD.MOV.U32 R11, RZ, RZ, R4 ;  /* 0x000000ffff0b7224 */ /* 0x000fe200078e0004 */
[----:B------:R-:W-:-:S02]  /*24030*/  MOV R3, 0x1f ;  /* 0x0000001f00037802 */ /* 0x000fc40000000f00 */
[----:B-1----:R-:W-:Y:S02]  /*24040*/  MOV R2, 0x24060 ;  /* 0x0002406000027802 */ /* 0x002fe40000000f00 */
[----:B--234-:R-:W-:Y:S05]  /*24050*/  CALL.REL.NOINC `($__internal_39_$__cuda_sm70_shflsync_idx_p) ;  /* 0x0000214000007944 */ /* 0x01cfea0003c00000 */
[----:B------:R-:W-:Y:S01]  /*24060*/  MOV R5, R10 ;  /* 0x0000000a00057202 */ /* 0x000fe20000000f00 */
[----:B------:R-:W-:Y:S05]  /*24070*/  BRA `(.L_x_2399) ;  /* 0xfffdc64000007947 */ /* 0x000fea000383ffff */
.L_x_2465:
[----:B------:R-:W-:Y:S01]  /*24080*/  IMAD.MOV.U32 R11, RZ, RZ, R5 ;  /* 0x000000ffff0b7224 */ /* 0x000fe200078e0005 */
[----:B------:R-:W-:Y:S01]  /*24090*/  MOV R10, RZ ;  /* 0x000000ff000a7202 */ /* 0x000fe20000000f00 */
[----:B------:R-:W-:Y:S01]  /*240a0*/  IMAD.MOV.U32 R3, RZ, RZ, 0x181f ;  /* 0x0000181fff037424 */ /* 0x000fe200078e00ff */
[----:B-1----:R-:W-:Y:S02]  /*240b0*/  MOV R2, 0x240d0 ;  /* 0x000240d000027802 */ /* 0x002fe40000000f00 */
[----:B-----5:R-:W-:Y:S05]  /*240c0*/  CALL.REL.NOINC `($__internal_39_$__cuda_sm70_shflsync_idx_p) ;  /* 0x000020d000007944 */ /* 0x020fea0003c00000 */
[----:B------:R-:W-:Y:S01]  /*240d0*/  MOV R7, R10 ;  /* 0x0000000a00077202 */ /* 0x000fe20000000f00 */
[----:B------:R-:W-:Y:S05]  /*240e0*/  BRA `(.L_x_2667) ;  /* 0xfffe483000007947 */ /* 0x000fea000383ffff */
.L_x_2466:
[----:B------:R-:W-:Y:S01]  /*240f0*/  IMAD.MOV.U32 R11, RZ, RZ, R6 ;  /* 0x000000ffff0b7224 */ /* 0x000fe200078e0006 */
[----:B------:R-:W-:Y:S01]  /*24100*/  MOV R10, RZ ;  /* 0x000000ff000a7202 */ /* 0x000fe20000000f00 */
[----:B------:R-:W-:Y:S01]  /*24110*/  IMAD.MOV.U32 R3, RZ, RZ, 0x181f ;  /* 0x0000181fff037424 */ /* 0x000fe200078e00ff */
[----:B-1----:R-:W-:Y:S02]  /*24120*/  MOV R2, 0x24140 ;  /* 0x0002414000027802 */ /* 0x002fe40000000f00 */
[----:B--23-5:R-:W-:Y:S05]  /*24130*/  CALL.REL.NOINC `($__internal_39_$__cuda_sm70_shflsync_idx_p) ;  /* 0x0000206000007944 */ /* 0x02cfea0003c00000 */
[----:B------:R-:W-:Y:S01]  /*24140*/  MOV R2, R10 ;  /* 0x0000000a00027202 */ /* 0x000fe20000000f00 */
[----:B------:R-:W-:Y:S05]  /*24150*/  BRA `(.L_x_2668) ;  /* 0xfffe47e000007947 */ /* 0x000fea000383ffff */
.L_x_2469:
[----:B------:R-:W-:Y:S01]  /*24160*/  IMAD.MOV.U32 R11, RZ, RZ, R5 ;  /* 0x000000ffff0b7224 */ /* 0x000fe200078e0005 */
[----:B------:R-:W-:Y:S01]  /*24170*/  MOV R10, 0x1 ;  /* 0x00000001000a7802 */ /* 0x000fe20000000f00 */
[----:B--2---:R-:W-:Y:S01]  /*24180*/  IMAD.MOV.U32 R3, RZ, RZ, 0x181f ;  /* 0x0000181fff037424 */ /* 0x004fe200078e00ff */
[----:B----4-:R-:W-:-:S02]  /*24190*/  MOV R2, 0x241b0 ;  /* 0x000241b000027802 */ /* 0x010fc40000000f00 */
[----:B-1-3-5:R-:W-:Y:S05]  /*241a0*/  CALL.REL.NOINC `($__internal_39_$__cuda_sm70_shflsync_idx_p) ;  /* 0x00001ff000007944 */ /* 0x02afea0003c00000 */
[----:B------:R-:W-:Y:S01]  /*241b0*/  IMAD.MOV.U32 R7, RZ, RZ, R10 ;  /* 0x000000ffff077224 */ /* 0x000fe200078e000a */
[----:B------:R-:W-:Y:S01]  /*241c0*/  MOV R10, 0x1 ;  /* 0x00000001000a7802 */ /* 0x000fe20000000f00 */
[----:B------:R-:W-:Y:S01]  /*241d0*/  IMAD.MOV.U32 R11, RZ, RZ, R6 ;  /* 0x000000ffff0b7224 */ /* 0x000fe200078e0006 */
[----:B------:R-:W-:-:S02]  /*241e0*/  MOV R3, 0x181f ;  /* 0x0000181f00037802 */ /* 0x000fc40000000f00 */
[----:B------:R-:W-:Y:S02]  /*241f0*/  MOV R2, 0x24210 ;  /* 0x0002421000027802 */ /* 0x000fe40000000f00 */
[----:B------:R-:W-:Y:S05]  /*24200*/  CALL.REL.NOINC `($__internal_39_$__cuda_sm70_shflsync_idx_p) ;  /* 0x00001f9000007944 */ /* 0x000fea0003c00000 */
[----:B------:R-:W-:Y:S01]  /*24210*/  MOV R2, R10 ;  /* 0x0000000a00027202 */ /* 0x000fe20000000f00 */
[----:B------:R-:W-:Y:S05]  /*24220*/  BRA `(.L_x_2669) ;  /* 0xfffe480000007947 */ /* 0x000fea000383ffff */
.L_x_2472:
[----:B------:R-:W-:Y:S01]  /*24230*/  IMAD.MOV.U32 R11, RZ, RZ, R5 ;  /* 0x000000ffff0b7224 */ /* 0x000fe200078e0005 */
[----:B------:R-:W-:Y:S01]  /*24240*/  MOV R10, 0x2 ;  /* 0x00000002000a7802 */ /* 0x000fe20000000f00 */
[----:B-1----:R-:W-:Y:S01]  /*24250*/  IMAD.MOV.U32 R3, RZ, RZ, 0x181f ;  /* 0x0000181fff037424 */ /* 0x002fe200078e00ff */
[----:B--2---:R-:W-:Y:S02]  /*24260*/  MOV R2, 0x24280 ;  /* 0x0002428000027802 */ /* 0x004fe40000000f00 */
[----:B---3-5:R-:W-:Y:S05]  /*24270*/  CALL.REL.NOINC `($__internal_39_$__cuda_sm70_shflsync_idx_p) ;  /* 0x00001f2000007944 */ /* 0x028fea0003c00000 */
[----:B------:R-:W-:Y:S01]  /*24280*/  MOV R7, R10 ;  /* 0x0000000a00077202 */ /* 0x000fe20000000f00 */
[----:B------:R-:W-:Y:S05]  /*24290*/  BRA `(.L_x_2670) ;  /* 0xfffe486000007947 */ /* 0x000fea000383ffff */
.L_x_2473:
[----:B------:R-:W-:Y:S01]  /*242a0*/  IMAD.MOV.U32 R11, RZ, RZ, R6 ;  /* 0x000000ffff0b7224 */ /* 0x000fe200078e0006 */
[----:B------:R-:W-:Y:S01]  /*242b0*/  MOV R10, 0x2 ;  /* 0x00000002000a7802 */ /* 0x000fe20000000f00 */
[----:B------:R-:W-:Y:S01]  /*242c0*/  IMAD.MOV.U32 R3, RZ, RZ, 0x181f ;  /* 0x0000181fff037424 */ /* 0x000fe200078e00ff */
[----:B--2---:R-:W-:Y:S02]  /*242d0*/  MOV R2, 0x242f0 ;  /* 0x000242f000027802 */ /* 0x004fe40000000f00 */
[----:B-1-345:R-:W-:Y:S05]  /*242e0*/  CALL.REL.NOINC `($__internal_39_$__cuda_sm70_shflsync_idx_p) ;  /* 0x00001eb000007944 */ /* 0x03afea0003c00000 */
[----:B------:R-:W-:Y:S01]  /*242f0*/  MOV R2, R10 ;  /* 0x0000000a00027202 */ /* 0x000fe20000000f00 */
[----:B------:R-:W-:Y:S05]  /*24300*/  BRA `(.L_x_2671) ;  /* 0xfffe481000007947 */ /* 0x000fea000383ffff */
.L_x_2476:
[----:B------:R-:W-:Y:S01]  /*24310*/  IMAD.MOV.U32 R11, RZ, RZ, R5 ;  /* 0x000000ffff0b7224 */ /* 0x000fe200078e0005 */
[----:B------:R-:W-:Y:S01]  /*24320*/  MOV R10, 0x3 ;  /* 0x00000003000a7802 */ /* 0x000fe20000000f00 */
[----:B-1----:R-:W-:Y:S01]  /*24330*/  IMAD.MOV.U32 R3, RZ, RZ, 0x181f ;  /* 0x0000181fff037424 */ /* 0x002fe200078e00ff */
[----:B------:R-:W-:-:S02]  /*24340*/  MOV R2, 0x24360 ;  /* 0x0002436000027802 */ /* 0x000fc40000000f00 */
[----:B--2345:R-:W-:Y:S05]  /*24350*/  CALL.REL.NOINC `($__internal_39_$__cuda_sm70_shflsync_idx_p) ;  /* 0x00001e4000007944 */ /* 0x03cfea0003c00000 */
        /* <DEDUP_REMOVED lines=8> */
.L_x_2479:
[----:B------:R-:W-:Y:S01]  /*243e0*/  IMAD.MOV.U32 R11, RZ, RZ, R5 ;  /* 0x000000ffff0b7224 */ /* 0x000fe200078e0005 */
[----:B------:R-:W-:Y:S01]  /*243f0*/  MOV R10, 0x4 ;  /* 0x00000004000a7802 */ /* 0x000fe20000000f00 */
[----:B-1----:R-:W-:Y:S01]  /*24400*/  IMAD.MOV.U32 R3, RZ, RZ, 0x181f ;  /* 0x0000181fff037424 */ /* 0x002fe200078e00ff */
[----:B------:R-:W-:Y:S02]  /*24410*/  MOV R2, 0x24430 ;  /* 0x0002443000027802 */ /* 0x000fe40000000f00 */
[----:B--2345:R-:W-:Y:S05]  /*24420*/  CALL.REL.NOINC `($__internal_39_$__cuda_sm70_shflsync_idx_p) ;  /* 0x00001d7000007944 */ /* 0x03cfea0003c00000 */
[----:B------:R-:W-:Y:S01]  /*24430*/  MOV R7, R10 ;  /* 0x0000000a00077202 */ /* 0x000fe20000000f00 */
[----:B------:R-:W-:Y:S05]  /*24440*/  BRA `(.L_x_2673) ;  /* 0xfffe488000007947 */ /* 0x000fea000383ffff */
.L_x_2480:
[----:B------:R-:W-:Y:S01]  /*24450*/  IMAD.MOV.U32 R11, RZ, RZ, R6 ;  /* 0x000000ffff0b7224 */ /* 0x000fe200078e0006 */
[----:B------:R-:W-:Y:S01]  /*24460*/  MOV R10, 0x4 ;  /* 0x00000004000a7802 */ /* 0x000fe20000000f00 */
[----:B-1----:R-:W-:Y:S01]  /*24470*/  IMAD.MOV.U32 R3, RZ, RZ, 0x181f ;  /* 0x0000181fff037424 */ /* 0x002fe200078e00ff */
[----:B------:R-:W-:Y:S02]  /*24480*/  MOV R2, 0x244a0 ;  /* 0x000244a000027802 */ /* 0x000fe40000000f00 */
[----:B--2345:R-:W-:Y:S05]  /*24490*/  CALL.REL.NOINC `($__internal_39_$__cuda_sm70_shflsync_idx_p) ;  /* 0x00001d0000007944 */ /* 0x03cfea0003c00000 */
[----:B------:R-:W-:Y:S01]  /*244a0*/  MOV R2, R10 ;  /* 0x0000000a00027202 */ /* 0x000fe20000000f00 */
[----:B------:R-:W-:Y:S05]  /*244b0*/  BRA `(.L_x_2674) ;  /* 0xfffe483000007947 */ /* 0x000fea000383ffff */
.L_x_2483:
[----:B------:R-:W-:Y:S01]  /*244c0*/  IMAD.MOV.U32 R11, RZ, RZ, R5 ;  /* 0x000000ffff0b7224 */ /* 0x000fe200078e0005 */
[----:B------:R-:W-:Y:S01]  /*244d0*/  MOV R10, 0x5 ;  /* 0x00000005000a7802 */ /* 0x000fe20000000f00 */
[----:B--2---:R-:W-:Y:S01]  /*244e0*/  IMAD.MOV.U32 R3, RZ, RZ, 0x181f ;  /* 0x0000181fff037424 */ /* 0x004fe200078e00ff */
[----:B------:R-:W-:-:S02]  /*244f0*/  MOV R2, 0x24510 ;  /* 0x0002451000027802 */ /* 0x000fc40000000f00 */
[----:B-1-345:R-:W-:Y:S05]  /*24500*/  CALL.REL.NOINC `($__internal_39_$__cuda_sm70_shflsync_idx_p) ;  /* 0x00001c9000007944 */ /* 0x03afea0003c00000 */
        /* <DEDUP_REMOVED lines=8> */
.L_x_2486:
[----:B------:R-:W-:Y:S01]  /*24590*/  IMAD.MOV.U32 R11, RZ, RZ, R5 ;  /* 0x000000ffff0b7224 */ /* 0x000fe200078e0005 */
[----:B------:R-:W-:Y:S01]  /*245a0*/  MOV R10, 0x6 ;  /* 0x00000006000a7802 */ /* 0x000fe20000000f00 */
[----:B-1----:R-:W-:Y:S01]  /*245b0*/  IMAD.MOV.U32 R3, RZ, RZ, 0x181f ;  /* 0x0000181fff037424 */ /* 0x002fe200078e00ff */
[----:B--2---:R-:W-:Y:S02]  /*245c0*/  MOV R2, 0x245e0 ;  /* 0x000245e000027802 */ /* 0x004fe40000000f00 */
[----:B---345:R-:W-:Y:S05]  /*245d0*/  CALL.REL.NOINC `($__internal_39_$__cuda_sm70_shflsync_idx_p) ;  /* 0x00001bc000007944 */ /* 0x038fea0003c00000 */
[----:B------:R-:W-:Y:S01]  /*245e0*/  MOV R7, R10 ;  /* 0x0000000a00077202 */ /* 0x000fe20000000f00 */
[----:B------:R-:W-:Y:S05]  /*245f0*/  BRA `(.L_x_2676) ;  /* 0xfffe48a000007947 */ /* 0x000fea000383ffff */
.L_x_2487:
[----:B------:R-:W-:Y:S01]  /*24600*/  IMAD.MOV.U32 R11, RZ, RZ, R6 ;  /* 0x000000ffff0b7224 */ /* 0x000fe200078e0006 */
[----:B------:R-:W-:Y:S01]  /*24610*/  MOV R10, 0x6 ;  /* 0x00000006000a7802 */ /* 0x000fe20000000f00 */
[----:B------:R-:W-:Y:S01]  /*24620*/  IMAD.MOV.U32 R3, RZ, RZ, 0x181f ;  /* 0x0000181fff037424 */ /* 0x000fe200078e00ff */
[----:B--2---:R-:W-:Y:S02]  /*24630*/  MOV R2, 0x24650 ;  /* 0x0002465000027802 */ /* 0x004fe40000000f00 */
[----:B-1-345:R-:W-:Y:S05]  /*24640*/  CALL.REL.NOINC `($__internal_39_$__cuda_sm70_shflsync_idx_p) ;  /* 0x00001b5000007944 */ /* 0x03afea0003c00000 */
[----:B------:R-:W-:Y:S01]  /*24650*/  MOV R2, R10 ;  /* 0x0000000a00027202 */ /* 0x000fe20000000f00 */
[----:B------:R-:W-:Y:S05]  /*24660*/  BRA `(.L_x_2677) ;  /* 0xfffe485000007947 */ /* 0x000fea000383ffff */
.L_x_2490:
        /* <DEDUP_REMOVED lines=13> */
.L_x_2593:
[----:B------:R1:W5:Y:S01]  /*24740*/  LDL R0, [R1+0x8] ;  /* 0x0000080001007983 */ /* 0x0003620000100800 */
[----:B------:R-:W-:Y:S02]  /*24750*/  MOV R8, 0x2 ;  /* 0x0000000200087802 */ /* 0x000fe40000000f00 */
[----:B--2---:R-:W-:Y:S02]  /*24760*/  MOV R4, 0x24780 ;  /* 0x0002478000047802 */ /* 0x004fe40000000f00 */
[----:B-1---5:R-:W-:Y:S05]  /*24770*/  CALL.REL.NOINC `($__internal_38_$__cuda_sm70_shflsync_bfly_p) ;  /* 0x000019d000007944 */ /* 0x022fea0003c00000 */
[----:B------:R-:W-:Y:S01]  /*24780*/  MOV R2, R0 ;  /* 0x0000000000027202 */ /* 0x000fe20000000f00 */
[----:B------:R-:W-:Y:S05]  /*24790*/  BRA `(.L_x_2679) ;  /* 0xffffad7000007947 */ /* 0x000fea000383ffff */
.L_x_2594:
[----:B------:R-:W-:Y:S01]  /*247a0*/  IMAD.MOV.U32 R0, RZ, RZ, R2 ;  /* 0x000000ffff007224 */ /* 0x000fe200078e0002 */
[----:B------:R-:W-:Y:S02]  /*247b0*/  MOV R8, 0x1 ;  /* 0x0000000100087802 */ /* 0x000fe40000000f00 */
[----:B------:R-:W-:Y:S02]  /*247c0*/  MOV R4, 0x247e0 ;  /* 0x000247e000047802 */ /* 0x000fe40000000f00 */
[----:B------:R-:W-:Y:S05]  /*247d0*/  CALL.REL.NOINC `($__internal_38_$__cuda_sm70_shflsync_bfly_p) ;  /* 0x0000197000007944 */ /* 0x000fea0003c00000 */
[----:B------:R-:W-:Y:S02]  /*247e0*/  FADD.FTZ R2, R2, R0 ;  /* 0x0000000002027221 */ /* 0x000fe40000010000 */
[----:B------:R1:W5:Y:S01]  /*247f0*/  LDL R0, [R1+0x4] ;  /* 0x0000040001007983 */ /* 0x0003620000100800 */
[----:B------:R-:W-:-:S02]  /*24800*/  MOV R8, 0x2 ;  /* 0x0000000200087802 */ /* 0x000fc40000000f00 */
[----:B------:R-:W-:Y:S02]  /*24810*/  MOV R4, 0x24830 ;  /* 0x0002483000047802 */ /* 0x000fe40000000f00 */
[----:B-1---5:R-:W-:Y:S05]  /*24820*/  CALL.REL.NOINC `($__internal_38_$__cuda_sm70_shflsync_bfly_p) ;  /* 0x0000192000007944 */ /* 0x022fea0003c00000 */
[----:B------:R-:W2:Y:S01]  /*24830*/  LDL.LU R4, [R1+0x4] ;  /* 0x0000040001047983 */ /* 0x000ea20000300800 */
[----:B------:R-:W-:Y:S01]  /*24840*/  MOV R8, 0x1 ;  /* 0x0000000100087802 */ /* 0x000fe20000000f00 */
[----:B--2---:R-:W-:Y:S01]  /*24850*/  FADD.FTZ R5, R4, R0 ;  /* 0x0000000004057221 */ /* 0x004fe20000010000 */
[----:B------:R-:W-:-:S04]  /*24860*/  MOV R4, 0x24890 ;  /* 0x0002489000047802 */ /* 0x000fc80000000f00 */
[----:B------:R-:W-:Y:S02]  /*24870*/  MOV R0, R5 ;  /* 0x0000000500007202 */ /* 0x000fe40000000f00 */
[----:B------:R-:W-:Y:S05]  /*24880*/  CALL.REL.NOINC `($__internal_38_$__cuda_sm70_shflsync_bfly_p) ;  /* 0x000018c000007944 */ /* 0x000fea0003c00000 */
[----:B------:R-:W-:Y:S02]  /*24890*/  FADD.FTZ R5, R5, R0 ;  /* 0x0000000005057221 */ /* 0x000fe40000010000 */
[----:B------:R1:W5:Y:S01]  /*248a0*/  LDL R0, [R1+0xc] ;  /* 0x00000c0001007983 */ /* 0x0003620000100800 */
[----:B------:R-:W-:Y:S02]  /*248b0*/  MOV R8, 0x2 ;  /* 0x0000000200087802 */ /* 0x000fe40000000f00 */
        /* <DEDUP_REMOVED lines=19> */
[----:B------:R-:W-:Y:S01]  /*249f0*/  MOV R9, R0 ;  /* 0x0000000000097202 */ /* 0x000fe20000000f00 */
[----:B------:R-:W-:Y:S05]  /*24a00*/  BRA `(.L_x_2680) ;  /* 0xffffac3000007947 */ /* 0x000fea000383ffff */
.L_x_2601:
[----:B--234-:R-:W-:Y:S01]  /*24a10*/  IMAD.MOV.U32 R11, RZ, RZ, R6 ;  /* 0x000000ffff0b7224 */ /* 0x01cfe200078e0006 */
[----:B------:R-:W-:Y:S01]  /*24a20*/  MOV R10, RZ ;  /* 0x000000ff000a7202 */ /* 0x000fe20000000f00 */
[----:B------:R-:W-:Y:S01]  /*24a30*/  IMAD.MOV.U32 R3, RZ, RZ, 0x181f ;  /* 0x0000181fff037424 */ /* 0x000fe200078e00ff */
[----:B------:R-:W-:Y:S02]  /*24a40*/  MOV R2, 0x24a60 ;  /* 0x00024a6000027802 */ /* 0x000fe40000000f00 */
[----:B-1----:R-:W-:Y:S05]  /*24a50*/  CALL.REL.NOINC `($__internal_39_$__cuda_sm70_shflsync_idx_p) ;  /* 0x0000174000007944 */ /* 0x002fea0003c00000 */
[----:B------:R-:W-:Y:S01]  /*24a60*/  MOV R8, R10 ;  /* 0x0000000a00087202 */ /* 0x000fe20000000f00 */
[----:B------:R-:W-:Y:S05]  /*24a70*/  BRA `(.L_x_2681) ;  /* 0xffffc46000007947 */ /* 0x000fea000383ffff */
.L_x_2602:
[----:B------:R-:W-:Y:S01]  /*24a80*/  IMAD.MOV.U32 R11, RZ, RZ, R7 ;  /* 0x000000ffff0b7224 */ /* 0x000fe200078e0007 */
[----:B------:R-:W-:Y:S01]  /*24a90*/  MOV R10, RZ ;  /* 0x000000ff000a7202 */ /* 0x000fe20000000f00 */
[----:B------:R-:W-:Y:S01]  /*24aa0*/  IMAD.MOV.U32 R3, RZ, RZ, 0x181f ;  /* 0x0000181fff037424 */ /* 0x000fe200078e00ff */
[----:B------:R-:W-:Y:S02]  /*24ab0*/  MOV R2, 0x24ad0 ;  /* 0x00024ad000027802 */ /* 0x000fe40000000f00 */
[----:B-123--:R-:W-:Y:S05]  /*24ac0*/  CALL.REL.NOINC `($__internal_39_$__cuda_sm70_shflsync_idx_p) ;  /* 0x000016d000007944 */ /* 0x00efea0003c00000 */
[----:B------:R-:W-:Y:S01]  /*24ad0*/  MOV R2, R10 ;  /* 0x0000000a00027202 */ /* 0x000fe20000000f00 */
[----:B------:R-:W-:Y:S05]  /*24ae0*/  BRA `(.L_x_2682) ;  /* 0xffffc41000007947 */ /* 0x000fea000383ffff */
.L_x_2603:
[----:B------:R-:W-:Y:S01]  /*24af0*/  IMAD.MOV.U32 R11, RZ, RZ, R6 ;  /* 0x000000ffff0b7224 */ /* 0x000fe200078e0006 */
[----:B------:R-:W-:Y:S01]  /*24b00*/  MOV R10, 0x1 ;  /* 0x00000001000a7802 */ /* 0x000fe20000000f00 */
[----:B--2---:R-:W-:Y:S01]  /*24b10*/  IMAD.MOV.U32 R3, RZ, RZ, 0x181f ;  /* 0x0000181fff037424 */ /* 0x004fe200078e00ff */
[----:B------:R-:W-:-:S02]  /*24b20*/  MOV R2, 0x24b40 ;  /* 0x00024b4000027802 */ /* 0x000fc40000000f00 */
[----:B-1--4-:R-:W-:Y:S05]  /*24b30*/  CALL.REL.NOINC `($__internal_39_$__cuda_sm70_shflsync_idx_p) ;  /* 0x0000166000007944 */ /* 0x012fea0003c00000 */
        /* <DEDUP_REMOVED lines=8> */
.L_x_2604:
[----:B------:R-:W-:Y:S01]  /*24bc0*/  IMAD.MOV.U32 R11, RZ, RZ, R6 ;  /* 0x000000ffff0b7224 */ /* 0x000fe200078e0006 */
[----:B------:R-:W-:Y:S01]  /*24bd0*/  MOV R10, 0x2 ;  /* 0x00000002000a7802 */ /* 0x000fe20000000f00 */
[----:B--2---:R-:W-:Y:S01]  /*24be0*/  IMAD.MOV.U32 R3, RZ, RZ, 0x181f ;  /* 0x0000181fff037424 */ /* 0x004fe200078e00ff */
[----:B------:R-:W-:Y:S02]  /*24bf0*/  MOV R2, 0x24c10 ;  /* 0x00024c1000027802 */ /* 0x000fe40000000f00 */
[----:B-1-34-:R-:W-:Y:S05]  /*24c00*/  CALL.REL.NOINC `($__internal_39_$__cuda_sm70_shflsync_idx_p) ;  /* 0x0000159000007944 */ /* 0x01afea0003c00000 */
[----:B------:R-:W-:Y:S01]  /*24c10*/  MOV R8, R10 ;  /* 0x0000000a00087202 */ /* 0x000fe20000000f00 */
[----:B------:R-:W-:Y:S05]  /*24c20*/  BRA `(.L_x_2684) ;  /* 0xffffc3c000007947 */ /* 0x000fea000383ffff */
.L_x_2605:
[----:B------:R-:W-:Y:S01]  /*24c30*/  IMAD.MOV.U32 R11, RZ, RZ, R7 ;  /* 0x000000ffff0b7224 */ /* 0x000fe200078e0007 */
[----:B------:R-:W-:Y:S01]  /*24c40*/  MOV R10, 0x2 ;  /* 0x00000002000a7802 */ /* 0x000fe20000000f00 */
[----:B--2---:R-:W-:Y:S01]  /*24c50*/  IMAD.MOV.U32 R3, RZ, RZ, 0x181f ;  /* 0x0000181fff037424 */ /* 0x004fe200078e00ff */
[----:B------:R-:W-:Y:S02]  /*24c60*/  MOV R2, 0x24c80 ;  /* 0x00024c8000027802 */ /* 0x000fe40000000f00 */
[----:B-1-34-:R-:W-:Y:S05]  /*24c70*/  CALL.REL.NOINC `($__internal_39_$__cuda_sm70_shflsync_idx_p) ;  /* 0x0000152000007944 */ /* 0x01afea0003c00000 */
[----:B------:R-:W-:Y:S01]  /*24c80*/  MOV R2, R10 ;  /* 0x0000000a00027202 */ /* 0x000fe20000000f00 */
[----:B------:R-:W-:Y:S05]  /*24c90*/  BRA `(.L_x_2685) ;  /* 0xffffc37000007947 */ /* 0x000fea000383ffff */
.L_x_2606:
[----:B------:R-:W-:Y:S01]  /*24ca0*/  IMAD.MOV.U32 R11, RZ, RZ, R6 ;  /* 0x000000ffff0b7224 */ /* 0x000fe200078e0006 */
[----:B------:R-:W-:Y:S01]  /*24cb0*/  MOV R10, 0x3 ;  /* 0x00000003000a7802 */ /* 0x000fe20000000f00 */
[----:B---3--:R-:W-:Y:S01]  /*24cc0*/  IMAD.MOV.U32 R3, RZ, RZ, 0x181f ;  /* 0x0000181fff037424 */ /* 0x008fe200078e00ff */
[----:B------:R-:W-:-:S02]  /*24cd0*/  MOV R2, 0x24cf0 ;  /* 0x00024cf000027802 */ /* 0x000fc40000000f00 */
[----:B-12---:R-:W-:Y:S05]  /*24ce0*/  CALL.REL.NOINC `($__internal_39_$__cuda_sm70_shflsync_idx_p) ;  /* 0x000014b000007944 */ /* 0x006fea0003c00000 */
        /* <DEDUP_REMOVED lines=8> */
.L_x_2607:
[----:B------:R-:W-:Y:S01]  /*24d70*/  IMAD.MOV.U32 R11, RZ, RZ, R6 ;  /* 0x000000ffff0b7224 */ /* 0x000fe200078e0006 */
[----:B------:R-:W-:Y:S01]  /*24d80*/  MOV R10, 0x4 ;  /* 0x00000004000a7802 */ /* 0x000fe20000000f00 */
[----:B-1----:R-:W-:Y:S01]  /*24d90*/  IMAD.MOV.U32 R3, RZ, RZ, 0x181f ;  /* 0x0000181fff037424 */ /* 0x002fe200078e00ff */
[----:B------:R-:W-:Y:S02]  /*24da0*/  MOV R2, 0x24dc0 ;  /* 0x00024dc000027802 */ /* 0x000fe40000000f00 */
[----:B----4-:R-:W-:Y:S05]  /*24db0*/  CALL.REL.NOINC `($__internal_39_$__cuda_sm70_shflsync_idx_p) ;  /* 0x000013e000007944 */ /* 0x010fea0003c00000 */
[----:B------:R-:W-:Y:S01]  /*24dc0*/  MOV R8, R10 ;  /* 0x0000000a00087202 */ /* 0x000fe20000000f00 */
[----:B------:R-:W-:Y:S05]  /*24dd0*/  BRA `(.L_x_2687) ;  /* 0xffffc32000007947 */ /* 0x000fea000383ffff */
.L_x_2608:
[----:B------:R-:W-:Y:S01]  /*24de0*/  IMAD.MOV.U32 R11, RZ, RZ, R7 ;  /* 0x000000ffff0b7224 */ /* 0x000fe200078e0007 */
[----:B------:R-:W-:Y:S01]  /*24df0*/  MOV R10, 0x4 ;  /* 0x00000004000a7802 */ /* 0x000fe20000000f00 */
[----:B-1----:R-:W-:Y:S01]  /*24e00*/  IMAD.MOV.U32 R3, RZ, RZ, 0x181f ;  /* 0x0000181fff037424 */ /* 0x002fe200078e00ff */
[----:B------:R-:W-:Y:S02]  /*24e10*/  MOV R2, 0x24e30 ;  /* 0x00024e3000027802 */ /* 0x000fe40000000f00 */
[----:B--234-:R-:W-:Y:S05]  /*24e20*/  CALL.REL.NOINC `($__internal_39_$__cuda_sm70_shflsync_idx_p) ;  /* 0x0000137000007944 */ /* 0x01cfea0003c00000 */
[----:B------:R-:W-:Y:S01]  /*24e30*/  MOV R2, R10 ;  /* 0x0000000a00027202 */ /* 0x000fe20000000f00 */
[----:B------:R-:W-:Y:S05]  /*24e40*/  BRA `(.L_x_2688) ;  /* 0xffffc2d000007947 */ /* 0x000fea000383ffff */
.L_x_2609:
        /* <DEDUP_REMOVED lines=13> */
.L_x_2610:
[----:B------:R-:W-:Y:S01]  /*24f20*/  IMAD.MOV.U32 R11, RZ, RZ, R6 ;  /* 0x000000ffff0b7224 */ /* 0x000fe200078e0006 */
[----:B------:R-:W-:Y:S01]  /*24f30*/  MOV R10, 0x6 ;  /* 0x00000006000a7802 */ /* 0x000fe20000000f00 */
[----:B-1----:R-:W-:Y:S01]  /*24f40*/  IMAD.MOV.U32 R3, RZ, RZ, 0x181f ;  /* 0x0000181fff037424 */ /* 0x002fe200078e00ff */
[----:B------:R-:W-:Y:S02]  /*24f50*/  MOV R2, 0x24f70 ;  /* 0x00024f7000027802 */ /* 0x000fe40000000f00 */
[----:B---34-:R-:W-:Y:S05]  /*24f60*/  CALL.REL.NOINC `($__internal_39_$__cuda_sm70_shflsync_idx_p) ;  /* 0x0000123000007944 */ /* 0x018fea0003c00000 */
[----:B------:R-:W-:Y:S01]  /*24f70*/  MOV R8, R10 ;  /* 0x0000000a00087202 */ /* 0x000fe20000000f00 */
[----:B------:R-:W-:Y:S05]  /*24f80*/  BRA `(.L_x_2690) ;  /* 0xffffc28000007947 */ /* 0x000fea000383ffff */
.L_x_2611:
[----:B------:R-:W-:Y:S01]  /*24f90*/  IMAD.MOV.U32 R11, RZ, RZ, R7 ;  /* 0x000000ffff0b7224 */ /* 0x000fe200078e0007 */
[----:B------:R-:W-:Y:S01]  /*24fa0*/  MOV R10, 0x6 ;  /* 0x00000006000a7802 */ /* 0x000fe20000000f00 */
[----:B-1----:R-:W-:Y:S01]  /*24fb0*/  IMAD.MOV.U32 R3, RZ, RZ, 0x181f ;  /* 0x0000181fff037424 */ /* 0x002fe200078e00ff */
[----:B------:R-:W-:Y:S02]  /*24fc0*/  MOV R2, 0x24fe0 ;  /* 0x00024fe000027802 */ /* 0x000fe40000000f00 */
[----:B--234-:R-:W-:Y:S05]  /*24fd0*/  CALL.REL.NOINC `($__internal_39_$__cuda_sm70_shflsync_idx_p) ;  /* 0x000011c000007944 */ /* 0x01cfea0003c00000 */
[----:B------:R-:W-:Y:S01]  /*24fe0*/  MOV R2, R10 ;  /* 0x0000000a00027202 */ /* 0x000fe20000000f00 */
[----:B------:R-:W-:Y:S05]  /*24ff0*/  BRA `(.L_x_2691) ;  /* 0xffffc23000007947 */ /* 0x000fea000383ffff */
.L_x_2612:
[----:B------:R-:W-:Y:S01]  /*25000*/  IMAD.MOV.U32 R11, RZ, RZ, R6 ;  /* 0x000000ffff0b7224 */ /* 0x000fe200078e0006 */
[----:B------:R-:W-:Y:S01]  /*25010*/  MOV R10, 0x7 ;  /* 0x00000007000a7802 */ /* 0x000fe20000000f00 */
[----:B--2---:R-:W-:Y:S01]  /*25020*/  IMAD.MOV.U32 R3, RZ, RZ, 0x181f ;  /* 0x0000181fff037424 */ /* 0x004fe200078e00ff */
[----:B------:R-:W-:-:S02]  /*25030*/  MOV R2, 0x25050 ;  /* 0x0002505000027802 */ /* 0x000fc40000000f00 */
[----:B-1-34-:R-:W-:Y:S05]  /*25040*/  CALL.REL.NOINC `($__internal_39_$__cuda_sm70_shflsync_idx_p) ;  /* 0x0000115000007944 */ /* 0x01afea0003c00000 */
        /* <DEDUP_REMOVED lines=8> */
.L_x_2614:
[----:B------:R-:W-:Y:S01]  /*250d0*/  IMAD.MOV.U32 R11, RZ, RZ, R13 ;  /* 0x000000ffff0b7224 */ /* 0x000fe200078e000d */
[----:B------:R-:W-:Y:S01]  /*250e0*/  MOV R10, RZ ;  /* 0x000000ff000a7202 */ /* 0x000fe20000000f00 */
[----:B------:R-:W-:Y:S01]  /*250f0*/  IMAD.MOV.U32 R3, RZ, RZ, 0x1c1f ;  /* 0x00001c1fff037424 */ /* 0x000fe200078e00ff */
[----:B------:R-:W-:Y:S02]  /*25100*/  MOV R2, 0x25120 ;  /* 0x0002512000027802 */ /* 0x000fe40000000f00 */
[----:B------:R-:W-:Y:S05]  /*25110*/  CALL.REL.NOINC `($__internal_39_$__cuda_sm70_shflsync_idx_p) ;  /* 0x0000108000007944 */ /* 0x000fea0003c00000 */
[----:B------:R-:W-:Y:S01]  /*25120*/  MOV R12, R10 ;  /* 0x0000000a000c7202 */ /* 0x000fe20000000f00 */
[----:B------:R-:W-:Y:S05]  /*25130*/  BRA `(.L_x_2693) ;  /* 0xffffc40000007947 */ /* 0x000fea000383ffff */
.L_x_2615:
[----:B------:R-:W-:Y:S01]  /*25140*/  IMAD.MOV.U32 R11, RZ, RZ, R19 ;  /* 0x000000ffff0b7224 */ /* 0x000fe200078e0013 */
[----:B------:R-:W-:Y:S01]  /*25150*/  MOV R10, RZ ;  /* 0x000000ff000a7202 */ /* 0x000fe20000000f00 */
[----:B------:R-:W-:Y:S01]  /*25160*/  IMAD.MOV.U32 R3, RZ, RZ, 0x1c1f ;  /* 0x00001c1fff037424 */ /* 0x000fe200078e00ff */
[----:B------:R-:W-:Y:S02]  /*25170*/  MOV R2, 0x25190 ;  /* 0x0002519000027802 */ /* 0x000fe40000000f00 */
[----:B-12---:R-:W-:Y:S05]  /*25180*/  CALL.REL.NOINC `($__internal_39_$__cuda_sm70_shflsync_idx_p) ;  /* 0x0000101000007944 */ /* 0x006fea0003c00000 */
[----:B------:R-:W-:Y:S01]  /*25190*/  MOV R2, R10 ;  /* 0x0000000a00027202 */ /* 0x000fe20000000f00 */
[----:B------:R-:W-:Y:S05]  /*251a0*/  BRA `(.L_x_2694) ;  /* 0xffffc3b000007947 */ /* 0x000fea000383ffff */
.L_x_2618:
[----:B----4-:R-:W-:Y:S01]  /*251b0*/  IMAD.MOV.U32 R11, RZ, RZ, R13 ;  /* 0x000000ffff0b7224 */ /* 0x010fe200078e000d */
[----:B------:R-:W-:Y:S01]  /*251c0*/  MOV R10, 0x1 ;  /* 0x00000001000a7802 */ /* 0x000fe20000000f00 */
[----:B------:R-:W-:Y:S01]  /*251d0*/  IMAD.MOV.U32 R3, RZ, RZ, 0x1c1f ;  /* 0x00001c1fff037424 */ /* 0x000fe200078e00ff */
[----:B------:R-:W-:-:S02]  /*251e0*/  MOV R2, 0x25200 ;  /* 0x0002520000027802 */ /* 0x000fc40000000f00 */
[----:B-123--:R-:W-:Y:S05]  /*251f0*/  CALL.REL.NOINC `($__internal_39_$__cuda_sm70_shflsync_idx_p) ;  /* 0x00000fa000007944 */ /* 0x00efea0003c00000 */
        /* <DEDUP_REMOVED lines=8> */
.L_x_2621:
[----:B----4-:R-:W-:Y:S01]  /*25280*/  IMAD.MOV.U32 R11, RZ, RZ, R13 ;  /* 0x000000ffff0b7224 */ /* 0x010fe200078e000d */
[----:B------:R-:W-:Y:S01]  /*25290*/  MOV R10, 0x2 ;  /* 0x00000002000a7802 */ /* 0x000fe20000000f00 */
[----:B------:R-:W-:Y:S01]  /*252a0*/  IMAD.MOV.U32 R3, RZ, RZ, 0x1c1f ;  /* 0x00001c1fff037424 */ /* 0x000fe200078e00ff */
[----:B------:R-:W-:Y:S02]  /*252b0*/  MOV R2, 0x252d0 ;  /* 0x000252d000027802 */ /* 0x000fe40000000f00 */
[----:B-123--:R-:W-:Y:S05]  /*252c0*/  CALL.REL.NOINC `($__internal_39_$__cuda_sm70_shflsync_idx_p) ;  /* 0x00000ed000007944 */ /* 0x00efea0003c00000 */
[----:B------:R-:W-:Y:S01]  /*252d0*/  MOV R12, R10 ;  /* 0x0000000a000c7202 */ /* 0x000fe20000000f00 */
[----:B------:R-:W-:Y:S05]  /*252e0*/  BRA `(.L_x_2696) ;  /* 0xffffc83000007947 */ /* 0x000fea000383ffff */
.L_x_2622:
[----:B----4-:R-:W-:Y:S01]  /*252f0*/  IMAD.MOV.U32 R11, RZ, RZ, R19 ;  /* 0x000000ffff0b7224 */ /* 0x010fe200078e0013 */
[----:B------:R-:W-:Y:S01]  /*25300*/  MOV R10, 0x2 ;  /* 0x00000002000a7802 */ /* 0x000fe20000000f00 */
[----:B------:R-:W-:Y:S01]  /*25310*/  IMAD.MOV.U32 R3, RZ, RZ, 0x1c1f ;  /* 0x00001c1fff037424 */ /* 0x000fe200078e00ff */
[----:B------:R-:W-:Y:S02]  /*25320*/  MOV R2, 0x25340 ;  /* 0x0002534000027802 */ /* 0x000fe40000000f00 */
[----:B-123--:R-:W-:Y:S05]  /*25330*/  CALL.REL.NOINC `($__internal_39_$__cuda_sm70_shflsync_idx_p) ;  /* 0x00000e6000007944 */ /* 0x00efea0003c00000 */
[----:B------:R-:W-:Y:S01]  /*25340*/  MOV R2, R10 ;  /* 0x0000000a00027202 */ /* 0x000fe20000000f00 */
[----:B------:R-:W-:Y:S05]  /*25350*/  BRA `(.L_x_2697) ;  /* 0xffffc7e000007947 */ /* 0x000fea000383ffff */
.L_x_2625:
[----:B--2---:R-:W-:Y:S01]  /*25360*/  IMAD.MOV.U32 R11, RZ, RZ, R13 ;  /* 0x000000ffff0b7224 */ /* 0x004fe200078e000d */
[----:B------:R-:W-:Y:S01]  /*25370*/  MOV R10, 0x3 ;  /* 0x00000003000a7802 */ /* 0x000fe20000000f00 */
[----:B------:R-:W-:Y:S01]  /*25380*/  IMAD.MOV.U32 R3, RZ, RZ, 0x1c1f ;  /* 0x00001c1fff037424 */ /* 0x000fe200078e00ff */
[----:B-1----:R-:W-:-:S02]  /*25390*/  MOV R2, 0x253b0 ;  /* 0x000253b000027802 */ /* 0x002fc40000000f00 */
[----:B---34-:R-:W-:Y:S05]  /*253a0*/  CALL.REL.NOINC `($__internal_39_$__cuda_sm70_shflsync_idx_p) ;  /* 0x00000df000007944 */ /* 0x018fea0003c00000 */
        /* <DEDUP_REMOVED lines=8> */
.L_x_2629:
[----:B------:R-:W-:Y:S01]  /*25430*/  IMAD.MOV.U32 R11, RZ, RZ, R6 ;  /* 0x000000ffff0b7224 */ /* 0x000fe200078e0006 */
[----:B------:R-:W-:Y:S01]  /*25440*/  MOV R10, RZ ;  /* 0x000000ff000a7202 */ /* 0x000fe20000000f00 */
[----:B------:R-:W-:Y:S01]  /*25450*/  IMAD.MOV.U32 R3, RZ, RZ, 0x181f ;  /* 0x0000181fff037424 */ /* 0x000fe200078e00ff */
[----:B------:R-:W-:Y:S02]  /*25460*/  MOV R2, 0x25480 ;  /* 0x0002548000027802 */ /* 0x000fe40000000f00 */
[----:B------:R-:W-:Y:S05]  /*25470*/  CALL.REL.NOINC `($__internal_39_$__cuda_sm70_shflsync_idx_p) ;  /* 0x00000d2000007944 */ /* 0x000fea0003c00000 */
[----:B------:R-:W-:Y:S01]  /*25480*/  MOV R8, R10 ;  /* 0x0000000a00087202 */ /* 0x000fe20000000f00 */
[----:B------:R-:W-:Y:S05]  /*25490*/  BRA `(.L_x_2699) ;  /* 0xffffd2f000007947 */ /* 0x000fea000383ffff */
.L_x_2630:
[----:B------:R-:W-:Y:S01]  /*254a0*/  IMAD.MOV.U32 R11, RZ, RZ, R7 ;  /* 0x000000ffff0b7224 */ /* 0x000fe200078e0007 */
[----:B------:R-:W-:Y:S01]  /*254b0*/  MOV R10, RZ ;  /* 0x000000ff000a7202 */ /* 0x000fe20000000f00 */
[----:B------:R-:W-:Y:S01]  /*254c0*/  IMAD.MOV.U32 R3, RZ, RZ, 0x181f ;  /* 0x0000181fff037424 */ /* 0x000fe200078e00ff */
[----:B------:R-:W-:Y:S02]  /*254d0*/  MOV R2, 0x254f0 ;  /* 0x000254f000027802 */ /* 0x000fe40000000f00 */
[----:B-12---:R-:W-:Y:S05]  /*254e0*/  CALL.REL.NOINC `($__internal_39_$__cuda_sm70_shflsync_idx_p) ;  /* 0x00000cb000007944 */ /* 0x006fea0003c00000 */
[----:B------:R-:W-:Y:S01]  /*254f0*/  MOV R2, R10 ;  /* 0x0000000a00027202 */ /* 0x000fe20000000f00 */
[----:B------:R-:W-:Y:S05]  /*25500*/  BRA `(.L_x_2700) ;  /* 0xffffd2a000007947 */ /* 0x000fea000383ffff */
.L_x_2631:
[----:B------:R-:W-:Y:S01]  /*25510*/  IMAD.MOV.U32 R11, RZ, RZ, R6 ;  /* 0x000000ffff0b7224 */ /* 0x000fe200078e0006 */
[----:B------:R-:W-:Y:S01]  /*25520*/  MOV R10, 0x1 ;  /* 0x00000001000a7802 */ /* 0x000fe20000000f00 */
[----:B--2---:R-:W-:Y:S01]  /*25530*/  IMAD.MOV.U32 R3, RZ, RZ, 0x181f ;  /* 0x0000181fff037424 */ /* 0x004fe200078e00ff */
[----:B------:R-:W-:-:S02]  /*25540*/  MOV R2, 0x25560 ;  /* 0x0002556000027802 */ /* 0x000fc40000000f00 */
[----:B-1-3--:R-:W-:Y:S05]  /*25550*/  CALL.REL.NOINC `($__internal_39_$__cuda_sm70_shflsync_idx_p) ;  /* 0x00000c4000007944 */ /* 0x00afea0003c00000 */
        /* <DEDUP_REMOVED lines=8> */
.L_x_2632:
[----:B------:R-:W-:Y:S01]  /*255e0*/  IMAD.MOV.U32 R11, RZ, RZ, R6 ;  /* 0x000000ffff0b7224 */ /* 0x000fe200078e0006 */
[----:B------:R-:W-:Y:S01]  /*255f0*/  MOV R10, 0x2 ;  /* 0x00000002000a7802 */ /* 0x000fe20000000f00 */
[----:B-1----:R-:W-:Y:S01]  /*25600*/  IMAD.MOV.U32 R3, RZ, RZ, 0x181f ;  /* 0x0000181fff037424 */ /* 0x002fe200078e00ff */
[----:B------:R-:W-:Y:S02]  /*25610*/  MOV R2, 0x25630 ;  /* 0x0002563000027802 */ /* 0x000fe40000000f00 */
[----:B---34-:R-:W-:Y:S05]  /*25620*/  CALL.REL.NOINC `($__internal_39_$__cuda_sm70_shflsync_idx_p) ;  /* 0x00000b7000007944 */ /* 0x018fea0003c00000 */
[----:B------:R-:W-:Y:S01]  /*25630*/  MOV R8, R10 ;  /* 0x0000000a00087202 */ /* 0x000fe20000000f00 */
[----:B------:R-:W-:Y:S05]  /*25640*/  BRA `(.L_x_2702) ;  /* 0xffffd25000007947 */ /* 0x000fea000383ffff */
.L_x_2633:
[----:B------:R-:W-:Y:S01]  /*25650*/  IMAD.MOV.U32 R11, RZ, RZ, R7 ;  /* 0x000000ffff0b7224 */ /* 0x000fe200078e0007 */
[----:B------:R-:W-:Y:S01]  /*25660*/  MOV R10, 0x2 ;  /* 0x00000002000a7802 */ /* 0x000fe20000000f00 */
[----:B-1----:R-:W-:Y:S01]  /*25670*/  IMAD.MOV.U32 R3, RZ, RZ, 0x181f ;  /* 0x0000181fff037424 */ /* 0x002fe200078e00ff */
[----:B------:R-:W-:Y:S02]  /*25680*/  MOV R2, 0x256a0 ;  /* 0x000256a000027802 */ /* 0x000fe40000000f00 */
[----:B--234-:R-:W-:Y:S05]  /*25690*/  CALL.REL.NOINC `($__internal_39_$__cuda_sm70_shflsync_idx_p) ;  /* 0x00000b0000007944 */ /* 0x01cfea0003c00000 */
[----:B------:R-:W-:Y:S01]  /*256a0*/  MOV R2, R10 ;  /* 0x0000000a00027202 */ /* 0x000fe20000000f00 */
[----:B------:R-:W-:Y:S05]  /*256b0*/  BRA `(.L_x_2703) ;  /* 0xffffd20000007947 */ /* 0x000fea000383ffff */
.L_x_2634:
        /* <DEDUP_REMOVED lines=13> */
.L_x_2635:
[----:B------:R-:W-:Y:S01]  /*25790*/  IMAD.MOV.U32 R11, RZ, RZ, R6 ;  /* 0x000000ffff0b7224 */ /* 0x000fe200078e0006 */
[----:B------:R-:W-:Y:S01]  /*257a0*/  MOV R10, 0x4 ;  /* 0x00000004000a7802 */ /* 0x000fe20000000f00 */
[----:B--2---:R-:W-:Y:S01]  /*257b0*/  IMAD.MOV.U32 R3, RZ, RZ, 0x181f ;  /* 0x0000181fff037424 */ /* 0x004fe200078e00ff */
[----:B------:R-:W-:Y:S02]  /*257c0*/  MOV R2, 0x257e0 ;  /* 0x000257e000027802 */ /* 0x000fe40000000f00 */
[----:B-1-34-:R-:W-:Y:S05]  /*257d0*/  CALL.REL.NOINC `($__internal_39_$__cuda_sm70_shflsync_idx_p) ;  /* 0x000009c000007944 */ /* 0x01afea0003c00000 */
[----:B------:R-:W-:Y:S01]  /*257e0*/  MOV R8, R10 ;  /* 0x0000000a00087202 */ /* 0x000fe20000000f00 */
[----:B------:R-:W-:Y:S05]  /*257f0*/  BRA `(.L_x_2705) ;  /* 0xffffd1b000007947 */ /* 0x000fea000383ffff */
.L_x_2636:
[----:B------:R-:W-:Y:S01]  /*25800*/  IMAD.MOV.U32 R11, RZ, RZ, R7 ;  /* 0x000000ffff0b7224 */ /* 0x000fe200078e0007 */
[----:B------:R-:W-:Y:S01]  /*25810*/  MOV R10, 0x4 ;  /* 0x00000004000a7802 */ /* 0x000fe20000000f00 */
[----:B--2---:R-:W-:Y:S01]  /*25820*/  IMAD.MOV.U32 R3, RZ, RZ, 0x181f ;  /* 0x0000181fff037424 */ /* 0x004fe200078e00ff */
[----:B------:R-:W-:Y:S02]  /*25830*/  MOV R2, 0x25850 ;  /* 0x0002585000027802 */ /* 0x000fe40000000f00 */
[----:B-1-34-:R-:W-:Y:S05]  /*25840*/  CALL.REL.NOINC `($__internal_39_$__cuda_sm70_shflsync_idx_p) ;  /* 0x0000095000007944 */ /* 0x01afea0003c00000 */
[----:B------:R-:W-:Y:S01]  /*25850*/  MOV R2, R10 ;  /* 0x0000000a00027202 */ /* 0x000fe20000000f00 */
[----:B------:R-:W-:Y:S05]  /*25860*/  BRA `(.L_x_2706) ;  /* 0xffffd16000007947 */ /* 0x000fea000383ffff */
.L_x_2637:
[----:B------:R-:W-:Y:S01]  /*25870*/  IMAD.MOV.U32 R11, RZ, RZ, R6 ;  /* 0x000000ffff0b7224 */ /* 0x000fe200078e0006 */
[----:B------:R-:W-:Y:S01]  /*25880*/  MOV R10, 0x5 ;  /* 0x00000005000a7802 */ /* 0x000fe20000000f00 */
[----:B-1----:R-:W-:Y:S01]  /*25890*/  IMAD.MOV.U32 R3, RZ, RZ, 0x181f ;  /* 0x0000181fff037424 */ /* 0x002fe200078e00ff */
[----:B------:R-:W-:-:S02]  /*258a0*/  MOV R2, 0x258c0 ;  /* 0x000258c000027802 */ /* 0x000fc40000000f00 */
[----:B--234-:R-:W-:Y:S05]  /*258b0*/  CALL.REL.NOINC `($__internal_39_$__cuda_sm70_shflsync_idx_p) ;  /* 0x000008e000007944 */ /* 0x01cfea0003c00000 */
        /* <DEDUP_REMOVED lines=8> */
.L_x_2638:
[----:B------:R-:W-:Y:S01]  /*25940*/  IMAD.MOV.U32 R11, RZ, RZ, R6 ;  /* 0x000000ffff0b7224 */ /* 0x000fe200078e0006 */
[----:B------:R-:W-:Y:S01]  /*25950*/  MOV R10, 0x6 ;  /* 0x00000006000a7802 */ /* 0x000fe20000000f00 */
[----:B--2---:R-:W-:Y:S01]  /*25960*/  IMAD.MOV.U32 R3, RZ, RZ, 0x181f ;  /* 0x0000181fff037424 */ /* 0x004fe200078e00ff */
[----:B------:R-:W-:Y:S02]  /*25970*/  MOV R2, 0x25990 ;  /* 0x0002599000027802 */ /* 0x000fe40000000f00 */
[----:B-1--4-:R-:W-:Y:S05]  /*25980*/  CALL.REL.NOINC `($__internal_39_$__cuda_sm70_shflsync_idx_p) ;  /* 0x0000081000007944 */ /* 0x012fea0003c00000 */
[----:B------:R-:W-:Y:S01]  /*25990*/  MOV R8, R10 ;  /* 0x0000000a00087202 */ /* 0x000fe20000000f00 */
[----:B------:R-:W-:Y:S05]  /*259a0*/  BRA `(.L_x_2708) ;  /* 0xffffd11000007947 */ /* 0x000fea000383ffff */
.L_x_2639:
[----:B------:R-:W-:Y:S01]  /*259b0*/  IMAD.MOV.U32 R11, RZ, RZ, R7 ;  /* 0x000000ffff0b7224 */ /* 0x000fe200078e0007 */
[----:B------:R-:W-:Y:S01]  /*259c0*/  MOV R10, 0x6 ;  /* 0x00000006000a7802 */ /* 0x000fe20000000f00 */
[----:B--2---:R-:W-:Y:S01]  /*259d0*/  IMAD.MOV.U32 R3, RZ, RZ, 0x181f ;  /* 0x0000181fff037424 */ /* 0x004fe200078e00ff */
[----:B------:R-:W-:Y:S02]  /*259e0*/  MOV R2, 0x25a00 ;  /* 0x00025a0000027802 */ /* 0x000fe40000000f00 */
[----:B-1-34-:R-:W-:Y:S05]  /*259f0*/  CALL.REL.NOINC `($__internal_39_$__cuda_sm70_shflsync_idx_p) ;  /* 0x000007a000007944 */ /* 0x01afea0003c00000 */
[----:B------:R-:W-:Y:S01]  /*25a00*/  MOV R2, R10 ;  /* 0x0000000a00027202 */ /* 0x000fe20000000f00 */
[----:B------:R-:W-:Y:S05]  /*25a10*/  BRA `(.L_x_2709) ;  /* 0xffffd0c000007947 */ /* 0x000fea000383ffff */
.L_x_2640:
[----:B------:R-:W-:Y:S01]  /*25a20*/  IMAD.MOV.U32 R11, RZ, RZ, R6 ;  /* 0x000000ffff0b7224 */ /* 0x000fe200078e0006 */
[----:B------:R-:W-:Y:S01]  /*25a30*/  MOV R10, 0x7 ;  /* 0x00000007000a7802 */ /* 0x000fe20000000f00 */
[----:B-1----:R-:W-:Y:S01]  /*25a40*/  IMAD.MOV.U32 R3, RZ, RZ, 0x181f ;  /* 0x0000181fff037424 */ /* 0x002fe200078e00ff */
[----:B------:R-:W-:-:S02]  /*25a50*/  MOV R2, 0x25a70 ;  /* 0x00025a7000027802 */ /* 0x000fc40000000f00 */
[----:B--2-4-:R-:W-:Y:S05]  /*25a60*/  CALL.REL.NOINC `($__internal_39_$__cuda_sm70_shflsync_idx_p) ;  /* 0x0000073000007944 */ /* 0x014fea0003c00000 */
        /* <DEDUP_REMOVED lines=8> */
.L_x_2642:
[----:B------:R-:W-:Y:S01]  /*25af0*/  IMAD.MOV.U32 R11, RZ, RZ, R45 ;  /* 0x000000ffff0b7224 */ /* 0x000fe200078e002d */
[----:B------:R-:W-:Y:S01]  /*25b00*/  MOV R10, RZ ;  /* 0x000000ff000a7202 */ /* 0x000fe20000000f00 */
[----:B----4-:R-:W-:Y:S01]  /*25b10*/  IMAD.MOV.U32 R3, RZ, RZ, 0x1f ;  /* 0x0000001fff037424 */ /* 0x010fe200078e00ff */
[----:B------:R-:W-:Y:S02]  /*25b20*/  MOV R2, 0x25b40 ;  /* 0x00025b4000027802 */ /* 0x000fe40000000f00 */
[----:B------:R-:W-:Y:S05]  /*25b30*/  CALL.REL.NOINC `($__internal_39_$__cuda_sm70_shflsync_idx_p) ;  /* 0x0000066000007944 */ /* 0x000fea0003c00000 */
[----:B------:R-:W-:Y:S01]  /*25b40*/  MOV R9, R10 ;  /* 0x0000000a00097202 */ /* 0x000fe20000000f00 */
[----:B------:R-:W-:Y:S05]  /*25b50*/  BRA `(.L_x_2711) ;  /* 0xffffd14000007947 */ /* 0x000fea000383ffff */
.L_x_2643:
[----:B------:R-:W-:Y:S01]  /*25b60*/  IMAD.MOV.U32 R11, RZ, RZ, R45 ;  /* 0x000000ffff0b7224 */ /* 0x000fe200078e002d */
[----:B------:R-:W-:Y:S01]  /*25b70*/  MOV R10, 0x1 ;  /* 0x00000001000a7802 */ /* 0x000fe20000000f00 */
[----:B----4-:R-:W-:Y:S01]  /*25b80*/  IMAD.MOV.U32 R3, RZ, RZ, 0x1f ;  /* 0x0000001fff037424 */ /* 0x010fe200078e00ff */
[----:B------:R-:W-:Y:S02]  /*25b90*/  MOV R2, 0x25bb0 ;  /* 0x00025bb000027802 */ /* 0x000fe40000000f00 */
[----:B-12---:R-:W-:Y:S05]  /*25ba0*/  CALL.REL.NOINC `($__internal_39_$__cuda_sm70_shflsync_idx_p) ;  /* 0x000005f000007944 */ /* 0x006fea0003c00000 */
[----:B------:R-:W-:Y:S01]  /*25bb0*/  MOV R8, R10 ;  /* 0x0000000a00087202 */ /* 0x000fe20000000f00 */
[----:B------:R-:W-:Y:S05]  /*25bc0*/  BRA `(.L_x_2712) ;  /* 0xffffd0f000007947 */ /* 0x000fea000383ffff */
.L_x_2644:
[----:B------:R-:W-:Y:S02]  /*25bd0*/  MOV R2, 0x1 ;  /* 0x0000000100027802 */ /* 0x000fe40000000f00 */
[----:B------:R-:W-:-:S02]  /*25be0*/  MOV R3, 0x25c00 ;  /* 0x00025c0000037802 */ /* 0x000fc40000000f00 */
[----:B-123--:R-:W-:Y:S05]  /*25bf0*/  CALL.REL.NOINC `($__internal_40_$__cuda_sm70_shflsync_up_p) ;  /* 0x000005f000007944 */ /* 0x00efea0003c00000 */
[----:B------:R-:W-:Y:S05]  /*25c00*/  BRA `(.L_x_2713) ;  /* 0xffffd1e000007947 */ /* 0x000fea000383ffff */
.L_x_2645:
[----:B------:R-:W-:Y:S02]  /*25c10*/  MOV R2, 0x2 ;  /* 0x0000000200027802 */ /* 0x000fe40000000f00 */
[----:B------:R-:W-:-:S02]  /*25c20*/  MOV R3, 0x25c40 ;  /* 0x00025c4000037802 */ /* 0x000fc40000000f00 */
[----:B-12---:R-:W-:Y:S05]  /*25c30*/  CALL.REL.NOINC `($__internal_40_$__cuda_sm70_shflsync_up_p) ;  /* 0x000005b000007944 */ /* 0x006fea0003c00000 */
        /* <DEDUP_REMOVED lines=24> */
.L_x_2649:
[----:B------:R-:W-:Y:S02]  /*25dc0*/  MOV R2, 0x1 ;  /* 0x0000000100027802 */ /* 0x000fe40000000f00 */
[----:B------:R-:W-:Y:S02]  /*25dd0*/  MOV R3, 0x25df0 ;  /* 0x00025df000037802 */ /* 0x000fe40000000f00 */
[----:B------:R-:W-:Y:S05]  /*25de0*/  CALL.REL.NOINC `($__internal_40_$__cuda_sm70_shflsync_up_p) ;  /* 0x0000040000007944 */ /* 0x000fea0003c00000 */
[----:B------:R-:W-:Y:S01]  /*25df0*/  MOV R2, R4 ;  /* 0x0000000400027202 */ /* 0x000fe20000000f00 */
[----:B------:R-:W-:Y:S05]  /*25e00*/  BRA `(.L_x_2715) ;  /* 0xffffd24000007947 */ /* 0x000fea000383ffff */
.L_x_2650:
        /* <DEDUP_REMOVED lines=27> */
.L_x_2652:
[----:B------:R-:W-:Y:S02]  /*25fc0*/  SEL R0, RZ, 0x1, P0 ;  /* 0x00000001ff007807 */ /* 0x000fe40000000000 */
[----:B------:R-:W-:Y:S02]  /*25fd0*/  MOV R2, 0x25ff0 ;  /* 0x00025ff000027802 */ /* 0x000fe40000000f00 */
[----:B---3--:R-:W-:Y:S05]  /*25fe0*/  CALL.REL.NOINC `($__internal_41_$__cuda_sm70_votesync_ballot) ;  /* 0x0000027000007944 */ /* 0x008fea0003c00000 */
[----:B------:R-:W-:Y:S01]  /*25ff0*/  MOV R5, R0 ;  /* 0x0000000000057202 */ /* 0x000fe20000000f00 */
[----:B------:R-:W-:Y:S05]  /*26000*/  BRA `(.L_x_2717) ;  /* 0xffffd1d000007947 */ /* 0x000fea000383ffff */
.L_x_2653:
[----:B------:R-:W-:Y:S01]  /*26010*/  IMAD.MOV.U32 R11, RZ, RZ, R6 ;  /* 0x000000ffff0b7224 */ /* 0x000fe200078e0006 */
[----:B------:R-:W-:Y:S01]  /*26020*/  MOV R10, R0 ;  /* 0x00000000000a7202 */ /* 0x000fe20000000f00 */
[----:B------:R-:W-:Y:S01]  /*26030*/  IMAD.MOV.U32 R3, RZ, RZ, 0x1f ;  /* 0x0000001fff037424 */ /* 0x000fe200078e00ff */
[----:B-1----:R-:W-:Y:S02]  /*26040*/  MOV R2, 0x26060 ;  /* 0x0002606000027802 */ /* 0x002fe40000000f00 */
[----:B---3--:R-:W-:Y:S05]  /*26050*/  CALL.REL.NOINC `($__internal_39_$__cuda_sm70_shflsync_idx_p) ;  /* 0x0000014000007944 */ /* 0x008fea0003c00000 */
[----:B------:R-:W-:Y:S01]  /*26060*/  IMAD.MOV.U32 R12, RZ, RZ, R10 ;  /* 0x000000ffff0c7224 */ /* 0x000fe200078e000a */
[----:B------:R-:W-:Y:S01]  /*26070*/  MOV R10, R0 ;  /* 0x00000000000a7202 */ /* 0x000fe20000000f00 */
[----:B------:R-:W-:Y:S01]  /*26080*/  IMAD.MOV.U32 R11, RZ, RZ, R7 ;  /* 0x000000ffff0b7224 */ /* 0x000fe200078e0007 */
[----:B------:R-:W-:-:S02]  /*26090*/  MOV R3, 0x1f ;  /* 0x0000001f00037802 */ /* 0x000fc40000000f00 */
[----:B------:R-:W-:Y:S02]  /*260a0*/  MOV R2, 0x260c0 ;  /* 0x000260c000027802 */ /* 0x000fe40000000f00 */
[----:B------:R-:W-:Y:S05]  /*260b0*/  CALL.REL.NOINC `($__internal_39_$__cuda_sm70_shflsync_idx_p) ;  /* 0x000000e000007944 */ /* 0x000fea0003c00000 */
[----:B------:R-:W-:Y:S01]  /*260c0*/  MOV R7, R10 ;  /* 0x0000000a00077202 */ /* 0x000fe20000000f00 */
[----:B------:R-:W-:Y:S05]  /*260d0*/  BRA `(.L_x_2718) ;  /* 0xffffd17000007947 */ /* 0x000fea000383ffff */
.L_x_2656:
[----:B------:R-:W-:Y:S01]  /*260e0*/  IMAD.MOV.U32 R11, RZ, RZ, R4 ;  /* 0x000000ffff0b7224 */ /* 0x000fe200078e0004 */
[----:B------:R-:W-:Y:S01]  /*260f0*/  MOV R10, R0 ;  /* 0x00000000000a7202 */ /* 0x000fe20000000f00 */
[----:B------:R-:W-:Y:S01]  /*26100*/  IMAD.MOV.U32 R3, RZ, RZ, 0x1f ;  /* 0x0000001fff037424 */ /* 0x000fe200078e00ff */
[----:B-1----:R-:W-:Y:S02]  /*26110*/  MOV R2, 0x26130 ;  /* 0x0002613000027802 */ /* 0x002fe40000000f00 */
[----:B---34-:R-:W-:Y:S05]  /*26120*/  CALL.REL.NOINC `($__internal_39_$__cuda_sm70_shflsync_idx_p) ;  /* 0x0000007000007944 */ /* 0x018fea0003c00000 */
[----:B------:R-:W-:Y:S01]  /*26130*/  MOV R13, R10 ;  /* 0x0000000a000d7202 */ /* 0x000fe20000000f00 */
[----:B------:R-:W-:Y:S05]  /*26140*/  BRA `(.L_x_2655) ;  /* 0xffffd16000007947 */ /* 0x000fea000383ffff */
        .weak           $__internal_38_$__cuda_sm70_shflsync_bfly_p
        .type           $__internal_38_$__cuda_sm70_shflsync_bfly_p,@function
        .size           $__internal_38_$__cuda_sm70_shflsync_bfly_p,($__internal_39_$__cuda_sm70_shflsync_idx_p - $__internal_38_$__cuda_sm70_shflsync_bfly_p)
$__internal_38_$__cuda_sm70_shflsync_bfly_p:
[----:B------:R-:W-:Y:S04]  /*26150*/  WARPSYNC R10 ;  /* 0x0000000a00007348 */ /* 0x000fe80003800000 */
[----:B------:R1:W2:Y:S01]  /*26160*/  SHFL.BFLY PT, R0, R0, R8, R11 ;  /* 0x0c00000800007389 */ /* 0x0002a200000e000b */
[----:B------:R-:W-:-:S02]  /*26170*/  MOV R9, 0x0 ;  /* 0x0000000000097802 */ /* 0x000fc40000000f00 */
[----:B-1----:R-:W-:-:S04]  /*26180*/  MOV R8, R4 ;  /* 0x0000000400087202 */ /* 0x002fc80000000f00 */
[----:B--2---:R-:W-:Y:S05]  /*26190*/  RET.REL.NODEC R8 `(_ZN7cutlass13device_kernelIN5flash19enable_sm80_to_sm89INS1_16FlashAttnFwdSm80INS1_25CollectiveMainloopFwdSm80ILi4ELi1ELb0EN4cute5tupleIJNS5_1CILi128EEENS7_ILi80EEENS7_ILi64EEEEEELi64ENS_10bfloat16_tEfNS_4arch4Sm80ELb0ELb1ELb0ELb1ELb0ELb1ELb1ELb1EEENS1_21CollectiveEpilogueFwdINS6_IJS8_SA_S9_EEENS6_IJNS7_ILi1EEESI_SI_EEESC_SE_Li128ELb1ELb1ELb1ELb0EEENS1_36VarlenDynamicPersistentTileSchedulerILi128ELi80ELi128ELi128ELb1ELb1ELb0ELb1ELb0ELb1EEEEEEEEEvNT_6ParamsE) ;  /* 0xfffd9e6008007950 */ /* 0x004fea0003c3ffff */
        .weak           $__internal_39_$__cuda_sm70_shflsync_idx_p
        .type           $__internal_39_$__cuda_sm70_shflsync_idx_p,@function
        .size           $__internal_39_$__cuda_sm70_shflsync_idx_p,($__internal_40_$__cuda_sm70_shflsync_up_p - $__internal_39_$__cuda_sm70_shflsync_idx_p)
$__internal_39_$__cuda_sm70_shflsync_idx_p:
[----:B------:R-:W-:-:S04]  /*261a0*/  MOV R44, 0xffffffff ;  /* 0xffffffff002c7802 */ /* 0x000fc80000000f00 */
[----:B------:R-:W-:Y:S04]  /*261b0*/  WARPSYNC R44 ;  /* 0x0000002c00007348 */ /* 0x000fe80003800000 */
[----:B------:R1:W2:Y:S02]  /*261c0*/  SHFL.IDX PT, R10, R11, R10, R3 ;  /* 0x0000000a0b0a7389 */ /* 0x0002a400000e0003 */
[----:B-1----:R-:W-:-:S04]  /*261d0*/  MOV R3, 0x0 ;  /* 0x0000000000037802 */ /* 0x002fc80000000f00 */
[----:B--2---:R-:W-:Y:S05]  /*261e0*/  RET.REL.NODEC R2 `(_ZN7cutlass13device_kernelIN5flash19enable_sm80_to_sm89INS1_16FlashAttnFwdSm80INS1_25CollectiveMainloopFwdSm80ILi4ELi1ELb0EN4cute5tupleIJNS5_1CILi128EEENS7_ILi80EEENS7_ILi64EEEEEELi64ENS_10bfloat16_tEfNS_4arch4Sm80ELb0ELb1ELb0ELb1ELb0ELb1ELb1ELb1EEENS1_21CollectiveEpilogueFwdINS6_IJS8_SA_S9_EEENS6_IJNS7_ILi1EEESI_SI_EEESC_SE_Li128ELb1ELb1ELb1ELb0EEENS1_36VarlenDynamicPersistentTileSchedulerILi128ELi80ELi128ELi128ELb1ELb1ELb0ELb1ELb0ELb1EEEEEEEEEvNT_6ParamsE) ;  /* 0xfffd9e1002007950 */ /* 0x004fea0003c3ffff */
        .weak           $__internal_40_$__cuda_sm70_shflsync_up_p
        .type           $__internal_40_$__cuda_sm70_shflsync_up_p,@function
        .size           $__internal_40_$__cuda_sm70_shflsync_up_p,($__internal_41_$__cuda_sm70_votesync_ballot - $__internal_40_$__cuda_sm70_shflsync_up_p)
$__internal_40_$__cuda_sm70_shflsync_up_p:
[----:B------:R-:W-:Y:S02]  /*261f0*/  IMAD.MOV.U32 R4, RZ, RZ, RZ ;  /* 0x000000ffff047224 */ /* 0x000fe400078e00ff */
[----:B------:R-:W-:-:S04]  /*26200*/  IMAD.MOV.U32 R10, RZ, RZ, -0x1 ;  /* 0xffffffffff0a7424 */ /* 0x000fc800078e00ff */
[----:B------:R-:W-:Y:S04]  /*26210*/  WARPSYNC R10 ;  /* 0x0000000a00007348 */ /* 0x000fe80003800000 */
[----:B------:R1:W2:Y:S02]  /*26220*/  SHFL.UP PT, R4, R0, R2, R4 ;  /* 0x0400000200047389 */ /* 0x0002a400000e0004 */
[----:B-1----:R-:W-:Y:S02]  /*26230*/  MOV R2, R3 ;  /* 0x0000000300027202 */ /* 0x002fe40000000f00 */
[----:B------:R-:W-:-:S04]  /*26240*/  MOV R3, 0x0 ;  /* 0x0000000000037802 */ /* 0x000fc80000000f00 */
[----:B--2---:R-:W-:Y:S05]  /*26250*/  RET.REL.NODEC R2 `(_ZN7cutlass13device_kernelIN5flash19enable_sm80_to_sm89INS1_16FlashAttnFwdSm80INS1_25CollectiveMainloopFwdSm80ILi4ELi1ELb0EN4cute5tupleIJNS5_1CILi128EEENS7_ILi80EEENS7_ILi64EEEEEELi64ENS_10bfloat16_tEfNS_4arch4Sm80ELb0ELb1ELb0ELb1ELb0ELb1ELb1ELb1EEENS1_21CollectiveEpilogueFwdINS6_IJS8_SA_S9_EEENS6_IJNS7_ILi1EEESI_SI_EEESC_SE_Li128ELb1ELb1ELb1ELb0EEENS1_36VarlenDynamicPersistentTileSchedulerILi128ELi80ELi128ELi128ELb1ELb1ELb0ELb1ELb0ELb1EEEEEEEEEvNT_6ParamsE) ;  /* 0xfffd9da002007950 */ /* 0x004fea0003c3ffff */
        .weak           $__internal_41_$__cuda_sm70_votesync_ballot
        .type           $__internal_41_$__cuda_sm70_votesync_ballot,@function
        .size           $__internal_41_$__cuda_sm70_votesync_ballot,(.L_x_3280 - $__internal_41_$__cuda_sm70_votesync_ballot)
$__internal_41_$__cuda_sm70_votesync_ballot:
[----:B------:R-:W-:Y:S01]  /*26260*/  ISETP.NE.U32.AND P0, PT, R0, 0x1, PT ;  /* 0x000000010000780c */ /* 0x000fe20003f05070 */
[----:B------:R-:W-:-:S04]  /*26270*/  IMAD.MOV.U32 R3, RZ, RZ, -0x1 ;  /* 0xffffffffff037424 */ /* 0x000fc800078e00ff */
[----:B------:R-:W-:Y:S08]  /*26280*/  WARPSYNC R3 ;  /* 0x0000000300007348 */ /* 0x000ff00003800000 */
[----:B------:R-:W-:-:S04]  /*26290*/  VOTE.ANY R0, PT, !P0 ;  /* 0x0000000000007806 */ /* 0x000fc800040e0100 */
[----:B------:R-:W-:Y:S01]  /*262a0*/  LOP3.LUT R0, R0, R3, RZ, 0xc0, !PT ;  /* 0x0000000300007212 */ /* 0x000fe200078ec0ff */
[----:B------:R-:W-:-:S04]  /*262b0*/  IMAD.MOV.U32 R3, RZ, RZ, 0x0 ;  /* 0x00000000ff037424 */ /* 0x000fc800078e00ff */
[----:B------:R-:W-:Y:S05]  /*262c0*/  RET.REL.NODEC R2 `(_ZN7cutlass13device_kernelIN5flash19enable_sm80_to_sm89INS1_16FlashAttnFwdSm80INS1_25CollectiveMainloopFwdSm80ILi4ELi1ELb0EN4cute5tupleIJNS5_1CILi128EEENS7_ILi80EEENS7_ILi64EEEEEELi64ENS_10bfloat16_tEfNS_4arch4Sm80ELb0ELb1ELb0ELb1ELb0ELb1ELb1ELb1EEENS1_21CollectiveEpilogueFwdINS6_IJS8_SA_S9_EEENS6_IJNS7_ILi1EEESI_SI_EEESC_SE_Li128ELb1ELb1ELb1ELb0EEENS1_36VarlenDynamicPersistentTileSchedulerILi128ELi80ELi128ELi128ELb1ELb1ELb0ELb1ELb0ELb1EEEEEEEEEvNT_6ParamsE) ;  /* 0xfffd9d3002007950 */ /* 0x000fea0003c3ffff */
.L_x_2719:
        /* <DEDUP_REMOVED lines=11> */
.L_x_3280:


//--------------------- .text._ZN7cutlass13device_kernelIN5flash19enable_sm80_to_sm89INS1_16FlashAttnFwdSm80INS1_25CollectiveMainloopFwdSm80ILi4ELi1ELb0EN4cute5tupleIJNS5_1CILi128EEENS7_ILi112EEENS7_ILi64EEEEEELi64ENS_10bfloat16_tEfNS_4arch4Sm80ELb1ELb0ELb0ELb0ELb0ELb0ELb1ELb1EEENS1_21CollectiveEpilogueFwdINS6_IJS8_SA_S9_EEENS6_IJNS7_ILi1EEESI_SI_EEESC_SE_Li128ELb0ELb1ELb1ELb0EEENS1_30DynamicPersistentTileSchedulerILi128ELi128ELb1ELb1ELb0EEEEEEEEEvNT_6ParamsE --------------------------
	.section	.text._ZN7cutlass13device_kernelIN5flash19enable_sm80_to_sm89INS1_16FlashAttnFwdSm80INS1_25CollectiveMainloopFwdSm80ILi4ELi1ELb0EN4cute5tupleIJNS5_1CILi128EEENS7_ILi112EEENS7_ILi64EEEEEELi64ENS_10bfloat16_tEfNS_4arch4Sm80ELb1ELb0ELb0ELb0ELb0ELb0ELb1ELb1EEENS1_21CollectiveEpilogueFwdINS6_IJS8_SA_S9_EEENS6_IJNS7_ILi1EEESI_SI_EEESC_SE_Li128ELb0ELb1ELb1ELb0EEENS1_30DynamicPersistentTileSchedulerILi128ELi128ELb1ELb1ELb0EEEEEEEEEvNT_6ParamsE,"ax",@progbits
	.sectioninfo	@"SHI_REGISTERS=255"
	.align	128
.text._ZN7cutlass13device_kernelIN5flash19enable_sm80_to_sm89INS1_16FlashAttnFwdSm80INS1_25CollectiveMainloopFwdSm80ILi4ELi1ELb0EN4cute5tupleIJNS5_1CILi128EEENS7_ILi112EEENS7_ILi64EEEEEELi64ENS_10bfloat16_tEfNS_4arch4Sm80ELb1ELb0ELb0ELb0ELb0ELb0ELb1ELb1EEENS1_21CollectiveEpilogueFwdINS6_IJS8_SA_S9_EEENS6_IJNS7_ILi1EEESI_SI_EEESC_SE_Li128ELb0ELb1ELb1ELb0EEENS1_30DynamicPersistentTileSchedulerILi128ELi128ELb1ELb1ELb0EEEEEEEEEvNT_6ParamsE:
        .type           _ZN7cutlass13device_kernelIN5flash19enable_sm80_to_sm89INS1_16FlashAttnFwdSm80INS1_25CollectiveMainloopFwdSm80ILi4ELi1ELb0EN4cute5tupleIJNS5_1CILi128EEENS7_ILi112EEENS7_ILi64EEEEEELi64ENS_10bfloat16_tEfNS_4arch4Sm80ELb1ELb0ELb0ELb0ELb0ELb0ELb1ELb1EEENS1_21CollectiveEpilogueFwdINS6_IJS8_SA_S9_EEENS6_IJNS7_ILi1EEESI_SI_EEESC_SE_Li128ELb0ELb1ELb1ELb0EEENS1_30DynamicPersistentTileSchedulerILi128ELi128ELb1ELb1ELb0EEEEEEEEEvNT_6ParamsE,@function
        .size           _ZN7cutlass13device_kernelIN5flash19enable_sm80_to_sm89INS1_16FlashAttnFwdSm80INS1_25CollectiveMainloopFwdSm80ILi4ELi1ELb0EN4cute5tupleIJNS5_1CILi128EEENS7_ILi112EEENS7_ILi64EEEEEELi64ENS_10bfloat16_tEfNS_4arch4Sm80ELb1ELb0ELb0ELb0ELb0ELb0ELb1ELb1EEENS1_21CollectiveEpilogueFwdINS6_IJS8_SA_S9_EEENS6_IJNS7_ILi1EEESI_SI_EEESC_SE_Li128ELb0ELb1ELb1ELb0EEENS1_30DynamicPersistentTileSchedulerILi128ELi128ELb1ELb1ELb0EEEEEEEEEvNT_6ParamsE,(.L_x_3285 - _ZN7cutlass13device_kernelIN5flash19enable_sm80_to_sm89INS1_16FlashAttnFwdSm80INS1_25CollectiveMainloopFwdSm80ILi4ELi1ELb0EN4cute5tupleIJNS5_1CILi128EEENS7_ILi112EEENS7_ILi64EEEEEELi64ENS_10bfloat16_tEfNS_4arch4Sm80ELb1ELb0ELb0ELb0ELb0ELb0ELb1ELb1EEENS1_21CollectiveEpilogueFwdINS6_IJS8_SA_S9_EEENS6_IJNS7_ILi1EEESI_SI_EEESC_SE_Li128ELb0ELb1ELb1ELb0EEENS1_30DynamicPersistentTileSchedulerILi128ELi128ELb1ELb1ELb0EEEEEEEEEvNT_6ParamsE)
        .other          _ZN7cutlass13device_kernelIN5flash19enable_sm80_to_sm89INS1_16FlashAttnFwdSm80INS1_25CollectiveMainloopFwdSm80ILi4ELi1ELb0EN4cute5tupleIJNS5_1CILi128EEENS7_ILi112EEENS7_ILi64EEEEEELi64ENS_10bfloat16_tEfNS_4arch4Sm80ELb1ELb0ELb0ELb0ELb0ELb0ELb1ELb1EEENS1_21CollectiveEpilogueFwdINS6_IJS8_SA_S9_EEENS6_IJNS7_ILi1EEESI_SI_EEESC_SE_Li128ELb0ELb1ELb1ELb0EEENS1_30DynamicPersistentTileSchedulerILi128ELi128ELb1ELb1ELb0EEEEEEEEEvNT_6ParamsE,@"STO_CUDA_ENTRY STV_DEFAULT"
_ZN7cutlass13device_kernelIN5flash19enable_sm80_to_sm89INS1_16FlashAttnFwdSm80INS1_25CollectiveMainloopFwdSm80ILi4ELi1ELb0EN4cute5tupleIJNS5_1CILi128EEENS7_ILi112EEENS7_ILi64EEEEEELi64ENS_10bfloat16_tEfNS_4arch4Sm80ELb1ELb0ELb0ELb0ELb0ELb0ELb1ELb1EEENS1_21CollectiveEpilogueFwdINS6_IJS8_SA_S9_EEENS6_IJNS7_ILi1EEESI_SI_EEESC_SE_Li128ELb0ELb1ELb1ELb0EEENS1_30DynamicPersistentTileSchedulerILi128ELi128ELb1ELb1ELb0EEEEEEEEEvNT_6ParamsE:
        /* <DEDUP_REMOVED lines=105> */
[----:B------:R-:W-:Y:S01]  /*0690*/  IMAD.IADD R237, R232, 0x1, R236 ;  /* 0x00000001e8ed7824 */ /* 0x000fe200078e02ec */
[----:B------:R-:W-:Y:S01]  /*06a0*/  IADD3 R243, R239, 0x1800, RZ ;  /* 0x00001800eff37810 */ /* 0x000fe20007ffe0ff */
[----:B------:R-:W-:Y:S01]  /*06b0*/  IMAD.IADD R231, R231, 0x1, R239 ;  /* 0x00000001e7e77824 */ /* 0x000fe200078e02ef */
[C---:B------:R-:W-:Y:S01]  /*06c0*/  IADD3 R242, R239.reuse, 0x2000, RZ ;  /* 0x00002000eff27810 */ /* 0x040fe20007ffe0ff */
[----:B-1----:R-:W-:Y:S01]  /*06d0*/  IMAD.SHL.U32 R0, R2, 0x2, RZ ;  /* 0x0000000202007824 */ /* 0x002fe200078e00ff */
[C---:B------:R-:W-:Y:S01]  /*06e0*/  IADD3 R241, R239.reuse, 0x2800, RZ ;  /* 0x00002800eff17810 */ /* 0x040fe20007ffe0ff */
[----:B------:R-:W-:Y:S01]  /*06f0*/  IMAD.IADD R232, R232, 0x1, R230 ;  /* 0x00000001e8e87824 */ /* 0x000fe200078e02e6 */
[----:B------:R-:W-:-:S02]  /*0700*/  IADD3 R240, R239, 0x3000, RZ ;  /* 0x00003000eff07810 */ /* 0x000fc40007ffe0ff */
[----:B------:R2:W-:Y:S04]  /*0710*/  STL [R1+0x50], R0 ;  /* 0x0000500001007387 */ /* 0x0005e80000100800 */
.L_x_2775:
        /* <DEDUP_REMOVED lines=19> */
.L_x_2721:
[----:B------:R-:W-:-:S04]  /*0850*/  MOV R0, c[0x0][0x554] ;  /* 0x0001550000007a02 */ /* 0x000fc80000000f00 */
[----:B------:R-:W-:Y:S02]  /*0860*/  ISETP.NE.AND P0, PT, R0, 0x1, PT ;  /* 0x000000010000780c */ /* 0x000fe40003f05270 */
[----:B------:R-:W-:-:S11]  /*0870*/  MOV R0, R2 ;  /* 0x0000000200007202 */ /* 0x000fd60000000f00 */
[----:B------:R-:W-:-:S05]  /*0880*/  @P0 IMAD.HI.U32 R4, R2, c[0x0][0x558], RZ ;  /* 0x0001560002040a27 */ /* 0x000fca00078e00ff */
[----:B------:R-:W-:-:S05]  /*0890*/  @P0 SHF.R.U32.HI R0, RZ, c[0x0][0x55c], R4 ;  /* 0x00015700ff000a19 */ /* 0x000fca0000011604 */
[----:B------:R-:W-:Y:S02]  /*08a0*/  IMAD R6, R0, c[0x0][0x554], RZ ;  /* 0x0001550000067a24 */ /* 0x000fe400078e02ff */
.L_x_2722:
[----:B------:R-:W-:Y:S05]  /*08b0*/  BSYNC B0 ;  /* 0x0000000000007941 */ /* 0x000fea0003800000 */
.L_x_2720:
        /* <DEDUP_REMOVED lines=76> */
.L_x_2724:
[----:B------:R-:W-:Y:S05]  /*0d80*/  BSYNC B0 ;  /* 0x0000000000007941 */ /* 0x000fea0003800000 */
.L_x_2723:
        /* <DEDUP_REMOVED lines=19> */
[----:B------:R2:W-:Y:S01]  /*0ec0*/  STL [R1], R17 ;  /* 0x0000001101007387 */ /* 0x0005e20000100800 */
        /* <DEDUP_REMOVED lines=107> */
.L_x_2776:
[----:B------:R-:W-:Y:S05]  /*1580*/  BRA.DIV ~URZ, `(.L_x_2727) ;  /* 0x00012b227f007947 */ /* 0x000fea000b800000 */
[----:B-1----:R1:W4:Y:S02]  /*1590*/  SHFL.IDX PT, R4, R3, RZ, 0x181f ;  /* 0x00181fff03047589 */ /* 0x00232400000e0000 */
.L_x_2777:
        /* <DEDUP_REMOVED lines=12> */
.L_x_2729:
[----:B------:R-:W-:Y:S05]  /*1660*/  BSYNC B0 ;  /* 0x0000000000007941 */ /* 0x000fea0003800000 */
.L_x_2728:
[----:B------:R-:W-:Y:S05]  /*1670*/  BRA.DIV ~URZ, `(.L_x_2730) ;  /* 0x00012aa27f007947 */ /* 0x000fea000b800000 */
[----:B------:R1:W2:Y:S04]  /*1680*/  SHFL.IDX PT, R6, R2, 0x1, 0x181f ;  /* 0x00381f0002067f89 */ /* 0x0002a800000e0000 */
[----:B---34-:R1:W3:Y:S02]  /*1690*/  SHFL.IDX PT, R4, R3, 0x1, 0x181f ;  /* 0x00381f0003047f89 */ /* 0x0182e400000e0000 */
.L_x_2778:
        /* <DEDUP_REMOVED lines=11> */
.L_x_2732:
[----:B------:R-:W-:Y:S05]  /*1750*/  BSYNC B0 ;  /* 0x0000000000007941 */ /* 0x000fea0003800000 */
.L_x_2731:
[----:B------:R-:W-:Y:S05]  /*1760*/  BRA.DIV ~URZ, `(.L_x_2733) ;  /* 0x00012a827f007947 */ /* 0x000fea000b800000 */
[----:B--2---:R2:W4:Y:S02]  /*1770*/  SHFL.IDX PT, R6, R2, 0x2, 0x181f ;  /* 0x00581f0002067f89 */ /* 0x00452400000e0000 */
.L_x_2779:
[----:B------:R-:W-:Y:S05]  /*1780*/  BRA.DIV ~URZ, `(.L_x_2734) ;  /* 0x00012ad27f007947 */ /* 0x000fea000b800000 */
[----:B---3--:R3:W1:Y:S02]  /*1790*/  SHFL.IDX PT, R4, R3, 0x2, 0x181f ;  /* 0x00581f0003047f89 */ /* 0x00866400000e0000 */
.L_x_2780:
        /* <DEDUP_REMOVED lines=11> */
.L_x_2736:
[----:B------:R-:W-:Y:S05]  /*1850*/  BSYNC B0 ;  /* 0x0000000000007941 */ /* 0x000fea0003800000 */
.L_x_2735:
[----:B------:R-:W-:Y:S05]  /*1860*/  BRA.DIV ~URZ, `(.L_x_2737) ;  /* 0x00012a627f007947 */ /* 0x000fea000b800000 */
[----:B----4-:R4:W2:Y:S04]  /*1870*/  SHFL.IDX PT, R6, R2, 0x3, 0x181f ;  /* 0x00781f0002067f89 */ /* 0x0108a800000e0000 */
[----:B-1----:R4:W1:Y:S02]  /*1880*/  SHFL.IDX PT, R4, R3, 0x3, 0x181f ;  /* 0x00781f0003047f89 */ /* 0x00286400000e0000 */
.L_x_2781:
        /* <DEDUP_REMOVED lines=11> */
.L_x_2739:
[----:B------:R-:W-:Y:S05]  /*1940*/  BSYNC B0 ;  /* 0x0000000000007941 */ /* 0x000fea0003800000 */
.L_x_2738:
[----:B------:R-:W-:Y:S05]  /*1950*/  BRA.DIV ~URZ, `(.L_x_2740) ;  /* 0x00012a427f007947 */ /* 0x000fea000b800000 */
[----:B--2---:R2:W3:Y:S02]  /*1960*/  SHFL.IDX PT, R6, R2, 0x4, 0x181f ;  /* 0x00981f0002067f89 */ /* 0x0044e400000e0000 */
.L_x_2782:
[----:B------:R-:W-:Y:S05]  /*1970*/  BRA.DIV ~URZ, `(.L_x_2741) ;  /* 0x00012a927f007947 */ /* 0x000fea000b800000 */
[----:B-1----:R1:W2:Y:S02]  /*1980*/  SHFL.IDX PT, R4, R3, 0x4, 0x181f ;  /* 0x00981f0003047f89 */ /* 0x0022a400000e0000 */
.L_x_2783:
        /* <DEDUP_REMOVED lines=11> */
.L_x_2743:
[----:B------:R-:W-:Y:S05]  /*1a40*/  BSYNC B0 ;  /* 0x0000000000007941 */ /* 0x000fea0003800000 */
.L_x_2742:
[----:B------:R-:W-:Y:S05]  /*1a50*/  BRA.DIV ~URZ, `(.L_x_2744) ;  /* 0x00012a227f007947 */ /* 0x000fea000b800000 */
[----:B---3--:R3:W1:Y:S04]  /*1a60*/  SHFL.IDX PT, R6, R2, 0x5, 0x181f ;  /* 0x00b81f0002067f89 */ /* 0x00866800000e0000 */
[----:B--2---:R3:W2:Y:S02]  /*1a70*/  SHFL.IDX PT, R4, R3, 0x5, 0x181f ;  /* 0x00b81f0003047f89 */ /* 0x0046a400000e0000 */
.L_x_2784:
        /* <DEDUP_REMOVED lines=11> */
.L_x_2746:
[----:B------:R-:W-:Y:S05]  /*1b30*/  BSYNC B0 ;  /* 0x0000000000007941 */ /* 0x000fea0003800000 */
.L_x_2745:
[----:B------:R-:W-:Y:S05]  /*1b40*/  BRA.DIV ~URZ, `(.L_x_2747) ;  /* 0x00012a027f007947 */ /* 0x000fea000b800000 */
[----:B-1----:R1:W3:Y:S02]  /*1b50*/  SHFL.IDX PT, R6, R2, 0x6, 0x181f ;  /* 0x00d81f0002067f89 */ /* 0x0022e400000e0000 */
.L_x_2785:
[----:B------:R-:W-:Y:S05]  /*1b60*/  BRA.DIV ~URZ, `(.L_x_2748) ;  /* 0x00012a527f007947 */ /* 0x000fea000b800000 */
[----:B--2---:R2:W1:Y:S02]  /*1b70*/  SHFL.IDX PT, R4, R3, 0x6, 0x181f ;  /* 0x00d81f0003047f89 */ /* 0x00446400000e0000 */
.L_x_2786:
        /* <DEDUP_REMOVED lines=11> */
.L_x_2750:
[----:B------:R-:W-:Y:S05]  /*1c30*/  BSYNC B0 ;  /* 0x0000000000007941 */ /* 0x000fea0003800000 */
.L_x_2749:
[----:B------:R-:W-:Y:S05]  /*1c40*/  BRA.DIV ~URZ, `(.L_x_2751) ;  /* 0x000129e27f007947 */ /* 0x000fea000b800000 */
[----:B-1----:R1:W2:Y:S04]  /*1c50*/  SHFL.IDX PT, R4, R2, 0x7, 0x181f ;  /* 0x00f81f0002047f89 */ /* 0x0022a800000e0000 */
[----:B--234-:R-:W2:Y:S02]  /*1c60*/  SHFL.IDX PT, R3, R3, 0x7, 0x181f ;  /* 0x00f81f0003037f89 */ /* 0x01cea400000e0000 */
.L_x_2787:
        /* <DEDUP_REMOVED lines=12> */
[----:B------:R-:W2:Y:S04]  /*1d30*/  LDL R26, [R1] ;  /* 0x00000000011a7983 */ /* 0x000ea80000100800 */
[----:B------:R-:W3:Y:S04]  /*1d40*/  LDL R5, [R1+0x34] ;  /* 0x0000340001057983 */ /* 0x000ee80000100800 */
[----:B------:R-:W4:Y:S04]  /*1d50*/  LDL.64 R6, [R1+0x38] ;  /* 0x0000380001067983 */ /* 0x000f280000100a00 */
[----:B------:R-:W5:Y:S04]  /*1d60*/  LDL R27, [R1+0x48] ;  /* 0x00004800011b7983 */ /* 0x000f680000100800 */
[----:B------:R-:W5:Y:S04]  /*1d70*/  LDL.64 R102, [R1+0x40] ;  /* 0x0000400001667983 */ /* 0x000f680000100a00 */
[----:B------:R-:W1:Y:S01]  /*1d80*/  S2R R9, SR_TID.X ;  /* 0x0000000000097919 */ /* 0x000e620000002100 */
[----:B------:R-:W-:Y:S01]  /*1d90*/  IMAD.MOV.U32 R81, RZ, RZ, -0x70 ;  /* 0xffffff90ff517424 */ /* 0x000fe200078e00ff */
[----:B------:R-:W-:Y:S01]  /*1da0*/  SHF.R.S32.HI R25, RZ, 0x1f, R80 ;  /* 0x0000001fff197819 */ /* 0x000fe20000011450 */
[----:B-1----:R-:W-:Y:S01]  /*1db0*/  IMAD.WIDE.U32 R2, R80, c[0x0][0x1e0], RZ ;  /* 0x0000780050027a25 */ /* 0x002fe200078e00ff */
[----:B------:R-:W-:-:S03]  /*1dc0*/  ULDC.64 UR4, c[0x0][0x208] ;  /* 0x0000820000047ab9 */ /* 0x000fc60000000a00 */
[----:B------:R-:W-:Y:S01]  /*1dd0*/  IMAD R0, R25, c[0x0][0x1e0], RZ ;  /* 0x0000780019007a24 */ /* 0x000fe200078e02ff */
[----:B------:R-:W-:-:S04]  /*1de0*/  SHF.R.S32.HI R8, RZ, 0x1f, R9 ;  /* 0x0000001fff087819 */ /* 0x000fc80000011409 */
[----:B------:R-:W-:-:S04]  /*1df0*/  LEA.HI R8, R8, R9, RZ, 0x3 ;  /* 0x0000000908087211 */ /* 0x000fc800078f18ff */
[----:B------:R-:W-:Y:S01]  /*1e00*/  SHF.R.S32.HI R8, RZ, 0x3, R8 ;  /* 0x00000003ff087819 */ /* 0x000fe20000011408 */
[----:B------:R-:W-:-:S04]  /*1e10*/  IMAD R0, R80, c[0x0][0x1e4], R0 ;  /* 0x0000790050007a24 */ /* 0x000fc800078e0200 */
[----:B------:R-:W-:Y:S02]  /*1e20*/  IMAD.IADD R0, R3, 0x1, R0 ;  /* 0x0000000103007824 */ /* 0x000fe400078e0200 */
[----:B------:R-:W-:Y:S02]  /*1e30*/  IMAD.MOV.U32 R247, RZ, RZ, c[0x0][0x1e0] ;  /* 0x00007800fff77624 */ /* 0x000fe400078e00ff */
[----:B------:R-:W-:Y:S02]  /*1e40*/  IMAD R0, R0, 0x70, RZ ;  /* 0x0000007000007824 */ /* 0x000fe400078e02ff */
[----:B------:R-:W-:Y:S02]  /*1e50*/  IMAD.MOV.U32 R252, RZ, RZ, c[0x0][0x1e4] ;  /* 0x00007900fffc7624 */ /* 0x000fe400078e00ff */
[----:B------:R-:W-:Y:S01]  /*1e60*/  IMAD.WIDE.U32 R10, R247, 0x20, RZ ;  /* 0x00000020f70a7825 */ /* 0x000fe200078e00ff */
[----:B------:R-:W-:Y:S02]  /*1e70*/  USHF.L.U32 UR7, UR4, 0x5, URZ ;  /* 0x0000000504077899 */ /* 0x000fe4000800063f */
[----:B------:R-:W-:-:S02]  /*1e80*/  UMOV UR6, 0x5 ;  /* 0x0000000500067882 */ /* 0x000fc40000000000 */
[----:B------:R-:W-:Y:S01]  /*1e90*/  USHF.L.U64.HI UR5, UR4, UR6, UR5 ;  /* 0x0000000604057299 */ /* 0x000fe20008010205 */
[----:B------:R-:W-:Y:S01]  /*1ea0*/  BAR.SYNC.DEFER_BLOCKING 0x0 ;  /* 0x0000000000007b1d */ /* 0x000fe20000010000 */
[----:B--2---:R-:W-:-:S05]  /*1eb0*/  IMAD R81, R26, R81, 0x70 ;  /* 0x000000701a517424 */ /* 0x004fca00078e0251 */
[----:B------:R-:W-:-:S04]  /*1ec0*/  IADD3 R24, R81, c[0x0][0x1d0], -R8 ;  /* 0x0000740051187a10 */ /* 0x000fc80007ffe808 */
[C---:B------:R-:W-:Y:S02]  /*1ed0*/  ISETP.GE.AND P3, PT, R24.reuse, 0x1, PT ;  /* 0x000000011800780c */ /* 0x040fe40003f66270 */
[----:B------:R-:W-:Y:S01]  /*1ee0*/  ISETP.GE.AND P2, PT, R24, 0x11, PT ;  /* 0x000000111800780c */ /* 0x000fe20003f46270 */
[----:B----4-:R-:W-:Y:S02]  /*1ef0*/  IMAD.MOV.U32 R82, RZ, RZ, R6 ;  /* 0x000000ffff527224 */ /* 0x010fe400078e0006 */
[----:B---3--:R-:W-:-:S04]  /*1f00*/  IMAD.MOV.U32 R83, RZ, RZ, R5 ;  /* 0x000000ffff537224 */ /* 0x008fc800078e0005 */
[----:B------:R-:W-:Y:S01]  /*1f10*/  IMAD.WIDE.U32 R2, R2, 0x70, R82 ;  /* 0x0000007002027825 */ /* 0x000fe200078e0052 */
[----:B------:R-:W-:-:S03]  /*1f20*/  ISETP.GE.AND P0, PT, R24, 0x21, PT ;  /* 0x000000211800780c */ /* 0x000fc60003f06270 */
[----:B------:R-:W-:Y:S01]  /*1f30*/  IMAD.IADD R3, R3, 0x1, R0 ;  /* 0x0000000103037824 */ /* 0x000fe200078e0200 */
[C---:B------:R-:W-:Y:S02]  /*1f40*/  @P3 LEA R6, P5, R2.reuse, c[0x0][0x1c8], 0x1 ;  /* 0x0000720002063a11 */ /* 0x040fe400078a08ff */
[C---:B------:R-:W-:Y:S02]  /*1f50*/  @P2 LEA R0, P1, R247.reuse, R2, 0x4 ;  /* 0x00000002f7002211 */ /* 0x040fe400078220ff */
[----:B------:R-:W-:Y:S02]  /*1f60*/  @P3 LEA.HI.X R7, R2, c[0x0][0x1cc], R3, 0x1, P5 ;  /* 0x0000730002073a11 */ /* 0x000fe400028f0c03 */
[----:B------:R-:W-:Y:S02]  /*1f70*/  @P2 LEA R4, P5, R0, c[0x0][0x1c8], 0x1 ;  /* 0x0000720000042a11 */ /* 0x000fe400078a08ff */
[----:B------:R-:W-:Y:S01]  /*1f80*/  @P2 LEA.HI.X R5, R247, R3, R252, 0x4, P1 ;  /* 0x00000003f7052211 */ /* 0x000fe200008f24fc */
[----:B------:R-:W-:Y:S01]  /*1f90*/  IMAD.SHL.U32 R8, R252, 0x20, RZ ;  /* 0x00000020fc087824 */ /* 0x000fe200078e00ff */
[----:B------:R-:W-:Y:S01]  /*1fa0*/  @!PT LDS RZ, [RZ] ;  /* 0x00000000fffff984 */ /* 0x000fe20000000800 */
[----:B------:R-:W-:Y:S01]  /*1fb0*/  @!PT LDS RZ, [RZ] ;  /* 0x00000000fffff984 */ /* 0x000fe20000000800 */
[----:B------:R-:W-:Y:S01]  /*1fc0*/  @!PT LDS RZ, [RZ] ;  /* 0x00000000fffff984 */ /* 0x000fe20000000800 */
[----:B------:R1:W-:Y:S02]  /*1fd0*/  @P3 LDGSTS.E.BYPASS.LTC128B.128 [R246+0x3900], [R6.64], !P6 ;  /* 0x0390000006f63fae */ /* 0x0003e4000f101d48 */
[----:B------:R-:W-:-:S02]  /*1fe0*/  @P2 LEA.HI.X R5, R0, c[0x0][0x1cc], R5, 0x1, P5 ;  /* 0x0000730000052a11 */ /* 0x000fc400028f0c05 */
[----:B------:R-:W-:Y:S02]  /*1ff0*/  ISETP.GE.AND P5, PT, R24, 0x31, PT ;  /* 0x000000311800780c */ /* 0x000fe40003fa6270 */
[----:B------:R-:W-:Y:S01]  /*2000*/  @P0 IADD3 R9, P1, R2, R10, RZ ;  /* 0x0000000a02090210 */ /* 0x000fe20007f3e0ff */
[----:B------:R2:W-:Y:S03]  /*2010*/  @P2 LDGSTS.E.BYPASS.LTC128B.128 [R246+0x4100], [R4.64], !P6 ;  /* 0x0410000004f62fae */ /* 0x0005e6000f101d48 */
[----:B------:R-:W-:Y:S02]  /*2020*/  @P0 IADD3.X R0, R3, R11, R8, P1, !PT ;  /* 0x0000000b03000210 */ /* 0x000fe40000ffe408 */
[----:B------:R-:W-:Y:S02]  /*2030*/  @P0 LEA R8, P1, R9, c[0x0][0x1c8], 0x1 ;  /* 0x0000720009080a11 */ /* 0x000fe400078208ff */
[----:B------:R-:W-:-:S02]  /*2040*/  ISETP.GE.AND P3, PT, R24, 0x41, PT ;  /* 0x000000411800780c */ /* 0x000fc40003f66270 */
[----:B------:R-:W-:Y:S01]  /*2050*/  @P0 LEA.HI.X R9, R9, c[0x0][0x1cc], R0, 0x1, P1 ;  /* 0x0000730009090a11 */ /* 0x000fe200008f0c00 */
[----:B------:R-:W-:Y:S01]  /*2060*/  @P5 IMAD R0, R252, 0x30, RZ ;  /* 0x00000030fc005824 */ /* 0x000fe200078e02ff */
[----:B------:R-:W-:-:S03]  /*2070*/  ISETP.GE.AND P2, PT, R24, 0x51, PT ;  /* 0x000000511800780c */ /* 0x000fc60003f46270 */
[----:B------:R3:W-:Y:S01]  /*2080*/  @P0 LDGSTS.E.BYPASS.LTC128B.128 [R246+0x4900], [R8.64], !P6 ;  /* 0x0490000008f60fae */ /* 0x0007e2000f101d48 */
[----:B------:R-:W-:Y:S01]  /*2090*/  ISETP.GE.AND P1, PT, R24, 0x61, PT ;  /* 0x000000611800780c */ /* 0x000fe20003f26270 */
[----:B--2---:R-:W-:-:S04]  /*20a0*/  @P5 IMAD.WIDE.U32 R4, R247, 0x30, R2 ;  /* 0x00000030f7045825 */ /* 0x004fc800078e0002 */
[----:B------:R-:W-:Y:S01]  /*20b0*/  @P5 IMAD.IADD R0, R5, 0x1, R0 ;  /* 0x0000000105005824 */ /* 0x000fe200078e0200 */
[----:B------:R-:W-:-:S03]  /*20c0*/  @P5 LEA R10, P0, R4, c[0x0][0x1c8], 0x1 ;  /* 0x00007200040a5a11 */ /* 0x000fc600078008ff */
[----:B------:R-:W-:Y:S01]  /*20d0*/  @P2 IMAD.MOV.U32 R5, RZ, RZ, R3 ;  /* 0x000000ffff052224 */ /* 0x000fe200078e0003 */
[----:B------:R-:W-:Y:S02]  /*20e0*/  @P5 LEA.HI.X R11, R4, c[0x0][0x1cc], R0, 0x1, P0 ;  /* 0x00007300040b5a11 */ /* 0x000fe400000f0c00 */
[C---:B------:R-:W-:Y:S01]  /*20f0*/  @P3 LEA R0, P0, R247.reuse, R2, 0x6 ;  /* 0x00000002f7003211 */ /* 0x040fe200078030ff */
[----:B------:R-:W-:Y:S02]  /*2100*/  @P2 IMAD.MOV.U32 R4, RZ, RZ, R2 ;  /* 0x000000ffff042224 */ /* 0x000fe400078e0002 */
[----:B-1----:R-:W-:Y:S01]  /*2110*/  @P2 IMAD R7, R252, 0x50, RZ ;  /* 0x00000050fc072824 */ /* 0x002fe200078e02ff */
[C---:B------:R-:W-:Y:S01]  /*2120*/  @P3 LEA.HI.X R6, R247.reuse, R3, R252, 0x6, P0 ;  /* 0x00000003f7063211 */ /* 0x040fe200000f34fc */
[----:B------:R-:W-:Y:S01]  /*2130*/  @P2 IMAD.WIDE.U32 R4, R247, 0x50, R4 ;  /* 0x00000050f7042825 */ /* 0x000fe200078e0004 */
[C---:B---3--:R-:W-:Y:S01]  /*2140*/  @P3 LEA R8, P0, R0.reuse, c[0x0][0x1c8], 0x1 ;  /* 0x0000720000083a11 */ /* 0x048fe200078008ff */
[----:B------:R1:W-:Y:S03]  /*2150*/  @P5 LDGSTS.E.BYPASS.LTC128B.128 [R246+0x5100], [R10.64], !P6 ;  /* 0x051000000af65fae */ /* 0x0003e6000f101d48 */
[----:B------:R-:W-:Y:S01]  /*2160*/  @P3 LEA.HI.X R9, R0, c[0x0][0x1cc], R6, 0x1, P0 ;  /* 0x0000730000093a11 */ /* 0x000fe200000f0c06 */
[----:B------:R-:W-:Y:S01]  /*2170*/  @P2 IMAD.IADD R0, R5, 0x1, R7 ;  /* 0x0000000105002824 */ /* 0x000fe200078e0207 */
[----:B------:R-:W-:Y:S01]  /*2180*/  @P2 LEA R6, P0, R4, c[0x0][0x1c8], 0x1 ;  /* 0x0000720004062a11 */ /* 0x000fe200078008ff */
[----:B------:R-:W-:-:S02]  /*2190*/  @P1 IMAD R12, R252, 0x60, RZ ;  /* 0x00000060fc0c1824 */ /* 0x000fc400078e02ff */
[----:B------:R-:W-:Y:S01]  /*21a0*/  @P1 IMAD.WIDE.U32 R2, R247, 0x60, R2 ;  /* 0x00000060f7021825 */ /* 0x000fe200078e0002 */
[----:B------:R-:W-:Y:S01]  /*21b0*/  @P2 LEA.HI.X R7, R4, c[0x0][0x1cc], R0, 0x1, P0 ;  /* 0x0000730004072a11 */ /* 0x000fe200000f0c00 */
[----:B------:R1:W-:Y:S02]  /*21c0*/  @P3 LDGSTS.E.BYPASS.LTC128B.128 [R246+0x5900], [R8.64], !P6 ;  /* 0x0590000008f63fae */ /* 0x0003e4000f101d48 */
[----:B------:R-:W-:Y:S01]  /*21d0*/  @P1 IMAD.IADD R0, R3, 0x1, R12 ;  /* 0x0000000103001824 */ /* 0x000fe200078e020c */
[C---:B------:R-:W-:Y:S01]  /*21e0*/  @P1 LEA R4, P0, R2.reuse, c[0x0][0x1c8], 0x1 ;  /* 0x0000720002041a11 */ /* 0x040fe200078008ff */
[----:B------:R2:W-:Y:S03]  /*21f0*/  @P2 LDGSTS.E.BYPASS.LTC128B.128 [R246+0x6100], [R6.64], !P6 ;  /* 0x0610000006f62fae */ /* 0x0005e6000f101d48 */
[----:B------:R-:W-:-:S05]  /*2200*/  @P1 LEA.HI.X R5, R2, c[0x0][0x1cc], R0, 0x1, P0 ;  /* 0x0000730002051a11 */ /* 0x000fca00000f0c00 */
[----:B------:R2:W-:Y:S04]  /*2210*/  @P1 LDGSTS.E.BYPASS.LTC128B.128 [R246+0x6900], [R4.64], !P6 ;  /* 0x0690000004f61fae */ /* 0x0005e8000f101d48 */
[----:B------:R-:W0:Y:S01]  /*2220*/  LDGDEPBAR ;  /* 0x00000000000079af */ /* 0x000e220000000000 */
[----:B------:R-:W-:-:S04]  /*2230*/  DEPBAR.LE SB0, 0x1 ;  /* 0x000080400000791a */ /* 0x000fc80000000000 */
[----:B------:R-:W-:-:S04]  /*2240*/  DEPBAR.LE SB0, 0x0 ;  /* 0x000080000000791a */ /* 0x000fc80000000000 */
[----:B------:R-:W-:Y:S06]  /*2250*/  BAR.SYNC.DEFER_BLOCKING 0x0 ;  /* 0x0000000000007b1d */ /* 0x000fec0000010000 */
[----:B------:R-:W-:Y:S04]  /*2260*/  LDSM.16.M88.4 R28, [R228] ;  /* 0x00000000e41c783b */ /* 0x000fe80000000200 */
[----:B------:R-:W-:Y:S04]  /*2270*/  LDSM.16.M88.4 R20, [R228+0x800] ;  /* 0x00080000e414783b */ /* 0x000fe80000000200 */
[----:B------:R-:W-:Y:S04]  /*2280*/  LDSM.16.M88.4 R16, [R228+0x1000] ;  /* 0x00100000e410783b */ /* 0x000fe80000000200 */
[----:B------:R-:W-:Y:S04]  /*2290*/  LDSM.16.M88.4 R12, [R228+0x1800] ;  /* 0x00180000e40c783b */ /* 0x000fe80000000200 */
[----:B------:R-:W-:Y:S04]  /*22a0*/  LDSM.16.M88.4 R32, [R228+0x2000] ;  /* 0x00200000e420783b */ /* 0x000fe80000000200 */
[----:B------:R-:W-:Y:S04]  /*22b0*/  LDSM.16.M88.4 R36, [R228+0x2800] ;  /* 0x00280000e424783b */ /* 0x000fe80000000200 */
[----:B------:R-:W-:Y:S04]  /*22c0*/  LDSM.16.M88.4 R40, [R228+0x3000] ;  /* 0x00300000e428783b */ /* 0x000fe80000000200 */
[----:B-1----:R-:W1:Y:S04]  /*22d0*/  LDSM.16.M88.4 R8, [R235] ;  /* 0x00000000eb08783b */ /* 0x002e680000000200 */
[----:B--2---:R-:W2:Y:S01]  /*22e0*/  LDSM.16.M88.4 R4, [R235+0x2000] ;  /* 0x00200000eb04783b */ /* 0x004ea20000000200 */
[----:B------:R-:W-:-:S02]  /*22f0*/  IMAD R0, R25, c[0x0][0x208], RZ ;  /* 0x0000820019007a24 */ /* 0x000fc400078e02ff */
[C---:B------:R-:W-:Y:S01]  /*2300*/  IMAD.WIDE.U32 R2, R80.reuse, c[0x0][0x208], RZ ;  /* 0x0000820050027a25 */ /* 0x040fe200078e00ff */
[----:B------:R-:W-:Y:S03]  /*2310*/  LDSM.16.M88.4 R56, [R239] ;  /* 0x00000000ef38783b */ /* 0x000fe60000000200 */
[----:B------:R-:W-:Y:S01]  /*2320*/  IMAD R0, R80, c[0x0][0x20c], R0 ;  /* 0x0000830050007a24 */ /* 0x000fe200078e0200 */
[----:B------:R-:W-:Y:S03]  /*2330*/  LDSM.16.M88.4 R52, [R245] ;  /* 0x00000000f534783b */ /* 0x000fe60000000200 */
[----:B------:R-:W-:Y:S01]  /*2340*/  IMAD.IADD R0, R3, 0x1, R0 ;  /* 0x0000000103007824 */ /* 0x000fe200078e0200 */
[----:B------:R-:W-:Y:S03]  /*2350*/  LDSM.16.M88.4 R48, [R244] ;  /* 0x00000000f430783b */ /* 0x000fe60000000200 */
[----:B------:R-:W-:Y:S01]  /*2360*/  IMAD R0, R0, 0x70, RZ ;  /* 0x0000007000007824 */ /* 0x000fe200078e02ff */
        /* <DEDUP_REMOVED lines=15> */
[----:B-----5:R-:W-:-:S02]  /*2460*/  IMAD.MOV.U32 R8, RZ, RZ, R102 ;  /* 0x000000ffff087224 */ /* 0x020fc400078e0066 */
[----:B------:R-:W-:-:S04]  /*2470*/  IMAD.MOV.U32 R9, RZ, RZ, R27 ;  /* 0x000000ffff097224 */ /* 0x000fc800078e001b */
[----:B------:R-:W-:Y:S01]  /*2480*/  IMAD.WIDE.U32 R2, R2, 0x70, R8 ;  /* 0x0000007002027825 */ /* 0x000fe200078e0008 */
[----:B--2---:R-:W-:Y:S01]  /*2490*/  HMMA.16816.F32.BF16 R64, R4, R20, RZ ;  /* 0x000000140440723c */ /* 0x004fe200000418ff */
[----:B------:R-:W-:Y:S02]  /*24a0*/  LDSM.16.M88.4 R8, [R238] ;  /* 0x00000000ee08783b */ /* 0x000fe40000000200 */
[----:B------:R-:W-:-:S04]  /*24b0*/  IMAD.IADD R0, R3, 0x1, R0 ;  /* 0x0000000103007824 */ /* 0x000fc800078e0200 */
[C---:B------:R-:W-:Y:S01]  /*24c0*/  LEA R20, P0, R2.reuse, c[0x0][0x1f8], 0x1 ;  /* 0x00007e0002147a11 */ /* 0x040fe200078008ff */
[----:B------:R-:W-:Y:S03]  /*24d0*/  HMMA.16816.F32.BF16 R184, R4, R18, RZ ;  /* 0x0000001204b8723c */ /* 0x000fe600000418ff */
[----:B------:R-:W-:-:S04]  /*24e0*/  LEA.HI.X R21, R2, c[0x0][0x1fc], R0, 0x1, P0 ;  /* 0x00007f0002157a11 */ /* 0x000fc800000f0c00 */
[----:B------:R-:W-:Y:S01]  /*24f0*/  IADD3 R18, P1, R20, UR7, RZ ;  /* 0x0000000714127c10 */ /* 0x000fe2000ff3e0ff */
[----:B------:R-:W-:Y:S03]  /*2500*/  HMMA.16816.F32.BF16 R60, R4, R28, RZ ;  /* 0x0000001c043c723c */ /* 0x000fe600000418ff */
[----:B------:R-:W-:-:S05]  /*2510*/  IADD3.X R19, R21, UR5, RZ, P1, !PT ;  /* 0x0000000515137c10 */ /* 0x000fca0008ffe4ff */
[C---:B------:R-:W-:Y:S08]  /*2520*/  HMMA.16816.F32.BF16 R68, R4.reuse, R16, RZ ;  /* 0x000000100444723c */ /* 0x040ff000000418ff */
[----:B------:R-:W-:Y:S01]  /*2530*/  HMMA.16816.F32.BF16 R96, R4, R12, RZ ;  /* 0x0000000c0460723c */ /* 0x000fe200000418ff */
[----:B------:R-:W-:-:S07]  /*2540*/  IADD3 R16, P0, R18, UR7, RZ ;  /* 0x0000000712107c10 */ /* 0x000fce000ff1e0ff */
        /* <DEDUP_REMOVED lines=10> */
[----:B------:R-:W-:-:S02]  /*25f0*/  ISETP.GE.AND P1, PT, R100, c[0x0][0x1d4], PT ;  /* 0x0000750064007a0c */ /* 0x000fc40003f26270 */
[----:B------:R-:W-:Y:S01]  /*2600*/  IADD3 R14, P2, R16, UR7, RZ ;  /* 0x00000007100e7c10 */ /* 0x000fe2000ff5e0ff */
[----:B------:R-:W2:Y:S01]  /*2610*/  LDSM.16.M88.4 R32, [R241] ;  /* 0x00000000f120783b */ /* 0x000ea20000000200 */
[----:B------:R-:W-:Y:S02]  /*2620*/  IADD3.X R17, R19, UR5, RZ, P0, !PT ;  /* 0x0000000513117c10 */ /* 0x000fe400087fe4ff */
[----:B------:R-:W-:Y:S01]  /*2630*/  ISETP.LT.OR P3, PT, R24, 0x1, P1 ;  /* 0x000000011800780c */ /* 0x000fe20000f61670 */
[----:B------:R-:W-:Y:S01]  /*2640*/  LDSM.16.M88.4 R36, [R242] ;  /* 0x00000000f224783b */ /* 0x000fe20000000200 */
[----:B------:R-:W-:Y:S02]  /*2650*/  IADD3.X R15, R17, UR5, RZ, P2, !PT ;  /* 0x00000005110f7c10 */ /* 0x000fe400097fe4ff */
[----:B------:R-:W-:Y:S01]  /*2660*/  IADD3 R12, P0, R14, UR7, RZ ;  /* 0x000000070e0c7c10 */ /* 0x000fe2000ff1e0ff */
[----:B------:R-:W3:Y:S01]  /*2670*/  LDSM.16.M88.4 R28, [R240] ;  /* 0x00000000f01c783b */ /* 0x000ee20000000200 */
[----:B------:R-:W-:-:S02]  /*2680*/  ISETP.LT.OR P2, PT, R24, 0x11, P1 ;  /* 0x000000111800780c */ /* 0x000fc40000f41670 */
[----:B------:R-:W-:Y:S02]  /*2690*/  IADD3.X R13, R15, UR5, RZ, P0, !PT ;  /* 0x000000050f0d7c10 */ /* 0x000fe400087fe4ff */
[----:B------:R-:W-:Y:S02]  /*26a0*/  ISETP.LT.OR P0, PT, R24, 0x21, P1 ;  /* 0x000000211800780c */ /* 0x000fe40000f01670 */
[----:B------:R-:W-:Y:S01]  /*26b0*/  IADD3 R2, P5, R12, UR7, RZ ;  /* 0x000000070c027c10 */ /* 0x000fe2000ffbe0ff */
[----:B------:R-:W-:Y:S01]  /*26c0*/  @!PT LDS RZ, [RZ] ;  /* 0x00000000fffff984 */ /* 0x000fe20000000800 */
[----:B------:R-:W-:Y:S01]  /*26d0*/  @!PT LDS RZ, [RZ] ;  /* 0x00000000fffff984 */ /* 0x000fe20000000800 */
[----:B------:R-:W-:Y:S01]  /*26e0*/  @!PT LDS RZ, [RZ] ;  /* 0x00000000fffff984 */ /* 0x000fe20000000800 */
[----:B------:R4:W-:Y:S01]  /*26f0*/  LDGSTS.E.BYPASS.LTC128B.128 [R246+0x100], [R20.64], !P3 ;  /* 0x0010000014f67fae */ /* 0x0009e2000d901d48 */
[C---:B------:R-:W-:Y:S02]  /*2700*/  ISETP.LT.OR P3, PT, R24.reuse, 0x41, P1 ;  /* 0x000000411800780c */ /* 0x040fe40000f61670 */
[----:B------:R-:W-:Y:S02]  /*2710*/  IADD3.X R3, R13, UR5, RZ, P5, !PT ;  /* 0x000000050d037c10 */ /* 0x000fe4000affe4ff */
[C---:B------:R-:W-:Y:S01]  /*2720*/  ISETP.LT.OR P5, PT, R24.reuse, 0x31, P1 ;  /* 0x000000311800780c */ /* 0x040fe20000fa1670 */
[----:B------:R5:W-:Y:S01]  /*2730*/  LDGSTS.E.BYPASS.LTC128B.128 [R246+0x900], [R18.64], !P2 ;  /* 0x0090000012f67fae */ /* 0x000be2000d101d48 */
[----:B------:R-:W-:-:S02]  /*2740*/  ISETP.LT.OR P2, PT, R24, 0x51, P1 ;  /* 0x000000511800780c */ /* 0x000fc40000f41670 */
[----:B------:R-:W-:Y:S01]  /*2750*/  ISETP.LT.OR P1, PT, R24, 0x61, P1 ;  /* 0x000000611800780c */ /* 0x000fe20000f21670 */
[----:B------:R2:W-:Y:S01]  /*2760*/  LDGSTS.E.BYPASS.LTC128B.128 [R246+0x1100], [R16.64], !P0 ;  /* 0x0110000010f67fae */ /* 0x0005e2000c101d48 */
[----:B------:R-:W-:-:S07]  /*2770*/  IMAD.MOV.U32 R0, RZ, RZ, R26 ;  /* 0x000000ffff007224 */ /* 0x000fce00078e001a */
[----:B------:R3:W-:Y:S01]  /*2780*/  LDGSTS.E.BYPASS.LTC128B.128 [R246+0x1900], [R14.64], !P5 ;  /* 0x019000000ef67fae */ /* 0x0007e2000e901d48 */
[----:B-1----:R-:W-:Y:S03]  /*2790*/  HMMA.16816.F32.BF16 R24, R4, R58, R84 ;  /* 0x0000003a0418723c */ /* 0x002fe60000041854 */
[----:B------:R3:W-:Y:S04]  /*27a0*/  LDGSTS.E.BYPASS.LTC128B.128 [R246+0x2100], [R12.64], !P3 ;  /* 0x021000000cf67fae */ /* 0x0007e8000d901d48 */
[----:B------:R1:W-:Y:S01]  /*27b0*/  LDGSTS.E.BYPASS.LTC128B.128 [R246+0x2900], [R2.64], !P2 ;  /* 0x0290000002f67fae */ /* 0x0003e2000d101d48 */
[----:B--2---:R-:W-:-:S04]  /*27c0*/  IADD3 R16, P0, R2, UR7, RZ ;  /* 0x0000000702107c10 */ /* 0x004fc8000ff1e0ff */
[----:B------:R-:W-:-:S05]  /*27d0*/  IADD3.X R17, R3, UR5, RZ, P0, !PT ;  /* 0x0000000503117c10 */ /* 0x000fca00087fe4ff */
[----:B------:R5:W-:Y:S04]  /*27e0*/  LDGSTS.E.BYPASS.LTC128B.128 [R246+0x3100], [R16.64], !P1 ;  /* 0x0310000010f67fae */ /* 0x000be8000c901d48 */
[----:B------:R-:W-:Y:S01]  /*27f0*/  LDSM.16.M88.4 R84, [R234+0x2800] ;  /* 0x00280000ea54783b */ /* 0x000fe20000000200 */
[----:B------:R-:W-:Y:S03]  /*2800*/  HMMA.16816.F32.BF16 R200, R4, R34, R172 ;  /* 0x0000002204c8723c */ /* 0x000fe600000418ac */
[----:B---3--:R-:W-:Y:S04]  /*2810*/  LDSM.16.M88.4 R12, [R236] ;  /* 0x00000000ec0c783b */ /* 0x008fe80000000200 */
[----:B------:R-:W0:Y:S04]  /*2820*/  LDGDEPBAR ;  /* 0x00000000000079af */ /* 0x000e280000000000 */
[----:B-----5:R-:W2:Y:S01]  /*2830*/  LDSM.16.M88.4 R16, [R236+0x2000] ;  /* 0x00200000ec10783b */ /* 0x020ea20000000200 */
[----:B------:R-:W-:Y:S11]  /*2840*/  HMMA.16816.F32.BF16 R248, R8, R28, R112 ;  /* 0x0000001c08f8723c */ /* 0x000ff60000041870 */
[----:B------:R-:W-:Y:S01]  /*2850*/  @!UPT UIADD3 URZ, URZ, URZ, URZ ;  /* 0x0000003f3f3ff290 */ /* 0x000fe2000fffe03f */
[----:B--2---:R-:W-:Y:S01]  /*2860*/  HMMA.16816.F32.BF16 R112, R16, R86, R200 ;  /* 0x000000561070723c */ /* 0x004fe200000418c8 */
[----:B------:R-:W2:Y:S07]  /*2870*/  LDL R200, [R1+0x28] ;  /* 0x0000280001c87983 */ /* 0x000eae0000100800 */
[C---:B----4-:R-:W-:Y:S01]  /*2880*/  HMMA.16816.F32.BF16 R20, R4.reuse, R28, R76 ;  /* 0x0000001c0414723c */ /* 0x050fe2000004184c */
[----:B------:R-:W-:Y:S07]  /*2890*/  LDSM.16.M88.4 R76, [R234] ;  /* 0x00000000ea4c783b */ /* 0x000fee0000000200 */
[C---:B------:R-:W-:Y:S01]  /*28a0*/  HMMA.16816.F32.BF16 R188, R4.reuse, R54, R88 ;  /* 0x0000003604bc723c */ /* 0x040fe20000041858 */
[----:B------:R-:W3:Y:S07]  /*28b0*/  LDSM.16.M88.4 R88, [R234+0x3000] ;  /* 0x00300000ea58783b */ /* 0x000eee0000000200 */
[C---:B------:R-:W-:Y:S01]  /*28c0*/  HMMA.16816.F32.BF16 R108, R4.reuse, R56, R60 ;  /* 0x00000038046c723c */ /* 0x040fe2000004183c */
[----:B------:R-:W-:Y:S07]  /*28d0*/  LDSM.16.M88.4 R60, [R234+0x2000] ;  /* 0x00200000ea3c783b */ /* 0x000fee0000000200 */
[C---:B------:R-:W-:Y:S01]  /*28e0*/  HMMA.16816.F32.BF16 R104, R4.reuse, R52, R64 ;  /* 0x000000340468723c */ /* 0x040fe20000041840 */
[----:B------:R-:W-:Y:S07]  /*28f0*/  LDSM.16.M88.4 R64, [R234+0x1800] ;  /* 0x00180000ea40783b */ /* 0x000fee0000000200 */
[C---:B------:R-:W-:Y:S01]  /*2900*/  HMMA.16816.F32.BF16 R100, R4.reuse, R48, R68 ;  /* 0x000000300464723c */ /* 0x040fe20000041844 */
[----:B------:R-:W-:Y:S07]  /*2910*/  LDSM.16.M88.4 R68, [R234+0x1000] ;  /* 0x00100000ea44783b */ /* 0x000fee0000000200 */
[C---:B------:R-:W-:Y:S01]  /*2920*/  HMMA.16816.F32.BF16 R40, R4.reuse, R32, R72 ;  /* 0x000000200428723c */ /* 0x040fe20000041848 */
[----:B------:R-:W4:Y:S07]  /*2930*/  LDSM.16.M88.4 R72, [R234+0x800] ;  /* 0x00080000ea48783b */ /* 0x000f2e0000000200 */
[C---:B------:R-:W-:Y:S08]  /*2940*/  HMMA.16816.F32.BF16 R208, R4.reuse, R46, R180 ;  /* 0x0000002e04d0723c */ /* 0x040ff000000418b4 */
[C---:B------:R-:W-:Y:S08]  /*2950*/  HMMA.16816.F32.BF16 R96, R4.reuse, R44, R96 ;  /* 0x0000002c0460723c */ /* 0x040ff00000041860 */
[----:B------:R-:W-:Y:S08]  /*2960*/  HMMA.16816.F32.BF16 R92, R4, R36, R92 ;  /* 0x00000024045c723c */ /* 0x000ff0000004185c */
[C---:B------:R-:W-:Y:S08]  /*2970*/  HMMA.16816.F32.BF16 R180, R8.reuse, R56, R164 ;  /* 0x0000003808b4723c */ /* 0x040ff000000418a4 */
[----:B------:R-:W-:Y:S08]  /*2980*/  HMMA.16816.F32.BF16 R192, R8, R52, R140 ;  /* 0x0000003408c0723c */ /* 0x000ff0000004188c */
[----:B------:R-:W-:Y:S08]  /*2990*/  HMMA.16816.F32.BF16 R216, R4, R50, R184 ;  /* 0x0000003204d8723c */ /* 0x000ff000000418b8 */
[C---:B------:R-:W-:Y:S08]  /*29a0*/  HMMA.16816.F32.BF16 R196, R8.reuse, R48, R132 ;  /* 0x0000003008c4723c */ /* 0x040ff00000041884 */
[C---:B------:R-:W-:Y:S08]  /*29b0*/  HMMA.16816.F32.BF16 R56, R8.reuse, R58, R160 ;  /* 0x0000003a0838723c */ /* 0x040ff000000418a0 */
[C---:B------:R-:W-:Y:S08]  /*29c0*/  HMMA.16816.F32.BF16 R52, R8.reuse, R54, R156 ;  /* 0x000000360834723c */ /* 0x040ff0000004189c */
[----:B------:R-:W-:Y:S08]  /*29d0*/  HMMA.16816.F32.BF16 R48, R8, R50, R148 ;  /* 0x000000320830723c */ /* 0x000ff00000041894 */
[C---:B------:R-:W-:Y:S08]  /*29e0*/  HMMA.16816.F32.BF16 R204, R4.reuse, R38, R176 ;  /* 0x0000002604cc723c */ /* 0x040ff000000418b0 */
[----:B------:R-:W-:Y:S01]  /*29f0*/  HMMA.16816.F32.BF16 R184, R4, R30, R168 ;  /* 0x0000001e04b8723c */ /* 0x000fe200000418a8 */
[----:B------:R-:W-:Y:S07]  /*2a00*/  LDSM.16.M88.4 R4, [R237+0x2000] ;  /* 0x00200000ed04783b */ /* 0x000fee0000000200 */
[C---:B------:R-:W-:Y:S08]  /*2a10*/  HMMA.16816.F32.BF16 R212, R8.reuse, R44, R128 ;  /* 0x0000002c08d4723c */ /* 0x040ff00000041880 */
[C---:B------:R-:W-:Y:S08]  /*2a20*/  HMMA.16816.F32.BF16 R220, R8.reuse, R36, R124 ;  /* 0x0000002408dc723c */ /* 0x040ff0000004187c */
[C---:B------:R-:W-:Y:S08]  /*2a30*/  HMMA.16816.F32.BF16 R224, R8.reuse, R32, R120 ;  /* 0x0000002008e0723c */ /* 0x040ff00000041878 */
[C---:B------:R-:W-:Y:S01]  /*2a40*/  HMMA.16816.F32.BF16 R152, R8.reuse, R46, R152 ;  /* 0x0000002e0898723c */ /* 0x040fe20000041898 */
[----:B------:R-:W5:Y:S07]  /*2a50*/  LDSM.16.M88.4 R44, [R231] ;  /* 0x00000000e72c783b */ /* 0x000f6e0000000200 */
[C---:B------:R-:W-:Y:S01]  /*2a60*/  HMMA.16816.F32.BF16 R172, R8.reuse, R38, R144 ;  /* 0x0000002608ac723c */ /* 0x040fe20000041890 */
[----:B------:R-:W-:Y:S07]  /*2a70*/  LDSM.16.M88.4 R36, [R231+0x1000] ;  /* 0x00100000e724783b */ /* 0x000fee0000000200 */
[C---:B------:R-:W-:Y:S01]  /*2a80*/  HMMA.16816.F32.BF16 R176, R8.reuse, R34, R136 ;  /* 0x0000002208b0723c */ /* 0x040fe20000041888 */
[----:B------:R-:W-:Y:S07]  /*2a90*/  LDSM.16.M88.4 R32, [R231+0x1800] ;  /* 0x00180000e720783b */ /* 0x000fee0000000200 */
[----:B------:R-:W-:Y:S01]  /*2aa0*/  HMMA.16816.F32.BF16 R168, R8, R30, R116 ;  /* 0x0000001e08a8723c */ /* 0x000fe20000041874 */
[----:B------:R-:W1:Y:S04]  /*2ab0*/  LDSM.16.M88.4 R8, [R237] ;  /* 0x00000000ed08783b */ /* 0x000e680000000200 */
[----:B------:R-:W-:Y:S03]  /*2ac0*/  LDSM.16.M88.4 R28, [R231+0x2000] ;  /* 0x00200000e71c783b */ /* 0x000fe60000000200 */
[C---:B------:R-:W-:Y:S01]  /*2ad0*/  HMMA.16816.F32.BF16 R140, R16.reuse, R84, R40 ;  /* 0x00000054108c723c */ /* 0x040fe20000041828 */
[----:B------:R-:W1:Y:S07]  /*2ae0*/  LDSM.16.M88.4 R40, [R231+0x800] ;  /* 0x00080000e728783b */ /* 0x000e6e0000000200 */
[C---:B---3--:R-:W-:Y:S01]  /*2af0*/  HMMA.16816.F32.BF16 R136, R16.reuse, R88, R20 ;  /* 0x000000581088723c */ /* 0x048fe20000041814 */
[----:B------:R-:W-:Y:S07]  /*2b00*/  LDSM.16.M88.4 R20, [R231+0x3000] ;  /* 0x00300000e714783b */ /* 0x000fee0000000200 */
[----:B------:R-:W-:Y:S01]  /*2b10*/  HMMA.16816.F32.BF16 R132, R16, R78, R24 ;  /* 0x0000004e1084723c */ /* 0x000fe20000041818 */
[----:B------:R-:W3:Y:S01]  /*2b20*/  LDSM.16.M88.4 R24, [R231+0x2800] ;  /* 0x00280000e718783b */ /* 0x000ee20000000200 */
[----:B------:R-:W-:-:S06]  /*2b30*/  DEPBAR.LE SB0, 0x0 ;  /* 0x000080000000791a */ /* 0x000fcc0000000000 */
        /* <DEDUP_REMOVED lines=24> */
[----:B--2---:R-:W-:Y:S01]  /*2cc0*/  ISETP.GT.AND P0, PT, R80, R200, PT ;  /* 0x000000c85000720c */ /* 0x004fe20003f04270 */
[----:B------:R-:W-:Y:S01]  /*2cd0*/  BSSY B0, `(.L_x_2752) ;  /* 0x0000044000007945 */ /* 0x000fe20003800000 */
[----:B------:R-:W-:-:S05]  /*2ce0*/  IMAD.MOV.U32 R209, RZ, RZ, R0 ;  /* 0x000000ffffd17224 */ /* 0x000fca00078e0000 */
[C---:B-----5:R-:W-:Y:S08]  /*2cf0*/  HMMA.16816.F32.BF16 R164, R4.reuse, R44, R164 ;  /* 0x0000002c04a4723c */ /* 0x060ff000000418a4 */
[----:B------:R-:W-:Y:S08]  /*2d00*/  HMMA.16816.F32.BF16 R132, R4, R46, R132 ;  /* 0x0000002e0484723c */ /* 0x000ff00000041884 */
[C---:B-1----:R-:W-:Y:S08]  /*2d10*/  HMMA.16816.F32.BF16 R104, R8.reuse, R44, R104 ;  /* 0x0000002c0868723c */ /* 0x042ff00000041868 */
        /* <DEDUP_REMOVED lines=15> */
[C---:B---3--:R-:W-:Y:S08]  /*2e10*/  HMMA.16816.F32.BF16 R140, R4.reuse, R24, R140 ;  /* 0x00000018048c723c */ /* 0x048ff0000004188c */
        /* <DEDUP_REMOVED lines=47> */
.L_x_2753:
[----:B------:R-:W-:Y:S05]  /*3110*/  BSYNC B0 ;  /* 0x0000000000007941 */ /* 0x000fea0003800000 */
.L_x_2752:
[----:B------:R-:W3:Y:S04]  /*3120*/  LDL R0, [R1+0x70] ;  /* 0x0000700001007983 */ /* 0x000ee80000100800 */
[----:B------:R-:W3:Y:S04]  /*3130*/  LDL R196, [R1+0x68] ;  /* 0x0000680001c47983 */ /* 0x000ee80000100800 */
[----:B--2---:R-:W2:Y:S04]  /*3140*/  LDL R5, [R1+0x50] ;  /* 0x0000500001057983 */ /* 0x004ea80000100800 */
        /* <DEDUP_REMOVED lines=12> */
[----:B------:R-:W0:Y:S01]  /*3210*/  LDGDEPBAR ;  /* 0x00000000000079af */ /* 0x000e220000000000 */
[----:B---3--:R-:W-:-:S04]  /*3220*/  IMAD.IADD R2, R0, 0x1, R196 ;  /* 0x0000000100027824 */ /* 0x008fc800078e02c4 */
[----:B------:R-:W-:-:S04]  /*3230*/  @P4 IMAD.HI.U32 R0, R2, c[0x0][0x2c8], RZ ;  /* 0x0000b20002004a27 */ /* 0x000fc800078e00ff */
[----:B------:R-:W-:Y:S01]  /*3240*/  IMAD.MOV.U32 R6, RZ, RZ, R2 ;  /* 0x000000ffff067224 */ /* 0x000fe200078e0002 */
[----:B------:R-:W-:Y:S01]  /*3250*/  @P4 SHF.R.U32.HI R6, RZ, c[0x0][0x2cc], R0 ;  /* 0x0000b300ff064a19 */ /* 0x000fe20000011600 */
[----:B------:R-:W-:Y:S04]  /*3260*/  STL [R1+0x4c], R2 ;  /* 0x00004c0201007387 */ /* 0x000fe80000100800 */
[----:B------:R-:W1:Y:S01]  /*3270*/  SHFL.IDX PT, R2, R6, 0x2, 0x1c1f ;  /* 0x005c1f0006027f89 */ /* 0x000e6200000e0000 */
[----:B------:R-:W-:-:S03]  /*3280*/  IADD3 R0, R81, c[0x0][0x1d0], RZ ;  /* 0x0000740051007a10 */ /* 0x000fc60007ffe0ff */
[----:B------:R-:W3:Y:S01]  /*3290*/  SHFL.IDX PT, R4, R6, 0x3, 0x1c1f ;  /* 0x007c1f0006047f89 */ /* 0x000ee200000e0000 */
[----:B--2---:R-:W-:-:S04]  /*32a0*/  IADD3 R3, -R5, 0x1, R0 ;  /* 0x0000000105037810 */ /* 0x004fc80007ffe100 */
[----:B------:R-:W-:Y:S01]  /*32b0*/  IADD3 R7, R3, -c[0x0][0x168], RZ ;  /* 0x80005a0003077a10 */ /* 0x000fe20007ffe0ff */
[----:B------:R-:W-:Y:S01]  /*32c0*/  IMAD.IADD R8, R0, 0x1, -R5 ;  /* 0x0000000100087824 */ /* 0x000fe200078e0a05 */
[----:B------:R-:W2:Y:S03]  /*32d0*/  SHFL.IDX PT, R3, R6, RZ, 0x1c1f ;  /* 0x001c1fff06037589 */ /* 0x000ea600000e0000 */
[----:B-1----:R-:W-:-:S05]  /*32e0*/  IMAD.IADD R2, R7, 0x1, R2 ;  /* 0x0000000107027824 */ /* 0x002fca00078e0202 */
[----:B------:R-:W-:Y:S01]  /*32f0*/  IMNMX R2, R8, R2, PT ;  /* 0x0000000208027217 */ /* 0x000fe20003800200 */
[----:B---3--:R-:W-:-:S03]  /*3300*/  IMAD.IADD R0, R7, 0x1, R4 ;  /* 0x0000000107007824 */ /* 0x008fc600078e0204 */
[----:B------:R-:W-:Y:S02]  /*3310*/  ISETP.GT.AND P2, PT, R2, 0x1, PT ;  /* 0x000000010200780c */ /* 0x000fe40003f44270 */
[----:B------:R-:W-:Y:S02]  /*3320*/  IMNMX R0, R8, R0, PT ;  /* 0x0000000008007217 */ /* 0x000fe40003800200 */
[----:B------:R-:W-:Y:S02]  /*3330*/  FSEL R12, R165, -INF , P2 ;  /* 0xff800000a50c7808 */ /* 0x000fe40001000000 */
[C---:B------:R-:W-:Y:S02]  /*3340*/  ISETP.GT.AND P2, PT, R2.reuse, 0x9, PT ;  /* 0x000000090200780c */ /* 0x040fe40003f44270 */
[----:B------:R-:W-:Y:S02]  /*3350*/  ISETP.GT.AND P3, PT, R2, RZ, PT ;  /* 0x000000ff0200720c */ /* 0x000fe40003f64270 */
[----:B------:R-:W-:-:S02]  /*3360*/  FSEL R14, R133, -INF , P2 ;  /* 0xff800000850e7808 */ /* 0x000fc40001000000 */
[----:B------:R-:W-:Y:S02]  /*3370*/  ISETP.GT.AND P0, PT, R0, 0x1, PT ;  /* 0x000000010000780c */ /* 0x000fe40003f04270 */
[----:B------:R-:W-:Y:S02]  /*3380*/  ISETP.GT.AND P2, PT, R2, 0x11, PT ;  /* 0x000000110200780c */ /* 0x000fe40003f44270 */
[----:B------:R-:W-:Y:S02]  /*3390*/  ISETP.GT.AND P1, PT, R0, RZ, PT ;  /* 0x000000ff0000720c */ /* 0x000fe40003f24270 */
[----:B------:R-:W-:Y:S02]  /*33a0*/  FSEL R11, R164, -INF , P3 ;  /* 0xff800000a40b7808 */ /* 0x000fe40001800000 */
[----:B------:R-:W-:Y:S02]  /*33b0*/  FSEL R16, R167, -INF , P0 ;  /* 0xff800000a7107808 */ /* 0x000fe40000000000 */
[----:B------:R-:W-:-:S02]  /*33c0*/  FSEL R23, R161, -INF , P2 ;  /* 0xff800000a1177808 */ /* 0x000fc40001000000 */
[----:B------:R-:W-:Y:S02]  /*33d0*/  ISETP.GT.AND P3, PT, R2, 0x8, PT ;  /* 0x000000080200780c */ /* 0x000fe40003f64270 */
[----:B------:R-:W-:Y:S02]  /*33e0*/  ISETP.GT.AND P0, PT, R0, 0x9, PT ;  /* 0x000000090000780c */ /* 0x000fe40003f04270 */
[----:B------:R-:W-:Y:S02]  /*33f0*/  ISETP.GT.AND P2, PT, R2, 0x19, PT ;  /* 0x000000190200780c */ /* 0x000fe40003f44270 */
[----:B------:R-:W-:Y:S02]  /*3400*/  FSEL R15, R166, -INF , P1 ;  /* 0xff800000a60f7808 */ /* 0x000fe40000800000 */
[----:B------:R-:W-:Y:S02]  /*3410*/  ISETP.GT.AND P1, PT, R0, 0x8, PT ;  /* 0x000000080000780c */ /* 0x000fe40003f24270 */
[----:B------:R-:W-:-:S02]  /*3420*/  FSEL R13, R132, -INF , P3 ;  /* 0xff800000840d7808 */ /* 0x000fc40001800000 */
[----:B------:R-:W-:Y:S02]  /*3430*/  FSEL R21, R135, -INF , P0 ;  /* 0xff80000087157808 */ /* 0x000fe40000000000 */
[----:B------:R-:W-:Y:S01]  /*3440*/  FSEL R25, R129, -INF , P2 ;  /* 0xff80000081197808 */ /* 0x000fe20001000000 */
[----:B--2---:R-:W-:Y:S01]  /*3450*/  IMAD.IADD R3, R7, 0x1, R3 ;  /* 0x0000000107037824 */ /* 0x004fe200078e0203 */
[----:B------:R-:W-:Y:S02]  /*3460*/  ISETP.GT.AND P3, PT, R2, 0x10, PT ;  /* 0x000000100200780c */ /* 0x000fe40003f64270 */
[----:B------:R-:W-:Y:S02]  /*3470*/  ISETP.GT.AND P0, PT, R0, 0x11, PT ;  /* 0x000000110000780c */ /* 0x000fe40003f04270 */
[----:B------:R-:W-:Y:S02]  /*3480*/  ISETP.GT.AND P2, PT, R2, 0x21, PT ;  /* 0x000000210200780c */ /* 0x000fe40003f44270 */
[----:B------:R-:W-:-:S02]  /*3490*/  FSEL R20, R134, -INF , P1 ;  /* 0xff80000086147808 */ /* 0x000fc40000800000 */
[----:B------:R-:W-:Y:S02]  /*34a0*/  FSEL R22, R160, -INF , P3 ;  /* 0xff800000a0167808 */ /* 0x000fe40001800000 */
[----:B------:R-:W-:Y:S02]  /*34b0*/  FSEL R27, R163, -INF , P0 ;  /* 0xff800000a31b7808 */ /* 0x000fe40000000000 */
[----:B------:R-:W-:Y:S02]  /*34c0*/  FSEL R134, R157, -INF , P2 ;  /* 0xff8000009d867808 */ /* 0x000fe40001000000 */
[----:B------:R-:W-:Y:S02]  /*34d0*/  ISETP.GT.AND P1, PT, R0, 0x10, PT ;  /* 0x000000100000780c */ /* 0x000fe40003f24270 */
[----:B------:R-:W-:Y:S02]  /*34e0*/  ISETP.GT.AND P3, PT, R2, 0x18, PT ;  /* 0x000000180200780c */ /* 0x000fe40003f64270 */
[----:B------:R-:W-:-:S02]  /*34f0*/  ISETP.GT.AND P0, PT, R0, 0x19, PT ;  /* 0x000000190000780c */ /* 0x000fc40003f04270 */
[----:B------:R-:W-:Y:S02]  /*3500*/  ISETP.GT.AND P2, PT, R2, 0x29, PT ;  /* 0x000000290200780c */ /* 0x000fe40003f44270 */
[----:B------:R-:W-:Y:S02]  /*3510*/  IMNMX R3, R8, R3, PT ;  /* 0x0000000308037217 */ /* 0x000fe40003800200 */
[----:B------:R-:W-:Y:S02]  /*3520*/  FSEL R26, R162, -INF , P1 ;  /* 0xff800000a21a7808 */ /* 0x000fe40000800000 */
[----:B------:R-:W-:Y:S02]  /*3530*/  FSEL R24, R128, -INF , P3 ;  /* 0xff80000080187808 */ /* 0x000fe40001800000 */
[----:B------:R-:W-:Y:S02]  /*3540*/  FSEL R72, R131, -INF , P0 ;  /* 0xff80000083487808 */ /* 0x000fe40000000000 */
[----:B------:R-:W-:-:S02]  /*3550*/  FSEL R132, R125, -INF , P2 ;  /* 0xff8000007d847808 */ /* 0x000fc40001000000 */
[----:B------:R-:W-:Y:S02]  /*3560*/  ISETP.GT.AND P1, PT, R0, 0x18, PT ;  /* 0x000000180000780c */ /* 0x000fe40003f24270 */
[----:B------:R-:W-:Y:S02]  /*3570*/  ISETP.GT.AND P3, PT, R2, 0x20, PT ;  /* 0x000000200200780c */ /* 0x000fe40003f64270 */
[----:B------:R-:W-:Y:S02]  /*3580*/  ISETP.GT.AND P0, PT, R0, 0x21, PT ;  /* 0x000000210000780c */ /* 0x000fe40003f04270 */
[----:B------:R-:W-:Y:S02]  /*3590*/  ISETP.GT.AND P2, PT, R3, 0x1, PT ;  /* 0x000000010300780c */ /* 0x000fe40003f44270 */
[----:B------:R-:W-:Y:S02]  /*35a0*/  FSEL R32, R130, -INF , P1 ;  /* 0xff80000082207808 */ /* 0x000fe40000800000 */
[----:B------:R-:W-:-:S02]  /*35b0*/  FSEL R138, R156, -INF , P3 ;  /* 0xff8000009c8a7808 */ /* 0x000fc40001800000 */
[----:B------:R-:W-:Y:S02]  /*35c0*/  FSEL R139, R159, -INF , P0 ;  /* 0xff8000009f8b7808 */ /* 0x000fe40000000000 */
[----:B------:R-:W-:Y:S02]  /*35d0*/  FSEL R10, R105, -INF , P2 ;  /* 0xff800000690a7808 */ /* 0x000fe40001000000 */
[----:B------:R-:W-:Y:S02]  /*35e0*/  ISETP.GT.AND P1, PT, R0, 0x20, PT ;  /* 0x000000200000780c */ /* 0x000fe40003f24270 */
[----:B------:R-:W-:Y:S02]  /*35f0*/  ISETP.GT.AND P3, PT, R2, 0x28, PT ;  /* 0x000000280200780c */ /* 0x000fe40003f64270 */
[----:B------:R-:W-:Y:S02]  /*3600*/  ISETP.GT.AND P0, PT, R0, 0x29, PT ;  /* 0x000000290000780c */ /* 0x000fe40003f04270 */
[----:B------:R-:W-:-:S02]  /*3610*/  ISETP.GT.AND P2, PT, R3, 0x11, PT ;  /* 0x000000110300780c */ /* 0x000fc40003f44270 */
[----:B------:R-:W-:Y:S02]  /*3620*/  FSEL R152, R158, -INF , P1 ;  /* 0xff8000009e987808 */ /* 0x000fe40000800000 */
[----:B------:R-:W-:Y:S02]  /*3630*/  FSEL R133, R124, -INF , P3 ;  /* 0xff8000007c857808 */ /* 0x000fe40001800000 */
[----:B------:R-:W-:Y:S02]  /*3640*/  FSEL R154, R127, -INF , P0 ;  /* 0xff8000007f9a7808 */ /* 0x000fe40000000000 */
[----:B------:R-:W-:Y:S02]  /*3650*/  FSEL R88, R97, -INF , P2 ;  /* 0xff80000061587808 */ /* 0x000fe40001000000 */
[----:B------:R-:W-:Y:S02]  /*3660*/  ISETP.GT.AND P1, PT, R0, 0x28, PT ;  /* 0x000000280000780c */ /* 0x000fe40003f24270 */
[----:B------:R-:W-:-:S02]  /*3670*/  ISETP.GT.AND P3, PT, R3, RZ, PT ;  /* 0x000000ff0300720c */ /* 0x000fc40003f64270 */
[C---:B------:R-:W-:Y:S02]  /*3680*/  ISETP.GT.AND P0, PT, R3.reuse, 0x9, PT ;  /* 0x000000090300780c */ /* 0x040fe40003f04270 */
[----:B------:R-:W-:Y:S02]  /*3690*/  ISETP.GT.AND P2, PT, R3, 0x21, PT ;  /* 0x000000210300780c */ /* 0x000fe40003f44270 */
[----:B------:R-:W-:Y:S02]  /*36a0*/  FSEL R153, R126, -INF , P1 ;  /* 0xff8000007e997808 */ /* 0x000fe40000800000 */
[----:B------:R-:W-:Y:S02]  /*36b0*/  FSEL R9, R104, -INF , P3 ;  /* 0xff80000068097808 */ /* 0x000fe40001800000 */
[----:B------:R-:W-:Y:S02]  /*36c0*/  FSEL R85, R101, -INF , P0 ;  /* 0xff80000065557808 */ /* 0x000fe40000000000 */
[----:B------:R-:W-:-:S02]  /*36d0*/  FSEL R130, R77, -INF , P2 ;  /* 0xff8000004d827808 */ /* 0x000fc40001000000 */
[C---:B------:R-:W-:Y:S02]  /*36e0*/  ISETP.GT.AND P1, PT, R3.reuse, 0x8, PT ;  /* 0x000000080300780c */ /* 0x040fe40003f24270 */
[C---:B------:R-:W-:Y:S02]  /*36f0*/  ISETP.GT.AND P3, PT, R3.reuse, 0x10, PT ;  /* 0x000000100300780c */ /* 0x040fe40003f64270 */
[C---:B------:R-:W-:Y:S02]  /*3700*/  ISETP.GT.AND P0, PT, R3.reuse, 0x19, PT ;  /* 0x000000190300780c */ /* 0x040fe40003f04270 */
[----:B------:R-:W-:Y:S02]  /*3710*/  ISETP.GT.AND P2, PT, R3, 0x31, PT ;  /* 0x000000310300780c */ /* 0x000fe40003f44270 */
        /* <DEDUP_REMOVED lines=22> */
[----:B------:R-:W-:Y:S02]  /*3880*/  ISETP.GT.AND P0, PT, R3, 0x49, PT ;  /* 0x000000490300780c */ /* 0x000fe40003f04270 */
[----:B------:R-:W-:Y:S02]  /*3890*/  ISETP.GT.AND P2, PT, R2, 0x30, PT ;  /* 0x000000300200780c */ /* 0x000fe40003f44270 */
[----:B------:R-:W-:Y:S02]  /*38a0*/  FSEL R158, R64, -INF , P1 ;  /* 0xff800000409e7808 */ /* 0x000fe40000800000 */
[----:B------:R-:W-:-:S02]  /*38b0*/  FSEL R182, R56, -INF , P3 ;  /* 0xff80000038b67808 */ /* 0x000fc40001800000 */
[----:B------:R-:W-:Y:S02]  /*38c0*/  FSEL R185, R61, -INF , P0 ;  /* 0xff8000003db97808 */ /* 0x000fe40000000000 */
[----:B------:R-:W-:Y:S02]  /*38d0*/  FSEL R156, R148, -INF , P2 ;  /* 0xff800000949c7808 */ /* 0x000fe40001000000 */
[C---:B------:R-:W-:Y:S02]  /*38e0*/  ISETP.GT.AND P1, PT, R3.reuse, 0x48, PT ;  /* 0x000000480300780c */ /* 0x040fe40003f24270 */
[C---:B------:R-:W-:Y:S02]  /*38f0*/  ISETP.GT.AND P3, PT, R3.reuse, 0x50, PT ;  /* 0x000000500300780c */ /* 0x040fe40003f64270 */
[----:B------:R-:W-:Y:S02]  /*3900*/  ISETP.GT.AND P0, PT, R3, 0x59, PT ;  /* 0x000000590300780c */ /* 0x000fe40003f04270 */
        /* <DEDUP_REMOVED lines=8> */
[C---:B------:R-:W-:Y:S02]  /*3990*/  ISETP.GT.AND P3, PT, R3.reuse, 0x68, PT ;  /* 0x000000680300780c */ /* 0x040fe40003f64270 */
[----:B------:R-:W-:Y:S02]  /*39a0*/  ISETP.GT.AND P2, PT, R3, 0x69, PT ;  /* 0x000000690300780c */ /* 0x000fe40003f44270 */
[----:B------:R-:W-:Y:S02]  /*39b0*/  FMNMX.FTZ R3, R9, R10, !PT ;  /* 0x0000000a09037209 */ /* 0x000fe40007810000 */
[----:B------:R-:W-:Y:S02]  /*39c0*/  FSEL R197, R48, -INF , P1 ;  /* 0xff80000030c57808 */ /* 0x000fe40000800000 */
[----:B------:R-:W-:-:S02]  /*39d0*/  FMNMX.FTZ R3, R84, R3, !PT ;  /* 0x0000000354037209 */ /* 0x000fc40007810000 */
[----:B------:R-:W-:Y:S02]  /*39e0*/  ISETP.GT.AND P1, PT, R2, 0x31, PT ;  /* 0x000000310200780c */ /* 0x000fe40003f24270 */
[----:B------:R-:W-:Y:S02]  /*39f0*/  FMNMX.FTZ R3, R85, R3, !PT ;  /* 0x0000000355037209 */ /* 0x000fe40007810000 */
[----:B------:R-:W-:Y:S02]  /*3a00*/  FSEL R155, R149, -INF , P1 ;  /* 0xff800000959b7808 */ /* 0x000fe40000800000 */
[----:B------:R-:W-:Y:S02]  /*3a10*/  ISETP.GT.AND P1, PT, R0, 0x31, PT ;  /* 0x000000310000780c */ /* 0x000fe40003f24270 */
[----:B------:R-:W-:Y:S02]  /*3a20*/  FMNMX.FTZ R3, R87, R3, !PT ;  /* 0x0000000357037209 */ /* 0x000fe40007810000 */
[----:B------:R-:W-:-:S02]  /*3a30*/  FSEL R151, R151, -INF , P1 ;  /* 0xff80000097977808 */ /* 0x000fc40000800000 */
[----:B------:R-:W-:Y:S02]  /*3a40*/  ISETP.GT.AND P1, PT, R2, 0x38, PT ;  /* 0x000000380200780c */ /* 0x000fe40003f24270 */
[----:B------:R-:W-:Y:S02]  /*3a50*/  FMNMX.FTZ R3, R88, R3, !PT ;  /* 0x0000000358037209 */ /* 0x000fe40007810000 */
[----:B------:R-:W-:Y:S02]  /*3a60*/  FMNMX.FTZ R4, R11, R12, !PT ;  /* 0x0000000c0b047209 */ /* 0x000fe40007810000 */
[----:B------:R-:W-:Y:S02]  /*3a70*/  FSEL R236, R41, -INF , P0 ;  /* 0xff80000029ec7808 */ /* 0x000fe40000000000 */
[----:B------:R-:W-:Y:S02]  /*3a80*/  FSEL R235, R28, -INF , P3 ;  /* 0xff8000001ceb7808 */ /* 0x000fe40001800000 */
[----:B------:R-:W-:-:S02]  /*3a90*/  FSEL R234, R29, -INF , P2 ;  /* 0xff8000001dea7808 */ /* 0x000fc40001000000 */
[----:B------:R-:W-:Y:S02]  /*3aa0*/  FSEL R149, R120, -INF , P1 ;  /* 0xff80000078957808 */ /* 0x000fe40000800000 */
[----:B------:R-:W-:Y:S02]  /*3ab0*/  FMNMX.FTZ R3, R89, R3, !PT ;  /* 0x0000000359037209 */ /* 0x000fe40007810000 */
        /* <DEDUP_REMOVED lines=55> */
[----:B------:R-:W-:Y:S02]  /*3e30*/  ISETP.GT.AND P0, PT, R0, 0x38, PT ;  /* 0x000000380000780c */ /* 0x000fe40003f04270 */
[----:B------:R-:W-:Y:S02]  /*3e40*/  FMNMX.FTZ R3, R155, R3, !PT ;  /* 0x000000039b037209 */ /* 0x000fe40007810000 */
[----:B------:R-:W-:-:S02]  /*3e50*/  FMNMX.FTZ R4, R153, R4, !PT ;  /* 0x0000000499047209 */ /* 0x000fc40007810000 */
[----:B------:R-:W-:Y:S02]  /*3e60*/  FMNMX.FTZ R2, R185, R2, !PT ;  /* 0x00000002b9027209 */ /* 0x000fe40007810000 */
[----:B------:R-:W-:Y:S02]  /*3e70*/  FSEL R145, R122, -INF , P0 ;  /* 0xff8000007a917808 */ /* 0x000fe40000000000 */
[----:B------:R-:W-:Y:S02]  /*3e80*/  FMNMX.FTZ R3, R149, R3, !PT ;  /* 0x0000000395037209 */ /* 0x000fe40007810000 */
[----:B------:R-:W-:Y:S02]  /*3e90*/  FMNMX.FTZ R4, R154, R4, !PT ;  /* 0x000000049a047209 */ /* 0x000fe40007810000 */
[----:B------:R-:W-:Y:S02]  /*3ea0*/  ISETP.GT.AND P0, PT, R0, 0x39, PT ;  /* 0x000000390000780c */ /* 0x000fe40003f04270 */
        /* <DEDUP_REMOVED lines=10> */
[----:B------:R-:W-:Y:S02]  /*3f50*/  ISETP.GT.AND P0, PT, R0, 0x41, PT ;  /* 0x000000410000780c */ /* 0x000fe40003f04270 */
[----:B------:R-:W-:Y:S02]  /*3f60*/  FMNMX.FTZ R3, R176, R3, !PT ;  /* 0x00000003b0037209 */ /* 0x000fe40007810000 */
[----:B------:R-:W-:-:S02]  /*3f70*/  FMNMX.FTZ R4, R145, R4, !PT ;  /* 0x0000000491047209 */ /* 0x000fc40007810000 */
[----:B------:R-:W-:Y:S02]  /*3f80*/  FMNMX.FTZ R2, R239, R2, !PT ;  /* 0x00000002ef027209 */ /* 0x000fe40007810000 */
[----:B------:R-:W-:Y:S02]  /*3f90*/  FSEL R173, R147, -INF , P0 ;  /* 0xff80000093ad7808 */ /* 0x000fe40000000000 */
[----:B------:R-:W-:Y:S02]  /*3fa0*/  ISETP.GT.AND P0, PT, R0, 0x48, PT ;  /* 0x000000480000780c */ /* 0x000fe40003f04270 */
[----:B------:R-:W-:Y:S02]  /*3fb0*/  FMNMX.FTZ R3, R181, R3, !PT ;  /* 0x00000003b5037209 */ /* 0x000fe40007810000 */
[----:B------:R-:W-:Y:S02]  /*3fc0*/  FMNMX.FTZ R4, R144, R4, !PT ;  /* 0x0000000490047209 */ /* 0x000fe40007810000 */
[----:B------:R-:W-:-:S02]  /*3fd0*/  FMNMX.FTZ R2, R238, R2, !PT ;  /* 0x00000002ee027209 */ /* 0x000fc40007810000 */
[----:B------:R-:W-:Y:S02]  /*3fe0*/  FSEL R174, R118, -INF , P0 ;  /* 0xff80000076ae7808 */ /* 0x000fe40000000000 */
[----:B------:R-:W-:Y:S02]  /*3ff0*/  FMNMX.FTZ R3, R180, R3, !PT ;  /* 0x00000003b4037209 */ /* 0x000fe40007810000 */
        /* <DEDUP_REMOVED lines=11> */
[----:B------:R-:W-:Y:S01]  /*40b0*/  FMNMX.FTZ R2, R234, R2, !PT ;  /* 0x00000002ea027209 */ /* 0x000fe20007810000 */
[----:B------:R-:W1:Y:S01]  /*40c0*/  SHFL.IDX PT, R5, R6, 0x1, 0x1c1f ;  /* 0x003c1f0006057f89 */ /* 0x000e6200000e0000 */
[----:B------:R-:W-:Y:S02]  /*40d0*/  ISETP.GT.AND P0, PT, R0, 0x51, PT ;  /* 0x000000510000780c */ /* 0x000fe40003f04270 */
[----:B------:R-:W-:Y:S02]  /*40e0*/  FMNMX.FTZ R3, R194, R3, !PT ;  /* 0x00000003c2037209 */ /* 0x000fe40007810000 */
[----:B------:R-:W-:Y:S01]  /*40f0*/  FMNMX.FTZ R4, R172, R4, !PT ;  /* 0x00000004ac047209 */ /* 0x000fe20007810000 */
[----:B------:R-:W2:Y:S01]  /*4100*/  SHFL.BFLY PT, R137, R2, 0x2, 0x1f ;  /* 0x0c401f0002897f89 */ /* 0x000ea200000e0000 */
[----:B------:R-:W-:-:S02]  /*4110*/  FSEL R207, R143, -INF , P0 ;  /* 0xff8000008fcf7808 */ /* 0x000fc40000000000 */
[----:B------:R-:W-:Y:S02]  /*4120*/  FSEL R201, R168, -INF , P5 ;  /* 0xff800000a8c97808 */ /* 0x000fe40002800000 */
[C---:B------:R-:W-:Y:S02]  /*4130*/  ISETP.GT.AND P0, PT, R0.reuse, 0x58, PT ;  /* 0x000000580000780c */ /* 0x040fe40003f04270 */
[----:B------:R-:W-:Y:S02]  /*4140*/  FMNMX.FTZ R3, R237, R3, !PT ;  /* 0x00000003ed037209 */ /* 0x000fe40007810000 */
[----:B------:R-:W-:Y:S02]  /*4150*/  FMNMX.FTZ R4, R215, R4, !PT ;  /* 0x00000004d7047209 */ /* 0x000fe40007810000 */
[----:B------:R-:W-:Y:S02]  /*4160*/  FSEL R210, R169, -INF , P3 ;  /* 0xff800000a9d27808 */ /* 0x000fe40001800000 */
[----:B------:R-:W-:-:S02]  /*4170*/  ISETP.GT.AND P3, PT, R0, 0x59, PT ;  /* 0x000000590000780c */ /* 0x000fc40003f64270 */
[----:B------:R-:W-:Y:S02]  /*4180*/  FMNMX.FTZ R3, R201, R3, !PT ;  /* 0x00000003c9037209 */ /* 0x000fe40007810000 */
[----:B------:R-:W-:Y:S02]  /*4190*/  FSEL R204, R114, -INF , P0 ;  /* 0xff80000072cc7808 */ /* 0x000fe40000000000 */
[----:B------:R-:W-:Y:S02]  /*41a0*/  FMNMX.FTZ R4, R207, R4, !PT ;  /* 0x00000004cf047209 */ /* 0x000fe40007810000 */
[----:B------:R-:W-:Y:S02]  /*41b0*/  FSEL R199, R109, -INF , P1 ;  /* 0xff8000006dc77808 */ /* 0x000fe40000800000 */
[----:B------:R-:W-:Y:S02]  /*41c0*/  FSEL R193, R108, -INF , P2 ;  /* 0xff8000006cc17808 */ /* 0x000fe40001000000 */
[----:B------:R-:W-:-:S02]  /*41d0*/  FMNMX.FTZ R3, R210, R3, !PT ;  /* 0x00000003d2037209 */ /* 0x000fc40007810000 */
[----:B------:R-:W-:Y:S02]  /*41e0*/  FSEL R203, R115, -INF , P3 ;  /* 0xff80000073cb7808 */ /* 0x000fe40001800000 */
[----:B------:R-:W-:Y:S02]  /*41f0*/  ISETP.GT.AND P1, PT, R0, 0x60, PT ;  /* 0x000000600000780c */ /* 0x000fe40003f24270 */
[----:B------:R-:W-:Y:S02]  /*4200*/  FMNMX.FTZ R4, R204, R4, !PT ;  /* 0x00000004cc047209 */ /* 0x000fe40007810000 */
[----:B------:R-:W-:Y:S02]  /*4210*/  FMNMX.FTZ R3, R193, R3, !PT ;  /* 0x00000003c1037209 */ /* 0x000fe40007810000 */
[----:B------:R-:W-:Y:S02]  /*4220*/  ISETP.GT.AND P0, PT, R0, 0x61, PT ;  /* 0x000000610000780c */ /* 0x000fe40003f04270 */
[----:B------:R-:W-:-:S02]  /*4230*/  FSEL R202, R170, -INF , P1 ;  /* 0xff800000aaca7808 */ /* 0x000fc40000800000 */
[----:B------:R-:W-:Y:S02]  /*4240*/  FMNMX.FTZ R4, R203, R4, !PT ;  /* 0x00000004cb047209 */ /* 0x000fe40007810000 */
[----:B------:R-:W-:Y:S02]  /*4250*/  FMNMX.FTZ R3, R199, R3, !PT ;  /* 0x00000003c7037209 */ /* 0x000fe40007810000 */
[----:B------:R-:W-:Y:S02]  /*4260*/  FSEL R206, R171, -INF , P0 ;  /* 0xff800000abce7808 */ /* 0x000fe40000000000 */
[----:B------:R-:W-:Y:S02]  /*4270*/  ISETP.GT.AND P1, PT, R0, 0x68, PT ;  /* 0x000000680000780c */ /* 0x000fe40003f24270 */
[----:B------:R-:W-:Y:S01]  /*4280*/  FMNMX.FTZ R4, R202, R4, !PT ;  /* 0x00000004ca047209 */ /* 0x000fe20007810000 */
[----:B-1----:R-:W-:Y:S01]  /*4290*/  IMAD.IADD R5, R7, 0x1, R5 ;  /* 0x0000000107057824 */ /* 0x002fe200078e0205 */
[----:B------:R-:W-:Y:S01]  /*42a0*/  ISETP.GT.AND P0, PT, R0, 0x69, PT ;  /* 0x000000690000780c */ /* 0x000fe20003f04270 */
[----:B------:R-:W1:Y:S01]  /*42b0*/  SHFL.BFLY PT, R7, R3, 0x2, 0x1f ;  /* 0x0c401f0003077f89 */ /* 0x000e6200000e0000 */
[----:B------:R-:W-:-:S02]  /*42c0*/  FSEL R208, R110, -INF , P1 ;  /* 0xff8000006ed07808 */ /* 0x000fc40000800000 */
[----:B------:R-:W-:Y:S02]  /*42d0*/  FMNMX.FTZ R4, R206, R4, !PT ;  /* 0x00000004ce047209 */ /* 0x000fe40007810000 */
[----:B--2---:R-:W-:Y:S02]  /*42e0*/  FMNMX.FTZ R137, R2, R137, !PT ;  /* 0x0000008902897209 */ /* 0x004fe40007810000 */
[----:B------:R-:W-:Y:S02]  /*42f0*/  FSEL R216, R111, -INF , P0 ;  /* 0xff8000006fd87808 */ /* 0x000fe40000000000 */
[----:B------:R-:W-:Y:S02]  /*4300*/  FMNMX.FTZ R2, R208, R4, !PT ;  /* 0x00000004d0027209 */ /* 0x000fe40007810000 */
[----:B------:R-:W-:Y:S02]  /*4310*/  IMNMX R0, R8, R5, PT ;  /* 0x0000000508007217 */ /* 0x000fe40003800200 */
[----:B------:R-:W-:-:S02]  /*4320*/  FMNMX.FTZ R2, R216, R2, !PT ;  /* 0x00000002d8027209 */ /* 0x000fc40007810000 */
[C---:B------:R-:W-:Y:S02]  /*4330*/  ISETP.GT.AND P1, PT, R0.reuse, RZ, PT ;  /* 0x000000ff0000720c */ /* 0x040fe40003f24270 */
[----:B------:R-:W-:Y:S01]  /*4340*/  ISETP.GT.AND P0, PT, R0, 0x1, PT ;  /* 0x000000010000780c */ /* 0x000fe20003f04270 */
[----:B------:R-:W2:Y:S01]  /*4350*/  SHFL.BFLY PT, R6, R2, 0x2, 0x1f ;  /* 0x0c401f0002067f89 */ /* 0x000ea200000e0000 */
[----:B------:R-:W-:Y:S02]  /*4360*/  FSEL R69, R106, -INF , P1 ;  /* 0xff8000006a457808 */ /* 0x000fe40000800000 */
[----:B------:R-:W-:Y:S01]  /*4370*/  FSEL R68, R107, -INF , P0 ;  /* 0xff8000006b447808 */ /* 0x000fe20000000000 */
[----:B------:R-:W3:Y:S01]  /*4380*/  SHFL.BFLY PT, R4, R137, 0x1, 0x1f ;  /* 0x0c201f0089047f89 */ /* 0x000ee200000e0000 */
[C---:B------:R-:W-:Y:S02]  /*4390*/  ISETP.GT.AND P3, PT, R0.reuse, 0x8, PT ;  /* 0x000000080000780c */ /* 0x040fe40003f64270 */
        /* <DEDUP_REMOVED lines=9> */
[----:B------:R-:W-:Y:S01]  /*4430*/  FMNMX.FTZ R5, R80, R5, !PT ;  /* 0x0000000550057209 */ /* 0x000fe20007810000 */
[----:B------:R-:W1:Y:S01]  /*4440*/  SHFL.BFLY PT, R135, R3, 0x1, 0x1f ;  /* 0x0c201f0003877f89 */ /* 0x000e6200000e0000 */
[----:B------:R-:W-:Y:S02]  /*4450*/  FSEL R81, R99, -INF , P0 ;  /* 0xff80000063517808 */ /* 0x000fe40000000000 */
[----:B------:R-:W-:Y:S02]  /*4460*/  ISETP.GT.AND P3, PT, R0, 0x18, PT ;  /* 0x000000180000780c */ /* 0x000fe40003f64270 */
[----:B------:R-:W-:-:S02]  /*4470*/  FMNMX.FTZ R5, R7, R5, !PT ;  /* 0x0000000507057209 */ /* 0x000fc40007810000 */
[----:B------:R-:W-:Y:S02]  /*4480*/  ISETP.GT.AND P2, PT, R0, 0x19, PT ;  /* 0x000000190000780c */ /* 0x000fe40003f44270 */
[----:B------:R-:W-:Y:S02]  /*4490*/  FSEL R82, R94, -INF , P3 ;  /* 0xff8000005e527808 */ /* 0x000fe40001800000 */
[----:B------:R-:W-:Y:S02]  /*44a0*/  FMNMX.FTZ R5, R81, R5, !PT ;  /* 0x0000000551057209 */ /* 0x000fe40007810000 */
[----:B------:R-:W-:Y:S02]  /*44b0*/  ISETP.GT.AND P0, PT, R0, 0x21, PT ;  /* 0x000000210000780c */ /* 0x000fe40003f04270 */
[----:B--2---:R-:W-:Y:S02]  /*44c0*/  FMNMX.FTZ R2, R2, R6, !PT ;  /* 0x0000000602027209 */ /* 0x004fe40007810000 */
[----:B------:R-:W-:-:S02]  /*44d0*/  ISETP.GT.AND P1, PT, R0, 0x20, PT ;  /* 0x000000200000780c */ /* 0x000fc40003f24270 */
[----:B------:R-:W-:Y:S02]  /*44e0*/  FSEL R83, R95, -INF , P2 ;  /* 0xff8000005f537808 */ /* 0x000fe40001000000 */
[----:B------:R-:W-:Y:S02]  /*44f0*/  FMNMX.FTZ R5, R82, R5, !PT ;  /* 0x0000000552057209 */ /* 0x000fe40007810000 */
[----:B------:R-:W-:Y:S02]  /*4500*/  FSEL R91, R79, -INF , P0 ;  /* 0xff8000004f5b7808 */ /* 0x000fe40000000000 */
[----:B---3--:R-:W-:Y:S01]  /*4510*/  FMNMX.FTZ R137, R137, R4, !PT ;  /* 0x0000000489897209 */ /* 0x008fe20007810000 */
[----:B------:R-:W2:Y:S01]  /*4520*/  SHFL.BFLY PT, R70, R2, 0x1, 0x1f ;  /* 0x0c201f0002467f89 */ /* 0x000ea200000e0000 */
[----:B------:R-:W-:Y:S02]  /*4530*/  ISETP.GT.AND P0, PT, R0, 0x29, PT ;  /* 0x000000290000780c */ /* 0x000fe40003f04270 */
[----:B------:R-:W-:-:S02]  /*4540*/  FSEL R86, R78, -INF , P1 ;  /* 0xff8000004e567808 */ /* 0x000fc40000800000 */
[----:B------:R-:W-:Y:S01]  /*4550*/  FMNMX.FTZ R5, R83, R5, !PT ;  /* 0x0000000553057209 */ /* 0x000fe20007810000 */
[----:B------:R-:W-:Y:S01]  /*4560*/  FMUL.FTZ R4, R137, c[0x0][0x2d0] ;  /* 0x0000b40089047a20 */ /* 0x000fe20000410000 */
[----:B------:R-:W-:Y:S02]  /*4570*/  FSEL R97, R47, -INF , P0 ;  /* 0xff8000002f617808 */ /* 0x000fe40000000000 */
[----:B------:R-:W-:Y:S02]  /*4580*/  FSETP.NEU.FTZ.AND P0, PT, R137, -INF , PT ;  /* 0xff8000008900780b */ /* 0x000fe40003f1d000 */
[----:B------:R-:W-:Y:S02]  /*4590*/  ISETP.GT.AND P1, PT, R0, 0x28, PT ;  /* 0x000000280000780c */ /* 0x000fe40003f24270 */
[----:B------:R-:W-:Y:S02]  /*45a0*/  FMNMX.FTZ R5, R86, R5, !PT ;  /* 0x0000000556057209 */ /* 0x000fe40007810000 */
[----:B------:R-:W-:-:S02]  /*45b0*/  FSEL R4, R4, RZ, P0 ;  /* 0x000000ff04047208 */ /* 0x000fc40000000000 */
[----:B------:R-:W-:Y:S02]  /*45c0*/  FSEL R96, R46, -INF , P1 ;  /* 0xff8000002e607808 */ /* 0x000fe40000800000 */
[----:B------:R-:W-:Y:S02]  /*45d0*/  FMNMX.FTZ R5, R91, R5, !PT ;  /* 0x000000055b057209 */ /* 0x000fe40007810000 */
[----:B-1----:R-:W-:Y:S01]  /*45e0*/  FMNMX.FTZ R135, R3, R135, !PT ;  /* 0x0000008703877209 */ /* 0x002fe20007810000 */
[--C-:B------:R-:W-:Y:S01]  /*45f0*/  FFMA.FTZ R3, R9, c[0x0][0x2d0], -R4.reuse ;  /* 0x0000b40009037a23 */ /* 0x100fe20000010804 */
[----:B------:R-:W-:Y:S02]  /*4600*/  ISETP.GT.AND P2, PT, R0, 0x30, PT ;  /* 0x000000300000780c */ /* 0x000fe40003f44270 */
[----:B--2---:R-:W-:Y:S01]  /*4610*/  FMNMX.FTZ R70, R2, R70, !PT ;  /* 0x0000004602467209 */ /* 0x004fe20007810000 */
[----:B------:R-:W-:Y:S01]  /*4620*/  FFMA.FTZ R6, R10, c[0x0][0x2d0], -R4 ;  /* 0x0000b4000a067a23 */ /* 0x000fe20000010804 */
[----:B------:R-:W-:Y:S01]  /*4630*/  FMNMX.FTZ R5, R96, R5, !PT ;  /* 0x0000000560057209 */ /* 0x000fe20007810000 */
[----:B------:R1:W-:Y:S01]  /*4640*/  MUFU.EX2 R225, R3 ;  /* 0x0000000300e17308 */ /* 0x0003e20000000800 */
[----:B------:R-:W-:Y:S01]  /*4650*/  ISETP.GT.AND P1, PT, R0, 0x31, PT ;  /* 0x000000310000780c */ /* 0x000fe20003f24270 */
[----:B------:R-:W-:Y:S01]  /*4660*/  LDSM.16.MT88.4 R44, [R232] ;  /* 0x00000000e82c783b */ /* 0x000fe20000004200 */
[----:B------:R-:W-:-:S02]  /*4670*/  FSEL R124, R38, -INF , P2 ;  /* 0xff800000267c7808 */ /* 0x000fc40001000000 */
[----:B------:R-:W-:Y:S02]  /*4680*/  FMNMX.FTZ R5, R97, R5, !PT ;  /* 0x0000000561057209 */ /* 0x000fe40007810000 */
[----:B------:R-:W-:Y:S02]  /*4690*/  FSETP.NEU.FTZ.AND P0, PT, R135, -INF , PT ;  /* 0xff8000008700780b */ /* 0x000fe40003f1d000 */
[----:B------:R-:W-:Y:S02]  /*46a0*/  FSEL R127, R39, -INF , P1 ;  /* 0xff800000277f7808 */ /* 0x000fe40000800000 */
[----:B------:R-:W-:Y:S01]  /*46b0*/  ISETP.GT.AND P2, PT, R0, 0x38, PT ;  /* 0x000000380000780c */ /* 0x000fe20003f44270 */
[----:B------:R2:W-:Y:S01]  /*46c0*/  MUFU.EX2 R186, R6 ;  /* 0x0000000600ba7308 */ /* 0x0005e20000000800 */
[----:B------:R-:W-:Y:S01]  /*46d0*/  FMNMX.FTZ R5, R124, R5, !PT ;  /* 0x000000057c057209 */ /* 0x000fe20007810000 */
[----:B------:R-:W-:Y:S01]  /*46e0*/  LDSM.16.MT88.4 R36, [R233] ;  /* 0x00000000e924783b */ /* 0x000fe20000004200 */
[----:B-1----:R-:W-:Y:S01]  /*46f0*/  FMUL.FTZ R3, R135, c[0x0][0x2d0] ;  /* 0x0000b40087037a20 */ /* 0x002fe20000410000 */
[----:B------:R-:W-:-:S02]  /*4700*/  ISETP.GT.AND P1, PT, R0, 0x39, PT ;  /* 0x000000390000780c */ /* 0x000fc40003f24270 */
[----:B------:R-:W-:Y:S02]  /*4710*/  FSEL R125, R66, -INF , P2 ;  /* 0xff800000427d7808 */ /* 0x000fe40001000000 */
[----:B------:R-:W-:Y:S02]  /*4720*/  FSEL R3, R3, RZ, P0 ;  /* 0x000000ff03037208 */ /* 0x000fe40000000000 */
[----:B------:R-:W-:Y:S02]  /*4730*/  FMNMX.FTZ R2, R127, R5, !PT ;  /* 0x000000057f027209 */ /* 0x000fe40007810000 */
[----:B------:R-:W-:Y:S01]  /*4740*/  FSEL R126, R67, -INF , P1 ;  /* 0xff800000437e7808 */ /* 0x000fe20000800000 */
[----:B------:R-:W-:Y:S01]  /*4750*/  FFMA.FTZ R5, R13, c[0x0][0x2d0], -R3 ;  /* 0x0000b4000d057a23 */ /* 0x000fe20000010803 */
[C---:B------:R-:W-:Y:S02]  /*4760*/  ISETP.GT.AND P1, PT, R0.reuse, 0x40, PT ;  /* 0x000000400000780c */ /* 0x040fe40003f24270 */
[----:B------:R-:W-:Y:S01]  /*4770*/  FMNMX.FTZ R2, R125, R2, !PT ;  /* 0x000000027d027209 */ /* 0x000fe20007810000 */
[----:B------:R1:W-:Y:S01]  /*4780*/  MUFU.EX2 R214, R5 ;  /* 0x0000000500d67308 */ /* 0x0003e20000000800 */
[----:B------:R-:W-:-:S02]  /*4790*/  ISETP.GT.AND P0, PT, R0, 0x41, PT ;  /* 0x000000410000780c */ /* 0x000fc40003f04270 */
[----:B------:R-:W-:Y:S02]  /*47a0*/  FSEL R140, R58, -INF , P1 ;  /* 0xff8000003a8c7808 */ /* 0x000fe40000800000 */
[----:B------:R-:W-:Y:S02]  /*47b0*/  FSEL R142, R59, -INF , P0 ;  /* 0xff8000003b8e7808 */ /* 0x000fe40000000000 */
[C---:B------:R-:W-:Y:S02]  /*47c0*/  ISETP.GT.AND P1, PT, R0.reuse, 0x48, PT ;  /* 0x000000480000780c */ /* 0x040fe40003f24270 */
[----:B------:R-:W-:Y:S01]  /*47d0*/  ISETP.GT.AND P2, PT, R0, 0x50, PT ;  /* 0x000000500000780c */ /* 0x000fe20003f44270 */
[----:B--2---:R-:W-:Y:S01]  /*47e0*/  FFMA.FTZ R6, R11, c[0x0][0x2d0], -R3 ;  /* 0x0000b4000b067a23 */ /* 0x004fe20000010803 */
[----:B-1----:R-:W-:Y:S01]  /*47f0*/  FMNMX.FTZ R5, R126, R2, !PT ;  /* 0x000000027e057209 */ /* 0x002fe20007810000 */
[----:B------:R-:W-:Y:S03]  /*4800*/  LDSM.16.MT88.4 R56, [R229+0x800] ;  /* 0x00080000e538783b */ /* 0x000fe60000004200 */
[----:B------:R-:W-:-:S02]  /*4810*/  FMNMX.FTZ R5, R140, R5, !PT ;  /* 0x000000058c057209 */ /* 0x000fc40007810000 */
[----:B------:R-:W-:Y:S02]  /*4820*/  ISETP.GT.AND P0, PT, R0, 0x49, PT ;  /* 0x000000490000780c */ /* 0x000fe40003f04270 */
[----:B------:R-:W-:Y:S02]  /*4830*/  FSEL R141, R62, -INF , P1 ;  /* 0xff8000003e8d7808 */ /* 0x000fe40000800000 */
[----:B------:R-:W-:Y:S02]  /*4840*/  FMNMX.FTZ R5, R142, R5, !PT ;  /* 0x000000058e057209 */ /* 0x000fe40007810000 */
[----:B------:R-:W-:Y:S02]  /*4850*/  FSEL R143, R63, -INF , P0 ;  /* 0xff8000003f8f7808 */ /* 0x000fe40000000000 */
[----:B------:R-:W-:Y:S02]  /*4860*/  FMNMX.FTZ R5, R141, R5, !PT ;  /* 0x000000058d057209 */ /* 0x000fe40007810000 */
[----:B------:R-:W-:Y:S01]  /*4870*/  ISETP.GT.AND P1, PT, R0, 0x51, PT ;  /* 0x000000510000780c */ /* 0x000fe20003f24270 */
[----:B------:R-:W-:Y:S01]  /*4880*/  FMUL.FTZ R2, R70, c[0x0][0x2d0] ;  /* 0x0000b40046027a20 */ /* 0x000fe20000410000 */
[----:B------:R-:W-:-:S02]  /*4890*/  FSEL R168, R54, -INF , P2 ;  /* 0xff80000036a87808 */ /* 0x000fc40001000000 */
[----:B------:R-:W-:Y:S02]  /*48a0*/  FMNMX.FTZ R5, R143, R5, !PT ;  /* 0x000000058f057209 */ /* 0x000fe40007810000 */
[----:B------:R-:W-:Y:S02]  /*48b0*/  FSETP.NEU.FTZ.AND P0, PT, R70, -INF , PT ;  /* 0xff8000004600780b */ /* 0x000fe40003f1d000 */
[----:B------:R-:W-:Y:S02]  /*48c0*/  FSEL R167, R55, -INF , P1 ;  /* 0xff80000037a77808 */ /* 0x000fe40000800000 */
[----:B------:R-:W-:Y:S01]  /*48d0*/  ISETP.GT.AND P1, PT, R0, 0x58, PT ;  /* 0x000000580000780c */ /* 0x000fe20003f24270 */
[----:B------:R1:W-:Y:S01]  /*48e0*/  MUFU.EX2 R205, R6 ;  /* 0x0000000600cd7308 */ /* 0x0003e20000000800 */
[----:B------:R-:W-:Y:S01]  /*48f0*/  FMNMX.FTZ R5, R168, R5, !PT ;  /* 0x00000005a8057209 */ /* 0x000fe20007810000 */
[----:B------:R-:W-:Y:S01]  /*4900*/  LDSM.16.MT88.4 R52, [R233+0x800] ;  /* 0x00080000e934783b */ /* 0x000fe20000004200 */
[----:B------:R-:W-:-:S02]  /*4910*/  FSEL R2, R2, RZ, P0 ;  /* 0x000000ff02027208 */ /* 0x000fc40000000000 */
[----:B------:R-:W-:Y:S02]  /*4920*/  ISETP.GT.AND P0, PT, R0, 0x59, PT ;  /* 0x000000590000780c */ /* 0x000fe40003f04270 */
[----:B------:R-:W-:Y:S02]  /*4930*/  FSEL R164, R50, -INF , P1 ;  /* 0xff80000032a47808 */ /* 0x000fe40000800000 */
[----:B------:R-:W-:Y:S02]  /*4940*/  FMNMX.FTZ R5, R167, R5, !PT ;  /* 0x00000005a7057209 */ /* 0x000fe40007810000 */
[----:B------:R-:W-:Y:S02]  /*4950*/  FSEL R165, R51, -INF , P0 ;  /* 0xff80000033a57808 */ /* 0x000fe40000000000 */
[----:B------:R-:W-:Y:S01]  /*4960*/  ISETP.GT.AND P0, PT, R0, 0x60, PT ;  /* 0x000000600000780c */ /* 0x000fe20003f04270 */
[----:B------:R-:W-:Y:S01]  /*4970*/  LDSM.16.MT88.4 R48, [R230+0x800] ;  /* 0x00080000e630783b */ /* 0x000fe20000004200 */
[----:B------:R-:W-:Y:S01]  /*4980*/  FMNMX.FTZ R5, R164, R5, !PT ;  /* 0x00000005a4057209 */ /* 0x000fe20007810000 */
[----:B-1----:R-:W-:Y:S01]  /*4990*/  FFMA.FTZ R6, R12, c[0x0][0x2d0], -R3 ;  /* 0x0000b4000c067a23 */ /* 0x002fe20000010803 */
[----:B------:R-:W-:-:S02]  /*49a0*/  ISETP.GT.AND P2, PT, R0, 0x61, PT ;  /* 0x000000610000780c */ /* 0x000fc40003f44270 */
[----:B------:R-:W-:Y:S01]  /*49b0*/  FSEL R163, R42, -INF , P0 ;  /* 0xff8000002aa37808 */ /* 0x000fe20000000000 */
[----:B------:R1:W2:Y:S01]  /*49c0*/  MUFU.EX2 R198, R6 ;  /* 0x0000000600c67308 */ /* 0x0002a20000000800 */
[----:B------:R-:W-:Y:S02]  /*49d0*/  FMNMX.FTZ R5, R165, R5, !PT ;  /* 0x00000005a5057209 */ /* 0x000fe40007810000 */
[C---:B------:R-:W-:Y:S02]  /*49e0*/  ISETP.GT.AND P1, PT, R0.reuse, 0x68, PT ;  /* 0x000000680000780c */ /* 0x040fe40003f24270 */
[----:B------:R-:W-:Y:S01]  /*49f0*/  ISETP.GT.AND P0, PT, R0, 0x69, PT ;  /* 0x000000690000780c */ /* 0x000fe20003f04270 */
[----:B------:R-:W-:Y:S01]  /*4a00*/  FFMA.FTZ R0, R21, c[0x0][0x2d0], -R2 ;  /* 0x0000b40015007a23 */ /* 0x000fe20000010802 */
[----:B------:R-:W-:Y:S02]  /*4a10*/  FSEL R162, R43, -INF , P2 ;  /* 0xff8000002ba27808 */ /* 0x000fe40001000000 */
[----:B------:R-:W-:Y:S01]  /*4a20*/  FMNMX.FTZ R5, R163, R5, !PT ;  /* 0x00000005a3057209 */ /* 0x000fe20007810000 */
[----:B-1----:R-:W-:Y:S01]  /*4a30*/  FFMA.FTZ R6, R14, c[0x0][0x2d0], -R3 ;  /* 0x0000b4000e067a23 */ /* 0x002fe20000010803 */
[----:B------:R1:W-:Y:S01]  /*4a40*/  MUFU.EX2 R242, R0 ;  /* 0x0000000000f27308 */ /* 0x0003e20000000800 */
[----:B------:R-:W-:Y:S01]  /*4a50*/  FSEL R161, R30, -INF , P1 ;  /* 0xff8000001ea17808 */ /* 0x000fe20000800000 */
[----:B------:R-:W-:Y:S06]  /*4a60*/  LDSM.16.MT88.4 R40, [R230] ;  /* 0x00000000e628783b */ /* 0x000fec0000004200 */
[----:B------:R3:W4:Y:S01]  /*4a70*/  MUFU.EX2 R191, R6 ;  /* 0x0000000600bf7308 */ /* 0x0007220000000800 */
[----:B------:R-:W-:-:S02]  /*4a80*/  FSEL R147, R31, -INF , P0 ;  /* 0xff8000001f937808 */ /* 0x000fc40000000000 */
[----:B-1----:R-:W-:Y:S01]  /*4a90*/  FMNMX.FTZ R0, R162, R5, !PT ;  /* 0x00000005a2007209 */ /* 0x002fe20007810000 */
[----:B---3--:R-:W-:-:S03]  /*4aa0*/  FFMA.FTZ R6, R15, c[0x0][0x2d0], -R2 ;  /* 0x0000b4000f067a23 */ /* 0x008fc60000010802 */
[----:B------:R-:W-:Y:S01]  /*4ab0*/  FMNMX.FTZ R0, R161, R0, !PT ;  /* 0x00000000a1007209 */ /* 0x000fe20007810000 */
[----:B------:R1:W-:Y:S03]  /*4ac0*/  MUFU.EX2 R227, R6 ;  /* 0x0000000600e37308 */ /* 0x0003e60000000800 */
[----:B------:R-:W-:Y:S01]  /*4ad0*/  FMNMX.FTZ R0, R147, R0, !PT ;  /* 0x0000000093007209 */ /* 0x000fe20007810000 */
[--C-:B-1----:R-:W-:Y:S02]  /*4ae0*/  FFMA.FTZ R6, R16, c[0x0][0x2d0], -R2.reuse ;  /* 0x0000b40010067a23 */ /* 0x102fe40000010802 */
[----:B------:R-:W-:Y:S01]  /*4af0*/  FFMA.FTZ R5, R22, c[0x0][0x2d0], -R3 ;  /* 0x0000b40016057a23 */ /* 0x000fe20000010803 */
[----:B------:R-:W-:Y:S01]  /*4b00*/  LDSM.16.MT88.4 R16, [R229] ;  /* 0x00000000e510783b */ /* 0x000fe20000004200 */
[----:B------:R1:W3:Y:S02]  /*4b10*/  MUFU.EX2 R187, R6 ;  /* 0x0000000600bb7308 */ /* 0x0002e40000000800 */
[----:B-1----:R-:W-:-:S06]  /*4b20*/  FFMA.FTZ R6, R20, c[0x0][0x2d0], -R2 ;  /* 0x0000b40014067a23 */ /* 0x002fcc0000010802 */
[----:B------:R1:W1:Y:S02]  /*4b30*/  MUFU.EX2 R223, R6 ;  /* 0x0000000600df7308 */ /* 0x0002640000000800 */
[----:B-1----:R-:W1:Y:S06]  /*4b40*/  SHFL.BFLY PT, R6, R0, 0x2, 0x1f ;  /* 0x0c401f0000067f89 */ /* 0x002e6c00000e0000 */
[----:B------:R2:W-:Y:S02]  /*4b50*/  MUFU.EX2 R217, R5 ;  /* 0x0000000500d97308 */ /* 0x0005e40000000800 */
[----:B--2---:R-:W-:-:S06]  /*4b60*/  FFMA.FTZ R5, R23, c[0x0][0x2d0], -R3 ;  /* 0x0000b40017057a23 */ /* 0x004fcc0000010803 */
[----:B------:R2:W2:Y:S01]  /*4b70*/  MUFU.EX2 R240, R5 ;  /* 0x0000000500f07308 */ /* 0x0004a20000000800 */
[----:B-1----:R-:W-:Y:S01]  /*4b80*/  FMNMX.FTZ R0, R0, R6, !PT ;  /* 0x0000000600007209 */ /* 0x002fe20007810000 */
[----:B--2---:R-:W-:-:S06]  /*4b90*/  FFMA.FTZ R5, R24, c[0x0][0x2d0], -R3 ;  /* 0x0000b40018057a23 */ /* 0x004fcc0000010803 */
[----:B------:R1:W-:Y:S01]  /*4ba0*/  MUFU.EX2 R212, R5 ;  /* 0x0000000500d47308 */ /* 0x0003e20000000800 */
[----:B------:R-:W2:Y:S01]  /*4bb0*/  SHFL.BFLY PT, R6, R0, 0x1, 0x1f ;  /* 0x0c201f0000067f89 */ /* 0x000ea200000e0000 */
[----:B-1----:R-:W-:-:S06]  /*4bc0*/  FFMA.FTZ R5, R25, c[0x0][0x2d0], -R3 ;  /* 0x0000b40019057a23 */ /* 0x002fcc0000010803 */
[----:B------:R1:W-:Y:S02]  /*4bd0*/  MUFU.EX2 R195, R5 ;  /* 0x0000000500c37308 */ /* 0x0003e40000000800 */
[----:B-1----:R-:W-:-:S06]  /*4be0*/  FFMA.FTZ R5, R26, c[0x0][0x2d0], -R2 ;  /* 0x0000b4001a057a23 */ /* 0x002fcc0000010802 */
[----:B------:R1:W-:Y:S02]  /*4bf0*/  MUFU.EX2 R189, R5 ;  /* 0x0000000500bd7308 */ /* 0x0003e40000000800 */
[----:B-1----:R-:W-:-:S06]  /*4c00*/  FFMA.FTZ R5, R27, c[0x0][0x2d0], -R2 ;  /* 0x0000b4001b057a23 */ /* 0x002fcc0000010802 */
[----:B------:R1:W1:Y:S01]  /*4c10*/  MUFU.EX2 R231, R5 ;  /* 0x0000000500e77308 */ /* 0x0002620000000800 */
[----:B--2---:R-:W-:Y:S01]  /*4c20*/  FMNMX.FTZ R136, R0, R6, !PT ;  /* 0x0000000600887209 */ /* 0x004fe20007810000 */
[----:B-1----:R-:W-:-:S06]  /*4c30*/  FFMA.FTZ R5, R32, c[0x0][0x2d0], -R2 ;  /* 0x0000b40020057a23 */ /* 0x002fcc0000010802 */
[----:B------:R1:W-:Y:S01]  /*4c40*/  MUFU.EX2 R213, R5 ;  /* 0x0000000500d57308 */ /* 0x0003e20000000800 */
[----:B------:R-:W-:Y:S02]  /*4c50*/  FMUL.FTZ R0, R136, c[0x0][0x2d0] ;  /* 0x0000b40088007a20 */ /* 0x000fe40000410000 */
[----:B-1----:R-:W-:Y:S01]  /*4c60*/  FFMA.FTZ R5, R72, c[0x0][0x2d0], -R2 ;  /* 0x0000b40048057a23 */ /* 0x002fe20000010802 */
[----:B------:R-:W-:Y:S01]  /*4c70*/  FSETP.NEU.FTZ.AND P0, PT, R136, -INF , PT ;  /* 0xff8000008800780b */ /* 0x000fe20003f1d000 */
[----:B------:R-:W1:Y:S03]  /*4c80*/  LDSM.16.MT88.4 R72, [R232+0x800] ;  /* 0x00080000e848783b */ /* 0x000e660000004200 */
[----:B------:R2:W1:Y:S01]  /*4c90*/  MUFU.EX2 R228, R5 ;  /* 0x0000000500e47308 */ /* 0x0004620000000800 */
[----:B------:R-:W-:Y:S01]  /*4ca0*/  FSEL R0, R0, RZ, P0 ;  /* 0x000000ff00007208 */ /* 0x000fe20000000000 */
        /* <DEDUP_REMOVED lines=39> */
[----:B------:R2:W-:Y:S01]  /*4f20*/  MUFU.EX2 R222, R5 ;  /* 0x0000000500de7308 */ /* 0x0005e20000000800 */
[----:B------:R-:W-:Y:S02]  /*4f30*/  F2FP.BF16.PACK_AB R8, R198, R205 ;  /* 0x000000cdc608723e */ /* 0x000fe400000010ff */
[----:B----4-:R-:W-:Y:S02]  /*4f40*/  F2FP.BF16.PACK_AB R10, R191, R214 ;  /* 0x000000d6bf0a723e */ /* 0x010fe400000010ff */
[----:B---3--:R-:W-:Y:S01]  /*4f50*/  F2FP.BF16.PACK_AB R9, R187, R227 ;  /* 0x000000e3bb09723e */ /* 0x008fe200000010ff */
[----:B--2---:R-:W-:-:S04]  /*4f60*/  FFMA.FTZ R5, R134, c[0x0][0x2d0], -R3 ;  /* 0x0000b40086057a23 */ /* 0x004fc80000010803 */
[----:B------:R2:W3:Y:S01]  /*4f70*/  MUFU.EX2 R226, R5 ;  /* 0x0000000500e27308 */ /* 0x0004e20000000800 */
[----:B------:R-:W-:Y:S01]  /*4f80*/  F2FP.BF16.PACK_AB R11, R242, R223 ;  /* 0x000000dff20b723e */ /* 0x000fe200000010ff */
[----:B--2---:R-:W-:-:S06]  /*4f90*/  FFMA.FTZ R5, R133, c[0x0][0x2d0], -R3 ;  /* 0x0000b40085057a23 */ /* 0x004fcc0000010803 */
[----:B------:R2:W-:Y:S01]  /*4fa0*/  MUFU.EX2 R247, R5 ;  /* 0x0000000500f77308 */ /* 0x0005e20000000800 */
[----:B------:R-:W-:Y:S01]  /*4fb0*/  HMMA.16816.F32.BF16 R60, R8, R16, RZ ;  /* 0x00000010083c723c */ /* 0x000fe200000418ff */
[----:B--2---:R-:W-:-:S06]  /*4fc0*/  FFMA.FTZ R5, R132, c[0x0][0x2d0], -R3 ;  /* 0x0000b40084057a23 */ /* 0x004fcc0000010803 */
[----:B------:R2:W-:Y:S01]  /*4fd0*/  MUFU.EX2 R248, R5 ;  /* 0x0000000500f87308 */ /* 0x0005e20000000800 */
[C---:B------:R-:W-:Y:S08]  /*4fe0*/  HMMA.16816.F32.BF16 R76, R8.reuse, R36, RZ ;  /* 0x00000024084c723c */ /* 0x040ff000000418ff */
[----:B------:R-:W-:Y:S01]  /*4ff0*/  HMMA.16816.F32.BF16 R64, R8, R40, RZ ;  /* 0x000000280840723c */ /* 0x000fe200000418ff */
[----:B--2---:R-:W-:-:S07]  /*5000*/  FFMA.FTZ R5, R152, c[0x0][0x2d0], -R2 ;  /* 0x0000b40098057a23 */ /* 0x004fce0000010802 */
[C---:B------:R-:W-:Y:S01]  /*5010*/  HMMA.16816.F32.BF16 R20, R8.reuse, R44, RZ ;  /* 0x0000002c0814723c */ /* 0x040fe200000418ff */
[----:B------:R2:W-:Y:S07]  /*5020*/  MUFU.EX2 R220, R5 ;  /* 0x0000000500dc7308 */ /* 0x0005ee0000000800 */
[C---:B------:R-:W-:Y:S08]  /*5030*/  HMMA.16816.F32.BF16 R32, R8.reuse, R18, RZ ;  /* 0x000000120820723c */ /* 0x040ff000000418ff */
[----:B------:R-:W-:Y:S01]  /*5040*/  HMMA.16816.F32.BF16 R28, R8, R38, RZ ;  /* 0x00000026081c723c */ /* 0x000fe200000418ff */
[----:B--2---:R-:W-:-:S07]  /*5050*/  FFMA.FTZ R5, R139, c[0x0][0x2d0], -R2 ;  /* 0x0000b4008b057a23 */ /* 0x004fce0000010802 */
[C---:B------:R-:W-:Y:S01]  /*5060*/  HMMA.16816.F32.BF16 R24, R8.reuse, R42, RZ ;  /* 0x0000002a0818723c */ /* 0x040fe200000418ff */
[----:B------:R2:W4:Y:S07]  /*5070*/  MUFU.EX2 R221, R5 ;  /* 0x0000000500dd7308 */ /* 0x00052e0000000800 */
[----:B------:R-:W-:Y:S01]  /*5080*/  HMMA.16816.F32.BF16 R8, R8, R46, RZ ;  /* 0x0000002e0808723c */ /* 0x000fe200000418ff */
[----:B--2---:R-:W-:-:S04]  /*5090*/  FFMA.FTZ R5, R153, c[0x0][0x2d0], -R2 ;  /* 0x0000b40099057a23 */ /* 0x004fc80000010802 */
[----:B------:R2:W-:Y:S01]  /*50a0*/  MUFU.EX2 R218, R5 ;  /* 0x0000000500da7308 */ /* 0x0005e20000000800 */
[----:B------:R-:W-:Y:S02]  /*50b0*/  F2FP.BF16.PACK_AB R12, R240, R217 ;  /* 0x000000d9f00c723e */ /* 0x000fe400000010ff */
[----:B------:R-:W-:Y:S02]  /*50c0*/  F2FP.BF16.PACK_AB R13, R231, R189 ;  /* 0x000000bde70d723e */ /* 0x000fe400000010ff */
[----:B------:R-:W-:Y:S02]  /*50d0*/  F2FP.BF16.PACK_AB R14, R195, R212 ;  /* 0x000000d4c30e723e */ /* 0x000fe400000010ff */
[----:B-1----:R-:W-:Y:S01]  /*50e0*/  F2FP.BF16.PACK_AB R15, R228, R213 ;  /* 0x000000d5e40f723e */ /* 0x002fe200000010ff */
[----:B------:R-:W-:Y:S02]  /*50f0*/  IMAD.MOV.U32 R152, RZ, RZ, R217 ;  /* 0x000000ffff987224 */ /* 0x000fe400078e00d9 */
[----:B--2---:R-:W-:-:S04]  /*5100*/  FFMA.FTZ R5, R154, c[0x0][0x2d0], -R2 ;  /* 0x0000b4009a057a23 */ /* 0x004fc80000010802 */
[----:B------:R1:W2:Y:S05]  /*5110*/  MUFU.EX2 R219, R5 ;  /* 0x0000000500db7308 */ /* 0x0002aa0000000800 */
[----:B------:R-:W-:Y:S01]  /*5120*/  HMMA.16816.F32.BF16 R92, R12, R74, R8 ;  /* 0x0000004a0c5c723c */ /* 0x000fe20000041808 */
[----:B------:R-:W-:Y:S02]  /*5130*/  IMAD.MOV.U32 R153, RZ, RZ, R216 ;  /* 0x000000ffff997224 */ /* 0x000fe400078e00d8 */
[----:B-1----:R-:W-:-:S04]  /*5140*/  FFMA.FTZ R5, R91, c[0x0][0x2d0], -R0 ;  /* 0x0000b4005b057a23 */ /* 0x002fc80000010800 */
[----:B------:R1:W1:Y:S01]  /*5150*/  MUFU.EX2 R217, R5 ;  /* 0x0000000500d97308 */ /* 0x0002620000000800 */
[----:B------:R-:W-:Y:S02]  /*5160*/  F2FP.BF16.PACK_AB R8, R186, R225 ;  /* 0x000000e1ba08723e */ /* 0x000fe400000010ff */
[----:B------:R-:W-:Y:S02]  /*5170*/  F2FP.BF16.PACK_AB R10, R171, R170 ;  /* 0x000000aaab0a723e */ /* 0x000fe400000010ff */
[----:B------:R-:W-:Y:S02]  /*5180*/  F2FP.BF16.PACK_AB R9, R69, R146 ;  /* 0x000000924509723e */ /* 0x000fe400000010ff */
[----:B------:R-:W-:Y:S01]  /*5190*/  F2FP.BF16.PACK_AB R11, R169, R166 ;  /* 0x000000a6a90b723e */ /* 0x000fe200000010ff */
[----:B------:R-:W-:Y:S02]  /*51a0*/  IMAD.MOV.U32 R130, RZ, RZ, R215 ;  /* 0x000000ffff827224 */ /* 0x000fe400078e00d7 */
[----:B-1----:R-:W-:-:S04]  /*51b0*/  FFMA.FTZ R5, R96, c[0x0][0x2d0], -R0 ;  /* 0x0000b40060057a23 */ /* 0x002fc80000010800 */
[----:B------:R1:W-:Y:S01]  /*51c0*/  MUFU.EX2 R216, R5 ;  /* 0x0000000500d87308 */ /* 0x0003e20000000800 */
[----:B------:R-:W-:Y:S01]  /*51d0*/  HMMA.16816.F32.BF16 R116, R12, R52, R76 ;  /* 0x000000340c74723c */ /* 0x000fe2000004184c */
[----:B------:R-:W-:-:S07]  /*51e0*/  IMAD.MOV.U32 R134, RZ, RZ, R211 ;  /* 0x000000ffff867224 */ /* 0x000fce00078e00d3 */
[----:B------:R-:W-:Y:S01]  /*51f0*/  HMMA.16816.F32.BF16 R120, R12, R56, R60 ;  /* 0x000000380c78723c */ /* 0x000fe2000004183c */
[----:B-1----:R-:W-:-:S07]  /*5200*/  FFMA.FTZ R5, R97, c[0x0][0x2d0], -R0 ;  /* 0x0000b40061057a23 */ /* 0x002fce0000010800 */
[C---:B------:R-:W-:Y:S01]  /*5210*/  HMMA.16816.F32.BF16 R104, R12.reuse, R58, R32 ;  /* 0x0000003a0c68723c */ /* 0x040fe20000041820 */
[----:B------:R1:W1:Y:S07]  /*5220*/  MUFU.EX2 R215, R5 ;  /* 0x0000000500d77308 */ /* 0x00026e0000000800 */
[C---:B------:R-:W-:Y:S08]  /*5230*/  HMMA.16816.F32.BF16 R76, R12.reuse, R54, R28 ;  /* 0x000000360c4c723c */ /* 0x040ff0000004181c */
[----:B------:R-:W-:Y:S01]  /*5240*/  HMMA.16816.F32.BF16 R100, R12, R50, R24 ;  /* 0x000000320c64723c */ /* 0x000fe20000041818 */
[----:B-1----:R-:W-:-:S07]  /*5250*/  FFMA.FTZ R5, R160, c[0x0][0x2d0], -R4 ;  /* 0x0000b400a0057a23 */ /* 0x002fce0000010804 */
[----:B------:R-:W-:Y:S01]  /*5260*/  HMMA.16816.F32.BF16 R112, R12, R48, R64 ;  /* 0x000000300c70723c */ /* 0x000fe20000041840 */
[----:B------:R-:W-:-:S07]  /*5270*/  IMAD.MOV.U32 R138, RZ, RZ, R212 ;  /* 0x000000ffff8a7224 */ /* 0x000fce00078e00d4 */
[----:B------:R-:W-:Y:S08]  /*5280*/  HMMA.16816.F32.BF16 R108, R12, R72, R20 ;  /* 0x000000480c6c723c */ /* 0x000ff00000041814 */
        /* <DEDUP_REMOVED lines=8> */
[----:B------:R-:W-:-:S02]  /*5310*/  F2FP.BF16.PACK_AB R11, R251, R211 ;  /* 0x000000d3fb0b723e */ /* 0x000fc400000010ff */
[----:B------:R1:W-:Y:S01]  /*5320*/  MUFU.EX2 R211, R5 ;  /* 0x0000000500d37308 */ /* 0x0003e20000000800 */
[----:B------:R-:W-:Y:S02]  /*5330*/  IMAD.MOV.U32 R128, RZ, RZ, R213 ;  /* 0x000000ffff807224 */ /* 0x000fe400078e00d5 */
[----:B------:R-:W-:Y:S02]  /*5340*/  IMAD.MOV.U32 R129, RZ, RZ, R214 ;  /* 0x000000ffff817224 */ /* 0x000fe400078e00d6 */
[----:B-1----:R-:W-:-:S04]  /*5350*/  FFMA.FTZ R5, R159, c[0x0][0x2d0], -R4 ;  /* 0x0000b4009f057a23 */ /* 0x002fc80000010804 */
[----:B------:R1:W-:Y:S01]  /*5360*/  MUFU.EX2 R212, R5 ;  /* 0x0000000500d47308 */ /* 0x0003e20000000800 */
[----:B------:R-:W-:Y:S02]  /*5370*/  IMAD.MOV.U32 R133, RZ, RZ, R207 ;  /* 0x000000ffff857224 */ /* 0x000fe400078e00cf */
[----:B-1----:R-:W-:-:S05]  /*5380*/  FFMA.FTZ R5, R158, c[0x0][0x2d0], -R4 ;  /* 0x0000b4009e057a23 */ /* 0x002fca0000010804 */
[----:B------:R1:W-:Y:S01]  /*5390*/  MUFU.EX2 R213, R5 ;  /* 0x0000000500d57308 */ /* 0x0003e20000000800 */
[----:B------:R-:W-:Y:S02]  /*53a0*/  F2FP.BF16.PACK_AB R8, R6, R243 ;  /* 0x000000f30608723e */ /* 0x000fe400000010ff */
[----:B------:R-:W-:Y:S02]  /*53b0*/  F2FP.BF16.PACK_AB R9, R178, R179 ;  /* 0x000000b3b209723e */ /* 0x000fe400000010ff */
[----:B------:R-:W-:Y:S01]  /*53c0*/  F2FP.BF16.PACK_AB R10, R71, R68 ;  /* 0x00000044470a723e */ /* 0x000fe200000010ff */
[----:B-1----:R-:W-:-:S04]  /*53d0*/  FFMA.FTZ R5, R157, c[0x0][0x2d0], -R4 ;  /* 0x0000b4009d057a23 */ /* 0x002fc80000010804 */
[----:B------:R1:W-:Y:S01]  /*53e0*/  MUFU.EX2 R214, R5 ;  /* 0x0000000500d67308 */ /* 0x0003e20000000800 */
[----:B------:R-:W-:Y:S01]  /*53f0*/  IMAD.MOV.U32 R132, RZ, RZ, R206 ;  /* 0x000000ffff847224 */ /* 0x000fe200078e00ce */
[----:B------:R-:W-:Y:S01]  /*5400*/  HMMA.16816.F32.BF16 R80, R8, R56, R60 ;  /* 0x000000380850723c */ /* 0x000fe2000004183c */
[----:B-1----:R-:W-:-:S05]  /*5410*/  FFMA.FTZ R5, R124, c[0x0][0x2d0], -R0 ;  /* 0x0000b4007c057a23 */ /* 0x002fca0000010800 */
[----:B------:R1:W-:Y:S02]  /*5420*/  MUFU.EX2 R207, R5 ;  /* 0x0000000500cf7308 */ /* 0x0003e40000000800 */
[----:B------:R-:W-:Y:S01]  /*5430*/  HMMA.16816.F32.BF16 R64, R8, R52, R28 ;  /* 0x000000340840723c */ /* 0x000fe2000004181c */
[----:B------:R-:W-:Y:S02]  /*5440*/  IMAD.MOV.U32 R7, RZ, RZ, R209 ;  /* 0x000000ffff077224 */ /* 0x000fe400078e00d1 */
[----:B-1----:R-:W-:-:S04]  /*5450*/  FFMA.FTZ R5, R156, c[0x0][0x2d0], -R3 ;  /* 0x0000b4009c057a23 */ /* 0x002fc80000010803 */
[----:B------:R1:W-:Y:S01]  /*5460*/  MUFU.EX2 R206, R5 ;  /* 0x0000000500ce7308 */ /* 0x0003e20000000800 */
[C---:B------:R-:W-:Y:S01]  /*5470*/  HMMA.16816.F32.BF16 R40, R8.reuse, R48, R20 ;  /* 0x000000300828723c */ /* 0x040fe20000041814 */
[----:B------:R-:W2:Y:S07]  /*5480*/  LDSM.16.MT88.4 R20, [R229+0x1000] ;  /* 0x00100000e514783b */ /* 0x000eae0000004200 */
[----:B------:R-:W-:Y:S01]  /*5490*/  HMMA.16816.F32.BF16 R60, R8, R72, R12 ;  /* 0x00000048083c723c */ /* 0x000fe2000004180c */
[----:B------:R-:W-:Y:S01]  /*54a0*/  LDSM.16.MT88.4 R12, [R230+0x1000] ;  /* 0x00100000e60c783b */ /* 0x000fe20000004200 */
[----:B-1----:R-:W-:-:S06]  /*54b0*/  FFMA.FTZ R5, R155, c[0x0][0x2d0], -R3 ;  /* 0x0000b4009b057a23 */ /* 0x002fcc0000010803 */
[C---:B------:R-:W-:Y:S01]  /*54c0*/  HMMA.16816.F32.BF16 R52, R8.reuse, R54, R24 ;  /* 0x000000360834723c */ /* 0x040fe20000041818 */
[----:B------:R-:W-:Y:S01]  /*54d0*/  IMAD.MOV.U32 R155, RZ, RZ, R208 ;  /* 0x000000ffff9b7224 */ /* 0x000fe200078e00d0 */
[----:B------:R-:W-:Y:S01]  /*54e0*/  LDSM.16.MT88.4 R24, [R232+0x1000] ;  /* 0x00100000e818783b */ /* 0x000fe20000004200 */
[----:B------:R1:W1:Y:S05]  /*54f0*/  MUFU.EX2 R208, R5 ;  /* 0x0000000500d07308 */ /* 0x00026a0000000800 */
[----:B------:R-:W-:Y:S01]  /*5500*/  HMMA.16816.F32.BF16 R28, R8, R50, R16 ;  /* 0x00000032081c723c */ /* 0x000fe20000041810 */
[----:B------:R-:W2:Y:S01]  /*5510*/  LDSM.16.MT88.4 R16, [R233+0x1000] ;  /* 0x00100000e910783b */ /* 0x000ea20000004200 */
[----:B-1----:R-:W-:-:S04]  /*5520*/  FFMA.FTZ R5, R149, c[0x0][0x2d0], -R3 ;  /* 0x0000b40095057a23 */ /* 0x002fc80000010803 */
[----:B------:R1:W-:Y:S02]  /*5530*/  MUFU.EX2 R209, R5 ;  /* 0x0000000500d17308 */ /* 0x0003e40000000800 */
[----:B-1----:R-:W-:Y:S02]  /*5540*/  FFMA.FTZ R5, R148, c[0x0][0x2d0], -R3 ;  /* 0x0000b40094057a23 */ /* 0x002fe40000010803 */
[----:B------:R-:W-:-:S04]  /*5550*/  IMAD.MOV.U32 R148, RZ, RZ, R210 ;  /* 0x000000ffff947224 */ /* 0x000fc800078e00d2 */
[----:B------:R1:W-:Y:S02]  /*5560*/  MUFU.EX2 R210, R5 ;  /* 0x0000000500d27308 */ /* 0x0003e40000000800 */
[----:B-1----:R-:W-:Y:S02]  /*5570*/  FFMA.FTZ R5, R150, c[0x0][0x2d0], -R2 ;  /* 0x0000b40096057a23 */ /* 0x002fe40000010802 */
[----:B------:R-:W-:Y:S02]  /*5580*/  IMAD.MOV.U32 R150, RZ, RZ, R132 ;  /* 0x000000ffff967224 */ /* 0x000fe400078e0084 */
[----:B------:R-:W-:Y:S02]  /*5590*/  IMAD.MOV.U32 R132, RZ, RZ, R133 ;  /* 0x000000ffff847224 */ /* 0x000fe400078e0085 */
[----:B------:R-:W-:Y:S02]  /*55a0*/  IMAD.MOV.U32 R133, RZ, RZ, R134 ;  /* 0x000000ffff857224 */ /* 0x000fe400078e0086 */
[----:B------:R-:W-:-:S02]  /*55b0*/  IMAD.MOV.U32 R134, RZ, RZ, R138 ;  /* 0x000000ffff867224 */ /* 0x000fc400078e008a */
[----:B------:R-:W-:Y:S02]  /*55c0*/  IMAD.MOV.U32 R138, RZ, RZ, R128 ;  /* 0x000000ffff8a7224 */ /* 0x000fe400078e0080 */
[----:B------:R-:W-:Y:S01]  /*55d0*/  IMAD.MOV.U32 R128, RZ, RZ, R130 ;  /* 0x000000ffff807224 */ /* 0x000fe200078e0082 */
[----:B------:R-:W-:Y:S01]  /*55e0*/  MOV R130, R68 ;  /* 0x0000004400827202 */ /* 0x000fe20000000f00 */
[----:B------:R-:W-:Y:S02]  /*55f0*/  IMAD.MOV.U32 R68, RZ, RZ, R205 ;  /* 0x000000ffff447224 */ /* 0x000fe400078e00cd */
[----:B------:R1:W-:Y:S01]  /*5600*/  MUFU.EX2 R205, R5 ;  /* 0x0000000500cd7308 */ /* 0x0003e20000000800 */
[----:B------:R-:W-:Y:S01]  /*5610*/  HMMA.16816.F32.BF16 R32, R8, R58, R32 ;  /* 0x0000003a0820723c */ /* 0x000fe20000041820 */
[----:B-1----:R-:W-:Y:S02]  /*5620*/  FFMA.FTZ R5, R151, c[0x0][0x2d0], -R2 ;  /* 0x0000b40097057a23 */ /* 0x002fe40000010802 */
[----:B------:R-:W-:-:S04]  /*5630*/  IMAD.MOV.U32 R151, RZ, RZ, R202 ;  /* 0x000000ffff977224 */ /* 0x000fc800078e00ca */
[----:B------:R1:W1:Y:S01]  /*5640*/  MUFU.EX2 R202, R5 ;  /* 0x0000000500ca7308 */ /* 0x0002620000000800 */
[----:B------:R-:W-:Y:S07]  /*5650*/  HMMA.16816.F32.BF16 R36, R8, R74, R36 ;  /* 0x0000004a0824723c */ /* 0x000fee0000041824 */
[----:B---3--:R-:W-:Y:S01]  /*5660*/  F2FP.BF16.PACK_AB R8, R226, R222 ;  /* 0x000000dee208723e */ /* 0x008fe200000010ff */
[----:B-1----:R-:W-:Y:S02]  /*5670*/  FFMA.FTZ R5, R145, c[0x0][0x2d0], -R2 ;  /* 0x0000b40091057a23 */ /* 0x002fe40000010802 */
[----:B------:R-:W-:-:S02]  /*5680*/  IMAD.MOV.U32 R145, RZ, RZ, R203 ;  /* 0x000000ffff917224 */ /* 0x000fc400078e00cb */
[----:B------:R1:W-:Y:S01]  /*5690*/  MUFU.EX2 R203, R5 ;  /* 0x0000000500cb7308 */ /* 0x0003e20000000800 */
[----:B----4-:R-:W-:Y:S02]  /*56a0*/  F2FP.BF16.PACK_AB R9, R221, R220 ;  /* 0x000000dcdd09723e */ /* 0x010fe400000010ff */
[----:B------:R-:W-:Y:S02]  /*56b0*/  F2FP.BF16.PACK_AB R10, R248, R247 ;  /* 0x000000f7f80a723e */ /* 0x000fe400000010ff */
[----:B--2---:R-:W-:Y:S01]  /*56c0*/  F2FP.BF16.PACK_AB R11, R219, R218 ;  /* 0x000000dadb0b723e */ /* 0x004fe200000010ff */
[----:B------:R-:W-:Y:S02]  /*56d0*/  IMAD.MOV.U32 R160, RZ, RZ, R138 ;  /* 0x000000ffffa07224 */ /* 0x000fe400078e008a */
[----:B-1----:R-:W-:Y:S02]  /*56e0*/  FFMA.FTZ R5, R144, c[0x0][0x2d0], -R2 ;  /* 0x0000b40090057a23 */ /* 0x002fe40000010802 */
[----:B------:R-:W-:-:S02]  /*56f0*/  IMAD.MOV.U32 R144, RZ, RZ, R204 ;  /* 0x000000ffff907224 */ /* 0x000fc400078e00cc */
[----:B------:R1:W2:Y:S01]  /*5700*/  MUFU.EX2 R204, R5 ;  /* 0x0000000500cc7308 */ /* 0x0002a20000000800 */
[----:B------:R-:W-:Y:S01]  /*5710*/  HMMA.16816.F32.BF16 R56, R8, R20, R120 ;  /* 0x000000140838723c */ /* 0x000fe20000041878 */
[----:B------:R-:W-:Y:S02]  /*5720*/  IMAD.MOV.U32 R138, RZ, RZ, R128 ;  /* 0x000000ffff8a7224 */ /* 0x000fe400078e0080 */
[----:B------:R-:W-:Y:S02]  /*5730*/  IMAD.MOV.U32 R128, RZ, RZ, R130 ;  /* 0x000000ffff807224 */ /* 0x000fe400078e0082 */
[----:B------:R-:W-:-:S03]  /*5740*/  IMAD.MOV.U32 R130, RZ, RZ, R200 ;  /* 0x000000ffff827224 */ /* 0x000fc600078e00c8 */
[----:B------:R-:W-:Y:S01]  /*5750*/  HMMA.16816.F32.BF16 R48, R8, R16, R116 ;  /* 0x000000100830723c */ /* 0x000fe20000041874 */
[----:B-1----:R-:W-:Y:S02]  /*5760*/  FFMA.FTZ R5, R127, c[0x0][0x2d0], -R0 ;  /* 0x0000b4007f057a23 */ /* 0x002fe40000010800 */
[----:B------:R-:W-:-:S05]  /*5770*/  IMAD.MOV.U32 R127, RZ, RZ, R201 ;  /* 0x000000ffff7f7224 */ /* 0x000fca00078e00c9 */
[C---:B------:R-:W-:Y:S01]  /*5780*/  HMMA.16816.F32.BF16 R84, R8.reuse, R12, R112 ;  /* 0x0000000c0854723c */ /* 0x040fe20000041870 */
[----:B------:R1:W3:Y:S07]  /*5790*/  MUFU.EX2 R201, R5 ;  /* 0x0000000500c97308 */ /* 0x0002ee0000000800 */
[C---:B------:R-:W-:Y:S08]  /*57a0*/  HMMA.16816.F32.BF16 R96, R8.reuse, R24, R108 ;  /* 0x000000180860723c */ /* 0x040ff0000004186c */
[----:B------:R-:W-:Y:S01]  /*57b0*/  HMMA.16816.F32.BF16 R44, R8, R22, R104 ;  /* 0x00000016082c723c */ /* 0x000fe20000041868 */
[----:B-1----:R-:W-:-:S07]  /*57c0*/  FFMA.FTZ R5, R125, c[0x0][0x2d0], -R0 ;  /* 0x0000b4007d057a23 */ /* 0x002fce0000010800 */
[C---:B------:R-:W-:Y:S01]  /*57d0*/  HMMA.16816.F32.BF16 R76, R8.reuse, R18, R76 ;  /* 0x00000012084c723c */ /* 0x040fe2000004184c */
[----:B------:R1:W-:Y:S07]  /*57e0*/  MUFU.EX2 R200, R5 ;  /* 0x0000000500c87308 */ /* 0x0003ee0000000800 */
[C---:B------:R-:W-:Y:S08]  /*57f0*/  HMMA.16816.F32.BF16 R88, R8.reuse, R14, R100 ;  /* 0x0000000e0858723c */ /* 0x040ff00000041864 */
[----:B------:R-:W-:Y:S01]  /*5800*/  HMMA.16816.F32.BF16 R92, R8, R26, R92 ;  /* 0x0000001a085c723c */ /* 0x000fe2000004185c */
[----:B-1----:R-:W-:-:S06]  /*5810*/  FFMA.FTZ R5, R126, c[0x0][0x2d0], -R0 ;  /* 0x0000b4007e057a23 */ /* 0x002fcc0000010800 */
[----:B------:R-:W-:Y:S02]  /*5820*/  F2FP.BF16.PACK_AB R8, R250, R249 ;  /* 0x000000f9fa08723e */ /* 0x000fe400000010ff */
[----:B------:R-:W-:Y:S02]  /*5830*/  F2FP.BF16.PACK_AB R9, R217, R224 ;  /* 0x000000e0d909723e */ /* 0x000fe400000010ff */
[----:B------:R-:W-:Y:S02]  /*5840*/  F2FP.BF16.PACK_AB R10, R131, R252 ;  /* 0x000000fc830a723e */ /* 0x000fe400000010ff */
[----:B------:R-:W-:Y:S01]  /*5850*/  F2FP.BF16.PACK_AB R11, R215, R216 ;  /* 0x000000d8d70b723e */ /* 0x000fe200000010ff */
[----:B------:R-:W-:Y:S02]  /*5860*/  IMAD.MOV.U32 R126, RZ, RZ, R199 ;  /* 0x000000ffff7e7224 */ /* 0x000fe400078e00c7 */
[----:B------:R1:W4:Y:S04]  /*5870*/  MUFU.EX2 R199, R5 ;  /* 0x0000000500c77308 */ /* 0x0003280000000800 */
[C---:B------:R-:W-:Y:S08]  /*5880*/  HMMA.16816.F32.BF16 R100, R8.reuse, R20, R80 ;  /* 0x000000140864723c */ /* 0x040ff00000041850 */
[----:B------:R-:W-:Y:S01]  /*5890*/  HMMA.16816.F32.BF16 R80, R8, R16, R64 ;  /* 0x000000100850723c */ /* 0x000fe20000041840 */
[----:B-1----:R-:W-:-:S07]  /*58a0*/  FFMA.FTZ R5, R182, c[0x0][0x2d0], -R4 ;  /* 0x0000b400b6057a23 */ /* 0x002fce0000010804 */
[C---:B------:R-:W-:Y:S01]  /*58b0*/  HMMA.16816.F32.BF16 R64, R8.reuse, R12, R40 ;  /* 0x0000000c0840723c */ /* 0x040fe20000041828 */
[----:B------:R-:W-:Y:S02]  /*58c0*/  IMAD.MOV.U32 R182, RZ, RZ, R193 ;  /* 0x000000ffffb67224 */ /* 0x000fe400078e00c1 */
[----:B------:R1:W-:Y:S05]  /*58d0*/  MUFU.EX2 R193, R5 ;  /* 0x0000000500c17308 */ /* 0x0003ea0000000800 */
[----:B------:R-:W-:Y:S01]  /*58e0*/  HMMA.16816.F32.BF16 R104, R8, R22, R32 ;  /* 0x000000160868723c */ /* 0x000fe20000041820 */
[----:B------:R-:W2:Y:S01]  /*58f0*/  LDSM.16.MT88.4 R20, [R229+0x1800] ;  /* 0x00180000e514783b */ /* 0x000ea20000004200 */
[----:B------:R-:W-:-:S06]  /*5900*/  IMAD.MOV.U32 R156, RZ, RZ, R128 ;  /* 0x000000ffff9c7224 */ /* 0x000fcc00078e0080 */
[----:B------:R-:W-:Y:S01]  /*5910*/  HMMA.16816.F32.BF16 R72, R8, R18, R52 ;  /* 0x000000120848723c */ /* 0x000fe20000041834 */
[----:B------:R-:W2:Y:S01]  /*5920*/  LDSM.16.MT88.4 R16, [R233+0x1800] ;  /* 0x00180000e910783b */ /* 0x000ea20000004200 */
[----:B-1----:R-:W-:-:S06]  /*5930*/  FFMA.FTZ R5, R183, c[0x0][0x2d0], -R4 ;  /* 0x0000b400b7057a23 */ /* 0x002fcc0000010804 */
[----:B------:R-:W-:Y:S01]  /*5940*/  HMMA.16816.F32.BF16 R40, R8, R14, R28 ;  /* 0x0000000e0828723c */ /* 0x000fe2000004181c */
[----:B------:R-:W1:Y:S01]  /*5950*/  LDSM.16.MT88.4 R12, [R230+0x1800] ;  /* 0x00180000e60c783b */ /* 0x000e620000004200 */
[----:B------:R-:W-:-:S06]  /*5960*/  IMAD.MOV.U32 R128, RZ, RZ, R195 ;  /* 0x000000ffff807224 */ /* 0x000fcc00078e00c3 */
[C---:B------:R-:W-:Y:S01]  /*5970*/  HMMA.16816.F32.BF16 R32, R8.reuse, R24, R60 ;  /* 0x000000180820723c */ /* 0x040fe2000004183c */
[----:B------:R3:W-:Y:S07]  /*5980*/  MUFU.EX2 R195, R5 ;  /* 0x0000000500c37308 */ /* 0x0007ee0000000800 */
[----:B------:R-:W-:Y:S01]  /*5990*/  HMMA.16816.F32.BF16 R28, R8, R26, R36 ;  /* 0x0000001a081c723c */ /* 0x000fe20000041824 */
[----:B------:R-:W1:Y:S01]  /*59a0*/  LDSM.16.MT88.4 R24, [R232+0x1800] ;  /* 0x00180000e818783b */ /* 0x000e620000004200 */
[----:B---3--:R-:W-:-:S02]  /*59b0*/  FFMA.FTZ R5, R184, c[0x0][0x2d0], -R4 ;  /* 0x0000b400b8057a23 */ /* 0x008fc40000010804 */
[----:B------:R-:W-:Y:S02]  /*59c0*/  IMAD.MOV.U32 R184, RZ, RZ, R197 ;  /* 0x000000ffffb87224 */ /* 0x000fe400078e00c5 */
[----:B------:R3:W-:Y:S01]  /*59d0*/  MUFU.EX2 R197, R5 ;  /* 0x0000000500c57308 */ /* 0x0007e20000000800 */
[----:B------:R-:W-:Y:S02]  /*59e0*/  IMAD.MOV.U32 R157, RZ, RZ, R198 ;  /* 0x000000ffff9d7224 */ /* 0x000fe400078e00c6 */
[----:B------:R-:W-:Y:S02]  /*59f0*/  IMAD.MOV.U32 R149, RZ, RZ, R191 ;  /* 0x000000ffff957224 */ /* 0x000fe400078e00bf */
[----:B---3--:R-:W-:-:S04]  /*5a00*/  FFMA.FTZ R5, R185, c[0x0][0x2d0], -R4 ;  /* 0x0000b400b9057a23 */ /* 0x008fc80000010804 */
[----:B------:R3:W-:Y:S01]  /*5a10*/  MUFU.EX2 R198, R5 ;  /* 0x0000000500c67308 */ /* 0x0007e20000000800 */
[----:B------:R-:W-:Y:S01]  /*5a20*/  F2FP.BF16.PACK_AB R8, R208, R206 ;  /* 0x000000ced008723e */ /* 0x000fe200000010ff */
[----:B---3--:R-:W-:-:S06]  /*5a30*/  FFMA.FTZ R5, R140, c[0x0][0x2d0], -R0 ;  /* 0x0000b4008c057a23 */ /* 0x008fcc0000010800 */
[----:B------:R3:W-:Y:S01]  /*5a40*/  MUFU.EX2 R191, R5 ;  /* 0x0000000500bf7308 */ /* 0x0007e20000000800 */
[----:B------:R-:W-:Y:S02]  /*5a50*/  MOV R140, R192 ;  /* 0x000000c0008c7202 */ /* 0x000fe40000000f00 */
[----:B------:R-:W-:Y:S02]  /*5a60*/  F2FP.BF16.PACK_AB R9, R202, R205 ;  /* 0x000000cdca09723e */ /* 0x000fe400000010ff */
[----:B------:R-:W-:Y:S01]  /*5a70*/  F2FP.BF16.PACK_AB R10, R210, R209 ;  /* 0x000000d1d20a723e */ /* 0x000fe200000010ff */
[----:B---3--:R-:W-:Y:S02]  /*5a80*/  FFMA.FTZ R5, R177, c[0x0][0x2d0], -R3 ;  /* 0x0000b400b1057a23 */ /* 0x008fe40000010803 */
[----:B------:R-:W-:Y:S02]  /*5a90*/  IMAD.MOV.U32 R177, RZ, RZ, R190 ;  /* 0x000000ffffb17224 */ /* 0x000fe400078e00be */
[----:B------:R3:W-:Y:S01]  /*5aa0*/  MUFU.EX2 R190, R5 ;  /* 0x0000000500be7308 */ /* 0x0007e20000000800 */
[----:B--2---:R-:W-:Y:S01]  /*5ab0*/  F2FP.BF16.PACK_AB R11, R204, R203 ;  /* 0x000000cbcc0b723e */ /* 0x004fe200000010ff */
[----:B------:R-:W-:-:S02]  /*5ac0*/  IMAD.MOV.U32 R185, RZ, RZ, R194 ;  /* 0x000000ffffb97224 */ /* 0x000fc400078e00c2 */
[----:B------:R-:W-:Y:S02]  /*5ad0*/  IMAD.MOV.U32 R124, RZ, RZ, R68 ;  /* 0x000000ffff7c7224 */ /* 0x000fe400078e0044 */
[----:B---3--:R-:W-:-:S04]  /*5ae0*/  FFMA.FTZ R5, R176, c[0x0][0x2d0], -R3 ;  /* 0x0000b400b0057a23 */ /* 0x008fc80000010803 */
[----:B------:R2:W3:Y:S01]  /*5af0*/  MUFU.EX2 R192, R5 ;  /* 0x0000000500c07308 */ /* 0x0004e20000000800 */
[----:B------:R-:W-:Y:S01]  /*5b00*/  HMMA.16816.F32.BF16 R112, R8, R20, R56 ;  /* 0x000000140870723c */ /* 0x000fe20000041838 */
[----:B------:R-:W-:-:S07]  /*5b10*/  IMAD.MOV.U32 R68, RZ, RZ, R196 ;  /* 0x000000ffff447224 */ /* 0x000fce00078e00c4 */
[----:B------:R-:W-:Y:S01]  /*5b20*/  HMMA.16816.F32.BF16 R108, R8, R22, R44 ;  /* 0x00000016086c723c */ /* 0x000fe2000004182c */
[----:B--2---:R-:W-:-:S07]  /*5b30*/  FFMA.FTZ R5, R181, c[0x0][0x2d0], -R3 ;  /* 0x0000b400b5057a23 */ /* 0x004fce0000010803 */
[C---:B------:R-:W-:Y:S01]  /*5b40*/  HMMA.16816.F32.BF16 R60, R8.reuse, R16, R48 ;  /* 0x00000010083c723c */ /* 0x040fe20000041830 */
[----:B------:R2:W-:Y:S07]  /*5b50*/  MUFU.EX2 R194, R5 ;  /* 0x0000000500c27308 */ /* 0x0005ee0000000800 */
[----:B------:R-:W-:Y:S01]  /*5b60*/  HMMA.16816.F32.BF16 R56, R8, R18, R76 ;  /* 0x000000120838723c */ /* 0x000fe2000004184c */
[----:B------:R-:W-:-:S07]  /*5b70*/  IMAD.MOV.U32 R154, RZ, RZ, R189 ;  /* 0x000000ffff9a7224 */ /* 0x000fce00078e00bd */
[----:B-1----:R-:W-:Y:S01]  /*5b80*/  HMMA.16816.F32.BF16 R52, R8, R12, R84 ;  /* 0x0000000c0834723c */ /* 0x002fe20000041854 */
[----:B--2---:R-:W-:-:S04]  /*5b90*/  FFMA.FTZ R5, R180, c[0x0][0x2d0], -R3 ;  /* 0x0000b400b4057a23 */ /* 0x004fc80000010803 */
        /* <DEDUP_REMOVED lines=8> */
[----:B----4-:R-:W-:Y:S01]  /*5c20*/  F2FP.BF16.PACK_AB R11, R199, R200 ;  /* 0x000000c8c70b723e */ /* 0x010fe200000010ff */
[----:B------:R1:W-:Y:S01]  /*5c30*/  MUFU.EX2 R189, R5 ;  /* 0x0000000500bd7308 */ /* 0x0003e20000000800 */
[----:B------:R-:W-:-:S05]  /*5c40*/  IMAD.MOV.U32 R183, RZ, RZ, R138 ;  /* 0x000000ffffb77224 */ /* 0x000fca00078e008a */
[C---:B------:R-:W-:Y:S08]  /*5c50*/  HMMA.16816.F32.BF16 R88, R8.reuse, R18, R72 ;  /* 0x000000120858723c */ /* 0x040ff00000041848 */
[----:B------:R-:W-:Y:S01]  /*5c60*/  HMMA.16816.F32.BF16 R100, R8, R20, R100 ;  /* 0x000000140864723c */ /* 0x000fe20000041864 */
[----:B-1----:R-:W-:-:S04]  /*5c70*/  FFMA.FTZ R5, R173, c[0x0][0x2d0], -R2 ;  /* 0x0000b400ad057a23 */ /* 0x002fc80000010802 */
[----:B------:R1:W2:Y:S03]  /*5c80*/  MUFU.EX2 R138, R5 ;  /* 0x00000005008a7308 */ /* 0x0002a60000000800 */
[C---:B------:R-:W-:Y:S01]  /*5c90*/  HMMA.16816.F32.BF16 R104, R8.reuse, R22, R104 ;  /* 0x000000160868723c */ /* 0x040fe20000041868 */
[----:B------:R-:W4:Y:S07]  /*5ca0*/  LDSM.16.MT88.4 R20, [R229+0x2000] ;  /* 0x00200000e514783b */ /* 0x000f2e0000004200 */
[C---:B------:R-:W-:Y:S08]  /*5cb0*/  HMMA.16816.F32.BF16 R84, R8.reuse, R12, R64 ;  /* 0x0000000c0854723c */ /* 0x040ff00000041840 */
[----:B------:R-:W-:Y:S01]  /*5cc0*/  HMMA.16816.F32.BF16 R72, R8, R14, R40 ;  /* 0x0000000e0848723c */ /* 0x000fe20000041828 */
[----:B------:R-:W2:Y:S01]  /*5cd0*/  LDSM.16.MT88.4 R12, [R230+0x2000] ;  /* 0x00200000e60c783b */ /* 0x000ea20000004200 */
[----:B-1----:R-:W-:-:S06]  /*5ce0*/  FFMA.FTZ R5, R174, c[0x0][0x2d0], -R2 ;  /* 0x0000b400ae057a23 */ /* 0x002fcc0000010802 */
[C---:B------:R-:W-:Y:S01]  /*5cf0*/  HMMA.16816.F32.BF16 R96, R8.reuse, R16, R80 ;  /* 0x000000100860723c */ /* 0x040fe20000041850 */
[----:B------:R-:W1:Y:S01]  /*5d00*/  LDSM.16.MT88.4 R16, [R233+0x2000] ;  /* 0x00200000e910783b */ /* 0x000e620000004200 */
[----:B------:R3:W-:Y:S06]  /*5d10*/  MUFU.EX2 R139, R5 ;  /* 0x00000005008b7308 */ /* 0x0007ec0000000800 */
[C---:B------:R-:W-:Y:S08]  /*5d20*/  HMMA.16816.F32.BF16 R32, R8.reuse, R24, R32 ;  /* 0x000000180820723c */ /* 0x040ff00000041820 */
[----:B------:R-:W-:Y:S01]  /*5d30*/  HMMA.16816.F32.BF16 R28, R8, R26, R28 ;  /* 0x0000001a081c723c */ /* 0x000fe2000004181c */
[----:B------:R-:W1:Y:S01]  /*5d40*/  LDSM.16.MT88.4 R24, [R232+0x2000] ;  /* 0x00200000e818783b */ /* 0x000e620000004200 */
[----:B---3--:R-:W-:-:S02]  /*5d50*/  FFMA.FTZ R5, R172, c[0x0][0x2d0], -R2 ;  /* 0x0000b400ac057a23 */ /* 0x008fc40000010802 */
[----:B------:R-:W-:Y:S02]  /*5d60*/  IMAD.MOV.U32 R176, RZ, RZ, R188 ;  /* 0x000000ffffb07224 */ /* 0x000fe400078e00bc */
[----:B------:R3:W1:Y:S01]  /*5d70*/  MUFU.EX2 R188, R5 ;  /* 0x0000000500bc7308 */ /* 0x0006620000000800 */
[----:B------:R-:W-:Y:S02]  /*5d80*/  IMAD.MOV.U32 R159, RZ, RZ, R134 ;  /* 0x000000ffff9f7224 */ /* 0x000fe400078e0086 */
[----:B------:R-:W-:Y:S02]  /*5d90*/  IMAD.MOV.U32 R158, RZ, RZ, R133 ;  /* 0x000000ffff9e7224 */ /* 0x000fe400078e0085 */
[----:B---3--:R-:W-:-:S04]  /*5da0*/  FFMA.FTZ R5, R142, c[0x0][0x2d0], -R0 ;  /* 0x0000b4008e057a23 */ /* 0x008fc80000010800 */
[----:B------:R3:W1:Y:S01]  /*5db0*/  MUFU.EX2 R134, R5 ;  /* 0x0000000500867308 */ /* 0x0006620000000800 */
[----:B------:R-:W-:Y:S02]  /*5dc0*/  IMAD.MOV.U32 R125, RZ, RZ, R132 ;  /* 0x000000ffff7d7224 */ /* 0x000fe400078e0084 */
[----:B---3--:R-:W-:-:S05]  /*5dd0*/  FFMA.FTZ R5, R141, c[0x0][0x2d0], -R0 ;  /* 0x0000b4008d057a23 */ /* 0x008fca0000010800 */
[----:B------:R3:W-:Y:S01]  /*5de0*/  MUFU.EX2 R133, R5 ;  /* 0x0000000500857308 */ /* 0x0007e20000000800 */
[----:B------:R-:W-:Y:S02]  /*5df0*/  F2FP.BF16.PACK_AB R8, R192, R190 ;  /* 0x000000bec008723e */ /* 0x000fe400000010ff */
[----:B--2---:R-:W-:Y:S02]  /*5e00*/  F2FP.BF16.PACK_AB R9, R138, R189 ;  /* 0x000000bd8a09723e */ /* 0x004fe400000010ff */
[----:B------:R-:W-:Y:S01]  /*5e10*/  F2FP.BF16.PACK_AB R10, R196, R194 ;  /* 0x000000c2c40a723e */ /* 0x000fe200000010ff */
[----:B---3--:R-:W-:-:S04]  /*5e20*/  FFMA.FTZ R5, R143, c[0x0][0x2d0], -R0 ;  /* 0x0000b4008f057a23 */ /* 0x008fc80000010800 */
[----:B------:R2:W3:Y:S01]  /*5e30*/  MUFU.EX2 R132, R5 ;  /* 0x0000000500847308 */ /* 0x0004e20000000800 */
[----:B-1----:R-:W-:-:S07]  /*5e40*/  F2FP.BF16.PACK_AB R11, R188, R139 ;  /* 0x0000008bbc0b723e */ /* 0x002fce00000010ff */
[C---:B----4-:R-:W-:Y:S08]  /*5e50*/  HMMA.16816.F32.BF16 R120, R8.reuse, R20, R112 ;  /* 0x000000140878723c */ /* 0x050ff00000041870 */
[----:B------:R-:W-:Y:S01]  /*5e60*/  HMMA.16816.F32.BF16 R116, R8, R22, R108 ;  /* 0x000000160874723c */ /* 0x000fe2000004186c */
[----:B--2---:R-:W-:-:S07]  /*5e70*/  FFMA.FTZ R5, R176, c[0x0][0x2d0], -R4 ;  /* 0x0000b400b0057a23 */ /* 0x004fce0000010804 */
[----:B------:R-:W-:Y:S01]  /*5e80*/  HMMA.16816.F32.BF16 R92, R8, R12, R52 ;  /* 0x0000000c085c723c */ /* 0x000fe20000041834 */
[----:B------:R-:W-:-:S07]  /*5e90*/  IMAD.MOV.U32 R176, RZ, RZ, R177 ;  /* 0x000000ffffb07224 */ /* 0x000fce00078e00b1 */
[----:B------:R-:W-:Y:S01]  /*5ea0*/  HMMA.16816.F32.BF16 R112, R8, R16, R60 ;  /* 0x000000100870723c */ /* 0x000fe2000004183c */
[----:B------:R-:W-:-:S07]  /*5eb0*/  IMAD.MOV.U32 R177, RZ, RZ, R140 ;  /* 0x000000ffffb17224 */ /* 0x000fce00078e008c */
[C---:B------:R-:W-:Y:S08]  /*5ec0*/  HMMA.16816.F32.BF16 R108, R8.reuse, R18, R56 ;  /* 0x00000012086c723c */ /* 0x040ff00000041838 */
[C---:B------:R-:W-:Y:S08]  /*5ed0*/  HMMA.16816.F32.BF16 R80, R8.reuse, R14, R48 ;  /* 0x0000000e0850723c */ /* 0x040ff00000041830 */
[C---:B------:R-:W-:Y:S08]  /*5ee0*/  HMMA.16816.F32.BF16 R76, R8.reuse, R24, R44 ;  /* 0x00000018084c723c */ /* 0x040ff0000004182c */
[----:B------:R-:W-:Y:S07]  /*5ef0*/  HMMA.16816.F32.BF16 R52, R8, R26, R36 ;  /* 0x0000001a0834723c */ /* 0x000fee0000041824 */
[----:B------:R-:W-:-:S02]  /*5f00*/  F2FP.BF16.PACK_AB R8, R195, R193 ;  /* 0x000000c1c308723e */ /* 0x000fc400000010ff */
[----:B------:R-:W-:Y:S02]  /*5f10*/  F2FP.BF16.PACK_AB R9, R134, R191 ;  /* 0x000000bf8609723e */ /* 0x000fe400000010ff */
[----:B------:R-:W-:Y:S02]  /*5f20*/  F2FP.BF16.PACK_AB R10, R198, R197 ;  /* 0x000000c5c60a723e */ /* 0x000fe400000010ff */
[----:B---3--:R-:W-:Y:S01]  /*5f30*/  F2FP.BF16.PACK_AB R11, R132, R133 ;  /* 0x00000085840b723e */ /* 0x008fe200000010ff */
[----:B------:R-:W-:Y:S02]  /*5f40*/  IMAD.MOV.U32 R140, RZ, RZ, R185 ;  /* 0x000000ffff8c7224 */ /* 0x000fe400078e00b9 */
[----:B------:R-:W-:-:S04]  /*5f50*/  IMAD.MOV.U32 R185, RZ, RZ, R184 ;  /* 0x000000ffffb97224 */ /* 0x000fc800078e00b8 */
[C---:B------:R-:W-:Y:S01]  /*5f60*/  HMMA.16816.F32.BF16 R48, R8.reuse, R16, R96 ;  /* 0x000000100830723c */ /* 0x040fe20000041860 */
[----:B------:R1:W-:Y:S01]  /*5f70*/  MUFU.EX2 R98, R5 ;  /* 0x0000000500627308 */ /* 0x0003e20000000800 */
[----:B------:R-:W-:Y:S02]  /*5f80*/  IMAD.MOV.U32 R184, RZ, RZ, R183 ;  /* 0x000000ffffb87224 */ /* 0x000fe400078e00b7 */
[----:B------:R-:W-:Y:S02]  /*5f90*/  IMAD.MOV.U32 R183, RZ, RZ, R182 ;  /* 0x000000ffffb77224 */ /* 0x000fe400078e00b6 */
[----:B------:R-:W-:Y:S02]  /*5fa0*/  IMAD.MOV.U32 R182, RZ, RZ, R126 ;  /* 0x000000ffffb67224 */ /* 0x000fe400078e007e */
[----:B------:R-:W-:Y:S01]  /*5fb0*/  IMAD.MOV.U32 R126, RZ, RZ, R125 ;  /* 0x000000ffff7e7224 */ /* 0x000fe200078e007d */
[----:B------:R-:W-:Y:S01]  /*5fc0*/  HMMA.16816.F32.BF16 R64, R8, R20, R100 ;  /* 0x000000140840723c */ /* 0x000fe20000041864 */
[----:B------:R-:W-:-:S02]  /*5fd0*/  IMAD.MOV.U32 R125, RZ, RZ, R127 ;  /* 0x000000ffff7d7224 */ /* 0x000fc400078e007f */
[----:B-1----:R-:W-:Y:S02]  /*5fe0*/  FFMA.FTZ R5, R176, c[0x0][0x2d0], -R3 ;  /* 0x0000b400b0057a23 */ /* 0x002fe40000010803 */
[----:B------:R-:W-:Y:S01]  /*5ff0*/  IMAD.MOV.U32 R176, RZ, RZ, R177 ;  /* 0x000000ffffb07224 */ /* 0x000fe200078e00b1 */
[----:B------:R-:W-:Y:S01]  /*6000*/  MOV R177, R140 ;  /* 0x0000008c00b17202 */ /* 0x000fe20000000f00 */
[----:B------:R1:W-:Y:S01]  /*6010*/  MUFU.EX2 R99, R5 ;  /* 0x0000000500637308 */ /* 0x0003e20000000800 */
[----:B------:R-:W-:Y:S02]  /*6020*/  IMAD.MOV.U32 R140, RZ, RZ, R185 ;  /* 0x000000ffff8c7224 */ /* 0x000fe400078e00b9 */
[----:B------:R-:W-:Y:S02]  /*6030*/  IMAD.MOV.U32 R185, RZ, RZ, R184 ;  /* 0x000000ffffb97224 */ /* 0x000fe400078e00b8 */
[----:B------:R-:W-:Y:S02]  /*6040*/  IMAD.MOV.U32 R127, RZ, RZ, R144 ;  /* 0x000000ffff7f7224 */ /* 0x000fe400078e0090 */
[----:B------:R-:W-:-:S02]  /*6050*/  IMAD.MOV.U32 R184, RZ, RZ, R183 ;  /* 0x000000ffffb87224 */ /* 0x000fc400078e00b7 */
[----:B------:R-:W-:Y:S02]  /*6060*/  IMAD.MOV.U32 R144, RZ, RZ, R145 ;  /* 0x000000ffff907224 */ /* 0x000fe400078e0091 */
[----:B------:R-:W-:Y:S02]  /*6070*/  IMAD.MOV.U32 R183, RZ, RZ, R182 ;  /* 0x000000ffffb77224 */ /* 0x000fe400078e00b6 */
[----:B-1----:R-:W-:Y:S02]  /*6080*/  FFMA.FTZ R5, R176, c[0x0][0x2d0], -R3 ;  /* 0x0000b400b0057a23 */ /* 0x002fe40000010803 */
[----:B------:R-:W-:Y:S02]  /*6090*/  IMAD.MOV.U32 R145, RZ, RZ, R151 ;  /* 0x000000ffff917224 */ /* 0x000fe400078e0097 */
[----:B------:R1:W2:Y:S01]  /*60a0*/  MUFU.EX2 R101, R5 ;  /* 0x0000000500657308 */ /* 0x0002a20000000800 */
[----:B------:R-:W-:Y:S02]  /*60b0*/  IMAD.MOV.U32 R182, RZ, RZ, R126 ;  /* 0x000000ffffb67224 */ /* 0x000fe400078e007e */
[----:B------:R-:W-:-:S02]  /*60c0*/  IMAD.MOV.U32 R126, RZ, RZ, R125 ;  /* 0x000000ffff7e7224 */ /* 0x000fc400078e007d */
[----:B------:R-:W-:Y:S02]  /*60d0*/  IMAD.MOV.U32 R125, RZ, RZ, R127 ;  /* 0x000000ffff7d7224 */ /* 0x000fe400078e007f */
[----:B------:R-:W-:Y:S02]  /*60e0*/  IMAD.MOV.U32 R151, RZ, RZ, R150 ;  /* 0x000000ffff977224 */ /* 0x000fe400078e0096 */
[----:B------:R-:W-:Y:S02]  /*60f0*/  IMAD.MOV.U32 R127, RZ, RZ, R144 ;  /* 0x000000ffff7f7224 */ /* 0x000fe400078e0090 */
[----:B------:R-:W-:Y:S02]  /*6100*/  IMAD.MOV.U32 R150, RZ, RZ, R148 ;  /* 0x000000ffff967224 */ /* 0x000fe400078e0094 */
[----:B-1----:R-:W-:Y:S02]  /*6110*/  FFMA.FTZ R5, R177, c[0x0][0x2d0], -R3 ;  /* 0x0000b400b1057a23 */ /* 0x002fe40000010803 */
        /* <DEDUP_REMOVED lines=11> */
[----:B------:R-:W-:Y:S01]  /*61d0*/  HMMA.16816.F32.BF16 R40, R8, R12, R84 ;  /* 0x0000000c0828723c */ /* 0x000fe20000041854 */
[----:B------:R-:W-:Y:S02]  /*61e0*/  IMAD.MOV.U32 R145, RZ, RZ, R151 ;  /* 0x000000ffff917224 */ /* 0x000fe400078e0097 */
[----:B------:R-:W-:-:S02]  /*61f0*/  IMAD.MOV.U32 R126, RZ, RZ, R125 ;  /* 0x000000ffff7e7224 */ /* 0x000fc400078e007d */
[----:B------:R-:W-:Y:S02]  /*6200*/  IMAD.MOV.U32 R151, RZ, RZ, R150 ;  /* 0x000000ffff977224 */ /* 0x000fe400078e0096 */
[----:B------:R-:W-:Y:S01]  /*6210*/  IMAD.MOV.U32 R125, RZ, RZ, R127 ;  /* 0x000000ffff7d7224 */ /* 0x000fe200078e007f */
[----:B------:R-:W-:Y:S01]  /*6220*/  HMMA.16816.F32.BF16 R84, R8, R24, R32 ;  /* 0x000000180854723c */ /* 0x000fe20000041820 */
[----:B------:R-:W-:Y:S01]  /*6230*/  IMAD.MOV.U32 R140, RZ, RZ, R185 ;  /* 0x000000ffff8c7224 */ /* 0x000fe200078e00b9 */
[----:B------:R-:W-:Y:S01]  /*6240*/  MOV R127, R144 ;  /* 0x00000090007f7202 */ /* 0x000fe20000000f00 */
[----:B------:R-:W-:Y:S02]  /*6250*/  IMAD.MOV.U32 R150, RZ, RZ, R148 ;  /* 0x000000ffff967224 */ /* 0x000fe400078e0094 */
[----:B------:R-:W-:Y:S02]  /*6260*/  IMAD.MOV.U32 R185, RZ, RZ, R184 ;  /* 0x000000ffffb97224 */ /* 0x000fe400078e00b8 */
[----:B------:R-:W-:-:S02]  /*6270*/  IMAD.MOV.U32 R148, RZ, RZ, R155 ;  /* 0x000000ffff947224 */ /* 0x000fc400078e009b */
[----:B------:R-:W-:Y:S02]  /*6280*/  IMAD.MOV.U32 R184, RZ, RZ, R183 ;  /* 0x000000ffffb87224 */ /* 0x000fe400078e00b7 */
[----:B------:R-:W-:Y:S01]  /*6290*/  FFMA.FTZ R35, R176, c[0x0][0x2d0], -R4 ;  /* 0x0000b400b0237a23 */ /* 0x000fe20000010804 */
[----:B------:R-:W-:Y:S01]  /*62a0*/  MOV R176, R177 ;  /* 0x000000b100b07202 */ /* 0x000fe20000000f00 */
        /* <DEDUP_REMOVED lines=35> */
[----:B------:R-:W-:Y:S01]  /*64e0*/  IMAD.MOV.U32 R182, RZ, RZ, R126 ;  /* 0x000000ffffb67224 */ /* 0x000fe200078e007e */
[C---:B------:R-:W-:Y:S01]  /*64f0*/  HMMA.16816.F32.BF16 R60, R8.reuse, R22, R104 ;  /* 0x00000016083c723c */ /* 0x040fe20000041868 */
[----:B------:R-:W-:Y:S01]  /*6500*/  IMAD.MOV.U32 R148, RZ, RZ, R149 ;  /* 0x000000ffff947224 */ /* 0x000fe200078e0095 */
[----:B------:R-:W1:Y:S01]  /*6510*/  LDSM.16.MT88.4 R20, [R229+0x2800] ;  /* 0x00280000e514783b */ /* 0x000e620000004200 */
[----:B------:R-:W-:Y:S01]  /*6520*/  IMAD.MOV.U32 R126, RZ, RZ, R125 ;  /* 0x000000ffff7e7224 */ /* 0x000fe200078e007d */
[----:B------:R-:W-:Y:S01]  /*6530*/  MOV R125, R127 ;  /* 0x0000007f007d7202 */ /* 0x000fe20000000f00 */
[----:B------:R-:W-:Y:S02]  /*6540*/  IMAD.MOV.U32 R149, RZ, RZ, R68 ;  /* 0x000000ffff957224 */ /* 0x000fe400078e0044 */
[--C-:B------:R-:W-:Y:S01]  /*6550*/  FFMA.FTZ R6, R241, c[0x0][0x2d0], -R4.reuse ;  /* 0x0000b400f1067a23 */ /* 0x100fe20000010804 */
[----:B------:R-:W-:Y:S01]  /*6560*/  HMMA.16816.F32.BF16 R44, R8, R18, R88 ;  /* 0x00000012082c723c */ /* 0x000fe20000041858 */
[--C-:B------:R-:W-:Y:S01]  /*6570*/  FFMA.FTZ R34, R239, c[0x0][0x2d0], -R4.reuse ;  /* 0x0000b400ef227a23 */ /* 0x100fe20000010804 */
[----:B------:R-:W3:Y:S01]  /*6580*/  LDSM.16.MT88.4 R16, [R233+0x2800] ;  /* 0x00280000e910783b */ /* 0x000ee20000004200 */
[----:B------:R-:W-:-:S02]  /*6590*/  FFMA.FTZ R68, R238, c[0x0][0x2d0], -R4 ;  /* 0x0000b400ee447a23 */ /* 0x000fc40000010804 */
[--C-:B------:R-:W-:Y:S02]  /*65a0*/  FFMA.FTZ R100, R235, c[0x0][0x2d0], -R4.reuse ;  /* 0x0000b400eb647a23 */ /* 0x100fe40000010804 */
[--C-:B------:R-:W-:Y:S02]  /*65b0*/  FFMA.FTZ R89, R236, c[0x0][0x2d0], -R4.reuse ;  /* 0x0000b400ec597a23 */ /* 0x100fe40000010804 */
[----:B------:R-:W-:Y:S02]  /*65c0*/  FFMA.FTZ R104, R234, c[0x0][0x2d0], -R4 ;  /* 0x0000b400ea687a23 */ /* 0x000fe40000010804 */
[----:B------:R-:W-:Y:S02]  /*65d0*/  IMAD.MOV.U32 R127, RZ, RZ, R144 ;  /* 0x000000ffff7f7224 */ /* 0x000fe400078e0090 */
[----:B------:R-:W-:Y:S02]  /*65e0*/  IMAD.MOV.U32 R144, RZ, RZ, R145 ;  /* 0x000000ffff907224 */ /* 0x000fe400078e0091 */
[----:B------:R-:W-:-:S02]  /*65f0*/  FFMA.FTZ R4, R181, c[0x0][0x2d0], -R2 ;  /* 0x0000b400b5047a23 */ /* 0x000fc40000010802 */
[----:B------:R-:W-:Y:S02]  /*6600*/  IMAD.MOV.U32 R145, RZ, RZ, R151 ;  /* 0x000000ffff917224 */ /* 0x000fe400078e0097 */
[----:B------:R-:W-:Y:S01]  /*6610*/  IMAD.MOV.U32 R181, RZ, RZ, R185 ;  /* 0x000000ffffb57224 */ /* 0x000fe200078e00b9 */
[C---:B------:R-:W-:Y:S01]  /*6620*/  HMMA.16816.F32.BF16 R56, R8.reuse, R14, R72 ;  /* 0x0000000e0838723c */ /* 0x040fe20000041848 */
[----:B------:R-:W-:Y:S01]  /*6630*/  IMAD.MOV.U32 R151, RZ, RZ, R150 ;  /* 0x000000ffff977224 */ /* 0x000fe200078e0096 */
[----:B------:R-:W4:Y:S01]  /*6640*/  LDSM.16.MT88.4 R12, [R230+0x2800] ;  /* 0x00280000e60c783b */ /* 0x000f220000004200 */
[----:B------:R-:W-:Y:S02]  /*6650*/  IMAD.MOV.U32 R185, RZ, RZ, R184 ;  /* 0x000000ffffb97224 */ /* 0x000fe400078e00b8 */
[----:B------:R-:W-:Y:S02]  /*6660*/  IMAD.MOV.U32 R150, RZ, RZ, R148 ;  /* 0x000000ffff967224 */ /* 0x000fe400078e0094 */
[----:B------:R-:W-:Y:S01]  /*6670*/  IMAD.MOV.U32 R184, RZ, RZ, R183 ;  /* 0x000000ffffb87224 */ /* 0x000fe200078e00b7 */
[----:B------:R-:W-:Y:S01]  /*6680*/  HMMA.16816.F32.BF16 R72, R8, R26, R28 ;  /* 0x0000001a0848723c */ /* 0x000fe2000004181c */
[----:B------:R-:W-:Y:S01]  /*6690*/  IMAD.MOV.U32 R148, RZ, RZ, R149 ;  /* 0x000000ffff947224 */ /* 0x000fe200078e0095 */
[----:B------:R-:W1:Y:S01]  /*66a0*/  LDSM.16.MT88.4 R8, [R232+0x2800] ;  /* 0x00280000e808783b */ /* 0x000e620000004200 */
        /* <DEDUP_REMOVED lines=8> */
[----:B------:R-:W-:Y:S01]  /*6730*/  MOV R149, R124 ;  /* 0x0000007c00957202 */ /* 0x000fe20000000f00 */
[----:B------:R-:W-:Y:S02]  /*6740*/  IMAD.MOV.U32 R124, RZ, RZ, R128 ;  /* 0x000000ffff7c7224 */ /* 0x000fe400078e0080 */
[--C-:B------:R-:W-:Y:S02]  /*6750*/  FFMA.FTZ R33, R168, c[0x0][0x2d0], -R0.reuse ;  /* 0x0000b400a8217a23 */ /* 0x100fe40000010800 */
[--C-:B------:R-:W-:Y:S02]  /*6760*/  FFMA.FTZ R32, R167, c[0x0][0x2d0], -R0.reuse ;  /* 0x0000b400a7207a23 */ /* 0x100fe40000010800 */
[--C-:B------:R-:W-:Y:S02]  /*6770*/  FFMA.FTZ R25, R164, c[0x0][0x2d0], -R0.reuse ;  /* 0x0000b400a4197a23 */ /* 0x100fe40000010800 */
[----:B------:R-:W-:-:S02]  /*6780*/  FFMA.FTZ R24, R165, c[0x0][0x2d0], -R0 ;  /* 0x0000b400a5187a23 */ /* 0x000fc40000010800 */
[--C-:B------:R-:W-:Y:S02]  /*6790*/  FFMA.FTZ R105, R163, c[0x0][0x2d0], -R0.reuse ;  /* 0x0000b400a3697a23 */ /* 0x100fe40000010800 */
[--C-:B------:R-:W-:Y:S02]  /*67a0*/  FFMA.FTZ R106, R162, c[0x0][0x2d0], -R0.reuse ;  /* 0x0000b400a26a7a23 */ /* 0x100fe40000010800 */
[--C-:B------:R-:W-:Y:S02]  /*67b0*/  FFMA.FTZ R107, R161, c[0x0][0x2d0], -R0.reuse ;  /* 0x0000b400a16b7a23 */ /* 0x100fe40000010800 */
[----:B------:R-:W-:Y:S02]  /*67c0*/  FFMA.FTZ R128, R147, c[0x0][0x2d0], -R0 ;  /* 0x0000b40093807a23 */ /* 0x000fe40000010800 */
[----:B------:R-:W-:Y:S02]  /*67d0*/  IMAD.MOV.U32 R176, RZ, RZ, R125 ;  /* 0x000000ffffb07224 */ /* 0x000fe400078e007d */
[----:B------:R-:W-:-:S02]  /*67e0*/  FFMA.FTZ R0, R180, c[0x0][0x2d0], -R2 ;  /* 0x0000b400b4007a23 */ /* 0x000fc40000010802 */
[----:B------:R-:W-:Y:S01]  /*67f0*/  IMAD.MOV.U32 R125, RZ, RZ, R144 ;  /* 0x000000ffff7d7224 */ /* 0x000fe200078e0090 */
[----:B------:R1:W-:Y:S01]  /*6800*/  MUFU.EX2 R102, R5 ;  /* 0x0000000500667308 */ /* 0x0003e20000000800 */
[----:B------:R-:W-:Y:S02]  /*6810*/  IMAD.MOV.U32 R144, RZ, RZ, R151 ;  /* 0x000000ffff907224 */ /* 0x000fe400078e0097 */
[----:B------:R-:W-:Y:S02]  /*6820*/  IMAD.MOV.U32 R151, RZ, RZ, R148 ;  /* 0x000000ffff977224 */ /* 0x000fe400078e0094 */
[----:B------:R-:W-:Y:S02]  /*6830*/  IMAD.MOV.U32 R148, RZ, RZ, R156 ;  /* 0x000000ffff947224 */ /* 0x000fe400078e009c */
[--C-:B------:R-:W-:Y:S01]  /*6840*/  FFMA.FTZ R26, R181, c[0x0][0x2d0], -R3.reuse ;  /* 0x0000b400b51a7a23 */ /* 0x100fe20000010803 */
[----:B------:R2:W-:Y:S01]  /*6850*/  MUFU.EX2 R90, R0 ;  /* 0x00000000005a7308 */ /* 0x0005e20000000800 */
[----:B------:R-:W-:-:S02]  /*6860*/  FFMA.FTZ R27, R176, c[0x0][0x2d0], -R3 ;  /* 0x0000b400b01b7a23 */ /* 0x000fc40000010803 */
[--C-:B------:R-:W-:Y:S02]  /*6870*/  FFMA.FTZ R31, R177, c[0x0][0x2d0], -R3.reuse ;  /* 0x0000b400b11f7a23 */ /* 0x100fe40000010803 */
[----:B------:R-:W-:Y:S02]  /*6880*/  FFMA.FTZ R30, R140, c[0x0][0x2d0], -R3 ;  /* 0x0000b4008c1e7a23 */ /* 0x000fe40000010803 */
[----:B------:R-:W-:Y:S02]  /*6890*/  IMAD.MOV.U32 R156, RZ, RZ, R157 ;  /* 0x000000ffff9c7224 */ /* 0x000fe400078e009d */
[----:B-1----:R-:W-:Y:S02]  /*68a0*/  FFMA.FTZ R5, R237, c[0x0][0x2d0], -R3 ;  /* 0x0000b400ed057a23 */ /* 0x002fe40000010803 */
[----:B------:R-:W-:Y:S02]  /*68b0*/  FFMA.FTZ R3, R184, c[0x0][0x2d0], -R2 ;  /* 0x0000b400b8037a23 */ /* 0x000fe40000010802 */
[----:B------:R-:W-:-:S02]  /*68c0*/  IMAD.MOV.U32 R157, RZ, RZ, R228 ;  /* 0x000000ffff9d7224 */ /* 0x000fc400078e00e4 */
[----:B--2---:R-:W-:Y:S01]  /*68d0*/  FFMA.FTZ R0, R185, c[0x0][0x2d0], -R2 ;  /* 0x0000b400b9007a23 */ /* 0x004fe20000010802 */
[----:B------:R-:W-:Y:S01]  /*68e0*/  MUFU.EX2 R103, R5 ;  /* 0x0000000500677308 */ /* 0x000fe20000000800 */
[----:B------:R-:W-:Y:S02]  /*68f0*/  IMAD.MOV.U32 R185, RZ, RZ, R156 ;  /* 0x000000ffffb97224 */ /* 0x000fe400078e009c */
[----:B------:R-:W-:Y:S02]  /*6900*/  IMAD.MOV.U32 R156, RZ, RZ, R124 ;  /* 0x000000ffff9c7224 */ /* 0x000fe400078e007c */
[----:B------:R-:W-:-:S03]  /*6910*/  IMAD.MOV.U32 R124, RZ, RZ, R157 ;  /* 0x000000ffff7c7224 */ /* 0x000fc600078e009d */
[----:B------:R-:W1:Y:S01]  /*6920*/  MUFU.EX2 R97, R4 ;  /* 0x0000000400617308 */ /* 0x000e620000000800 */
[----:B------:R-:W-:Y:S02]  /*6930*/  IMAD.MOV.U32 R157, RZ, RZ, R158 ;  /* 0x000000ffff9d7224 */ /* 0x000fe400078e009e */
[----:B------:R-:W-:-:S05]  /*6940*/  IMAD.MOV.U32 R158, RZ, RZ, R159 ;  /* 0x000000ffff9e7224 */ /* 0x000fca00078e009f */
[----:B------:R2:W-:Y:S01]  /*6950*/  MUFU.EX2 R91, R0 ;  /* 0x00000000005b7308 */ /* 0x0005e20000000800 */
[----:B------:R-:W-:-:S07]  /*6960*/  IMAD.MOV.U32 R159, RZ, RZ, R160 ;  /* 0x000000ffff9f7224 */ /* 0x000fce00078e00a0 */
[----:B------:R1:W1:Y:S01]  /*6970*/  MUFU.EX2 R96, R3 ;  /* 0x0000000300607308 */ /* 0x0002620000000800 */
[----:B------:R-:W-:Y:S02]  /*6980*/  IMAD.MOV.U32 R160, RZ, RZ, R71 ;  /* 0x000000ffffa07224 */ /* 0x000fe400078e0047 */
[----:B------:R-:W-:-:S05]  /*6990*/  FFMA.FTZ R29, R183, c[0x0][0x2d0], -R2 ;  /* 0x0000b400b71d7a23 */ /* 0x000fca0000010802 */
[----:B------:R-:W-:Y:S01]  /*69a0*/  MUFU.EX2 R71, R35 ;  /* 0x0000002300477308 */ /* 0x000fe20000000800 */
[----:B--2---:R-:W-:Y:S02]  /*69b0*/  FADD.FTZ R0, R225, R186 ;  /* 0x000000bae1007221 */ /* 0x004fe40000010000 */
[----:B-1----:R-:W-:-:S05]  /*69c0*/  FADD.FTZ R3, R146, R69 ;  /* 0x0000004592037221 */ /* 0x002fca0000010000 */
[----:B------:R1:W2:Y:S01]  /*69d0*/  MUFU.EX2 R88, R6 ;  /* 0x0000000600587308 */ /* 0x0002a20000000800 */
[--C-:B------:R-:W-:Y:S02]  /*69e0*/  FFMA.FTZ R28, R182, c[0x0][0x2d0], -R2.reuse ;  /* 0x0000b400b61c7a23 */ /* 0x100fe40000010802 */
[----:B------:R-:W-:-:S05]  /*69f0*/  FFMA.FTZ R36, R126, c[0x0][0x2d0], -R2 ;  /* 0x0000b4007e247a23 */ /* 0x000fca0000010802 */
[----:B------:R-:W-:Y:S01]  /*6a00*/  MUFU.EX2 R69, R34 ;  /* 0x0000002200457308 */ /* 0x000fe20000000800 */
[----:B------:R-:W-:Y:S02]  /*6a10*/  FFMA.FTZ R37, R125, c[0x0][0x2d0], -R2 ;  /* 0x0000b4007d257a23 */ /* 0x000fe40000010802 */
[----:B------:R-:W-:-:S05]  /*6a20*/  IMAD.MOV.U32 R153, RZ, RZ, R243 ;  /* 0x000000ffff997224 */ /* 0x000fca00078e00f3 */
[----:B------:R-:W-:Y:S01]  /*6a30*/  MUFU.EX2 R39, R33 ;  /* 0x0000002100277308 */ /* 0x000fe20000000800 */
[----:B------:R-:W-:-:S07]  /*6a40*/  FADD.FTZ R2, R170, R0 ;  /* 0x00000000aa027221 */ /* 0x000fce0000010000 */
[----:B------:R-:W1:Y:S01]  /*6a50*/  MUFU.EX2 R38, R32 ;  /* 0x0000002000267308 */ /* 0x000e620000000800 */
[----:B------:R-:W-:-:S07]  /*6a60*/  IMAD.MOV.U32 R183, RZ, RZ, R129 ;  /* 0x000000ffffb77224 */ /* 0x000fce00078e0081 */
[----:B------:R-:W-:Y:S01]  /*6a70*/  MUFU.EX2 R35, R25 ;  /* 0x0000001900237308 */ /* 0x000fe20000000800 */
[----:B------:R-:W-:-:S07]  /*6a80*/  IMAD.MOV.U32 R129, RZ, RZ, R7 ;  /* 0x000000ffff817224 */ /* 0x000fce00078e0007 */
[----:B------:R2:W2:Y:S01]  /*6a90*/  MUFU.EX2 R34, R24 ;  /* 0x0000001800227308 */ /* 0x0004a20000000800 */
[----:B------:R-:W-:Y:S01]  /*6aa0*/  F2FP.BF16.PACK_AB R4, R101, R99 ;  /* 0x000000636504723e */ /* 0x000fe200000010ff */
[----:B------:R-:W-:Y:S01]  /*6ab0*/  FADD.FTZ R0, R166, R3 ;  /* 0x00000003a6007221 */ /* 0x000fe20000010000 */
[----:B------:R-:W-:Y:S01]  /*6ac0*/  F2FP.BF16.PACK_AB R5, R90, R97 ;  /* 0x000000615a05723e */ /* 0x000fe200000010ff */
[----:B------:R-:W-:Y:S01]  /*6ad0*/  IMAD.MOV.U32 R140, RZ, RZ, R153 ;  /* 0x000000ffff8c7224 */ /* 0x000fe200078e0099 */
[----:B-1----:R-:W-:Y:S01]  /*6ae0*/  F2FP.BF16.PACK_AB R6, R103, R102 ;  /* 0x000000666706723e */ /* 0x002fe200000010ff */
[----:B------:R-:W-:Y:S01]  /*6af0*/  FADD.FTZ R2, R171, R2 ;  /* 0x00000002ab027221 */ /* 0x000fe20000010000 */
[----:B------:R-:W-:Y:S01]  /*6b00*/  F2FP.BF16.PACK_AB R7, R96, R91 ;  /* 0x0000005b6007723e */ /* 0x000fe200000010ff */
[----:B------:R-:W-:Y:S02]  /*6b10*/  IMAD.MOV.U32 R125, RZ, RZ, R145 ;  /* 0x000000ffff7d7224 */ /* 0x000fe400078e0091 */
[----:B------:R-:W-:-:S02]  /*6b20*/  IMAD.MOV.U32 R182, RZ, RZ, R127 ;  /* 0x000000ffffb67224 */ /* 0x000fc400078e007f */
[----:B------:R-:W-:Y:S02]  /*6b30*/  IMAD.MOV.U32 R184, RZ, RZ, R149 ;  /* 0x000000ffffb87224 */ /* 0x000fe400078e0095 */
[----:B------:R-:W-:Y:S02]  /*6b40*/  IMAD.MOV.U32 R155, RZ, RZ, R242 ;  /* 0x000000ffff9b7224 */ /* 0x000fe400078e00f2 */
[----:B------:R-:W-:Y:S01]  /*6b50*/  IMAD.MOV.U32 R173, RZ, RZ, R156 ;  /* 0x000000ffffad7224 */ /* 0x000fe200078e009c */
[----:B------:R-:W-:Y:S01]  /*6b60*/  MUFU.EX2 R29, R29 ;  /* 0x0000001d001d7308 */ /* 0x000fe20000000800 */
[----:B------:R-:W-:Y:S01]  /*6b70*/  IMAD.MOV.U32 R126, RZ, RZ, R144 ;  /* 0x000000ffff7e7224 */ /* 0x000fe200078e0090 */
[----:B------:R1:W5:Y:S01]  /*6b80*/  LDL.LU R243, [R1+0xac] ;  /* 0x0000ac0001f37983 */ /* 0x0003620000300800 */
[----:B------:R-:W-:Y:S02]  /*6b90*/  IMAD.MOV.U32 R145, RZ, RZ, R148 ;  /* 0x000000ffff917224 */ /* 0x000fe400078e0094 */
[----:B------:R-:W-:-:S02]  /*6ba0*/  FADD.FTZ R0, R169, R0 ;  /* 0x00000000a9007221 */ /* 0x000fc40000010000 */
[----:B------:R-:W-:Y:S01]  /*6bb0*/  FADD.FTZ R2, R140, R2 ;  /* 0x000000028c027221 */ /* 0x000fe20000010000 */
[----:B------:R-:W-:Y:S01]  /*6bc0*/  HMMA.16816.F32.BF16 R120, R4, R20, R120 ;  /* 0x000000140478723c */ /* 0x000fe20000041878 */
[----:B------:R-:W-:Y:S01]  /*6bd0*/  IMAD.MOV.U32 R127, RZ, RZ, R151 ;  /* 0x000000ffff7f7224 */ /* 0x000fe200078e0097 */
[----:B------:R-:W-:Y:S01]  /*6be0*/  MUFU.EX2 R33, R26 ;  /* 0x0000001a00217308 */ /* 0x000fe20000000800 */
[----:B------:R-:W-:Y:S01]  /*6bf0*/  IMAD.MOV.U32 R144, RZ, RZ, R150 ;  /* 0x000000ffff907224 */ /* 0x000fe200078e0096 */
[----:B------:R-:W-:Y:S01]  /*6c00*/  LDSM.16.MT88.4 R168, [R233+0x3000] ;  /* 0x00300000e9a8783b */ /* 0x000fe20000004200 */
[----:B--2---:R-:W-:-:S03]  /*6c10*/  FADD.FTZ R24, R227, R187 ;  /* 0x000000bbe3187221 */ /* 0x004fc60000010000 */
[----:B------:R-:W-:Y:S01]  /*6c20*/  HMMA.16816.F32.BF16 R148, R4, R22, R116 ;  /* 0x000000160494723c */ /* 0x000fe20000041874 */
[----:B------:R-:W-:Y:S01]  /*6c30*/  FADD.FTZ R0, R179, R0 ;  /* 0x00000000b3007221 */ /* 0x000fe20000010000 */
[----:B------:R-:W-:Y:S01]  /*6c40*/  MUFU.EX2 R32, R27 ;  /* 0x0000001b00207308 */ /* 0x000fe20000000800 */
[----:B------:R-:W-:Y:S01]  /*6c50*/  FADD.FTZ R2, R126, R2 ;  /* 0x000000027e027221 */ /* 0x000fe20000010000 */
[----:B------:R1:W5:Y:S01]  /*6c60*/  LDL.LU R242, [R1+0xa8] ;  /* 0x0000a80001f27983 */ /* 0x0003620000300800 */
[----:B------:R-:W-:-:S03]  /*6c70*/  IMAD.MOV.U32 R174, RZ, RZ, R145 ;  /* 0x000000ffffae7224 */ /* 0x000fc600078e0091 */
[----:B---3--:R-:W-:Y:S01]  /*6c80*/  HMMA.16816.F32.BF16 R112, R4, R16, R112 ;  /* 0x000000100470723c */ /* 0x008fe20000041870 */
[----:B------:R-:W-:Y:S02]  /*6c90*/  IMAD.MOV.U32 R156, RZ, RZ, R157 ;  /* 0x000000ffff9c7224 */ /* 0x000fe400078e009d */
[----:B------:R-:W-:-:S05]  /*6ca0*/  IMAD.MOV.U32 R177, RZ, RZ, R155 ;  /* 0x000000ffffb17224 */ /* 0x000fca00078e009b */
[----:B------:R-:W-:Y:S01]  /*6cb0*/  HMMA.16816.F32.BF16 R108, R4, R18, R108 ;  /* 0x00000012046c723c */ /* 0x000fe2000004186c */
[----:B------:R-:W-:Y:S02]  /*6cc0*/  IMAD.MOV.U32 R157, RZ, RZ, R158 ;  /* 0x000000ffff9d7224 */ /* 0x000fe400078e009e */
[----:B------:R-:W-:-:S05]  /*6cd0*/  FADD.FTZ R3, R223, R24 ;  /* 0x00000018df037221 */ /* 0x000fca0000010000 */
[----:B----4-:R-:W-:Y:S01]  /*6ce0*/  HMMA.16816.F32.BF16 R92, R4, R12, R92 ;  /* 0x0000000c045c723c */ /* 0x010fe2000004185c */
[----:B------:R-:W-:-:S07]  /*6cf0*/  IMAD.MOV.U32 R158, RZ, RZ, R159 ;  /* 0x000000ffff9e7224 */ /* 0x000fce00078e009f */
[----:B------:R-:W-:Y:S01]  /*6d00*/  HMMA.16816.F32.BF16 R80, R4, R14, R80 ;  /* 0x0000000e0450723c */ /* 0x000fe20000041850 */
[----:B------:R-:W-:-:S07]  /*6d10*/  IMAD.MOV.U32 R159, RZ, RZ, R160 ;  /* 0x000000ffff9f7224 */ /* 0x000fce00078e00a0 */
[----:B------:R-:W-:Y:S01]  /*6d20*/  HMMA.16816.F32.BF16 R76, R4, R8, R76 ;  /* 0x00000008044c723c */ /* 0x000fe2000004184c */
[----:B------:R-:W-:-:S07]  /*6d30*/  FADD.FTZ R0, R178, R0 ;  /* 0x00000000b2007221 */ /* 0x000fce0000010000 */
[----:B------:R-:W-:Y:S01]  /*6d40*/  HMMA.16816.F32.BF16 R52, R4, R10, R52 ;  /* 0x0000000a0434723c */ /* 0x000fe20000041834 */
[----:B------:R-:W-:Y:S02]  /*6d50*/  FADD.FTZ R2, R174, R2 ;  /* 0x00000002ae027221 */ /* 0x000fe40000010000 */
[----:B------:R-:W-:Y:S02]  /*6d60*/  IMAD.MOV.U32 R176, RZ, RZ, R182 ;  /* 0x000000ffffb07224 */ /* 0x000fe400078e00b6 */
[----:B------:R-:W-:Y:S02]  /*6d70*/  IMAD.MOV.U32 R175, RZ, RZ, R127 ;  /* 0x000000ffffaf7224 */ /* 0x000fe400078e007f */
[----:B------:R-:W-:Y:S01]  /*6d80*/  FADD.FTZ R25, R184, R185 ;  /* 0x000000b9b8197221 */ /* 0x000fe20000010000 */
[----:B------:R-:W-:Y:S01]  /*6d90*/  F2FP.BF16.PACK_AB R4, R88, R98 ;  /* 0x000000625804723e */ /* 0x000fe200000010ff */
[----:B------:R-:W-:Y:S01]  /*6da0*/  FADD.FTZ R3, R177, R3 ;  /* 0x00000003b1037221 */ /* 0x000fe20000010000 */
[----:B------:R-:W-:Y:S01]  /*6db0*/  F2FP.BF16.PACK_AB R5, R38, R39 ;  /* 0x000000272605723e */ /* 0x000fe200000010ff */
[----:B------:R-:W-:Y:S01]  /*6dc0*/  IMAD.MOV.U32 R172, RZ, RZ, R144 ;  /* 0x000000ffffac7224 */ /* 0x000fe200078e0090 */
[----:B------:R-:W-:Y:S01]  /*6dd0*/  F2FP.BF16.PACK_AB R6, R69, R71 ;  /* 0x000000474506723e */ /* 0x000fe200000010ff */
[----:B------:R-:W-:Y:S01]  /*6de0*/  IMAD.MOV.U32 R142, RZ, RZ, R125 ;  /* 0x000000ffff8e7224 */ /* 0x000fe200078e007d */
[----:B------:R-:W-:Y:S01]  /*6df0*/  F2FP.BF16.PACK_AB R7, R34, R35 ;  /* 0x000000232207723e */ /* 0x000fe200000010ff */
[----:B------:R-:W-:Y:S01]  /*6e00*/  FADD.FTZ R0, R156, R0 ;  /* 0x000000009c007221 */ /* 0x000fe20000010000 */
[----:B------:R-:W-:Y:S01]  /*6e10*/  MOV R182, R154 ;  /* 0x0000009a00b67202 */ /* 0x000fe20000000f00 */
[----:B------:R-:W-:Y:S01]  /*6e20*/  IMAD.MOV.U32 R140, RZ, RZ, R124 ;  /* 0x000000ffff8c7224 */ /* 0x000fe200078e007c */
[----:B------:R2:W-:Y:S08]  /*6e30*/  MUFU.EX2 R26, R37 ;  /* 0x00000025001a7308 */ /* 0x0005f00000000800 */
[----:B------:R3:W-:Y:S01]  /*6e40*/  MUFU.EX2 R27, R36 ;  /* 0x00000024001b7308 */ /* 0x0007e20000000800 */
[C---:B------:R-:W-:Y:S01]  /*6e50*/  HMMA.16816.F32.BF16 R48, R4.reuse, R16, R48 ;  /* 0x000000100430723c */ /* 0x040fe20000041830 */
[----:B------:R-:W-:Y:S01]  /*6e60*/  FADD.FTZ R3, R182, R3 ;  /* 0x00000003b6037221 */ /* 0x000fe20000010000 */
[----:B------:R-:W-:Y:S05]  /*6e70*/  LDSM.16.MT88.4 R184, [R230+0x3000] ;  /* 0x00300000e6b8783b */ /* 0x000fea0000004200 */
[----:B------:R-:W-:Y:S01]  /*6e80*/  MUFU.EX2 R28, R28 ;  /* 0x0000001c001c7308 */ /* 0x000fe20000000800 */
[C---:B------:R-:W-:Y:S01]  /*6e90*/  HMMA.16816.F32.BF16 R44, R4.reuse, R18, R44 ;  /* 0x00000012042c723c */ /* 0x040fe2000004182c */
[----:B------:R1:W5:Y:S07]  /*6ea0*/  LDL.LU R241, [R1+0xa4] ;  /* 0x0000a40001f17983 */ /* 0x00036e0000300800 */
[C---:B------:R-:W-:Y:S08]  /*6eb0*/  HMMA.16816.F32.BF16 R64, R4.reuse, R20, R64 ;  /* 0x000000140440723c */ /* 0x040ff00000041840 */
[C---:B------:R-:W-:Y:S08]  /*6ec0*/  HMMA.16816.F32.BF16 R60, R4.reuse, R22, R60 ;  /* 0x00000016043c723c */ /* 0x040ff0000004183c */
[C---:B------:R-:W-:Y:S08]  /*6ed0*/  HMMA.16816.F32.BF16 R40, R4.reuse, R12, R40 ;  /* 0x0000000c0428723c */ /* 0x040ff00000041828 */
[C---:B------:R-:W-:Y:S08]  /*6ee0*/  HMMA.16816.F32.BF16 R56, R4.reuse, R14, R56 ;  /* 0x0000000e0438723c */ /* 0x040ff00000041838 */
[C---:B------:R-:W-:Y:S08]  /*6ef0*/  HMMA.16816.F32.BF16 R116, R4.reuse, R8, R84 ;  /* 0x000000080474723c */ /* 0x040ff00000041854 */
[----:B------:R-:W-:Y:S01]  /*6f00*/  HMMA.16816.F32.BF16 R16, R4, R10, R72 ;  /* 0x0000000a0410723c */ /* 0x000fe20000041848 */
[----:B------:R-:W-:-:S02]  /*6f10*/  FADD.FTZ R25, R183, R25 ;  /* 0x00000019b7197221 */ /* 0x000fc40000010000 */
[----:B------:R-:W-:Y:S02]  /*6f20*/  FADD.FTZ R3, R172, R3 ;  /* 0x00000003ac037221 */ /* 0x000fe40000010000 */
[----:B--2---:R-:W-:Y:S02]  /*6f30*/  IMAD.MOV.U32 R37, RZ, RZ, R173 ;  /* 0x000000ffff257224 */ /* 0x004fe400078e00ad */
[----:B---3--:R-:W-:Y:S02]  /*6f40*/  IMAD.MOV.U32 R36, RZ, RZ, R140 ;  /* 0x000000ffff247224 */ /* 0x008fe400078e008c */
[----:B------:R-:W-:Y:S01]  /*6f50*/  IMAD.MOV.U32 R223, RZ, RZ, R131 ;  /* 0x000000ffffdf7224 */ /* 0x000fe200078e0083 */
[----:B------:R-:W2:Y:S01]  /*6f60*/  MUFU.EX2 R22, R68 ;  /* 0x0000004400167308 */ /* 0x000ea20000000800 */
[----:B------:R-:W-:Y:S01]  /*6f70*/  FADD.FTZ R7, R159, R2 ;  /* 0x000000029f077221 */ /* 0x000fe20000010000 */
[----:B------:R-:W-:Y:S01]  /*6f80*/  LDSM.16.MT88.4 R12, [R232+0x3000] ;  /* 0x00300000e80c783b */ /* 0x000fe20000004200 */
[----:B------:R-:W-:-:S03]  /*6f90*/  @P4 IMAD.HI.U32 R2, R175, c[0x0][0x2c8], RZ ;  /* 0x0000b200af024a27 */ /* 0x000fc600078e00ff */
[----:B------:R1:W5:Y:S01]  /*6fa0*/  LDL.LU R240, [R1+0xa0] ;  /* 0x0000a00001f07983 */ /* 0x0003620000300800 */
[----:B------:R-:W-:Y:S02]  /*6fb0*/  FADD.FTZ R6, R251, R0 ;  /* 0x00000000fb067221 */ /* 0x000fe40000010000 */
[----:B------:R-:W-:Y:S01]  /*6fc0*/  IMAD.MOV.U32 R0, RZ, RZ, R175 ;  /* 0x000000ffff007224 */ /* 0x000fe200078e00af */
[----:B------:R-:W-:Y:S01]  /*6fd0*/  @P4 SHF.R.U32.HI R0, RZ, c[0x0][0x2cc], R2 ;  /* 0x0000b300ff004a19 */ /* 0x000fe20000011602 */
[----:B------:R-:W-:Y:S01]  /*6fe0*/  IMAD.MOV.U32 R2, RZ, RZ, c[0x0][0x168] ;  /* 0x00005a00ff027624 */ /* 0x000fe200078e00ff */
[----:B------:R-:W3:Y:S01]  /*6ff0*/  MUFU.EX2 R9, R105 ;  /* 0x0000006900097308 */ /* 0x000ee20000000800 */
[----:B------:R-:W-:Y:S01]  /*7000*/  IMAD.MOV.U32 R183, RZ, RZ, R152 ;  /* 0x000000ffffb77224 */ /* 0x000fe200078e0098 */
[----:B------:R1:W5:Y:S01]  /*7010*/  LDL.LU R239, [R1+0x9c] ;  /* 0x00009c0001ef7983 */ /* 0x0003620000300800 */
[----:B------:R-:W-:Y:S02]  /*7020*/  FADD.FTZ R8, R176, R25 ;  /* 0x00000019b0087221 */ /* 0x000fe40000010000 */
[----:B------:R-:W-:Y:S01]  /*7030*/  FADD.FTZ R5, R158, R3 ;  /* 0x000000039e057221 */ /* 0x000fe20000010000 */
[----:B------:R-:W-:Y:S01]  /*7040*/  IADD3 R3, R0, c[0x0][0x1d0], -R2 ;  /* 0x0000740000037a10 */ /* 0x000fe20007ffe802 */
[----:B------:R-:W-:Y:S01]  /*7050*/  IMAD.MOV.U32 R2, RZ, RZ, RZ ;  /* 0x000000ffff027224 */ /* 0x000fe200078e00ff */
[----:B------:R-:W4:Y:S01]  /*7060*/  MUFU.EX2 R10, R89 ;  /* 0x00000059000a7308 */ /* 0x000f220000000800 */
[----:B------:R-:W-:Y:S01]  /*7070*/  FADD.FTZ R8, R183, R8 ;  /* 0x00000008b7087221 */ /* 0x000fe20000010000 */
[----:B------:R-:W1:Y:S01]  /*7080*/  LDSM.16.MT88.4 R152, [R229+0x3000] ;  /* 0x00300000e598783b */ /* 0x000e620000004200 */
[----:B------:R-:W-:-:S03]  /*7090*/  IMAD.HI R2, R3, -0x6db6db6d, R2 ;  /* 0x9249249303027827 */ /* 0x000fc600078e0202 */
[----:B------:R1:W5:Y:S01]  /*70a0*/  LDL.LU R238, [R1+0x98] ;  /* 0x0000980001ee7983 */ /* 0x0003620000300800 */
[----:B------:R-:W-:Y:S01]  /*70b0*/  FADD.FTZ R4, R142, R8 ;  /* 0x000000088e047221 */ /* 0x000fe20000010000 */
[----:B------:R-:W-:Y:S01]  /*70c0*/  SHF.R.U32.HI R0, RZ, 0x1f, R2 ;  /* 0x0000001fff007819 */ /* 0x000fe20000011602 */
[----:B------:R-:W-:Y:S01]  /*70d0*/  FADD.FTZ R5, R36, R5 ;  /* 0x0000000524057221 */ /* 0x000fe20000010000 */
[----:B------:R-:W1:Y:S01]  /*70e0*/  MUFU.EX2 R11, R106 ;  /* 0x0000006a000b7308 */ /* 0x000e620000000800 */
[----:B------:R-:W-:Y:S01]  /*70f0*/  FADD.FTZ R4, R157, R4 ;  /* 0x000000049d047221 */ /* 0x000fe20000010000 */
[----:B------:R-:W-:Y:S01]  /*7100*/  LEA.HI.SX32 R8, R2, R0, 0x1a ;  /* 0x0000000002087211 */ /* 0x000fe200078fd2ff */
[----:B------:R-:W-:Y:S01]  /*7110*/  FADD.FTZ R0, R249, R7 ;  /* 0x00000007f9007221 */ /* 0x000fe20000010000 */
[----:B------:R1:W5:Y:S01]  /*7120*/  LDL.LU R237, [R1+0x94] ;  /* 0x0000940001ed7983 */ /* 0x0003620000300800 */
[----:B------:R-:W-:Y:S02]  /*7130*/  FADD.FTZ R2, R37, R4 ;  /* 0x0000000425027221 */ /* 0x000fe40000010000 */
[----:B------:R-:W-:Y:S01]  /*7140*/  FADD.FTZ R3, R224, R6 ;  /* 0x00000006e0037221 */ /* 0x000fe20000010000 */
[----:B------:R-:W1:Y:S01]  /*7150*/  MUFU.EX2 R20, R100 ;  /* 0x0000006400147308 */ /* 0x000e620000000800 */
[----:B------:R-:W-:Y:S01]  /*7160*/  FADD.FTZ R4, R222, R2 ;  /* 0x00000002de047221 */ /* 0x000fe20000010000 */
[----:B------:R1:W5:Y:S01]  /*7170*/  LDL.LU R236, [R1+0x90] ;  /* 0x0000900001ec7983 */ /* 0x0003620000300800 */
[----:B------:R-:W-:-:S02]  /*7180*/  FADD.FTZ R5, R220, R5 ;  /* 0x00000005dc057221 */ /* 0x000fc40000010000 */
[----:B------:R-:W-:Y:S01]  /*7190*/  FADD.FTZ R0, R250, R0 ;  /* 0x00000000fa007221 */ /* 0x000fe20000010000 */
[----:B------:R1:W5:Y:S01]  /*71a0*/  LDL.LU R235, [R1+0x8c] ;  /* 0x00008c0001eb7983 */ /* 0x0003620000300800 */
[----:B------:R-:W-:Y:S02]  /*71b0*/  FADD.FTZ R3, R217, R3 ;  /* 0x00000003d9037221 */ /* 0x000fe40000010000 */
[----:B------:R-:W-:Y:S01]  /*71c0*/  FADD.FTZ R4, R226, R4 ;  /* 0x00000004e2047221 */ /* 0x000fe20000010000 */
[----:B------:R-:W1:Y:S01]  /*71d0*/  MUFU.EX2 R21, R107 ;  /* 0x0000006b00157308 */ /* 0x000e620000000800 */
[----:B------:R-:W-:Y:S01]  /*71e0*/  FADD.FTZ R5, R221, R5 ;  /* 0x00000005dd057221 */ /* 0x000fe20000010000 */
[----:B------:R1:W5:Y:S01]  /*71f0*/  LDL.LU R234, [R1+0x88] ;  /* 0x0000880001ea7983 */ /* 0x0003620000300800 */
[----:B------:R-:W-:Y:S02]  /*7200*/  FADD.FTZ R0, R252, R0 ;  /* 0x00000000fc007221 */ /* 0x000fe40000010000 */
[----:B------:R-:W-:Y:S01]  /*7210*/  FADD.FTZ R3, R216, R3 ;  /* 0x00000003d8037221 */ /* 0x000fe20000010000 */
[----:B------:R1:W5:Y:S01]  /*7220*/  LDL.LU R231, [R1+0x84] ;  /* 0x0000840001e77983 */ /* 0x0003620000300800 */
[----:B------:R-:W-:-:S02]  /*7230*/  FADD.FTZ R4, R247, R4 ;  /* 0x00000004f7047221 */ /* 0x000fc40000010000 */
[----:B------:R-:W-:Y:S01]  /*7240*/  FADD.FTZ R5, R218, R5 ;  /* 0x00000005da057221 */ /* 0x000fe20000010000 */
[----:B------:R-:W1:Y:S01]  /*7250*/  MUFU.EX2 R31, R31 ;  /* 0x0000001f001f7308 */ /* 0x000e620000000800 */
[----:B------:R-:W-:Y:S01]  /*7260*/  FADD.FTZ R0, R223, R0 ;  /* 0x00000000df007221 */ /* 0x000fe20000010000 */
[----:B------:R1:W5:Y:S01]  /*7270*/  LDL.LU R228, [R1+0x80] ;  /* 0x0000800001e47983 */ /* 0x0003620000300800 */
        /* <DEDUP_REMOVED lines=45> */
[----:B------:R-:W-:Y:S01]  /*7550*/  FADD.FTZ R4, R102, R4 ;  /* 0x0000000466047221 */ /* 0x000fe20000010000 */
[----:B------:R-:W-:Y:S01]  /*7560*/  MUFU.EX2 R23, R104 ;  /* 0x0000006800177308 */ /* 0x000fe20000000800 */
[----:B------:R-:W-:-:S02]  /*7570*/  FADD.FTZ R5, R91, R5 ;  /* 0x000000055b057221 */ /* 0x000fc40000010000 */
[----:B------:R-:W-:Y:S02]  /*7580*/  FADD.FTZ R2, R69, R0 ;  /* 0x0000000045027221 */ /* 0x000fe40000010000 */
[----:B------:R-:W-:Y:S02]  /*7590*/  FADD.FTZ R0, R34, R3 ;  /* 0x0000000322007221 */ /* 0x000fe40000010000 */
[----:B------:R-:W-:Y:S01]  /*75a0*/  FADD.FTZ R4, R103, R4 ;  /* 0x0000000467047221 */ /* 0x000fe20000010000 */
[----:B------:R-:W-:Y:S01]  /*75b0*/  MUFU.EX2 R24, R128 ;  /* 0x0000008000187308 */ /* 0x000fe20000000800 */
[----:B------:R-:W-:Y:S02]  /*75c0*/  FADD.FTZ R5, R96, R5 ;  /* 0x0000000560057221 */ /* 0x000fe40000010000 */
[----:B--2---:R-:W-:Y:S02]  /*75d0*/  FADD.FTZ R3, R22, R2 ;  /* 0x0000000216037221 */ /* 0x004fe40000010000 */
[----:B------:R-:W-:-:S03]  /*75e0*/  IMAD.MOV.U32 R225, RZ, RZ, R130 ;  /* 0x000000ffffe17224 */ /* 0x000fc600078e0082 */
[----:B------:R-:W2:Y:S01]  /*75f0*/  MUFU.EX2 R30, R30 ;  /* 0x0000001e001e7308 */ /* 0x000ea20000000800 */
[----:B---3--:R-:W-:Y:S02]  /*7600*/  FADD.FTZ R2, R9, R0 ;  /* 0x0000000009027221 */ /* 0x008fe40000010000 */
[----:B------:R-:W-:Y:S02]  /*7610*/  IMAD.MOV.U32 R227, RZ, RZ, R129 ;  /* 0x000000ffffe37224 */ /* 0x000fe400078e0081 */
[----:B------:R-:W-:Y:S02]  /*7620*/  FADD.FTZ R0, R33, R4 ;  /* 0x0000000421007221 */ /* 0x000fe40000010000 */
[----:B------:R-:W-:Y:S02]  /*7630*/  FADD.FTZ R4, R29, R5 ;  /* 0x000000051d047221 */ /* 0x000fe40000010000 */
[----:B----4-:R-:W-:Y:S01]  /*7640*/  FADD.FTZ R3, R10, R3 ;  /* 0x000000030a037221 */ /* 0x010fe20000010000 */
[----:B------:R-:W-:Y:S01]  /*7650*/  IMNMX R5, R225, R8, !PT ;  /* 0x00000008e1057217 */ /* 0x000fe20007800200 */
[----:B-1----:R-:W-:Y:S01]  /*7660*/  FADD.FTZ R2, R11, R2 ;  /* 0x000000020b027221 */ /* 0x002fe20000010000 */
[----:B------:R-:W-:Y:S01]  /*7670*/  IADD3 R247, R227, -0x2, RZ ;  /* 0xfffffffee3f77810 */ /* 0x000fe20007ffe0ff */
[----:B------:R-:W-:-:S02]  /*7680*/  FADD.FTZ R0, R32, R0 ;  /* 0x0000000020007221 */ /* 0x000fc40000010000 */
[----:B------:R-:W-:Y:S02]  /*7690*/  FADD.FTZ R4, R28, R4 ;  /* 0x000000041c047221 */ /* 0x000fe40000010000 */
[----:B------:R-:W-:Y:S02]  /*76a0*/  FADD.FTZ R3, R20, R3 ;  /* 0x0000000314037221 */ /* 0x000fe40000010000 */
[----:B------:R-:W-:Y:S01]  /*76b0*/  FADD.FTZ R2, R21, R2 ;  /* 0x0000000215027221 */ /* 0x000fe20000010000 */
[----:B------:R1:W-:Y:S01]  /*76c0*/  STL [R1+0x2c], R5 ;  /* 0x00002c0501007387 */ /* 0x0003e20000100800 */
[----:B------:R-:W-:Y:S01]  /*76d0*/  FADD.FTZ R0, R31, R0 ;  /* 0x000000001f007221 */ /* 0x000fe20000010000 */
[----:B------:R-:W-:Y:S01]  /*76e0*/  ISETP.GE.AND P0, PT, R247, R5, PT ;  /* 0x00000005f700720c */ /* 0x000fe20003f06270 */
[----:B------:R-:W-:Y:S01]  /*76f0*/  FADD.FTZ R4, R27, R4 ;  /* 0x000000041b047221 */ /* 0x000fe20000010000 */
[----:B------:R-:W-:Y:S02]  /*7700*/  F2FP.BF16.PACK_AB R124, R32, R33 ;  /* 0x00000021207c723e */ /* 0x000fe400000010ff */
[----:B------:R-:W-:-:S02]  /*7710*/  F2FP.BF16.PACK_AB R125, R28, R29 ;  /* 0x0000001d1c7d723e */ /* 0x000fc400000010ff */
[----:B--2---:R-:W-:Y:S01]  /*7720*/  F2FP.BF16.PACK_AB R126, R30, R31 ;  /* 0x0000001f1e7e723e */ /* 0x004fe200000010ff */
[----:B-1----:R-:W-:Y:S02]  /*7730*/  FADD.FTZ R5, R23, R3 ;  /* 0x0000000317057221 */ /* 0x002fe40000010000 */
[----:B------:R-:W-:Y:S02]  /*7740*/  FADD.FTZ R3, R24, R2 ;  /* 0x0000000218037221 */ /* 0x000fe40000010000 */
[----:B------:R-:W-:Y:S02]  /*7750*/  FADD.FTZ R2, R30, R0 ;  /* 0x000000001e027221 */ /* 0x000fe40000010000 */
[C---:B------:R-:W-:Y:S01]  /*7760*/  FADD.FTZ R0, R26.reuse, R4 ;  /* 0x000000041a007221 */ /* 0x040fe20000010000 */
[----:B------:R1:W-:Y:S04]  /*7770*/  STL [R1+0x18], R5 ;  /* 0x0000180501007387 */ /* 0x0003e80000100800 */
[----:B------:R1:W-:Y:S04]  /*7780*/  STL [R1+0x1c], R3 ;  /* 0x00001c0301007387 */ /* 0x0003e80000100800 */
[----:B------:R1:W-:Y:S04]  /*7790*/  STL [R1+0x20], R0 ;  /* 0x0000200001007387 */ /* 0x0003e80000100800 */
[----:B------:R1:W-:Y:S01]  /*77a0*/  STL [R1+0x24], R2 ;  /* 0x0000240201007387 */ /* 0x0003e20000100800 */
[----:B------:R-:W-:-:S02]  /*77b0*/  F2FP.BF16.PACK_AB R127, R26, R27 ;  /* 0x0000001b1a7f723e */ /* 0x000fc400000010ff */
        /* <DEDUP_REMOVED lines=13> */
[----:B------:R-:W-:Y:S08]  /*7890*/  HMMA.16816.F32.BF16 R120, R124, R12, R76 ;  /* 0x0000000c7c78723c */ /* 0x000ff0000004184c */
        /* <DEDUP_REMOVED lines=16> */
.L_x_2755:
[----:B------:R-:W-:Y:S04]  /*79a0*/  DEPBAR.LE SB0, 0x0 ;  /* 0x000080000000791a */ /* 0x000fe80000000000 */
[----:B------:R-:W-:Y:S01]  /*79b0*/  WARPSYNC 0xffffffff ;  /* 0xffffffff00007948 */ /* 0x000fe20003800000 */
[----:B------:R-:W-:Y:S08]  /*79c0*/  BAR.SYNC.DEFER_BLOCKING 0x0 ;  /* 0x0000000000007b1d */ /* 0x000ff00000010000 */
[----:B-----5:R-:W-:Y:S08]  /*79d0*/  LDSM.16.M88.4 R112, [R235] ;  /* 0x00000000eb70783b */ /* 0x020ff00000000200 */
[----:B--2---:R-:W2:Y:S08]  /*79e0*/  LDSM.16.M88.4 R16, [R228] ;  /* 0x00000000e410783b */ /* 0x004eb00000000200 */
[----:B------:R-:W3:Y:S08]  /*79f0*/  LDSM.16.M88.4 R108, [R235+0x2000] ;  /* 0x00200000eb6c783b */ /* 0x000ef00000000200 */
[----:B------:R-:W3:Y:S08]  /*7a00*/  LDSM.16.M88.4 R32, [R228+0x800] ;  /* 0x00080000e420783b */ /* 0x000ef00000000200 */
[----:B------:R-:W4:Y:S04]  /*7a10*/  LDL R247, [R1+0x28] ;  /* 0x0000280001f77983 */ /* 0x000f280000100800 */
[----:B------:R-:W1:Y:S08]  /*7a20*/  LDSM.16.M88.4 R48, [R228+0x1000] ;  /* 0x00100000e430783b */ /* 0x000e700000000200 */
[----:B------:R-:W4:Y:S01]  /*7a30*/  LDL R2, [R1+0x48] ;  /* 0x0000480001027983 */ /* 0x000f220000100800 */
[-C--:B--2---:R-:W-:Y:S03]  /*7a40*/  HMMA.16816.F32.BF16 R4, R112, R16.reuse, RZ ;  /* 0x000000107004723c */ /* 0x084fe600000418ff */
[----:B------:R-:W2:Y:S05]  /*7a50*/  LDSM.16.M88.4 R64, [R228+0x1800] ;  /* 0x00180000e440783b */ /* 0x000eaa0000000200 */
[C---:B---3--:R-:W-:Y:S03]  /*7a60*/  HMMA.16816.F32.BF16 R8, R108.reuse, R16, RZ ;  /* 0x000000106c08723c */ /* 0x048fe600000418ff */
[----:B------:R-:W3:Y:S05]  /*7a70*/  LDSM.16.M88.4 R80, [R228+0x2000] ;  /* 0x00200000e450783b */ /* 0x000eea0000000200 */
[-C--:B------:R-:W-:Y:S03]  /*7a80*/  HMMA.16816.F32.BF16 R12, R108, R18.reuse, RZ ;  /* 0x000000126c0c723c */ /* 0x080fe600000418ff */
[----:B------:R-:W4:Y:S06]  /*7a90*/  LDL.64 R206, [R1+0x40] ;  /* 0x0000400001ce7983 */ /* 0x000f2c0000100a00 */
[----:B------:R-:W1:Y:S01]  /*7aa0*/  LDSM.16.M88.4 R96, [R228+0x2800] ;  /* 0x00280000e460783b */ /* 0x000e620000000200 */
[C---:B------:R-:W-:Y:S07]  /*7ab0*/  HMMA.16816.F32.BF16 R16, R112.reuse, R18, RZ ;  /* 0x000000127010723c */ /* 0x040fee00000418ff */
[----:B------:R-:W2:Y:S01]  /*7ac0*/  LDSM.16.M88.4 R136, [R228+0x3000] ;  /* 0x00300000e488783b */ /* 0x000ea20000000200 */
[-C--:B------:R-:W-:Y:S07]  /*7ad0*/  HMMA.16816.F32.BF16 R20, R112, R32.reuse, RZ ;  /* 0x000000207014723c */ /* 0x080fee00000418ff */
[----:B------:R-:W-:Y:S01]  /*7ae0*/  LDSM.16.M88.4 R188, [R238] ;  /* 0x00000000eebc783b */ /* 0x000fe20000000200 */
[C---:B------:R-:W-:Y:S07]  /*7af0*/  HMMA.16816.F32.BF16 R24, R108.reuse, R32, RZ ;  /* 0x000000206c18723c */ /* 0x040fee00000418ff */
[----:B------:R-:W2:Y:S01]  /*7b00*/  LDSM.16.M88.4 R192, [R239] ;  /* 0x00000000efc0783b */ /* 0x000ea20000000200 */
[-C--:B------:R-:W-:Y:S07]  /*7b10*/  HMMA.16816.F32.BF16 R28, R108, R34.reuse, RZ ;  /* 0x000000226c1c723c */ /* 0x080fee00000418ff */
[----:B------:R-:W2:Y:S01]  /*7b20*/  LDSM.16.M88.4 R196, [R238+0x2000] ;  /* 0x00200000eec4783b */ /* 0x000ea20000000200 */
[C---:B------:R-:W-:Y:S07]  /*7b30*/  HMMA.16816.F32.BF16 R32, R112.reuse, R34, RZ ;  /* 0x000000227020723c */ /* 0x040fee00000418ff */
[----:B------:R-:W3:Y:S01]  /*7b40*/  LDSM.16.M88.4 R200, [R245] ;  /* 0x00000000f5c8783b */ /* 0x000ee20000000200 */
[-C--:B-1----:R-:W-:Y:S07]  /*7b50*/  HMMA.16816.F32.BF16 R36, R112, R48.reuse, RZ ;  /* 0x000000307024723c */ /* 0x082fee00000418ff */
[----:B------:R-:W-:Y:S01]  /*7b60*/  STL [R1+0x80], R235 ;  /* 0x000080eb01007387 */ /* 0x000fe20000100800 */
[C---:B------:R-:W-:Y:S03]  /*7b70*/  HMMA.16816.F32.BF16 R40, R108.reuse, R48, RZ ;  /* 0x000000306c28723c */ /* 0x040fe600000418ff */
[----:B------:R-:W-:Y:S04]  /*7b80*/  STL [R1+0x84], R228 ;  /* 0x000084e401007387 */ /* 0x000fe80000100800 */
[----:B------:R-:W-:Y:S01]  /*7b90*/  STL [R1+0x88], R239 ;  /* 0x000088ef01007387 */ /* 0x000fe20000100800 */
[-C--:B------:R-:W-:Y:S03]  /*7ba0*/  HMMA.16816.F32.BF16 R44, R108, R50.reuse, RZ ;  /* 0x000000326c2c723c */ /* 0x080fe600000418ff */
[----:B------:R-:W-:Y:S04]  /*7bb0*/  STL [R1+0x8c], R238 ;  /* 0x00008cee01007387 */ /* 0x000fe80000100800 */
[----:B------:R-:W-:Y:S01]  /*7bc0*/  STL [R1+0x90], R245 ;  /* 0x000090f501007387 */ /* 0x000fe20000100800 */
[C---:B------:R-:W-:Y:S03]  /*7bd0*/  HMMA.16816.F32.BF16 R48, R112.reuse, R50, RZ ;  /* 0x000000327030723c */ /* 0x040fe600000418ff */
[----:B------:R-:W-:Y:S04]  /*7be0*/  STL [R1+0x94], R244 ;  /* 0x000094f401007387 */ /* 0x000fe80000100800 */
[----:B------:R-:W-:Y:S01]  /*7bf0*/  STL [R1+0x98], R243 ;  /* 0x000098f301007387 */ /* 0x000fe20000100800 */
[-C--:B--2---:R-:W-:Y:S03]  /*7c00*/  HMMA.16816.F32.BF16 R52, R112, R64.reuse, RZ ;  /* 0x000000407034723c */ /* 0x084fe600000418ff */
[----:B------:R-:W-:Y:S04]  /*7c10*/  STL [R1+0x9c], R242 ;  /* 0x00009cf201007387 */ /* 0x000fe80000100800 */
[----:B------:R-:W-:Y:S01]  /*7c20*/  STL [R1+0xa0], R241 ;  /* 0x0000a0f101007387 */ /* 0x000fe20000100800 */
[C---:B------:R-:W-:Y:S03]  /*7c30*/  HMMA.16816.F32.BF16 R56, R108.reuse, R64, RZ ;  /* 0x000000406c38723c */ /* 0x040fe600000418ff */
[----:B------:R-:W-:Y:S04]  /*7c40*/  STL [R1+0xa4], R240 ;  /* 0x0000a4f001007387 */ /* 0x000fe80000100800 */
[----:B------:R-:W2:Y:S01]  /*7c50*/  LDL R205, [R1+0x50] ;  /* 0x0000500001cd7983 */ /* 0x000ea20000100800 */
[-C--:B------:R-:W-:Y:S08]  /*7c60*/  HMMA.16816.F32.BF16 R60, R108, R66.reuse, RZ ;  /* 0x000000426c3c723c */ /* 0x080ff000000418ff */
[C---:B------:R-:W-:Y:S08]  /*7c70*/  HMMA.16816.F32.BF16 R64, R112.reuse, R66, RZ ;  /* 0x000000427040723c */ /* 0x040ff000000418ff */
[-C--:B---3--:R-:W-:Y:S08]  /*7c80*/  HMMA.16816.F32.BF16 R68, R112, R80.reuse, RZ ;  /* 0x000000507044723c */ /* 0x088ff000000418ff */
        /* <DEDUP_REMOVED lines=16> */
[----:B------:R-:W3:Y:S07]  /*7d90*/  LDSM.16.M88.4 R192, [R243] ;  /* 0x00000000f3c0783b */ /* 0x000eee0000000200 */
[-C--:B------:R-:W-:Y:S08]  /*7da0*/  HMMA.16816.F32.BF16 R20, R188, R200.reuse, R20 ;  /* 0x000000c8bc14723c */ /* 0x080ff00000041814 */
[C---:B------:R-:W-:Y:S08]  /*7db0*/  HMMA.16816.F32.BF16 R24, R196.reuse, R200, R24 ;  /* 0x000000c8c418723c */ /* 0x040ff00000041818 */
[-C--:B------:R-:W-:Y:S08]  /*7dc0*/  HMMA.16816.F32.BF16 R28, R196, R202.reuse, R28 ;  /* 0x000000cac41c723c */ /* 0x080ff0000004181c */
[C---:B------:R-:W-:Y:S01]  /*7dd0*/  HMMA.16816.F32.BF16 R32, R188.reuse, R202, R32 ;  /* 0x000000cabc20723c */ /* 0x040fe20000041820 */
[----:B------:R-:W3:Y:S01]  /*7de0*/  LDSM.16.M88.4 R200, [R242] ;  /* 0x00000000f2c8783b */ /* 0x000ee20000000200 */
[----:B----4-:R-:W-:Y:S06]  /*7df0*/  ISETP.GT.AND P2, PT, R247, R204, PT ;  /* 0x000000ccf700720c */ /* 0x010fec0003f44270 */
[-C--:B-1----:R-:W-:Y:S08]  /*7e00*/  HMMA.16816.F32.BF16 R36, R188, R136.reuse, R36 ;  /* 0x00000088bc24723c */ /* 0x082ff00000041824 */
[C---:B------:R-:W-:Y:S01]  /*7e10*/  HMMA.16816.F32.BF16 R40, R196.reuse, R136, R40 ;  /* 0x00000088c428723c */ /* 0x040fe20000041828 */
[----:B------:R-:W-:Y:S03]  /*7e20*/  @!P2 IMAD.MOV.U32 R135, RZ, RZ, c[0x0][0x208] ;  /* 0x00008200ff87a624 */ /* 0x000fe600078e00ff */
[----:B------:R-:W-:Y:S04]  /*7e30*/  @!P2 SHF.R.S32.HI R0, RZ, 0x1f, R204 ;  /* 0x0000001fff00a819 */ /* 0x000fe800000114cc */
[-C--:B------:R-:W-:Y:S01]  /*7e40*/  HMMA.16816.F32.BF16 R44, R196, R138.reuse, R44 ;  /* 0x0000008ac42c723c */ /* 0x080fe2000004182c */
[----:B------:R-:W-:Y:S04]  /*7e50*/  @!P2 IMAD R0, R0, c[0x0][0x208], RZ ;  /* 0x000082000000aa24 */ /* 0x000fe800078e02ff */
[C---:B------:R-:W-:Y:S03]  /*7e60*/  @!P2 IMAD R0, R204.reuse, c[0x0][0x20c], R0 ;  /* 0x00008300cc00aa24 */ /* 0x040fe600078e0200 */
[C---:B------:R-:W-:Y:S01]  /*7e70*/  HMMA.16816.F32.BF16 R48, R188.reuse, R138, R48 ;  /* 0x0000008abc30723c */ /* 0x040fe20000041830 */
[----:B------:R-:W1:Y:S07]  /*7e80*/  LDSM.16.M88.4 R136, [R241] ;  /* 0x00000000f188783b */ /* 0x000e6e0000000200 */
[-C--:B---3--:R-:W-:Y:S08]  /*7e90*/  HMMA.16816.F32.BF16 R52, R188, R192.reuse, R52 ;  /* 0x000000c0bc34723c */ /* 0x088ff00000041834 */
[C---:B------:R-:W-:Y:S08]  /*7ea0*/  HMMA.16816.F32.BF16 R56, R196.reuse, R192, R56 ;  /* 0x000000c0c438723c */ /* 0x040ff00000041838 */
[-C--:B------:R-:W-:Y:S08]  /*7eb0*/  HMMA.16816.F32.BF16 R60, R196, R194.reuse, R60 ;  /* 0x000000c2c43c723c */ /* 0x080ff0000004183c */
[C---:B------:R-:W-:Y:S01]  /*7ec0*/  HMMA.16816.F32.BF16 R64, R188.reuse, R194, R64 ;  /* 0x000000c2bc40723c */ /* 0x040fe20000041840 */
[----:B------:R-:W3:Y:S07]  /*7ed0*/  LDSM.16.M88.4 R192, [R240] ;  /* 0x00000000f0c0783b */ /* 0x000eee0000000200 */
[-C--:B------:R-:W-:Y:S08]  /*7ee0*/  HMMA.16816.F32.BF16 R68, R188, R200.reuse, R68 ;  /* 0x000000c8bc44723c */ /* 0x080ff00000041844 */
[C---:B------:R-:W-:Y:S07]  /*7ef0*/  HMMA.16816.F32.BF16 R72, R196.reuse, R200, R72 ;  /* 0x000000c8c448723c */ /* 0x040fee0000041848 */
[----:B------:R-:W-:Y:S01]  /*7f00*/  @!P2 IMAD.MOV.U32 R200, RZ, RZ, R206 ;  /* 0x000000ffffc8a224 */ /* 0x000fe200078e00ce */
[-C--:B------:R-:W-:Y:S01]  /*7f10*/  HMMA.16816.F32.BF16 R76, R196, R202.reuse, R76 ;  /* 0x000000cac44c723c */ /* 0x080fe2000004184c */
[----:B------:R-:W4:Y:S03]  /*7f20*/  LDL R206, [R1+0x30] ;  /* 0x0000300001ce7983 */ /* 0x000f260000100800 */
[----:B------:R-:W-:Y:S01]  /*7f30*/  @!P2 MOV R201, R2 ;  /* 0x0000000200c9a202 */ /* 0x000fe20000000f00 */
[----:B------:R-:W-:Y:S01]  /*7f40*/  STL [R1+0xa8], R236 ;  /* 0x0000a8ec01007387 */ /* 0x000fe20000100800 */
[----:B------:R-:W-:Y:S02]  /*7f50*/  @!P2 IMAD.SHL.U32 R2, R135, 0x20, RZ ;  /* 0x000000208702a824 */ /* 0x000fe400078e00ff */
[C---:B------:R-:W-:Y:S01]  /*7f60*/  HMMA.16816.F32.BF16 R80, R188.reuse, R202, R80 ;  /* 0x000000cabc50723c */ /* 0x040fe20000041850 */
[----:B------:R-:W-:Y:S04]  /*7f70*/  STL [R1+0xac], R234 ;  /* 0x0000acea01007387 */ /* 0x000fe80000100800 */
[----:B------:R-:W-:Y:S02]  /*7f80*/  STL [R1+0xb0], R237 ;  /* 0x0000b0ed01007387 */ /* 0x000fe40000100800 */
[----:B------:R-:W-:Y:S01]  /*7f90*/  @!P2 IMAD.WIDE.U32 R202, R204, c[0x0][0x208], RZ ;  /* 0x00008200cccaaa25 */ /* 0x000fe200078e00ff */
[-C--:B-1----:R-:W-:Y:S04]  /*7fa0*/  HMMA.16816.F32.BF16 R84, R188, R136.reuse, R84 ;  /* 0x00000088bc54723c */ /* 0x082fe80000041854 */
[----:B------:R-:W-:Y:S02]  /*7fb0*/  @!P2 IMAD.IADD R0, R203, 0x1, R0 ;  /* 0x00000001cb00a824 */ /* 0x000fe400078e0200 */
[----:B------:R-:W-:Y:S02]  /*7fc0*/  @!P2 IMAD.WIDE.U32 R200, R202, 0x70, R200 ;  /* 0x00000070cac8a825 */ /* 0x000fe400078e00c8 */
[C---:B------:R-:W-:Y:S04]  /*7fd0*/  HMMA.16816.F32.BF16 R88, R196.reuse, R136, R88 ;  /* 0x00000088c458723c */ /* 0x040fe80000041858 */
[----:B------:R-:W-:Y:S03]  /*7fe0*/  @!P2 IMAD R0, R0, 0x70, RZ ;  /* 0x000000700000a824 */ /* 0x000fe600078e02ff */
[C---:B------:R-:W-:Y:S01]  /*7ff0*/  @!P2 LEA R136, P0, R200.reuse, c[0x0][0x1f8], 0x1 ;  /* 0x00007e00c888aa11 */ /* 0x040fe200078008ff */
[-C--:B------:R-:W-:Y:S01]  /*8000*/  HMMA.16816.F32.BF16 R92, R196, R138.reuse, R92 ;  /* 0x0000008ac45c723c */ /* 0x080fe2000004185c */
[----:B------:R-:W-:Y:S05]  /*8010*/  @!P2 IMAD.IADD R0, R201, 0x1, R0 ;  /* 0x00000001c900a824 */ /* 0x000fea00078e0200 */
[----:B------:R-:W-:Y:S02]  /*8020*/  @!P2 LEA.HI.X R137, R200, c[0x0][0x1fc], R0, 0x1, P0 ;  /* 0x00007f00c889aa11 */ /* 0x000fe400000f0c00 */
[C---:B------:R-:W-:Y:S01]  /*8030*/  HMMA.16816.F32.BF16 R96, R188.reuse, R138, R96 ;  /* 0x0000008abc60723c */ /* 0x040fe20000041860 */
[----:B------:R-:W-:Y:S02]  /*8040*/  @!P2 MOV R0, 0x5 ;  /* 0x000000050000a802 */ /* 0x000fe40000000f00 */
[----:B------:R-:W-:Y:S01]  /*8050*/  @!PT LDS RZ, [RZ] ;  /* 0x00000000fffff984 */ /* 0x000fe20000000800 */
[----:B------:R-:W-:Y:S01]  /*8060*/  @!PT LDS RZ, [RZ] ;  /* 0x00000000fffff984 */ /* 0x000fe20000000800 */
[----:B------:R-:W-:Y:S01]  /*8070*/  @!PT LDS RZ, [RZ] ;  /* 0x00000000fffff984 */ /* 0x000fe20000000800 */
[----:B------:R1:W-:Y:S01]  /*8080*/  @!P2 LDGSTS.E.BYPASS.LTC128B.128 [R246+0x100], [R136.64], !P6 ;  /* 0x0010000088f6afae */ /* 0x0003e2000f101d48 */
[----:B------:R-:W-:Y:S02]  /*8090*/  @!P2 IADD3 R200, P0, R136, R2, RZ ;  /* 0x0000000288c8a210 */ /* 0x000fe40007f1e0ff */
[----:B------:R-:W-:Y:S02]  /*80a0*/  @!P2 SHF.L.U64.HI R0, R135, R0, c[0x0][0x20c] ;  /* 0x000083008700a619 */ /* 0x000fe40000010200 */
[-C--:B---3--:R-:W-:Y:S04]  /*80b0*/  HMMA.16816.F32.BF16 R100, R188, R192.reuse, R100 ;  /* 0x000000c0bc64723c */ /* 0x088fe80000041864 */
[--C-:B------:R-:W-:Y:S04]  /*80c0*/  @!P2 IMAD.X R201, R137, 0x1, R0.reuse, P0 ;  /* 0x0000000189c9a824 */ /* 0x100fe800000e0600 */
[C---:B------:R-:W-:Y:S01]  /*80d0*/  HMMA.16816.F32.BF16 R104, R196.reuse, R192, R104 ;  /* 0x000000c0c468723c */ /* 0x040fe20000041868 */
[----:B------:R3:W-:Y:S07]  /*80e0*/  @!P2 LDGSTS.E.BYPASS.LTC128B.128 [R246+0x900], [R200.64], !P6 ;  /* 0x00900000c8f6afae */ /* 0x0007ee000f101d48 */
[-C--:B------:R-:W-:Y:S01]  /*80f0*/  HMMA.16816.F32.BF16 R108, R196, R194.reuse, R108 ;  /* 0x000000c2c46c723c */ /* 0x080fe2000004186c */
[----:B-1----:R-:W-:Y:S07]  /*8100*/  @!P2 IADD3 R136, P0, R200, R2, RZ ;  /* 0x00000002c888a210 */ /* 0x002fee0007f1e0ff */
[----:B------:R-:W-:Y:S01]  /*8110*/  HMMA.16816.F32.BF16 R112, R188, R194, R112 ;  /* 0x000000c2bc70723c */ /* 0x000fe20000041870 */
[----:B------:R-:W-:Y:S05]  /*8120*/  @!P2 IADD3.X R137, R201, R0, RZ, P0, !PT ;  /* 0x00000000c989a210 */ /* 0x000fea00007fe4ff */
[----:B------:R1:W-:Y:S01]  /*8130*/  @!P2 LDGSTS.E.BYPASS.LTC128B.128 [R246+0x1100], [R136.64], !P6 ;  /* 0x0110000088f6afae */ /* 0x0003e2000f101d48 */
[-C--:B---3--:R-:W-:Y:S05]  /*8140*/  @!P2 IADD3 R200, P1, R136, R2.reuse, RZ ;  /* 0x0000000288c8a210 */ /* 0x088fea0007f3e0ff */
[-C--:B------:R-:W-:Y:S01]  /*8150*/  @!P2 IADD3 R138, P0, R200, R2.reuse, RZ ;  /* 0x00000002c88aa210 */ /* 0x080fe20007f1e0ff */
        /* <DEDUP_REMOVED lines=10> */
[----:B------:R1:W4:Y:S04]  /*8200*/  LDL R0, [R1+0x4c] ;  /* 0x00004c0001007983 */ /* 0x0003280000100800 */
[----:B------:R-:W-:Y:S08]  /*8210*/  LDSM.16.M88.4 R196, [R236+0x2000] ;  /* 0x00200000ecc4783b */ /* 0x000ff00000000200 */
[----:B--2---:R-:W-:Y:S08]  /*8220*/  LDSM.16.M88.4 R136, [R236] ;  /* 0x00000000ec88783b */ /* 0x004ff00000000200 */
[----:B---3--:R-:W2:Y:S08]  /*8230*/  LDSM.16.M88.4 R200, [R234] ;  /* 0x00000000eac8783b */ /* 0x008eb00000000200 */
[----:B------:R-:W3:Y:S08]  /*8240*/  LDSM.16.M88.4 R188, [R234+0x800] ;  /* 0x00080000eabc783b */ /* 0x000ef00000000200 */
[----:B------:R-:W0:Y:S08]  /*8250*/  LDGDEPBAR ;  /* 0x00000000000079af */ /* 0x000e300000000000 */
[----:B------:R-:W1:Y:S01]  /*8260*/  LDSM.16.M88.4 R192, [R234+0x1000] ;  /* 0x00100000eac0783b */ /* 0x000e620000000200 */
[-C--:B--2---:R-:W-:Y:S08]  /*8270*/  HMMA.16816.F32.BF16 R4, R136, R200.reuse, R4 ;  /* 0x000000c88804723c */ /* 0x084ff00000041804 */
[C---:B------:R-:W-:Y:S08]  /*8280*/  HMMA.16816.F32.BF16 R8, R196.reuse, R200, R8 ;  /* 0x000000c8c408723c */ /* 0x040ff00000041808 */
[-C--:B------:R-:W-:Y:S08]  /*8290*/  HMMA.16816.F32.BF16 R12, R196, R202.reuse, R12 ;  /* 0x000000cac40c723c */ /* 0x080ff0000004180c */
[C---:B------:R-:W-:Y:S01]  /*82a0*/  HMMA.16816.F32.BF16 R16, R136.reuse, R202, R16 ;  /* 0x000000ca8810723c */ /* 0x040fe20000041810 */
[----:B------:R-:W2:Y:S07]  /*82b0*/  LDSM.16.M88.4 R200, [R234+0x1800] ;  /* 0x00180000eac8783b */ /* 0x000eae0000000200 */
[-C--:B---3--:R-:W-:Y:S08]  /*82c0*/  HMMA.16816.F32.BF16 R20, R136, R188.reuse, R20 ;  /* 0x000000bc8814723c */ /* 0x088ff00000041814 */
[C---:B------:R-:W-:Y:S08]  /*82d0*/  HMMA.16816.F32.BF16 R24, R196.reuse, R188, R24 ;  /* 0x000000bcc418723c */ /* 0x040ff00000041818 */
[-C--:B------:R-:W-:Y:S08]  /*82e0*/  HMMA.16816.F32.BF16 R28, R196, R190.reuse, R28 ;  /* 0x000000bec41c723c */ /* 0x080ff0000004181c */
[C---:B------:R-:W-:Y:S01]  /*82f0*/  HMMA.16816.F32.BF16 R32, R136.reuse, R190, R32 ;  /* 0x000000be8820723c */ /* 0x040fe20000041820 */
[----:B------:R-:W3:Y:S07]  /*8300*/  LDSM.16.M88.4 R188, [R234+0x2000] ;  /* 0x00200000eabc783b */ /* 0x000eee0000000200 */
        /* <DEDUP_REMOVED lines=14> */
[----:B------:R-:W-:Y:S07]  /*83f0*/  LDSM.16.M88.4 R188, [R237] ;  /* 0x00000000edbc783b */ /* 0x000fee0000000200 */
[-C--:B-1----:R-:W-:Y:S08]  /*8400*/  HMMA.16816.F32.BF16 R84, R136, R192.reuse, R84 ;  /* 0x000000c08854723c */ /* 0x082ff00000041854 */
[C---:B------:R-:W-:Y:S08]  /*8410*/  HMMA.16816.F32.BF16 R88, R196.reuse, R192, R88 ;  /* 0x000000c0c458723c */ /* 0x040ff00000041858 */
[-C--:B------:R-:W-:Y:S08]  /*8420*/  HMMA.16816.F32.BF16 R92, R196, R194.reuse, R92 ;  /* 0x000000c2c45c723c */ /* 0x080ff0000004185c */
[C---:B------:R-:W-:Y:S01]  /*8430*/  HMMA.16816.F32.BF16 R96, R136.reuse, R194, R96 ;  /* 0x000000c28860723c */ /* 0x040fe20000041860 */
[----:B------:R-:W1:Y:S07]  /*8440*/  LDSM.16.M88.4 R192, [R231] ;  /* 0x00000000e7c0783b */ /* 0x000e6e0000000200 */
[-C--:B--2---:R-:W-:Y:S08]  /*8450*/  HMMA.16816.F32.BF16 R100, R136, R200.reuse, R100 ;  /* 0x000000c88864723c */ /* 0x084ff00000041864 */
[C---:B------:R-:W-:Y:S07]  /*8460*/  HMMA.16816.F32.BF16 R104, R196.reuse, R200, R104 ;  /* 0x000000c8c468723c */ /* 0x040fee0000041868 */
[----:B------:R-:W-:Y:S01]  /*8470*/  IMAD R200, R204, -0x70, RZ ;  /* 0xffffff90ccc87824 */ /* 0x000fe200078e02ff */
[-C--:B------:R-:W-:Y:S01]  /*8480*/  HMMA.16816.F32.BF16 R108, R196, R202.reuse, R108 ;  /* 0x000000cac46c723c */ /* 0x080fe2000004186c */
[----:B------:R-:W2:Y:S03]  /*8490*/  LDSM.16.M88.4 R196, [R237+0x2000] ;  /* 0x00200000edc4783b */ /* 0x000ea60000000200 */
[----:B------:R-:W-:Y:S04]  /*84a0*/  IADD3 R200, -R205, 0x1, R200 ;  /* 0x00000001cdc87810 */ /* 0x000fe80007ffe1c8 */
[----:B------:R-:W-:Y:S01]  /*84b0*/  HMMA.16816.F32.BF16 R112, R136, R202, R112 ;  /* 0x000000ca8870723c */ /* 0x000fe20000041870 */
[----:B------:R-:W-:Y:S03]  /*84c0*/  LDSM.16.M88.4 R136, [R231+0x800] ;  /* 0x00080000e788783b */ /* 0x000fe60000000200 */
[----:B------:R-:W-:Y:S04]  /*84d0*/  IADD3 R200, R200, c[0x0][0x1d0], RZ ;  /* 0x00007400c8c87a10 */ /* 0x000fe80007ffe0ff */
[----:B------:R-:W-:Y:S01]  /*84e0*/  IADD3 R200, R200, -c[0x0][0x168], RZ ;  /* 0x80005a00c8c87a10 */ /* 0x000fe20007ffe0ff */
[-C--:B-1----:R-:W-:Y:S03]  /*84f0*/  HMMA.16816.F32.BF16 R4, R188, R192.reuse, R4 ;  /* 0x000000c0bc04723c */ /* 0x082fe60000041804 */
[----:B----4-:R-:W-:Y:S05]  /*8500*/  @P4 IMAD.MOV.U32 R0, RZ, RZ, R206 ;  /* 0x000000ffff004224 */ /* 0x010fea00078e00ce */
[----:B------:R-:W1:Y:S01]  /*8510*/  SHFL.IDX PT, R135, R0, 0x1, 0x1c1f ;  /* 0x003c1f0000877f89 */ /* 0x000e6200000e0000 */
[C---:B--2---:R-:W-:Y:S07]  /*8520*/  HMMA.16816.F32.BF16 R8, R196.reuse, R192, R8 ;  /* 0x000000c0c408723c */ /* 0x044fee0000041808 */
[----:B------:R-:W2:Y:S01]  /*8530*/  SHFL.IDX PT, R202, R0, RZ, 0x1c1f ;  /* 0x001c1fff00ca7589 */ /* 0x000ea200000e0000 */
[-C--:B------:R-:W-:Y:S07]  /*8540*/  HMMA.16816.F32.BF16 R12, R196, R194.reuse, R12 ;  /* 0x000000c2c40c723c */ /* 0x080fee000004180c */
[----:B------:R-:W-:Y:S01]  /*8550*/  SHFL.IDX PT, R201, R0, 0x3, 0x1c1f ;  /* 0x007c1f0000c97f89 */ /* 0x000fe200000e0000 */
[C---:B------:R-:W-:Y:S07]  /*8560*/  HMMA.16816.F32.BF16 R16, R188.reuse, R194, R16 ;  /* 0x000000c2bc10723c */ /* 0x040fee0000041810 */
[----:B------:R2:W3:Y:S01]  /*8570*/  SHFL.IDX PT, R2, R0, 0x2, 0x1c1f ;  /* 0x005c1f0000027f89 */ /* 0x0004e200000e0000 */
[----:B-1----:R-:W-:Y:S01]  /*8580*/  IMAD.IADD R135, R200, 0x1, R135 ;  /* 0x00000001c8877824 */ /* 0x002fe200078e0287 */
[-C--:B------:R-:W-:Y:S04]  /*8590*/  HMMA.16816.F32.BF16 R20, R188, R136.reuse, R20 ;  /* 0x00000088bc14723c */ /* 0x080fe80000041814 */
[C---:B------:R-:W-:Y:S02]  /*85a0*/  ISETP.GT.AND P1, PT, R135.reuse, RZ, PT ;  /* 0x000000ff8700720c */ /* 0x040fe40003f24270 */
[----:B------:R-:W1:Y:S01]  /*85b0*/  LDSM.16.M88.4 R192, [R231+0x1000] ;  /* 0x00100000e7c0783b */ /* 0x000e620000000200 */
[----:B------:R-:W-:Y:S02]  /*85c0*/  ISETP.GT.AND P0, PT, R135, 0x1, PT ;  /* 0x000000018700780c */ /* 0x000fe40003f04270 */
[----:B------:R-:W-:Y:S01]  /*85d0*/  FSEL R205, R6, -INF , P1 ;  /* 0xff80000006cd7808 */ /* 0x000fe20000800000 */
[C---:B------:R-:W-:Y:S02]  /*85e0*/  HMMA.16816.F32.BF16 R24, R196.reuse, R136, R24 ;  /* 0x00000088c418723c */ /* 0x040fe40000041818 */
[----:B------:R-:W-:Y:S06]  /*85f0*/  FSEL R203, R7, -INF , P0 ;  /* 0xff80000007cb7808 */ /* 0x000fec0000000000 */
[-C--:B------:R-:W-:Y:S01]  /*8600*/  HMMA.16816.F32.BF16 R28, R196, R138.reuse, R28 ;  /* 0x0000008ac41c723c */ /* 0x080fe2000004181c */
[C---:B--2---:R-:W-:Y:S03]  /*8610*/  IADD3 R0, R200.reuse, R202, RZ ;  /* 0x000000cac8007210 */ /* 0x044fe60007ffe0ff */
[C---:B---3--:R-:W-:Y:S01]  /*8620*/  IMAD.IADD R2, R200.reuse, 0x1, R2 ;  /* 0x00000001c8027824 */ /* 0x048fe200078e0202 */
[----:B------:R-:W-:Y:S02]  /*8630*/  IADD3 R200, R200, R201, RZ ;  /* 0x000000c9c8c87210 */ /* 0x000fe40007ffe0ff */
[C---:B------:R-:W-:Y:S01]  /*8640*/  ISETP.GT.AND P3, PT, R0.reuse, RZ, PT ;  /* 0x000000ff0000720c */ /* 0x040fe20003f64270 */
[C---:B------:R-:W-:Y:S01]  /*8650*/  HMMA.16816.F32.BF16 R32, R188.reuse, R138, R32 ;  /* 0x0000008abc20723c */ /* 0x040fe20000041820 */
[----:B------:R-:W-:Y:S03]  /*8660*/  ISETP.GT.AND P2, PT, R0, 0x1, PT ;  /* 0x000000010000780c */ /* 0x000fe60003f44270 */
[----:B------:R-:W-:Y:S02]  /*8670*/  FSEL R201, R4, -INF , P3 ;  /* 0xff80000004c97808 */ /* 0x000fe40001800000 */
[----:B------:R-:W-:Y:S02]  /*8680*/  FSEL R202, R5, -INF , P2 ;  /* 0xff80000005ca7808 */ /* 0x000fe40001000000 */
[----:B------:R-:W2:Y:S01]  /*8690*/  LDSM.16.M88.4 R4, [R231+0x1800] ;  /* 0x00180000e704783b */ /* 0x000ea20000000200 */
[C---:B------:R-:W-:Y:S02]  /*86a0*/  ISETP.GT.AND P3, PT, R2.reuse, RZ, PT ;  /* 0x000000ff0200720c */ /* 0x040fe40003f64270 */
[----:B------:R-:W-:Y:S02]  /*86b0*/  ISETP.GT.AND P2, PT, R2, 0x1, PT ;  /* 0x000000010200780c */ /* 0x000fe40003f44270 */
[C---:B------:R-:W-:Y:S02]  /*86c0*/  ISETP.GT.AND P1, PT, R200.reuse, RZ, PT ;  /* 0x000000ffc800720c */ /* 0x040fe40003f24270 */
[----:B------:R-:W-:Y:S02]  /*86d0*/  ISETP.GT.AND P0, PT, R200, 0x1, PT ;  /* 0x00000001c800780c */ /* 0x000fe40003f04270 */
[----:B------:R-:W-:Y:S02]  /*86e0*/  FSEL R206, R8, -INF , P3 ;  /* 0xff80000008ce7808 */ /* 0x000fe40001800000 */
[----:B------:R-:W-:Y:S01]  /*86f0*/  FSEL R207, R9, -INF , P2 ;  /* 0xff80000009cf7808 */ /* 0x000fe20001000000 */
[-C--:B-1----:R-:W-:Y:S01]  /*8700*/  HMMA.16816.F32.BF16 R36, R188, R192.reuse, R36 ;  /* 0x000000c0bc24723c */ /* 0x082fe20000041824 */
[----:B------:R-:W-:Y:S02]  /*8710*/  FSEL R209, R10, -INF , P1 ;  /* 0xff8000000ad17808 */ /* 0x000fe40000800000 */
[----:B------:R-:W-:Y:S02]  /*8720*/  FSEL R208, R11, -INF , P0 ;  /* 0xff8000000bd07808 */ /* 0x000fe40000000000 */
[----:B------:R-:W1:Y:S01]  /*8730*/  LDSM.16.M88.4 R8, [R231+0x2000] ;  /* 0x00200000e708783b */ /* 0x000e620000000200 */
[----:B------:R-:W-:Y:S02]  /*8740*/  ISETP.GT.AND P2, PT, R2, 0x9, PT ;  /* 0x000000090200780c */ /* 0x000fe40003f44270 */
[C---:B------:R-:W-:Y:S01]  /*8750*/  HMMA.16816.F32.BF16 R40, R196.reuse, R192, R40 ;  /* 0x000000c0c428723c */ /* 0x040fe20000041828 */
[C---:B------:R-:W-:Y:S02]  /*8760*/  ISETP.GT.AND P1, PT, R200.reuse, 0x8, PT ;  /* 0x00000008c800780c */ /* 0x040fe40003f24270 */
[----:B------:R-:W-:Y:S02]  /*8770*/  ISETP.GT.AND P0, PT, R200, 0x9, PT ;  /* 0x00000009c800780c */ /* 0x000fe40003f04270 */
[----:B------:R-:W-:Y:S02]  /*8780*/  FSEL R139, R13, -INF , P2 ;  /* 0xff8000000d8b7808 */ /* 0x000fe40001000000 */
[----:B------:R-:W-:Y:S01]  /*8790*/  ISETP.GT.AND P2, PT, R0, 0x9, PT ;  /* 0x000000090000780c */ /* 0x000fe20003f44270 */
[-C--:B------:R-:W-:Y:S01]  /*87a0*/  HMMA.16816.F32.BF16 R44, R196, R194.reuse, R44 ;  /* 0x000000c2c42c723c */ /* 0x080fe2000004182c */
[----:B------:R-:W-:Y:S02]  /*87b0*/  FSEL R14, R14, -INF , P1 ;  /* 0xff8000000e0e7808 */ /* 0x000fe40000800000 */
[----:B------:R-:W-:Y:S02]  /*87c0*/  ISETP.GT.AND P1, PT, R135, 0x8, PT ;  /* 0x000000088700780c */ /* 0x000fe40003f24270 */
[----:B------:R-:W-:Y:S02]  /*87d0*/  FSEL R17, R17, -INF , P2 ;  /* 0xff80000011117808 */ /* 0x000fe40001000000 */
[----:B------:R-:W-:Y:S01]  /*87e0*/  ISETP.GT.AND P2, PT, R0, 0x11, PT ;  /* 0x000000110000780c */ /* 0x000fe20003f44270 */
[C---:B------:R-:W-:Y:S01]  /*87f0*/  HMMA.16816.F32.BF16 R48, R188.reuse, R194, R48 ;  /* 0x000000c2bc30723c */ /* 0x040fe20000041830 */
[----:B------:R-:W-:Y:S02]  /*8800*/  FSEL R15, R15, -INF , P0 ;  /* 0xff8000000f0f7808 */ /* 0x000fe40000000000 */
[----:B------:R-:W-:Y:S02]  /*8810*/  ISETP.GT.AND P0, PT, R135, 0x9, PT ;  /* 0x000000098700780c */ /* 0x000fe40003f04270 */
[----:B------:R-:W-:Y:S02]  /*8820*/  FSEL R211, R21, -INF , P2 ;  /* 0xff80000015d37808 */ /* 0x000fe40001000000 */
[----:B------:R-:W-:Y:S01]  /*8830*/  ISETP.GT.AND P2, PT, R2, 0x11, PT ;  /* 0x000000110200780c */ /* 0x000fe20003f44270 */
[-C--:B--2---:R-:W-:Y:S01]  /*8840*/  HMMA.16816.F32.BF16 R52, R188, R4.reuse, R52 ;  /* 0x00000004bc34723c */ /* 0x084fe20000041834 */
        /* <DEDUP_REMOVED lines=8> */
[C---:B------:R-:W-:Y:S01]  /*88d0*/  ISETP.GT.AND P2, PT, R0.reuse, 0x19, PT ;  /* 0x000000190000780c */ /* 0x040fe20003f44270 */
[-C--:B------:R-:W-:Y:S01]  /*88e0*/  HMMA.16816.F32.BF16 R60, R196, R6.reuse, R60 ;  /* 0x00000006c43c723c */ /* 0x080fe2000004183c */
[----:B------:R-:W-:Y:S02]  /*88f0*/  FSEL R19, R19, -INF , P0 ;  /* 0xff80000013137808 */ /* 0x000fe40000000000 */
[----:B------:R-:W-:Y:S02]  /*8900*/  ISETP.GT.AND P0, PT, R135, 0x11, PT ;  /* 0x000000118700780c */ /* 0x000fe40003f04270 */
[----:B------:R-:W-:Y:S02]  /*8910*/  FSEL R193, R33, -INF , P2 ;  /* 0xff80000021c17808 */ /* 0x000fe40001000000 */
[----:B------:R-:W-:Y:S01]  /*8920*/  ISETP.GT.AND P2, PT, R0, 0x21, PT ;  /* 0x000000210000780c */ /* 0x000fe20003f44270 */
[C---:B------:R-:W-:Y:S01]  /*8930*/  HMMA.16816.F32.BF16 R64, R188.reuse, R6, R64 ;  /* 0x00000006bc40723c */ /* 0x040fe20000041840 */
[----:B------:R-:W2:Y:S01]  /*8940*/  LDSM.16.M88.4 R4, [R231+0x2800] ;  /* 0x00280000e704783b */ /* 0x000ea20000000200 */
[C---:B------:R-:W-:Y:S02]  /*8950*/  ISETP.GT.AND P3, PT, R2.reuse, 0x8, PT ;  /* 0x000000080200780c */ /* 0x040fe40003f64270 */
[----:B------:R-:W-:Y:S02]  /*8960*/  FSEL R250, R37, -INF , P2 ;  /* 0xff80000025fa7808 */ /* 0x000fe40001000000 */
[----:B------:R-:W-:Y:S02]  /*8970*/  ISETP.GT.AND P2, PT, R2, 0x21, PT ;  /* 0x000000210200780c */ /* 0x000fe40003f44270 */
[-C--:B-1----:R-:W-:Y:S01]  /*8980*/  HMMA.16816.F32.BF16 R68, R188, R8.reuse, R68 ;  /* 0x00000008bc44723c */ /* 0x082fe20000041844 */
        /* <DEDUP_REMOVED lines=9> */
[-C--:B------:R-:W-:Y:S01]  /*8a20*/  HMMA.16816.F32.BF16 R76, R196, R10.reuse, R76 ;  /* 0x0000000ac44c723c */ /* 0x080fe2000004184c */
[----:B------:R-:W-:Y:S02]  /*8a30*/  FSEL R221, R27, -INF , P0 ;  /* 0xff8000001bdd7808 */ /* 0x000fe40000000000 */
[----:B------:R-:W-:Y:S02]  /*8a40*/  ISETP.GT.AND P0, PT, R200, 0x19, PT ;  /* 0x00000019c800780c */ /* 0x000fe40003f04270 */
[----:B------:R-:W-:Y:S01]  /*8a50*/  FSEL R248, R49, -INF , P2 ;  /* 0xff80000031f87808 */ /* 0x000fe20001000000 */
[----:B------:R-:W-:Y:S01]  /*8a60*/  IMAD.MOV.U32 R49, RZ, RZ, R226 ;  /* 0x000000ffff317224 */ /* 0x000fe200078e00e2 */
[----:B------:R-:W-:Y:S01]  /*8a70*/  ISETP.GT.AND P2, PT, R0, 0x31, PT ;  /* 0x000000310000780c */ /* 0x000fe20003f44270 */
[C---:B------:R-:W-:Y:S01]  /*8a80*/  HMMA.16816.F32.BF16 R80, R188.reuse, R10, R80 ;  /* 0x0000000abc50723c */ /* 0x040fe20000041850 */
[----:B------:R-:W-:Y:S02]  /*8a90*/  FSEL R219, R30, -INF , P1 ;  /* 0xff8000001edb7808 */ /* 0x000fe40000800000 */
[----:B------:R-:W-:Y:S02]  /*8aa0*/  ISETP.GT.AND P1, PT, R135, 0x18, PT ;  /* 0x000000188700780c */ /* 0x000fe40003f24270 */
[----:B------:R-:W-:Y:S02]  /*8ab0*/  FSEL R53, R53, -INF , P2 ;  /* 0xff80000035357808 */ /* 0x000fe40001000000 */
[----:B------:R-:W-:Y:S02]  /*8ac0*/  ISETP.GT.AND P2, PT, R2, 0x31, PT ;  /* 0x000000310200780c */ /* 0x000fe40003f44270 */
[----:B------:R-:W-:Y:S01]  /*8ad0*/  FSEL R220, R31, -INF , P0 ;  /* 0xff8000001fdc7808 */ /* 0x000fe20000000000 */
[-C--:B--2---:R-:W-:Y:S01]  /*8ae0*/  HMMA.16816.F32.BF16 R84, R188, R4.reuse, R84 ;  /* 0x00000004bc54723c */ /* 0x084fe20000041854 */
[----:B------:R-:W-:Y:S02]  /*8af0*/  ISETP.GT.AND P0, PT, R135, 0x19, PT ;  /* 0x000000198700780c */ /* 0x000fe40003f04270 */
[----:B------:R-:W-:Y:S02]  /*8b00*/  FSEL R8, R57, -INF , P2 ;  /* 0xff80000039087808 */ /* 0x000fe40001000000 */
[----:B------:R-:W-:Y:S02]  /*8b10*/  FSEL R195, R34, -INF , P1 ;  /* 0xff80000022c37808 */ /* 0x000fe40000800000 */
[----:B------:R-:W-:Y:S01]  /*8b20*/  ISETP.GT.AND P1, PT, R135, 0x20, PT ;  /* 0x000000208700780c */ /* 0x000fe20003f24270 */
[----:B------:R1:W-:Y:S01]  /*8b30*/  STL [R1], R8 ;  /* 0x0000000801007387 */ /* 0x0003e20000100800 */
[----:B------:R-:W-:Y:S01]  /*8b40*/  FSEL R194, R35, -INF , P0 ;  /* 0xff80000023c27808 */ /* 0x000fe20000000000 */
[C---:B------:R-:W-:Y:S01]  /*8b50*/  HMMA.16816.F32.BF16 R88, R196.reuse, R4, R88 ;  /* 0x00000004c458723c */ /* 0x040fe20000041858 */
[----:B------:R-:W-:Y:S02]  /*8b60*/  ISETP.GT.AND P0, PT, R135, 0x21, PT ;  /* 0x000000218700780c */ /* 0x000fe40003f04270 */
[----:B------:R-:W-:Y:S02]  /*8b70*/  FSEL R34, R38, -INF , P1 ;  /* 0xff80000026227808 */ /* 0x000fe40000800000 */
[----:B------:R-:W-:Y:S02]  /*8b80*/  ISETP.GT.AND P1, PT, R200, 0x20, PT ;  /* 0x00000020c800780c */ /* 0x000fe40003f24270 */
[----:B------:R-:W-:Y:S01]  /*8b90*/  FSEL R235, R39, -INF , P0 ;  /* 0xff80000027eb7808 */ /* 0x000fe20000000000 */
[-C--:B------:R-:W-:Y:S01]  /*8ba0*/  HMMA.16816.F32.BF16 R92, R196, R6.reuse, R92 ;  /* 0x00000006c45c723c */ /* 0x080fe2000004185c */
[----:B------:R-:W-:Y:S02]  /*8bb0*/  FSEL R224, R42, -INF , P1 ;  /* 0xff8000002ae07808 */ /* 0x000fe40000800000 */
[C---:B------:R-:W-:Y:S01]  /*8bc0*/  ISETP.GT.AND P1, PT, R200.reuse, 0x28, PT ;  /* 0x00000028c800780c */ /* 0x040fe20003f24270 */
[----:B------:R-:W-:Y:S01]  /*8bd0*/  IMAD.MOV.U32 R41, RZ, RZ, R235 ;  /* 0x000000ffff297224 */ /* 0x000fe200078e00eb */
[----:B------:R-:W-:Y:S02]  /*8be0*/  ISETP.GT.AND P0, PT, R200, 0x21, PT ;  /* 0x00000021c800780c */ /* 0x000fe40003f04270 */
[----:B------:R-:W-:Y:S01]  /*8bf0*/  FSEL R222, R46, -INF , P1 ;  /* 0xff8000002ede7808 */ /* 0x000fe20000800000 */
[C---:B------:R-:W-:Y:S01]  /*8c00*/  HMMA.16816.F32.BF16 R96, R188.reuse, R6, R96 ;  /* 0x00000006bc60723c */ /* 0x040fe20000041860 */
[----:B------:R-:W-:Y:S02]  /*8c10*/  ISETP.GT.AND P1, PT, R135, 0x28, PT ;  /* 0x000000288700780c */ /* 0x000fe40003f24270 */
[----:B------:R-:W-:Y:S01]  /*8c20*/  ISETP.GT.AND P2, PT, R2, 0x39, PT ;  /* 0x000000390200780c */ /* 0x000fe20003f44270 */
[----:B------:R-:W-:Y:S01]  /*8c30*/  IMAD.MOV.U32 R57, RZ, RZ, R222 ;  /* 0x000000ffff397224 */ /* 0x000fe200078e00de */
[----:B------:R-:W-:Y:S02]  /*8c40*/  FSEL R223, R43, -INF , P0 ;  /* 0xff8000002bdf7808 */ /* 0x000fe40000000000 */
[----:B------:R-:W-:Y:S02]  /*8c50*/  ISETP.GT.AND P0, PT, R200, 0x29, PT ;  /* 0x00000029c800780c */ /* 0x000fe40003f04270 */
[----:B------:R-:W-:Y:S02]  /*8c60*/  FSEL R251, R50, -INF , P1 ;  /* 0xff80000032fb7808 */ /* 0x000fe40000800000 */
[----:B------:R-:W-:Y:S02]  /*8c70*/  ISETP.GT.AND P1, PT, R135, 0x30, PT ;  /* 0x000000308700780c */ /* 0x000fe40003f24270 */
[----:B------:R-:W-:Y:S02]  /*8c80*/  FSEL R25, R47, -INF , P0 ;  /* 0xff8000002f197808 */ /* 0x000fe40000000000 */
[----:B------:R-:W-:Y:S02]  /*8c90*/  ISETP.GT.AND P0, PT, R135, 0x29, PT ;  /* 0x000000298700780c */ /* 0x000fe40003f04270 */
[----:B------:R-:W-:Y:S02]  /*8ca0*/  FSEL R54, R54, -INF , P1 ;  /* 0xff80000036367808 */ /* 0x000fe40000800000 */
[----:B------:R-:W-:Y:S01]  /*8cb0*/  FSEL R252, R51, -INF , P0 ;  /* 0xff80000033fc7808 */ /* 0x000fe20000000000 */
[----:B------:R-:W-:Y:S01]  /*8cc0*/  IMAD.MOV.U32 R51, RZ, RZ, R223 ;  /* 0x000000ffff337224 */ /* 0x000fe200078e00df */
[----:B------:R-:W-:Y:S02]  /*8cd0*/  ISETP.GT.AND P0, PT, R135, 0x31, PT ;  /* 0x000000318700780c */ /* 0x000fe40003f04270 */
[----:B------:R-:W-:Y:S02]  /*8ce0*/  ISETP.GT.AND P1, PT, R200, 0x30, PT ;  /* 0x00000030c800780c */ /* 0x000fe40003f24270 */
[----:B------:R-:W-:Y:S02]  /*8cf0*/  FSEL R55, R55, -INF , P0 ;  /* 0xff80000037377808 */ /* 0x000fe40000000000 */
[----:B------:R-:W-:Y:S02]  /*8d00*/  FSEL R138, R12, -INF , P3 ;  /* 0xff8000000c8a7808 */ /* 0x000fe40001800000 */
[----:B------:R-:W-:Y:S02]  /*8d10*/  FSEL R30, R58, -INF , P1 ;  /* 0xff8000003a1e7808 */ /* 0x000fe40000800000 */
[----:B------:R-:W-:Y:S02]  /*8d20*/  ISETP.GT.AND P1, PT, R200, 0x38, PT ;  /* 0x00000038c800780c */ /* 0x000fe40003f24270 */
[----:B------:R-:W-:Y:S02]  /*8d30*/  ISETP.GT.AND P3, PT, R0, 0x8, PT ;  /* 0x000000080000780c */ /* 0x000fe40003f64270 */
[----:B------:R-:W-:Y:S02]  /*8d40*/  ISETP.GT.AND P0, PT, R200, 0x31, PT ;  /* 0x00000031c800780c */ /* 0x000fe40003f04270 */
[----:B-1----:R-:W-:Y:S02]  /*8d50*/  FSEL R8, R62, -INF , P1 ;  /* 0xff8000003e087808 */ /* 0x002fe40000800000 */
[----:B------:R-:W-:Y:S02]  /*8d60*/  FSEL R16, R16, -INF , P3 ;  /* 0xff80000010107808 */ /* 0x000fe40001800000 */
[----:B------:R-:W-:Y:S01]  /*8d70*/  ISETP.GT.AND P3, PT, R0, 0x10, PT ;  /* 0x000000100000780c */ /* 0x000fe20003f64270 */
[----:B------:R1:W-:Y:S01]  /*8d80*/  STL [R1+0x4], R8 ;  /* 0x0000040801007387 */ /* 0x0003e20000100800 */
[----:B------:R-:W-:Y:S02]  /*8d90*/  FSEL R31, R59, -INF , P0 ;  /* 0xff8000003b1f7808 */ /* 0x000fe40000000000 */
[----:B------:R-:W-:Y:S01]  /*8da0*/  ISETP.GT.AND P0, PT, R200, 0x39, PT ;  /* 0x00000039c800780c */ /* 0x000fe20003f04270 */
[----:B------:R-:W-:Y:S01]  /*8db0*/  STL [R1+0xb4], R231 ;  /* 0x0000b4e701007387 */ /* 0x000fe20000100800 */
[----:B------:R-:W-:Y:S02]  /*8dc0*/  FSEL R210, R20, -INF , P3 ;  /* 0xff80000014d27808 */ /* 0x000fe40001800000 */
[----:B------:R-:W-:Y:S02]  /*8dd0*/  ISETP.GT.AND P3, PT, R2, 0x10, PT ;  /* 0x000000100200780c */ /* 0x000fe40003f64270 */
[----:B------:R-:W-:Y:S02]  /*8de0*/  FSEL R42, R63, -INF , P0 ;  /* 0xff8000003f2a7808 */ /* 0x000fe40000000000 */
[----:B------:R-:W-:Y:S02]  /*8df0*/  ISETP.GT.AND P0, PT, R135, 0x39, PT ;  /* 0x000000398700780c */ /* 0x000fe40003f04270 */
[----:B------:R-:W-:Y:S02]  /*8e00*/  FSEL R214, R24, -INF , P3 ;  /* 0xff80000018d67808 */ /* 0x000fe40001800000 */
[----:B------:R-:W-:Y:S02]  /*8e10*/  FSEL R24, R67, -INF , P0 ;  /* 0xff80000043187808 */ /* 0x000fe40000000000 */
[----:B------:R-:W-:Y:S02]  /*8e20*/  ISETP.GT.AND P0, PT, R135, 0x41, PT ;  /* 0x000000418700780c */ /* 0x000fe40003f04270 */
[----:B------:R-:W-:Y:S02]  /*8e30*/  ISETP.GT.AND P3, PT, R2, 0x18, PT ;  /* 0x000000180200780c */ /* 0x000fe40003f64270 */
[----:B------:R-:W-:Y:S02]  /*8e40*/  FSEL R5, R71, -INF , P0 ;  /* 0xff80000047057808 */ /* 0x000fe40000000000 */
[----:B------:R-:W-:Y:S02]  /*8e50*/  FSEL R213, R28, -INF , P3 ;  /* 0xff8000001cd57808 */ /* 0x000fe40001800000 */
[----:B------:R-:W-:Y:S01]  /*8e60*/  ISETP.GT.AND P3, PT, R0, 0x18, PT ;  /* 0x000000180000780c */ /* 0x000fe20003f64270 */
[----:B------:R2:W-:Y:S01]  /*8e70*/  STL [R1+0x8], R5 ;  /* 0x0000080501007387 */ /* 0x0005e20000100800 */
[----:B------:R-:W-:Y:S02]  /*8e80*/  FSEL R241, R61, -INF , P2 ;  /* 0xff8000003df17808 */ /* 0x000fe40001000000 */
[----:B------:R-:W-:Y:S02]  /*8e90*/  FSEL R192, R32, -INF , P3 ;  /* 0xff80000020c07808 */ /* 0x000fe40001800000 */
[C---:B------:R-:W-:Y:S02]  /*8ea0*/  ISETP.GT.AND P3, PT, R0.reuse, 0x20, PT ;  /* 0x000000200000780c */ /* 0x040fe40003f64270 */
[----:B------:R-:W-:Y:S02]  /*8eb0*/  ISETP.GT.AND P2, PT, R0, 0x39, PT ;  /* 0x000000390000780c */ /* 0x000fe40003f44270 */
[----:B------:R-:W-:Y:S02]  /*8ec0*/  FSEL R249, R36, -INF , P3 ;  /* 0xff80000024f97808 */ /* 0x000fe40001800000 */
[----:B------:R-:W-:Y:S02]  /*8ed0*/  ISETP.GT.AND P3, PT, R2, 0x20, PT ;  /* 0x000000200200780c */ /* 0x000fe40003f64270 */
[----:B-1----:R-:W-:Y:S02]  /*8ee0*/  FMNMX.FTZ R8, R201, R3, !PT ;  /* 0x00000003c9087209 */ /* 0x002fe40007810000 */
[----:B------:R-:W-:Y:S02]  /*8ef0*/  FSEL R234, R40, -INF , P3 ;  /* 0xff80000028ea7808 */ /* 0x000fe40001800000 */
[----:B------:R-:W-:Y:S02]  /*8f00*/  ISETP.GT.AND P3, PT, R2, 0x28, PT ;  /* 0x000000280200780c */ /* 0x000fe40003f64270 */
[----:B------:R-:W-:Y:S01]  /*8f10*/  FMNMX.FTZ R12, R202, R8, !PT ;  /* 0x00000008ca0c7209 */ /* 0x000fe20007810000 */
[----:B------:R-:W-:Y:S01]  /*8f20*/  IMAD.MOV.U32 R46, RZ, RZ, R234 ;  /* 0x000000ffff2e7224 */ /* 0x000fe200078e00ea */
[----:B------:R-:W-:Y:S01]  /*8f30*/  FSEL R227, R44, -INF , P3 ;  /* 0xff8000002ce37808 */ /* 0x000fe20001800000 */
[----:B------:R-:W1:Y:S01]  /*8f40*/  LDSM.16.M88.4 R8, [R231+0x3000] ;  /* 0x00300000e708783b */ /* 0x000e620000000200 */
[----:B------:R-:W-:Y:S01]  /*8f50*/  FSEL R44, R65, -INF , P2 ;  /* 0xff800000412c7808 */ /* 0x000fe20001000000 */
[----:B------:R-:W-:Y:S04]  /*8f60*/  DEPBAR.LE SB0, 0x0 ;  /* 0x000080000000791a */ /* 0x000fe80000000000 */
[----:B------:R-:W-:Y:S02]  /*8f70*/  ISETP.GT.AND P2, PT, R0, 0x41, PT ;  /* 0x000000410000780c */ /* 0x000fe40003f44270 */
[----:B------:R-:W-:Y:S01]  /*8f80*/  FMNMX.FTZ R4, R16, R12, !PT ;  /* 0x0000000c10047209 */ /* 0x000fe20007810000 */
[----:B------:R-:W-:Y:S01]  /*8f90*/  BAR.SYNC.DEFER_BLOCKING 0x0 ;  /* 0x0000000000007b1d */ /* 0x000fe20000010000 */
[----:B------:R-:W-:Y:S02]  /*8fa0*/  FSEL R242, R69, -INF , P2 ;  /* 0xff80000045f27808 */ /* 0x000fe40001000000 */
[----:B------:R-:W-:Y:S02]  /*8fb0*/  ISETP.GT.AND P2, PT, R2, 0x41, PT ;  /* 0x000000410200780c */ /* 0x000fe40003f44270 */
[----:B------:R-:W-:Y:S02]  /*8fc0*/  ISETP.GT.AND P0, PT, R200, 0x41, PT ;  /* 0x00000041c800780c */ /* 0x000fe40003f04270 */
[----:B------:R-:W-:Y:S02]  /*8fd0*/  FSEL R12, R73, -INF , P2 ;  /* 0xff800000490c7808 */ /* 0x000fe40001000000 */
[----:B--2---:R-:W-:Y:S02]  /*8fe0*/  FSEL R5, R75, -INF , P0 ;  /* 0xff8000004b057808 */ /* 0x004fe40000000000 */
[----:B------:R-:W-:Y:S01]  /*8ff0*/  ISETP.GT.AND P2, PT, R2, 0x49, PT ;  /* 0x000000490200780c */ /* 0x000fe20003f44270 */
[----:B------:R-:W-:Y:S01]  /*9000*/  STL [R1+0xc], R12 ;  /* 0x00000c0c01007387 */ /* 0x000fe20000100800 */
[----:B------:R-:W-:Y:S02]  /*9010*/  ISETP.GT.AND P3, PT, R0, 0x28, PT ;  /* 0x000000280000780c */ /* 0x000fe40003f64270 */
[----:B------:R-:W-:Y:S01]  /*9020*/  FMNMX.FTZ R4, R17, R4, !PT ;  /* 0x0000000411047209 */ /* 0x000fe20007810000 */
[----:B------:R2:W-:Y:S01]  /*9030*/  STL [R1+0x14], R5 ;  /* 0x0000140501007387 */ /* 0x0005e20000100800 */
[----:B------:R-:W-:Y:S01]  /*9040*/  FSEL R225, R48, -INF , P3 ;  /* 0xff80000030e17808 */ /* 0x000fe20001800000 */
[----:B------:R-:W-:Y:S01]  /*9050*/  IMAD.MOV.U32 R48, RZ, RZ, R227 ;  /* 0x000000ffff307224 */ /* 0x000fe200078e00e3 */
[----:B------:R-:W-:Y:S02]  /*9060*/  ISETP.GT.AND P3, PT, R0, 0x30, PT ;  /* 0x000000300000780c */ /* 0x000fe40003f64270 */
[----:B------:R-:W-:Y:S02]  /*9070*/  FMNMX.FTZ R4, R210, R4, !PT ;  /* 0x00000004d2047209 */ /* 0x000fe40007810000 */
[----:B------:R-:W-:Y:S02]  /*9080*/  FSEL R36, R52, -INF , P3 ;  /* 0xff80000034247808 */ /* 0x000fe40001800000 */
[----:B------:R-:W-:Y:S02]  /*9090*/  ISETP.GT.AND P3, PT, R2, 0x30, PT ;  /* 0x000000300200780c */ /* 0x000fe40003f64270 */
[----:B------:R-:W-:Y:S02]  /*90a0*/  FMNMX.FTZ R4, R211, R4, !PT ;  /* 0x00000004d3047209 */ /* 0x000fe40007810000 */
[----:B------:R-:W-:Y:S02]  /*90b0*/  FSEL R26, R56, -INF , P3 ;  /* 0xff800000381a7808 */ /* 0x000fe40001800000 */
[----:B------:R-:W-:Y:S01]  /*90c0*/  ISETP.GT.AND P3, PT, R2, 0x38, PT ;  /* 0x000000380200780c */ /* 0x000fe20003f64270 */
[-C--:B-1----:R-:W-:Y:S01]  /*90d0*/  HMMA.16816.F32.BF16 R100, R188, R8.reuse, R100 ;  /* 0x00000008bc64723c */ /* 0x082fe20000041864 */
[----:B------:R-:W-:Y:S02]  /*90e0*/  FMNMX.FTZ R4, R192, R4, !PT ;  /* 0x00000004c0047209 */ /* 0x000fe40007810000 */
[----:B------:R-:W-:Y:S02]  /*90f0*/  FSEL R236, R60, -INF , P3 ;  /* 0xff8000003cec7808 */ /* 0x000fe40001800000 */
[C---:B------:R-:W-:Y:S02]  /*9100*/  ISETP.GT.AND P3, PT, R0.reuse, 0x38, PT ;  /* 0x000000380000780c */ /* 0x040fe40003f64270 */
[----:B------:R-:W-:Y:S01]  /*9110*/  FMNMX.FTZ R4, R193, R4, !PT ;  /* 0x00000004c1047209 */ /* 0x000fe20007810000 */
[C---:B------:R-:W-:Y:S01]  /*9120*/  HMMA.16816.F32.BF16 R104, R196.reuse, R8, R104 ;  /* 0x00000008c468723c */ /* 0x040fe20000041868 */
[----:B--2---:R-:W-:Y:S02]  /*9130*/  FSEL R5, R77, -INF , P2 ;  /* 0xff8000004d057808 */ /* 0x004fe40001000000 */
[----:B------:R-:W-:Y:S02]  /*9140*/  ISETP.GT.AND P2, PT, R0, 0x49, PT ;  /* 0x000000490000780c */ /* 0x000fe40003f44270 */
[----:B------:R-:W-:Y:S01]  /*9150*/  FSEL R35, R64, -INF , P3 ;  /* 0xff80000040237808 */ /* 0x000fe20001800000 */
[----:B------:R1:W-:Y:S01]  /*9160*/  STL [R1+0x10], R5 ;  /* 0x0000100501007387 */ /* 0x0003e20000100800 */
[----:B------:R-:W-:Y:S01]  /*9170*/  ISETP.GT.AND P3, PT, R0, 0x40, PT ;  /* 0x000000400000780c */ /* 0x000fe20003f64270 */
[-C--:B------:R-:W-:Y:S01]  /*9180*/  HMMA.16816.F32.BF16 R108, R196, R10.reuse, R108 ;  /* 0x0000000ac46c723c */ /* 0x080fe2000004186c */
[----:B------:R-:W-:Y:S01]  /*9190*/  FMNMX.FTZ R4, R249, R4, !PT ;  /* 0x00000004f9047209 */ /* 0x000fe20007810000 */
[----:B------:R-:W-:Y:S01]  /*91a0*/  STL [R1+0xb8], R242 ;  /* 0x0000b8f201007387 */ /* 0x000fe20000100800 */
[----:B------:R-:W-:Y:S02]  /*91b0*/  ISETP.GT.AND P0, PT, R200, 0x49, PT ;  /* 0x00000049c800780c */ /* 0x000fe40003f04270 */
[----:B------:R-:W-:Y:S01]  /*91c0*/  FSEL R43, R68, -INF , P3 ;  /* 0xff800000442b7808 */ /* 0x000fe20001800000 */
[----:B------:R2:W-:Y:S01]  /*91d0*/  STL [R1+0xd0], R251 ;  /* 0x0000d0fb01007387 */ /* 0x0005e20000100800 */
[----:B------:R-:W-:Y:S01]  /*91e0*/  ISETP.GT.AND P3, PT, R2, 0x40, PT ;  /* 0x000000400200780c */ /* 0x000fe20003f64270 */
[----:B------:R-:W-:Y:S01]  /*91f0*/  HMMA.16816.F32.BF16 R112, R188, R10, R112 ;  /* 0x0000000abc70723c */ /* 0x000fe20000041870 */
[----:B------:R-:W-:Y:S02]  /*9200*/  FMNMX.FTZ R4, R250, R4, !PT ;  /* 0x00000004fa047209 */ /* 0x000fe40007810000 */
[----:B------:R-:W-:Y:S02]  /*9210*/  ISETP.GT.AND P1, PT, R135, 0x38, PT ;  /* 0x000000388700780c */ /* 0x000fe40003f24270 */
[----:B------:R-:W-:Y:S02]  /*9220*/  FSEL R32, R72, -INF , P3 ;  /* 0xff80000048207808 */ /* 0x000fe40001800000 */
[----:B------:R-:W-:Y:S02]  /*9230*/  ISETP.GT.AND P3, PT, R2, 0x48, PT ;  /* 0x000000480200780c */ /* 0x000fe40003f64270 */
[----:B------:R-:W-:Y:S02]  /*9240*/  FMNMX.FTZ R4, R225, R4, !PT ;  /* 0x00000004e1047209 */ /* 0x000fe40007810000 */
[----:B------:R-:W-:Y:S02]  /*9250*/  ISETP.GT.AND P5, PT, R0, 0x60, PT ;  /* 0x000000600000780c */ /* 0x000fe40003fa4270 */
[----:B------:R-:W-:Y:S02]  /*9260*/  FSEL R244, R76, -INF , P3 ;  /* 0xff8000004cf47808 */ /* 0x000fe40001800000 */
[----:B-1----:R-:W-:Y:S02]  /*9270*/  FMNMX.FTZ R5, R205, R132, !PT ;  /* 0x00000084cd057209 */ /* 0x002fe40007810000 */
[----:B------:R-:W-:Y:S02]  /*9280*/  ISETP.GT.AND P3, PT, R0, 0x48, PT ;  /* 0x000000480000780c */ /* 0x000fe40003f64270 */
[----:B------:R-:W-:Y:S02]  /*9290*/  FMNMX.FTZ R5, R203, R5, !PT ;  /* 0x00000005cb057209 */ /* 0x000fe40007810000 */
[----:B------:R-:W-:Y:S02]  /*92a0*/  FSEL R231, R80, -INF , P3 ;  /* 0xff80000050e77808 */ /* 0x000fe40001800000 */
        /* <DEDUP_REMOVED lines=17> */
[----:B--2---:R-:W2:Y:S01]  /*93c0*/  LDL.LU R251, [R1] ;  /* 0x0000000001fb7983 */ /* 0x004ea20000300800 */
[----:B------:R-:W-:Y:S02]  /*93d0*/  FSEL R235, R81, -INF , P2 ;  /* 0xff80000051eb7808 */ /* 0x000fe40001000000 */
[----:B------:R-:W-:Y:S01]  /*93e0*/  ISETP.GT.AND P3, PT, R0, 0x50, PT ;  /* 0x000000500000780c */ /* 0x000fe20003f64270 */
[----:B------:R1:W-:Y:S01]  /*93f0*/  STL [R1+0xbc], R231 ;  /* 0x0000bce701007387 */ /* 0x0003e20000100800 */
[----:B------:R-:W-:Y:S02]  /*9400*/  FSEL R29, R79, -INF , P0 ;  /* 0xff8000004f1d7808 */ /* 0x000fe40000000000 */
[----:B------:R-:W-:Y:S02]  /*9410*/  FSEL R243, R84, -INF , P3 ;  /* 0xff80000054f37808 */ /* 0x000fe40001800000 */
[----:B------:R-:W-:Y:S02]  /*9420*/  ISETP.GT.AND P0, PT, R135, 0x49, PT ;  /* 0x000000498700780c */ /* 0x000fe40003f04270 */
[----:B------:R-:W-:Y:S02]  /*9430*/  MOV R47, R228 ;  /* 0x000000e4002f7202 */ /* 0x000fe40000000f00 */
[----:B------:R-:W-:Y:S02]  /*9440*/  FSEL R228, R83, -INF , P0 ;  /* 0xff80000053e47808 */ /* 0x000fe40000000000 */
[----:B------:R-:W-:Y:S02]  /*9450*/  ISETP.GT.AND P0, PT, R135, 0x51, PT ;  /* 0x000000518700780c */ /* 0x000fe40003f04270 */
[----:B------:R-:W-:Y:S02]  /*9460*/  FMNMX.FTZ R137, R235, R4, !PT ;  /* 0x00000004eb897209 */ /* 0x000fe40007810000 */
[----:B------:R-:W-:Y:S02]  /*9470*/  FSEL R237, R87, -INF , P0 ;  /* 0xff80000057ed7808 */ /* 0x000fe40000000000 */
[----:B------:R-:W-:Y:S02]  /*9480*/  FSEL R56, R66, -INF , P1 ;  /* 0xff80000042387808 */ /* 0x000fe40000800000 */
[----:B------:R-:W-:Y:S02]  /*9490*/  ISETP.GT.AND P1, PT, R135, 0x40, PT ;  /* 0x000000408700780c */ /* 0x000fe40003f24270 */
[----:B------:R-:W-:Y:S02]  /*94a0*/  ISETP.GT.AND P0, PT, R0, 0x59, PT ;  /* 0x000000590000780c */ /* 0x000fe40003f04270 */
[----:B------:R-:W-:Y:S01]  /*94b0*/  FMNMX.FTZ R137, R243, R137, !PT ;  /* 0x00000089f3897209 */ /* 0x000fe20007810000 */
[----:B-1----:R-:W3:Y:S01]  /*94c0*/  LDL.LU R231, [R1+0x8] ;  /* 0x0000080001e77983 */ /* 0x002ee20000300800 */
[----:B------:R-:W-:Y:S02]  /*94d0*/  FSEL R97, R97, -INF , P0 ;  /* 0xff80000061617808 */ /* 0x000fe40000000000 */
[----:B------:R-:W-:Y:S01]  /*94e0*/  FSEL R33, R70, -INF , P1 ;  /* 0xff80000046217808 */ /* 0x000fe20000800000 */
[----:B------:R-:W-:Y:S01]  /*94f0*/  STL [R1+0xc0], R235 ;  /* 0x0000c0eb01007387 */ /* 0x000fe20000100800 */
[----:B------:R-:W-:Y:S02]  /*9500*/  ISETP.GT.AND P1, PT, R200, 0x40, PT ;  /* 0x00000040c800780c */ /* 0x000fe40003f24270 */
[----:B------:R-:W-:Y:S01]  /*9510*/  FSEL R198, R100, -INF , P5 ;  /* 0xff80000064c67808 */ /* 0x000fe20002800000 */
[----:B------:R1:W-:Y:S01]  /*9520*/  STL [R1+0xc4], R243 ;  /* 0x0000c4f301007387 */ /* 0x0003e20000100800 */
[----:B------:R-:W-:Y:S02]  /*9530*/  FSEL R13, R74, -INF , P1 ;  /* 0xff8000004a0d7808 */ /* 0x000fe40000800000 */
[----:B------:R-:W-:Y:S02]  /*9540*/  ISETP.GT.AND P1, PT, R200, 0x48, PT ;  /* 0x00000048c800780c */ /* 0x000fe40003f24270 */
[----:B------:R-:W-:Y:S01]  /*9550*/  ISETP.GT.AND P2, PT, R0, 0x51, PT ;  /* 0x000000510000780c */ /* 0x000fe20003f44270 */
[----:B------:R-:W-:Y:S01]  /*9560*/  IMAD.MOV.U32 R197, RZ, RZ, R13 ;  /* 0x000000ffffc57224 */ /* 0x000fe200078e000d */
[----:B------:R-:W-:Y:S02]  /*9570*/  FSEL R12, R78, -INF , P1 ;  /* 0xff8000004e0c7808 */ /* 0x000fe40000800000 */
[----:B------:R-:W-:Y:S02]  /*9580*/  ISETP.GT.AND P1, PT, R135, 0x48, PT ;  /* 0x000000488700780c */ /* 0x000fe40003f24270 */
[----:B------:R-:W-:Y:S01]  /*9590*/  FSEL R28, R85, -INF , P2 ;  /* 0xff800000551c7808 */ /* 0x000fe20001000000 */
[----:B------:R-:W-:Y:S01]  /*95a0*/  IMAD.MOV.U32 R199, RZ, RZ, R12 ;  /* 0x000000ffffc77224 */ /* 0x000fe200078e000c */
[----:B------:R-:W-:Y:S02]  /*95b0*/  FSEL R27, R82, -INF , P1 ;  /* 0xff800000521b7808 */ /* 0x000fe40000800000 */
[----:B------:R-:W-:Y:S02]  /*95c0*/  ISETP.GT.AND P1, PT, R135, 0x50, PT ;  /* 0x000000508700780c */ /* 0x000fe40003f24270 */
[----:B------:R-:W-:Y:S02]  /*95d0*/  FMNMX.FTZ R137, R28, R137, !PT ;  /* 0x000000891c897209 */ /* 0x000fe40007810000 */
[----:B------:R-:W-:Y:S02]  /*95e0*/  FSEL R245, R86, -INF , P1 ;  /* 0xff80000056f57808 */ /* 0x000fe40000800000 */
[----:B------:R-:W-:Y:S02]  /*95f0*/  ISETP.GT.AND P1, PT, R0, 0x58, PT ;  /* 0x000000580000780c */ /* 0x000fe40003f24270 */
[----:B------:R-:W-:Y:S01]  /*9600*/  FMNMX.FTZ R4, R206, R133, !PT ;  /* 0x00000085ce047209 */ /* 0x000fe20007810000 */
[----:B-1----:R-:W4:Y:S01]  /*9610*/  LDL.LU R243, [R1+0xc] ;  /* 0x00000c0001f37983 */ /* 0x002f220000300800 */
[----:B------:R-:W-:Y:S02]  /*9620*/  FSEL R52, R96, -INF , P1 ;  /* 0xff80000060347808 */ /* 0x000fe40000800000 */
[----:B------:R-:W-:Y:S01]  /*9630*/  ISETP.GT.AND P3, PT, R0, 0x61, PT ;  /* 0x000000610000780c */ /* 0x000fe20003f64270 */
[----:B------:R-:W-:Y:S01]  /*9640*/  STL [R1+0xc8], R97 ;  /* 0x0000c86101007387 */ /* 0x000fe20000100800 */
[----:B------:R-:W-:Y:S02]  /*9650*/  FMNMX.FTZ R137, R52, R137, !PT ;  /* 0x0000008934897209 */ /* 0x000fe40007810000 */
[C---:B------:R-:W-:Y:S01]  /*9660*/  ISETP.GT.AND P2, PT, R0.reuse, 0x68, PT ;  /* 0x000000680000780c */ /* 0x040fe20003f44270 */
[----:B------:R1:W-:Y:S01]  /*9670*/  STL [R1+0xcc], R198 ;  /* 0x0000ccc601007387 */ /* 0x0003e20000100800 */
[----:B------:R-:W-:Y:S02]  /*9680*/  FMNMX.FTZ R137, R97, R137, !PT ;  /* 0x0000008961897209 */ /* 0x000fe40007810000 */
[----:B------:R-:W-:Y:S01]  /*9690*/  ISETP.GT.AND P1, PT, R0, 0x69, PT ;  /* 0x000000690000780c */ /* 0x000fe20003f24270 */
[----:B------:R-:W4:Y:S01]  /*96a0*/  LDL.64 R8, [R1+0x38] ;  /* 0x0000380001087983 */ /* 0x000f220000100a00 */
[----:B------:R-:W-:Y:S02]  /*96b0*/  FMNMX.FTZ R137, R198, R137, !PT ;  /* 0x00000089c6897209 */ /* 0x000fe40007810000 */
[----:B------:R-:W-:Y:S02]  /*96c0*/  FMNMX.FTZ R0, R252, R5, !PT ;  /* 0x00000005fc007209 */ /* 0x000fe40007810000 */
[----:B------:R-:W-:Y:S01]  /*96d0*/  FMNMX.FTZ R4, R207, R4, !PT ;  /* 0x00000004cf047209 */ /* 0x000fe20007810000 */
[----:B------:R-:W4:Y:S01]  /*96e0*/  LDL R10, [R1+0x34] ;  /* 0x00003400010a7983 */ /* 0x000f220000100800 */
[----:B------:R-:W-:Y:S02]  /*96f0*/  FMNMX.FTZ R0, R54, R0, !PT ;  /* 0x0000000036007209 */ /* 0x000fe40007810000 */
[----:B------:R-:W-:Y:S02]  /*9700*/  FMNMX.FTZ R4, R138, R4, !PT ;  /* 0x000000048a047209 */ /* 0x000fe40007810000 */
[----:B------:R-:W-:Y:S02]  /*9710*/  FMNMX.FTZ R0, R55, R0, !PT ;  /* 0x0000000037007209 */ /* 0x000fe40007810000 */
[----:B------:R-:W-:Y:S02]  /*9720*/  FSEL R196, R101, -INF , P3 ;  /* 0xff80000065c47808 */ /* 0x000fe40001800000 */
[----:B------:R-:W-:Y:S02]  /*9730*/  FMNMX.FTZ R0, R56, R0, !PT ;  /* 0x0000000038007209 */ /* 0x000fe40007810000 */
[----:B------:R-:W-:Y:S02]  /*9740*/  FMNMX.FTZ R4, R139, R4, !PT ;  /* 0x000000048b047209 */ /* 0x000fe40007810000 */
[----:B------:R-:W-:Y:S01]  /*9750*/  FSEL R190, R112, -INF , P2 ;  /* 0xff80000070be7808 */ /* 0x000fe20001000000 */
[----:B-1----:R-:W4:Y:S01]  /*9760*/  LDL.LU R198, [R1+0x4] ;  /* 0x0000040001c67983 */ /* 0x002f220000300800 */
[----:B------:R-:W-:Y:S02]  /*9770*/  FMNMX.FTZ R137, R196, R137, !PT ;  /* 0x00000089c4897209 */ /* 0x000fe40007810000 */
[----:B------:R-:W-:Y:S01]  /*9780*/  FMNMX.FTZ R5, R209, R134, !PT ;  /* 0x00000086d1057209 */ /* 0x000fe20007810000 */
[----:B------:R-:W4:Y:S01]  /*9790*/  LDL.LU R97, [R1+0x10] ;  /* 0x0000100001617983 */ /* 0x000f220000300800 */
[----:B------:R-:W-:Y:S02]  /*97a0*/  FMNMX.FTZ R0, R24, R0, !PT ;  /* 0x0000000018007209 */ /* 0x000fe40007810000 */
[----:B------:R-:W-:Y:S01]  /*97b0*/  FMNMX.FTZ R4, R214, R4, !PT ;  /* 0x00000004d6047209 */ /* 0x000fe20007810000 */
[----:B------:R-:W4:Y:S01]  /*97c0*/  LDL.LU R242, [R1+0x14] ;  /* 0x0000140001f27983 */ /* 0x000f220000300800 */
[----:B------:R-:W-:Y:S02]  /*97d0*/  FSEL R96, R113, -INF , P1 ;  /* 0xff80000071607808 */ /* 0x000fe40000800000 */
        /* <DEDUP_REMOVED lines=15> */
[----:B------:R-:W-:Y:S02]  /*98d0*/  MOV R50, R224 ;  /* 0x000000e000327202 */ /* 0x000fe40000000f00 */
[----:B------:R-:W-:Y:S02]  /*98e0*/  FMNMX.FTZ R4, R220, R4, !PT ;  /* 0x00000004dc047209 */ /* 0x000fe40007810000 */
[----:B------:R-:W-:Y:S02]  /*98f0*/  ISETP.GT.AND P0, PT, R135, 0x58, PT ;  /* 0x000000588700780c */ /* 0x000fe40003f04270 */
[----:B------:R-:W-:Y:S02]  /*9900*/  FMNMX.FTZ R4, R50, R4, !PT ;  /* 0x0000000432047209 */ /* 0x000fe40007810000 */
[----:B------:R-:W-:Y:S02]  /*9910*/  FSEL R238, R98, -INF , P0 ;  /* 0xff80000062ee7808 */ /* 0x000fe40000000000 */
[----:B------:R-:W-:Y:S02]  /*9920*/  FMNMX.FTZ R4, R51, R4, !PT ;  /* 0x0000000433047209 */ /* 0x000fe40007810000 */
[----:B-1----:R-:W-:Y:S02]  /*9930*/  FMNMX.FTZ R137, R137, R7, !PT ;  /* 0x0000000789897209 */ /* 0x002fe40007810000 */
[----:B------:R-:W-:Y:S02]  /*9940*/  FMNMX.FTZ R4, R57, R4, !PT ;  /* 0x0000000439047209 */ /* 0x000fe40007810000 */
[C---:B------:R-:W-:Y:S02]  /*9950*/  ISETP.GT.AND P5, PT, R135.reuse, 0x59, PT ;  /* 0x000000598700780c */ /* 0x040fe40003fa4270 */
[C---:B------:R-:W-:Y:S02]  /*9960*/  ISETP.GT.AND P3, PT, R135.reuse, 0x60, PT ;  /* 0x000000608700780c */ /* 0x040fe40003f64270 */
[C---:B------:R-:W-:Y:S02]  /*9970*/  ISETP.GT.AND P2, PT, R135.reuse, 0x61, PT ;  /* 0x000000618700780c */ /* 0x040fe40003f44270 */
[C---:B------:R-:W-:Y:S02]  /*9980*/  ISETP.GT.AND P1, PT, R135.reuse, 0x68, PT ;  /* 0x000000688700780c */ /* 0x040fe40003f24270 */
[----:B------:R-:W-:Y:S02]  /*9990*/  ISETP.GT.AND P0, PT, R135, 0x69, PT ;  /* 0x000000698700780c */ /* 0x000fe40003f04270 */
[----:B------:R-:W-:Y:S02]  /*99a0*/  FSEL R98, R99, -INF , P5 ;  /* 0xff80000063627808 */ /* 0x000fe40002800000 */
[----:B------:R-:W-:Y:S02]  /*99b0*/  FSEL R20, R103, -INF , P2 ;  /* 0xff80000067147808 */ /* 0x000fe40001000000 */
[----:B------:R-:W-:Y:S02]  /*99c0*/  FSEL R40, R102, -INF , P3 ;  /* 0xff80000066287808 */ /* 0x000fe40001800000 */
[----:B------:R-:W-:Y:S02]  /*99d0*/  ISETP.GT.AND P3, PT, R2, 0x50, PT ;  /* 0x000000500200780c */ /* 0x000fe40003f64270 */
[----:B------:R-:W-:Y:S02]  /*99e0*/  FSEL R239, R114, -INF , P1 ;  /* 0xff80000072ef7808 */ /* 0x000fe40000800000 */
[----:B------:R-:W-:Y:S02]  /*99f0*/  MOV R114, R20 ;  /* 0x0000001400727202 */ /* 0x000fe40000000f00 */
[----:B------:R-:W-:Y:S01]  /*9a00*/  FSEL R99, R88, -INF , P3 ;  /* 0xff80000058637808 */ /* 0x000fe20001800000 */
[----:B------:R-:W-:Y:S01]  /*9a10*/  IMAD.MOV.U32 R88, RZ, RZ, R34 ;  /* 0x000000ffff587224 */ /* 0x000fe200078e0022 */
[----:B------:R-:W-:Y:S02]  /*9a20*/  ISETP.GT.AND P3, PT, R2, 0x60, PT ;  /* 0x000000600200780c */ /* 0x000fe40003f64270 */
[----:B------:R-:W-:Y:S02]  /*9a30*/  FSEL R235, R115, -INF , P0 ;  /* 0xff80000073eb7808 */ /* 0x000fe40000000000 */
[----:B------:R-:W-:Y:S02]  /*9a40*/  FSEL R188, R104, -INF , P3 ;  /* 0xff80000068bc7808 */ /* 0x000fe40001800000 */
[C---:B------:R-:W-:Y:S02]  /*9a50*/  ISETP.GT.AND P0, PT, R200.reuse, 0x51, PT ;  /* 0x00000051c800780c */ /* 0x040fe40003f04270 */
[----:B------:R-:W-:Y:S02]  /*9a60*/  ISETP.GT.AND P1, PT, R200, 0x50, PT ;  /* 0x00000050c800780c */ /* 0x000fe40003f24270 */
[----:B------:R-:W-:Y:S02]  /*9a70*/  FSEL R240, R91, -INF , P0 ;  /* 0xff8000005bf07808 */ /* 0x000fe40000000000 */
[----:B------:R-:W-:Y:S02]  /*9a80*/  FSEL R45, R90, -INF , P1 ;  /* 0xff8000005a2d7808 */ /* 0x000fe40000800000 */
[C---:B------:R-:W-:Y:S02]  /*9a90*/  ISETP.GT.AND P2, PT, R2.reuse, 0x51, PT ;  /* 0x000000510200780c */ /* 0x040fe40003f44270 */
        /* <DEDUP_REMOVED lines=8> */
[----:B------:R-:W-:Y:S02]  /*9b20*/  ISETP.GT.AND P2, PT, R200, 0x58, PT ;  /* 0x00000058c800780c */ /* 0x000fe40003f44270 */
[----:B------:R-:W-:Y:S01]  /*9b30*/  FSEL R191, R93, -INF , P5 ;  /* 0xff8000005dbf7808 */ /* 0x000fe20002800000 */
[----:B------:R-:W-:Y:S01]  /*9b40*/  IMAD.MOV.U32 R93, RZ, RZ, R24 ;  /* 0x000000ffff5d7224 */ /* 0x000fe200078e0018 */
[----:B------:R-:W-:Y:S01]  /*9b50*/  FSEL R227, R94, -INF , P2 ;  /* 0xff8000005ee37808 */ /* 0x000fe20001000000 */
[----:B------:R-:W-:Y:S01]  /*9b60*/  IMAD.MOV.U32 R94, RZ, RZ, R52 ;  /* 0x000000ffff5e7224 */ /* 0x000fe200078e0034 */
        /* <DEDUP_REMOVED lines=8> */
[----:B------:R-:W-:Y:S01]  /*9bf0*/  FSEL R222, R107, -INF , P0 ;  /* 0xff8000006bde7808 */ /* 0x000fe20000000000 */
[----:B------:R-:W-:Y:S01]  /*9c00*/  IMAD.MOV.U32 R107, RZ, RZ, R40 ;  /* 0x000000ffff6b7224 */ /* 0x000fe200078e0028 */
[----:B------:R-:W-:Y:S01]  /*9c10*/  ISETP.GT.AND P0, PT, R200, 0x69, PT ;  /* 0x00000069c800780c */ /* 0x000fe20003f04270 */
[----:B------:R-:W-:Y:S01]  /*9c20*/  IMAD.MOV.U32 R200, RZ, RZ, R45 ;  /* 0x000000ffffc87224 */ /* 0x000fe200078e002d */
[----:B------:R-:W-:Y:S01]  /*9c30*/  FSEL R189, R110, -INF , P1 ;  /* 0xff8000006ebd7808 */ /* 0x000fe20000800000 */
[----:B------:R-:W-:Y:S01]  /*9c40*/  IMAD.MOV.U32 R110, RZ, RZ, R36 ;  /* 0x000000ffff6e7224 */ /* 0x000fe200078e0024 */
[----:B------:R-:W-:Y:S02]  /*9c50*/  FSEL R71, R111, -INF , P0 ;  /* 0xff8000006f477808 */ /* 0x000fe40000000000 */
[C---:B------:R-:W-:Y:S02]  /*9c60*/  ISETP.GT.AND P5, PT, R204.reuse, R247, PT ;  /* 0x000000f7cc00720c */ /* 0x040fe40003fa4270 */
[----:B------:R-:W-:Y:S02]  /*9c70*/  IADD3 R247, R204, -0x1, RZ ;  /* 0xffffffffccf77810 */ /* 0x000fe40007ffe0ff */
[----:B------:R-:W-:Y:S09]  /*9c80*/  MOV R89, R43 ;  /* 0x0000002b00597202 */ /* 0x000ff20000000f00 */
[----:B------:R-:W-:Y:S05]  /*9c90*/  @P5 SHF.R.S32.HI R7, RZ, 0x1f, R247 ;  /* 0x0000001fff075819 */ /* 0x000fea00000114f7 */
[----:B------:R-:W-:Y:S04]  /*9ca0*/  @P5 IMAD R7, R7, c[0x0][0x1e0], RZ ;  /* 0x0000780007075a24 */ /* 0x000fe800078e02ff */
[----:B------:R-:W-:Y:S01]  /*9cb0*/  @P5 IMAD R7, R247, c[0x0][0x1e4], R7 ;  /* 0x00007900f7075a24 */ /* 0x000fe200078e0207 */
[----:B---3--:R-:W-:Y:S04]  /*9cc0*/  FMNMX.FTZ R0, R231, R0, !PT ;  /* 0x00000000e7007209 */ /* 0x008fe80007810000 */
[----:B------:R-:W-:Y:S04]  /*9cd0*/  FMNMX.FTZ R0, R27, R0, !PT ;  /* 0x000000001b007209 */ /* 0x000fe80007810000 */
[----:B------:R-:W-:Y:S04]  /*9ce0*/  FMNMX.FTZ R0, R228, R0, !PT ;  /* 0x00000000e4007209 */ /* 0x000fe80007810000 */
[----:B------:R-:W-:Y:S04]  /*9cf0*/  FMNMX.FTZ R0, R245, R0, !PT ;  /* 0x00000000f5007209 */ /* 0x000fe80007810000 */
[----:B------:R-:W-:Y:S02]  /*9d00*/  FMNMX.FTZ R136, R237, R0, !PT ;  /* 0x00000000ed887209 */ /* 0x000fe40007810000 */
[----:B------:R-:W-:Y:S02]  /*9d10*/  FMNMX.FTZ R0, R48, R5, !PT ;  /* 0x0000000530007209 */ /* 0x000fe40007810000 */
[----:B------:R-:W1:Y:S01]  /*9d20*/  SHFL.BFLY PT, R5, R137, 0x1, 0x1f ;  /* 0x0c201f0089057f89 */ /* 0x000e6200000e0000 */
        /* <DEDUP_REMOVED lines=8> */
[----:B------:R-:W-:Y:S02]  /*9db0*/  FMNMX.FTZ R136, R239, R136, !PT ;  /* 0x00000088ef887209 */ /* 0x000fe40007810000 */
[----:B------:R-:W-:Y:S02]  /*9dc0*/  FMNMX.FTZ R135, R241, R0, !PT ;  /* 0x00000000f1877209 */ /* 0x000fe40007810000 */
[----:B------:R-:W-:Y:S02]  /*9dd0*/  FMNMX.FTZ R0, R25, R4, !PT ;  /* 0x0000000419007209 */ /* 0x000fe40007810000 */
[----:B------:R-:W-:Y:S02]  /*9de0*/  FMNMX.FTZ R136, R235, R136, !PT ;  /* 0x00000088eb887209 */ /* 0x000fe40007810000 */
[----:B------:R-:W-:Y:S02]  /*9df0*/  FMNMX.FTZ R0, R30, R0, !PT ;  /* 0x000000001e007209 */ /* 0x000fe40007810000 */
[----:B-1----:R-:W-:Y:S01]  /*9e00*/  FMNMX.FTZ R137, R137, R5, !PT ;  /* 0x0000000589897209 */ /* 0x002fe20007810000 */
[----:B------:R-:W1:Y:S01]  /*9e10*/  SHFL.BFLY PT, R4, R136, 0x2, 0x1f ;  /* 0x0c401f0088047f89 */ /* 0x000e6200000e0000 */
[----:B------:R-:W-:Y:S02]  /*9e20*/  FMNMX.FTZ R0, R31, R0, !PT ;  /* 0x000000001f007209 */ /* 0x000fe40007810000 */
[C---:B------:R-:W-:Y:S01]  /*9e30*/  FSETP.NEU.FTZ.AND P3, PT, R137.reuse, -INF , PT ;  /* 0xff8000008900780b */ /* 0x040fe20003f7d000 */
[----:B------:R-:W-:Y:S01]  /*9e40*/  FMUL.FTZ R85, R137, c[0x0][0x2d0] ;  /* 0x0000b40089557a20 */ /* 0x000fe20000410000 */
[----:B------:R-:W-:Y:S02]  /*9e50*/  FMNMX.FTZ R135, R32, R135, !PT ;  /* 0x0000008720877209 */ /* 0x000fe40007810000 */
[----:B----4-:R-:W-:Y:S02]  /*9e60*/  @P5 MOV R9, c[0x0][0x1e0] ;  /* 0x0000780000095a02 */ /* 0x010fe40000000f00 */
[----:B------:R-:W-:Y:S02]  /*9e70*/  FSEL R85, R85, RZ, P3 ;  /* 0x000000ff55557208 */ /* 0x000fe40001800000 */
[----:B------:R-:W-:Y:S03]  /*9e80*/  FMNMX.FTZ R135, R243, R135, !PT ;  /* 0x00000087f3877209 */ /* 0x000fe60007810000 */
[--C-:B------:R-:W-:Y:S01]  /*9e90*/  FFMA.FTZ R89, R89, c[0x0][0x2d0], -R85.reuse ;  /* 0x0000b40059597a23 */ /* 0x100fe20000010855 */
[----:B------:R-:W-:Y:S01]  /*9ea0*/  FMNMX.FTZ R135, R244, R135, !PT ;  /* 0x00000087f4877209 */ /* 0x000fe20007810000 */
[--C-:B------:R-:W-:Y:S01]  /*9eb0*/  FFMA.FTZ R94, R94, c[0x0][0x2d0], -R85.reuse ;  /* 0x0000b4005e5e7a23 */ /* 0x100fe20000010855 */
        /* <DEDUP_REMOVED lines=13> */
[----:B-1----:R-:W-:Y:S01]  /*9f90*/  FMNMX.FTZ R136, R136, R4, !PT ;  /* 0x0000000488887209 */ /* 0x002fe20007810000 */
[----:B------:R-:W-:Y:S01]  /*9fa0*/  IMAD.MOV.U32 R201, RZ, RZ, R28 ;  /* 0x000000ffffc97224 */ /* 0x000fe200078e001c */
[----:B------:R-:W-:Y:S01]  /*9fb0*/  FMNMX.FTZ R2, R240, R2, !PT ;  /* 0x00000002f0027209 */ /* 0x000fe20007810000 */
[----:B------:R1:W-:Y:S01]  /*9fc0*/  MUFU.EX2 R100, R0 ;  /* 0x0000000000647308 */ /* 0x0003e20000000800 */
[----:B------:R-:W-:Y:S01]  /*9fd0*/  FMNMX.FTZ R135, R188, R135, !PT ;  /* 0x00000087bc877209 */ /* 0x000fe20007810000 */
[----:B------:R-:W2:Y:S03]  /*9fe0*/  SHFL.BFLY PT, R5, R136, 0x1, 0x1f ;  /* 0x0c201f0088057f89 */ /* 0x000ea600000e0000 */
[----:B------:R-:W-:Y:S04]  /*9ff0*/  FMNMX.FTZ R135, R105, R135, !PT ;  /* 0x0000008769877209 */ /* 0x000fe80007810000 */
[----:B------:R-:W-:Y:S04]  /*a000*/  FMNMX.FTZ R135, R103, R135, !PT ;  /* 0x0000008767877209 */ /* 0x000fe80007810000 */
[----:B------:R-:W-:Y:S05]  /*a010*/  FMNMX.FTZ R135, R91, R135, !PT ;  /* 0x000000875b877209 */ /* 0x000fea0007810000 */
[----:B------:R-:W3:Y:S01]  /*a020*/  SHFL.BFLY PT, R4, R135, 0x2, 0x1f ;  /* 0x0c401f0087047f89 */ /* 0x000ee200000e0000 */
[----:B-1----:R-:W-:Y:S01]  /*a030*/  FMNMX.FTZ R0, R227, R2, !PT ;  /* 0x00000002e3007209 */ /* 0x002fe20007810000 */
[--C-:B------:R-:W-:Y:S01]  /*a040*/  FFMA.FTZ R2, R202, c[0x0][0x2d0], -R85.reuse ;  /* 0x0000b400ca027a23 */ /* 0x100fe20000010855 */
[----:B--2---:R-:W-:Y:S01]  /*a050*/  FMNMX.FTZ R136, R136, R5, !PT ;  /* 0x0000000588887209 */ /* 0x004fe20007810000 */
[----:B------:R-:W-:Y:S01]  /*a060*/  IMAD.MOV.U32 R202, RZ, RZ, R30 ;  /* 0x000000ffffca7224 */ /* 0x000fe200078e001e */
[----:B------:R-:W-:Y:S01]  /*a070*/  FMNMX.FTZ R0, R226, R0, !PT ;  /* 0x00000000e2007209 */ /* 0x000fe20007810000 */
[----:B------:R-:W1:Y:S01]  /*a080*/  MUFU.EX2 R223, R2 ;  /* 0x0000000200df7308 */ /* 0x000e620000000800 */
[C---:B------:R-:W-:Y:S01]  /*a090*/  FSETP.NEU.FTZ.AND P2, PT, R136.reuse, -INF , PT ;  /* 0xff8000008800780b */ /* 0x040fe20003f5d000 */
[----:B------:R-:W-:Y:S01]  /*a0a0*/  FMUL.FTZ R84, R136, c[0x0][0x2d0] ;  /* 0x0000b40088547a20 */ /* 0x000fe20000410000 */
[----:B------:R-:W-:Y:S04]  /*a0b0*/  FMNMX.FTZ R0, R224, R0, !PT ;  /* 0x00000000e0007209 */ /* 0x000fe80007810000 */
[----:B------:R-:W-:Y:S02]  /*a0c0*/  FSEL R84, R84, RZ, P2 ;  /* 0x000000ff54547208 */ /* 0x000fe40001000000 */
[----:B------:R-:W-:Y:S03]  /*a0d0*/  FMNMX.FTZ R0, R222, R0, !PT ;  /* 0x00000000de007209 */ /* 0x000fe60007810000 */
[--C-:B------:R-:W-:Y:S01]  /*a0e0*/  FFMA.FTZ R6, R19, c[0x0][0x2d0], -R84.reuse ;  /* 0x0000b40013067a23 */ /* 0x100fe20000010854 */
[----:B---3--:R-:W-:Y:S01]  /*a0f0*/  FMNMX.FTZ R135, R135, R4, !PT ;  /* 0x0000000487877209 */ /* 0x008fe20007810000 */
[--C-:B------:R-:W-:Y:S01]  /*a100*/  FFMA.FTZ R4, R205, c[0x0][0x2d0], -R84.reuse ;  /* 0x0000b400cd047a23 */ /* 0x100fe20000010854 */
[----:B------:R-:W-:Y:S01]  /*a110*/  FMNMX.FTZ R0, R189, R0, !PT ;  /* 0x00000000bd007209 */ /* 0x000fe20007810000 */
[----:B------:R2:W-:Y:S01]  /*a120*/  MUFU.EX2 R87, R6 ;  /* 0x0000000600577308 */ /* 0x0005e20000000800 */
[--C-:B------:R-:W-:Y:S01]  /*a130*/  FFMA.FTZ R88, R88, c[0x0][0x2d0], -R84.reuse ;  /* 0x0000b40058587a23 */ /* 0x100fe20000010854 */
[----:B------:R-:W3:Y:S01]  /*a140*/  SHFL.BFLY PT, R5, R135, 0x1, 0x1f ;  /* 0x0c201f0087057f89 */ /* 0x000ee200000e0000 */
[--C-:B------:R-:W-:Y:S01]  /*a150*/  FFMA.FTZ R98, R98, c[0x0][0x2d0], -R84.reuse ;  /* 0x0000b40062627a23 */ /* 0x100fe20000010854 */
[----:B------:R-:W-:Y:S01]  /*a160*/  FMNMX.FTZ R0, R71, R0, !PT ;  /* 0x0000000047007209 */ /* 0x000fe20007810000 */
[----:B------:R-:W-:Y:S02]  /*a170*/  FFMA.FTZ R114, R114, c[0x0][0x2d0], -R84 ;  /* 0x0000b40072727a23 */ /* 0x000fe40000010854 */
[----:B------:R-:W-:Y:S01]  /*a180*/  IMAD.MOV.U32 R205, RZ, RZ, R32 ;  /* 0x000000ffffcd7224 */ /* 0x000fe200078e0020 */
[----:B-1----:R-:W-:Y:S01]  /*a190*/  F2FP.BF16.PACK_AB R72, R223, R100 ;  /* 0x00000064df48723e */ /* 0x002fe200000010ff */
[--C-:B------:R-:W-:Y:S01]  /*a1a0*/  FFMA.FTZ R2, R16, c[0x0][0x2d0], -R85.reuse ;  /* 0x0000b40010027a23 */ /* 0x100fe20000010855 */
[----:B------:R1:W-:Y:S10]  /*a1b0*/  MUFU.EX2 R90, R4 ;  /* 0x00000004005a7308 */ /* 0x0003f40000000800 */
[----:B------:R4:W-:Y:S01]  /*a1c0*/  MUFU.EX2 R13, R2 ;  /* 0x00000002000d7308 */ /* 0x0009e20000000800 */
[----:B--2---:R-:W-:Y:S01]  /*a1d0*/  @P5 IMAD.MOV.U32 R6, RZ, RZ, R8 ;  /* 0x000000ffff065224 */ /* 0x004fe200078e0008 */
[----:B---3--:R-:W-:Y:S04]  /*a1e0*/  FMNMX.FTZ R135, R135, R5, !PT ;  /* 0x0000000587877209 */ /* 0x008fe80007810000 */
[C---:B------:R-:W-:Y:S01]  /*a1f0*/  FSETP.NEU.FTZ.AND P1, PT, R135.reuse, -INF , PT ;  /* 0xff8000008700780b */ /* 0x040fe20003f3d000 */
[----:B------:R-:W-:Y:S02]  /*a200*/  FMUL.FTZ R86, R135, c[0x0][0x2d0] ;  /* 0x0000b40087567a20 */ /* 0x000fe40000410000 */
[----:B-1----:R-:W-:Y:S03]  /*a210*/  FFMA.FTZ R4, R203, c[0x0][0x2d0], -R84 ;  /* 0x0000b400cb047a23 */ /* 0x002fe60000010854 */
[----:B------:R-:W-:Y:S01]  /*a220*/  FSEL R86, R86, RZ, P1 ;  /* 0x000000ff56567208 */ /* 0x000fe20000800000 */
[----:B------:R1:W2:Y:S04]  /*a230*/  MUFU.EX2 R115, R4 ;  /* 0x0000000400737308 */ /* 0x0002a80000000800 */
[--C-:B------:R-:W-:Y:S02]  /*a240*/  FFMA.FTZ R99, R99, c[0x0][0x2d0], -R86.reuse ;  /* 0x0000b40063637a23 */ /* 0x100fe40000010856 */
[--C-:B------:R-:W-:Y:S02]  /*a250*/  FFMA.FTZ R101, R101, c[0x0][0x2d0], -R86.reuse ;  /* 0x0000b40065657a23 */ /* 0x100fe40000010856 */
[----:B----4-:R-:W-:Y:S02]  /*a260*/  FFMA.FTZ R2, R17, c[0x0][0x2d0], -R85 ;  /* 0x0000b40011027a23 */ /* 0x010fe40000010855 */
[----:B------:R-:W-:Y:S02]  /*a270*/  FFMA.FTZ R102, R102, c[0x0][0x2d0], -R86 ;  /* 0x0000b40066667a23 */ /* 0x000fe40000010856 */
[----:B------:R3:W4:Y:S01]  /*a280*/  MUFU.EX2 R12, R2 ;  /* 0x00000002000c7308 */ /* 0x0007220000000800 */
[----:B-1----:R-:W-:Y:S01]  /*a290*/  FFMA.FTZ R4, R18, c[0x0][0x2d0], -R84 ;  /* 0x0000b40012047a23 */ /* 0x002fe20000010854 */
[----:B--2---:R-:W-:Y:S08]  /*a2a0*/  F2FP.BF16.PACK_AB R73, R115, R90 ;  /* 0x0000005a7349723e */ /* 0x004ff000000010ff */
[----:B------:R1:W-:Y:S01]  /*a2b0*/  MUFU.EX2 R16, R4 ;  /* 0x0000000400107308 */ /* 0x0003e20000000800 */
[----:B---3--:R-:W2:Y:S01]  /*a2c0*/  SHFL.BFLY PT, R2, R0, 0x2, 0x1f ;  /* 0x0c401f0000027f89 */ /* 0x008ea200000e0000 */
[----:B-1----:R-:W-:Y:S05]  /*a2d0*/  @P5 IMAD.WIDE.U32 R4, R247, c[0x0][0x1e0], RZ ;  /* 0x00007800f7045a25 */ /* 0x002fea00078e00ff */
[----:B------:R-:W-:Y:S01]  /*a2e0*/  @P5 IADD3 R5, R5, R7, RZ ;  /* 0x0000000705055210 */ /* 0x000fe20007ffe0ff */
[----:B------:R-:W-:Y:S01]  /*a2f0*/  @P5 IMAD.MOV.U32 R7, RZ, RZ, R10 ;  /* 0x000000ffff075224 */ /* 0x000fe200078e000a */
[----:B--2---:R-:W-:Y:S01]  /*a300*/  FMNMX.FTZ R0, R0, R2, !PT ;  /* 0x0000000200007209 */ /* 0x004fe20007810000 */
[----:B------:R-:W-:Y:S02]  /*a310*/  @P5 IMAD.MOV.U32 R10, RZ, RZ, 0x5 ;  /* 0x00000005ff0a5424 */ /* 0x000fe400078e00ff */
[----:B------:R-:W-:Y:S02]  /*a320*/  @P5 IMAD.WIDE.U32 R6, R4, 0x70, R6 ;  /* 0x0000007004065825 */ /* 0x000fe400078e0006 */
[----:B------:R-:W1:Y:S02]  /*a330*/  SHFL.BFLY PT, R2, R0, 0x1, 0x1f ;  /* 0x0c201f0000027f89 */ /* 0x000e6400000e0000 */
[----:B------:R-:W-:Y:S01]  /*a340*/  @P5 IMAD R4, R5, 0x70, RZ ;  /* 0x0000007005045824 */ /* 0x000fe200078e02ff */
[----:B------:R-:W-:Y:S01]  /*a350*/  @P5 LEA R8, P0, R6, c[0x0][0x1c8], 0x1 ;  /* 0x0000720006085a11 */ /* 0x000fe200078008ff */
[----:B------:R-:W-:Y:S02]  /*a360*/  FFMA.FTZ R5, R206, c[0x0][0x2d0], -R86 ;  /* 0x0000b400ce057a23 */ /* 0x000fe40000010856 */
[----:B------:R-:W-:Y:S02]  /*a370*/  IMAD.MOV.U32 R206, RZ, RZ, R55 ;  /* 0x000000ffffce7224 */ /* 0x000fe400078e0037 */
[----:B------:R2:W-:Y:S01]  /*a380*/  MUFU.EX2 R112, R5 ;  /* 0x0000000500707308 */ /* 0x0005e20000000800 */
[----:B------:R-:W-:Y:S01]  /*a390*/  @P5 IMAD.IADD R7, R7, 0x1, R4 ;  /* 0x0000000107075824 */ /* 0x000fe200078e0204 */
[----:B------:R-:W-:Y:S01]  /*a3a0*/  @P5 SHF.L.U64.HI R4, R9, R10, c[0x0][0x1e4] ;  /* 0x0000790009045619 */ /* 0x000fe2000001020a */
[----:B------:R-:W-:Y:S02]  /*a3b0*/  FFMA.FTZ R10, R207, c[0x0][0x2d0], -R86 ;  /* 0x0000b400cf0a7a23 */ /* 0x000fe40000010856 */
[----:B----4-:R-:W-:Y:S05]  /*a3c0*/  IMAD.MOV.U32 R207, RZ, RZ, R12 ;  /* 0x000000ffffcf7224 */ /* 0x010fea00078e000c */
[----:B------:R3:W4:Y:S01]  /*a3d0*/  MUFU.EX2 R113, R10 ;  /* 0x0000000a00717308 */ /* 0x0007220000000800 */
[----:B-1----:R-:W-:Y:S01]  /*a3e0*/  FMNMX.FTZ R70, R0, R2, !PT ;  /* 0x0000000200467209 */ /* 0x002fe20007810000 */
[----:B------:R-:W-:Y:S01]  /*a3f0*/  FFMA.FTZ R0, R138, c[0x0][0x2d0], -R86 ;  /* 0x0000b4008a007a23 */ /* 0x000fe20000010856 */
[----:B------:R-:W-:Y:S07]  /*a400*/  MOV R138, R13 ;  /* 0x0000000d008a7202 */ /* 0x000fee0000000f00 */
[----:B------:R1:W-:Y:S01]  /*a410*/  MUFU.EX2 R106, R0 ;  /* 0x00000000006a7308 */ /* 0x0003e20000000800 */
[----:B------:R-:W-:Y:S01]  /*a420*/  FMUL.FTZ R92, R70, c[0x0][0x2d0] ;  /* 0x0000b400465c7a20 */ /* 0x000fe20000410000 */
[----:B------:R-:W-:Y:S02]  /*a430*/  F2FP.BF16.PACK_AB R74, R207, R138 ;  /* 0x0000008acf4a723e */ /* 0x000fe400000010ff */
[----:B--2---:R-:W-:Y:S02]  /*a440*/  @P5 SHF.L.U32 R5, R9, 0x5, RZ ;  /* 0x0000000509055819 */ /* 0x004fe400000006ff */
[----:B------:R-:W-:Y:S02]  /*a450*/  @P5 LEA.HI.X R9, R6, c[0x0][0x1cc], R7, 0x1, P0 ;  /* 0x0000730006095a11 */ /* 0x000fe400000f0c07 */
[-C--:B------:R-:W-:Y:S03]  /*a460*/  @P5 IADD3 R6, P0, R8, R5.reuse, RZ ;  /* 0x0000000508065210 */ /* 0x080fe60007f1e0ff */
[----:B------:R2:W-:Y:S02]  /*a470*/  @P5 LDGSTS.E.BYPASS.LTC128B.128 [R246+0x3900], [R8.64], !P6 ;  /* 0x0390000008f65fae */ /* 0x0005e4000f101d48 */
[----:B------:R-:W-:Y:S01]  /*a480*/  @P5 IMAD.X R7, R4, 0x1, R9, P0 ;  /* 0x0000000104075824 */ /* 0x000fe200000e0609 */
[-C--:B---3--:R-:W-:Y:S02]  /*a490*/  @P5 IADD3 R10, P0, R6, R5.reuse, RZ ;  /* 0x00000005060a5210 */ /* 0x088fe40007f1e0ff */
[----:B----4-:R-:W-:Y:S03]  /*a4a0*/  F2FP.BF16.PACK_AB R64, R113, R112 ;  /* 0x000000707140723e */ /* 0x010fe600000010ff */
[----:B------:R-:W-:Y:S01]  /*a4b0*/  @P5 IMAD.X R11, R7, 0x1, R4, P0 ;  /* 0x00000001070b5824 */ /* 0x000fe200000e0604 */
[----:B------:R-:W-:Y:S01]  /*a4c0*/  @P5 IADD3 R12, P0, R10, R5, RZ ;  /* 0x000000050a0c5210 */ /* 0x000fe20007f1e0ff */
[----:B------:R3:W-:Y:S01]  /*a4d0*/  @P5 LDGSTS.E.BYPASS.LTC128B.128 [R246+0x4100], [R6.64], !P6 ;  /* 0x0410000006f65fae */ /* 0x0007e2000f101d48 */
[----:B-1----:R-:W-:Y:S03]  /*a4e0*/  FFMA.FTZ R0, R139, c[0x0][0x2d0], -R86 ;  /* 0x0000b4008b007a23 */ /* 0x002fe60000010856 */
[----:B------:R-:W-:Y:S01]  /*a4f0*/  @P5 IMAD.X R13, R11, 0x1, R4, P0 ;  /* 0x000000010b0d5824 */ /* 0x000fe200000e0604 */
[----:B------:R-:W-:Y:S01]  /*a500*/  FSETP.NEU.FTZ.AND P0, PT, R70, -INF , PT ;  /* 0xff8000004600780b */ /* 0x000fe20003f1d000 */
[----:B------:R1:W4:Y:S02]  /*a510*/  MUFU.EX2 R234, R0 ;  /* 0x0000000000ea7308 */ /* 0x0003240000000800 */
[----:B------:R2:W-:Y:S01]  /*a520*/  @P5 LDGSTS.E.BYPASS.LTC128B.128 [R246+0x4900], [R10.64], !P6 ;  /* 0x049000000af65fae */ /* 0x0005e2000f101d48 */
[----:B------:R-:W-:Y:S05]  /*a530*/  FSEL R92, R92, RZ, P0 ;  /* 0x000000ff5c5c7208 */ /* 0x000fea0000000000 */
[--C-:B------:R-:W-:Y:S02]  /*a540*/  FFMA.FTZ R2, R15, c[0x0][0x2d0], -R92.reuse ;  /* 0x0000b4000f027a23 */ /* 0x100fe4000001085c */
[----:B------:R2:W-:Y:S02]  /*a550*/  @P5 LDGSTS.E.BYPASS.LTC128B.128 [R246+0x5100], [R12.64], !P6 ;  /* 0x051000000cf65fae */ /* 0x0005e4000f101d48 */
[----:B------:R-:W-:Y:S01]  /*a560*/  MUFU.EX2 R104, R2 ;  /* 0x0000000200687308 */ /* 0x000fe20000000800 */
[--C-:B-1----:R-:W-:Y:S01]  /*a570*/  FFMA.FTZ R0, R209, c[0x0][0x2d0], -R92.reuse ;  /* 0x0000b400d1007a23 */ /* 0x102fe2000001085c */
[----:B----4-:R-:W-:Y:S01]  /*a580*/  F2FP.BF16.PACK_AB R66, R234, R106 ;  /* 0x0000006aea42723e */ /* 0x010fe200000010ff */
[----:B------:R-:W-:Y:S07]  /*a590*/  IMAD.MOV.U32 R209, RZ, RZ, R29 ;  /* 0x000000ffffd17224 */ /* 0x000fee00078e001d */
[----:B------:R1:W-:Y:S02]  /*a5a0*/  MUFU.EX2 R95, R0 ;  /* 0x00000000005f7308 */ /* 0x0003e40000000800 */
[--C-:B-1----:R-:W-:Y:S02]  /*a5b0*/  FFMA.FTZ R0, R208, c[0x0][0x2d0], -R92.reuse ;  /* 0x0000b400d0007a23 */ /* 0x102fe4000001085c */
[----:B------:R-:W-:Y:S06]  /*a5c0*/  IMAD.MOV.U32 R208, RZ, RZ, R27 ;  /* 0x000000ffffd07224 */ /* 0x000fec00078e001b */
[----:B------:R1:W4:Y:S02]  /*a5d0*/  MUFU.EX2 R111, R0 ;  /* 0x00000000006f7308 */ /* 0x0003240000000800 */
[----:B-1----:R-:W-:Y:S01]  /*a5e0*/  FFMA.FTZ R0, R14, c[0x0][0x2d0], -R92 ;  /* 0x0000b4000e007a23 */ /* 0x002fe2000001085c */
[----:B----4-:R-:W-:Y:S07]  /*a5f0*/  F2FP.BF16.PACK_AB R65, R111, R95 ;  /* 0x0000005f6f41723e */ /* 0x010fee00000010ff */
[----:B------:R1:W4:Y:S02]  /*a600*/  MUFU.EX2 R203, R0 ;  /* 0x0000000000cb7308 */ /* 0x0003240000000800 */
[----:B-1----:R-:W-:Y:S02]  /*a610*/  FSEL R0, R137, RZ, P3 ;  /* 0x000000ff89007208 */ /* 0x002fe40001800000 */
[----:B--2---:R-:W-:Y:S02]  /*a620*/  @P5 IADD3 R8, P3, R12, R5, RZ ;  /* 0x000000050c085210 */ /* 0x004fe40007f7e0ff */
[----:B----4-:R-:W-:Y:S01]  /*a630*/  F2FP.BF16.PACK_AB R67, R104, R203 ;  /* 0x000000cb6843723e */ /* 0x010fe200000010ff */
[----:B------:R-:W-:Y:S01]  /*a640*/  FADD.FTZ R2, -R0, R3 ;  /* 0x0000000300027221 */ /* 0x000fe20000010100 */
[----:B------:R-:W-:Y:S02]  /*a650*/  FSEL R0, R136, RZ, P2 ;  /* 0x000000ff88007208 */ /* 0x000fe40001000000 */
[----:B------:R-:W-:Y:S01]  /*a660*/  @P5 IADD3.X R9, R13, R4, RZ, P3, !PT ;  /* 0x000000040d095210 */ /* 0x000fe20001ffe4ff */
[----:B------:R-:W-:Y:S01]  /*a670*/  FMUL.FTZ R2, R2, c[0x0][0x2d0] ;  /* 0x0000b40002027a20 */ /* 0x000fe20000410000 */
[-C--:B---3--:R-:W-:Y:S01]  /*a680*/  @P5 IADD3 R6, P2, R8, R5.reuse, RZ ;  /* 0x0000000508065210 */ /* 0x088fe20007f5e0ff */
[----:B------:R-:W-:Y:S02]  /*a690*/  FADD.FTZ R0, -R0, R132 ;  /* 0x0000008400007221 */ /* 0x000fe40000010100 */
[----:B------:R1:W2:Y:S01]  /*a6a0*/  MUFU.EX2 R69, R2 ;  /* 0x0000000200457308 */ /* 0x0002a20000000800 */
[----:B------:R3:W-:Y:S01]  /*a6b0*/  @P5 LDGSTS.E.BYPASS.LTC128B.128 [R246+0x5900], [R8.64], !P6 ;  /* 0x0590000008f65fae */ /* 0x0007e2000f101d48 */
[----:B------:R-:W-:Y:S01]  /*a6c0*/  FMUL.FTZ R0, R0, c[0x0][0x2d0] ;  /* 0x0000b40000007a20 */ /* 0x000fe20000410000 */
[----:B------:R-:W-:Y:S01]  /*a6d0*/  @P5 IADD3 R10, P3, R6, R5, RZ ;  /* 0x00000005060a5210 */ /* 0x000fe20007f7e0ff */
[--C-:B------:R-:W-:Y:S04]  /*a6e0*/  @P5 IMAD.X R7, R9, 0x1, R4.reuse, P2 ;  /* 0x0000000109075824 */ /* 0x100fe800010e0604 */
[----:B------:R-:W-:Y:S01]  /*a6f0*/  @P5 IMAD.X R11, R7, 0x1, R4, P3 ;  /* 0x00000001070b5824 */ /* 0x000fe200018e0604 */
[----:B------:R4:W-:Y:S01]  /*a700*/  @P5 LDGSTS.E.BYPASS.LTC128B.128 [R246+0x6100], [R6.64], !P6 ;  /* 0x0610000006f65fae */ /* 0x0009e2000f101d48 */
[----:B------:R3:W4:Y:S07]  /*a710*/  MUFU.EX2 R3, R0 ;  /* 0x0000000000037308 */ /* 0x00072e0000000800 */
[----:B------:R4:W-:Y:S01]  /*a720*/  @P5 LDGSTS.E.BYPASS.LTC128B.128 [R246+0x6900], [R10.64], !P6 ;  /* 0x069000000af65fae */ /* 0x0009e2000f101d48 */
[----:B-1----:R-:W-:Y:S07]  /*a730*/  FSEL R2, R135, RZ, P1 ;  /* 0x000000ff87027208 */ /* 0x002fee0000800000 */
[----:B------:R-:W1:Y:S01]  /*a740*/  LDSM.16.MT88.4 R20, [R229] ;  /* 0x00000000e514783b */ /* 0x000e620000004200 */
[C---:B--2---:R-:W-:Y:S02]  /*a750*/  FMUL.FTZ R4, R69.reuse, R140 ;  /* 0x0000008c45047220 */ /* 0x044fe40000410000 */
[C---:B------:R-:W-:Y:S02]  /*a760*/  FMUL.FTZ R5, R69.reuse, R141 ;  /* 0x0000008d45057220 */ /* 0x040fe40000410000 */
[C---:B------:R-:W-:Y:S02]  /*a770*/  FMUL.FTZ R17, R69.reuse, R153 ;  /* 0x0000009945117220 */ /* 0x040fe40000410000 */
[----:B------:R-:W-:Y:S01]  /*a780*/  FMUL.FTZ R32, R69, R168 ;  /* 0x000000a845207220 */ /* 0x000fe20000410000 */
[----:B------:R-:W-:Y:S01]  /*a790*/  MOV R168, R46 ;  /* 0x0000002e00a87202 */ /* 0x000fe20000000f00 */
[----:B---3--:R-:W-:Y:S01]  /*a7a0*/  FADD.FTZ R0, -R2, R133 ;  /* 0x0000008502007221 */ /* 0x008fe20000010100 */
[----:B------:R-:W-:Y:S01]  /*a7b0*/  FSEL R2, R70, RZ, P0 ;  /* 0x000000ff46027208 */ /* 0x000fe20000000000 */
[C---:B----4-:R-:W-:Y:S01]  /*a7c0*/  FMUL.FTZ R6, R3.reuse, R142 ;  /* 0x0000008e03067220 */ /* 0x050fe20000410000 */
[----:B------:R-:W2:Y:S01]  /*a7d0*/  LDSM.16.MT88.4 R36, [R233] ;  /* 0x00000000e924783b */ /* 0x000ea20000004200 */
[----:B------:R-:W-:Y:S02]  /*a7e0*/  FMUL.FTZ R0, R0, c[0x0][0x2d0] ;  /* 0x0000b40000007a20 */ /* 0x000fe40000410000 */
[C---:B------:R-:W-:Y:S01]  /*a7f0*/  FMUL.FTZ R7, R3.reuse, R143 ;  /* 0x0000008f03077220 */ /* 0x040fe20000410000 */
[----:B------:R-:W-:Y:S01]  /*a800*/  MOV R143, R35 ;  /* 0x00000023008f7202 */ /* 0x000fe20000000f00 */
[----:B------:R3:W4:Y:S01]  /*a810*/  MUFU.EX2 R68, R0 ;  /* 0x0000000000447308 */ /* 0x0007220000000800 */
[C---:B------:R-:W-:Y:S02]  /*a820*/  FMUL.FTZ R18, R3.reuse, R154 ;  /* 0x0000009a03127220 */ /* 0x040fe40000410000 */
[----:B------:R-:W-:Y:S01]  /*a830*/  FMUL.FTZ R19, R3, R155 ;  /* 0x0000009b03137220 */ /* 0x000fe20000410000 */
[----:B------:R-:W-:Y:S01]  /*a840*/  LDSM.16.MT88.4 R76, [R232] ;  /* 0x00000000e84c783b */ /* 0x000fe20000004200 */
[----:B------:R-:W-:Y:S01]  /*a850*/  IMAD.MOV.U32 R142, RZ, RZ, R33 ;  /* 0x000000ffff8e7224 */ /* 0x000fe200078e0021 */
[----:B------:R-:W-:Y:S01]  /*a860*/  MOV R155, R56 ;  /* 0x00000038009b7202 */ /* 0x000fe20000000f00 */
[----:B------:R-:W-:Y:S01]  /*a870*/  FMUL.FTZ R33, R69, R169 ;  /* 0x000000a945217220 */ /* 0x000fe20000410000 */
[----:B------:R-:W-:Y:S01]  /*a880*/  MOV R169, R41 ;  /* 0x0000002900a97202 */ /* 0x000fe20000000f00 */
[C---:B------:R-:W-:Y:S02]  /*a890*/  FMUL.FTZ R34, R3.reuse, R170 ;  /* 0x000000aa03227220 */ /* 0x040fe40000410000 */
[----:B------:R-:W-:Y:S01]  /*a8a0*/  FMUL.FTZ R35, R3, R171 ;  /* 0x000000ab03237220 */ /* 0x000fe20000410000 */
[----:B------:R-:W-:Y:S01]  /*a8b0*/  LDSM.16.MT88.4 R80, [R229+0x800] ;  /* 0x00080000e550783b */ /* 0x000fe20000004200 */
[----:B------:R-:W-:Y:S01]  /*a8c0*/  IMAD.MOV.U32 R170, RZ, RZ, R169 ;  /* 0x000000ffffaa7224 */ /* 0x000fe200078e00a9 */
[----:B------:R-:W-:Y:S06]  /*a8d0*/  MOV R169, R168 ;  /* 0x000000a800a97202 */ /* 0x000fec0000000f00 */
[----:B------:R-:W0:Y:S01]  /*a8e0*/  LDGDEPBAR ;  /* 0x00000000000079af */ /* 0x000e220000000000 */
[----:B---3--:R-:W-:Y:S01]  /*a8f0*/  FADD.FTZ R0, -R2, R134 ;  /* 0x0000008602007221 */ /* 0x008fe20000010100 */
[----:B------:R-:W-:Y:S01]  /*a900*/  MOV R134, R16 ;  /* 0x0000001000867202 */ /* 0x000fe20000000f00 */
[----:B------:R-:W-:Y:S02]  /*a910*/  FFMA.FTZ R2, R210, c[0x0][0x2d0], -R85 ;  /* 0x0000b400d2027a23 */ /* 0x000fe40000010855 */
[----:B------:R-:W-:Y:S01]  /*a920*/  FMUL.FTZ R0, R0, c[0x0][0x2d0] ;  /* 0x0000b40000007a20 */ /* 0x000fe20000410000 */
[----:B------:R-:W-:Y:S01]  /*a930*/  F2FP.BF16.PACK_AB R75, R87, R134 ;  /* 0x00000086574b723e */ /* 0x000fe200000010ff */
[----:B------:R3:W-:Y:S01]  /*a940*/  MUFU.EX2 R139, R2 ;  /* 0x00000002008b7308 */ /* 0x0007e20000000800 */
[C---:B----4-:R-:W-:Y:S02]  /*a950*/  FMUL.FTZ R56, R68.reuse, R120 ;  /* 0x0000007844387220 */ /* 0x050fe40000410000 */
[C---:B------:R-:W-:Y:S02]  /*a960*/  FMUL.FTZ R9, R68.reuse, R145 ;  /* 0x0000009144097220 */ /* 0x040fe40000410000 */
[----:B------:R-:W-:Y:S01]  /*a970*/  IMAD.MOV.U32 R145, RZ, RZ, R53 ;  /* 0x000000ffff917224 */ /* 0x000fe200078e0035 */
[-C--:B-1----:R-:W-:Y:S01]  /*a980*/  HMMA.16816.F32.BF16 R4, R72, R20.reuse, R4 ;  /* 0x000000144804723c */ /* 0x082fe20000041804 */
[----:B------:R-:W-:Y:S02]  /*a990*/  IMAD.MOV.U32 R210, RZ, RZ, R169 ;  /* 0x000000ffffd27224 */ /* 0x000fe400078e00a9 */
[C---:B------:R-:W-:Y:S01]  /*a9a0*/  FMUL.FTZ R8, R68.reuse, R144 ;  /* 0x0000009044087220 */ /* 0x040fe20000410000 */
[----:B------:R-:W1:Y:S01]  /*a9b0*/  MUFU.EX2 R0, R0 ;  /* 0x0000000000007308 */ /* 0x000e620000000800 */
[C---:B------:R-:W-:Y:S02]  /*a9c0*/  FMUL.FTZ R12, R68.reuse, R148 ;  /* 0x00000094440c7220 */ /* 0x040fe40000410000 */
[C---:B------:R-:W-:Y:S02]  /*a9d0*/  FMUL.FTZ R13, R68.reuse, R149 ;  /* 0x00000095440d7220 */ /* 0x040fe40000410000 */
[----:B------:R-:W-:Y:S03]  /*a9e0*/  FMUL.FTZ R16, R69, R152 ;  /* 0x0000009845107220 */ /* 0x000fe60000410000 */
[----:B------:R-:W-:Y:S01]  /*a9f0*/  IMAD.MOV.U32 R149, RZ, RZ, R26 ;  /* 0x000000ffff957224 */ /* 0x000fe200078e001a */
[----:B------:R-:W-:Y:S01]  /*aa00*/  MOV R152, R25 ;  /* 0x0000001900987202 */ /* 0x000fe20000000f00 */
[C---:B------:R-:W-:Y:S01]  /*aa10*/  FMUL.FTZ R28, R68.reuse, R164 ;  /* 0x000000a4441c7220 */ /* 0x040fe20000410000 */
[----:B------:R-:W-:Y:S01]  /*aa20*/  MOV R164, R50 ;  /* 0x0000003200a47202 */ /* 0x000fe20000000f00 */
[C---:B------:R-:W-:Y:S01]  /*aa30*/  FMUL.FTZ R29, R68.reuse, R165 ;  /* 0x000000a5441d7220 */ /* 0x040fe20000410000 */
[----:B------:R-:W-:Y:S01]  /*aa40*/  MOV R165, R49 ;  /* 0x0000003100a57202 */ /* 0x000fe20000000f00 */
[----:B---3--:R-:W-:Y:S02]  /*aa50*/  FFMA.FTZ R2, R211, c[0x0][0x2d0], -R85 ;  /* 0x0000b400d3027a23 */ /* 0x008fe40000010855 */
[C---:B------:R-:W-:Y:S02]  /*aa60*/  FMUL.FTZ R49, R69.reuse, R185 ;  /* 0x000000b945317220 */ /* 0x040fe40000410000 */
[----:B------:R3:W-:Y:S01]  /*aa70*/  MUFU.EX2 R140, R2 ;  /* 0x00000002008c7308 */ /* 0x0007e20000000800 */
[C---:B------:R-:W-:Y:S02]  /*aa80*/  FMUL.FTZ R60, R68.reuse, R124 ;  /* 0x0000007c443c7220 */ /* 0x040fe40000410000 */
[C---:B------:R-:W-:Y:S02]  /*aa90*/  FMUL.FTZ R61, R68.reuse, R125 ;  /* 0x0000007d443d7220 */ /* 0x040fe40000410000 */
[----:B------:R-:W-:Y:S02]  /*aaa0*/  FMUL.FTZ R24, R68, R160 ;  /* 0x000000a044187220 */ /* 0x000fe40000410000 */
[C---:B-1----:R-:W-:Y:S02]  /*aab0*/  FMUL.FTZ R10, R0.reuse, R146 ;  /* 0x00000092000a7220 */ /* 0x042fe40000410000 */
[C---:B------:R-:W-:Y:S01]  /*aac0*/  FMUL.FTZ R11, R0.reuse, R147 ;  /* 0x00000093000b7220 */ /* 0x040fe20000410000 */
[----:B------:R-:W-:Y:S01]  /*aad0*/  MOV R147, R31 ;  /* 0x0000001f00937202 */ /* 0x000fe20000000f00 */
[C---:B------:R-:W-:Y:S02]  /*aae0*/  FMUL.FTZ R14, R0.reuse, R150 ;  /* 0x00000096000e7220 */ /* 0x040fe40000410000 */
[C---:B------:R-:W-:Y:S02]  /*aaf0*/  FMUL.FTZ R15, R0.reuse, R151 ;  /* 0x00000097000f7220 */ /* 0x040fe40000410000 */
[C---:B------:R-:W-:Y:S01]  /*ab00*/  FMUL.FTZ R26, R0.reuse, R162 ;  /* 0x000000a2001a7220 */ /* 0x040fe20000410000 */
[C---:B------:R-:W-:Y:S01]  /*ab10*/  HMMA.16816.F32.BF16 R8, R64.reuse, R20, R8 ;  /* 0x000000144008723c */ /* 0x040fe20000041808 */
[----:B------:R-:W-:Y:S02]  /*ab20*/  IMAD.MOV.U32 R162, RZ, RZ, R57 ;  /* 0x000000ffffa27224 */ /* 0x000fe400078e0039 */
[C---:B------:R-:W-:Y:S01]  /*ab30*/  FMUL.FTZ R27, R0.reuse, R163 ;  /* 0x000000a3001b7220 */ /* 0x040fe20000410000 */
[----:B------:R-:W-:Y:S01]  /*ab40*/  MOV R163, R51 ;  /* 0x0000003300a37202 */ /* 0x000fe20000000f00 */
[----:B------:R-:W-:Y:S02]  /*ab50*/  FMUL.FTZ R30, R0, R166 ;  /* 0x000000a6001e7220 */ /* 0x000fe40000410000 */
[----:B------:R-:W-:Y:S01]  /*ab60*/  IMAD.MOV.U32 R166, RZ, RZ, R48 ;  /* 0x000000ffffa67224 */ /* 0x000fe200078e0030 */
[-C--:B------:R-:W-:Y:S01]  /*ab70*/  HMMA.16816.F32.BF16 R12, R64, R22.reuse, R12 ;  /* 0x00000016400c723c */ /* 0x080fe2000004180c */
[----:B---3--:R-:W-:Y:S03]  /*ab80*/  FFMA.FTZ R2, R192, c[0x0][0x2d0], -R85 ;  /* 0x0000b400c0027a23 */ /* 0x008fe60000010855 */
[----:B------:R-:W-:Y:S02]  /*ab90*/  FMUL.FTZ R31, R0, R167 ;  /* 0x000000a7001f7220 */ /* 0x000fe40000410000 */
[----:B------:R-:W-:Y:S02]  /*aba0*/  IMAD.MOV.U32 R167, RZ, RZ, R47 ;  /* 0x000000ffffa77224 */ /* 0x000fe400078e002f */
[C---:B------:R-:W-:Y:S01]  /*abb0*/  HMMA.16816.F32.BF16 R16, R72.reuse, R22, R16 ;  /* 0x000000164810723c */ /* 0x040fe20000041810 */
[----:B------:R-:W-:Y:S03]  /*abc0*/  FMUL.FTZ R20, R69, R156 ;  /* 0x0000009c45147220 */ /* 0x000fe60000410000 */
[----:B------:R-:W-:Y:S02]  /*abd0*/  IMAD.MOV.U32 R168, RZ, RZ, R167 ;  /* 0x000000ffffa87224 */ /* 0x000fe400078e00a7 */
[----:B------:R-:W-:Y:S01]  /*abe0*/  IMAD.MOV.U32 R167, RZ, RZ, R166 ;  /* 0x000000ffffa77224 */ /* 0x000fe200078e00a6 */
[----:B------:R-:W-:Y:S01]  /*abf0*/  MOV R166, R165 ;  /* 0x000000a500a67202 */ /* 0x000fe20000000f00 */
[C---:B------:R-:W-:Y:S01]  /*ac00*/  FMUL.FTZ R23, R3.reuse, R159 ;  /* 0x0000009f03177220 */ /* 0x040fe20000410000 */
[----:B------:R-:W-:Y:S01]  /*ac10*/  MOV R171, R168 ;  /* 0x000000a800ab7202 */ /* 0x000fe20000000f00 */
[----:B------:R1:W-:Y:S02]  /*ac20*/  MUFU.EX2 R159, R2 ;  /* 0x00000002009f7308 */ /* 0x0003e40000000800 */
[----:B------:R-:W-:Y:S02]  /*ac30*/  IMAD.MOV.U32 R165, RZ, RZ, R164 ;  /* 0x000000ffffa57224 */ /* 0x000fe400078e00a4 */
        /* <DEDUP_REMOVED lines=8> */
[----:B------:R-:W3:Y:S01]  /*acc0*/  LDL.LU R251, [R1+0xd0] ;  /* 0x0000d00001fb7983 */ /* 0x000ee20000300800 */
[----:B------:R-:W-:Y:S01]  /*acd0*/  FMUL.FTZ R22, R3, R158 ;  /* 0x0000009e03167220 */ /* 0x000fe20000410000 */
[----:B------:R-:W-:Y:S01]  /*ace0*/  MOV R162, R143 ;  /* 0x0000008f00a27202 */ /* 0x000fe20000000f00 */
[----:B------:R-:W-:Y:S02]  /*acf0*/  FMUL.FTZ R21, R69, R157 ;  /* 0x0000009d45157220 */ /* 0x000fe40000410000 */
[----:B------:R-:W-:Y:S02]  /*ad00*/  IMAD.MOV.U32 R158, RZ, RZ, R54 ;  /* 0x000000ffff9e7224 */ /* 0x000fe400078e0036 */
[----:B------:R-:W4:Y:S01]  /*ad10*/  LDSM.16.MT88.4 R52, [R230] ;  /* 0x00000000e634783b */ /* 0x000f220000004200 */
[----:B------:R-:W-:Y:S02]  /*ad20*/  FMUL.FTZ R25, R68, R161 ;  /* 0x000000a144197220 */ /* 0x000fe40000410000 */
[-C--:B--2---:R-:W-:Y:S01]  /*ad30*/  HMMA.16816.F32.BF16 R20, R72, R36.reuse, R20 ;  /* 0x000000244814723c */ /* 0x084fe20000041814 */
[----:B------:R-:W-:Y:S02]  /*ad40*/  IMAD.MOV.U32 R160, RZ, RZ, R42 ;  /* 0x000000ffffa07224 */ /* 0x000fe400078e002a */
[--C-:B-1----:R-:W-:Y:S02]  /*ad50*/  FFMA.FTZ R2, R193, c[0x0][0x2d0], -R85.reuse ;  /* 0x0000b400c1027a23 */ /* 0x102fe40000010855 */
[C---:B------:R-:W-:Y:S02]  /*ad60*/  FMUL.FTZ R48, R69.reuse, R184 ;  /* 0x000000b845307220 */ /* 0x040fe40000410000 */
[----:B------:R1:W2:Y:S01]  /*ad70*/  MUFU.EX2 R154, R2 ;  /* 0x00000002009a7308 */ /* 0x0002a20000000800 */
[C---:B------:R-:W-:Y:S01]  /*ad80*/  HMMA.16816.F32.BF16 R24, R64.reuse, R36, R24 ;  /* 0x000000244018723c */ /* 0x040fe20000041818 */
[C---:B------:R-:W-:Y:S03]  /*ad90*/  FMUL.FTZ R42, R0.reuse, R178 ;  /* 0x000000b2002a7220 */ /* 0x040fe60000410000 */
[----:B------:R-:W-:Y:S02]  /*ada0*/  FMUL.FTZ R43, R0, R179 ;  /* 0x000000b3002b7220 */ /* 0x000fe40000410000 */
[C---:B------:R-:W-:Y:S02]  /*adb0*/  FMUL.FTZ R40, R68.reuse, R176 ;  /* 0x000000b044287220 */ /* 0x040fe40000410000 */
[-C--:B------:R-:W-:Y:S01]  /*adc0*/  HMMA.16816.F32.BF16 R28, R64, R38.reuse, R28 ;  /* 0x00000026401c723c */ /* 0x080fe2000004181c */
[C---:B------:R-:W-:Y:S03]  /*add0*/  FMUL.FTZ R36, R69.reuse, R172 ;  /* 0x000000ac45247220 */ /* 0x040fe60000410000 */
[----:B------:R-:W-:Y:S02]  /*ade0*/  FMUL.FTZ R37, R69, R173 ;  /* 0x000000ad45257220 */ /* 0x000fe40000410000 */
[----:B------:R-:W-:Y:S02]  /*adf0*/  FMUL.FTZ R41, R68, R177 ;  /* 0x000000b144297220 */ /* 0x000fe40000410000 */
[C---:B------:R-:W-:Y:S01]  /*ae00*/  HMMA.16816.F32.BF16 R32, R72.reuse, R38, R32 ;  /* 0x000000264820723c */ /* 0x040fe20000041820 */
[C---:B------:R-:W-:Y:S02]  /*ae10*/  FMUL.FTZ R46, R0.reuse, R182 ;  /* 0x000000b6002e7220 */ /* 0x040fe40000410000 */
[----:B------:R-:W-:Y:S01]  /*ae20*/  MUFU.EX2 R182, R89 ;  /* 0x0000005900b67308 */ /* 0x000fe20000000800 */
[----:B------:R-:W-:Y:S02]  /*ae30*/  FMUL.FTZ R47, R0, R183 ;  /* 0x000000b7002f7220 */ /* 0x000fe40000410000 */
[----:B------:R-:W-:Y:S02]  /*ae40*/  IMAD.MOV.U32 R161, RZ, RZ, R44 ;  /* 0x000000ffffa17224 */ /* 0x000fe400078e002c */
[----:B-1----:R-:W-:Y:S04]  /*ae50*/  FFMA.FTZ R2, R212, c[0x0][0x2d0], -R84 ;  /* 0x0000b400d4027a23 */ /* 0x002fe80000010854 */
[C---:B------:R-:W-:Y:S01]  /*ae60*/  FMUL.FTZ R50, R3.reuse, R186 ;  /* 0x000000ba03327220 */ /* 0x040fe20000410000 */
[----:B------:R1:W-:Y:S01]  /*ae70*/  MUFU.EX2 R132, R2 ;  /* 0x0000000200847308 */ /* 0x0003e20000000800 */
[C---:B------:R-:W-:Y:S02]  /*ae80*/  FMUL.FTZ R38, R3.reuse, R174 ;  /* 0x000000ae03267220 */ /* 0x040fe40000410000 */
[C---:B------:R-:W-:Y:S02]  /*ae90*/  FMUL.FTZ R39, R3.reuse, R175 ;  /* 0x000000af03277220 */ /* 0x040fe40000410000 */
[C---:B------:R-:W-:Y:S02]  /*aea0*/  FMUL.FTZ R44, R68.reuse, R180 ;  /* 0x000000b4442c7220 */ /* 0x040fe40000410000 */
[C---:B------:R-:W-:Y:S02]  /*aeb0*/  FMUL.FTZ R45, R68.reuse, R181 ;  /* 0x000000b5442d7220 */ /* 0x040fe40000410000 */
[----:B------:R-:W-:Y:S01]  /*aec0*/  FMUL.FTZ R51, R3, R187 ;  /* 0x000000bb03337220 */ /* 0x000fe20000410000 */
[-C--:B----4-:R-:W-:Y:S01]  /*aed0*/  HMMA.16816.F32.BF16 R36, R72, R52.reuse, R36 ;  /* 0x000000344824723c */ /* 0x090fe20000041824 */
[----:B------:R-:W-:Y:S01]  /*aee0*/  FMUL.FTZ R57, R68, R121 ;  /* 0x0000007944397220 */ /* 0x000fe20000410000 */
[----:B------:R-:W-:Y:S01]  /*aef0*/  LDSM.16.MT88.4 R184, [R230+0x3000] ;  /* 0x00300000e6b8783b */ /* 0x000fe20000004200 */
[C---:B------:R-:W-:Y:S02]  /*af00*/  FMUL.FTZ R58, R0.reuse, R122 ;  /* 0x0000007a003a7220 */ /* 0x040fe40000410000 */
[C---:B------:R-:W-:Y:S02]  /*af10*/  FMUL.FTZ R59, R0.reuse, R123 ;  /* 0x0000007b003b7220 */ /* 0x040fe40000410000 */
[C---:B------:R-:W-:Y:S01]  /*af20*/  FMUL.FTZ R62, R0.reuse, R126 ;  /* 0x0000007e003e7220 */ /* 0x040fe20000410000 */
[C---:B------:R-:W-:Y:S01]  /*af30*/  HMMA.16816.F32.BF16 R40, R64.reuse, R52, R40 ;  /* 0x000000344028723c */ /* 0x040fe20000041828 */
[----:B------:R-:W-:Y:S03]  /*af40*/  FMUL.FTZ R63, R0, R127 ;  /* 0x0000007f003f7220 */ /* 0x000fe60000410000 */
[----:B------:R-:W-:Y:S02]  /*af50*/  IMAD.MOV.U32 R169, RZ, RZ, R166 ;  /* 0x000000ffffa97224 */ /* 0x000fe400078e00a6 */
[--C-:B-1----:R-:W-:Y:S02]  /*af60*/  FFMA.FTZ R2, R195, c[0x0][0x2d0], -R84.reuse ;  /* 0x0000b400c3027a23 */ /* 0x102fe40000010854 */
[----:B------:R-:W-:Y:S01]  /*af70*/  FFMA.FTZ R53, R216, c[0x0][0x2d0], -R84 ;  /* 0x0000b400d8357a23 */ /* 0x000fe20000010854 */
[-C--:B------:R-:W-:Y:S01]  /*af80*/  HMMA.16816.F32.BF16 R44, R64, R54.reuse, R44 ;  /* 0x00000036402c723c */ /* 0x080fe2000004182c */
[----:B------:R1:W-:Y:S02]  /*af90*/  MUFU.EX2 R151, R2 ;  /* 0x0000000200977308 */ /* 0x0003e40000000800 */
[----:B------:R-:W-:Y:S02]  /*afa0*/  FFMA.FTZ R126, R188, c[0x0][0x2d0], -R86 ;  /* 0x0000b400bc7e7a23 */ /* 0x000fe40000010856 */
[----:B------:R-:W-:Y:S02]  /*afb0*/  FMUL.FTZ R52, R69, R116 ;  /* 0x0000007445347220 */ /* 0x000fe40000410000 */
[----:B------:R-:W-:Y:S01]  /*afc0*/  FFMA.FTZ R116, R190, c[0x0][0x2d0], -R85 ;  /* 0x0000b400be747a23 */ /* 0x000fe20000010855 */
[C---:B------:R-:W-:Y:S01]  /*afd0*/  HMMA.16816.F32.BF16 R48, R72.reuse, R54, R48 ;  /* 0x000000364830723c */ /* 0x040fe20000041830 */
[----:B------:R-:W-:Y:S02]  /*afe0*/  IMAD.MOV.U32 R166, RZ, RZ, R163 ;  /* 0x000000ffffa67224 */ /* 0x000fe400078e00a3 */
[----:B------:R4:W-:Y:S01]  /*aff0*/  MUFU.EX2 R133, R53 ;  /* 0x0000003500857308 */ /* 0x0009e20000000800 */
[----:B------:R-:W-:Y:S02]  /*b000*/  IMAD.MOV.U32 R163, RZ, RZ, R145 ;  /* 0x000000ffffa37224 */ /* 0x000fe400078e0091 */
[----:B------:R-:W-:Y:S02]  /*b010*/  IMAD.MOV.U32 R145, RZ, RZ, R87 ;  /* 0x000000ffff917224 */ /* 0x000fe400078e0057 */
[C---:B------:R-:W-:Y:S04]  /*b020*/  FMUL.FTZ R54, R3.reuse, R118 ;  /* 0x0000007603367220 */ /* 0x040fe80000410000 */
[----:B------:R-:W-:Y:S02]  /*b030*/  FMUL.FTZ R55, R3, R119 ;  /* 0x0000007703377220 */ /* 0x000fe40000410000 */
[--C-:B------:R-:W-:Y:S02]  /*b040*/  FFMA.FTZ R87, R252, c[0x0][0x2d0], -R84.reuse ;  /* 0x0000b400fc577a23 */ /* 0x100fe40000010854 */
[--C-:B------:R-:W-:Y:S02]  /*b050*/  FFMA.FTZ R118, R96, c[0x0][0x2d0], -R85.reuse ;  /* 0x0000b40060767a23 */ /* 0x100fe40000010855 */
[----:B-1----:R-:W-:Y:S04]  /*b060*/  FFMA.FTZ R2, R194, c[0x0][0x2d0], -R84 ;  /* 0x0000b400c2027a23 */ /* 0x002fe80000010854 */
[----:B------:R1:W1:Y:S01]  /*b070*/  MUFU.EX2 R153, R2 ;  /* 0x0000000200997308 */ /* 0x0002620000000800 */
[----:B----4-:R-:W-:Y:S07]  /*b080*/  FMUL.FTZ R53, R69, R117 ;  /* 0x0000007545357220 */ /* 0x010fee0000410000 */
[-C--:B------:R-:W-:Y:S08]  /*b090*/  HMMA.16816.F32.BF16 R52, R72, R76.reuse, R52 ;  /* 0x0000004c4834723c */ /* 0x080ff00000041834 */
[C---:B------:R-:W-:Y:S01]  /*b0a0*/  HMMA.16816.F32.BF16 R56, R64.reuse, R76, R56 ;  /* 0x0000004c4038723c */ /* 0x040fe20000041838 */
[----:B-1----:R-:W-:Y:S04]  /*b0b0*/  FFMA.FTZ R2, R214, c[0x0][0x2d0], -R86 ;  /* 0x0000b400d6027a23 */ /* 0x002fe80000010856 */
[----:B------:R1:W-:Y:S03]  /*b0c0*/  MUFU.EX2 R109, R2 ;  /* 0x00000002006d7308 */ /* 0x0003e60000000800 */
[-C--:B------:R-:W-:Y:S07]  /*b0d0*/  HMMA.16816.F32.BF16 R60, R64, R78.reuse, R60 ;  /* 0x0000004e403c723c */ /* 0x080fee000004183c */
[----:B------:R-:W-:Y:S02]  /*b0e0*/  FMUL.FTZ R67, R3, R131 ;  /* 0x0000008303437220 */ /* 0x000fe40000410000 */
[----:B------:R-:W-:Y:S03]  /*b0f0*/  FMUL.FTZ R65, R69, R129 ;  /* 0x0000008145417220 */ /* 0x000fe60000410000 */
[----:B------:R-:W-:Y:S02]  /*b100*/  FMUL.FTZ R66, R3, R130 ;  /* 0x0000008203427220 */ /* 0x000fe40000410000 */
[----:B------:R-:W-:Y:S01]  /*b110*/  MUFU.EX2 R130, R88 ;  /* 0x0000005800827308 */ /* 0x000fe20000000800 */
[----:B------:R-:W-:Y:S02]  /*b120*/  FMUL.FTZ R64, R69, R128 ;  /* 0x0000008045407220 */ /* 0x000fe40000410000 */
[----:B------:R-:W-:Y:S05]  /*b130*/  FFMA.FTZ R129, R224, c[0x0][0x2d0], -R92 ;  /* 0x0000b400e0817a23 */ /* 0x000fea000001085c */
[----:B------:R-:W-:Y:S01]  /*b140*/  HMMA.16816.F32.BF16 R64, R72, R78, R64 ;  /* 0x0000004e4840723c */ /* 0x000fe20000041840 */
[--C-:B-1----:R-:W-:Y:S02]  /*b150*/  FFMA.FTZ R2, R215, c[0x0][0x2d0], -R86.reuse ;  /* 0x0000b400d7027a23 */ /* 0x102fe40000010856 */
[----:B------:R-:W-:Y:S04]  /*b160*/  MUFU.EX2 R215, R87 ;  /* 0x0000005700d77308 */ /* 0x000fe80000000800 */
[----:B--2---:R-:W-:Y:S02]  /*b170*/  F2FP.BF16.PACK_AB R74, R154, R159 ;  /* 0x0000009f9a4a723e */ /* 0x004fe400000010ff */
[----:B------:R-:W-:Y:S03]  /*b180*/  F2FP.BF16.PACK_AB R75, R153, R151 ;  /* 0x00000097994b723e */ /* 0x000fe600000010ff */
[----:B------:R-:W-:Y:S01]  /*b190*/  F2FP.BF16.PACK_AB R72, R140, R139 ;  /* 0x0000008b8c48723e */ /* 0x000fe200000010ff */
[----:B------:R1:W2:Y:S01]  /*b1a0*/  MUFU.EX2 R144, R2 ;  /* 0x0000000200907308 */ /* 0x0002a20000000800 */
[----:B------:R-:W-:Y:S07]  /*b1b0*/  F2FP.BF16.PACK_AB R73, R133, R132 ;  /* 0x000000848549723e */ /* 0x000fee00000010ff */
[-C--:B------:R-:W-:Y:S01]  /*b1c0*/  HMMA.16816.F32.BF16 R4, R72, R80.reuse, R4 ;  /* 0x000000504804723c */ /* 0x080fe20000041804 */
[--C-:B-1----:R-:W-:Y:S01]  /*b1d0*/  FFMA.FTZ R2, R213, c[0x0][0x2d0], -R86.reuse ;  /* 0x0000b400d5027a23 */ /* 0x102fe20000010856 */
[----:B--2---:R-:W-:Y:S03]  /*b1e0*/  F2FP.BF16.PACK_AB R76, R144, R109 ;  /* 0x0000006d904c723e */ /* 0x004fe600000010ff */
        /* <DEDUP_REMOVED lines=21> */
[----:B------:R1:W4:Y:S04]  /*b340*/  MUFU.EX2 R156, R2 ;  /* 0x00000002009c7308 */ /* 0x0003280000000800 */
[--C-:B-1----:R-:W-:Y:S06]  /*b350*/  FFMA.FTZ R2, R225, c[0x0][0x2d0], -R85.reuse ;  /* 0x0000b400e1027a23 */ /* 0x102fec0000010855 */
[----:B------:R1:W-:Y:S01]  /*b360*/  MUFU.EX2 R157, R2 ;  /* 0x00000002009d7308 */ /* 0x0003e20000000800 */
[-C--:B--2---:R-:W-:Y:S08]  /*b370*/  HMMA.16816.F32.BF16 R20, R72, R80.reuse, R20 ;  /* 0x000000504814723c */ /* 0x084ff00000041814 */
[C---:B------:R-:W-:Y:S08]  /*b380*/  HMMA.16816.F32.BF16 R24, R76.reuse, R80, R24 ;  /* 0x000000504c18723c */ /* 0x040ff00000041818 */
[-C--:B------:R-:W-:Y:S01]  /*b390*/  HMMA.16816.F32.BF16 R28, R76, R82.reuse, R28 ;  /* 0x000000524c1c723c */ /* 0x080fe2000004181c */
[----:B-1----:R-:W-:Y:S04]  /*b3a0*/  FFMA.FTZ R2, R248, c[0x0][0x2d0], -R85 ;  /* 0x0000b400f8027a23 */ /* 0x002fe80000010855 */
[----:B------:R1:W2:Y:S03]  /*b3b0*/  MUFU.EX2 R217, R2 ;  /* 0x0000000200d97308 */ /* 0x0002a60000000800 */
[C---:B------:R-:W-:Y:S01]  /*b3c0*/  HMMA.16816.F32.BF16 R32, R72.reuse, R82, R32 ;  /* 0x000000524820723c */ /* 0x040fe20000041820 */
[----:B------:R-:W2:Y:S03]  /*b3d0*/  LDSM.16.MT88.4 R80, [R230+0x800] ;  /* 0x00080000e650783b */ /* 0x000ea60000004200 */
[----:B-1----:R-:W-:Y:S02]  /*b3e0*/  FFMA.FTZ R2, R170, c[0x0][0x2d0], -R84 ;  /* 0x0000b400aa027a23 */ /* 0x002fe40000010854 */
[----:B------:R-:W-:Y:S02]  /*b3f0*/  IMAD.MOV.U32 R170, RZ, RZ, R167 ;  /* 0x000000ffffaa7224 */ /* 0x000fe400078e00a7 */
[----:B------:R-:W-:Y:S01]  /*b400*/  IMAD.MOV.U32 R167, RZ, RZ, R164 ;  /* 0x000000ffffa77224 */ /* 0x000fe200078e00a4 */
[----:B------:R3:W1:Y:S03]  /*b410*/  MUFU.EX2 R143, R2 ;  /* 0x00000002008f7308 */ /* 0x0006660000000800 */
[----:B------:R-:W-:Y:S01]  /*b420*/  IMAD.MOV.U32 R164, RZ, RZ, R149 ;  /* 0x000000ffffa47224 */ /* 0x000fe200078e0095 */
[-C--:B--2---:R-:W-:Y:S08]  /*b430*/  HMMA.16816.F32.BF16 R36, R72, R80.reuse, R36 ;  /* 0x000000504824723c */ /* 0x084ff00000041824 */
[C---:B------:R-:W-:Y:S01]  /*b440*/  HMMA.16816.F32.BF16 R40, R76.reuse, R80, R40 ;  /* 0x000000504c28723c */ /* 0x040fe20000041828 */
[----:B---3--:R-:W-:Y:S04]  /*b450*/  FFMA.FTZ R2, R251, c[0x0][0x2d0], -R84 ;  /* 0x0000b400fb027a23 */ /* 0x008fe80000010854 */
[----:B------:R2:W2:Y:S03]  /*b460*/  MUFU.EX2 R149, R2 ;  /* 0x0000000200957308 */ /* 0x0004a60000000800 */
[-C--:B------:R-:W-:Y:S08]  /*b470*/  HMMA.16816.F32.BF16 R44, R76, R82.reuse, R44 ;  /* 0x000000524c2c723c */ /* 0x080ff0000004182c */
[C---:B------:R-:W-:Y:S01]  /*b480*/  HMMA.16816.F32.BF16 R48, R72.reuse, R82, R48 ;  /* 0x000000524830723c */ /* 0x040fe20000041830 */
[----:B------:R-:W1:Y:S03]  /*b490*/  LDSM.16.MT88.4 R80, [R232+0x800] ;  /* 0x00080000e850783b */ /* 0x000e660000004200 */
[----:B--2---:R-:W-:Y:S02]  /*b4a0*/  FFMA.FTZ R2, R210, c[0x0][0x2d0], -R86 ;  /* 0x0000b400d2027a23 */ /* 0x004fe40000010856 */
[----:B------:R-:W-:Y:S01]  /*b4b0*/  IMAD.MOV.U32 R210, RZ, RZ, R171 ;  /* 0x000000ffffd27224 */ /* 0x000fe200078e00ab */
[----:B------:R-:W-:Y:S01]  /*b4c0*/  MOV R171, R170 ;  /* 0x000000aa00ab7202 */ /* 0x000fe20000000f00 */
[----:B------:R-:W-:Y:S01]  /*b4d0*/  IMAD.MOV.U32 R170, RZ, RZ, R169 ;  /* 0x000000ffffaa7224 */ /* 0x000fe200078e00a9 */
[----:B------:R2:W-:Y:S03]  /*b4e0*/  MUFU.EX2 R131, R2 ;  /* 0x0000000200837308 */ /* 0x0005e60000000800 */
[----:B------:R-:W-:Y:S01]  /*b4f0*/  IMAD.MOV.U32 R169, RZ, RZ, R168 ;  /* 0x000000ffffa97224 */ /* 0x000fe200078e00a8 */
[----:B------:R-:W-:Y:S01]  /*b500*/  MOV R168, R167 ;  /* 0x000000a700a87202 */ /* 0x000fe20000000f00 */
[----:B------:R-:W-:Y:S01]  /*b510*/  IMAD.MOV.U32 R167, RZ, RZ, R166 ;  /* 0x000000ffffa77224 */ /* 0x000fe200078e00a6 */
[----:B------:R-:W-:Y:S01]  /*b520*/  MOV R211, R171 ;  /* 0x000000ab00d37202 */ /* 0x000fe20000000f00 */
[----:B------:R-:W-:Y:S01]  /*b530*/  IMAD.MOV.U32 R166, RZ, RZ, R165 ;  /* 0x000000ffffa67224 */ /* 0x000fe200078e00a5 */
[----:B------:R-:W-:Y:S01]  /*b540*/  MOV R165, R164 ;  /* 0x000000a400a57202 */ /* 0x000fe20000000f00 */
[----:B------:R-:W-:Y:S02]  /*b550*/  IMAD.MOV.U32 R164, RZ, RZ, R163 ;  /* 0x000000ffffa47224 */ /* 0x000fe400078e00a3 */
[----:B------:R-:W-:Y:S01]  /*b560*/  IMAD.MOV.U32 R163, RZ, RZ, R162 ;  /* 0x000000ffffa37224 */ /* 0x000fe200078e00a2 */
[----:B------:R-:W-:Y:S01]  /*b570*/  MOV R162, R161 ;  /* 0x000000a100a27202 */ /* 0x000fe20000000f00 */
[----:B------:R-:W-:Y:S02]  /*b580*/  IMAD.MOV.U32 R161, RZ, RZ, R142 ;  /* 0x000000ffffa17224 */ /* 0x000fe400078e008e */
[----:B------:R-:W-:Y:S02]  /*b590*/  IMAD.MOV.U32 R142, RZ, RZ, R198 ;  /* 0x000000ffff8e7224 */ /* 0x000fe400078e00c6 */
[----:B------:R-:W-:Y:S01]  /*b5a0*/  IMAD.MOV.U32 R171, RZ, RZ, R169 ;  /* 0x000000ffffab7224 */ /* 0x000fe200078e00a9 */
[----:B------:R-:W3:Y:S01]  /*b5b0*/  LDL.LU R198, [R1+0xcc] ;  /* 0x0000cc0001c67983 */ /* 0x000ee20000300800 */
[----:B------:R-:W-:Y:S01]  /*b5c0*/  IMAD.MOV.U32 R169, RZ, RZ, R167 ;  /* 0x000000ffffa97224 */ /* 0x000fe200078e00a7 */
[----:B------:R-:W-:Y:S01]  /*b5d0*/  MOV R167, R165 ;  /* 0x000000a500a77202 */ /* 0x000fe20000000f00 */
[----:B------:R-:W-:Y:S02]  /*b5e0*/  IMAD.MOV.U32 R165, RZ, RZ, R163 ;  /* 0x000000ffffa57224 */ /* 0x000fe400078e00a3 */
[----:B------:R-:W-:Y:S01]  /*b5f0*/  IMAD.MOV.U32 R163, RZ, RZ, R97 ;  /* 0x000000ffffa37224 */ /* 0x000fe200078e0061 */
[-C--:B-1----:R-:W-:Y:S01]  /*b600*/  HMMA.16816.F32.BF16 R52, R72, R80.reuse, R52 ;  /* 0x000000504834723c */ /* 0x082fe20000041834 */
[----:B------:R-:W3:Y:S01]  /*b610*/  LDL.LU R97, [R1+0xc8] ;  /* 0x0000c80001617983 */ /* 0x000ee20000300800 */
[----:B--2---:R-:W-:Y:S02]  /*b620*/  FFMA.FTZ R2, R210, c[0x0][0x2d0], -R86 ;  /* 0x0000b400d2027a23 */ /* 0x004fe40000010856 */
[----:B------:R-:W-:Y:S01]  /*b630*/  IMAD.MOV.U32 R210, RZ, RZ, R170 ;  /* 0x000000ffffd27224 */ /* 0x000fe200078e00aa */
[----:B------:R-:W-:Y:S01]  /*b640*/  MOV R170, R168 ;  /* 0x000000a800aa7202 */ /* 0x000fe20000000f00 */
[----:B------:R-:W-:Y:S02]  /*b650*/  IMAD.MOV.U32 R168, RZ, RZ, R166 ;  /* 0x000000ffffa87224 */ /* 0x000fe400078e00a6 */
[----:B------:R-:W-:Y:S01]  /*b660*/  IMAD.MOV.U32 R166, RZ, RZ, R164 ;  /* 0x000000ffffa67224 */ /* 0x000fe200078e00a4 */
[----:B------:R-:W-:Y:S01]  /*b670*/  MOV R164, R162 ;  /* 0x000000a200a47202 */ /* 0x000fe20000000f00 */
[C---:B------:R-:W-:Y:S02]  /*b680*/  HMMA.16816.F32.BF16 R56, R76.reuse, R80, R56 ;  /* 0x000000504c38723c */ /* 0x040fe40000041838 */
[----:B------:R-:W-:Y:S01]  /*b690*/  IMAD.MOV.U32 R162, RZ, RZ, R142 ;  /* 0x000000ffffa27224 */ /* 0x000fe200078e008e */
[----:B------:R-:W-:Y:S01]  /*b6a0*/  MOV R172, R210 ;  /* 0x000000d200ac7202 */ /* 0x000fe20000000f00 */
[----:B------:R1:W-:Y:S01]  /*b6b0*/  MUFU.EX2 R142, R2 ;  /* 0x00000002008e7308 */ /* 0x0003e20000000800 */
[----:B------:R-:W-:Y:S02]  /*b6c0*/  IMAD.MOV.U32 R210, RZ, RZ, R170 ;  /* 0x000000ffffd27224 */ /* 0x000fe400078e00aa */
[----:B------:R-:W-:Y:S01]  /*b6d0*/  IMAD.MOV.U32 R170, RZ, RZ, R168 ;  /* 0x000000ffffaa7224 */ /* 0x000fe200078e00a8 */
[----:B------:R-:W-:Y:S01]  /*b6e0*/  MOV R168, R166 ;  /* 0x000000a600a87202 */ /* 0x000fe20000000f00 */
[----:B------:R-:W-:Y:S01]  /*b6f0*/  IMAD.MOV.U32 R166, RZ, RZ, R164 ;  /* 0x000000ffffa67224 */ /* 0x000fe200078e00a4 */
[-C--:B------:R-:W-:Y:S01]  /*b700*/  HMMA.16816.F32.BF16 R60, R76, R82.reuse, R60 ;  /* 0x000000524c3c723c */ /* 0x080fe2000004183c */
[----:B------:R-:W2:Y:S01]  /*b710*/  LDSM.16.MT88.4 R76, [R229+0x1000] ;  /* 0x00100000e54c783b */ /* 0x000ea20000004200 */
[----:B------:R-:W-:Y:S06]  /*b720*/  MOV R164, R147 ;  /* 0x0000009300a47202 */ /* 0x000fec0000000f00 */
[----:B------:R-:W-:Y:S07]  /*b730*/  HMMA.16816.F32.BF16 R64, R72, R82, R64 ;  /* 0x000000524840723c */ /* 0x000fee0000041840 */
[----:B----4-:R-:W-:Y:S02]  /*b740*/  F2FP.BF16.PACK_AB R72, R156, R150 ;  /* 0x000000969c48723e */ /* 0x010fe400000010ff */
[----:B------:R-:W-:Y:S03]  /*b750*/  F2FP.BF16.PACK_AB R74, R217, R157 ;  /* 0x0000009dd94a723e */ /* 0x000fe600000010ff */
[--C-:B-1----:R-:W-:Y:S01]  /*b760*/  FFMA.FTZ R2, R211, c[0x0][0x2d0], -R86.reuse ;  /* 0x0000b400d3027a23 */ /* 0x102fe20000010856 */
[----:B------:R-:W-:Y:S01]  /*b770*/  F2FP.BF16.PACK_AB R73, R143, R130 ;  /* 0x000000828f49723e */ /* 0x000fe200000010ff */
[----:B------:R-:W-:Y:S01]  /*b780*/  IMAD.MOV.U32 R211, RZ, RZ, R171 ;  /* 0x000000ffffd37224 */ /* 0x000fe200078e00ab */
[----:B------:R-:W-:Y:S01]  /*b790*/  F2FP.BF16.PACK_AB R75, R215, R149 ;  /* 0x00000095d74b723e */ /* 0x000fe200000010ff */
[----:B------:R1:W-:Y:S01]  /*b7a0*/  MUFU.EX2 R147, R2 ;  /* 0x0000000200937308 */ /* 0x0003e20000000800 */
[----:B------:R-:W-:Y:S01]  /*b7b0*/  MOV R171, R169 ;  /* 0x000000a900ab7202 */ /* 0x000fe20000000f00 */
[----:B------:R-:W-:Y:S02]  /*b7c0*/  IMAD.MOV.U32 R169, RZ, RZ, R167 ;  /* 0x000000ffffa97224 */ /* 0x000fe400078e00a7 */
[----:B------:R-:W-:Y:S02]  /*b7d0*/  IMAD.MOV.U32 R167, RZ, RZ, R165 ;  /* 0x000000ffffa77224 */ /* 0x000fe400078e00a5 */
[----:B------:R-:W-:Y:S02]  /*b7e0*/  IMAD.MOV.U32 R165, RZ, RZ, R243 ;  /* 0x000000ffffa57224 */ /* 0x000fe400078e00f3 */
[----:B------:R-:W4:Y:S01]  /*b7f0*/  LDL.LU R243, [R1+0xc4] ;  /* 0x0000c40001f37983 */ /* 0x000f220000300800 */
[-C--:B--2---:R-:W-:Y:S01]  /*b800*/  HMMA.16816.F32.BF16 R4, R72, R76.reuse, R4 ;  /* 0x0000004c4804723c */ /* 0x084fe20000041804 */
[----:B-1----:R-:W-:Y:S02]  /*b810*/  FFMA.FTZ R2, R172, c[0x0][0x2d0], -R86 ;  /* 0x0000b400ac027a23 */ /* 0x002fe40000010856 */
[----:B------:R-:W-:Y:S02]  /*b820*/  IMAD.MOV.U32 R172, RZ, RZ, R211 ;  /* 0x000000ffffac7224 */ /* 0x000fe400078e00d3 */
[----:B------:R1:W2:Y:S01]  /*b830*/  MUFU.EX2 R216, R2 ;  /* 0x0000000200d87308 */ /* 0x0002a20000000800 */
[----:B------:R-:W-:Y:S01]  /*b840*/  MOV R211, R210 ;  /* 0x000000d200d37202 */ /* 0x000fe20000000f00 */
[----:B------:R-:W-:Y:S02]  /*b850*/  IMAD.MOV.U32 R210, RZ, RZ, R171 ;  /* 0x000000ffffd27224 */ /* 0x000fe400078e00ab */
[----:B------:R-:W-:Y:S03]  /*b860*/  IMAD.MOV.U32 R171, RZ, RZ, R170 ;  /* 0x000000ffffab7224 */ /* 0x000fe600078e00aa */
[----:B------:R-:W-:Y:S01]  /*b870*/  MOV R170, R169 ;  /* 0x000000a900aa7202 */ /* 0x000fe20000000f00 */
[----:B------:R-:W-:Y:S02]  /*b880*/  IMAD.MOV.U32 R169, RZ, RZ, R168 ;  /* 0x000000ffffa97224 */ /* 0x000fe400078e00a8 */
[----:B------:R-:W-:Y:S01]  /*b890*/  IMAD.MOV.U32 R168, RZ, RZ, R167 ;  /* 0x000000ffffa87224 */ /* 0x000fe200078e00a7 */
[----:B------:R-:W-:Y:S01]  /*b8a0*/  MOV R167, R166 ;  /* 0x000000a600a77202 */ /* 0x000fe20000000f00 */
[----:B------:R-:W-:Y:S02]  /*b8b0*/  IMAD.MOV.U32 R166, RZ, RZ, R202 ;  /* 0x000000ffffa67224 */ /* 0x000fe400078e00ca */
[----:B------:R-:W-:Y:S02]  /*b8c0*/  IMAD.MOV.U32 R202, RZ, RZ, R235 ;  /* 0x000000ffffca7224 */ /* 0x000fe400078e00eb */
[----:B------:R-:W3:Y:S01]  /*b8d0*/  LDL.LU R235, [R1+0xc0] ;  /* 0x0000c00001eb7983 */ /* 0x000ee20000300800 */
[----:B-1----:R-:W-:Y:S01]  /*b8e0*/  FFMA.FTZ R2, R172, c[0x0][0x2d0], -R92 ;  /* 0x0000b400ac027a23 */ /* 0x002fe2000001085c */
[----:B--2---:R-:W-:Y:S02]  /*b8f0*/  F2FP.BF16.PACK_AB R82, R216, R147 ;  /* 0x00000093d852723e */ /* 0x004fe400000010ff */
[----:B------:R-:W-:Y:S01]  /*b900*/  MOV R172, R211 ;  /* 0x000000d300ac7202 */ /* 0x000fe20000000f00 */
[----:B------:R1:W-:Y:S01]  /*b910*/  MUFU.EX2 R127, R2 ;  /* 0x00000002007f7308 */ /* 0x0003e20000000800 */
[----:B------:R-:W-:Y:S02]  /*b920*/  IMAD.MOV.U32 R211, RZ, RZ, R210 ;  /* 0x000000ffffd37224 */ /* 0x000fe400078e00d2 */
[----:B------:R-:W-:Y:S01]  /*b930*/  IMAD.MOV.U32 R210, RZ, RZ, R171 ;  /* 0x000000ffffd27224 */ /* 0x000fe200078e00ab */
[----:B------:R-:W-:Y:S01]  /*b940*/  MOV R171, R170 ;  /* 0x000000aa00ab7202 */ /* 0x000fe20000000f00 */
[----:B------:R-:W-:Y:S02]  /*b950*/  IMAD.MOV.U32 R170, RZ, RZ, R169 ;  /* 0x000000ffffaa7224 */ /* 0x000fe400078e00a9 */
[----:B------:R-:W-:Y:S01]  /*b960*/  IMAD.MOV.U32 R169, RZ, RZ, R168 ;  /* 0x000000ffffa97224 */ /* 0x000fe200078e00a8 */
[----:B------:R-:W-:Y:S01]  /*b970*/  MOV R168, R167 ;  /* 0x000000a700a87202 */ /* 0x000fe20000000f00 */
[----:B------:R-:W-:Y:S02]  /*b980*/  IMAD.MOV.U32 R167, RZ, RZ, R158 ;  /* 0x000000ffffa77224 */ /* 0x000fe400078e009e */
[----:B------:R-:W-:Y:S02]  /*b990*/  IMAD.MOV.U32 R158, RZ, RZ, R231 ;  /* 0x000000ffff9e7224 */ /* 0x000fe400078e00e7 */
[----:B------:R-:W2:Y:S01]  /*b9a0*/  LDL.LU R231, [R1+0xbc] ;  /* 0x0000bc0001e77983 */ /* 0x000ea20000300800 */
[----:B-1----:R-:W-:Y:S01]  /*b9b0*/  FFMA.FTZ R2, R172, c[0x0][0x2d0], -R92 ;  /* 0x0000b400ac027a23 */ /* 0x002fe2000001085c */
[----:B------:R-:W-:Y:S01]  /*b9c0*/  MOV R172, R211 ;  /* 0x000000d300ac7202 */ /* 0x000fe20000000f00 */
[----:B------:R-:W-:Y:S02]  /*b9d0*/  IMAD.MOV.U32 R211, RZ, RZ, R210 ;  /* 0x000000ffffd37224 */ /* 0x000fe400078e00d2 */
[----:B------:R1:W1:Y:S01]  /*b9e0*/  MUFU.EX2 R128, R2 ;  /* 0x0000000200807308 */ /* 0x0002620000000800 */
        /* <DEDUP_REMOVED lines=9> */
[----:B------:R-:W-:Y:S02]  /*ba80*/  F2FP.BF16.PACK_AB R81, R128, R127 ;  /* 0x0000007f8051723e */ /* 0x000fe400000010ff */
[----:B------:R-:W-:Y:S01]  /*ba90*/  MOV R172, R211 ;  /* 0x000000d300ac7202 */ /* 0x000fe20000000f00 */
[----:B------:R1:W-:Y:S01]  /*baa0*/  MUFU.EX2 R175, R2 ;  /* 0x0000000200af7308 */ /* 0x0003e20000000800 */
        /* <DEDUP_REMOVED lines=9> */
[----:B------:R-:W-:Y:S02]  /*bb40*/  FFMA.FTZ R80, R173, c[0x0][0x2d0], -R85 ;  /* 0x0000b400ad507a23 */ /* 0x000fe40000010855 */
[----:B------:R-:W-:Y:S02]  /*bb50*/  IMAD.MOV.U32 R173, RZ, RZ, R211 ;  /* 0x000000ffffad7224 */ /* 0x000fe400078e00d3 */
[----:B------:R1:W-:Y:S01]  /*bb60*/  MUFU.EX2 R211, R80 ;  /* 0x0000005000d37308 */ /* 0x0003e20000000800 */
[----:B------:R-:W-:Y:S02]  /*bb70*/  IMAD.MOV.U32 R170, RZ, RZ, R169 ;  /* 0x000000ffffaa7224 */ /* 0x000fe400078e00a9 */
[----:B------:R-:W-:Y:S02]  /*bb80*/  IMAD.MOV.U32 R167, RZ, RZ, R155 ;  /* 0x000000ffffa77224 */ /* 0x000fe400078e009b */
[----:B------:R-:W-:Y:S03]  /*bb90*/  IMAD.MOV.U32 R169, RZ, RZ, R168 ;  /* 0x000000ffffa97224 */ /* 0x000fe600078e00a8 */
[----:B------:R-:W-:Y:S01]  /*bba0*/  MOV R168, R167 ;  /* 0x000000a700a87202 */ /* 0x000fe20000000f00 */
[----:B-1----:R-:W-:Y:S02]  /*bbb0*/  FFMA.FTZ R2, R172, c[0x0][0x2d0], -R92 ;  /* 0x0000b400ac027a23 */ /* 0x002fe4000001085c */
[----:B------:R-:W-:Y:S02]  /*bbc0*/  IMAD.MOV.U32 R172, RZ, RZ, R210 ;  /* 0x000000ffffac7224 */ /* 0x000fe400078e00d2 */
[----:B------:R1:W1:Y:S01]  /*bbd0*/  MUFU.EX2 R210, R2 ;  /* 0x0000000200d27308 */ /* 0x0002620000000800 */
[----:B------:R-:W-:Y:S02]  /*bbe0*/  IMAD.MOV.U32 R167, RZ, RZ, R93 ;  /* 0x000000ffffa77224 */ /* 0x000fe400078e005d */
[----:B------:R-:W-:Y:S01]  /*bbf0*/  MOV R174, R172 ;  /* 0x000000ac00ae7202 */ /* 0x000fe20000000f00 */
[----:B------:R-:W-:Y:S01]  /*bc00*/  IMAD.MOV.U32 R172, RZ, RZ, R171 ;  /* 0x000000ffffac7224 */ /* 0x000fe200078e00ab */
[----:B------:R-:W-:Y:S01]  /*bc10*/  MOV R171, R170 ;  /* 0x000000aa00ab7202 */ /* 0x000fe20000000f00 */
[----:B------:R-:W-:Y:S02]  /*bc20*/  IMAD.MOV.U32 R170, RZ, RZ, R169 ;  /* 0x000000ffffaa7224 */ /* 0x000fe400078e00a9 */
[----:B------:R-:W-:Y:S01]  /*bc30*/  IMAD.MOV.U32 R169, RZ, RZ, R168 ;  /* 0x000000ffffa97224 */ /* 0x000fe200078e00a8 */
[----:B------:R-:W-:Y:S01]  /*bc40*/  MOV R168, R167 ;  /* 0x000000a700a87202 */ /* 0x000fe20000000f00 */
[----:B------:R-:W-:Y:S01]  /*bc50*/  IMAD.MOV.U32 R167, RZ, RZ, R152 ;  /* 0x000000ffffa77224 */ /* 0x000fe200078e0098 */
[----:B------:R-:W-:Y:S01]  /*bc60*/  F2FP.BF16.PACK_AB R80, R142, R131 ;  /* 0x000000838e50723e */ /* 0x000fe200000010ff */
[----:B------:R-:W-:Y:S02]  /*bc70*/  IMAD.MOV.U32 R93, RZ, RZ, R237 ;  /* 0x000000ffff5d7224 */ /* 0x000fe400078e00ed */
[----:B------:R-:W-:Y:S02]  /*bc80*/  IMAD.MOV.U32 R152, RZ, RZ, R234 ;  /* 0x000000ffff987224 */ /* 0x000fe400078e00ea */
[----:B------:R-:W-:Y:S02]  /*bc90*/  FFMA.FTZ R93, R93, c[0x0][0x2d0], -R84 ;  /* 0x0000b4005d5d7a23 */ /* 0x000fe40000010854 */
[----:B-1----:R-:W-:Y:S01]  /*bca0*/  FFMA.FTZ R2, R174, c[0x0][0x2d0], -R85 ;  /* 0x0000b400ae027a23 */ /* 0x002fe20000010855 */
[----:B------:R-:W-:Y:S01]  /*bcb0*/  MOV R174, R173 ;  /* 0x000000ad00ae7202 */ /* 0x000fe20000000f00 */
[----:B------:R-:W-:Y:S01]  /*bcc0*/  IMAD.MOV.U32 R173, RZ, RZ, R172 ;  /* 0x000000ffffad7224 */ /* 0x000fe200078e00ac */
[----:B------:R-:W-:Y:S01]  /*bcd0*/  F2FP.BF16.PACK_AB R83, R210, R175 ;  /* 0x000000afd253723e */ /* 0x000fe200000010ff */
[----:B------:R1:W-:Y:S01]  /*bce0*/  MUFU.EX2 R212, R2 ;  /* 0x0000000200d47308 */ /* 0x0003e20000000800 */
[----:B------:R-:W-:Y:S01]  /*bcf0*/  IMAD.MOV.U32 R172, RZ, RZ, R171 ;  /* 0x000000ffffac7224 */ /* 0x000fe200078e00ab */
[----:B------:R-:W-:Y:S01]  /*bd00*/  MOV R171, R170 ;  /* 0x000000aa00ab7202 */ /* 0x000fe20000000f00 */
[----:B------:R-:W-:Y:S02]  /*bd10*/  IMAD.MOV.U32 R170, RZ, RZ, R169 ;  /* 0x000000ffffaa7224 */ /* 0x000fe400078e00a9 */
[----:B------:R-:W-:Y:S01]  /*bd20*/  IMAD.MOV.U32 R169, RZ, RZ, R168 ;  /* 0x000000ffffa97224 */ /* 0x000fe200078e00a8 */
[C---:B------:R-:W-:Y:S01]  /*bd30*/  HMMA.16816.F32.BF16 R8, R80.reuse, R76, R8 ;  /* 0x0000004c5008723c */ /* 0x040fe20000041808 */
[----:B------:R-:W-:Y:S01]  /*bd40*/  MOV R168, R167 ;  /* 0x000000a700a87202 */ /* 0x000fe20000000f00 */
[----:B------:R-:W-:Y:S02]  /*bd50*/  IMAD.MOV.U32 R167, RZ, RZ, R110 ;  /* 0x000000ffffa77224 */ /* 0x000fe400078e006e */
[----:B------:R-:W-:Y:S04]  /*bd60*/  IMAD.MOV.U32 R110, RZ, RZ, R236 ;  /* 0x000000ffff6e7224 */ /* 0x000fe800078e00ec */
[-C--:B------:R-:W-:Y:S08]  /*bd70*/  HMMA.16816.F32.BF16 R12, R80, R78.reuse, R12 ;  /* 0x0000004e500c723c */ /* 0x080ff0000004180c */
[C---:B------:R-:W-:Y:S01]  /*bd80*/  HMMA.16816.F32.BF16 R16, R72.reuse, R78, R16 ;  /* 0x0000004e4810723c */ /* 0x040fe20000041810 */
[----:B------:R-:W1:Y:S03]  /*bd90*/  LDSM.16.MT88.4 R76, [R233+0x1000] ;  /* 0x00100000e94c783b */ /* 0x000e660000004200 */
[----:B-1----:R-:W-:Y:S01]  /*bda0*/  FFMA.FTZ R2, R174, c[0x0][0x2d0], -R85 ;  /* 0x0000b400ae027a23 */ /* 0x002fe20000010855 */
[----:B------:R-:W-:Y:S01]  /*bdb0*/  MOV R174, R173 ;  /* 0x000000ad00ae7202 */ /* 0x000fe20000000f00 */
[----:B------:R-:W-:Y:S02]  /*bdc0*/  IMAD.MOV.U32 R173, RZ, RZ, R172 ;  /* 0x000000ffffad7224 */ /* 0x000fe400078e00ac */
[----:B------:R1:W-:Y:S01]  /*bdd0*/  MUFU.EX2 R214, R2 ;  /* 0x0000000200d67308 */ /* 0x0003e20000000800 */
[----:B------:R-:W-:Y:S03]  /*bde0*/  IMAD.MOV.U32 R172, RZ, RZ, R171 ;  /* 0x000000ffffac7224 */ /* 0x000fe600078e00ab */
[----:B------:R-:W-:Y:S01]  /*bdf0*/  MOV R171, R170 ;  /* 0x000000aa00ab7202 */ /* 0x000fe20000000f00 */
[----:B------:R-:W-:Y:S02]  /*be00*/  IMAD.MOV.U32 R170, RZ, RZ, R169 ;  /* 0x000000ffffaa7224 */ /* 0x000fe400078e00a9 */
[----:B------:R-:W-:Y:S01]  /*be10*/  IMAD.MOV.U32 R169, RZ, RZ, R168 ;  /* 0x000000ffffa97224 */ /* 0x000fe200078e00a8 */
[----:B------:R-:W-:Y:S01]  /*be20*/  MOV R168, R167 ;  /* 0x000000a700a87202 */ /* 0x000fe20000000f00 */
[----:B------:R-:W-:Y:S02]  /*be30*/  IMAD.MOV.U32 R167, RZ, RZ, R110 ;  /* 0x000000ffffa77224 */ /* 0x000fe400078e006e */
[----:B------:R-:W-:Y:S01]  /*be40*/  IMAD.MOV.U32 R110, RZ, RZ, R107 ;  /* 0x000000ffff6e7224 */ /* 0x000fe200078e006b */
[----:B------:R-:W-:Y:S03]  /*be50*/  MOV R107, R240 ;  /* 0x000000f0006b7202 */ /* 0x000fe60000000f00 */
[----:B------:R-:W-:Y:S02]  /*be60*/  FFMA.FTZ R110, R110, c[0x0][0x2d0], -R84 ;  /* 0x0000b4006e6e7a23 */ /* 0x000fe40000010854 */
[----:B-1----:R-:W-:Y:S02]  /*be70*/  FFMA.FTZ R2, R174, c[0x0][0x2d0], -R85 ;  /* 0x0000b400ae027a23 */ /* 0x002fe40000010855 */
[----:B------:R-:W-:Y:S02]  /*be80*/  IMAD.MOV.U32 R174, RZ, RZ, R173 ;  /* 0x000000ffffae7224 */ /* 0x000fe400078e00ad */
[----:B------:R1:W-:Y:S01]  /*be90*/  MUFU.EX2 R213, R2 ;  /* 0x0000000200d57308 */ /* 0x0003e20000000800 */
[----:B------:R-:W-:Y:S01]  /*bea0*/  IMAD.MOV.U32 R173, RZ, RZ, R172 ;  /* 0x000000ffffad7224 */ /* 0x000fe200078e00ac */
[----:B------:R-:W-:Y:S01]  /*beb0*/  MOV R172, R171 ;  /* 0x000000ab00ac7202 */ /* 0x000fe20000000f00 */
[----:B------:R-:W-:Y:S01]  /*bec0*/  IMAD.MOV.U32 R171, RZ, RZ, R170 ;  /* 0x000000ffffab7224 */ /* 0x000fe200078e00aa */
[-C--:B------:R-:W-:Y:S01]  /*bed0*/  HMMA.16816.F32.BF16 R20, R72, R76.reuse, R20 ;  /* 0x0000004c4814723c */ /* 0x080fe20000041814 */
[----:B------:R-:W-:Y:S01]  /*bee0*/  IMAD.MOV.U32 R170, RZ, RZ, R169 ;  /* 0x000000ffffaa7224 */ /* 0x000fe200078e00a9 */
[----:B------:R-:W-:Y:S01]  /*bef0*/  MOV R169, R168 ;  /* 0x000000a800a97202 */ /* 0x000fe20000000f00 */
[----:B------:R-:W-:Y:S01]  /*bf00*/  IMAD.MOV.U32 R168, RZ, RZ, R167 ;  /* 0x000000ffffa87224 */ /* 0x000fe200078e00a7 */
[----:B------:R-:W-:Y:S01]  /*bf10*/  MOV R176, R173 ;  /* 0x000000ad00b07202 */ /* 0x000fe20000000f00 */
[----:B------:R-:W-:Y:S02]  /*bf20*/  IMAD.MOV.U32 R167, RZ, RZ, R241 ;  /* 0x000000ffffa77224 */ /* 0x000fe400078e00f1 */
[----:B------:R-:W-:Y:S01]  /*bf30*/  IMAD.MOV.U32 R173, RZ, RZ, R172 ;  /* 0x000000ffffad7224 */ /* 0x000fe200078e00ac */
[C---:B------:R-:W-:Y:S01]  /*bf40*/  HMMA.16816.F32.BF16 R24, R80.reuse, R76, R24 ;  /* 0x0000004c5018723c */ /* 0x040fe20000041818 */
[----:B------:R-:W-:Y:S03]  /*bf50*/  IMAD.MOV.U32 R172, RZ, RZ, R171 ;  /* 0x000000ffffac7224 */ /* 0x000fe600078e00ab */
[----:B------:R-:W-:Y:S01]  /*bf60*/  MOV R171, R170 ;  /* 0x000000aa00ab7202 */ /* 0x000fe20000000f00 */
[----:B------:R-:W-:Y:S01]  /*bf70*/  IMAD.MOV.U32 R170, RZ, RZ, R169 ;  /* 0x000000ffffaa7224 */ /* 0x000fe200078e00a9 */
[----:B------:R-:W-:Y:S01]  /*bf80*/  MOV R177, R173 ;  /* 0x000000ad00b17202 */ /* 0x000fe20000000f00 */
[----:B------:R-:W-:Y:S01]  /*bf90*/  IMAD.MOV.U32 R169, RZ, RZ, R168 ;  /* 0x000000ffffa97224 */ /* 0x000fe200078e00a8 */
[-C--:B------:R-:W-:Y:S01]  /*bfa0*/  HMMA.16816.F32.BF16 R28, R80, R78.reuse, R28 ;  /* 0x0000004e501c723c */ /* 0x080fe2000004181c */
[----:B------:R-:W-:Y:S03]  /*bfb0*/  MOV R168, R167 ;  /* 0x000000a700a87202 */ /* 0x000fe60000000f00 */
[--C-:B-1----:R-:W-:Y:S02]  /*bfc0*/  FFMA.FTZ R2, R174, c[0x0][0x2d0], -R84.reuse ;  /* 0x0000b400ae027a23 */ /* 0x102fe40000010854 */
[----:B------:R-:W-:Y:S02]  /*bfd0*/  FFMA.FTZ R88, R177, c[0x0][0x2d0], -R84 ;  /* 0x0000b400b1587a23 */ /* 0x000fe40000010854 */
[----:B------:R1:W-:Y:S01]  /*bfe0*/  MUFU.EX2 R174, R2 ;  /* 0x0000000200ae7308 */ /* 0x0003e20000000800 */
[C---:B------:R-:W-:Y:S01]  /*bff0*/  HMMA.16816.F32.BF16 R32, R72.reuse, R78, R32 ;  /* 0x0000004e4820723c */ /* 0x040fe20000041820 */
[----:B------:R-:W4:Y:S02]  /*c000*/  LDSM.16.MT88.4 R76, [R230+0x1000] ;  /* 0x00100000e64c783b */ /* 0x000f240000004200 */
[----:B------:R-:W-:Y:S02]  /*c010*/  IMAD.MOV.U32 R167, RZ, RZ, R166 ;  /* 0x000000ffffa77224 */ /* 0x000fe400078e00a6 */
[----:B------:R-:W-:Y:S01]  /*c020*/  IMAD.MOV.U32 R166, RZ, RZ, R165 ;  /* 0x000000ffffa67224 */ /* 0x000fe200078e00a5 */
[----:B------:R-:W-:Y:S01]  /*c030*/  MOV R165, R164 ;  /* 0x000000a400a57202 */ /* 0x000fe20000000f00 */
[----:B------:R-:W-:Y:S02]  /*c040*/  IMAD.MOV.U32 R164, RZ, RZ, R163 ;  /* 0x000000ffffa47224 */ /* 0x000fe400078e00a3 */
[----:B------:R-:W-:Y:S03]  /*c050*/  IMAD.MOV.U32 R163, RZ, RZ, R162 ;  /* 0x000000ffffa37224 */ /* 0x000fe600078e00a2 */
[----:B------:R-:W-:Y:S01]  /*c060*/  MOV R162, R161 ;  /* 0x000000a100a27202 */ /* 0x000fe20000000f00 */
[----:B------:R-:W-:Y:S02]  /*c070*/  IMAD.MOV.U32 R161, RZ, RZ, R160 ;  /* 0x000000ffffa17224 */ /* 0x000fe400078e00a0 */
[----:B------:R-:W-:Y:S02]  /*c080*/  IMAD.MOV.U32 R173, RZ, RZ, R171 ;  /* 0x000000ffffad7224 */ /* 0x000fe400078e00ab */
[----:B------:R-:W-:Y:S01]  /*c090*/  IMAD.MOV.U32 R171, RZ, RZ, R169 ;  /* 0x000000ffffab7224 */ /* 0x000fe200078e00a9 */
[----:B------:R-:W-:Y:S01]  /*c0a0*/  MOV R169, R167 ;  /* 0x000000a700a97202 */ /* 0x000fe20000000f00 */
[----:B------:R-:W-:Y:S01]  /*c0b0*/  IMAD.MOV.U32 R167, RZ, RZ, R165 ;  /* 0x000000ffffa77224 */ /* 0x000fe200078e00a5 */
[----:B------:R-:W-:Y:S01]  /*c0c0*/  MOV R177, R173 ;  /* 0x000000ad00b17202 */ /* 0x000fe20000000f00 */
[----:B------:R-:W-:Y:S01]  /*c0d0*/  IMAD.MOV.U32 R165, RZ, RZ, R163 ;  /* 0x000000ffffa57224 */ /* 0x000fe200078e00a3 */
[----:B------:R-:W-:Y:S01]  /*c0e0*/  MOV R163, R161 ;  /* 0x000000a100a37202 */ /* 0x000fe20000000f00 */
[----:B-1----:R-:W-:Y:S02]  /*c0f0*/  FFMA.FTZ R2, R176, c[0x0][0x2d0], -R84 ;  /* 0x0000b400b0027a23 */ /* 0x002fe40000010854 */
[----:B------:R-:W-:Y:S01]  /*c100*/  IMAD.MOV.U32 R176, RZ, RZ, R172 ;  /* 0x000000ffffb07224 */ /* 0x000fe200078e00ac */
[----:B------:R-:W-:Y:S01]  /*c110*/  MOV R172, R170 ;  /* 0x000000aa00ac7202 */ /* 0x000fe20000000f00 */
[----:B------:R-:W-:Y:S02]  /*c120*/  IMAD.MOV.U32 R170, RZ, RZ, R168 ;  /* 0x000000ffffaa7224 */ /* 0x000fe400078e00a8 */
[----:B------:R-:W-:Y:S01]  /*c130*/  IMAD.MOV.U32 R168, RZ, RZ, R166 ;  /* 0x000000ffffa87224 */ /* 0x000fe200078e00a6 */
[----:B------:R-:W-:Y:S01]  /*c140*/  MOV R166, R164 ;  /* 0x000000a400a67202 */ /* 0x000fe20000000f00 */
[----:B------:R-:W-:Y:S02]  /*c150*/  IMAD.MOV.U32 R164, RZ, RZ, R162 ;  /* 0x000000ffffa47224 */ /* 0x000fe400078e00a2 */
[----:B------:R-:W-:Y:S02]  /*c160*/  IMAD.MOV.U32 R161, RZ, RZ, R158 ;  /* 0x000000ffffa17224 */ /* 0x000fe400078e009e */
[----:B------:R-:W-:Y:S02]  /*c170*/  IMAD.MOV.U32 R178, RZ, RZ, R176 ;  /* 0x000000ffffb27224 */ /* 0x000fe400078e00b0 */
[----:B------:R-:W-:Y:S02]  /*c180*/  IMAD.MOV.U32 R173, RZ, RZ, R171 ;  /* 0x000000ffffad7224 */ /* 0x000fe400078e00ab */
[----:B------:R-:W-:Y:S01]  /*c190*/  IMAD.MOV.U32 R171, RZ, RZ, R169 ;  /* 0x000000ffffab7224 */ /* 0x000fe200078e00a9 */
[----:B------:R-:W-:Y:S01]  /*c1a0*/  MOV R169, R167 ;  /* 0x000000a700a97202 */ /* 0x000fe20000000f00 */
[----:B------:R-:W-:Y:S01]  /*c1b0*/  IMAD.MOV.U32 R167, RZ, RZ, R165 ;  /* 0x000000ffffa77224 */ /* 0x000fe200078e00a5 */
[-C--:B----4-:R-:W-:Y:S01]  /*c1c0*/  HMMA.16816.F32.BF16 R36, R72, R76.reuse, R36 ;  /* 0x0000004c4824723c */ /* 0x090fe20000041824 */
[----:B------:R-:W-:Y:S01]  /*c1d0*/  IMAD.MOV.U32 R165, RZ, RZ, R163 ;  /* 0x000000ffffa57224 */ /* 0x000fe200078e00a3 */
[----:B------:R-:W-:Y:S01]  /*c1e0*/  MOV R163, R161 ;  /* 0x000000a100a37202 */ /* 0x000fe20000000f00 */
[----:B------:R-:W-:Y:S02]  /*c1f0*/  IMAD.MOV.U32 R179, RZ, RZ, R177 ;  /* 0x000000ffffb37224 */ /* 0x000fe400078e00b1 */
[----:B------:R-:W-:Y:S01]  /*c200*/  IMAD.MOV.U32 R177, RZ, RZ, R173 ;  /* 0x000000ffffb17224 */ /* 0x000fe200078e00ad */
[----:B------:R-:W-:Y:S01]  /*c210*/  MOV R173, R171 ;  /* 0x000000ab00ad7202 */ /* 0x000fe20000000f00 */
[----:B------:R-:W-:Y:S01]  /*c220*/  IMAD.MOV.U32 R171, RZ, RZ, R169 ;  /* 0x000000ffffab7224 */ /* 0x000fe200078e00a9 */
[C---:B------:R-:W-:Y:S01]  /*c230*/  HMMA.16816.F32.BF16 R40, R80.reuse, R76, R40 ;  /* 0x0000004c5028723c */ /* 0x040fe20000041828 */
[----:B------:R-:W-:Y:S03]  /*c240*/  IMAD.MOV.U32 R169, RZ, RZ, R167 ;  /* 0x000000ffffa97224 */ /* 0x000fe600078e00a7 */
[----:B------:R-:W-:Y:S01]  /*c250*/  IMAD.MOV.U32 R158, RZ, RZ, R243 ;  /* 0x000000ffff9e7224 */ /* 0x000fe200078e00f3 */
[----:B------:R-:W-:Y:S01]  /*c260*/  MOV R167, R165 ;  /* 0x000000a500a77202 */ /* 0x000fe20000000f00 */
[----:B------:R-:W-:Y:S02]  /*c270*/  IMAD.MOV.U32 R165, RZ, RZ, R163 ;  /* 0x000000ffffa57224 */ /* 0x000fe400078e00a3 */
[----:B------:R-:W-:Y:S01]  /*c280*/  IMAD.MOV.U32 R161, RZ, RZ, R158 ;  /* 0x000000ffffa17224 */ /* 0x000fe200078e009e */
[-C--:B------:R-:W-:Y:S03]  /*c290*/  HMMA.16816.F32.BF16 R44, R80, R78.reuse, R44 ;  /* 0x0000004e502c723c */ /* 0x080fe6000004182c */
[----:B------:R-:W-:Y:S02]  /*c2a0*/  IMAD.MOV.U32 R158, RZ, RZ, R244 ;  /* 0x000000ffff9e7224 */ /* 0x000fe400078e00f4 */
[----:B------:R-:W-:Y:S02]  /*c2b0*/  IMAD.MOV.U32 R163, RZ, RZ, R161 ;  /* 0x000000ffffa37224 */ /* 0x000fe400078e00a1 */
[----:B------:R-:W-:Y:S01]  /*c2c0*/  IMAD.MOV.U32 R176, RZ, RZ, R172 ;  /* 0x000000ffffb07224 */ /* 0x000fe200078e00ac */
[----:B------:R-:W-:Y:S01]  /*c2d0*/  MOV R161, R158 ;  /* 0x0000009e00a17202 */ /* 0x000fe20000000f00 */
[----:B------:R-:W-:Y:S01]  /*c2e0*/  IMAD.MOV.U32 R158, RZ, RZ, R208 ;  /* 0x000000ffff9e7224 */ /* 0x000fe200078e00d0 */
[C---:B------:R-:W-:Y:S02]  /*c2f0*/  HMMA.16816.F32.BF16 R48, R72.reuse, R78, R48 ;  /* 0x0000004e4830723c */ /* 0x040fe40000041830 */
[----:B------:R-:W-:Y:S01]  /*c300*/  MOV R172, R170 ;  /* 0x000000aa00ac7202 */ /* 0x000fe20000000f00 */
[----:B------:R-:W-:Y:S02]  /*c310*/  IMAD.MOV.U32 R170, RZ, RZ, R168 ;  /* 0x000000ffffaa7224 */ /* 0x000fe400078e00a8 */
[----:B------:R-:W-:Y:S01]  /*c320*/  IMAD.MOV.U32 R168, RZ, RZ, R166 ;  /* 0x000000ffffa87224 */ /* 0x000fe200078e00a6 */
[----:B------:R-:W-:Y:S01]  /*c330*/  MOV R166, R164 ;  /* 0x000000a400a67202 */ /* 0x000fe20000000f00 */
[----:B---3--:R-:W-:Y:S04]  /*c340*/  FFMA.FTZ R97, R97, c[0x0][0x2d0], -R85 ;  /* 0x0000b40061617a23 */ /* 0x008fe80000010855 */
[----:B------:R-:W-:Y:S10]  /*c350*/  MUFU.EX2 R188, R97 ;  /* 0x0000006100bc7308 */ /* 0x000ff40000000800 */
[----:B------:R-:W-:Y:S01]  /*c360*/  MUFU.EX2 R97, R129 ;  /* 0x0000008100617308 */ /* 0x000fe20000000800 */
[----:B--2---:R-:W-:Y:S02]  /*c370*/  IMAD.MOV.U32 R155, RZ, RZ, R231 ;  /* 0x000000ffff9b7224 */ /* 0x004fe400078e00e7 */
[----:B------:R1:W5:Y:S04]  /*c380*/  LDL.LU R231, [R1+0xb4] ;  /* 0x0000b40001e77983 */ /* 0x0003680000300800 */
[----:B------:R1:W5:Y:S04]  /*c390*/  LDL.LU R237, [R1+0xb0] ;  /* 0x0000b00001ed7983 */ /* 0x0003680000300800 */
[----:B------:R1:W5:Y:S04]  /*c3a0*/  LDL.LU R234, [R1+0xac] ;  /* 0x0000ac0001ea7983 */ /* 0x0003680000300800 */
[----:B------:R1:W5:Y:S04]  /*c3b0*/  LDL.LU R236, [R1+0xa8] ;  /* 0x0000a80001ec7983 */ /* 0x0003680000300800 */
[----:B------:R1:W5:Y:S04]  /*c3c0*/  LDL.LU R240, [R1+0xa4] ;  /* 0x0000a40001f07983 */ /* 0x0003680000300800 */
[----:B------:R1:W5:Y:S01]  /*c3d0*/  LDL.LU R241, [R1+0xa0] ;  /* 0x0000a00001f17983 */ /* 0x0003620000300800 */
[----:B------:R-:W-:Y:S03]  /*c3e0*/  IMAD.MOV.U32 R160, RZ, RZ, R242 ;  /* 0x000000ffffa07224 */ /* 0x000fe600078e00f2 */
[----:B------:R1:W5:Y:S01]  /*c3f0*/  LDL.LU R242, [R1+0x9c] ;  /* 0x00009c0001f27983 */ /* 0x0003620000300800 */
[----:B------:R-:W-:Y:S01]  /*c400*/  IMAD.MOV.U32 R162, RZ, RZ, R160 ;  /* 0x000000ffffa27224 */ /* 0x000fe200078e00a0 */
[----:B------:R-:W-:Y:S02]  /*c410*/  MOV R160, R209 ;  /* 0x000000d100a07202 */ /* 0x000fe40000000f00 */
[----:B------:R1:W5:Y:S01]  /*c420*/  LDL.LU R243, [R1+0x98] ;  /* 0x0000980001f37983 */ /* 0x0003620000300800 */
[----:B------:R2:W-:Y:S01]  /*c430*/  MUFU.EX2 R209, R2 ;  /* 0x0000000200d17308 */ /* 0x0005e20000000800 */
[----:B------:R-:W-:Y:S02]  /*c440*/  IMAD.MOV.U32 R164, RZ, RZ, R162 ;  /* 0x000000ffffa47224 */ /* 0x000fe400078e00a2 */
[----:B------:R-:W-:Y:S01]  /*c450*/  IMAD.MOV.U32 R162, RZ, RZ, R160 ;  /* 0x000000ffffa27224 */ /* 0x000fe200078e00a0 */
[----:B------:R-:W-:Y:S01]  /*c460*/  MOV R160, R206 ;  /* 0x000000ce00a07202 */ /* 0x000fe20000000f00 */
[----:B------:R1:W5:Y:S05]  /*c470*/  LDL.LU R244, [R1+0x94] ;  /* 0x0000940001f47983 */ /* 0x00036a0000300800 */
[----:B------:R-:W-:Y:S01]  /*c480*/  MUFU.EX2 R206, R88 ;  /* 0x0000005800ce7308 */ /* 0x000fe20000000800 */
[----:B--2---:R-:W-:Y:S01]  /*c490*/  FFMA.FTZ R2, R178, c[0x0][0x2d0], -R84 ;  /* 0x0000b400b2027a23 */ /* 0x004fe20000010854 */
[----:B------:R-:W-:Y:S01]  /*c4a0*/  MOV R178, R176 ;  /* 0x000000b000b27202 */ /* 0x000fe20000000f00 */
[----:B------:R-:W-:Y:S07]  /*c4b0*/  IMAD.MOV.U32 R176, RZ, RZ, R172 ;  /* 0x000000ffffb07224 */ /* 0x000fee00078e00ac */
[----:B------:R2:W-:Y:S01]  /*c4c0*/  MUFU.EX2 R208, R2 ;  /* 0x0000000200d07308 */ /* 0x0005e20000000800 */
        /* <DEDUP_REMOVED lines=8> */
[----:B------:R-:W-:Y:S01]  /*c550*/  IMAD.MOV.U32 R160, RZ, RZ, R155 ;  /* 0x000000ffffa07224 */ /* 0x000fe200078e009b */
[----:B------:R-:W-:Y:S01]  /*c560*/  MOV R155, R245 ;  /* 0x000000f5009b7202 */ /* 0x000fe20000000f00 */
[----:B------:R-:W-:Y:S01]  /*c570*/  FFMA.FTZ R87, R192, c[0x0][0x2d0], -R86 ;  /* 0x0000b400c0577a23 */ /* 0x000fe20000010856 */
[----:B------:R1:W5:Y:S01]  /*c580*/  LDL.LU R245, [R1+0x90] ;  /* 0x0000900001f57983 */ /* 0x0003620000300800 */
[----:B------:R-:W-:Y:S02]  /*c590*/  IMAD.MOV.U32 R192, RZ, RZ, R178 ;  /* 0x000000ffffc07224 */ /* 0x000fe400078e00b2 */
[----:B------:R-:W-:Y:S01]  /*c5a0*/  IMAD.MOV.U32 R176, RZ, RZ, R172 ;  /* 0x000000ffffb07224 */ /* 0x000fe200078e00ac */
[----:B------:R-:W-:Y:S01]  /*c5b0*/  MOV R172, R171 ;  /* 0x000000ab00ac7202 */ /* 0x000fe20000000f00 */
[----:B------:R-:W-:Y:S01]  /*c5c0*/  IMAD.MOV.U32 R171, RZ, RZ, R169 ;  /* 0x000000ffffab7224 */ /* 0x000fe200078e00a9 */
[----:B------:R-:W-:Y:S01]  /*c5d0*/  MUFU.EX2 R178, R87 ;  /* 0x0000005700b27308 */ /* 0x000fe20000000800 */
[----:B------:R-:W-:Y:S01]  /*c5e0*/  IMAD.MOV.U32 R169, RZ, RZ, R168 ;  /* 0x000000ffffa97224 */ /* 0x000fe200078e00a8 */
[----:B------:R-:W-:Y:S01]  /*c5f0*/  MOV R168, R167 ;  /* 0x000000a700a87202 */ /* 0x000fe20000000f00 */
[----:B------:R-:W-:Y:S02]  /*c600*/  IMAD.MOV.U32 R167, RZ, RZ, R166 ;  /* 0x000000ffffa77224 */ /* 0x000fe400078e00a6 */
[----:B--2---:R-:W-:Y:S02]  /*c610*/  FFMA.FTZ R2, R179, c[0x0][0x2d0], -R86 ;  /* 0x0000b400b3027a23 */ /* 0x004fe40000010856 */
[----:B------:R-:W-:Y:S02]  /*c620*/  IMAD.MOV.U32 R179, RZ, RZ, R177 ;  /* 0x000000ffffb37224 */ /* 0x000fe400078e00b1 */
[----:B------:R-:W-:Y:S02]  /*c630*/  IMAD.MOV.U32 R177, RZ, RZ, R173 ;  /* 0x000000ffffb17224 */ /* 0x000fe400078e00ad */
[----:B------:R2:W3:Y:S01]  /*c640*/  MUFU.EX2 R173, R2 ;  /* 0x0000000200ad7308 */ /* 0x0004e20000000800 */
        /* <DEDUP_REMOVED lines=15> */
[----:B------:R-:W-:Y:S01]  /*c740*/  IMAD.MOV.U32 R155, RZ, RZ, R238 ;  /* 0x000000ffff9b7224 */ /* 0x000fe200078e00ee */
[----:B------:R-:W-:Y:S01]  /*c750*/  MOV R158, R207 ;  /* 0x000000cf009e7202 */ /* 0x000fe20000000f00 */
[----:B------:R1:W5:Y:S01]  /*c760*/  LDL.LU R238, [R1+0x8c] ;  /* 0x00008c0001ee7983 */ /* 0x0003620000300800 */
[--C-:B--2---:R-:W-:Y:S04]  /*c770*/  FFMA.FTZ R2, R179, c[0x0][0x2d0], -R86.reuse ;  /* 0x0000b400b3027a23 */ /* 0x104fe80000010856 */
[----:B------:R2:W-:Y:S02]  /*c780*/  MUFU.EX2 R179, R2 ;  /* 0x0000000200b37308 */ /* 0x0005e40000000800 */
[----:B--2---:R-:W-:Y:S02]  /*c790*/  FFMA.FTZ R2, R192, c[0x0][0x2d0], -R86 ;  /* 0x0000b400c0027a23 */ /* 0x004fe40000010856 */
[----:B------:R-:W-:Y:S01]  /*c7a0*/  IMAD.MOV.U32 R192, RZ, RZ, R172 ;  /* 0x000000ffffc07224 */ /* 0x000fe200078e00ac */
[----:B------:R-:W-:Y:S05]  /*c7b0*/  MOV R172, R169 ;  /* 0x000000a900ac7202 */ /* 0x000fea0000000f00 */
[----:B------:R2:W-:Y:S01]  /*c7c0*/  MUFU.EX2 R207, R2 ;  /* 0x0000000200cf7308 */ /* 0x0005e20000000800 */
[----:B------:R-:W-:Y:S02]  /*c7d0*/  IMAD.MOV.U32 R169, RZ, RZ, R167 ;  /* 0x000000ffffa97224 */ /* 0x000fe400078e00a7 */
[----:B------:R-:W-:Y:S02]  /*c7e0*/  IMAD.MOV.U32 R180, RZ, RZ, R192 ;  /* 0x000000ffffb47224 */ /* 0x000fe400078e00c0 */
        /* <DEDUP_REMOVED lines=9> */
[----:B------:R-:W-:Y:S02]  /*c880*/  IMAD.MOV.U32 R107, RZ, RZ, R239 ;  /* 0x000000ffff6b7224 */ /* 0x000fe400078e00ef */
[----:B------:R-:W-:Y:S01]  /*c890*/  FFMA.FTZ R88, R169, c[0x0][0x2d0], -R85 ;  /* 0x0000b400a9587a23 */ /* 0x000fe20000010855 */
[----:B------:R1:W5:Y:S01]  /*c8a0*/  LDL.LU R239, [R1+0x88] ;  /* 0x0000880001ef7983 */ /* 0x0003620000300800 */
[----:B------:R-:W-:Y:S02]  /*c8b0*/  IMAD.MOV.U32 R169, RZ, RZ, R168 ;  /* 0x000000ffffa97224 */ /* 0x000fe400078e00a8 */
[----:B--2---:R-:W-:Y:S01]  /*c8c0*/  FFMA.FTZ R2, R193, c[0x0][0x2d0], -R92 ;  /* 0x0000b400c1027a23 */ /* 0x004fe2000001085c */
[----:B------:R-:W-:Y:S01]  /*c8d0*/  MOV R193, R177 ;  /* 0x000000b100c17202 */ /* 0x000fe20000000f00 */
[----:B------:R-:W-:Y:S01]  /*c8e0*/  IMAD.MOV.U32 R177, RZ, RZ, R171 ;  /* 0x000000ffffb17224 */ /* 0x000fe200078e00ab */
[----:B------:R-:W-:Y:S01]  /*c8f0*/  MOV R171, R164 ;  /* 0x000000a400ab7202 */ /* 0x000fe20000000f00 */
[----:B------:R2:W-:Y:S01]  /*c900*/  MUFU.EX2 R172, R2 ;  /* 0x0000000200ac7308 */ /* 0x0005e20000000800 */
[----:B------:R-:W-:Y:S01]  /*c910*/  MOV R181, R193 ;  /* 0x000000c100b57202 */ /* 0x000fe20000000f00 */
[----:B------:R-:W-:Y:S02]  /*c920*/  IMAD.MOV.U32 R193, RZ, RZ, R177 ;  /* 0x000000ffffc17224 */ /* 0x000fe400078e00b1 */
        /* <DEDUP_REMOVED lines=12> */
[----:B------:R-:W-:Y:S01]  /*c9f0*/  MOV R167, R166 ;  /* 0x000000a600a77202 */ /* 0x000fe20000000f00 */
[----:B------:R-:W-:Y:S01]  /*ca00*/  IMAD.MOV.U32 R166, RZ, RZ, R201 ;  /* 0x000000ffffa67224 */ /* 0x000fe200078e00c9 */
[----:B------:R1:W5:Y:S01]  /*ca10*/  LDL.LU R228, [R1+0x84] ;  /* 0x0000840001e47983 */ /* 0x0003620000300800 */
[----:B--2---:R-:W-:Y:S01]  /*ca20*/  FFMA.FTZ R2, R180, c[0x0][0x2d0], -R92 ;  /* 0x0000b400b4027a23 */ /* 0x004fe2000001085c */
[----:B------:R-:W-:Y:S01]  /*ca30*/  MUFU.EX2 R201, R88 ;  /* 0x0000005800c97308 */ /* 0x000fe20000000800 */
[----:B------:R-:W-:Y:S01]  /*ca40*/  IMAD.MOV.U32 R180, RZ, RZ, R192 ;  /* 0x000000ffffb47224 */ /* 0x000fe200078e00c0 */
[----:B------:R-:W-:Y:S01]  /*ca50*/  MOV R192, R176 ;  /* 0x000000b000c07202 */ /* 0x000fe20000000f00 */
[----:B------:R-:W-:Y:S02]  /*ca60*/  IMAD.MOV.U32 R176, RZ, RZ, R235 ;  /* 0x000000ffffb07224 */ /* 0x000fe400078e00eb */
[----:B------:R1:W5:Y:S01]  /*ca70*/  LDL.LU R235, [R1+0x80] ;  /* 0x0000800001eb7983 */ /* 0x0003620000300800 */
[----:B------:R-:W-:Y:S02]  /*ca80*/  FFMA.FTZ R76, R171, c[0x0][0x2d0], -R86 ;  /* 0x0000b400ab4c7a23 */ /* 0x000fe40000010856 */
[----:B------:R-:W-:Y:S01]  /*ca90*/  IMAD.MOV.U32 R171, RZ, RZ, R170 ;  /* 0x000000ffffab7224 */ /* 0x000fe200078e00aa */
[----:B------:R-:W2:Y:S01]  /*caa0*/  LDL.LU R122, [R1+0x18] ;  /* 0x00001800017a7983 */ /* 0x000ea20000300800 */
[----:B------:R4:W1:Y:S01]  /*cab0*/  MUFU.EX2 R177, R2 ;  /* 0x0000000200b17308 */ /* 0x0008620000000800 */
[----:B------:R-:W-:Y:S02]  /*cac0*/  MOV R170, R197 ;  /* 0x000000c500aa7202 */ /* 0x000fe40000000f00 */
[----:B------:R-:W2:Y:S04]  /*cad0*/  LDL.LU R89, [R1+0x1c] ;  /* 0x00001c0001597983 */ /* 0x000ea80000300800 */
[----:B------:R-:W2:Y:S04]  /*cae0*/  LDL.LU R121, [R1+0x24] ;  /* 0x0000240001797983 */ /* 0x000ea80000300800 */
[----:B------:R-:W2:Y:S04]  /*caf0*/  LDL.LU R120, [R1+0x20] ;  /* 0x0000200001787983 */ /* 0x000ea80000300800 */
[----:B------:R-:W2:Y:S01]  /*cb00*/  LDL R218, [R1+0x2c] ;  /* 0x00002c0001da7983 */ /* 0x000ea20000100800 */
[--C-:B----4-:R-:W-:Y:S02]  /*cb10*/  FFMA.FTZ R2, R181, c[0x0][0x2d0], -R92.reuse ;  /* 0x0000b400b5027a23 */ /* 0x110fe4000001085c */
[----:B------:R-:W-:Y:S01]  /*cb20*/  IMAD.MOV.U32 R181, RZ, RZ, R193 ;  /* 0x000000ffffb57224 */ /* 0x000fe200078e00c1 */
[----:B------:R-:W-:Y:S02]  /*cb30*/  MOV R193, R176 ;  /* 0x000000b000c17202 */ /* 0x000fe40000000f00 */
[----:B------:R4:W-:Y:S03]  /*cb40*/  MUFU.EX2 R176, R2 ;  /* 0x0000000200b07308 */ /* 0x0009e60000000800 */
[--C-:B------:R-:W-:Y:S01]  /*cb50*/  FFMA.FTZ R87, R193, c[0x0][0x2d0], -R85.reuse ;  /* 0x0000b400c1577a23 */ /* 0x100fe20000010855 */
[----:B------:R-:W-:Y:S06]  /*cb60*/  MOV R193, R205 ;  /* 0x000000cd00c17202 */ /* 0x000fec0000000f00 */
[----:B------:R-:W-:Y:S01]  /*cb70*/  MUFU.EX2 R205, R87 ;  /* 0x0000005700cd7308 */ /* 0x000fe20000000800 */
[----:B----4-:R-:W-:Y:S09]  /*cb80*/  FFMA.FTZ R2, R181, c[0x0][0x2d0], -R92 ;  /* 0x0000b400b5027a23 */ /* 0x010ff2000001085c */
[----:B------:R4:W1:Y:S02]  /*cb90*/  MUFU.EX2 R183, R2 ;  /* 0x0000000200b77308 */ /* 0x0008640000000800 */
[----:B----4-:R-:W-:Y:S02]  /*cba0*/  FFMA.FTZ R2, R164, c[0x0][0x2d0], -R85 ;  /* 0x0000b400a4027a23 */ /* 0x010fe40000010855 */
[----:B------:R-:W-:Y:S01]  /*cbb0*/  IMAD.MOV.U32 R164, RZ, RZ, R163 ;  /* 0x000000ffffa47224 */ /* 0x000fe200078e00a3 */
[----:B------:R-:W-:Y:S01]  /*cbc0*/  MOV R163, R162 ;  /* 0x000000a200a37202 */ /* 0x000fe20000000f00 */
[----:B------:R-:W-:Y:S02]  /*cbd0*/  IMAD.MOV.U32 R162, RZ, RZ, R161 ;  /* 0x000000ffffa27224 */ /* 0x000fe400078e00a1 */
[----:B------:R-:W-:Y:S01]  /*cbe0*/  IMAD.MOV.U32 R161, RZ, RZ, R158 ;  /* 0x000000ffffa17224 */ /* 0x000fe200078e009e */
[----:B------:R-:W-:Y:S01]  /*cbf0*/  MOV R158, R145 ;  /* 0x00000091009e7202 */ /* 0x000fe20000000f00 */
[----:B------:R-:W-:Y:S02]  /*cc00*/  IMAD.MOV.U32 R145, RZ, RZ, R203 ;  /* 0x000000ffff917224 */ /* 0x000fe400078e00cb */
[----:B------:R-:W-:Y:S02]  /*cc10*/  IMAD.MOV.U32 R203, RZ, RZ, R202 ;  /* 0x000000ffffcb7224 */ /* 0x000fe400078e00ca */
[----:B------:R4:W-:Y:S02]  /*cc20*/  MUFU.EX2 R202, R2 ;  /* 0x0000000200ca7308 */ /* 0x0009e40000000800 */
[--C-:B----4-:R-:W-:Y:S08]  /*cc30*/  FFMA.FTZ R2, R180, c[0x0][0x2d0], -R84.reuse ;  /* 0x0000b400b4027a23 */ /* 0x110ff00000010854 */
[----:B------:R4:W-:Y:S02]  /*cc40*/  MUFU.EX2 R181, R2 ;  /* 0x0000000200b57308 */ /* 0x0009e40000000800 */
[----:B----4-:R-:W-:Y:S02]  /*cc50*/  FFMA.FTZ R2, R169, c[0x0][0x2d0], -R84 ;  /* 0x0000b400a9027a23 */ /* 0x010fe40000010854 */
[----:B------:R-:W-:Y:S02]  /*cc60*/  IMAD.MOV.U32 R169, RZ, RZ, R168 ;  /* 0x000000ffffa97224 */ /* 0x000fe400078e00a8 */
[----:B------:R-:W-:Y:S01]  /*cc70*/  IMAD.MOV.U32 R168, RZ, RZ, R167 ;  /* 0x000000ffffa87224 */ /* 0x000fe200078e00a7 */
[----:B------:R-:W-:Y:S01]  /*cc80*/  MOV R167, R166 ;  /* 0x000000a600a77202 */ /* 0x000fe20000000f00 */
[----:B------:R-:W-:Y:S02]  /*cc90*/  IMAD.MOV.U32 R166, RZ, RZ, R199 ;  /* 0x000000ffffa67224 */ /* 0x000fe400078e00c7 */
[----:B------:R4:W-:Y:S01]  /*cca0*/  MUFU.EX2 R199, R2 ;  /* 0x0000000200c77308 */ /* 0x0009e20000000800 */
[--C-:B------:R-:W-:Y:S02]  /*ccb0*/  FFMA.FTZ R87, R169, c[0x0][0x2d0], -R85.reuse ;  /* 0x0000b400a9577a23 */ /* 0x100fe40000010855 */
[----:B------:R-:W-:Y:S02]  /*ccc0*/  IMAD.MOV.U32 R169, RZ, RZ, R168 ;  /* 0x000000ffffa97224 */ /* 0x000fe400078e00a8 */
[----:B------:R-:W-:Y:S02]  /*ccd0*/  IMAD.MOV.U32 R168, RZ, RZ, R166 ;  /* 0x000000ffffa87224 */ /* 0x000fe400078e00a6 */
[----:B------:R-:W-:Y:S01]  /*cce0*/  FFMA.FTZ R88, R167, c[0x0][0x2d0], -R85 ;  /* 0x0000b400a7587a23 */ /* 0x000fe20000010855 */
[----:B------:R-:W-:Y:S03]  /*ccf0*/  MOV R167, R165 ;  /* 0x000000a500a77202 */ /* 0x000fe60000000f00 */
[----:B------:R-:W-:Y:S01]  /*cd00*/  MUFU.EX2 R195, R88 ;  /* 0x0000005800c37308 */ /* 0x000fe20000000800 */
[----:B----4-:R-:W-:Y:S02]  /*cd10*/  FFMA.FTZ R2, R164, c[0x0][0x2d0], -R84 ;  /* 0x0000b400a4027a23 */ /* 0x010fe40000010854 */
[----:B------:R-:W-:Y:S01]  /*cd20*/  IMAD.MOV.U32 R164, RZ, RZ, R163 ;  /* 0x000000ffffa47224 */ /* 0x000fe200078e00a3 */
[----:B------:R-:W-:Y:S01]  /*cd30*/  MOV R163, R162 ;  /* 0x000000a200a37202 */ /* 0x000fe20000000f00 */
[----:B------:R-:W-:Y:S05]  /*cd40*/  IMAD.MOV.U32 R162, RZ, RZ, R200 ;  /* 0x000000ffffa27224 */ /* 0x000fea00078e00c8 */
[----:B------:R4:W-:Y:S01]  /*cd50*/  MUFU.EX2 R200, R2 ;  /* 0x0000000200c87308 */ /* 0x0009e20000000800 */
[----:B------:R-:W-:Y:S01]  /*cd60*/  IMAD.MOV.U32 R166, RZ, RZ, R164 ;  /* 0x000000ffffa67224 */ /* 0x000fe200078e00a4 */
[----:B------:R-:W-:Y:S01]  /*cd70*/  MOV R165, R163 ;  /* 0x000000a300a57202 */ /* 0x000fe20000000f00 */
[----:B------:R-:W-:Y:S01]  /*cd80*/  IMAD.MOV.U32 R164, RZ, RZ, R162 ;  /* 0x000000ffffa47224 */ /* 0x000fe200078e00a2 */
[----:B------:R-:W-:Y:S01]  /*cd90*/  MOV R163, R107 ;  /* 0x0000006b00a37202 */ /* 0x000fe20000000f00 */
[----:B------:R-:W-:Y:S02]  /*cda0*/  IMAD.MOV.U32 R162, RZ, RZ, R106 ;  /* 0x000000ffffa27224 */ /* 0x000fe400078e006a */
[--C-:B------:R-:W-:Y:S02]  /*cdb0*/  FFMA.FTZ R106, R196, c[0x0][0x2d0], -R85.reuse ;  /* 0x0000b400c46a7a23 */ /* 0x100fe40000010855 */
[----:B------:R-:W-:Y:S02]  /*cdc0*/  FFMA.FTZ R107, R198, c[0x0][0x2d0], -R85 ;  /* 0x0000b400c66b7a23 */ /* 0x000fe40000010855 */
[----:B------:R1:W-:Y:S01]  /*cdd0*/  MUFU.EX2 R198, R76 ;  /* 0x0000004c00c67308 */ /* 0x0003e20000000800 */
[--C-:B------:R-:W-:Y:S01]  /*cde0*/  FFMA.FTZ R96, R165, c[0x0][0x2d0], -R84.reuse ;  /* 0x0000b400a5607a23 */ /* 0x100fe20000010854 */
[----:B------:R-:W-:Y:S01]  /*cdf0*/  MOV R165, R160 ;  /* 0x000000a000a57202 */ /* 0x000fe20000000f00 */
[--C-:B------:R-:W-:Y:S02]  /*ce00*/  FFMA.FTZ R117, R164, c[0x0][0x2d0], -R84.reuse ;  /* 0x0000b400a4757a23 */ /* 0x100fe40000010854 */
[----:B------:R-:W-:Y:S01]  /*ce10*/  FFMA.FTZ R119, R163, c[0x0][0x2d0], -R84 ;  /* 0x0000b400a3777a23 */ /* 0x000fe20000010854 */
[----:B------:R-:W-:Y:S01]  /*ce20*/  MOV R163, R152 ;  /* 0x0000009800a37202 */ /* 0x000fe20000000f00 */
[--C-:B------:R-:W-:Y:S02]  /*ce30*/  FFMA.FTZ R152, R105, c[0x0][0x2d0], -R86.reuse ;  /* 0x0000b40069987a23 */ /* 0x100fe40000010856 */
[----:B------:R-:W-:Y:S01]  /*ce40*/  IMAD.MOV.U32 R164, RZ, RZ, R155 ;  /* 0x000000ffffa47224 */ /* 0x000fe200078e009b */
[----:B------:R-:W-:Y:S01]  /*ce50*/  MUFU.EX2 R107, R107 ;  /* 0x0000006b006b7308 */ /* 0x000fe20000000800 */
[----:B------:R-:W-:Y:S02]  /*ce60*/  FFMA.FTZ R155, R103, c[0x0][0x2d0], -R86 ;  /* 0x0000b400679b7a23 */ /* 0x000fe40000010856 */
[----:B----4-:R-:W-:Y:S02]  /*ce70*/  FFMA.FTZ R2, R203, c[0x0][0x2d0], -R84 ;  /* 0x0000b400cb027a23 */ /* 0x010fe40000010854 */
[--C-:B------:R-:W-:Y:S02]  /*ce80*/  FFMA.FTZ R103, R227, c[0x0][0x2d0], -R92.reuse ;  /* 0x0000b400e3677a23 */ /* 0x100fe4000001085c */
[--C-:B------:R-:W-:Y:S02]  /*ce90*/  FFMA.FTZ R105, R226, c[0x0][0x2d0], -R92.reuse ;  /* 0x0000b400e2697a23 */ /* 0x100fe4000001085c */
[----:B------:R-:W-:Y:S01]  /*cea0*/  FFMA.FTZ R160, R71, c[0x0][0x2d0], -R92 ;  /* 0x0000b40047a07a23 */ /* 0x000fe2000001085c */
[----:B------:R4:W-:Y:S01]  /*ceb0*/  MUFU.EX2 R203, R2 ;  /* 0x0000000200cb7308 */ /* 0x0009e20000000800 */
[----:B-1----:R-:W1:Y:S09]  /*cec0*/  LDSM.16.MT88.4 R76, [R232+0x1000] ;  /* 0x00100000e84c783b */ /* 0x002e720000004200 */
[----:B------:R-:W-:Y:S01]  /*ced0*/  MUFU.EX2 R106, R106 ;  /* 0x0000006a006a7308 */ /* 0x000fe20000000800 */
[--C-:B----4-:R-:W-:Y:S09]  /*cee0*/  FFMA.FTZ R2, R193, c[0x0][0x2d0], -R86.reuse ;  /* 0x0000b400c1027a23 */ /* 0x110ff20000010856 */
[----:B------:R-:W-:Y:S10]  /*cef0*/  MUFU.EX2 R193, R87 ;  /* 0x0000005700c17308 */ /* 0x000ff40000000800 */
[----:B------:R4:W-:Y:S01]  /*cf00*/  MUFU.EX2 R180, R2 ;  /* 0x0000000200b47308 */ /* 0x0009e20000000800 */
[-C--:B-1----:R-:W-:Y:S08]  /*cf10*/  HMMA.16816.F32.BF16 R52, R72, R76.reuse, R52 ;  /* 0x0000004c4834723c */ /* 0x082ff00000041834 */
[C---:B------:R-:W-:Y:S07]  /*cf20*/  HMMA.16816.F32.BF16 R56, R80.reuse, R76, R56 ;  /* 0x0000004c5038723c */ /* 0x040fee0000041838 */
[----:B---3--:R-:W-:Y:S01]  /*cf30*/  F2FP.BF16.PACK_AB R76, R178, R173 ;  /* 0x000000adb24c723e */ /* 0x008fe200000010ff */
[-C--:B------:R-:W-:Y:S01]  /*cf40*/  HMMA.16816.F32.BF16 R60, R80, R78.reuse, R60 ;  /* 0x0000004e503c723c */ /* 0x080fe2000004183c */
[----:B----4-:R-:W-:Y:S01]  /*cf50*/  FFMA.FTZ R2, R192, c[0x0][0x2d0], -R86 ;  /* 0x0000b400c0027a23 */ /* 0x010fe20000010856 */
[----:B------:R-:W-:Y:S02]  /*cf60*/  LDSM.16.MT88.4 R80, [R233+0x1800] ;  /* 0x00180000e950783b */ /* 0x000fe40000004200 */
[----:B------:R-:W-:Y:S01]  /*cf70*/  F2FP.BF16.PACK_AB R77, R177, R172 ;  /* 0x000000acb14d723e */ /* 0x000fe200000010ff */
[----:B------:R1:W-:Y:S03]  /*cf80*/  MUFU.EX2 R197, R2 ;  /* 0x0000000200c57308 */ /* 0x0003e60000000800 */
[----:B------:R-:W-:Y:S07]  /*cf90*/  HMMA.16816.F32.BF16 R64, R72, R78, R64 ;  /* 0x0000004e4840723c */ /* 0x000fee0000041840 */
[----:B------:R-:W-:Y:S02]  /*cfa0*/  F2FP.BF16.PACK_AB R72, R212, R211 ;  /* 0x000000d3d448723e */ /* 0x000fe400000010ff */
[----:B------:R-:W-:Y:S03]  /*cfb0*/  F2FP.BF16.PACK_AB R74, R213, R214 ;  /* 0x000000d6d54a723e */ /* 0x000fe600000010ff */
[----:B------:R-:W-:Y:S02]  /*cfc0*/  F2FP.BF16.PACK_AB R73, R209, R174 ;  /* 0x000000aed149723e */ /* 0x000fe400000010ff */
[----:B------:R-:W-:Y:S02]  /*cfd0*/  F2FP.BF16.PACK_AB R75, R208, R206 ;  /* 0x000000ced04b723e */ /* 0x000fe400000010ff */
[----:B------:R-:W-:Y:S01]  /*cfe0*/  F2FP.BF16.PACK_AB R78, R207, R179 ;  /* 0x000000b3cf4e723e */ /* 0x000fe200000010ff */
[----:B--2---:R-:W-:Y:S01]  /*cff0*/  FFMA.FTZ R69, R69, R122, R100 ;  /* 0x0000007a45457223 */ /* 0x004fe20000010064 */
[----:B------:R-:W-:Y:S01]  /*d000*/  F2FP.BF16.PACK_AB R79, R183, R176 ;  /* 0x000000b0b74f723e */ /* 0x000fe200000010ff */
[----:B------:R-:W-:Y:S01]  /*d010*/  MUFU.EX2 R122, R93 ;  /* 0x0000005d007a7308 */ /* 0x000fe20000000800 */
[----:B------:R-:W-:Y:S02]  /*d020*/  FFMA.FTZ R100, R145, c[0x0][0x2d0], -R92 ;  /* 0x0000b40091647a23 */ /* 0x000fe4000001085c */
[----:B-1----:R-:W-:Y:S02]  /*d030*/  FFMA.FTZ R2, R171, c[0x0][0x2d0], -R86 ;  /* 0x0000b400ab027a23 */ /* 0x002fe40000010856 */
[----:B------:R-:W-:Y:S02]  /*d040*/  FFMA.FTZ R3, R3, R89, R90 ;  /* 0x0000005903037223 */ /* 0x000fe4000001005a */
[----:B------:R-:W-:Y:S02]  /*d050*/  FFMA.FTZ R145, R222, c[0x0][0x2d0], -R92 ;  /* 0x0000b400de917a23 */ /* 0x000fe4000001085c */
[----:B------:R-:W-:Y:S01]  /*d060*/  FADD.FTZ R3, R115, R3 ;  /* 0x0000000373037221 */ /* 0x000fe20000010000 */
[----:B------:R1:W-:Y:S01]  /*d070*/  MUFU.EX2 R196, R2 ;  /* 0x0000000200c47308 */ /* 0x0003e20000000800 */
[----:B------:R-:W-:Y:S02]  /*d080*/  FFMA.FTZ R0, R0, R120, R95 ;  /* 0x0000007800007223 */ /* 0x000fe4000001005f */
[----:B------:R-:W-:Y:S01]  /*d090*/  FADD.FTZ R71, R223, R69 ;  /* 0x00000045df477221 */ /* 0x000fe20000010000 */
[----:B------:R-:W-:Y:S01]  /*d0a0*/  ISETP.GT.AND P0, PT, R204, R218, PT ;  /* 0x000000dacc00720c */ /* 0x000fe20003f04270 */
[----:B------:R-:W-:Y:S01]  /*d0b0*/  FADD.FTZ R69, R111, R0 ;  /* 0x000000006f457221 */ /* 0x000fe20000010000 */
[----:B------:R-:W-:Y:S01]  /*d0c0*/  MOV R204, R247 ;  /* 0x000000f700cc7202 */ /* 0x000fe20000000f00 */
[----:B------:R-:W-:Y:S03]  /*d0d0*/  FFMA.FTZ R68, R68, R121, R112 ;  /* 0x0000007944447223 */ /* 0x000fe60000010070 */
[----:B------:R-:W-:Y:S01]  /*d0e0*/  MUFU.EX2 R112, R100 ;  /* 0x0000006400707308 */ /* 0x000fe20000000800 */
[----:B------:R-:W-:Y:S09]  /*d0f0*/  FADD.FTZ R68, R113, R68 ;  /* 0x0000004471447221 */ /* 0x000ff20000010000 */
[----:B------:R-:W-:Y:S01]  /*d100*/  MUFU.EX2 R100, R119 ;  /* 0x0000007700647308 */ /* 0x000fe20000000800 */
[--C-:B-1----:R-:W-:Y:S09]  /*d110*/  FFMA.FTZ R2, R170, c[0x0][0x2d0], -R92.reuse ;  /* 0x0000b400aa027a23 */ /* 0x102ff2000001085c */
[----:B------:R1:W-:Y:S10]  /*d120*/  MUFU.EX2 R123, R2 ;  /* 0x00000002007b7308 */ /* 0x0003f40000000800 */
[----:B------:R-:W-:Y:S10]  /*d130*/  MUFU.EX2 R113, R102 ;  /* 0x0000006600717308 */ /* 0x000ff40000000800 */
[----:B------:R-:W-:Y:S01]  /*d140*/  MUFU.EX2 R102, R118 ;  /* 0x0000007600667308 */ /* 0x000fe20000000800 */
[----:B-1----:R-:W-:Y:S02]  /*d150*/  FFMA.FTZ R2, R169, c[0x0][0x2d0], -R92 ;  /* 0x0000b400a9027a23 */ /* 0x002fe4000001085c */
[----:B------:R-:W-:Y:S07]  /*d160*/  IMAD.MOV.U32 R169, RZ, RZ, R138 ;  /* 0x000000ffffa97224 */ /* 0x000fee00078e008a */
[----:B------:R1:W-:Y:S01]  /*d170*/  MUFU.EX2 R190, R2 ;  /* 0x0000000200be7308 */ /* 0x0003e20000000800 */
[----:B------:R-:W-:Y:S09]  /*d180*/  FADD.FTZ R0, R169, R71 ;  /* 0x00000047a9007221 */ /* 0x000ff20000010000 */
[----:B------:R-:W-:Y:S10]  /*d190*/  MUFU.EX2 R138, R96 ;  /* 0x00000060008a7308 */ /* 0x000ff40000000800 */
[----:B------:R-:W-:Y:S01]  /*d1a0*/  MUFU.EX2 R121, R99 ;  /* 0x0000006300797308 */ /* 0x000fe20000000800 */
[--C-:B-1----:R-:W-:Y:S01]  /*d1b0*/  FFMA.FTZ R2, R168, c[0x0][0x2d0], -R92.reuse ;  /* 0x0000b400a8027a23 */ /* 0x102fe2000001085c */
[----:B------:R-:W-:Y:S08]  /*d1c0*/  MOV R168, R134 ;  /* 0x0000008600a87202 */ /* 0x000ff00000000f00 */
[----:B------:R1:W-:Y:S01]  /*d1d0*/  MUFU.EX2 R192, R2 ;  /* 0x0000000200c07308 */ /* 0x0003e20000000800 */
[----:B------:R-:W-:Y:S02]  /*d1e0*/  FADD.FTZ R3, R168, R3 ;  /* 0x00000003a8037221 */ /* 0x000fe40000010000 */
[----:B------:R-:W-:Y:S02]  /*d1f0*/  LDSM.16.MT88.4 R168, [R233+0x3000] ;  /* 0x00300000e9a8783b */ /* 0x000fe40000004200 */
[----:B------:R-:W-:Y:S04]  /*d200*/  FADD.FTZ R3, R164, R3 ;  /* 0x00000003a4037221 */ /* 0x000fe80000010000 */
[----:B------:R-:W-:Y:S01]  /*d210*/  FADD.FTZ R3, R132, R3 ;  /* 0x0000000384037221 */ /* 0x000fe20000010000 */
[----:B------:R-:W-:Y:S01]  /*d220*/  MUFU.EX2 R134, R98 ;  /* 0x0000006200867308 */ /* 0x000fe20000000800 */
[----:B------:R-:W-:Y:S09]  /*d230*/  MOV R132, R136 ;  /* 0x0000008800847202 */ /* 0x000ff20000000f00 */
[----:B------:R-:W-:Y:S01]  /*d240*/  MUFU.EX2 R98, R152 ;  /* 0x0000009800627308 */ /* 0x000fe20000000800 */
[----:B-1----:R-:W-:Y:S01]  /*d250*/  FFMA.FTZ R2, R167, c[0x0][0x2d0], -R92 ;  /* 0x0000b400a7027a23 */ /* 0x002fe2000001085c */
[----:B------:R-:W-:Y:S01]  /*d260*/  MOV R167, R162 ;  /* 0x000000a200a77202 */ /* 0x000fe20000000f00 */
[----:B------:R-:W-:Y:S02]  /*d270*/  IMAD.MOV.U32 R162, RZ, RZ, R104 ;  /* 0x000000ffffa27224 */ /* 0x000fe400078e0068 */
[----:B------:R-:W-:Y:S05]  /*d280*/  FFMA.FTZ R104, R191, c[0x0][0x2d0], -R86 ;  /* 0x0000b400bf687a23 */ /* 0x000fea0000010856 */
[----:B------:R1:W-:Y:S10]  /*d290*/  MUFU.EX2 R194, R2 ;  /* 0x0000000200c27308 */ /* 0x0003f40000000800 */
[----:B------:R-:W-:Y:S10]  /*d2a0*/  MUFU.EX2 R120, R101 ;  /* 0x0000006500787308 */ /* 0x000ff40000000800 */
[----:B------:R-:W-:Y:S01]  /*d2b0*/  MUFU.EX2 R101, R117 ;  /* 0x0000007500657308 */ /* 0x000fe20000000800 */
[----:B-1----:R-:W-:Y:S02]  /*d2c0*/  FFMA.FTZ R2, R166, c[0x0][0x2d0], -R84 ;  /* 0x0000b400a6027a23 */ /* 0x002fe40000010854 */
[----:B------:R-:W-:Y:S02]  /*d2d0*/  IMAD.MOV.U32 R166, RZ, RZ, R161 ;  /* 0x000000ffffa67224 */ /* 0x000fe400078e00a1 */
[----:B------:R-:W-:Y:S02]  /*d2e0*/  FFMA.FTZ R161, R91, c[0x0][0x2d0], -R86 ;  /* 0x0000b4005ba17a23 */ /* 0x000fe40000010856 */
[----:B------:R-:W1:Y:S03]  /*d2f0*/  LDSM.16.MT88.4 R84, [R229+0x1800] ;  /* 0x00180000e554783b */ /* 0x000e660000004200 */
[----:B------:R2:W-:Y:S01]  /*d300*/  MUFU.EX2 R191, R2 ;  /* 0x0000000200bf7308 */ /* 0x0005e20000000800 */
[----:B------:R-:W-:Y:S04]  /*d310*/  FADD.FTZ R69, R166, R69 ;  /* 0x00000045a6457221 */ /* 0x000fe80000010000 */
[----:B------:R-:W3:Y:S05]  /*d320*/  LDSM.16.MT88.4 R88, [R230+0x1800] ;  /* 0x00180000e658783b */ /* 0x000eea0000004200 */
[----:B------:R-:W-:Y:S10]  /*d330*/  MUFU.EX2 R111, R104 ;  /* 0x00000068006f7308 */ /* 0x000ff40000000800 */
[----:B------:R-:W-:Y:S01]  /*d340*/  MUFU.EX2 R104, R116 ;  /* 0x0000007400687308 */ /* 0x000fe20000000800 */
[--C-:B--2---:R-:W-:Y:S02]  /*d350*/  FFMA.FTZ R2, R158, c[0x0][0x2d0], -R92.reuse ;  /* 0x0000b4009e027a23 */ /* 0x104fe4000001085c */
[----:B------:R-:W-:Y:S07]  /*d360*/  FFMA.FTZ R158, R189, c[0x0][0x2d0], -R92 ;  /* 0x0000b400bd9e7a23 */ /* 0x000fee000001085c */
[----:B------:R2:W-:Y:S01]  /*d370*/  MUFU.EX2 R189, R94 ;  /* 0x0000005e00bd7308 */ /* 0x0005e20000000800 */
[-C--:B-1----:R-:W-:Y:S09]  /*d380*/  HMMA.16816.F32.BF16 R4, R72, R84.reuse, R4 ;  /* 0x000000544804723c */ /* 0x082ff20000041804 */
[----:B------:R1:W-:Y:S01]  /*d390*/  MUFU.EX2 R115, R2 ;  /* 0x0000000200737308 */ /* 0x0003e20000000800 */
[C---:B------:R-:W-:Y:S09]  /*d3a0*/  HMMA.16816.F32.BF16 R8, R76.reuse, R84, R8 ;  /* 0x000000544c08723c */ /* 0x040ff20000041808 */
[----:B------:R-:W4:Y:S01]  /*d3b0*/  MUFU.EX2 R99, R126 ;  /* 0x0000007e00637308 */ /* 0x000f220000000800 */
[----:B--2---:R-:W2:Y:S01]  /*d3c0*/  LDSM.16.MT88.4 R92, [R232+0x1800] ;  /* 0x00180000e85c783b */ /* 0x004ea20000004200 */
[-C--:B------:R-:W-:Y:S08]  /*d3d0*/  HMMA.16816.F32.BF16 R12, R76, R86.reuse, R12 ;  /* 0x000000564c0c723c */ /* 0x080ff0000004180c */
[C---:B------:R-:W-:Y:S01]  /*d3e0*/  HMMA.16816.F32.BF16 R16, R72.reuse, R86, R16 ;  /* 0x000000564810723c */ /* 0x040fe20000041810 */
[----:B------:R-:W-:Y:S03]  /*d3f0*/  LDSM.16.MT88.4 R84, [R233+0x2000] ;  /* 0x00200000e954783b */ /* 0x000fe60000004200 */
[----:B-1----:R-:W-:Y:S02]  /*d400*/  FADD.FTZ R2, R167, R68 ;  /* 0x00000044a7027221 */ /* 0x002fe40000010000 */
[----:B------:R-:W-:Y:S02]  /*d410*/  FADD.FTZ R68, R165, R0 ;  /* 0x00000000a5447221 */ /* 0x000fe40000010000 */
[-C--:B------:R-:W-:Y:S01]  /*d420*/  HMMA.16816.F32.BF16 R20, R72, R80.reuse, R20 ;  /* 0x000000504814723c */ /* 0x080fe20000041814 */
[----:B------:R-:W-:Y:S03]  /*d430*/  FADD.FTZ R2, R163, R2 ;  /* 0x00000002a3027221 */ /* 0x000fe60000010000 */
[----:B------:R-:W-:Y:S02]  /*d440*/  FADD.FTZ R0, R162, R69 ;  /* 0x00000045a2007221 */ /* 0x000fe40000010000 */
[----:B------:R-:W-:Y:S02]  /*d450*/  FADD.FTZ R71, R109, R2 ;  /* 0x000000026d477221 */ /* 0x000fe40000010000 */
[C---:B------:R-:W-:Y:S01]  /*d460*/  HMMA.16816.F32.BF16 R24, R76.reuse, R80, R24 ;  /* 0x000000504c18723c */ /* 0x040fe20000041818 */
[----:B------:R-:W-:Y:S01]  /*d470*/  FADD.FTZ R69, R108, R0 ;  /* 0x000000006c457221 */ /* 0x000fe20000010000 */
[----:B------:R-:W-:Y:S02]  /*d480*/  MUFU.EX2 R109, R103 ;  /* 0x00000067006d7308 */ /* 0x000fe40000000800 */
[----:B------:R-:W-:Y:S02]  /*d490*/  FADD.FTZ R68, R139, R68 ;  /* 0x000000448b447221 */ /* 0x000fe40000010000 */
[----:B------:R-:W-:Y:S01]  /*d4a0*/  FADD.FTZ R0, R133, R3 ;  /* 0x0000000385007221 */ /* 0x000fe20000010000 */
[----:B------:R-:W-:Y:S01]  /*d4b0*/  MOV R133, R135 ;  /* 0x0000008700857202 */ /* 0x000fe20000000f00 */
[-C--:B------:R-:W-:Y:S01]  /*d4c0*/  HMMA.16816.F32.BF16 R28, R76, R82.reuse, R28 ;  /* 0x000000524c1c723c */ /* 0x080fe2000004181c */
[----:B------:R-:W-:Y:S03]  /*d4d0*/  FADD.FTZ R2, R140, R68 ;  /* 0x000000448c027221 */ /* 0x000fe60000010000 */
[----:B------:R-:W-:Y:S01]  /*d4e0*/  FADD.FTZ R0, R151, R0 ;  /* 0x0000000097007221 */ /* 0x000fe20000010000 */
[----:B------:R-:W-:Y:S01]  /*d4f0*/  MUFU.EX2 R103, R114 ;  /* 0x0000007200677308 */ /* 0x000fe20000000800 */
[----:B------:R-:W-:Y:S02]  /*d500*/  FADD.FTZ R2, R159, R2 ;  /* 0x000000029f027221 */ /* 0x000fe40000010000 */
[C---:B------:R-:W-:Y:S01]  /*d510*/  HMMA.16816.F32.BF16 R32, R72.reuse, R82, R32 ;  /* 0x000000524820723c */ /* 0x040fe20000041820 */
[----:B------:R-:W1:Y:S03]  /*d520*/  LDSM.16.MT88.4 R80, [R229+0x2000] ;  /* 0x00200000e550783b */ /* 0x000e660000004200 */
[----:B------:R-:W-:Y:S02]  /*d530*/  FADD.FTZ R96, R154, R2 ;  /* 0x000000029a607221 */ /* 0x000fe40000010000 */
[----:B------:R-:W-:Y:S01]  /*d540*/  FADD.FTZ R3, R124, R69 ;  /* 0x000000457c037221 */ /* 0x000fe20000010000 */
[----:B------:R-:W-:Y:S01]  /*d550*/  MUFU.EX2 R108, R105 ;  /* 0x00000069006c7308 */ /* 0x000fe20000000800 */
[-C--:B---3--:R-:W-:Y:S01]  /*d560*/  HMMA.16816.F32.BF16 R36, R72, R88.reuse, R36 ;  /* 0x000000584824723c */ /* 0x088fe20000041824 */
[----:B------:R-:W-:Y:S03]  /*d570*/  FADD.FTZ R69, R153, R0 ;  /* 0x0000000099457221 */ /* 0x000fe60000010000 */
[----:B------:R-:W-:Y:S01]  /*d580*/  FADD.FTZ R68, R144, R71 ;  /* 0x0000004790447221 */ /* 0x000fe20000010000 */
[----:B----4-:R-:W-:Y:S01]  /*d590*/  F2FP.BF16.PACK_AB R124, R98, R99 ;  /* 0x00000063627c723e */ /* 0x010fe200000010ff */
[----:B------:R-:W-:Y:S02]  /*d5a0*/  FADD.FTZ R3, R125, R3 ;  /* 0x000000037d037221 */ /* 0x000fe40000010000 */
[C---:B------:R-:W-:Y:S01]  /*d5b0*/  HMMA.16816.F32.BF16 R40, R76.reuse, R88, R40 ;  /* 0x000000584c28723c */ /* 0x040fe20000041828 */
[----:B------:R-:W-:Y:S03]  /*d5c0*/  MUFU.EX2 R71, R160 ;  /* 0x000000a000477308 */ /* 0x000fe60000000800 */
[----:B------:R-:W-:Y:S02]  /*d5d0*/  FADD.FTZ R2, R141, R3 ;  /* 0x000000038d027221 */ /* 0x000fe40000010000 */
[----:B------:R-:W-:Y:S01]  /*d5e0*/  FADD.FTZ R3, R130, R69 ;  /* 0x0000004582037221 */ /* 0x000fe20000010000 */
[----:B------:R-:W-:Y:S01]  /*d5f0*/  F2FP.BF16.PACK_AB R130, R102, R104 ;  /* 0x000000686682723e */ /* 0x000fe200000010ff */
[-C--:B------:R-:W-:Y:S01]  /*d600*/  HMMA.16816.F32.BF16 R44, R76, R90.reuse, R44 ;  /* 0x0000005a4c2c723c */ /* 0x080fe2000004182c */
[----:B------:R-:W-:Y:S02]  /*d610*/  FADD.FTZ R2, R127, R2 ;  /* 0x000000027f027221 */ /* 0x000fe40000010000 */
[----:B------:R-:W3:Y:S01]  /*d620*/  MUFU.EX2 R105, R110 ;  /* 0x0000006e00697308 */ /* 0x000ee20000000800 */
[----:B------:R-:W-:Y:S02]  /*d630*/  FADD.FTZ R3, R143, R3 ;  /* 0x000000038f037221 */ /* 0x000fe40000010000 */
[----:B------:R-:W-:Y:S01]  /*d640*/  FADD.FTZ R2, R128, R2 ;  /* 0x0000000280027221 */ /* 0x000fe20000010000 */
[----:B------:R-:W-:Y:S01]  /*d650*/  F2FP.BF16.PACK_AB R128, R106, R107 ;  /* 0x0000006b6a80723e */ /* 0x000fe200000010ff */
[C---:B------:R-:W-:Y:S01]  /*d660*/  HMMA.16816.F32.BF16 R48, R72.reuse, R90, R48 ;  /* 0x0000005a4830723c */ /* 0x040fe20000041830 */
[----:B------:R-:W4:Y:S03]  /*d670*/  LDSM.16.MT88.4 R88, [R230+0x2000] ;  /* 0x00200000e658783b */ /* 0x000f260000004200 */
[----:B------:R-:W-:Y:S02]  /*d680*/  FADD.FTZ R68, R146, R68 ;  /* 0x0000004492447221 */ /* 0x000fe40000010000 */
[----:B------:R-:W-:Y:S02]  /*d690*/  FADD.FTZ R2, R175, R2 ;  /* 0x00000002af027221 */ /* 0x000fe40000010000 */
[-C--:B--2---:R-:W-:Y:S01]  /*d6a0*/  HMMA.16816.F32.BF16 R52, R72, R92.reuse, R52 ;  /* 0x0000005c4834723c */ /* 0x084fe20000041834 */
[----:B------:R-:W-:Y:S03]  /*d6b0*/  FADD.FTZ R0, R148, R68 ;  /* 0x0000004494007221 */ /* 0x000fe60000010000 */
[----:B------:R-:W-:Y:S02]  /*d6c0*/  FADD.FTZ R2, R210, R2 ;  /* 0x00000002d2027221 */ /* 0x000fe40000010000 */
[----:B------:R-:W-:Y:S01]  /*d6d0*/  FADD.FTZ R0, R131, R0 ;  /* 0x0000000083007221 */ /* 0x000fe20000010000 */
[----:B------:R-:W-:Y:S01]  /*d6e0*/  F2FP.BF16.PACK_AB R131, R100, R101 ;  /* 0x000000656483723e */ /* 0x000fe200000010ff */
[C---:B------:R-:W-:Y:S01]  /*d6f0*/  HMMA.16816.F32.BF16 R56, R76.reuse, R92, R56 ;  /* 0x0000005c4c38723c */ /* 0x040fe20000041838 */
[----:B------:R-:W-:Y:S03]  /*d700*/  FADD.FTZ R3, R149, R3 ;  /* 0x0000000395037221 */ /* 0x000fe60000010000 */
[----:B------:R-:W-:Y:S01]  /*d710*/  FADD.FTZ R0, R142, R0 ;  /* 0x000000008e007221 */ /* 0x000fe20000010000 */
[----:B---3--:R-:W-:Y:S01]  /*d720*/  F2FP.BF16.PACK_AB R129, R103, R105 ;  /* 0x000000696781723e */ /* 0x008fe200000010ff */
[----:B------:R-:W-:Y:S02]  /*d730*/  FADD.FTZ R68, R150, R96 ;  /* 0x0000006096447221 */ /* 0x000fe40000010000 */
[-C--:B------:R-:W-:Y:S01]  /*d740*/  HMMA.16816.F32.BF16 R60, R76, R94.reuse, R60 ;  /* 0x0000005e4c3c723c */ /* 0x080fe2000004183c */
[----:B------:R-:W-:Y:S03]  /*d750*/  FADD.FTZ R69, R147, R0 ;  /* 0x0000000093457221 */ /* 0x000fe60000010000 */
[----:B------:R-:W-:Y:S03]  /*d760*/  FADD.FTZ R68, R156, R68 ;  /* 0x000000449c447221 */ /* 0x000fe60000010000 */
[----:B------:R-:W-:Y:S01]  /*d770*/  F2FP.BF16.PACK_AB R76, R197, R180 ;  /* 0x000000b4c54c723e */ /* 0x000fe200000010ff */
[----:B------:R-:W-:Y:S01]  /*d780*/  HMMA.16816.F32.BF16 R64, R72, R94, R64 ;  /* 0x0000005e4840723c */ /* 0x000fe20000041840 */
[----:B------:R-:W-:Y:S01]  /*d790*/  F2FP.BF16.PACK_AB R78, R196, R198 ;  /* 0x000000c6c44e723e */ /* 0x000fe200000010ff */
[----:B------:R-:W2:Y:S02]  /*d7a0*/  LDSM.16.MT88.4 R92, [R232+0x2000] ;  /* 0x00200000e85c783b */ /* 0x000ea40000004200 */
[----:B------:R-:W-:Y:S01]  /*d7b0*/  F2FP.BF16.PACK_AB R77, R190, R123 ;  /* 0x0000007bbe4d723e */ /* 0x000fe200000010ff */
[----:B------:R-:W-:Y:S01]  /*d7c0*/  FADD.FTZ R68, R157, R68 ;  /* 0x000000449d447221 */ /* 0x000fe20000010000 */
[----:B------:R-:W-:Y:S02]  /*d7d0*/  F2FP.BF16.PACK_AB R79, R194, R192 ;  /* 0x000000c0c24f723e */ /* 0x000fe400000010ff */
[----:B------:R-:W-:Y:S01]  /*d7e0*/  F2FP.BF16.PACK_AB R72, R201, R182 ;  /* 0x000000b6c948723e */ /* 0x000fe200000010ff */
[----:B------:R-:W-:Y:S03]  /*d7f0*/  FADD.FTZ R0, R217, R68 ;  /* 0x00000044d9007221 */ /* 0x000fe60000010000 */
[----:B------:R-:W-:Y:S01]  /*d800*/  F2FP.BF16.PACK_AB R74, R205, R202 ;  /* 0x000000cacd4a723e */ /* 0x000fe200000010ff */
[----:B------:R-:W-:Y:S01]  /*d810*/  FADD.FTZ R0, R211, R0 ;  /* 0x00000000d3007221 */ /* 0x000fe20000010000 */
[----:B------:R-:W-:Y:S02]  /*d820*/  F2FP.BF16.PACK_AB R73, R199, R181 ;  /* 0x000000b5c749723e */ /* 0x000fe400000010ff */
[----:B------:R-:W-:Y:S07]  /*d830*/  F2FP.BF16.PACK_AB R75, R203, R200 ;  /* 0x000000c8cb4b723e */ /* 0x000fee00000010ff */
[-C--:B-1----:R-:W-:Y:S08]  /*d840*/  HMMA.16816.F32.BF16 R4, R72, R80.reuse, R4 ;  /* 0x000000504804723c */ /* 0x082ff00000041804 */
        /* <DEDUP_REMOVED lines=8> */
[----:B------:R-:W3:Y:S07]  /*d8d0*/  LDSM.16.MT88.4 R84, [R233+0x2800] ;  /* 0x00280000e954783b */ /* 0x000eee0000004200 */
[-C--:B----4-:R-:W-:Y:S08]  /*d8e0*/  HMMA.16816.F32.BF16 R36, R72, R88.reuse, R36 ;  /* 0x000000584824723c */ /* 0x090ff00000041824 */
[C---:B------:R-:W-:Y:S08]  /*d8f0*/  HMMA.16816.F32.BF16 R40, R76.reuse, R88, R40 ;  /* 0x000000584c28723c */ /* 0x040ff00000041828 */
[-C--:B------:R-:W-:Y:S08]  /*d900*/  HMMA.16816.F32.BF16 R44, R76, R90.reuse, R44 ;  /* 0x0000005a4c2c723c */ /* 0x080ff0000004182c */
[C---:B------:R-:W-:Y:S01]  /*d910*/  HMMA.16816.F32.BF16 R48, R72.reuse, R90, R48 ;  /* 0x0000005a4830723c */ /* 0x040fe20000041830 */
[----:B------:R-:W4:Y:S07]  /*d920*/  LDSM.16.MT88.4 R88, [R230+0x2800] ;  /* 0x00280000e658783b */ /* 0x000f2e0000004200 */
[-C--:B--2---:R-:W-:Y:S08]  /*d930*/  HMMA.16816.F32.BF16 R52, R72, R92.reuse, R52 ;  /* 0x0000005c4834723c */ /* 0x084ff00000041834 */
[C---:B------:R-:W-:Y:S08]  /*d940*/  HMMA.16816.F32.BF16 R56, R76.reuse, R92, R56 ;  /* 0x0000005c4c38723c */ /* 0x040ff00000041838 */
[-C--:B------:R-:W-:Y:S07]  /*d950*/  HMMA.16816.F32.BF16 R60, R76, R94.reuse, R60 ;  /* 0x0000005e4c3c723c */ /* 0x080fee000004183c */
[----:B------:R-:W-:Y:S01]  /*d960*/  F2FP.BF16.PACK_AB R76, R120, R121 ;  /* 0x00000079784c723e */ /* 0x000fe200000010ff */
[----:B------:R-:W-:Y:S01]  /*d970*/  HMMA.16816.F32.BF16 R64, R72, R94, R64 ;  /* 0x0000005e4840723c */ /* 0x000fe20000041840 */
[----:B------:R-:W-:Y:S01]  /*d980*/  F2FP.BF16.PACK_AB R77, R112, R115 ;  /* 0x00000073704d723e */ /* 0x000fe200000010ff */
[----:B------:R-:W2:Y:S02]  /*d990*/  LDSM.16.MT88.4 R92, [R232+0x2800] ;  /* 0x00280000e85c783b */ /* 0x000ea40000004200 */
[----:B------:R-:W-:Y:S02]  /*d9a0*/  F2FP.BF16.PACK_AB R78, R111, R113 ;  /* 0x000000716f4e723e */ /* 0x000fe400000010ff */
[----:B------:R-:W-:Y:S02]  /*d9b0*/  F2FP.BF16.PACK_AB R79, R108, R109 ;  /* 0x0000006d6c4f723e */ /* 0x000fe400000010ff */
[----:B------:R-:W-:Y:S04]  /*d9c0*/  F2FP.BF16.PACK_AB R72, R195, R193 ;  /* 0x000000c1c348723e */ /* 0x000fe800000010ff */
[----:B------:R-:W-:Y:S02]  /*d9d0*/  F2FP.BF16.PACK_AB R73, R122, R191 ;  /* 0x000000bf7a49723e */ /* 0x000fe400000010ff */
[----:B------:R-:W-:Y:S02]  /*d9e0*/  F2FP.BF16.PACK_AB R74, R188, R189 ;  /* 0x000000bdbc4a723e */ /* 0x000fe400000010ff */
[----:B------:R-:W-:Y:S07]  /*d9f0*/  F2FP.BF16.PACK_AB R75, R134, R138 ;  /* 0x0000008a864b723e */ /* 0x000fee00000010ff */
[-C--:B-1----:R-:W-:Y:S08]  /*da00*/  HMMA.16816.F32.BF16 R4, R72, R80.reuse, R4 ;  /* 0x000000504804723c */ /* 0x082ff00000041804 */
[C---:B------:R-:W-:Y:S01]  /*da10*/  HMMA.16816.F32.BF16 R8, R76.reuse, R80, R8 ;  /* 0x000000504c08723c */ /* 0x040fe20000041808 */
[----:B------:R-:W-:Y:S07]  /*da20*/  MUFU.EX2 R81, R161 ;  /* 0x000000a100517308 */ /* 0x000fee0000000800 */
[-C--:B------:R-:W-:Y:S03]  /*da30*/  HMMA.16816.F32.BF16 R12, R76, R82.reuse, R12 ;  /* 0x000000524c0c723c */ /* 0x080fe6000004180c */
[----:B------:R-:W1:Y:S05]  /*da40*/  MUFU.EX2 R80, R158 ;  /* 0x0000009e00507308 */ /* 0x000e6a0000000800 */
[C---:B------:R-:W-:Y:S05]  /*da50*/  HMMA.16816.F32.BF16 R16, R72.reuse, R82, R16 ;  /* 0x000000524810723c */ /* 0x040fea0000041810 */
[----:B------:R2:W2:Y:S03]  /*da60*/  MUFU.EX2 R82, R155 ;  /* 0x0000009b00527308 */ /* 0x0004a60000000800 */
[-C--:B---3--:R-:W-:Y:S07]  /*da70*/  HMMA.16816.F32.BF16 R20, R72, R84.reuse, R20 ;  /* 0x000000544814723c */ /* 0x088fee0000041814 */
[----:B------:R-:W3:Y:S01]  /*da80*/  MUFU.EX2 R83, R145 ;  /* 0x0000009100537308 */ /* 0x000ee20000000800 */
[C---:B------:R-:W-:Y:S01]  /*da90*/  HMMA.16816.F32.BF16 R24, R76.reuse, R84, R24 ;  /* 0x000000544c18723c */ /* 0x040fe20000041818 */
[----:B-1----:R-:W-:Y:S07]  /*daa0*/  F2FP.BF16.PACK_AB R127, R71, R80 ;  /* 0x00000050477f723e */ /* 0x002fee00000010ff */
[-C--:B------:R-:W-:Y:S01]  /*dab0*/  HMMA.16816.F32.BF16 R28, R76, R86.reuse, R28 ;  /* 0x000000564c1c723c */ /* 0x080fe2000004181c */
[----:B--2---:R-:W1:Y:S03]  /*dac0*/  LDSM.16.MT88.4 R152, [R229+0x3000] ;  /* 0x00300000e598783b */ /* 0x004e660000004200 */
[----:B------:R-:W-:Y:S04]  /*dad0*/  F2FP.BF16.PACK_AB R126, R81, R82 ;  /* 0x00000052517e723e */ /* 0x000fe800000010ff */
[C---:B------:R-:W-:Y:S01]  /*dae0*/  HMMA.16816.F32.BF16 R32, R72.reuse, R86, R32 ;  /* 0x000000564820723c */ /* 0x040fe20000041820 */
[----:B---3--:R-:W-:Y:S07]  /*daf0*/  F2FP.BF16.PACK_AB R125, R83, R97 ;  /* 0x00000061537d723e */ /* 0x008fee00000010ff */
[-C--:B----4-:R-:W-:Y:S08]  /*db00*/  HMMA.16816.F32.BF16 R36, R72, R88.reuse, R36 ;  /* 0x000000584824723c */ /* 0x090ff00000041824 */
        /* <DEDUP_REMOVED lines=56> */
[-C--:B-1----:R-:W-:Y:S01]  /*de90*/  HMMA.16816.F32.BF16 R116, R128, R4.reuse, R52 ;  /* 0x000000048074723c */ /* 0x082fe20000041834 */
[----:B------:R-:W-:Y:S03]  /*dea0*/  FADD.FTZ R0, R115, R9 ;  /* 0x0000000973007221 */ /* 0x000fe60000010000 */
[----:B------:R-:W-:Y:S02]  /*deb0*/  FADD.FTZ R11, R195, R8 ;  /* 0x00000008c30b7221 */ /* 0x000fe40000010000 */
[----:B------:R-:W-:Y:S02]  /*dec0*/  FADD.FTZ R10, R122, R3 ;  /* 0x000000037a0a7221 */ /* 0x000fe40000010000 */
[----:B------:R-:W-:Y:S02]  /*ded0*/  FADD.FTZ R9, R120, R2 ;  /* 0x0000000278097221 */ /* 0x000fe40000010000 */
[C---:B------:R-:W-:Y:S02]  /*dee0*/  HMMA.16816.F32.BF16 R120, R124.reuse, R4, R56 ;  /* 0x000000047c78723c */ /* 0x040fe40000041838 */
        /* <DEDUP_REMOVED lines=27> */
[----:B------:R-:W-:Y:S01]  /*e0a0*/  FADD.FTZ R0, R71, R0 ;  /* 0x0000000047007221 */ /* 0x000fe20000010000 */
[----:B------:R1:W-:Y:S01]  /*e0b0*/  STL [R1+0x1c], R3 ;  /* 0x00001c0301007387 */ /* 0x0003e20000100800 */
[----:B------:R-:W-:Y:S03]  /*e0c0*/  IMAD.MOV.U32 R134, RZ, RZ, R70 ;  /* 0x000000ffff867224 */ /* 0x000fe600078e0046 */
[----:B------:R2:W-:Y:S04]  /*e0d0*/  STL [R1+0x24], R2 ;  /* 0x0000240201007387 */ /* 0x0005e80000100800 */
[----:B------:R2:W-:Y:S01]  /*e0e0*/  STL [R1+0x20], R0 ;  /* 0x0000200001007387 */ /* 0x0005e20000100800 */
[----:B-1----:R-:W-:Y:S01]  /*e0f0*/  IMAD.MOV.U32 R3, RZ, RZ, R137 ;  /* 0x000000ffff037224 */ /* 0x002fe200078e0089 */
[----:B------:R-:W-:-:S05]  /*e100*/  @P0 BRA `(.L_x_2755) ;  /* 0xffff989000000947 */ /* 0x000fca000383ffff */
.L_x_2754:
[----:B-12---:R-:W2:Y:S02]  /*e110*/  LDL R0, [R1+0x28] ;  /* 0x0000280001007983 */ /* 0x006ea40000100800 */
[----:B--2---:R-:W-:-:S13]  /*e120*/  ISETP.GE.AND P0, PT, R247, R0, PT ;  /* 0x00000000f700720c */ /* 0x004fda0003f06270 */
[----:B------:R-:W-:Y:S05]  /*e130*/  @!P0 BRA `(.L_x_2756) ;  /* 0x0000404000008947 */ /* 0x000fea0003800000 */
[----:B------:R-:W-:Y:S01]  /*e140*/  IMAD.MOV.U32 R3, RZ, RZ, R136 ;  /* 0x000000ffff037224 */ /* 0x000fe200078e0088 */
[----:B------:R-:W-:Y:S01]  /*e150*/  MOV R138, R70 ;  /* 0x00000046008a7202 */ /* 0x000fe20000000f00 */
[----:B------:R-:W-:Y:S01]  /*e160*/  IMAD.MOV.U32 R0, RZ, RZ, R137 ;  /* 0x000000ffff007224 */ /* 0x000fe200078e0089 */
[----:B------:R-:W-:Y:S02]  /*e170*/  MOV R132, R135 ;  /* 0x0000008700847202 */ /* 0x000fe40000000f00 */
.L_x_2757:
        /* <DEDUP_REMOVED lines=9> */
[----:B------:R-:W-:Y:S02]  /*e210*/  SHF.L.U32 R104, R78, 0x5, RZ ;  /* 0x000000054e687819 */ /* 0x000fe400000006ff */
[----:B------:R-:W-:Y:S01]  /*e220*/  MOV R252, 0x5 ;  /* 0x0000000500fc7802 */ /* 0x000fe20000000f00 */
[----:B------:R-:W-:Y:S05]  /*e230*/  IMAD R2, R247, c[0x0][0x20c], R2 ;  /* 0x00008300f7027a24 */ /* 0x000fea00078e0202 */
[----:B------:R-:W-:Y:S05]  /*e240*/  IADD3 R2, R73, R2, RZ ;  /* 0x0000000249027210 */ /* 0x000fea0007ffe0ff */
[----:B------:R-:W-:Y:S01]  /*e250*/  IMAD R2, R2, 0x70, RZ ;  /* 0x0000007002027824 */ /* 0x000fe200078e02ff */
[----:B-----5:R-:W-:Y:S08]  /*e260*/  LDSM.16.M88.4 R112, [R235] ;  /* 0x00000000eb70783b */ /* 0x020ff00000000200 */
[----:B------:R-:W1:Y:S08]  /*e270*/  LDSM.16.M88.4 R16, [R228] ;  /* 0x00000000e410783b */ /* 0x000e700000000200 */
[----:B------:R-:W4:Y:S08]  /*e280*/  LDSM.16.M88.4 R108, [R235+0x2000] ;  /* 0x00200000eb6c783b */ /* 0x000f300000000200 */
[----:B------:R-:W4:Y:S08]  /*e290*/  LDSM.16.M88.4 R32, [R228+0x800] ;  /* 0x00080000e420783b */ /* 0x000f300000000200 */
[----:B------:R-:W4:Y:S08]  /*e2a0*/  LDSM.16.M88.4 R48, [R228+0x1000] ;  /* 0x00100000e430783b */ /* 0x000f300000000200 */
[----:B------:R-:W4:Y:S01]  /*e2b0*/  LDSM.16.M88.4 R64, [R228+0x1800] ;  /* 0x00180000e440783b */ /* 0x000f220000000200 */
[-C--:B-1----:R-:W-:Y:S07]  /*e2c0*/  HMMA.16816.F32.BF16 R4, R112, R16.reuse, RZ ;  /* 0x000000107004723c */ /* 0x082fee00000418ff */
[----:B------:R-:W1:Y:S01]  /*e2d0*/  LDSM.16.M88.4 R80, [R228+0x2000] ;  /* 0x00200000e450783b */ /* 0x000e620000000200 */
[C---:B----4-:R-:W-:Y:S07]  /*e2e0*/  HMMA.16816.F32.BF16 R8, R108.reuse, R16, RZ ;  /* 0x000000106c08723c */ /* 0x050fee00000418ff */
[----:B------:R-:W4:Y:S01]  /*e2f0*/  LDSM.16.M88.4 R96, [R228+0x2800] ;  /* 0x00280000e460783b */ /* 0x000f220000000200 */
[-C--:B------:R-:W-:Y:S07]  /*e300*/  HMMA.16816.F32.BF16 R12, R108, R18.reuse, RZ ;  /* 0x000000126c0c723c */ /* 0x080fee00000418ff */
[----:B------:R-:W1:Y:S01]  /*e310*/  LDSM.16.M88.4 R188, [R228+0x3000] ;  /* 0x00300000e4bc783b */ /* 0x000e620000000200 */
[C---:B------:R-:W-:Y:S07]  /*e320*/  HMMA.16816.F32.BF16 R16, R112.reuse, R18, RZ ;  /* 0x000000127010723c */ /* 0x040fee00000418ff */
[----:B------:R-:W-:Y:S01]  /*e330*/  LDSM.16.M88.4 R192, [R238] ;  /* 0x00000000eec0783b */ /* 0x000fe20000000200 */
[-C--:B------:R-:W-:Y:S07]  /*e340*/  HMMA.16816.F32.BF16 R20, R112, R32.reuse, RZ ;  /* 0x000000207014723c */ /* 0x080fee00000418ff */
[----:B------:R-:W1:Y:S01]  /*e350*/  LDSM.16.M88.4 R196, [R239] ;  /* 0x00000000efc4783b */ /* 0x000e620000000200 */
        /* <DEDUP_REMOVED lines=11> */
[----:B------:R-:W1:Y:S01]  /*e410*/  LDSM.16.M88.4 R220, [R241] ;  /* 0x00000000f1dc783b */ /* 0x000e620000000200 */
[C---:B------:R-:W-:Y:S07]  /*e420*/  HMMA.16816.F32.BF16 R48, R112.reuse, R50, RZ ;  /* 0x000000327030723c */ /* 0x040fee00000418ff */
[----:B------:R-:W2:Y:S01]  /*e430*/  LDSM.16.M88.4 R224, [R240] ;  /* 0x00000000f0e0783b */ /* 0x000ea20000000200 */
[-C--:B------:R-:W-:Y:S08]  /*e440*/  HMMA.16816.F32.BF16 R52, R112, R64.reuse, RZ ;  /* 0x000000407034723c */ /* 0x080ff000000418ff */
[C---:B------:R-:W-:Y:S08]  /*e450*/  HMMA.16816.F32.BF16 R56, R108.reuse, R64, RZ ;  /* 0x000000406c38723c */ /* 0x040ff000000418ff */
[-C--:B------:R-:W-:Y:S08]  /*e460*/  HMMA.16816.F32.BF16 R60, R108, R66.reuse, RZ ;  /* 0x000000426c3c723c */ /* 0x080ff000000418ff */
[C---:B------:R-:W-:Y:S08]  /*e470*/  HMMA.16816.F32.BF16 R64, R112.reuse, R66, RZ ;  /* 0x000000427040723c */ /* 0x040ff000000418ff */
[-C--:B-1----:R-:W-:Y:S01]  /*e480*/  HMMA.16816.F32.BF16 R68, R112, R80.reuse, RZ ;  /* 0x000000507044723c */ /* 0x082fe200000418ff */
[----:B--2---:R-:W-:Y:S03]  /*e490*/  MOV R77, R76 ;  /* 0x0000004c004d7202 */ /* 0x004fe60000000f00 */
[----:B---3--:R-:W-:Y:S05]  /*e4a0*/  MOV R76, R74 ;  /* 0x0000004a004c7202 */ /* 0x008fea0000000f00 */
[----:B------:R-:W-:Y:S02]  /*e4b0*/  IMAD.WIDE.U32 R76, R72, 0x70, R76 ;  /* 0x00000070484c7825 */ /* 0x000fe400078e004c */
[C---:B------:R-:W-:Y:S03]  /*e4c0*/  HMMA.16816.F32.BF16 R72, R108.reuse, R80, RZ ;  /* 0x000000506c48723c */ /* 0x040fe600000418ff */
[----:B------:R-:W-:Y:S02]  /*e4d0*/  LEA R90, P0, R76, c[0x0][0x1f8], 0x1 ;  /* 0x00007e004c5a7a11 */ /* 0x000fe400078008ff */
[----:B------:R-:W-:Y:S02]  /*e4e0*/  IADD3 R2, R77, R2, RZ ;  /* 0x000000024d027210 */ /* 0x000fe40007ffe0ff */
[----:B------:R-:W-:Y:S02]  /*e4f0*/  IADD3 R88, P1, R90, R104, RZ ;  /* 0x000000685a587210 */ /* 0x000fe40007f3e0ff */
[----:B------:R-:W-:Y:S03]  /*e500*/  LEA.HI.X R91, R76, c[0x0][0x1fc], R2, 0x1, P0 ;  /* 0x00007f004c5b7a11 */ /* 0x000fe600000f0c02 */
[----:B------:R-:W-:Y:S02]  /*e510*/  SHF.L.U64.HI R2, R78, R252, c[0x0][0x20c] ;  /* 0x000083004e027619 */ /* 0x000fe400000102fc */
[-C--:B------:R-:W-:Y:S01]  /*e520*/  HMMA.16816.F32.BF16 R76, R108, R82.reuse, RZ ;  /* 0x000000526c4c723c */ /* 0x080fe200000418ff */
[----:B------:R-:W-:Y:S01]  /*e530*/  @!PT LDS RZ, [RZ] ;  /* 0x00000000fffff984 */ /* 0x000fe20000000800 */
[----:B------:R-:W-:Y:S01]  /*e540*/  @!PT LDS RZ, [RZ] ;  /* 0x00000000fffff984 */ /* 0x000fe20000000800 */
[----:B------:R-:W-:Y:S01]  /*e550*/  @!PT LDS RZ, [RZ] ;  /* 0x00000000fffff984 */ /* 0x000fe20000000800 */
[----:B------:R1:W-:Y:S01]  /*e560*/  LDGSTS.E.BYPASS.LTC128B.128 [R246+0x100], [R90.64], !P6 ;  /* 0x001000005af67fae */ /* 0x0003e2000f101d48 */
[----:B------:R-:W-:Y:S02]  /*e570*/  IADD3.X R89, R91, R2, RZ, P1, !PT ;  /* 0x000000025b597210 */ /* 0x000fe40000ffe4ff */
[----:B------:R-:W-:Y:S04]  /*e580*/  IADD3 R94, P0, R88, R104, RZ ;  /* 0x00000068585e7210 */ /* 0x000fe80007f1e0ff */
[C---:B------:R-:W-:Y:S01]  /*e590*/  HMMA.16816.F32.BF16 R80, R112.reuse, R82, RZ ;  /* 0x000000527050723c */ /* 0x040fe200000418ff */
[----:B------:R1:W-:Y:S03]  /*e5a0*/  LDGSTS.E.BYPASS.LTC128B.128 [R246+0x900], [R88.64], !P6 ;  /* 0x0090000058f67fae */ /* 0x0003e6000f101d48 */
[----:B------:R-:W-:Y:S02]  /*e5b0*/  IADD3.X R95, R89, R2, RZ, P0, !PT ;  /* 0x00000002595f7210 */ /* 0x000fe400007fe4ff */
[----:B------:R-:W-:Y:S02]  /*e5c0*/  IADD3 R92, P1, R94, R104, RZ ;  /* 0x000000685e5c7210 */ /* 0x000fe40007f3e0ff */
[-C--:B----4-:R-:W-:Y:S01]  /*e5d0*/  HMMA.16816.F32.BF16 R84, R112, R96.reuse, RZ ;  /* 0x000000607054723c */ /* 0x090fe200000418ff */
[----:B------:R2:W-:Y:S03]  /*e5e0*/  LDGSTS.E.BYPASS.LTC128B.128 [R246+0x1100], [R94.64], !P6 ;  /* 0x011000005ef67fae */ /* 0x0005e6000f101d48 */
[----:B------:R-:W-:Y:S02]  /*e5f0*/  IADD3.X R93, R95, R2, RZ, P1, !PT ;  /* 0x000000025f5d7210 */ /* 0x000fe40000ffe4ff */
[----:B------:R-:W-:Y:S03]  /*e600*/  IADD3 R102, P0, R92, R104, RZ ;  /* 0x000000685c667210 */ /* 0x000fe60007f1e0ff */
[----:B------:R2:W-:Y:S03]  /*e610*/  LDGSTS.E.BYPASS.LTC128B.128 [R246+0x1900], [R92.64], !P6 ;  /* 0x019000005cf67fae */ /* 0x0005e6000f101d48 */
[----:B------:R-:W-:Y:S02]  /*e620*/  IADD3.X R103, R93, R2, RZ, P0, !PT ;  /* 0x000000025d677210 */ /* 0x000fe400007fe4ff */
[----:B------:R-:W-:Y:S03]  /*e630*/  IADD3 R100, P0, R102, R104, RZ ;  /* 0x0000006866647210 */ /* 0x000fe60007f1e0ff */
[----:B------:R3:W-:Y:S01]  /*e640*/  LDGSTS.E.BYPASS.LTC128B.128 [R246+0x2100], [R102.64], !P6 ;  /* 0x0210000066f67fae */ /* 0x0007e2000f101d48 */
[----:B------:R-:W-:Y:S01]  /*e650*/  IADD3.X R101, R103, R2, RZ, P0, !PT ;  /* 0x0000000267657210 */ /* 0x000fe200007fe4ff */
[C---:B-1----:R-:W-:Y:S06]  /*e660*/  HMMA.16816.F32.BF16 R88, R108.reuse, R96, RZ ;  /* 0x000000606c58723c */ /* 0x042fec00000418ff */
[----:B------:R1:W-:Y:S02]  /*e670*/  LDGSTS.E.BYPASS.LTC128B.128 [R246+0x2900], [R100.64], !P6 ;  /* 0x0290000064f67fae */ /* 0x0003e4000f101d48 */
[-C--:B--2---:R-:W-:Y:S08]  /*e680*/  HMMA.16816.F32.BF16 R92, R108, R98.reuse, RZ ;  /* 0x000000626c5c723c */ /* 0x084ff000000418ff */
[C---:B------:R-:W-:Y:S04]  /*e690*/  HMMA.16816.F32.BF16 R96, R112.reuse, R98, RZ ;  /* 0x000000627060723c */ /* 0x040fe800000418ff */
[----:B---3--:R-:W-:Y:S04]  /*e6a0*/  IADD3 R102, P0, R100, R104, RZ ;  /* 0x0000006864667210 */ /* 0x008fe80007f1e0ff */
        /* <DEDUP_REMOVED lines=73> */
[----:B------:R-:W1:Y:S07]  /*eb40*/  LDSM.16.M88.4 R192, [R237] ;  /* 0x00000000edc0783b */ /* 0x000e6e0000000200 */
        /* <DEDUP_REMOVED lines=35> */
[C---:B------:R-:W-:Y:S01]  /*ed80*/  HMMA.16816.F32.BF16 R48, R192.reuse, R214, R48 ;  /* 0x000000d6c030723c */ /* 0x040fe20000041830 */
[----:B------:R-:W4:Y:S03]  /*ed90*/  LDL R214, [R1+0x34] ;  /* 0x0000340001d67983 */ /* 0x000f260000100800 */
        /* <DEDUP_REMOVED lines=15> */
[-C--:B--2---:R-:W-:Y:S04]  /*ee90*/  HMMA.16816.F32.BF16 R68, R192, R204.reuse, R68 ;  /* 0x000000ccc044723c */ /* 0x084fe80000041844 */
[----:B------:R-:W-:Y:S02]  /*eea0*/  FMNMX.FTZ R134, R25, R134, !PT ;  /* 0x0000008619867209 */ /* 0x000fe40007810000 */
[----:B------:R-:W-:Y:S02]  /*eeb0*/  FMNMX.FTZ R2, R49, R2, !PT ;  /* 0x0000000231027209 */ /* 0x000fe40007810000 */
[C---:B------:R-:W-:Y:S01]  /*eec0*/  HMMA.16816.F32.BF16 R72, R200.reuse, R204, R72 ;  /* 0x000000ccc848723c */ /* 0x040fe20000041848 */
[----:B------:R-:W2:Y:S03]  /*eed0*/  LDL.64 R204, [R1+0x38] ;  /* 0x0000380001cc7983 */ /* 0x000ea60000100a00 */
        /* <DEDUP_REMOVED lines=72> */
[----:B------:R-:W3:Y:S01]  /*f360*/  SHFL.BFLY PT, R136, R2, 0x2, 0x1f ;  /* 0x0c401f0002887f89 */ /* 0x000ee200000e0000 */
        /* <DEDUP_REMOVED lines=14> */
[----:B---3--:R-:W-:Y:S02]  /*f450*/  FMNMX.FTZ R2, R2, R136, !PT ;  /* 0x0000008802027209 */ /* 0x008fe40007810000 */
[----:B------:R-:W-:Y:S02]  /*f460*/  FMNMX.FTZ R133, R108, R133, !PT ;  /* 0x000000856c857209 */ /* 0x000fe40007810000 */
[----:B------:R-:W-:Y:S01]  /*f470*/  FMNMX.FTZ R134, R78, R134, !PT ;  /* 0x000000864e867209 */ /* 0x000fe20007810000 */
[----:B------:R-:W3:Y:S01]  /*f480*/  SHFL.BFLY PT, R136, R2, 0x1, 0x1f ;  /* 0x0c201f0002887f89 */ /* 0x000ee200000e0000 */
[----:B------:R-:W-:Y:S02]  /*f490*/  FMNMX.FTZ R133, R109, R133, !PT ;  /* 0x000000856d857209 */ /* 0x000fe40007810000 */
        /* <DEDUP_REMOVED lines=11> */
[----:B---3--:R-:W-:Y:S01]  /*f550*/  FMNMX.FTZ R136, R2, R136, !PT ;  /* 0x0000008802887209 */ /* 0x008fe20007810000 */
[----:B------:R-:W-:Y:S01]  /*f560*/  FMUL.FTZ R2, R0, c[0x0][0x2d0] ;  /* 0x0000b40000027a20 */ /* 0x000fe20000410000 */
[----:B------:R-:W-:Y:S01]  /*f570*/  FMNMX.FTZ R0, R107, R134, !PT ;  /* 0x000000866b007209 */ /* 0x000fe20007810000 */
[----:B------:R-:W-:Y:S01]  /*f580*/  MUFU.EX2 R217, R4 ;  /* 0x0000000400d97308 */ /* 0x000fe20000000800 */
[--C-:B------:R-:W-:Y:S02]  /*f590*/  FFMA.FTZ R20, R20, c[0x0][0x2d0], -R139.reuse ;  /* 0x0000b40014147a23 */ /* 0x100fe4000001088b */
[--C-:B------:R-:W-:Y:S01]  /*f5a0*/  FFMA.FTZ R21, R21, c[0x0][0x2d0], -R139.reuse ;  /* 0x0000b40015157a23 */ /* 0x100fe2000001088b */
[----:B------:R-:W-:Y:S01]  /*f5b0*/  FMNMX.FTZ R133, R133, R135, !PT ;  /* 0x0000008785857209 */ /* 0x000fe20007810000 */
[--C-:B------:R-:W-:Y:S01]  /*f5c0*/  FFMA.FTZ R36, R36, c[0x0][0x2d0], -R139.reuse ;  /* 0x0000b40024247a23 */ /* 0x100fe2000001088b */
[----:B------:R-:W-:Y:S01]  /*f5d0*/  FMNMX.FTZ R0, R110, R0, !PT ;  /* 0x000000006e007209 */ /* 0x000fe20007810000 */
[--C-:B------:R-:W-:Y:S02]  /*f5e0*/  FFMA.FTZ R37, R37, c[0x0][0x2d0], -R139.reuse ;  /* 0x0000b40025257a23 */ /* 0x100fe4000001088b */
[--C-:B------:R-:W-:Y:S01]  /*f5f0*/  FFMA.FTZ R64, R64, c[0x0][0x2d0], -R139.reuse ;  /* 0x0000b40040407a23 */ /* 0x100fe2000001088b */
[----:B------:R1:W3:Y:S01]  /*f600*/  MUFU.EX2 R134, R2 ;  /* 0x0000000200867308 */ /* 0x0002e20000000800 */
[----:B------:R-:W1:Y:S01]  /*f610*/  SHFL.BFLY PT, R135, R133, 0x1, 0x1f ;  /* 0x0c201f0085877f89 */ /* 0x000e6200000e0000 */
[----:B------:R-:W-:Y:S01]  /*f620*/  FMNMX.FTZ R0, R111, R0, !PT ;  /* 0x000000006f007209 */ /* 0x000fe20007810000 */
[----:B------:R-:W-:Y:S02]  /*f630*/  FMUL.FTZ R188, R136, c[0x0][0x2d0] ;  /* 0x0000b40088bc7a20 */ /* 0x000fe40000410000 */
[--C-:B------:R-:W-:Y:S02]  /*f640*/  FFMA.FTZ R5, R5, c[0x0][0x2d0], -R139.reuse ;  /* 0x0000b40005057a23 */ /* 0x100fe4000001088b */
[--C-:B------:R-:W-:Y:S02]  /*f650*/  FFMA.FTZ R6, R6, c[0x0][0x2d0], -R188.reuse ;  /* 0x0000b40006067a23 */ /* 0x100fe400000108bc */
[--C-:B------:R-:W-:Y:S01]  /*f660*/  FFMA.FTZ R22, R22, c[0x0][0x2d0], -R188.reuse ;  /* 0x0000b40016167a23 */ /* 0x100fe200000108bc */
[----:B------:R-:W-:Y:S01]  /*f670*/  MUFU.EX2 R218, R5 ;  /* 0x0000000500da7308 */ /* 0x000fe20000000800 */
[--C-:B------:R-:W-:Y:S02]  /*f680*/  FFMA.FTZ R23, R23, c[0x0][0x2d0], -R188.reuse ;  /* 0x0000b40017177a23 */ /* 0x100fe400000108bc */
[--C-:B------:R-:W-:Y:S02]  /*f690*/  FFMA.FTZ R38, R38, c[0x0][0x2d0], -R188.reuse ;  /* 0x0000b40026267a23 */ /* 0x100fe400000108bc */
[--C-:B------:R-:W-:Y:S02]  /*f6a0*/  FFMA.FTZ R39, R39, c[0x0][0x2d0], -R188.reuse ;  /* 0x0000b40027277a23 */ /* 0x100fe400000108bc */
[----:B------:R-:W-:Y:S02]  /*f6b0*/  FFMA.FTZ R65, R65, c[0x0][0x2d0], -R139 ;  /* 0x0000b40041417a23 */ /* 0x000fe4000001088b */
[--C-:B------:R-:W-:Y:S01]  /*f6c0*/  FFMA.FTZ R66, R66, c[0x0][0x2d0], -R188.reuse ;  /* 0x0000b40042427a23 */ /* 0x100fe200000108bc */
[----:B------:R-:W-:Y:S01]  /*f6d0*/  MUFU.EX2 R215, R6 ;  /* 0x0000000600d77308 */ /* 0x000fe20000000800 */
[--C-:B------:R-:W-:Y:S02]  /*f6e0*/  FFMA.FTZ R7, R7, c[0x0][0x2d0], -R188.reuse ;  /* 0x0000b40007077a23 */ /* 0x100fe400000108bc */
[--C-:B------:R-:W-:Y:S02]  /*f6f0*/  FFMA.FTZ R67, R67, c[0x0][0x2d0], -R188.reuse ;  /* 0x0000b40043437a23 */ /* 0x100fe400000108bc */
[----:B-1----:R-:W-:Y:S01]  /*f700*/  FADD.FTZ R2, -R136, R3 ;  /* 0x0000000388027221 */ /* 0x002fe20000010100 */
[----:B------:R-:W-:Y:S01]  /*f710*/  FMNMX.FTZ R135, R133, R135, !PT ;  /* 0x0000008785877209 */ /* 0x000fe20007810000 */
[----:B------:R-:W1:Y:S01]  /*f720*/  SHFL.BFLY PT, R3, R0, 0x2, 0x1f ;  /* 0x0c401f0000037f89 */ /* 0x000e6200000e0000 */
[--C-:B------:R-:W-:Y:S02]  /*f730*/  FFMA.FTZ R68, R68, c[0x0][0x2d0], -R139.reuse ;  /* 0x0000b40044447a23 */ /* 0x100fe4000001088b */
[----:B------:R-:W-:Y:S01]  /*f740*/  MUFU.EX2 R216, R7 ;  /* 0x0000000700d87308 */ /* 0x000fe20000000800 */
[----:B------:R-:W-:Y:S02]  /*f750*/  FMUL.FTZ R2, R2, c[0x0][0x2d0] ;  /* 0x0000b40002027a20 */ /* 0x000fe40000410000 */
[--C-:B------:R-:W-:Y:S02]  /*f760*/  FFMA.FTZ R69, R69, c[0x0][0x2d0], -R139.reuse ;  /* 0x0000b40045457a23 */ /* 0x100fe4000001088b */
[--C-:B------:R-:W-:Y:S02]  /*f770*/  FFMA.FTZ R70, R70, c[0x0][0x2d0], -R188.reuse ;  /* 0x0000b40046467a23 */ /* 0x100fe400000108bc */
[--C-:B------:R-:W-:Y:S02]  /*f780*/  FFMA.FTZ R71, R71, c[0x0][0x2d0], -R188.reuse ;  /* 0x0000b40047477a23 */ /* 0x100fe400000108bc */
[--C-:B------:R-:W-:Y:S01]  /*f790*/  FFMA.FTZ R16, R16, c[0x0][0x2d0], -R139.reuse ;  /* 0x0000b40010107a23 */ /* 0x100fe2000001088b */
[----:B------:R2:W2:Y:S01]  /*f7a0*/  MUFU.EX2 R133, R2 ;  /* 0x0000000200857308 */ /* 0x0004a20000000800 */
[--C-:B------:R-:W-:Y:S02]  /*f7b0*/  FFMA.FTZ R17, R17, c[0x0][0x2d0], -R139.reuse ;  /* 0x0000b40011117a23 */ /* 0x100fe4000001088b */
[--C-:B------:R-:W-:Y:S02]  /*f7c0*/  FFMA.FTZ R18, R18, c[0x0][0x2d0], -R188.reuse ;  /* 0x0000b40012127a23 */ /* 0x100fe400000108bc */
[--C-:B------:R-:W-:Y:S02]  /*f7d0*/  FFMA.FTZ R19, R19, c[0x0][0x2d0], -R188.reuse ;  /* 0x0000b40013137a23 */ /* 0x100fe400000108bc */
[--C-:B------:R-:W-:Y:S02]  /*f7e0*/  FFMA.FTZ R52, R52, c[0x0][0x2d0], -R139.reuse ;  /* 0x0000b40034347a23 */ /* 0x100fe4000001088b */
[----:B------:R-:W-:Y:S01]  /*f7f0*/  FFMA.FTZ R53, R53, c[0x0][0x2d0], -R139 ;  /* 0x0000b40035357a23 */ /* 0x000fe2000001088b */
[----:B------:R-:W-:Y:S01]  /*f800*/  MUFU.EX2 R249, R20 ;  /* 0x0000001400f97308 */ /* 0x000fe20000000800 */
[----:B-1----:R-:W-:Y:S01]  /*f810*/  FMNMX.FTZ R0, R0, R3, !PT ;  /* 0x0000000300007209 */ /* 0x002fe20007810000 */
[--C-:B------:R-:W-:Y:S01]  /*f820*/  FFMA.FTZ R54, R54, c[0x0][0x2d0], -R188.reuse ;  /* 0x0000b40036367a23 */ /* 0x100fe200000108bc */
[----:B----4-:R-:W-:Y:S01]  /*f830*/  ISETP.GT.AND P0, PT, R247, R219, PT ;  /* 0x000000dbf700720c */ /* 0x010fe20003f04270 */
[--C-:B------:R-:W-:Y:S01]  /*f840*/  FFMA.FTZ R55, R55, c[0x0][0x2d0], -R188.reuse ;  /* 0x0000b40037377a23 */ /* 0x100fe200000108bc */
[----:B------:R-:W-:Y:S01]  /*f850*/  IADD3 R247, R247, -0x1, RZ ;  /* 0xfffffffff7f77810 */ /* 0x000fe20007ffe0ff */
[C---:B---3--:R-:W-:Y:S02]  /*f860*/  FMUL.FTZ R128, R134.reuse, R128 ;  /* 0x0000008086807220 */ /* 0x048fe40000410000 */
[----:B------:R-:W-:Y:S02]  /*f870*/  FMUL.FTZ R129, R134, R129 ;  /* 0x0000008186817220 */ /* 0x000fe40000410000 */
[----:B------:R-:W-:Y:S01]  /*f880*/  MUFU.EX2 R223, R21 ;  /* 0x0000001500df7308 */ /* 0x000fe20000000800 */
[--C-:B------:R-:W-:Y:S02]  /*f890*/  FFMA.FTZ R82, R82, c[0x0][0x2d0], -R188.reuse ;  /* 0x0000b40052527a23 */ /* 0x100fe400000108bc */
[----:B------:R-:W-:Y:S02]  /*f8a0*/  FFMA.FTZ R83, R83, c[0x0][0x2d0], -R188 ;  /* 0x0000b40053537a23 */ /* 0x000fe400000108bc */
[----:B--2---:R-:W-:Y:S01]  /*f8b0*/  FADD.FTZ R2, -R135, R132 ;  /* 0x0000008487027221 */ /* 0x004fe20000010100 */
[----:B------:R-:W-:Y:S01]  /*f8c0*/  @P0 SHF.R.S32.HI R4, RZ, 0x1f, R247 ;  /* 0x0000001fff040819 */ /* 0x000fe200000114f7 */
[C---:B------:R-:W-:Y:S02]  /*f8d0*/  FMUL.FTZ R118, R133.reuse, R118 ;  /* 0x0000007685767220 */ /* 0x040fe40000410000 */
[----:B------:R-:W-:Y:S01]  /*f8e0*/  FMUL.FTZ R2, R2, c[0x0][0x2d0] ;  /* 0x0000b40002027a20 */ /* 0x000fe20000410000 */
[----:B------:R-:W-:Y:S01]  /*f8f0*/  MUFU.EX2 R209, R22 ;  /* 0x0000001600d17308 */ /* 0x000fe20000000800 */
[C---:B------:R-:W-:Y:S02]  /*f900*/  FMUL.FTZ R119, R133.reuse, R119 ;  /* 0x0000007785777220 */ /* 0x040fe40000410000 */
[C---:B------:R-:W-:Y:S02]  /*f910*/  FMUL.FTZ R130, R133.reuse, R130 ;  /* 0x0000008285827220 */ /* 0x040fe40000410000 */
[----:B------:R-:W-:Y:S02]  /*f920*/  FMUL.FTZ R131, R133, R131 ;  /* 0x0000008385837220 */ /* 0x000fe40000410000 */
[--C-:B------:R-:W-:Y:S02]  /*f930*/  FFMA.FTZ R32, R32, c[0x0][0x2d0], -R139.reuse ;  /* 0x0000b40020207a23 */ /* 0x100fe4000001088b */
[----:B------:R-:W-:Y:S01]  /*f940*/  FFMA.FTZ R34, R34, c[0x0][0x2d0], -R188 ;  /* 0x0000b40022227a23 */ /* 0x000fe200000108bc */
[----:B------:R1:W2:Y:S01]  /*f950*/  MUFU.EX2 R132, R2 ;  /* 0x0000000200847308 */ /* 0x0002a20000000800 */
[----:B------:R-:W-:Y:S02]  /*f960*/  @P0 IMAD R6, R4, c[0x0][0x1e0], RZ ;  /* 0x0000780004060a24 */ /* 0x000fe400078e02ff */
[C---:B------:R-:W-:Y:S04]  /*f970*/  @P0 IMAD.WIDE.U32 R4, R247.reuse, c[0x0][0x1e0], RZ ;  /* 0x00007800f7040a25 */ /* 0x040fe800078e00ff */
[----:B------:R-:W-:Y:S02]  /*f980*/  @P0 IMAD R6, R247, c[0x0][0x1e4], R6 ;  /* 0x00007900f7060a24 */ /* 0x000fe400078e0206 */
[--C-:B------:R-:W-:Y:S01]  /*f990*/  FFMA.FTZ R35, R35, c[0x0][0x2d0], -R188.reuse ;  /* 0x0000b40023237a23 */ /* 0x100fe200000108bc */
[----:B------:R-:W-:Y:S01]  /*f9a0*/  MUFU.EX2 R224, R23 ;  /* 0x0000001700e07308 */ /* 0x000fe20000000800 */
[--C-:B------:R-:W-:Y:S01]  /*f9b0*/  FFMA.FTZ R48, R48, c[0x0][0x2d0], -R139.reuse ;  /* 0x0000b40030307a23 */ /* 0x100fe2000001088b */
[----:B------:R-:W-:Y:S01]  /*f9c0*/  @P0 IADD3 R6, R5, R6, RZ ;  /* 0x0000000605060210 */ /* 0x000fe20007ffe0ff */
[--C-:B------:R-:W-:Y:S02]  /*f9d0*/  FFMA.FTZ R49, R49, c[0x0][0x2d0], -R139.reuse ;  /* 0x0000b40031317a23 */ /* 0x100fe4000001088b */
[--C-:B------:R-:W-:Y:S02]  /*f9e0*/  FFMA.FTZ R50, R50, c[0x0][0x2d0], -R188.reuse ;  /* 0x0000b40032327a23 */ /* 0x100fe400000108bc */
[----:B------:R-:W-:Y:S02]  /*f9f0*/  @P0 IMAD R6, R6, 0x70, RZ ;  /* 0x0000007006060824 */ /* 0x000fe400078e02ff */
[--C-:B------:R-:W-:Y:S01]  /*fa00*/  FFMA.FTZ R51, R51, c[0x0][0x2d0], -R188.reuse ;  /* 0x0000b40033337a23 */ /* 0x100fe200000108bc */
[----:B------:R3:W-:Y:S01]  /*fa10*/  MUFU.EX2 R221, R16 ;  /* 0x0000001000dd7308 */ /* 0x0007e20000000800 */
[C---:B------:R-:W-:Y:S02]  /*fa20*/  FMUL.FTZ R116, R134.reuse, R116 ;  /* 0x0000007486747220 */ /* 0x040fe40000410000 */
[----:B------:R-:W-:Y:S01]  /*fa30*/  FMUL.FTZ R117, R134, R117 ;  /* 0x0000007586757220 */ /* 0x000fe20000410000 */
[----:B-1----:R-:W1:Y:S01]  /*fa40*/  SHFL.BFLY PT, R2, R0, 0x1, 0x1f ;  /* 0x0c201f0000027f89 */ /* 0x002e6200000e0000 */
[C---:B--2---:R-:W-:Y:S02]  /*fa50*/  FMUL.FTZ R120, R132.reuse, R120 ;  /* 0x0000007884787220 */ /* 0x044fe40000410000 */
[C---:B------:R-:W-:Y:S02]  /*fa60*/  FMUL.FTZ R121, R132.reuse, R121 ;  /* 0x0000007984797220 */ /* 0x040fe40000410000 */
[C---:B------:R-:W-:Y:S01]  /*fa70*/  FMUL.FTZ R124, R132.reuse, R124 ;  /* 0x0000007c847c7220 */ /* 0x040fe20000410000 */
[----:B------:R2:W-:Y:S01]  /*fa80*/  MUFU.EX2 R251, R17 ;  /* 0x0000001100fb7308 */ /* 0x0005e20000000800 */
        /* <DEDUP_REMOVED lines=8> */
[----:B---3--:R-:W-:Y:S02]  /*fb10*/  FMUL.FTZ R16, R134, R152 ;  /* 0x0000009886107220 */ /* 0x008fe40000410000 */
[----:B------:R-:W-:Y:S01]  /*fb20*/  FFMA.FTZ R99, R99, c[0x0][0x2d0], -R188 ;  /* 0x0000b40063637a23 */ /* 0x000fe200000108bc */
[----:B-1----:R-:W-:Y:S01]  /*fb30*/  FMNMX.FTZ R2, R0, R2, !PT ;  /* 0x0000000200027209 */ /* 0x002fe20007810000 */
[--C-:B------:R-:W-:Y:S01]  /*fb40*/  FFMA.FTZ R84, R84, c[0x0][0x2d0], -R139.reuse ;  /* 0x0000b40054547a23 */ /* 0x100fe2000001088b */
[----:B------:R1:W-:Y:S01]  /*fb50*/  MUFU.EX2 R250, R19 ;  /* 0x0000001300fa7308 */ /* 0x0003e20000000800 */
[----:B------:R-:W-:Y:S02]  /*fb60*/  FFMA.FTZ R85, R85, c[0x0][0x2d0], -R139 ;  /* 0x0000b40055557a23 */ /* 0x000fe4000001088b */
[C---:B------:R-:W-:Y:S02]  /*fb70*/  FMUL.FTZ R3, R2.reuse, c[0x0][0x2d0] ;  /* 0x0000b40002037a20 */ /* 0x040fe40000410000 */
[----:B------:R-:W-:Y:S02]  /*fb80*/  FADD.FTZ R0, -R2, R138 ;  /* 0x0000008a02007221 */ /* 0x000fe40000010100 */
[--C-:B------:R-:W-:Y:S02]  /*fb90*/  FFMA.FTZ R10, R10, c[0x0][0x2d0], -R3.reuse ;  /* 0x0000b4000a0a7a23 */ /* 0x100fe40000010803 */
[--C-:B------:R-:W-:Y:S01]  /*fba0*/  FFMA.FTZ R11, R11, c[0x0][0x2d0], -R3.reuse ;  /* 0x0000b4000b0b7a23 */ /* 0x100fe20000010803 */
[----:B------:R-:W-:Y:S01]  /*fbb0*/  MUFU.EX2 R198, R36 ;  /* 0x0000002400c67308 */ /* 0x000fe20000000800 */
[----:B--2---:R-:W-:Y:S02]  /*fbc0*/  FMUL.FTZ R17, R134, R153 ;  /* 0x0000009986117220 */ /* 0x004fe40000410000 */
[--C-:B------:R-:W-:Y:S02]  /*fbd0*/  FFMA.FTZ R58, R58, c[0x0][0x2d0], -R3.reuse ;  /* 0x0000b4003a3a7a23 */ /* 0x100fe40000010803 */
[----:B----4-:R-:W-:Y:S02]  /*fbe0*/  FMUL.FTZ R18, R133, R154 ;  /* 0x0000009a85127220 */ /* 0x010fe40000410000 */
[--C-:B------:R-:W-:Y:S02]  /*fbf0*/  FFMA.FTZ R59, R59, c[0x0][0x2d0], -R3.reuse ;  /* 0x0000b4003b3b7a23 */ /* 0x100fe40000010803 */
[--C-:B------:R-:W-:Y:S01]  /*fc00*/  FFMA.FTZ R74, R74, c[0x0][0x2d0], -R3.reuse ;  /* 0x0000b4004a4a7a23 */ /* 0x100fe20000010803 */
[----:B------:R2:W-:Y:S01]  /*fc10*/  MUFU.EX2 R189, R10 ;  /* 0x0000000a00bd7308 */ /* 0x0005e20000000800 */
[--C-:B------:R-:W-:Y:S02]  /*fc20*/  FFMA.FTZ R75, R75, c[0x0][0x2d0], -R3.reuse ;  /* 0x0000b4004b4b7a23 */ /* 0x100fe40000010803 */
[----:B------:R-:W-:Y:S02]  /*fc30*/  FMUL.FTZ R138, R135, c[0x0][0x2d0] ;  /* 0x0000b400878a7a20 */ /* 0x000fe40000410000 */
[----:B-1----:R-:W-:Y:S02]  /*fc40*/  FMUL.FTZ R19, R133, R155 ;  /* 0x0000009b85137220 */ /* 0x002fe40000410000 */
        /* <DEDUP_REMOVED lines=10> */
[--C-:B------:R-:W-:Y:S01]  /*fcf0*/  FFMA.FTZ R15, R15, c[0x0][0x2d0], -R3.reuse ;  /* 0x0000b4000f0f7a23 */ /* 0x100fe20000010803 */
[----:B--2---:R-:W-:Y:S01]  /*fd00*/  @P0 MOV R10, R204 ;  /* 0x000000cc000a0202 */ /* 0x004fe20000000f00 */
[--C-:B------:R-:W-:Y:S02]  /*fd10*/  FFMA.FTZ R13, R13, c[0x0][0x2d0], -R138.reuse ;  /* 0x0000b4000d0d7a23 */ /* 0x100fe4000001088a */
[--C-:B------:R-:W-:Y:S02]  /*fd20*/  FFMA.FTZ R60, R60, c[0x0][0x2d0], -R138.reuse ;  /* 0x0000b4003c3c7a23 */ /* 0x100fe4000001088a */
[----:B------:R-:W-:Y:S01]  /*fd30*/  FFMA.FTZ R61, R61, c[0x0][0x2d0], -R138 ;  /* 0x0000b4003d3d7a23 */ /* 0x000fe2000001088a */
[----:B------:R-:W-:Y:S01]  /*fd40*/  MUFU.EX2 R204, R37 ;  /* 0x0000002500cc7308 */ /* 0x000fe20000000800 */
[--C-:B------:R-:W-:Y:S02]  /*fd50*/  FFMA.FTZ R62, R62, c[0x0][0x2d0], -R3.reuse ;  /* 0x0000b4003e3e7a23 */ /* 0x100fe40000010803 */
[--C-:B------:R-:W-:Y:S01]  /*fd60*/  FFMA.FTZ R63, R63, c[0x0][0x2d0], -R3.reuse ;  /* 0x0000b4003f3f7a23 */ /* 0x100fe20000010803 */
[----:B-1----:R-:W-:Y:S01]  /*fd70*/  @P0 MOV R11, R214 ;  /* 0x000000d6000b0202 */ /* 0x002fe20000000f00 */
[----:B------:R-:W-:Y:S02]  /*fd80*/  FFMA.FTZ R78, R78, c[0x0][0x2d0], -R3 ;  /* 0x0000b4004e4e7a23 */ /* 0x000fe40000010803 */
[----:B------:R-:W-:Y:S02]  /*fd90*/  FMUL.FTZ R0, R0, c[0x0][0x2d0] ;  /* 0x0000b40000007a20 */ /* 0x000fe40000410000 */
[----:B------:R-:W-:Y:S01]  /*fda0*/  @P0 IMAD.WIDE.U32 R10, R4, 0x70, R10 ;  /* 0x00000070040a0825 */ /* 0x000fe200078e000a */
[----:B------:R1:W-:Y:S01]  /*fdb0*/  MUFU.EX2 R213, R9 ;  /* 0x0000000900d57308 */ /* 0x0003e20000000800 */
[----:B------:R-:W-:Y:S02]  /*fdc0*/  @P0 MOV R4, c[0x0][0x1e0] ;  /* 0x0000780000040a02 */ /* 0x000fe40000000f00 */
[--C-:B------:R-:W-:Y:S01]  /*fdd0*/  FFMA.FTZ R24, R24, c[0x0][0x2d0], -R138.reuse ;  /* 0x0000b40018187a23 */ /* 0x100fe2000001088a */
[----:B---3--:R-:W-:Y:S01]  /*fde0*/  @P0 LEA R8, P2, R10, c[0x0][0x1c8], 0x1 ;  /* 0x000072000a080a11 */ /* 0x008fe200078408ff */
[--C-:B------:R-:W-:Y:S01]  /*fdf0*/  FFMA.FTZ R25, R25, c[0x0][0x2d0], -R138.reuse ;  /* 0x0000b40019197a23 */ /* 0x100fe2000001088a */
[----:B------:R-:W-:Y:S01]  /*fe00*/  @P0 IADD3 R7, R11, R6, RZ ;  /* 0x000000060b070210 */ /* 0x000fe20007ffe0ff */
[--C-:B------:R-:W-:Y:S01]  /*fe10*/  FFMA.FTZ R26, R26, c[0x0][0x2d0], -R3.reuse ;  /* 0x0000b4001a1a7a23 */ /* 0x100fe20000010803 */
[C---:B------:R-:W-:Y:S01]  /*fe20*/  @P0 SHF.L.U32 R5, R4.reuse, 0x5, RZ ;  /* 0x0000000504050819 */ /* 0x040fe200000006ff */
[--C-:B------:R-:W-:Y:S01]  /*fe30*/  FFMA.FTZ R27, R27, c[0x0][0x2d0], -R3.reuse ;  /* 0x0000b4001b1b7a23 */ /* 0x100fe20000010803 */
[----:B------:R-:W-:Y:S01]  /*fe40*/  MUFU.EX2 R202, R38 ;  /* 0x0000002600ca7308 */ /* 0x000fe20000000800 */
[----:B------:R-:W-:Y:S01]  /*fe50*/  @P0 SHF.L.U64.HI R4, R4, R252, c[0x0][0x1e4] ;  /* 0x0000790004040619 */ /* 0x000fe200000102fc */
[--C-:B------:R-:W-:Y:S01]  /*fe60*/  FFMA.FTZ R28, R28, c[0x0][0x2d0], -R138.reuse ;  /* 0x0000b4001c1c7a23 */ /* 0x100fe2000001088a */
[-C--:B------:R-:W-:Y:S01]  /*fe70*/  @P0 IADD3 R6, P1, R8, R5.reuse, RZ ;  /* 0x0000000508060210 */ /* 0x080fe20007f3e0ff */
[--C-:B------:R-:W-:Y:S02]  /*fe80*/  FFMA.FTZ R29, R29, c[0x0][0x2d0], -R138.reuse ;  /* 0x0000b4001d1d7a23 */ /* 0x100fe4000001088a */
[--C-:B------:R-:W-:Y:S02]  /*fe90*/  FFMA.FTZ R30, R30, c[0x0][0x2d0], -R3.reuse ;  /* 0x0000b4001e1e7a23 */ /* 0x100fe40000010803 */
[----:B------:R-:W-:Y:S02]  /*fea0*/  FFMA.FTZ R31, R31, c[0x0][0x2d0], -R3 ;  /* 0x0000b4001f1f7a23 */ /* 0x000fe40000010803 */
[----:B------:R2:W-:Y:S01]  /*feb0*/  MUFU.EX2 R226, R12 ;  /* 0x0000000c00e27308 */ /* 0x0005e20000000800 */
[--C-:B------:R-:W-:Y:S02]  /*fec0*/  FFMA.FTZ R40, R40, c[0x0][0x2d0], -R138.reuse ;  /* 0x0000b40028287a23 */ /* 0x100fe4000001088a */
[--C-:B------:R-:W-:Y:S01]  /*fed0*/  FFMA.FTZ R41, R41, c[0x0][0x2d0], -R138.reuse ;  /* 0x0000b40029297a23 */ /* 0x100fe2000001088a */
[----:B-1----:R-:W-:Y:S01]  /*fee0*/  @P0 LEA.HI.X R9, R10, c[0x0][0x1cc], R7, 0x1, P2 ;  /* 0x000073000a090a11 */ /* 0x002fe200010f0c07 */
[--C-:B------:R-:W-:Y:S02]  /*fef0*/  FFMA.FTZ R42, R42, c[0x0][0x2d0], -R3.reuse ;  /* 0x0000b4002a2a7a23 */ /* 0x100fe40000010803 */
[--C-:B------:R-:W-:Y:S01]  /*ff00*/  FFMA.FTZ R43, R43, c[0x0][0x2d0], -R3.reuse ;  /* 0x0000b4002b2b7a23 */ /* 0x100fe20000010803 */
[-C--:B------:R-:W-:Y:S01]  /*ff10*/  @P0 IADD3.X R7, R9, R4.reuse, RZ, P1, !PT ;  /* 0x0000000409070210 */ /* 0x080fe20000ffe4ff */
[----:B------:R1:W-:Y:S01]  /*ff20*/  @P0 LDGSTS.E.BYPASS.LTC128B.128 [R246+0x3900], [R8.64], !P6 ;  /* 0x0390000008f60fae */ /* 0x0003e2000f101d48 */
[----:B------:R-:W-:Y:S01]  /*ff30*/  MUFU.EX2 R200, R39 ;  /* 0x0000002700c87308 */ /* 0x000fe20000000800 */
[--C-:B------:R-:W-:Y:S02]  /*ff40*/  FFMA.FTZ R44, R44, c[0x0][0x2d0], -R138.reuse ;  /* 0x0000b4002c2c7a23 */ /* 0x100fe4000001088a */
[--C-:B------:R-:W-:Y:S02]  /*ff50*/  FFMA.FTZ R45, R45, c[0x0][0x2d0], -R138.reuse ;  /* 0x0000b4002d2d7a23 */ /* 0x100fe4000001088a */
[--C-:B------:R-:W-:Y:S02]  /*ff60*/  FFMA.FTZ R46, R46, c[0x0][0x2d0], -R3.reuse ;  /* 0x0000b4002e2e7a23 */ /* 0x100fe40000010803 */
[----:B------:R3:W-:Y:S01]  /*ff70*/  @P0 LDGSTS.E.BYPASS.LTC128B.128 [R246+0x4100], [R6.64], !P6 ;  /* 0x0410000006f60fae */ /* 0x0007e2000f101d48 */
[--C-:B------:R-:W-:Y:S02]  /*ff80*/  FFMA.FTZ R47, R47, c[0x0][0x2d0], -R3.reuse ;  /* 0x0000b4002f2f7a23 */ /* 0x100fe40000010803 */
[----:B------:R4:W-:Y:S01]  /*ff90*/  MUFU.EX2 R227, R13 ;  /* 0x0000000d00e37308 */ /* 0x0009e20000000800 */
[--C-:B------:R-:W-:Y:S02]  /*ffa0*/  FFMA.FTZ R79, R79, c[0x0][0x2d0], -R3.reuse ;  /* 0x0000b4004f4f7a23 */ /* 0x100fe40000010803 */
[--C-:B------:R-:W-:Y:S01]  /*ffb0*/  FFMA.FTZ R90, R90, c[0x0][0x2d0], -R3.reuse ;  /* 0x0000b4005a5a7a23 */ /* 0x100fe20000010803 */
[-C--:B--2---:R-:W-:Y:S01]  /*ffc0*/  @P0 IADD3 R12, P3, R6, R5.reuse, RZ ;  /* 0x00000005060c0210 */ /* 0x084fe20007f7e0ff */
[--C-:B------:R-:W-:Y:S02]  /*ffd0*/  FFMA.FTZ R91, R91, c[0x0][0x2d0], -R3.reuse ;  /* 0x0000b4005b5b7a23 */ /* 0x100fe40000010803 */
[--C-:B------:R-:W-:Y:S01]  /*ffe0*/  FFMA.FTZ R94, R94, c[0x0][0x2d0], -R3.reuse ;  /* 0x0000b4005e5e7a23 */ /* 0x100fe20000010803 */
[-C--:B------:R-:W-:Y:S01]  /*fff0*/  @P0 IADD3 R10, P2, R12, R5.reuse, RZ ;  /* 0x000000050c0a0210 */ /* 0x080fe20007f5e0ff */
[--C-:B------:R-:W-:Y:S01]  /*10000*/  FFMA.FTZ R95, R95, c[0x0][0x2d0], -R3.reuse ;  /* 0x0000b4005f5f7a23 */ /* 0x100fe20000010803 */
[----:B------:R-:W2:Y:S01]  /*10010*/  MUFU.EX2 R0, R0 ;  /* 0x0000000000007308 */ /* 0x000ea20000000800 */
[--C-:B------:R-:W-:Y:S02]  /*10020*/  FFMA.FTZ R107, R107, c[0x0][0x2d0], -R3.reuse ;  /* 0x0000b4006b6b7a23 */ /* 0x100fe40000010803 */
[----:B------:R-:W-:Y:S02]  /*10030*/  FFMA.FTZ R110, R110, c[0x0][0x2d0], -R3 ;  /* 0x0000b4006e6e7a23 */ /* 0x000fe40000010803 */
[--C-:B------:R-:W-:Y:S01]  /*10040*/  FFMA.FTZ R76, R76, c[0x0][0x2d0], -R138.reuse ;  /* 0x0000b4004c4c7a23 */ /* 0x100fe2000001088a */
[-C--:B-1----:R-:W-:Y:S01]  /*10050*/  @P0 IADD3 R8, P1, R10, R5.reuse, RZ ;  /* 0x000000050a080210 */ /* 0x082fe20007f3e0ff */
[----:B------:R-:W-:Y:S02]  /*10060*/  FFMA.FTZ R77, R77, c[0x0][0x2d0], -R138 ;  /* 0x0000b4004d4d7a23 */ /* 0x000fe4000001088a */
[--C-:B------:R-:W-:Y:S01]  /*10070*/  FFMA.FTZ R86, R86, c[0x0][0x2d0], -R188.reuse ;  /* 0x0000b40056567a23 */ /* 0x100fe200000108bc */
[----:B------:R1:W-:Y:S01]  /*10080*/  MUFU.EX2 R191, R14 ;  /* 0x0000000e00bf7308 */ /* 0x0003e20000000800 */
[----:B------:R-:W-:Y:S02]  /*10090*/  FFMA.FTZ R87, R87, c[0x0][0x2d0], -R188 ;  /* 0x0000b40057577a23 */ /* 0x000fe400000108bc */
[--C-:B------:R-:W-:Y:S01]  /*100a0*/  FFMA.FTZ R100, R100, c[0x0][0x2d0], -R139.reuse ;  /* 0x0000b40064647a23 */ /* 0x100fe2000001088b */
[-C--:B----4-:R-:W-:Y:S01]  /*100b0*/  @P0 IADD3.X R13, R7, R4.reuse, RZ, P3, !PT ;  /* 0x00000004070d0210 */ /* 0x090fe20001ffe4ff */
[--C-:B------:R-:W-:Y:S02]  /*100c0*/  FFMA.FTZ R101, R101, c[0x0][0x2d0], -R139.reuse ;  /* 0x0000b40065657a23 */ /* 0x100fe4000001088b */
[--C-:B------:R-:W-:Y:S01]  /*100d0*/  FFMA.FTZ R112, R112, c[0x0][0x2d0], -R139.reuse ;  /* 0x0000b40070707a23 */ /* 0x100fe2000001088b */
[-C--:B------:R-:W-:Y:S01]  /*100e0*/  @P0 IADD3.X R11, R13, R4.reuse, RZ, P2, !PT ;  /* 0x000000040d0b0210 */ /* 0x080fe200017fe4ff */
[----:B------:R4:W-:Y:S01]  /*100f0*/  @P0 LDGSTS.E.BYPASS.LTC128B.128 [R246+0x4900], [R12.64], !P6 ;  /* 0x049000000cf60fae */ /* 0x0009e2000f101d48 */
[----:B---3--:R-:W-:Y:S01]  /*10100*/  @P0 IADD3 R6, P2, R8, R5, RZ ;  /* 0x0000000508060210 */ /* 0x008fe20007f5e0ff */
[----:B------:R3:W3:Y:S01]  /*10110*/  MUFU.EX2 R193, R15 ;  /* 0x0000000f00c17308 */ /* 0x0006e20000000800 */
[----:B------:R-:W-:Y:S01]  /*10120*/  @P0 IADD3.X R9, R11, R4, RZ, P1, !PT ;  /* 0x000000040b090210 */ /* 0x000fe20000ffe4ff */
[----:B------:R-:W-:Y:S02]  /*10130*/  FFMA.FTZ R139, R113, c[0x0][0x2d0], -R139 ;  /* 0x0000b400718b7a23 */ /* 0x000fe4000001088b */
[C---:B--2---:R-:W-:Y:S01]  /*10140*/  FMUL.FTZ R122, R0.reuse, R122 ;  /* 0x0000007a007a7220 */ /* 0x044fe20000410000 */
[----:B------:R-:W-:Y:S01]  /*10150*/  @P0 IADD3.X R7, R9, R4, RZ, P2, !PT ;  /* 0x0000000409070210 */ /* 0x000fe200017fe4ff */
[----:B------:R2:W-:Y:S01]  /*10160*/  @P0 LDGSTS.E.BYPASS.LTC128B.128 [R246+0x5100], [R10.64], !P6 ;  /* 0x051000000af60fae */ /* 0x0005e2000f101d48 */
[C---:B------:R-:W-:Y:S02]  /*10170*/  FMUL.FTZ R123, R0.reuse, R123 ;  /* 0x0000007b007b7220 */ /* 0x040fe40000410000 */
[C---:B------:R-:W-:Y:S01]  /*10180*/  FMUL.FTZ R126, R0.reuse, R126 ;  /* 0x0000007e007e7220 */ /* 0x040fe20000410000 */
[----:B------:R2:W-:Y:S01]  /*10190*/  MUFU.EX2 R222, R24 ;  /* 0x0000001800de7308 */ /* 0x0005e20000000800 */
[C---:B------:R-:W-:Y:S02]  /*101a0*/  FMUL.FTZ R127, R0.reuse, R127 ;  /* 0x0000007f007f7220 */ /* 0x040fe40000410000 */
[----:B-1----:R-:W-:Y:S01]  /*101b0*/  FMUL.FTZ R14, R0, R150 ;  /* 0x00000096000e7220 */ /* 0x002fe20000410000 */
[----:B------:R1:W-:Y:S01]  /*101c0*/  @P0 LDGSTS.E.BYPASS.LTC128B.128 [R246+0x5900], [R8.64], !P6 ;  /* 0x0590000008f60fae */ /* 0x0003e2000f101d48 */
[--C-:B------:R-:W-:Y:S02]  /*101d0*/  FFMA.FTZ R88, R88, c[0x0][0x2d0], -R138.reuse ;  /* 0x0000b40058587a23 */ /* 0x100fe4000001088a */
[--C-:B------:R-:W-:Y:S02]  /*101e0*/  FFMA.FTZ R89, R89, c[0x0][0x2d0], -R138.reuse ;  /* 0x0000b40059597a23 */ /* 0x100fe4000001088a */
[--C-:B------:R-:W-:Y:S01]  /*101f0*/  FFMA.FTZ R92, R92, c[0x0][0x2d0], -R138.reuse ;  /* 0x0000b4005c5c7a23 */ /* 0x100fe2000001088a */
[----:B------:R1:W-:Y:S01]  /*10200*/  MUFU.EX2 R220, R25 ;  /* 0x0000001900dc7308 */ /* 0x0003e20000000800 */
[----:B------:R-:W-:Y:S01]  /*10210*/  FFMA.FTZ R93, R93, c[0x0][0x2d0], -R138 ;  /* 0x0000b4005d5d7a23 */ /* 0x000fe2000001088a */
[----:B------:R1:W-:Y:S01]  /*10220*/  @P0 LDGSTS.E.BYPASS.LTC128B.128 [R246+0x6100], [R6.64], !P6 ;  /* 0x0610000006f60fae */ /* 0x0003e2000f101d48 */
[--C-:B------:R-:W-:Y:S01]  /*10230*/  FFMA.FTZ R102, R102, c[0x0][0x2d0], -R188.reuse ;  /* 0x0000b40066667a23 */ /* 0x100fe200000108bc */
[----:B----4-:R-:W-:Y:S01]  /*10240*/  @P0 IADD3 R12, P1, R6, R5, RZ ;  /* 0x00000005060c0210 */ /* 0x010fe20007f3e0ff */
[----:B------:R-:W-:Y:S01]  /*10250*/  FMUL.FTZ R5, R134, R141 ;  /* 0x0000008d86057220 */ /* 0x000fe20000410000 */
[----:B------:R-:W-:Y:S01]  /*10260*/  F2FP.BF16.PACK_AB R141, R216, R215 ;  /* 0x000000d7d88d723e */ /* 0x000fe200000010ff */
[----:B---3--:R-:W-:Y:S01]  /*10270*/  FMUL.FTZ R15, R0, R151 ;  /* 0x00000097000f7220 */ /* 0x008fe20000410000 */
[----:B------:R-:W-:Y:S01]  /*10280*/  @P0 IADD3.X R13, R7, R4, RZ, P1, !PT ;  /* 0x00000004070d0210 */ /* 0x000fe20000ffe4ff */
[----:B------:R-:W-:Y:S01]  /*10290*/  FMUL.FTZ R4, R134, R140 ;  /* 0x0000008c86047220 */ /* 0x000fe20000410000 */
[----:B------:R-:W-:Y:S01]  /*102a0*/  F2FP.BF16.PACK_AB R140, R218, R217 ;  /* 0x000000d9da8c723e */ /* 0x000fe200000010ff */
[----:B------:R3:W-:Y:S01]  /*102b0*/  MUFU.EX2 R194, R26 ;  /* 0x0000001a00c27308 */ /* 0x0007e20000000800 */
[C---:B--2---:R-:W-:Y:S01]  /*102c0*/  FMUL.FTZ R10, R0.reuse, R146 ;  /* 0x00000092000a7220 */ /* 0x044fe20000410000 */
[----:B------:R2:W-:Y:S01]  /*102d0*/  @P0 LDGSTS.E.BYPASS.LTC128B.128 [R246+0x6900], [R12.64], !P6 ;  /* 0x069000000cf60fae */ /* 0x0005e2000f101d48 */
[----:B------:R-:W-:Y:S01]  /*102e0*/  F2FP.BF16.PACK_AB R146, R227, R226 ;  /* 0x000000e2e392723e */ /* 0x000fe200000010ff */
[----:B------:R-:W-:Y:S01]  /*102f0*/  FMUL.FTZ R11, R0, R147 ;  /* 0x00000093000b7220 */ /* 0x000fe20000410000 */
[----:B------:R-:W-:Y:S01]  /*10300*/  F2FP.BF16.PACK_AB R147, R193, R191 ;  /* 0x000000bfc193723e */ /* 0x000fe200000010ff */
[C---:B------:R-:W-:Y:S02]  /*10310*/  FMUL.FTZ R24, R132.reuse, R160 ;  /* 0x000000a084187220 */ /* 0x040fe40000410000 */
[----:B------:R-:W-:Y:S02]  /*10320*/  FFMA.FTZ R103, R103, c[0x0][0x2d0], -R188 ;  /* 0x0000b40067677a23 */ /* 0x000fe400000108bc */
[----:B------:R-:W4:Y:S01]  /*10330*/  LDSM.16.MT88.4 R20, [R229] ;  /* 0x00000000e514783b */ /* 0x000f220000004200 */
[C---:B-1----:R-:W-:Y:S01]  /*10340*/  FMUL.FTZ R8, R132.reuse, R144 ;  /* 0x0000009084087220 */ /* 0x042fe20000410000 */
[----:B------:R-:W-:Y:S01]  /*10350*/  F2FP.BF16.PACK_AB R144, R213, R212 ;  /* 0x000000d4d590723e */ /* 0x000fe200000010ff */
[----:B------:R-:W-:Y:S01]  /*10360*/  FMUL.FTZ R9, R132, R145 ;  /* 0x0000009184097220 */ /* 0x000fe20000410000 */
[----:B------:R-:W-:Y:S01]  /*10370*/  F2FP.BF16.PACK_AB R145, R190, R189 ;  /* 0x000000bdbe91723e */ /* 0x000fe200000010ff */
[----:B------:R1:W-:Y:S01]  /*10380*/  MUFU.EX2 R195, R27 ;  /* 0x0000001b00c37308 */ /* 0x0003e20000000800 */
[----:B------:R-:W-:Y:S02]  /*10390*/  FMUL.FTZ R25, R132, R161 ;  /* 0x000000a184197220 */ /* 0x000fe40000410000 */
[----:B------:R-:W-:Y:S01]  /*103a0*/  FMUL.FTZ R6, R133, R142 ;  /* 0x0000008e85067220 */ /* 0x000fe20000410000 */
[----:B------:R-:W-:Y:S01]  /*103b0*/  F2FP.BF16.PACK_AB R142, R251, R221 ;  /* 0x000000ddfb8e723e */ /* 0x000fe200000010ff */
[C---:B------:R-:W-:Y:S01]  /*103c0*/  FMUL.FTZ R7, R133.reuse, R143 ;  /* 0x0000008f85077220 */ /* 0x040fe20000410000 */
[----:B------:R-:W-:Y:S01]  /*103d0*/  F2FP.BF16.PACK_AB R143, R250, R248 ;  /* 0x000000f8fa8f723e */ /* 0x000fe200000010ff */
[----:B------:R-:W4:Y:S01]  /*103e0*/  LDSM.16.MT88.4 R36, [R233] ;  /* 0x00000000e924783b */ /* 0x000f220000004200 */
[--C-:B------:R-:W-:Y:S02]  /*103f0*/  FFMA.FTZ R108, R108, c[0x0][0x2d0], -R138.reuse ;  /* 0x0000b4006c6c7a23 */ /* 0x100fe4000001088a */
[----:B------:R-:W-:Y:S01]  /*10400*/  MUFU.EX2 R219, R67 ;  /* 0x0000004300db7308 */ /* 0x000fe20000000800 */
[----:B---3--:R-:W-:Y:S02]  /*10410*/  FMUL.FTZ R26, R0, R162 ;  /* 0x000000a2001a7220 */ /* 0x008fe40000410000 */
[C---:B--2---:R-:W-:Y:S02]  /*10420*/  FMUL.FTZ R12, R132.reuse, R148 ;  /* 0x00000094840c7220 */ /* 0x044fe40000410000 */
[----:B------:R-:W-:Y:S01]  /*10430*/  LDSM.16.MT88.4 R152, [R232] ;  /* 0x00000000e898783b */ /* 0x000fe20000004200 */
[----:B------:R-:W-:Y:S04]  /*10440*/  FMUL.FTZ R13, R132, R149 ;  /* 0x00000095840d7220 */ /* 0x000fe80000410000 */
[----:B------:R2:W-:Y:S03]  /*10450*/  MUFU.EX2 R199, R29 ;  /* 0x0000001d00c77308 */ /* 0x0005e60000000800 */
[----:B------:R-:W3:Y:S01]  /*10460*/  LDSM.16.MT88.4 R148, [R230] ;  /* 0x00000000e694783b */ /* 0x000ee20000004200 */
[----:B-1----:R-:W-:Y:S06]  /*10470*/  FMUL.FTZ R27, R0, R163 ;  /* 0x000000a3001b7220 */ /* 0x002fec0000410000 */
[----:B------:R-:W-:Y:S01]  /*10480*/  MUFU.EX2 R208, R32 ;  /* 0x0000002000d07308 */ /* 0x000fe20000000800 */
[----:B------:R-:W0:Y:S01]  /*10490*/  LDGDEPBAR ;  /* 0x00000000000079af */ /* 0x000e220000000000 */
[-C--:B----4-:R-:W-:Y:S08]  /*104a0*/  HMMA.16816.F32.BF16 R4, R140, R20.reuse, R4 ;  /* 0x000000148c04723c */ /* 0x090ff00000041804 */
[----:B------:R-:W-:Y:S01]  /*104b0*/  MUFU.EX2 R211, R34 ;  /* 0x0000002200d37308 */ /* 0x000fe20000000800 */
[C---:B------:R-:W-:Y:S04]  /*104c0*/  HMMA.16816.F32.BF16 R8, R144.reuse, R20, R8 ;  /* 0x000000149008723c */ /* 0x040fe80000041808 */
[----:B--2---:R-:W-:Y:S01]  /*104d0*/  FMUL.FTZ R29, R132, R165 ;  /* 0x000000a5841d7220 */ /* 0x004fe20000410000 */
[----:B------:R-:W-:Y:S04]  /*104e0*/  MOV R165, R204 ;  /* 0x000000cc00a57202 */ /* 0x000fe80000000f00 */
[----:B------:R-:W-:Y:S01]  /*104f0*/  MUFU.EX2 R204, R72 ;  /* 0x0000004800cc7308 */ /* 0x000fe20000000800 */
[-C--:B------:R-:W-:Y:S03]  /*10500*/  HMMA.16816.F32.BF16 R12, R144, R22.reuse, R12 ;  /* 0x00000016900c723c */ /* 0x080fe6000004180c */
[C---:B------:R-:W-:Y:S02]  /*10510*/  FMUL.FTZ R20, R134.reuse, R156 ;  /* 0x0000009c86147220 */ /* 0x040fe40000410000 */
[----:B------:R-:W-:Y:S03]  /*10520*/  FMUL.FTZ R21, R134, R157 ;  /* 0x0000009d86157220 */ /* 0x000fe60000410000 */
[C---:B------:R-:W-:Y:S01]  /*10530*/  HMMA.16816.F32.BF16 R16, R140.reuse, R22, R16 ;  /* 0x000000168c10723c */ /* 0x040fe20000041810 */
[----:B------:R1:W2:Y:S06]  /*10540*/  MUFU.EX2 R192, R28 ;  /* 0x0000001c00c07308 */ /* 0x0002ac0000000800 */
[C---:B------:R-:W-:Y:S02]  /*10550*/  FMUL.FTZ R22, R133.reuse, R158 ;  /* 0x0000009e85167220 */ /* 0x040fe40000410000 */
[C---:B------:R-:W-:Y:S02]  /*10560*/  FMUL.FTZ R23, R133.reuse, R159 ;  /* 0x0000009f85177220 */ /* 0x040fe40000410000 */
[----:B------:R4:W-:Y:S05]  /*10570*/  MUFU.EX2 R197, R30 ;  /* 0x0000001e00c57308 */ /* 0x0009ea0000000800 */
[-C--:B------:R-:W-:Y:S05]  /*10580*/  HMMA.16816.F32.BF16 R20, R140, R36.reuse, R20 ;  /* 0x000000248c14723c */ /* 0x080fea0000041814 */
[----:B------:R3:W-:Y:S03]  /*10590*/  MUFU.EX2 R196, R31 ;  /* 0x0000001f00c47308 */ /* 0x0007e60000000800 */
[C---:B------:R-:W-:Y:S04]  /*105a0*/  HMMA.16816.F32.BF16 R24, R144.reuse, R36, R24 ;  /* 0x000000249018723c */ /* 0x040fe80000041818 */
[----:B-1----:R-:W-:Y:S01]  /*105b0*/  FMUL.FTZ R28, R132, R164 ;  /* 0x000000a4841c7220 */ /* 0x002fe20000410000 */
[----:B--2---:R-:W-:Y:S02]  /*105c0*/  MOV R162, R192 ;  /* 0x000000c000a27202 */ /* 0x004fe40000000f00 */
[----:B------:R-:W1:Y:S01]  /*105d0*/  MUFU.EX2 R210, R35 ;  /* 0x0000002300d27308 */ /* 0x000e620000000800 */
[----:B------:R-:W-:Y:S04]  /*105e0*/  FMUL.FTZ R36, R134, R172 ;  /* 0x000000ac86247220 */ /* 0x000fe80000410000 */
[----:B----4-:R-:W-:Y:S02]  /*105f0*/  FMUL.FTZ R30, R0, R166 ;  /* 0x000000a6001e7220 */ /* 0x010fe40000410000 */
[----:B------:R-:W-:Y:S03]  /*10600*/  FMUL.FTZ R37, R134, R173 ;  /* 0x000000ad86257220 */ /* 0x000fe60000410000 */
[----:B------:R-:W2:Y:S01]  /*10610*/  MUFU.EX2 R225, R33 ;  /* 0x0000002100e17308 */ /* 0x000ea20000000800 */
[----:B---3--:R-:W-:Y:S01]  /*10620*/  FMUL.FTZ R31, R0, R167 ;  /* 0x000000a7001f7220 */ /* 0x008fe20000410000 */
[----:B------:R-:W-:Y:S08]  /*10630*/  MOV R167, R202 ;  /* 0x000000ca00a77202 */ /* 0x000ff00000000f00 */
[----:B------:R-:W3:Y:S01]  /*10640*/  MUFU.EX2 R32, R48 ;  /* 0x0000003000207308 */ /* 0x000ee20000000800 */
[-C--:B------:R-:W-:Y:S03]  /*10650*/  HMMA.16816.F32.BF16 R28, R144, R38.reuse, R28 ;  /* 0x00000026901c723c */ /* 0x080fe6000004181c */
[----:B-1----:R-:W-:Y:S06]  /*10660*/  MOV R160, R210 ;  /* 0x000000d200a07202 */ /* 0x002fec0000000f00 */
[----:B------:R-:W1:Y:S03]  /*10670*/  MUFU.EX2 R35, R49 ;  /* 0x0000003100237308 */ /* 0x000e660000000800 */
[----:B--2---:R-:W-:Y:S07]  /*10680*/  MOV R161, R225 ;  /* 0x000000e100a17202 */ /* 0x004fee0000000f00 */
[----:B------:R-:W2:Y:S01]  /*10690*/  MUFU.EX2 R33, R50 ;  /* 0x0000003200217308 */ /* 0x000ea20000000800 */
[----:B---3--:R-:W-:Y:S01]  /*106a0*/  MOV R163, R32 ;  /* 0x0000002000a37202 */ /* 0x008fe20000000f00 */
[C---:B------:R-:W-:Y:S01]  /*106b0*/  FMUL.FTZ R32, R134.reuse, R168 ;  /* 0x000000a886207220 */ /* 0x040fe20000410000 */
[----:B------:R-:W-:Y:S01]  /*106c0*/  MOV R168, R209 ;  /* 0x000000d100a87202 */ /* 0x000fe20000000f00 */
[C---:B------:R-:W-:Y:S01]  /*106d0*/  FMUL.FTZ R48, R134.reuse, R184 ;  /* 0x000000b886307220 */ /* 0x040fe20000410000 */
[----:B------:R-:W-:Y:S05]  /*106e0*/  MOV R184, R211 ;  /* 0x000000d300b87202 */ /* 0x000fea0000000f00 */
[----:B------:R-:W3:Y:S01]  /*106f0*/  MUFU.EX2 R34, R51 ;  /* 0x0000003300227308 */ /* 0x000ee20000000800 */
[----:B-1----:R-:W-:Y:S01]  /*10700*/  MOV R156, R35 ;  /* 0x00000023009c7202 */ /* 0x002fe20000000f00 */
[C---:B------:R-:W-:Y:S01]  /*10710*/  FMUL.FTZ R35, R133.reuse, R171 ;  /* 0x000000ab85237220 */ /* 0x040fe20000410000 */
[----:B------:R-:W-:Y:S01]  /*10720*/  MOV R171, R224 ;  /* 0x000000e000ab7202 */ /* 0x000fe20000000f00 */
[C---:B------:R-:W-:Y:S06]  /*10730*/  FMUL.FTZ R49, R134.reuse, R185 ;  /* 0x000000b986317220 */ /* 0x040fec0000410000 */
[----:B------:R1:W4:Y:S01]  /*10740*/  MUFU.EX2 R203, R40 ;  /* 0x0000002800cb7308 */ /* 0x0003220000000800 */
[----:B--2---:R-:W-:Y:S01]  /*10750*/  MOV R159, R33 ;  /* 0x00000021009f7202 */ /* 0x004fe20000000f00 */
[----:B------:R-:W-:Y:S01]  /*10760*/  FMUL.FTZ R33, R134, R169 ;  /* 0x000000a986217220 */ /* 0x000fe20000410000 */
[----:B------:R-:W-:Y:S01]  /*10770*/  MOV R169, R222 ;  /* 0x000000de00a97202 */ /* 0x000fe20000000f00 */
[C---:B------:R-:W-:Y:S01]  /*10780*/  FMUL.FTZ R50, R133.reuse, R186 ;  /* 0x000000ba85327220 */ /* 0x040fe20000410000 */
[----:B------:R-:W-:Y:S05]  /*10790*/  MOV R186, R200 ;  /* 0x000000c800ba7202 */ /* 0x000fea0000000f00 */
[----:B------:R-:W2:Y:S01]  /*107a0*/  MUFU.EX2 R201, R41 ;  /* 0x0000002900c97308 */ /* 0x000ea20000000800 */
[----:B---3--:R-:W-:Y:S01]  /*107b0*/  MOV R157, R34 ;  /* 0x00000022009d7202 */ /* 0x008fe20000000f00 */
[C---:B------:R-:W-:Y:S01]  /*107c0*/  FMUL.FTZ R34, R133.reuse, R170 ;  /* 0x000000aa85227220 */ /* 0x040fe20000410000 */
[----:B------:R-:W-:Y:S01]  /*107d0*/  MOV R170, R223 ;  /* 0x000000df00aa7202 */ /* 0x000fe20000000f00 */
[C---:B------:R-:W-:Y:S01]  /*107e0*/  FMUL.FTZ R51, R133.reuse, R187 ;  /* 0x000000bb85337220 */ /* 0x040fe20000410000 */
[----:B------:R-:W-:Y:S05]  /*107f0*/  MOV R187, R208 ;  /* 0x000000d000bb7202 */ /* 0x000fea0000000f00 */
[----:B------:R3:W-:Y:S01]  /*10800*/  MUFU.EX2 R164, R42 ;  /* 0x0000002a00a47308 */ /* 0x0007e20000000800 */
[C---:B------:R-:W-:Y:S04]  /*10810*/  HMMA.16816.F32.BF16 R32, R140.reuse, R38, R32 ;  /* 0x000000268c20723c */ /* 0x040fe80000041820 */
[C---:B-1----:R-:W-:Y:S01]  /*10820*/  FMUL.FTZ R40, R132.reuse, R176 ;  /* 0x000000b084287220 */ /* 0x042fe20000410000 */
[----:B----4-:R-:W-:Y:S02]  /*10830*/  MOV R166, R203 ;  /* 0x000000cb00a67202 */ /* 0x010fe40000000f00 */
[C---:B------:R-:W-:Y:S02]  /*10840*/  FMUL.FTZ R38, R133.reuse, R174 ;  /* 0x000000ae85267220 */ /* 0x040fe40000410000 */
[----:B------:R1:W2:Y:S03]  /*10850*/  MUFU.EX2 R192, R43 ;  /* 0x0000002b00c07308 */ /* 0x0002a60000000800 */
[----:B------:R-:W-:Y:S01]  /*10860*/  FMUL.FTZ R39, R133, R175 ;  /* 0x000000af85277220 */ /* 0x000fe20000410000 */
[----:B--2---:R-:W-:Y:S01]  /*10870*/  MOV R185, R201 ;  /* 0x000000c900b97202 */ /* 0x004fe20000000f00 */
[----:B------:R-:W-:Y:S05]  /*10880*/  FMUL.FTZ R41, R132, R177 ;  /* 0x000000b184297220 */ /* 0x000fea0000410000 */
[-C--:B------:R-:W-:Y:S01]  /*10890*/  HMMA.16816.F32.BF16 R36, R140, R148.reuse, R36 ;  /* 0x000000948c24723c */ /* 0x080fe20000041824 */
[----:B------:R2:W-:Y:S02]  /*108a0*/  MUFU.EX2 R252, R44 ;  /* 0x0000002c00fc7308 */ /* 0x0005e40000000800 */
[C---:B---3--:R-:W-:Y:S08]  /*108b0*/  FMUL.FTZ R42, R0.reuse, R178 ;  /* 0x000000b2002a7220 */ /* 0x048ff00000410000 */
[----:B------:R3:W3:Y:S01]  /*108c0*/  MUFU.EX2 R158, R45 ;  /* 0x0000002d009e7308 */ /* 0x0006e20000000800 */
[----:B-1----:R-:W-:Y:S09]  /*108d0*/  FMUL.FTZ R43, R0, R179 ;  /* 0x000000b3002b7220 */ /* 0x002ff20000410000 */
[----:B------:R1:W-:Y:S01]  /*108e0*/  MUFU.EX2 R172, R46 ;  /* 0x0000002e00ac7308 */ /* 0x0003e20000000800 */
[C---:B------:R-:W-:Y:S04]  /*108f0*/  HMMA.16816.F32.BF16 R40, R144.reuse, R148, R40 ;  /* 0x000000949028723c */ /* 0x040fe80000041828 */
[C---:B--2---:R-:W-:Y:S05]  /*10900*/  FMUL.FTZ R44, R132.reuse, R180 ;  /* 0x000000b4842c7220 */ /* 0x044fea0000410000 */
[----:B------:R2:W2:Y:S03]  /*10910*/  MUFU.EX2 R173, R47 ;  /* 0x0000002f00ad7308 */ /* 0x0004a60000000800 */
[----:B---3--:R-:W-:Y:S07]  /*10920*/  FMUL.FTZ R45, R132, R181 ;  /* 0x000000b5842d7220 */ /* 0x008fee0000410000 */
[----:B------:R3:W-:Y:S01]  /*10930*/  MUFU.EX2 R225, R52 ;  /* 0x0000003400e17308 */ /* 0x0007e20000000800 */
[C---:B-1----:R-:W-:Y:S09]  /*10940*/  FMUL.FTZ R46, R0.reuse, R182 ;  /* 0x000000b6002e7220 */ /* 0x042ff20000410000 */
[----:B------:R1:W-:Y:S01]  /*10950*/  MUFU.EX2 R224, R53 ;  /* 0x0000003500e07308 */ /* 0x0003e20000000800 */
[----:B--2---:R-:W-:Y:S09]  /*10960*/  FMUL.FTZ R47, R0, R183 ;  /* 0x000000b7002f7220 */ /* 0x004ff20000410000 */
[----:B------:R-:W-:Y:S01]  /*10970*/  MUFU.EX2 R223, R64 ;  /* 0x0000004000df7308 */ /* 0x000fe20000000800 */
[-C--:B------:R-:W-:Y:S03]  /*10980*/  HMMA.16816.F32.BF16 R44, R144, R150.reuse, R44 ;  /* 0x00000096902c723c */ /* 0x080fe6000004182c */
[----:B---3--:R-:W-:Y:S05]  /*10990*/  F2FP.BF16.PACK_AB R52, R170, R249 ;  /* 0x000000f9aa34723e */ /* 0x008fea00000010ff */
[C---:B------:R-:W-:Y:S01]  /*109a0*/  HMMA.16816.F32.BF16 R48, R140.reuse, R150, R48 ;  /* 0x000000968c30723c */ /* 0x040fe20000041830 */
[----:B------:R-:W2:Y:S01]  /*109b0*/  LDSM.16.MT88.4 R148, [R229+0x800] ;  /* 0x00080000e594783b */ /* 0x000ea20000004200 */
[----:B------:R-:W-:Y:S02]  /*109c0*/  MUFU.EX2 R222, R65 ;  /* 0x0000004100de7308 */ /* 0x000fe40000000800 */
[----:B-1----:R-:W-:Y:S04]  /*109d0*/  F2FP.BF16.PACK_AB R53, R171, R168 ;  /* 0x000000a8ab35723e */ /* 0x002fe800000010ff */
[-C--:B------:R-:W-:Y:S04]  /*109e0*/  HMMA.16816.F32.BF16 R116, R140, R152.reuse, R116 ;  /* 0x000000988c74723c */ /* 0x080fe80000041874 */
[----:B------:R1:W-:Y:S04]  /*109f0*/  MUFU.EX2 R179, R66 ;  /* 0x0000004200b37308 */ /* 0x0003e80000000800 */
[C---:B------:R-:W-:Y:S06]  /*10a00*/  HMMA.16816.F32.BF16 R120, R144.reuse, R152, R120 ;  /* 0x000000989078723c */ /* 0x040fec0000041878 */
[----:B------:R3:W-:Y:S01]  /*10a10*/  MUFU.EX2 R175, R54 ;  /* 0x0000003600af7308 */ /* 0x0007e20000000800 */
[----:B------:R-:W-:Y:S01]  /*10a20*/  MOV R153, R220 ;  /* 0x000000dc00997202 */ /* 0x000fe20000000f00 */
[-C--:B------:R-:W-:Y:S01]  /*10a30*/  HMMA.16816.F32.BF16 R124, R144, R154.reuse, R124 ;  /* 0x0000009a907c723c */ /* 0x080fe2000004187c */
[----:B------:R-:W2:Y:S03]  /*10a40*/  LDSM.16.MT88.4 R144, [R233+0x800] ;  /* 0x00080000e990783b */ /* 0x000ea60000004200 */
[----:B------:R-:W-:Y:S04]  /*10a50*/  MOV R152, R199 ;  /* 0x000000c700987202 */ /* 0x000fe80000000f00 */
[----:B------:R-:W-:Y:S01]  /*10a60*/  HMMA.16816.F32.BF16 R128, R140, R154, R128 ;  /* 0x0000009a8c80723c */ /* 0x000fe20000041880 */
[----:B------:R2:W-:Y:S01]  /*10a70*/  MUFU.EX2 R220, R55 ;  /* 0x0000003700dc7308 */ /* 0x0005e20000000800 */
[----:B------:R-:W4:Y:S04]  /*10a80*/  LDL.LU R155, [R1+0x1c] ;  /* 0x00001c00019b7983 */ /* 0x000f280000300800 */
[----:B-1----:R-:W1:Y:S01]  /*10a90*/  LDSM.16.MT88.4 R64, [R230+0x800] ;  /* 0x00080000e640783b */ /* 0x002e620000004200 */
[----:B------:R-:W-:Y:S02]  /*10aa0*/  F2FP.BF16.PACK_AB R140, R153, R169 ;  /* 0x000000a9998c723e */ /* 0x000fe400000010ff */
[----:B------:R-:W-:Y:S02]  /*10ab0*/  F2FP.BF16.PACK_AB R142, R152, R162 ;  /* 0x000000a2988e723e */ /* 0x000fe400000010ff */
[----:B------:R-:W-:Y:S01]  /*10ac0*/  MUFU.EX2 R174, R56 ;  /* 0x0000003800ae7308 */ /* 0x000fe20000000800 */
[----:B------:R-:W-:Y:S02]  /*10ad0*/  F2FP.BF16.PACK_AB R141, R195, R194 ;  /* 0x000000c2c38d723e */ /* 0x000fe400000010ff */
[----:B---3--:R-:W-:Y:S01]  /*10ae0*/  F2FP.BF16.PACK_AB R54, R161, R187 ;  /* 0x000000bba136723e */ /* 0x008fe200000010ff */
[----:B------:R-:W3:Y:S01]  /*10af0*/  LDL.LU R154, [R1+0x24] ;  /* 0x00002400019a7983 */ /* 0x000ee20000300800 */
[----:B------:R-:W-:Y:S05]  /*10b00*/  F2FP.BF16.PACK_AB R143, R196, R197 ;  /* 0x000000c5c48f723e */ /* 0x000fea00000010ff */
[----:B------:R-:W1:Y:S01]  /*10b10*/  MUFU.EX2 R178, R57 ;  /* 0x0000003900b27308 */ /* 0x000e620000000800 */
[----:B--2---:R-:W-:Y:S09]  /*10b20*/  F2FP.BF16.PACK_AB R55, R160, R184 ;  /* 0x000000b8a037723e */ /* 0x004ff200000010ff */
[----:B------:R-:W-:Y:S01]  /*10b30*/  MUFU.EX2 R177, R58 ;  /* 0x0000003a00b17308 */ /* 0x000fe20000000800 */
[-C--:B------:R-:W-:Y:S08]  /*10b40*/  HMMA.16816.F32.BF16 R4, R52, R148.reuse, R4 ;  /* 0x000000943404723c */ /* 0x080ff00000041804 */
[C---:B------:R-:W-:Y:S01]  /*10b50*/  HMMA.16816.F32.BF16 R8, R140.reuse, R148, R8 ;  /* 0x000000948c08723c */ /* 0x040fe20000041808 */
[----:B------:R2:W1:Y:S07]  /*10b60*/  MUFU.EX2 R176, R59 ;  /* 0x0000003b00b07308 */ /* 0x00046e0000000800 */
[-C--:B------:R-:W-:Y:S03]  /*10b70*/  HMMA.16816.F32.BF16 R12, R140, R150.reuse, R12 ;  /* 0x000000968c0c723c */ /* 0x080fe6000004180c */
[----:B------:R-:W-:Y:S05]  /*10b80*/  MUFU.EX2 R182, R68 ;  /* 0x0000004400b67308 */ /* 0x000fea0000000800 */
[C---:B------:R-:W-:Y:S01]  /*10b90*/  HMMA.16816.F32.BF16 R16, R52.reuse, R150, R16 ;  /* 0x000000963410723c */ /* 0x040fe20000041810 */
[----:B------:R-:W1:Y:S04]  /*10ba0*/  LDSM.16.MT88.4 R148, [R232+0x800] ;  /* 0x00080000e894783b */ /* 0x000e680000004200 */
[----:B------:R-:W-:Y:S03]  /*10bb0*/  MUFU.EX2 R211, R69 ;  /* 0x0000004500d37308 */ /* 0x000fe60000000800 */
[-C--:B------:R-:W-:Y:S01]  /*10bc0*/  HMMA.16816.F32.BF16 R20, R52, R144.reuse, R20 ;  /* 0x000000903414723c */ /* 0x080fe20000041814 */
[----:B--2---:R-:W2:Y:S06]  /*10bd0*/  LDSM.16.MT88.4 R56, [R229+0x1000] ;  /* 0x00100000e538783b */ /* 0x004eac0000004200 */
[----:B------:R-:W-:Y:S01]  /*10be0*/  MUFU.EX2 R210, R70 ;  /* 0x0000004600d27308 */ /* 0x000fe20000000800 */
[C---:B------:R-:W-:Y:S01]  /*10bf0*/  HMMA.16816.F32.BF16 R24, R140.reuse, R144, R24 ;  /* 0x000000908c18723c */ /* 0x040fe20000041818 */
[----:B------:R-:W3:Y:S06]  /*10c00*/  LDL.LU R145, [R1+0x20] ;  /* 0x0000200001917983 */ /* 0x000eec0000300800 */
[----:B------:R-:W-:Y:S01]  /*10c10*/  MOV R144, R198 ;  /* 0x000000c600907202 */ /* 0x000fe20000000f00 */
[-C--:B------:R-:W-:Y:S01]  /*10c20*/  HMMA.16816.F32.BF16 R28, R140, R146.reuse, R28 ;  /* 0x000000928c1c723c */ /* 0x080fe2000004181c */
[----:B------:R2:W-:Y:S07]  /*10c30*/  MUFU.EX2 R209, R71 ;  /* 0x0000004700d17308 */ /* 0x0005ee0000000800 */
[C---:B------:R-:W-:Y:S01]  /*10c40*/  HMMA.16816.F32.BF16 R32, R52.reuse, R146, R32 ;  /* 0x000000923420723c */ /* 0x040fe20000041820 */
[----:B------:R-:W3:Y:S02]  /*10c50*/  LDL.LU R147, [R1+0x18] ;  /* 0x0000180001937983 */ /* 0x000ee40000300800 */
[----:B------:R-:W-:Y:S04]  /*10c60*/  MUFU.EX2 R203, R73 ;  /* 0x0000004900cb7308 */ /* 0x000fe80000000800 */
[----:B------:R-:W-:Y:S01]  /*10c70*/  MOV R146, R171 ;  /* 0x000000ab00927202 */ /* 0x000fe20000000f00 */
[-C--:B-1----:R-:W-:Y:S05]  /*10c80*/  HMMA.16816.F32.BF16 R36, R52, R64.reuse, R36 ;  /* 0x000000403424723c */ /* 0x082fea0000041824 */
[----:B------:R1:W-:Y:S03]  /*10c90*/  MUFU.EX2 R214, R60 ;  /* 0x0000003c00d67308 */ /* 0x0003e60000000800 */
[C---:B------:R-:W-:Y:S01]  /*10ca0*/  HMMA.16816.F32.BF16 R40, R140.reuse, R64, R40 ;  /* 0x000000408c28723c */ /* 0x040fe20000041828 */
[----:B--2---:R-:W-:Y:S06]  /*10cb0*/  LDSM.16.MT88.4 R68, [R230+0x1000] ;  /* 0x00100000e644783b */ /* 0x004fec0000004200 */
[----:B------:R2:W2:Y:S01]  /*10cc0*/  MUFU.EX2 R183, R61 ;  /* 0x0000003d00b77308 */ /* 0x0004a20000000800 */
[-C--:B------:R-:W-:Y:S08]  /*10cd0*/  HMMA.16816.F32.BF16 R44, R140, R66.reuse, R44 ;  /* 0x000000428c2c723c */ /* 0x080ff0000004182c */
[C---:B------:R-:W-:Y:S01]  /*10ce0*/  HMMA.16816.F32.BF16 R48, R52.reuse, R66, R48 ;  /* 0x000000423430723c */ /* 0x040fe20000041830 */
[----:B------:R-:W2:Y:S01]  /*10cf0*/  LDSM.16.MT88.4 R64, [R233+0x1000] ;  /* 0x00100000e940783b */ /* 0x000ea20000004200 */
[----:B------:R2:W-:Y:S02]  /*10d00*/  MUFU.EX2 R181, R62 ;  /* 0x0000003e00b57308 */ /* 0x0005e40000000800 */
[----:B-1----:R-:W-:Y:S04]  /*10d10*/  F2FP.BF16.PACK_AB R60, R185, R166 ;  /* 0x000000a6b93c723e */ /* 0x002fe800000010ff */
[-C--:B------:R-:W-:Y:S04]  /*10d20*/  HMMA.16816.F32.BF16 R116, R52, R148.reuse, R116 ;  /* 0x000000943474723c */ /* 0x080fe80000041874 */
[----:B------:R1:W1:Y:S01]  /*10d30*/  MUFU.EX2 R180, R63 ;  /* 0x0000003f00b47308 */ /* 0x0002620000000800 */
[----:B--2---:R-:W-:Y:S03]  /*10d40*/  F2FP.BF16.PACK_AB R61, R192, R164 ;  /* 0x000000a4c03d723e */ /* 0x004fe600000010ff */
[C---:B------:R-:W-:Y:S06]  /*10d50*/  HMMA.16816.F32.BF16 R120, R140.reuse, R148, R120 ;  /* 0x000000948c78723c */ /* 0x040fec0000041878 */
[----:B------:R-:W-:Y:S01]  /*10d60*/  MUFU.EX2 R206, R82 ;  /* 0x0000005200ce7308 */ /* 0x000fe20000000800 */
[----:B------:R-:W-:Y:S01]  /*10d70*/  MOV R149, R170 ;  /* 0x000000aa00957202 */ /* 0x000fe20000000f00 */
[-C--:B------:R-:W-:Y:S04]  /*10d80*/  HMMA.16816.F32.BF16 R124, R140, R150.reuse, R124 ;  /* 0x000000968c7c723c */ /* 0x080fe8000004187c */
[----:B------:R-:W-:Y:S02]  /*10d90*/  F2FP.BF16.PACK_AB R62, R158, R252 ;  /* 0x000000fc9e3e723e */ /* 0x000fe400000010ff */
[----:B------:R-:W-:Y:S02]  /*10da0*/  MOV R148, R169 ;  /* 0x000000a900947202 */ /* 0x000fe40000000f00 */
[----:B------:R-:W-:Y:S01]  /*10db0*/  HMMA.16816.F32.BF16 R128, R52, R150, R128 ;  /* 0x000000963480723c */ /* 0x000fe20000041880 */
[----:B------:R-:W-:Y:S03]  /*10dc0*/  MUFU.EX2 R82, R75 ;  /* 0x0000004b00527308 */ /* 0x000fe60000000800 */
[----:B-1----:R-:W-:Y:S02]  /*10dd0*/  F2FP.BF16.PACK_AB R63, R173, R172 ;  /* 0x000000acad3f723e */ /* 0x002fe400000010ff */
[----:B------:R-:W-:Y:S02]  /*10de0*/  MOV R143, R168 ;  /* 0x000000a8008f7202 */ /* 0x000fe40000000f00 */
[----:B------:R-:W-:Y:S01]  /*10df0*/  F2FP.BF16.PACK_AB R53, R186, R167 ;  /* 0x000000a7ba35723e */ /* 0x000fe200000010ff */
[----:B------:R-:W-:Y:S02]  /*10e00*/  LDSM.16.MT88.4 R168, [R233+0x3000] ;  /* 0x00300000e9a8783b */ /* 0x000fe40000004200 */
[----:B------:R-:W-:Y:S01]  /*10e10*/  MUFU.EX2 R205, R83 ;  /* 0x0000005300cd7308 */ /* 0x000fe20000000800 */
[----:B------:R-:W-:Y:S02]  /*10e20*/  F2FP.BF16.PACK_AB R52, R165, R144 ;  /* 0x00000090a534723e */ /* 0x000fe400000010ff */
[----:B------:R-:W-:Y:S02]  /*10e30*/  F2FP.BF16.PACK_AB R54, R156, R163 ;  /* 0x000000a39c36723e */ /* 0x000fe400000010ff */
[----:B------:R-:W-:Y:S05]  /*10e40*/  F2FP.BF16.PACK_AB R55, R157, R159 ;  /* 0x0000009f9d37723e */ /* 0x000fea00000010ff */
[----:B------:R1:W2:Y:S02]  /*10e50*/  MUFU.EX2 R83, R74 ;  /* 0x0000004a00537308 */ /* 0x0002a40000000800 */
[-C--:B------:R-:W-:Y:S08]  /*10e60*/  HMMA.16816.F32.BF16 R4, R52, R56.reuse, R4 ;  /* 0x000000383404723c */ /* 0x080ff00000041804 */
[C---:B------:R-:W-:Y:S01]  /*10e70*/  HMMA.16816.F32.BF16 R8, R60.reuse, R56, R8 ;  /* 0x000000383c08723c */ /* 0x040fe20000041808 */
[----:B------:R-:W-:Y:S07]  /*10e80*/  MUFU.EX2 R139, R139 ;  /* 0x0000008b008b7308 */ /* 0x000fee0000000800 */
[-C--:B------:R-:W-:Y:S03]  /*10e90*/  HMMA.16816.F32.BF16 R12, R60, R58.reuse, R12 ;  /* 0x0000003a3c0c723c */ /* 0x080fe6000004180c */
[----:B------:R-:W-:Y:S01]  /*10ea0*/  MUFU.EX2 R208, R80 ;  /* 0x0000005000d07308 */ /* 0x000fe20000000800 */
[----:B-1----:R-:W-:Y:S04]  /*10eb0*/  LDSM.16.MT88.4 R72, [R232+0x1800] ;  /* 0x00180000e848783b */ /* 0x002fe80000004200 */
[C---:B------:R-:W-:Y:S05]  /*10ec0*/  HMMA.16816.F32.BF16 R16, R52.reuse, R58, R16 ;  /* 0x0000003a3410723c */ /* 0x040fea0000041810 */
[----:B------:R-:W-:Y:S01]  /*10ed0*/  MUFU.EX2 R80, R78 ;  /* 0x0000004e00507308 */ /* 0x000fe20000000800 */
[----:B------:R-:W1:Y:S02]  /*10ee0*/  LDSM.16.MT88.4 R56, [R232+0x1000] ;  /* 0x00100000e838783b */ /* 0x000e640000004200 */
[-C--:B------:R-:W-:Y:S07]  /*10ef0*/  HMMA.16816.F32.BF16 R20, R52, R64.reuse, R20 ;  /* 0x000000403414723c */ /* 0x080fee0000041814 */
[----:B------:R-:W-:Y:S01]  /*10f00*/  MUFU.EX2 R207, R81 ;  /* 0x0000005100cf7308 */ /* 0x000fe20000000800 */
[C---:B------:R-:W-:Y:S08]  /*10f10*/  HMMA.16816.F32.BF16 R24, R60.reuse, R64, R24 ;  /* 0x000000403c18723c */ /* 0x040ff00000041818 */
[-C--:B------:R-:W-:Y:S01]  /*10f20*/  HMMA.16816.F32.BF16 R28, R60, R66.reuse, R28 ;  /* 0x000000423c1c723c */ /* 0x080fe2000004181c */
[----:B------:R-:W-:Y:S07]  /*10f30*/  MUFU.EX2 R202, R76 ;  /* 0x0000004c00ca7308 */ /* 0x000fee0000000800 */
[C---:B------:R-:W-:Y:S01]  /*10f40*/  HMMA.16816.F32.BF16 R32, R52.reuse, R66, R32 ;  /* 0x000000423420723c */ /* 0x040fe20000041820 */
[----:B------:R-:W2:Y:S02]  /*10f50*/  LDSM.16.MT88.4 R64, [R229+0x1800] ;  /* 0x00180000e540783b */ /* 0x000ea40000004200 */
[----:B------:R-:W1:Y:S05]  /*10f60*/  MUFU.EX2 R201, R77 ;  /* 0x0000004d00c97308 */ /* 0x000e6a0000000800 */
[-C--:B------:R-:W-:Y:S05]  /*10f70*/  HMMA.16816.F32.BF16 R36, R52, R68.reuse, R36 ;  /* 0x000000443424723c */ /* 0x080fea0000041824 */
[----:B------:R1:W1:Y:S03]  /*10f80*/  MUFU.EX2 R81, R79 ;  /* 0x0000004f00517308 */ /* 0x0002660000000800 */
[C---:B------:R-:W-:Y:S07]  /*10f90*/  HMMA.16816.F32.BF16 R40, R60.reuse, R68, R40 ;  /* 0x000000443c28723c */ /* 0x040fee0000041828 */
[----:B------:R2:W-:Y:S01]  /*10fa0*/  MUFU.EX2 R200, R84 ;  /* 0x0000005400c87308 */ /* 0x0005e20000000800 */
[-C--:B------:R-:W-:Y:S08]  /*10fb0*/  HMMA.16816.F32.BF16 R44, R60, R70.reuse, R44 ;  /* 0x000000463c2c723c */ /* 0x080ff0000004182c */
[C---:B------:R-:W-:Y:S01]  /*10fc0*/  HMMA.16816.F32.BF16 R48, R52.reuse, R70, R48 ;  /* 0x000000463430723c */ /* 0x040fe20000041830 */
[----:B------:R-:W-:Y:S01]  /*10fd0*/  LDSM.16.MT88.4 R68, [R230+0x1800] ;  /* 0x00180000e644783b */ /* 0x000fe20000004200 */
[----:B------:R4:W-:Y:S02]  /*10fe0*/  MUFU.EX2 R199, R85 ;  /* 0x0000005500c77308 */ /* 0x0009e40000000800 */
[--C-:B-1----:R-:W-:Y:S01]  /*10ff0*/  FFMA.FTZ R79, R106, c[0x0][0x2d0], -R3.reuse ;  /* 0x0000b4006a4f7a23 */ /* 0x102fe20000010803 */
[----:B------:R-:W-:Y:S01]  /*11000*/  MOV R106, R185 ;  /* 0x000000b9006a7202 */ /* 0x000fe20000000f00 */
[----:B------:R-:W-:Y:S02]  /*11010*/  FFMA.FTZ R3, R111, c[0x0][0x2d0], -R3 ;  /* 0x0000b4006f037a23 */ /* 0x000fe40000010803 */
[-C--:B------:R-:W-:Y:S04]  /*11020*/  HMMA.16816.F32.BF16 R116, R52, R56.reuse, R116 ;  /* 0x000000383474723c */ /* 0x080fe80000041874 */
[----:B------:R-:W-:Y:S01]  /*11030*/  MOV R111, R186 ;  /* 0x000000ba006f7202 */ /* 0x000fe20000000f00 */
[----:B------:R1:W-:Y:S01]  /*11040*/  MUFU.EX2 R198, R86 ;  /* 0x0000005600c67308 */ /* 0x0003e20000000800 */
[--C-:B--2---:R-:W-:Y:S02]  /*11050*/  FFMA.FTZ R84, R105, c[0x0][0x2d0], -R138.reuse ;  /* 0x0000b40069547a23 */ /* 0x104fe4000001088a */
[C---:B------:R-:W-:Y:S04]  /*11060*/  HMMA.16816.F32.BF16 R120, R60.reuse, R56, R120 ;  /* 0x000000383c78723c */ /* 0x040fe80000041878 */
[----:B------:R-:W-:Y:S03]  /*11070*/  MOV R105, R159 ;  /* 0x0000009f00697202 */ /* 0x000fe60000000f00 */
[----:B------:R-:W-:Y:S01]  /*11080*/  F2FP.BF16.PACK_AB R56, R178, R174 ;  /* 0x000000aeb238723e */ /* 0x000fe200000010ff */
[-C--:B------:R-:W-:Y:S01]  /*11090*/  HMMA.16816.F32.BF16 R124, R60, R58.reuse, R124 ;  /* 0x0000003a3c7c723c */ /* 0x080fe2000004187c */
[----:B------:R-:W2:Y:S01]  /*110a0*/  LDSM.16.MT88.4 R60, [R233+0x1800] ;  /* 0x00180000e93c783b */ /* 0x000ea20000004200 */
[----:B------:R-:W-:Y:S02]  /*110b0*/  MUFU.EX2 R84, R84 ;  /* 0x0000005400547308 */ /* 0x000fe40000000800 */
[----:B------:R-:W-:Y:S01]  /*110c0*/  F2FP.BF16.PACK_AB R57, R176, R177 ;  /* 0x000000b1b039723e */ /* 0x000fe200000010ff */
[--C-:B----4-:R-:W-:Y:S01]  /*110d0*/  FFMA.FTZ R85, R104, c[0x0][0x2d0], -R138.reuse ;  /* 0x0000b40068557a23 */ /* 0x110fe2000001088a */
[----:B------:R-:W-:Y:S01]  /*110e0*/  MOV R104, R156 ;  /* 0x0000009c00687202 */ /* 0x000fe20000000f00 */
[----:B------:R-:W-:Y:S01]  /*110f0*/  FFMA.FTZ R138, R109, c[0x0][0x2d0], -R138 ;  /* 0x0000b4006d8a7a23 */ /* 0x000fe2000001088a */
[----:B------:R-:W-:Y:S04]  /*11100*/  HMMA.16816.F32.BF16 R128, R52, R58, R128 ;  /* 0x0000003a3480723c */ /* 0x000fe80000041880 */
[----:B------:R-:W-:Y:S01]  /*11110*/  MOV R109, R163 ;  /* 0x000000a3006d7202 */ /* 0x000fe20000000f00 */
[----:B------:R-:W-:Y:S01]  /*11120*/  MUFU.EX2 R138, R138 ;  /* 0x0000008a008a7308 */ /* 0x000fe20000000800 */
[--C-:B-1----:R-:W-:Y:S01]  /*11130*/  FFMA.FTZ R86, R114, c[0x0][0x2d0], -R188.reuse ;  /* 0x0000b40072567a23 */ /* 0x102fe200000108bc */
[----:B------:R-:W-:Y:S01]  /*11140*/  F2FP.BF16.PACK_AB R52, R224, R225 ;  /* 0x000000e1e034723e */ /* 0x000fe200000010ff */
[----:B------:R-:W-:Y:S01]  /*11150*/  FFMA.FTZ R133, R133, R155, R215 ;  /* 0x0000009b85857223 */ /* 0x000fe200000100d7 */
[----:B------:R-:W-:Y:S03]  /*11160*/  F2FP.BF16.PACK_AB R54, R222, R223 ;  /* 0x000000dfde36723e */ /* 0x000fe600000010ff */
[----:B------:R-:W-:Y:S01]  /*11170*/  F2FP.BF16.PACK_AB R53, R220, R175 ;  /* 0x000000afdc35723e */ /* 0x000fe200000010ff */
[----:B------:R-:W-:Y:S01]  /*11180*/  FADD.FTZ R133, R216, R133 ;  /* 0x00000085d8857221 */ /* 0x000fe20000010000 */
[----:B------:R-:W-:Y:S01]  /*11190*/  F2FP.BF16.PACK_AB R55, R219, R179 ;  /* 0x000000b3db37723e */ /* 0x000fe200000010ff */
[----:B------:R-:W-:Y:S01]  /*111a0*/  FFMA.FTZ R188, R115, c[0x0][0x2d0], -R188 ;  /* 0x0000b40073bc7a23 */ /* 0x000fe200000108bc */
[----:B------:R-:W-:Y:S01]  /*111b0*/  F2FP.BF16.PACK_AB R58, R183, R214 ;  /* 0x000000d6b73a723e */ /* 0x000fe200000010ff */
[----:B------:R-:W-:Y:S01]  /*111c0*/  MUFU.EX2 R86, R86 ;  /* 0x0000005600567308 */ /* 0x000fe20000000800 */
[----:B------:R-:W-:Y:S01]  /*111d0*/  F2FP.BF16.PACK_AB R59, R180, R181 ;  /* 0x000000b5b43b723e */ /* 0x000fe200000010ff */
[----:B---3--:R-:W-:Y:S02]  /*111e0*/  FFMA.FTZ R132, R132, R154, R212 ;  /* 0x0000009a84847223 */ /* 0x008fe400000100d4 */
[-C--:B------:R-:W-:Y:S03]  /*111f0*/  HMMA.16816.F32.BF16 R4, R52, R64.reuse, R4 ;  /* 0x000000403404723c */ /* 0x080fe60000041804 */
[----:B------:R-:W-:Y:S01]  /*11200*/  FADD.FTZ R132, R213, R132 ;  /* 0x00000084d5847221 */ /* 0x000fe20000010000 */
[----:B------:R-:W-:Y:S02]  /*11210*/  MOV R114, R158 ;  /* 0x0000009e00727202 */ /* 0x000fe40000000f00 */
[----:B------:R-:W-:Y:S01]  /*11220*/  MUFU.EX2 R188, R188 ;  /* 0x000000bc00bc7308 */ /* 0x000fe20000000800 */
[----:B------:R-:W-:Y:S01]  /*11230*/  MOV R115, R157 ;  /* 0x0000009d00737202 */ /* 0x000fe20000000f00 */
[C---:B------:R-:W-:Y:S08]  /*11240*/  HMMA.16816.F32.BF16 R8, R56.reuse, R64, R8 ;  /* 0x000000403808723c */ /* 0x040ff00000041808 */
[-C--:B------:R-:W-:Y:S01]  /*11250*/  HMMA.16816.F32.BF16 R12, R56, R66.reuse, R12 ;  /* 0x00000042380c723c */ /* 0x080fe2000004180c */
[----:B------:R-:W-:Y:S07]  /*11260*/  MUFU.EX2 R113, R87 ;  /* 0x0000005700717308 */ /* 0x000fee0000000800 */
[C---:B------:R-:W-:Y:S01]  /*11270*/  HMMA.16816.F32.BF16 R16, R52.reuse, R66, R16 ;  /* 0x000000423410723c */ /* 0x040fe20000041810 */
[----:B------:R-:W-:Y:S02]  /*11280*/  LDSM.16.MT88.4 R64, [R233+0x2000] ;  /* 0x00200000e940783b */ /* 0x000fe40000004200 */
[----:B------:R-:W-:Y:S05]  /*11290*/  MUFU.EX2 R87, R112 ;  /* 0x0000007000577308 */ /* 0x000fea0000000800 */
[-C--:B--2---:R-:W-:Y:S05]  /*112a0*/  HMMA.16816.F32.BF16 R20, R52, R60.reuse, R20 ;  /* 0x0000003c3414723c */ /* 0x084fea0000041814 */
[----:B------:R-:W-:Y:S03]  /*112b0*/  MUFU.EX2 R96, R96 ;  /* 0x0000006000607308 */ /* 0x000fe60000000800 */
[C---:B------:R-:W-:Y:S07]  /*112c0*/  HMMA.16816.F32.BF16 R24, R56.reuse, R60, R24 ;  /* 0x0000003c3818723c */ /* 0x040fee0000041818 */
[----:B------:R-:W-:Y:S01]  /*112d0*/  MUFU.EX2 R97, R97 ;  /* 0x0000006100617308 */ /* 0x000fe20000000800 */
[-C--:B------:R-:W-:Y:S08]  /*112e0*/  HMMA.16816.F32.BF16 R28, R56, R62.reuse, R28 ;  /* 0x0000003e381c723c */ /* 0x080ff0000004181c */
[C---:B------:R-:W-:Y:S01]  /*112f0*/  HMMA.16816.F32.BF16 R32, R52.reuse, R62, R32 ;  /* 0x0000003e3420723c */ /* 0x040fe20000041820 */
[----:B------:R-:W1:Y:S01]  /*11300*/  LDSM.16.MT88.4 R60, [R229+0x2000] ;  /* 0x00200000e53c783b */ /* 0x000e620000004200 */
[----:B------:R-:W-:Y:S02]  /*11310*/  MUFU.EX2 R98, R98 ;  /* 0x0000006200627308 */ /* 0x000fe40000000800 */
[----:B------:R-:W-:Y:S01]  /*11320*/  FFMA.FTZ R0, R0, R145, R189 ;  /* 0x0000009100007223 */ /* 0x000fe200000100bd */
[----:B------:R-:W-:Y:S03]  /*11330*/  MOV R145, R152 ;  /* 0x0000009800917202 */ /* 0x000fe60000000f00 */
[-C--:B------:R-:W-:Y:S04]  /*11340*/  HMMA.16816.F32.BF16 R36, R52, R68.reuse, R36 ;  /* 0x000000443424723c */ /* 0x080fe80000041824 */
[----:B------:R-:W-:Y:S01]  /*11350*/  MOV R215, R145 ;  /* 0x0000009100d77202 */ /* 0x000fe20000000f00 */
[----:B------:R-:W-:Y:S01]  /*11360*/  MUFU.EX2 R99, R99 ;  /* 0x0000006300637308 */ /* 0x000fe20000000800 */
[----:B------:R-:W-:Y:S02]  /*11370*/  FADD.FTZ R76, R190, R0 ;  /* 0x00000000be4c7221 */ /* 0x000fe40000010000 */
[C---:B------:R-:W-:Y:S04]  /*11380*/  HMMA.16816.F32.BF16 R40, R56.reuse, R68, R40 ;  /* 0x000000443828723c */ /* 0x040fe80000041828 */
[----:B------:R-:W-:Y:S01]  /*11390*/  FFMA.FTZ R134, R134, R147, R217 ;  /* 0x0000009386867223 */ /* 0x000fe200000100d9 */
[----:B------:R-:W-:Y:S01]  /*113a0*/  MOV R147, R153 ;  /* 0x0000009900937202 */ /* 0x000fe20000000f00 */
[----:B------:R-:W-:Y:S01]  /*113b0*/  FADD.FTZ R0, R226, R132 ;  /* 0x00000084e2007221 */ /* 0x000fe20000010000 */
[----:B------:R-:W-:Y:S01]  /*113c0*/  LDSM.16.MT88.4 R152, [R229+0x3000] ;  /* 0x00300000e598783b */ /* 0x000fe20000004200 */
[-C--:B------:R-:W-:Y:S01]  /*113d0*/  HMMA.16816.F32.BF16 R44, R56, R70.reuse, R44 ;  /* 0x00000046382c723c */ /* 0x080fe2000004182c */
[----:B------:R-:W-:Y:S03]  /*113e0*/  MUFU.EX2 R88, R88 ;  /* 0x0000005800587308 */ /* 0x000fe60000000800 */
[----:B------:R-:W-:Y:S01]  /*113f0*/  FADD.FTZ R0, R227, R0 ;  /* 0x00000000e3007221 */ /* 0x000fe20000010000 */
[----:B------:R-:W-:Y:S01]  /*11400*/  MOV R217, R144 ;  /* 0x0000009000d97202 */ /* 0x000fe20000000f00 */
[----:B------:R-:W-:Y:S01]  /*11410*/  FADD.FTZ R134, R218, R134 ;  /* 0x00000086da867221 */ /* 0x000fe20000010000 */
[----:B------:R-:W-:Y:S01]  /*11420*/  MOV R132, R135 ;  /* 0x0000008700847202 */ /* 0x000fe20000000f00 */
[C---:B------:R-:W-:Y:S01]  /*11430*/  HMMA.16816.F32.BF16 R48, R52.reuse, R70, R48 ;  /* 0x000000463430723c */ /* 0x040fe20000041830 */
[----:B------:R-:W2:Y:S02]  /*11440*/  LDSM.16.MT88.4 R68, [R230+0x2000] ;  /* 0x00200000e644783b */ /* 0x000ea40000004200 */
[----:B------:R-:W-:Y:S01]  /*11450*/  MUFU.EX2 R89, R89 ;  /* 0x0000005900597308 */ /* 0x000fe20000000800 */
[----:B------:R-:W-:Y:S02]  /*11460*/  FADD.FTZ R0, R148, R0 ;  /* 0x0000000094007221 */ /* 0x000fe40000010000 */
[----:B------:R-:W-:Y:S02]  /*11470*/  FADD.FTZ R134, R221, R134 ;  /* 0x00000086dd867221 */ /* 0x000fe40000010000 */
[-C--:B------:R-:W-:Y:S05]  /*11480*/  HMMA.16816.F32.BF16 R116, R52, R72.reuse, R116 ;  /* 0x000000483474723c */ /* 0x080fea0000041874 */
[----:B------:R-:W-:Y:S03]  /*11490*/  MUFU.EX2 R90, R90 ;  /* 0x0000005a005a7308 */ /* 0x000fe60000000800 */
[C---:B------:R-:W-:Y:S07]  /*114a0*/  HMMA.16816.F32.BF16 R120, R56.reuse, R72, R120 ;  /* 0x000000483878723c */ /* 0x040fee0000041878 */
[----:B------:R-:W-:Y:S01]  /*114b0*/  MUFU.EX2 R91, R91 ;  /* 0x0000005b005b7308 */ /* 0x000fe20000000800 */
[-C--:B------:R-:W-:Y:S07]  /*114c0*/  HMMA.16816.F32.BF16 R124, R56, R74.reuse, R124 ;  /* 0x0000004a387c723c */ /* 0x080fee000004187c */
[----:B------:R-:W-:Y:S01]  /*114d0*/  F2FP.BF16.PACK_AB R56, R203, R204 ;  /* 0x000000cccb38723e */ /* 0x000fe200000010ff */
[----:B------:R-:W-:Y:S01]  /*114e0*/  HMMA.16816.F32.BF16 R128, R52, R74, R128 ;  /* 0x0000004a3480723c */ /* 0x000fe20000041880 */
[----:B------:R-:W3:Y:S01]  /*114f0*/  LDSM.16.MT88.4 R72, [R232+0x2000] ;  /* 0x00200000e848783b */ /* 0x000ee20000004200 */
[----:B------:R-:W-:Y:S02]  /*11500*/  MUFU.EX2 R92, R92 ;  /* 0x0000005c005c7308 */ /* 0x000fe40000000800 */
[----:B------:R-:W-:Y:S02]  /*11510*/  F2FP.BF16.PACK_AB R57, R82, R83 ;  /* 0x000000535239723e */ /* 0x000fe400000010ff */
[----:B------:R-:W-:Y:S02]  /*11520*/  F2FP.BF16.PACK_AB R58, R201, R202 ;  /* 0x000000cac93a723e */ /* 0x000fe400000010ff */
[----:B------:R-:W-:Y:S04]  /*11530*/  F2FP.BF16.PACK_AB R52, R211, R182 ;  /* 0x000000b6d334723e */ /* 0x000fe800000010ff */
[----:B------:R-:W-:Y:S01]  /*11540*/  F2FP.BF16.PACK_AB R53, R209, R210 ;  /* 0x000000d2d135723e */ /* 0x000fe200000010ff */
[----:B------:R-:W4:Y:S01]  /*11550*/  MUFU.EX2 R93, R93 ;  /* 0x0000005d005d7308 */ /* 0x000f220000000800 */
[----:B------:R-:W-:Y:S02]  /*11560*/  F2FP.BF16.PACK_AB R54, R207, R208 ;  /* 0x000000d0cf36723e */ /* 0x000fe400000010ff */
[----:B------:R-:W-:Y:S02]  /*11570*/  F2FP.BF16.PACK_AB R55, R205, R206 ;  /* 0x000000cecd37723e */ /* 0x000fe400000010ff */
[----:B------:R-:W-:Y:S05]  /*11580*/  F2FP.BF16.PACK_AB R59, R81, R80 ;  /* 0x00000050513b723e */ /* 0x000fea00000010ff */
[-C--:B-1----:R-:W-:Y:S01]  /*11590*/  HMMA.16816.F32.BF16 R4, R52, R60.reuse, R4 ;  /* 0x0000003c3404723c */ /* 0x082fe20000041804 */
[----:B------:R-:W-:Y:S07]  /*115a0*/  MUFU.EX2 R94, R94 ;  /* 0x0000005e005e7308 */ /* 0x000fee0000000800 */
[C---:B------:R-:W-:Y:S03]  /*115b0*/  HMMA.16816.F32.BF16 R8, R56.reuse, R60, R8 ;  /* 0x0000003c3808723c */ /* 0x040fe60000041808 */
[----:B------:R-:W1:Y:S05]  /*115c0*/  MUFU.EX2 R95, R95 ;  /* 0x0000005f005f7308 */ /* 0x000e6a0000000800 */
[-C--:B------:R-:W-:Y:S05]  /*115d0*/  HMMA.16816.F32.BF16 R12, R56, R62.reuse, R12 ;  /* 0x0000003e380c723c */ /* 0x080fea000004180c */
[----:B------:R-:W-:Y:S03]  /*115e0*/  MUFU.EX2 R100, R100 ;  /* 0x0000006400647308 */ /* 0x000fe60000000800 */
[C---:B------:R-:W-:Y:S01]  /*115f0*/  HMMA.16816.F32.BF16 R16, R52.reuse, R62, R16 ;  /* 0x0000003e3410723c */ /* 0x040fe20000041810 */
[----:B------:R-:W1:Y:S06]  /*11600*/  LDSM.16.MT88.4 R60, [R229+0x2800] ;  /* 0x00280000e53c783b */ /* 0x000e6c0000004200 */
[----:B------:R-:W-:Y:S01]  /*11610*/  MUFU.EX2 R101, R101 ;  /* 0x0000006500657308 */ /* 0x000fe20000000800 */
[-C--:B------:R-:W-:Y:S08]  /*11620*/  HMMA.16816.F32.BF16 R20, R52, R64.reuse, R20 ;  /* 0x000000403414723c */ /* 0x080ff00000041814 */
[C---:B------:R-:W-:Y:S01]  /*11630*/  HMMA.16816.F32.BF16 R24, R56.reuse, R64, R24 ;  /* 0x000000403818723c */ /* 0x040fe20000041818 */
[----:B------:R-:W-:Y:S07]  /*11640*/  MUFU.EX2 R102, R102 ;  /* 0x0000006600667308 */ /* 0x000fee0000000800 */
[-C--:B------:R-:W-:Y:S03]  /*11650*/  HMMA.16816.F32.BF16 R28, R56, R66.reuse, R28 ;  /* 0x00000042381c723c */ /* 0x080fe6000004181c */
[----:B------:R-:W-:Y:S05]  /*11660*/  MUFU.EX2 R103, R103 ;  /* 0x0000006700677308 */ /* 0x000fea0000000800 */
[C---:B------:R-:W-:Y:S01]  /*11670*/  HMMA.16816.F32.BF16 R32, R52.reuse, R66, R32 ;  /* 0x000000423420723c */ /* 0x040fe20000041820 */
[----:B------:R-:W1:Y:S04]  /*11680*/  LDSM.16.MT88.4 R64, [R233+0x2800] ;  /* 0x00280000e940783b */ /* 0x000e680000004200 */
[----:B------:R-:W-:Y:S03]  /*11690*/  MUFU.EX2 R85, R85 ;  /* 0x0000005500557308 */ /* 0x000fe60000000800 */
[-C--:B--2---:R-:W-:Y:S07]  /*116a0*/  HMMA.16816.F32.BF16 R36, R52, R68.reuse, R36 ;  /* 0x000000443424723c */ /* 0x084fee0000041824 */
[----:B------:R-:W-:Y:S01]  /*116b0*/  MUFU.EX2 R79, R79 ;  /* 0x0000004f004f7308 */ /* 0x000fe20000000800 */
[C---:B------:R-:W-:Y:S07]  /*116c0*/  HMMA.16816.F32.BF16 R40, R56.reuse, R68, R40 ;  /* 0x000000443828723c */ /* 0x040fee0000041828 */
[----:B------:R-:W-:Y:S01]  /*116d0*/  FADD.FTZ R68, R248, R133 ;  /* 0x00000085f8447221 */ /* 0x000fe20000010000 */
[-C--:B------:R-:W-:Y:S04]  /*116e0*/  HMMA.16816.F32.BF16 R44, R56, R70.reuse, R44 ;  /* 0x00000046382c723c */ /* 0x080fe8000004182c */
[----:B------:R-:W-:Y:S04]  /*116f0*/  FADD.FTZ R78, R250, R68 ;  /* 0x00000044fa4e7221 */ /* 0x000fe80000010000 */
[C---:B------:R-:W-:Y:S01]  /*11700*/  HMMA.16816.F32.BF16 R48, R52.reuse, R70, R48 ;  /* 0x000000463430723c */ /* 0x040fe20000041830 */
[----:B------:R-:W2:Y:S07]  /*11710*/  LDSM.16.MT88.4 R68, [R230+0x2800] ;  /* 0x00280000e644783b */ /* 0x000eae0000004200 */
[-C--:B---3--:R-:W-:Y:S08]  /*11720*/  HMMA.16816.F32.BF16 R116, R52, R72.reuse, R116 ;  /* 0x000000483474723c */ /* 0x088ff00000041874 */
[C---:B------:R-:W-:Y:S08]  /*11730*/  HMMA.16816.F32.BF16 R120, R56.reuse, R72, R120 ;  /* 0x000000483878723c */ /* 0x040ff00000041878 */
[-C--:B------:R-:W-:Y:S07]  /*11740*/  HMMA.16816.F32.BF16 R124, R56, R74.reuse, R124 ;  /* 0x0000004a387c723c */ /* 0x080fee000004187c */
[----:B----4-:R-:W-:Y:S01]  /*11750*/  F2FP.BF16.PACK_AB R58, R93, R92 ;  /* 0x0000005c5d3a723e */ /* 0x010fe200000010ff */
[----:B------:R-:W-:Y:S01]  /*11760*/  HMMA.16816.F32.BF16 R128, R52, R74, R128 ;  /* 0x0000004a3480723c */ /* 0x000fe20000041880 */
[----:B------:R-:W3:Y:S03]  /*11770*/  LDSM.16.MT88.4 R72, [R232+0x2800] ;  /* 0x00280000e848783b */ /* 0x000ee60000004200 */
[----:B------:R-:W-:Y:S01]  /*11780*/  FADD.FTZ R57, R191, R76 ;  /* 0x0000004cbf397221 */ /* 0x000fe20000010000 */
[----:B-1----:R-:W-:Y:S01]  /*11790*/  F2FP.BF16.PACK_AB R59, R95, R94 ;  /* 0x0000005e5f3b723e */ /* 0x002fe200000010ff */
[----:B------:R-:W-:Y:S01]  /*117a0*/  FADD.FTZ R56, R251, R134 ;  /* 0x00000086fb387221 */ /* 0x000fe20000010000 */
[----:B------:R-:W-:Y:S01]  /*117b0*/  F2FP.BF16.PACK_AB R52, R199, R200 ;  /* 0x000000c8c734723e */ /* 0x000fe200000010ff */
[----:B------:R-:W-:Y:S01]  /*117c0*/  FADD.FTZ R77, R193, R57 ;  /* 0x00000039c14d7221 */ /* 0x000fe20000010000 */
[----:B------:R-:W-:Y:S03]  /*117d0*/  F2FP.BF16.PACK_AB R53, R113, R198 ;  /* 0x000000c67135723e */ /* 0x000fe600000010ff */
[----:B------:R-:W-:Y:S01]  /*117e0*/  F2FP.BF16.PACK_AB R54, R97, R96 ;  /* 0x000000606136723e */ /* 0x000fe200000010ff */
[----:B------:R-:W-:Y:S01]  /*117f0*/  FADD.FTZ R76, R249, R56 ;  /* 0x00000038f94c7221 */ /* 0x000fe20000010000 */
[----:B------:R-:W-:Y:S02]  /*11800*/  F2FP.BF16.PACK_AB R55, R99, R98 ;  /* 0x000000626337723e */ /* 0x000fe400000010ff */
[----:B------:R-:W-:Y:S02]  /*11810*/  F2FP.BF16.PACK_AB R56, R89, R88 ;  /* 0x000000585938723e */ /* 0x000fe400000010ff */
[----:B------:R-:W-:Y:S03]  /*11820*/  F2FP.BF16.PACK_AB R57, R91, R90 ;  /* 0x0000005a5b39723e */ /* 0x000fe600000010ff */
[-C--:B------:R-:W-:Y:S08]  /*11830*/  HMMA.16816.F32.BF16 R4, R52, R60.reuse, R4 ;  /* 0x0000003c3404723c */ /* 0x080ff00000041804 */
[C---:B------:R-:W-:Y:S08]  /*11840*/  HMMA.16816.F32.BF16 R8, R56.reuse, R60, R8 ;  /* 0x0000003c3808723c */ /* 0x040ff00000041808 */
[-C--:B------:R-:W-:Y:S08]  /*11850*/  HMMA.16816.F32.BF16 R12, R56, R62.reuse, R12 ;  /* 0x0000003e380c723c */ /* 0x080ff0000004180c */
[C---:B------:R-:W-:Y:S01]  /*11860*/  HMMA.16816.F32.BF16 R16, R52.reuse, R62, R16 ;  /* 0x0000003e3410723c */ /* 0x040fe20000041810 */
[----:B------:R1:W-:Y:S06]  /*11870*/  MUFU.EX2 R63, R3 ;  /* 0x00000003003f7308 */ /* 0x0003ec0000000800 */
[----:B------:R-:W-:Y:S01]  /*11880*/  FADD.FTZ R62, R147, R0 ;  /* 0x00000000933e7221 */ /* 0x000fe20000010000 */
[-C--:B------:R-:W-:Y:S08]  /*11890*/  HMMA.16816.F32.BF16 R20, R52, R64.reuse, R20 ;  /* 0x000000403414723c */ /* 0x080ff00000041814 */
[C---:B------:R-:W-:Y:S01]  /*118a0*/  HMMA.16816.F32.BF16 R24, R56.reuse, R64, R24 ;  /* 0x000000403818723c */ /* 0x040fe20000041818 */
[----:B------:R-:W-:Y:S07]  /*118b0*/  MUFU.EX2 R64, R110 ;  /* 0x0000006e00407308 */ /* 0x000fee0000000800 */
[-C--:B------:R-:W-:Y:S03]  /*118c0*/  HMMA.16816.F32.BF16 R28, R56, R66.reuse, R28 ;  /* 0x00000042381c723c */ /* 0x080fe6000004181c */
[----:B------:R-:W-:Y:S01]  /*118d0*/  MUFU.EX2 R65, R107 ;  /* 0x0000006b00417308 */ /* 0x000fe20000000800 */
[----:B-1----:R-:W-:Y:S04]  /*118e0*/  FADD.FTZ R3, R143, R78 ;  /* 0x0000004e8f037221 */ /* 0x002fe80000010000 */
[C---:B------:R-:W-:Y:S04]  /*118f0*/  HMMA.16816.F32.BF16 R32, R52.reuse, R66, R32 ;  /* 0x000000423420723c */ /* 0x040fe80000041820 */
[----:B------:R-:W-:Y:S01]  /*11900*/  FADD.FTZ R3, R146, R3 ;  /* 0x0000000392037221 */ /* 0x000fe20000010000 */
[----:B------:R-:W1:Y:S03]  /*11910*/  MUFU.EX2 R66, R108 ;  /* 0x0000006c00427308 */ /* 0x000e660000000800 */
[-C--:B--2---:R-:W-:Y:S04]  /*11920*/  HMMA.16816.F32.BF16 R36, R52, R68.reuse, R36 ;  /* 0x000000443424723c */ /* 0x084fe80000041824 */
[----:B------:R-:W-:Y:S04]  /*11930*/  FADD.FTZ R60, R184, R3 ;  /* 0x00000003b83c7221 */ /* 0x000fe80000010000 */
[C---:B------:R-:W-:Y:S08]  /*11940*/  HMMA.16816.F32.BF16 R40, R56.reuse, R68, R40 ;  /* 0x000000443828723c */ /* 0x040ff00000041828 */
[-C--:B------:R-:W-:Y:S08]  /*11950*/  HMMA.16816.F32.BF16 R44, R56, R70.reuse, R44 ;  /* 0x00000046382c723c */ /* 0x080ff0000004182c */
[C---:B------:R-:W-:Y:S07]  /*11960*/  HMMA.16816.F32.BF16 R48, R52.reuse, R70, R48 ;  /* 0x000000463430723c */ /* 0x040fee0000041830 */
[----:B------:R-:W-:Y:S01]  /*11970*/  MOV R70, R2 ;  /* 0x0000000200467202 */ /* 0x000fe20000000f00 */
[-C--:B---3--:R-:W-:Y:S08]  /*11980*/  HMMA.16816.F32.BF16 R116, R52, R72.reuse, R116 ;  /* 0x000000483474723c */ /* 0x088ff00000041874 */
[C---:B------:R-:W-:Y:S08]  /*11990*/  HMMA.16816.F32.BF16 R120, R56.reuse, R72, R120 ;  /* 0x000000483878723c */ /* 0x040ff00000041878 */
[-C--:B------:R-:W-:Y:S07]  /*119a0*/  HMMA.16816.F32.BF16 R124, R56, R74.reuse, R124 ;  /* 0x0000004a387c723c */ /* 0x080fee000004187c */
[----:B------:R-:W-:Y:S01]  /*119b0*/  FADD.FTZ R57, R194, R77 ;  /* 0x0000004dc2397221 */ /* 0x000fe20000010000 */
[----:B------:R-:W-:Y:S04]  /*119c0*/  HMMA.16816.F32.BF16 R128, R52, R74, R128 ;  /* 0x0000004a3480723c */ /* 0x000fe80000041880 */
[----:B------:R-:W-:Y:S01]  /*119d0*/  FADD.FTZ R56, R149, R76 ;  /* 0x0000004c95387221 */ /* 0x000fe20000010000 */
[----:B-1----:R-:W-:Y:S01]  /*119e0*/  F2FP.BF16.PACK_AB R58, R138, R66 ;  /* 0x000000428a3a723e */ /* 0x002fe200000010ff */
[----:B------:R-:W-:Y:S01]  /*119f0*/  FADD.FTZ R61, R195, R57 ;  /* 0x00000039c33d7221 */ /* 0x000fe20000010000 */
[----:B------:R-:W-:Y:S01]  /*11a00*/  F2FP.BF16.PACK_AB R52, R101, R100 ;  /* 0x000000646534723e */ /* 0x000fe200000010ff */
[----:B------:R-:W-:Y:S01]  /*11a10*/  FADD.FTZ R0, R187, R56 ;  /* 0x00000038bb007221 */ /* 0x000fe20000010000 */
[----:B------:R-:W-:Y:S01]  /*11a20*/  F2FP.BF16.PACK_AB R53, R103, R102 ;  /* 0x000000666735723e */ /* 0x000fe200000010ff */
[----:B------:R-:W1:Y:S02]  /*11a30*/  LDSM.16.MT88.4 R184, [R230+0x3000] ;  /* 0x00300000e6b8783b */ /* 0x000e640000004200 */
[----:B------:R-:W-:Y:S01]  /*11a40*/  FADD.FTZ R3, R197, R61 ;  /* 0x0000003dc5037221 */ /* 0x000fe20000010000 */
[----:B------:R-:W-:Y:S01]  /*11a50*/  F2FP.BF16.PACK_AB R54, R139, R87 ;  /* 0x000000578b36723e */ /* 0x000fe200000010ff */
[----:B------:R-:W-:Y:S01]  /*11a60*/  FADD.FTZ R0, R161, R0 ;  /* 0x00000000a1007221 */ /* 0x000fe20000010000 */
[----:B------:R-:W-:Y:S01]  /*11a70*/  F2FP.BF16.PACK_AB R55, R188, R86 ;  /* 0x00000056bc37723e */ /* 0x000fe200000010ff */
[----:B------:R-:W-:Y:S01]  /*11a80*/  FADD.FTZ R3, R196, R3 ;  /* 0x00000003c4037221 */ /* 0x000fe20000010000 */
[----:B------:R-:W-:Y:S01]  /*11a90*/  F2FP.BF16.PACK_AB R56, R84, R85 ;  /* 0x000000555438723e */ /* 0x000fe200000010ff */
[----:B------:R-:W-:Y:S01]  /*11aa0*/  FADD.FTZ R0, R217, R0 ;  /* 0x00000000d9007221 */ /* 0x000fe20000010000 */
[----:B------:R-:W-:Y:S02]  /*11ab0*/  F2FP.BF16.PACK_AB R57, R65, R79 ;  /* 0x0000004f4139723e */ /* 0x000fe400000010ff */
[----:B------:R-:W-:Y:S01]  /*11ac0*/  F2FP.BF16.PACK_AB R59, R63, R64 ;  /* 0x000000403f3b723e */ /* 0x000fe200000010ff */
[-C--:B------:R-:W-:Y:S07]  /*11ad0*/  HMMA.16816.F32.BF16 R140, R52, R152.reuse, R4 ;  /* 0x00000098348c723c */ /* 0x080fee0000041804 */
        /* <DEDUP_REMOVED lines=103> */
[----:B-1----:R-:W-:Y:S02]  /*12150*/  MOV R3, R136 ;  /* 0x0000008800037202 */ /* 0x002fe40000000f00 */
[----:B--2---:R-:W-:Y:S01]  /*12160*/  MOV R0, R137 ;  /* 0x0000008900007202 */ /* 0x004fe20000000f00 */
[----:B------:R-:W-:-:S05]  /*12170*/  @P0 BRA `(.L_x_2757) ;  /* 0xffffc00000000947 */ /* 0x000fca000383ffff */
.L_x_2756:
[----:B------:R-:W-:Y:S02]  /*12180*/  MOV R10, 0x1f ;  /* 0x0000001f000a7802 */ /* 0x000fe40000000f00 */
[----:B------:R-:W-:Y:S01]  /*12190*/  MOV R7, 0xffffffff ;  /* 0xffffffff00077802 */ /* 0x000fe20000000f00 */
[----:B------:R-:W-:Y:S05]  /*121a0*/  BRA.DIV ~URZ, `(.L_x_2758) ;  /* 0x000025527f007947 */ /* 0x000fea000b800000 */
[----:B------:R-:W2:Y:S04]  /*121b0*/  LDL R0, [R1+0x18] ;  /* 0x0000180001007983 */ /* 0x000ea80000100800 */
[----:B--2---:R1:W2:Y:S02]  /*121c0*/  SHFL.BFLY PT, R2, R0, 0x2, 0x1f ;  /* 0x0c401f0000027f89 */ /* 0x0042a400000e0000 */
.L_x_2788:
        /* <DEDUP_REMOVED lines=19> */
.L_x_2789:
        /* <DEDUP_REMOVED lines=102> */
.L_x_2725:
        /* <DEDUP_REMOVED lines=19> */
.L_x_2761:
[----:B---3--:R-:W-:Y:S05]  /*12a90*/  BSYNC B0 ;  /* 0x0000000000007941 */ /* 0x008fea0003800000 */
.L_x_2760:
        /* <DEDUP_REMOVED lines=14> */
[----:B-1----:R-:W-:Y:S05]  /*12b80*/  CALL.REL.NOINC `($__internal_43_$__cuda_sm70_shflsync_idx_p) ;  /* 0x00001ef000007944 */ /* 0x002fea0003c00000 */
.L_x_2764:
        /* <DEDUP_REMOVED lines=152> */
.L_x_2766:
[----:B----4-:R-:W-:Y:S05]  /*13510*/  BSYNC B0 ;  /* 0x0000000000007941 */ /* 0x010fea0003800000 */
.L_x_2765:
        /* <DEDUP_REMOVED lines=36> */
.L_x_2768:
[----:B------:R-:W-:Y:S05]  /*13760*/  BSYNC B0 ;  /* 0x0000000000007941 */ /* 0x000fea0003800000 */
.L_x_2767:
        /* <DEDUP_REMOVED lines=36> */
.L_x_2770:
[----:B------:R-:W-:Y:S05]  /*139b0*/  BSYNC B0 ;  /* 0x0000000000007941 */ /* 0x000fea0003800000 */
.L_x_2769:
        /* <DEDUP_REMOVED lines=37> */
.L_x_2763:
        /* <DEDUP_REMOVED lines=44> */
.L_x_2771:
[----:B------:R-:W-:Y:S05]  /*13ed0*/  BSYNC B1 ;  /* 0x0000000000017941 */ /* 0x000fea0003800000 */
.L_x_2762:
        /* <DEDUP_REMOVED lines=10> */
.L_x_2790:
[----:B------:R-:W5:Y:S01]  /*13f80*/  S2R R2, SR_TID.X ;  /* 0x0000000000027919 */ /* 0x000f620000002100 */
[----:B------:R-:W-:Y:S03]  /*13f90*/  WARPSYNC 0xffffffff ;  /* 0xffffffff00007948 */ /* 0x000fe60003800000 */
[----:B------:R-:W-:Y:S06]  /*13fa0*/  BAR.SYNC.DEFER_BLOCKING 0x4, 0x80 ;  /* 0x0102000000007b1d */ /* 0x000fec0000010000 */
[----:B---3--:R3:W-:Y:S01]  /*13fb0*/  STL [R1+0x6c], R0 ;  /* 0x00006c0001007387 */ /* 0x0087e20000100800 */
[----:B-----5:R-:W-:-:S13]  /*13fc0*/  LOP3.LUT P0, RZ, R2, 0x7f, RZ, 0xc0, !PT ;  /* 0x0000007f02ff7812 */ /* 0x020fda000780c0ff */
[----:B------:R3:W-:Y:S04]  /*13fd0*/  @!P0 STS [0xb100], R26 ;  /* 0x00b1001aff008388 */ /* 0x0007e80000000800 */
[----:B------:R-:W-:Y:S06]  /*13fe0*/  BAR.ARV 0x5, 0x80 ;  /* 0x0142000000007b1d */ /* 0x000fec0000002000 */
.L_x_2772:
[----:B--23--:R-:W2:Y:S02]  /*13ff0*/  LDL R0, [R1+0x6c] ;  /* 0x00006c0001007983 */ /* 0x00cea40000100800 */
[----:B--2---:R-:W-:-:S13]  /*14000*/  ISETP.GE.AND P0, PT, R0, c[0x0][0x538], PT ;  /* 0x00014e0000007a0c */ /* 0x004fda0003f06270 */
[----:B-1--4-:R-:W-:Y:S01]  /*14010*/  @P0 CALL.REL.NOINC `(.L_x_2774) ;  /* 0x0000001000000944 */ /* 0x012fe20003c00000 */
[----:B------:R-:W-:Y:S05]  /*14020*/  BRA `(.L_x_2775) ;  /* 0xfffec6f000007947 */ /* 0x000fea000383ffff */
.L_x_2774:
[----:B------:R-:W-:Y:S05]  /*14030*/  EXIT ;  /* 0x000000000000794d */ /* 0x000fea0003800000 */
.L_x_2726:
[----:B------:R-:W-:Y:S01]  /*14040*/  IMAD.MOV.U32 R10, RZ, RZ, R2 ;  /* 0x000000ffff0a7224 */ /* 0x000fe200078e0002 */
[----:B-1----:R-:W-:Y:S01]  /*14050*/  MOV R8, RZ ;  /* 0x000000ff00087202 */ /* 0x002fe20000000f00 */
[----:B------:R-:W-:Y:S01]  /*14060*/  IMAD.MOV.U32 R7, RZ, RZ, 0x181f ;  /* 0x0000181fff077424 */ /* 0x000fe200078e00ff */
[----:B------:R-:W-:Y:S02]  /*14070*/  MOV R9, 0x14090 ;  /* 0x0001409000097802 */ /* 0x000fe40000000f00 */
[----:B------:R-:W-:Y:S05]  /*14080*/  CALL.REL.NOINC `($__internal_43_$__cuda_sm70_shflsync_idx_p) ;  /* 0x000009f000007944 */ /* 0x000fea0003c00000 */
[----:B------:R-:W-:Y:S01]  /*14090*/  MOV R5, R7 ;  /* 0x0000000700057202 */ /* 0x000fe20000000f00 */
[----:B------:R-:W-:Y:S05]  /*140a0*/  BRA `(.L_x_2776) ;  /* 0xfffed4d000007947 */ /* 0x000fea000383ffff */
.L_x_2727:
[----:B------:R-:W-:Y:S01]  /*140b0*/  IMAD.MOV.U32 R10, RZ, RZ, R3 ;  /* 0x000000ffff0a7224 */ /* 0x000fe200078e0003 */
[----:B-1----:R-:W-:Y:S01]  /*140c0*/  MOV R8, RZ ;  /* 0x000000ff00087202 */ /* 0x002fe20000000f00 */
[----:B------:R-:W-:Y:S01]  /*140d0*/  IMAD.MOV.U32 R7, RZ, RZ, 0x181f ;  /* 0x0000181fff077424 */ /* 0x000fe200078e00ff */
[----:B------:R-:W-:Y:S02]  /*140e0*/  MOV R9, 0x14100 ;  /* 0x0001410000097802 */ /* 0x000fe40000000f00 */
[----:B--23--:R-:W-:Y:S05]  /*140f0*/  CALL.REL.NOINC `($__internal_43_$__cuda_sm70_shflsync_idx_p) ;  /* 0x0000098000007944 */ /* 0x00cfea0003c00000 */
[----:B------:R-:W-:Y:S01]  /*14100*/  MOV R4, R7 ;  /* 0x0000000700047202 */ /* 0x000fe20000000f00 */
[----:B------:R-:W-:Y:S05]  /*14110*/  BRA `(.L_x_2777) ;  /* 0xfffed48000007947 */ /* 0x000fea000383ffff */
.L_x_2730:
[----:B------:R-:W-:Y:S01]  /*14120*/  IMAD.MOV.U32 R10, RZ, RZ, R2 ;  /* 0x000000ffff0a7224 */ /* 0x000fe200078e0002 */
[----:B------:R-:W-:Y:S01]  /*14130*/  MOV R8, 0x1 ;  /* 0x0000000100087802 */ /* 0x000fe20000000f00 */
[----:B------:R-:W-:Y:S01]  /*14140*/  IMAD.MOV.U32 R7, RZ, RZ, 0x181f ;  /* 0x0000181fff077424 */ /* 0x000fe200078e00ff */
[----:B------:R-:W-:-:S02]  /*14150*/  MOV R9, 0x14170 ;  /* 0x0001417000097802 */ /* 0x000fc40000000f00 */
[----:B-1234-:R-:W-:Y:S05]  /*14160*/  CALL.REL.NOINC `($__internal_43_$__cuda_sm70_shflsync_idx_p) ;  /* 0x0000091000007944 */ /* 0x01efea0003c00000 */
[----:B------:R-:W-:Y:S01]  /*14170*/  IMAD.MOV.U32 R6, RZ, RZ, R7 ;  /* 0x000000ffff067224 */ /* 0x000fe200078e0007 */
[----:B------:R-:W-:Y:S01]  /*14180*/  MOV R8, 0x1 ;  /* 0x0000000100087802 */ /* 0x000fe20000000f00 */
[----:B------:R-:W-:Y:S01]  /*14190*/  IMAD.MOV.U32 R10, RZ, RZ, R3 ;  /* 0x000000ffff0a7224 */ /* 0x000fe200078e0003 */
[----:B------:R-:W-:-:S02]  /*141a0*/  MOV R7, 0x181f ;  /* 0x0000181f00077802 */ /* 0x000fc40000000f00 */
[----:B------:R-:W-:Y:S02]  /*141b0*/  MOV R9, 0x141d0 ;  /* 0x000141d000097802 */ /* 0x000fe40000000f00 */
[----:B------:R-:W-:Y:S05]  /*141c0*/  CALL.REL.NOINC `($__internal_43_$__cuda_sm70_shflsync_idx_p) ;  /* 0x000008b000007944 */ /* 0x000fea0003c00000 */
[----:B------:R-:W-:Y:S01]  /*141d0*/  MOV R4, R7 ;  /* 0x0000000700047202 */ /* 0x000fe20000000f00 */
[----:B------:R-:W-:Y:S05]  /*141e0*/  BRA `(.L_x_2778) ;  /* 0xfffed4b000007947 */ /* 0x000fea000383ffff */
.L_x_2733:
[----:B------:R-:W-:Y:S01]  /*141f0*/  IMAD.MOV.U32 R10, RZ, RZ, R2 ;  /* 0x000000ffff0a7224 */ /* 0x000fe200078e0002 */
[----:B------:R-:W-:Y:S01]  /*14200*/  MOV R8, 0x2 ;  /* 0x0000000200087802 */ /* 0x000fe20000000f00 */
[----:B------:R-:W-:Y:S01]  /*14210*/  IMAD.MOV.U32 R7, RZ, RZ, 0x181f ;  /* 0x0000181fff077424 */ /* 0x000fe200078e00ff */
[----:B------:R-:W-:Y:S02]  /*14220*/  MOV R9, 0x14240 ;  /* 0x0001424000097802 */ /* 0x000fe40000000f00 */
[----:B-123--:R-:W-:Y:S05]  /*14230*/  CALL.REL.NOINC `($__internal_43_$__cuda_sm70_shflsync_idx_p) ;  /* 0x0000084000007944 */ /* 0x00efea0003c00000 */
[----:B------:R-:W-:Y:S01]  /*14240*/  MOV R6, R7 ;  /* 0x0000000700067202 */ /* 0x000fe20000000f00 */
[----:B------:R-:W-:Y:S05]  /*14250*/  BRA `(.L_x_2779) ;  /* 0xfffed52000007947 */ /* 0x000fea000383ffff */
.L_x_2734:
[----:B------:R-:W-:Y:S01]  /*14260*/  IMAD.MOV.U32 R10, RZ, RZ, R3 ;  /* 0x000000ffff0a7224 */ /* 0x000fe200078e0003 */
[----:B------:R-:W-:Y:S01]  /*14270*/  MOV R8, 0x2 ;  /* 0x0000000200087802 */ /* 0x000fe20000000f00 */
[----:B------:R-:W-:Y:S01]  /*14280*/  IMAD.MOV.U32 R7, RZ, RZ, 0x181f ;  /* 0x0000181fff077424 */ /* 0x000fe200078e00ff */
[----:B------:R-:W-:Y:S02]  /*14290*/  MOV R9, 0x142b0 ;  /* 0x000142b000097802 */ /* 0x000fe40000000f00 */
[----:B-1234-:R-:W-:Y:S05]  /*142a0*/  CALL.REL.NOINC `($__internal_43_$__cuda_sm70_shflsync_idx_p) ;  /* 0x000007d000007944 */ /* 0x01efea0003c00000 */
[----:B------:R-:W-:Y:S01]  /*142b0*/  MOV R4, R7 ;  /* 0x0000000700047202 */ /* 0x000fe20000000f00 */
[----:B------:R-:W-:Y:S05]  /*142c0*/  BRA `(.L_x_2780) ;  /* 0xfffed4d000007947 */ /* 0x000fea000383ffff */
.L_x_2737:
        /* <DEDUP_REMOVED lines=13> */
.L_x_2740:
[----:B------:R-:W-:Y:S01]  /*143a0*/  IMAD.MOV.U32 R10, RZ, RZ, R2 ;  /* 0x000000ffff0a7224 */ /* 0x000fe200078e0002 */
[----:B------:R-:W-:Y:S01]  /*143b0*/  MOV R8, 0x4 ;  /* 0x0000000400087802 */ /* 0x000fe20000000f00 */
[----:B------:R-:W-:Y:S01]  /*143c0*/  IMAD.MOV.U32 R7, RZ, RZ, 0x181f ;  /* 0x0000181fff077424 */ /* 0x000fe200078e00ff */
[----:B------:R-:W-:Y:S02]  /*143d0*/  MOV R9, 0x143f0 ;  /* 0x000143f000097802 */ /* 0x000fe40000000f00 */
[----:B-1234-:R-:W-:Y:S05]  /*143e0*/  CALL.REL.NOINC `($__internal_43_$__cuda_sm70_shflsync_idx_p) ;  /* 0x0000069000007944 */ /* 0x01efea0003c00000 */
[----:B------:R-:W-:Y:S01]  /*143f0*/  MOV R6, R7 ;  /* 0x0000000700067202 */ /* 0x000fe20000000f00 */
[----:B------:R-:W-:Y:S05]  /*14400*/  BRA `(.L_x_2782) ;  /* 0xfffed56000007947 */ /* 0x000fea000383ffff */
.L_x_2741:
[----:B------:R-:W-:Y:S01]  /*14410*/  IMAD.MOV.U32 R10, RZ, RZ, R3 ;  /* 0x000000ffff0a7224 */ /* 0x000fe200078e0003 */
[----:B------:R-:W-:Y:S01]  /*14420*/  MOV R8, 0x4 ;  /* 0x0000000400087802 */ /* 0x000fe20000000f00 */
[----:B------:R-:W-:Y:S01]  /*14430*/  IMAD.MOV.U32 R7, RZ, RZ, 0x181f ;  /* 0x0000181fff077424 */ /* 0x000fe200078e00ff */
[----:B------:R-:W-:Y:S02]  /*14440*/  MOV R9, 0x14460 ;  /* 0x0001446000097802 */ /* 0x000fe40000000f00 */
[----:B-1234-:R-:W-:Y:S05]  /*14450*/  CALL.REL.NOINC `($__internal_43_$__cuda_sm70_shflsync_idx_p) ;  /* 0x0000062000007944 */ /* 0x01efea0003c00000 */
[----:B------:R-:W-:Y:S01]  /*14460*/  MOV R4, R7 ;  /* 0x0000000700047202 */ /* 0x000fe20000000f00 */
[----:B------:R-:W-:Y:S05]  /*14470*/  BRA `(.L_x_2783) ;  /* 0xfffed51000007947 */ /* 0x000fea000383ffff */
.L_x_2744:
        /* <DEDUP_REMOVED lines=13> */
.L_x_2747:
[----:B------:R-:W-:Y:S01]  /*14550*/  IMAD.MOV.U32 R10, RZ, RZ, R2 ;  /* 0x000000ffff0a7224 */ /* 0x000fe200078e0002 */
[----:B------:R-:W-:Y:S01]  /*14560*/  MOV R8, 0x6 ;  /* 0x0000000600087802 */ /* 0x000fe20000000f00 */
[----:B------:R-:W-:Y:S01]  /*14570*/  IMAD.MOV.U32 R7, RZ, RZ, 0x181f ;  /* 0x0000181fff077424 */ /* 0x000fe200078e00ff */
[----:B------:R-:W-:Y:S02]  /*14580*/  MOV R9, 0x145a0 ;  /* 0x000145a000097802 */ /* 0x000fe40000000f00 */
[----:B-1234-:R-:W-:Y:S05]  /*14590*/  CALL.REL.NOINC `($__internal_43_$__cuda_sm70_shflsync_idx_p) ;  /* 0x000004e000007944 */ /* 0x01efea0003c00000 */
[----:B------:R-:W-:Y:S01]  /*145a0*/  MOV R6, R7 ;  /* 0x0000000700067202 */ /* 0x000fe20000000f00 */
[----:B------:R-:W-:Y:S05]  /*145b0*/  BRA `(.L_x_2785) ;  /* 0xfffed5a000007947 */ /* 0x000fea000383ffff */
.L_x_2748:
[----:B------:R-:W-:Y:S01]  /*145c0*/  IMAD.MOV.U32 R10, RZ, RZ, R3 ;  /* 0x000000ffff0a7224 */ /* 0x000fe200078e0003 */
[----:B------:R-:W-:Y:S01]  /*145d0*/  MOV R8, 0x6 ;  /* 0x0000000600087802 */ /* 0x000fe20000000f00 */
[----:B------:R-:W-:Y:S01]  /*145e0*/  IMAD.MOV.U32 R7, RZ, RZ, 0x181f ;  /* 0x0000181fff077424 */ /* 0x000fe200078e00ff */
[----:B------:R-:W-:Y:S02]  /*145f0*/  MOV R9, 0x14610 ;  /* 0x0001461000097802 */ /* 0x000fe40000000f00 */
[----:B-1234-:R-:W-:Y:S05]  /*14600*/  CALL.REL.NOINC `($__internal_43_$__cuda_sm70_shflsync_idx_p) ;  /* 0x0000047000007944 */ /* 0x01efea0003c00000 */
[----:B------:R-:W-:Y:S01]  /*14610*/  MOV R4, R7 ;  /* 0x0000000700047202 */ /* 0x000fe20000000f00 */
[----:B------:R-:W-:Y:S05]  /*14620*/  BRA `(.L_x_2786) ;  /* 0xfffed55000007947 */ /* 0x000fea000383ffff */
.L_x_2751:
        /* <DEDUP_REMOVED lines=13> */
.L_x_2758:
[----:B------:R1:W5:Y:S01]  /*14700*/  LDL R0, [R1+0x18] ;  /* 0x0000180001007983 */ /* 0x0003620000100800 */
[----:B------:R-:W-:Y:S02]  /*14710*/  MOV R3, 0x2 ;  /* 0x0000000200037802 */ /* 0x000fe40000000f00 */
[----:B------:R-:W-:Y:S02]  /*14720*/  MOV R8, 0x14740 ;  /* 0x0001474000087802 */ /* 0x000fe40000000f00 */
[----:B-1---5:R-:W-:Y:S05]  /*14730*/  CALL.REL.NOINC `($__internal_42_$__cuda_sm70_shflsync_bfly_p) ;  /* 0x0000030000007944 */ /* 0x022fea0003c00000 */
[----:B--2---:R-:W-:Y:S01]  /*14740*/  MOV R2, R3 ;  /* 0x0000000300027202 */ /* 0x004fe20000000f00 */
[----:B-1----:R-:W-:Y:S05]  /*14750*/  BRA `(.L_x_2788) ;  /* 0xffffda7000007947 */ /* 0x002fea000383ffff */
.L_x_2759:
[----:B------:R-:W-:Y:S01]  /*14760*/  IMAD.MOV.U32 R0, RZ, RZ, R2 ;  /* 0x000000ffff007224 */ /* 0x000fe200078e0002 */
[----:B------:R-:W-:Y:S02]  /*14770*/  MOV R3, 0x1 ;  /* 0x0000000100037802 */ /* 0x000fe40000000f00 */
[----:B------:R-:W-:Y:S02]  /*14780*/  MOV R8, 0x147a0 ;  /* 0x000147a000087802 */ /* 0x000fe40000000f00 */
[----:B-----5:R-:W-:Y:S05]  /*14790*/  CALL.REL.NOINC `($__internal_42_$__cuda_sm70_shflsync_bfly_p) ;  /* 0x000002a000007944 */ /* 0x020fea0003c00000 */
[----:B-1----:R1:W5:Y:S01]  /*147a0*/  LDL R0, [R1+0x1c] ;  /* 0x00001c0001007983 */ /* 0x0023620000100800 */
[----:B--2---:R-:W-:Y:S01]  /*147b0*/  FADD.FTZ R2, R2, R3 ;  /* 0x0000000302027221 */ /* 0x004fe20000010000 */
[----:B------:R-:W-:-:S02]  /*147c0*/  MOV R3, 0x2 ;  /* 0x0000000200037802 */ /* 0x000fc40000000f00 */
[----:B------:R-:W-:Y:S02]  /*147d0*/  MOV R8, 0x147f0 ;  /* 0x000147f000087802 */ /* 0x000fe40000000f00 */
[----:B-1---5:R-:W-:Y:S05]  /*147e0*/  CALL.REL.NOINC `($__internal_42_$__cuda_sm70_shflsync_bfly_p) ;  /* 0x0000025000007944 */ /* 0x022fea0003c00000 */
[----:B-1----:R-:W3:Y:S01]  /*147f0*/  LDL.LU R0, [R1+0x1c] ;  /* 0x00001c0001007983 */ /* 0x002ee20000300800 */
[----:B------:R-:W-:Y:S01]  /*14800*/  MOV R8, 0x14850 ;  /* 0x0001485000087802 */ /* 0x000fe20000000f00 */
[----:B--23--:R-:W-:Y:S01]  /*14810*/  FADD.FTZ R4, R0, R3 ;  /* 0x0000000300047221 */ /* 0x00cfe20000010000 */
[----:B------:R-:W-:-:S04]  /*14820*/  MOV R3, 0x1 ;  /* 0x0000000100037802 */ /* 0x000fc80000000f00 */
[----:B------:R-:W-:Y:S02]  /*14830*/  MOV R0, R4 ;  /* 0x0000000400007202 */ /* 0x000fe40000000f00 */
[----:B------:R-:W-:Y:S05]  /*14840*/  CALL.REL.NOINC `($__internal_42_$__cuda_sm70_shflsync_bfly_p) ;  /* 0x000001f000007944 */ /* 0x000fea0003c00000 */
[----:B-1----:R1:W5:Y:S01]  /*14850*/  LDL R0, [R1+0x24] ;  /* 0x0000240001007983 */ /* 0x0023620000100800 */
[----:B--2---:R-:W-:Y:S01]  /*14860*/  FADD.FTZ R4, R4, R3 ;  /* 0x0000000304047221 */ /* 0x004fe20000010000 */
[----:B------:R-:W-:Y:S02]  /*14870*/  MOV R3, 0x2 ;  /* 0x0000000200037802 */ /* 0x000fe40000000f00 */
        /* <DEDUP_REMOVED lines=19> */
[----:B--2---:R-:W-:Y:S01]  /*149b0*/  MOV R8, R3 ;  /* 0x0000000300087202 */ /* 0x004fe20000000f00 */
[----:B-1----:R-:W-:Y:S05]  /*149c0*/  BRA `(.L_x_2789) ;  /* 0xffffd93000007947 */ /* 0x002fea000383ffff */
.L_x_2773:
[----:B------:R-:W-:Y:S01]  /*149d0*/  IMAD.MOV.U32 R10, RZ, RZ, R26 ;  /* 0x000000ffff0a7224 */ /* 0x000fe200078e001a */
[----:B-1----:R-:W-:Y:S01]  /*149e0*/  MOV R8, RZ ;  /* 0x000000ff00087202 */ /* 0x002fe20000000f00 */
[----:B------:R-:W-:Y:S01]  /*149f0*/  IMAD.MOV.U32 R7, RZ, RZ, 0x1f ;  /* 0x0000001fff077424 */ /* 0x000fe200078e00ff */
[----:B----4-:R-:W-:Y:S02]  /*14a00*/  MOV R9, 0x14a20 ;  /* 0x00014a2000097802 */ /* 0x010fe40000000f00 */
[----:B--23--:R-:W-:Y:S05]  /*14a10*/  CALL.REL.NOINC `($__internal_43_$__cuda_sm70_shflsync_idx_p) ;  /* 0x0000006000007944 */ /* 0x00cfea0003c00000 */
[----:B------:R-:W-:Y:S01]  /*14a20*/  MOV R0, R7 ;  /* 0x0000000700007202 */ /* 0x000fe20000000f00 */
[----:B------:R-:W-:Y:S05]  /*14a30*/  BRA `(.L_x_2790) ;  /* 0xfffff54000007947 */ /* 0x000fea000383ffff */
        .weak           $__internal_42_$__cuda_sm70_shflsync_bfly_p
        .type           $__internal_42_$__cuda_sm70_shflsync_bfly_p,@function
        .size           $__internal_42_$__cuda_sm70_shflsync_bfly_p,($__internal_43_$__cuda_sm70_shflsync_idx_p - $__internal_42_$__cuda_sm70_shflsync_bfly_p)
$__internal_42_$__cuda_sm70_shflsync_bfly_p:
[----:B------:R-:W-:Y:S01]  /*14a40*/  MOV R9, 0x0 ;  /* 0x0000000000097802 */ /* 0x000fe20000000f00 */
[----:B------:R-:W-:Y:S04]  /*14a50*/  WARPSYNC R7 ;  /* 0x0000000700007348 */ /* 0x000fe80003800000 */
[----:B------:R1:W2:Y:S01]  /*14a60*/  SHFL.BFLY PT, R3, R0, R3, R10 ;  /* 0x0c00000300037389 */ /* 0x0002a200000e000a */
[----:B------:R-:W-:Y:S05]  /*14a70*/  RET.REL.NODEC R8 `(_ZN7cutlass13device_kernelIN5flash19enable_sm80_to_sm89INS1_16FlashAttnFwdSm80INS1_25CollectiveMainloopFwdSm80ILi4ELi1ELb0EN4cute5tupleIJNS5_1CILi128EEENS7_ILi112EEENS7_ILi64EEEEEELi64ENS_10bfloat16_tEfNS_4arch4Sm80ELb1ELb0ELb0ELb0ELb0ELb0ELb1ELb1EEENS1_21CollectiveEpilogueFwdINS6_IJS8_SA_S9_EEENS6_IJNS7_ILi1EEESI_SI_EEESC_SE_Li128ELb0ELb1ELb1ELb0EEENS1_30DynamicPersistentTileSchedulerILi128ELi128ELb1ELb1ELb0EEEEEEEEEvNT_6ParamsE) ;  /* 0xfffeb58008007950 */ /* 0x000fea0003c3ffff */
        .weak           $__internal_43_$__cuda_sm70_shflsync_idx_p
        .type           $__internal_43_$__cuda_sm70_shflsync_idx_p,@function
        .size           $__internal_43_$__cuda_sm70_shflsync_idx_p,(.L_x_3285 - $__internal_43_$__cuda_sm70_shflsync_idx_p)
$__internal_43_$__cuda_sm70_shflsync_idx_p:
[----:B------:R-:W-:-:S04]  /*14a80*/  MOV R12, 0xffffffff ;  /* 0xffffffff000c7802 */ /* 0x000fc80000000f00 */
[----:B------:R-:W-:Y:S04]  /*14a90*/  WARPSYNC R12 ;  /* 0x0000000c00007348 */ /* 0x000fe80003800000 */
[----:B------:R1:W2:Y:S02]  /*14aa0*/  SHFL.IDX PT, R7, R10, R8, R7 ;  /* 0x000000080a077389 */ /* 0x0002a400000e0007 */
[----:B-1----:R-:W-:Y:S02]  /*14ab0*/  MOV R8, R9 ;  /* 0x0000000900087202 */ /* 0x002fe40000000f00 */
[----:B------:R-:W-:-:S04]  /*14ac0*/  MOV R9, 0x0 ;  /* 0x0000000000097802 */ /* 0x000fc80000000f00 */
[----:B--2---:R-:W-:Y:S05]  /*14ad0*/  RET.REL.NODEC R8 `(_ZN7cutlass13device_kernelIN5flash19enable_sm80_to_sm89INS1_16FlashAttnFwdSm80INS1_25CollectiveMainloopFwdSm80ILi4ELi1ELb0EN4cute5tupleIJNS5_1CILi128EEENS7_ILi112EEENS7_ILi64EEEEEELi64ENS_10bfloat16_tEfNS_4arch4Sm80ELb1ELb0ELb0ELb0ELb0ELb0ELb1ELb1EEENS1_21CollectiveEpilogueFwdINS6_IJS8_SA_S9_EEENS6_IJNS7_ILi1EEESI_SI_EEESC_SE_Li128ELb0ELb1ELb1ELb0EEENS1_30DynamicPersistentTileSchedulerILi128ELi128ELb1ELb1ELb0EEEEEEEEEvNT_6ParamsE) ;  /* 0xfffeb52008007950 */ /* 0x004fea0003c3ffff */
.L_x_2791:
        /* <DEDUP_REMOVED lines=10> */
.L_x_3285:


//--------------------- .text._ZN7cutlass13device_kernelIN5flash19enable_sm80_to_sm89INS1_16FlashAttnFwdSm80INS1_25CollectiveMainloopFwdSm80ILi4ELi1ELb0EN4cute5tupleIJNS5_1CILi128EEENS7_ILi80EEENS7_ILi64EEEEEELi64ENS_10bfloat16_tEfNS_4arch4Sm80ELb1ELb0ELb0ELb1ELb0ELb0ELb1ELb1EEENS1_21CollectiveEpilogueFwdINS6_IJS8_SA_S9_EEENS6_IJNS7_ILi1EEESI_SI_EEESC_SE_Li128ELb1ELb1ELb1ELb0EEENS1_36VarlenDynamicPersistentTileSchedulerILi128ELi80ELi128ELi128ELb1ELb1ELb0ELb1ELb1ELb1EEEEEEEEEvNT_6ParamsE --------------------------
	.section	.text._ZN7cutlass13device_kernelIN5flash19enable_sm80_to_sm89INS1_16FlashAttnFwdSm80INS1_25CollectiveMainloopFwdSm80ILi4ELi1ELb0EN4cute5tupleIJNS5_1CILi128EEENS7_ILi80EEENS7_ILi64EEEEEELi64ENS_10bfloat16_tEfNS_4arch4Sm80ELb1ELb0ELb0ELb1ELb0ELb0ELb1ELb1EEENS1_21CollectiveEpilogueFwdINS6_IJS8_SA_S9_EEENS6_IJNS7_ILi1EEESI_SI_EEESC_SE_Li128ELb1ELb1ELb1ELb0EEENS1_36VarlenDynamicPersistentTileSchedulerILi128ELi80ELi128ELi128ELb1ELb1ELb0ELb1ELb1ELb1EEEEEEEEEvNT_6ParamsE,"ax",@progbits
	.sectioninfo	@"SHI_REGISTERS=255"
	.align	128
.text._ZN7cutlass13device_kernelIN5flash19enable_sm80_to_sm89INS1_16FlashAttnFwdSm80INS1_25CollectiveMainloopFwdSm80ILi4ELi1ELb0EN4cute5tupleIJNS5_1CILi128EEENS7_ILi80EEENS7_ILi64EEEEEELi64ENS_10bfloat16_tEfNS_4arch4Sm80ELb1ELb0ELb0ELb1ELb0ELb0ELb1ELb1EEENS1_21CollectiveEpilogueFwdINS6_IJS8_SA_S9_EEENS6_IJNS7_ILi1EEESI_SI_EEESC_SE_Li128ELb1ELb1ELb1ELb0EEENS1_36VarlenDynamicPersistentTileSchedulerILi128ELi80ELi128ELi128ELb1ELb1ELb0ELb1ELb1ELb1EEEEEEEEEvNT_6ParamsE:
        .type           _ZN7cutlass13device_kernelIN5flash19enable_sm80_to_sm89INS1_16FlashAttnFwdSm80INS1_25CollectiveMainloopFwdSm80ILi4ELi1ELb0EN4cute5tupleIJNS5_1CILi128EEENS7_ILi80EEENS7_ILi64EEEEEELi64ENS_10bfloat16_tEfNS_4arch4Sm80ELb1ELb0ELb0ELb1ELb0ELb0ELb1ELb1EEENS1_21CollectiveEpilogueFwdINS6_IJS8_SA_S9_EEENS6_IJNS7_ILi1EEESI_SI_EEESC_SE_Li128ELb1ELb1ELb1ELb0EEENS1_36VarlenDynamicPersistentTileSchedulerILi128ELi80ELi128ELi128ELb1ELb1ELb0ELb1ELb1ELb1EEEEEEEEEvNT_6ParamsE,@function
        .size           _ZN7cutlass13device_kernelIN5flash19enable_sm80_to_sm89INS1_16FlashAttnFwdSm80INS1_25CollectiveMainloopFwdSm80ILi4ELi1ELb0EN4cute5tupleIJNS5_1CILi128EEENS7_ILi80EEENS7_ILi64EEEEEELi64ENS_10bfloat16_tEfNS_4arch4Sm80ELb1ELb0ELb0ELb1ELb0ELb0ELb1ELb1EEENS1_21CollectiveEpilogueFwdINS6_IJS8_SA_S9_EEENS6_IJNS7_ILi1EEESI_SI_EEESC_SE_Li128ELb1ELb1ELb1ELb0EEENS1_36VarlenDynamicPersistentTileSchedulerILi128ELi80ELi128ELi128ELb1ELb1ELb0ELb1ELb1ELb1EEEEEEEEEvNT_6ParamsE,(.L_x_3288 - _ZN7cutlass13device_kernelIN5flash19enable_sm80_to_sm89INS1_16FlashAttnFwdSm80INS1_25CollectiveMainloopFwdSm80ILi4ELi1ELb0EN4cute5tupleIJNS5_1CILi128EEENS7_ILi80EEENS7_ILi64EEEEEELi64ENS_10bfloat16_tEfNS_4arch4Sm80ELb1ELb0ELb0ELb1ELb0ELb0ELb1ELb1EEENS1_21CollectiveEpilogueFwdINS6_IJS8_SA_S9_EEENS6_IJNS7_ILi1EEESI_SI_EEESC_SE_Li128ELb1ELb1ELb1ELb0EEENS1_36VarlenDynamicPersistentTileSchedulerILi128ELi80ELi128ELi128ELb1ELb1ELb0ELb1ELb1ELb1EEEEEEEEEvNT_6ParamsE)
        .other          _ZN7cutlass13device_kernelIN5flash19enable_sm80_to_sm89INS1_16FlashAttnFwdSm80INS1_25CollectiveMainloopFwdSm80ILi4ELi1ELb0EN4cute5tupleIJNS5_1CILi128EEENS7_ILi80EEENS7_ILi64EEEEEELi64ENS_10bfloat16_tEfNS_4arch4Sm80ELb1ELb0ELb0ELb1ELb0ELb0ELb1ELb1EEENS1_21CollectiveEpilogueFwdINS6_IJS8_SA_S9_EEENS6_IJNS7_ILi1EEESI_SI_EEESC_SE_Li128ELb1ELb1ELb1ELb0EEENS1_36VarlenDynamicPersistentTileSchedulerILi128ELi80ELi128ELi128ELb1ELb1ELb0ELb1ELb1ELb1EEEEEEEEEvNT_6ParamsE,@"STO_CUDA_ENTRY STV_DEFAULT"
_ZN7cutlass13device_kernelIN5flash19enable_sm80_to_sm89INS1_16FlashAttnFwdSm80INS1_25CollectiveMainloopFwdSm80ILi4ELi1ELb0EN4cute5tupleIJNS5_1CILi128EEENS7_ILi80EEENS7_ILi64EEEEEELi64ENS_10bfloat16_tEfNS_4arch4Sm80ELb1ELb0ELb0ELb1ELb0ELb0ELb1ELb1EEENS1_21CollectiveEpilogueFwdINS6_IJS8_SA_S9_EEENS6_IJNS7_ILi1EEESI_SI_EEESC_SE_Li128ELb1ELb1ELb1ELb0EEENS1_36VarlenDynamicPersistentTileSchedulerILi128ELi80ELi128ELi128ELb1ELb1ELb0ELb1ELb1ELb1EEEEEEEEEvNT_6ParamsE:
        /* <DEDUP_REMOVED lines=55> */
.L_x_2797:
        /* <DEDUP_REMOVED lines=17> */
.L_x_2915:
        /* <DEDUP_REMOVED lines=16> */
.L_x_2916:
[----:B--2---:R-:W-:-:S05]  /*0580*/  IMAD R0, R0, c[0x0][0x538], RZ ;  /* 0x00014e0000007a24 */ /* 0x004fca00078e02ff */
[----:B------:R-:W-:-:S04]  /*0590*/  IADD3 R6, R0, R6, RZ ;  /* 0x0000000600067210 */ /* 0x000fc80007ffe0ff */
[----:B------:R-:W-:-:S13]  /*05a0*/  ISETP.GT.AND P0, PT, R6, UR4, PT ;  /* 0x0000000406007c0c */ /* 0x000fda000bf04270 */
[----:B-1----:R-:W-:Y:S05]  /*05b0*/  @!P0 BRA `(.L_x_2797) ;  /* 0xfffffdb000008947 */ /* 0x002fea000383ffff */
.L_x_2793:
[----:B------:R-:W-:-:S05]  /*05c0*/  IADD3 R12, -R0, R6, RZ ;  /* 0x00000006000c7210 */ /* 0x000fca0007ffe1ff */
[----:B------:R-:W-:-:S05]  /*05d0*/  IMAD R0, R4, c[0x0][0x538], R12 ;  /* 0x00014e0004007a24 */ /* 0x000fca00078e020c */
[----:B------:R-:W-:Y:S01]  /*05e0*/  ISETP.GT.AND P0, PT, R0, UR4, PT ;  /* 0x0000000400007c0c */ /* 0x000fe2000bf04270 */
[----:B------:R-:W-:-:S12]  /*05f0*/  BRA.DIV ~URZ, `(.L_x_2798) ;  /* 0x00011b627f007947 */ /* 0x000fd8000b800000 */
[----:B------:R-:W-:-:S04]  /*0600*/  VOTE.ANY R11, PT, !P0 ;  /* 0x00000000000b7806 */ /* 0x000fc800040e0100 */
.L_x_2917:
[----:B------:R-:W1:Y:S02]  /*0610*/  POPC R0, R11 ;  /* 0x0000000b00007309 */ /* 0x000e640000000000 */
[----:B-1----:R-:W-:-:S05]  /*0620*/  IADD3 R2, R0, R7, RZ ;  /* 0x0000000700027210 */ /* 0x002fca0007ffe0ff */
[----:B------:R1:W-:Y:S01]  /*0630*/  STL [R1+0x54], R2 ;  /* 0x0000540201007387 */ /* 0x0003e20000100800 */
[----:B------:R-:W-:Y:S05]  /*0640*/  BRA.DIV ~URZ, `(.L_x_2799) ;  /* 0x00011b627f007947 */ /* 0x000fea000b800000 */
[----:B------:R2:W3:Y:S01]  /*0650*/  SHFL.IDX PT, R13, R10, R0, 0x1f ;  /* 0x00001f000a0d7589 */ /* 0x0004e200000e0000 */
[----:B------:R-:W-:-:S03]  /*0660*/  MOV R6, RZ ;  /* 0x000000ff00067202 */ /* 0x000fc60000000f00 */
[----:B------:R2:W4:Y:S04]  /*0670*/  SHFL.IDX PT, R10, R8, R0, 0x1f ;  /* 0x00001f00080a7589 */ /* 0x00052800000e0000 */
.L_x_2918:
[----:B------:R-:W-:Y:S01]  /*0680*/  ISETP.NE.AND P0, PT, R11, RZ, PT ;  /* 0x000000ff0b00720c */ /* 0x000fe20003f05270 */
[----:B------:R-:W-:-:S12]  /*0690*/  BSSY B0, `(.L_x_2800) ;  /* 0x0000005000007945 */ /* 0x000fd80003800000 */
[----:B------:R-:W-:Y:S05]  /*06a0*/  @!P0 BRA `(.L_x_2801) ;  /* 0x0000003000008947 */ /* 0x000fea0003800000 */
[----:B------:R-:W-:Y:S01]  /*06b0*/  IADD3 R5, R0, -0x1, RZ ;  /* 0xffffffff00057810 */ /* 0x000fe20007ffe0ff */
[----:B------:R-:W-:Y:S05]  /*06c0*/  BRA.DIV ~URZ, `(.L_x_2802) ;  /* 0x00011bc27f007947 */ /* 0x000fea000b800000 */
[----:B------:R1:W2:Y:S02]  /*06d0*/  SHFL.IDX PT, R6, R4, R5, 0x1f ;  /* 0x00001f0504067589 */ /* 0x0002a400000e0000 */
.L_x_2801:
[----:B------:R-:W-:Y:S05]  /*06e0*/  BSYNC B0 ;  /* 0x0000000000007941 */ /* 0x000fea0003800000 */
.L_x_2800:
        /* <DEDUP_REMOVED lines=69> */
.L_x_2804:
        /* <DEDUP_REMOVED lines=46> */
[----:B------:R-:W-:Y:S02]  /*0e20*/  IMAD.MOV.U32 R7, RZ, RZ, R0 ;  /* 0x000000ffff077224 */ /* 0x000fe400078e0000 */
[----:B------:R-:W-:Y:S01]  /*0e30*/  IMAD.MOV.U32 R2, RZ, RZ, RZ ;  /* 0x000000ffff027224 */ /* 0x000fe200078e00ff */
[----:B------:R-:W-:Y:S01]  /*0e40*/  IABS R0, R8 ;  /* 0x0000000800007213 */ /* 0x000fe20000000000 */
[----:B------:R-:W-:-:S04]  /*0e50*/  IMAD R7, R7, R5, RZ ;  /* 0x0000000507077224 */ /* 0x000fc800078e02ff */
        /* <DEDUP_REMOVED lines=20> */
.L_x_2805:
[----:B------:R-:W-:Y:S05]  /*0fa0*/  BSYNC B0 ;  /* 0x0000000000007941 */ /* 0x000fea0003800000 */
.L_x_2803:
[----:B------:R-:W-:-:S04]  /*0fb0*/  LOP3.LUT R0, RZ, R0, RZ, 0x33, !PT ;  /* 0x00000000ff007212 */ /* 0x000fc800078e33ff */
[----:B------:R-:W-:-:S05]  /*0fc0*/  IADD3 R0, R0, R13, RZ ;  /* 0x0000000d00007210 */ /* 0x000fca0007ffe0ff */
[----:B------:R2:W-:Y:S01]  /*0fd0*/  STL [R1+0x4c], R0 ;  /* 0x00004c0001007387 */ /* 0x0005e20000100800 */
[----:B------:R-:W-:Y:S05]  /*0fe0*/  BRA `(.L_x_2806) ;  /* 0x0000006000007947 */ /* 0x000fea0003800000 */
.L_x_2794:
[----:B------:R-:W-:Y:S01]  /*0ff0*/  MOV R0, UR4 ;  /* 0x0000000400007c02 */ /* 0x000fe20008000f00 */
[----:B------:R-:W-:Y:S04]  /*1000*/  STL [R1+0x4c], RZ ;  /* 0x00004cff01007387 */ /* 0x000fe80000100800 */
[----:B------:R-:W-:Y:S04]  /*1010*/  STL [R1+0x50], RZ ;  /* 0x000050ff01007387 */ /* 0x000fe80000100800 */
[----:B------:R1:W-:Y:S02]  /*1020*/  STL [R1+0x48], R0 ;  /* 0x0000480001007387 */ /* 0x0003e40000100800 */
[----:B-1----:R-:W-:-:S05]  /*1030*/  MOV R0, c[0x0][0x53c] ;  /* 0x00014f0000007a02 */ /* 0x002fca0000000f00 */
[----:B------:R1:W-:Y:S02]  /*1040*/  STL [R1+0x54], R0 ;  /* 0x0000540001007387 */ /* 0x0003e40000100800 */
.L_x_2806:
        /* <DEDUP_REMOVED lines=8> */
.L_x_2792:
        /* <DEDUP_REMOVED lines=72> */
[----:B------:R-:W-:Y:S01]  /*1550*/  SHF.R.U32.HI R2, RZ, 0x3, R0 ;  /* 0x00000003ff027819 */ /* 0x000fe20000011600 */
[----:B------:R-:W-:Y:S01]  /*1560*/  IMAD.SHL.U32 R5, R12, 0x40, RZ ;  /* 0x000000400c057824 */ /* 0x000fe200078e00ff */
[----:B------:R-:W-:Y:S01]  /*1570*/  LOP3.LUT R0, R3, 0x1c0, RZ, 0xc0, !PT ;  /* 0x000001c003007812 */ /* 0x000fe200078ec0ff */
[--C-:B------:R-:W-:Y:S01]  /*1580*/  IMAD R6, R6, 0x2, R4.reuse ;  /* 0x0000000206067824 */ /* 0x100fe200078e0204 */
[----:B------:R-:W-:Y:S01]  /*1590*/  LOP3.LUT R3, R7, R2, RZ, 0x3c, !PT ;  /* 0x0000000207037212 */ /* 0x000fe200078e3cff */
[----:B------:R-:W-:Y:S01]  /*15a0*/  IMAD.MOV.U32 R7, RZ, RZ, -0x10 ;  /* 0xfffffff0ff077424 */ /* 0x000fe200078e00ff */
[----:B------:R-:W-:Y:S01]  /*15b0*/  LOP3.LUT R5, R5, 0xfffffe00, RZ, 0xc0, !PT ;  /* 0xfffffe0005057812 */ /* 0x000fe200078ec0ff */
[----:B------:R-:W-:Y:S01]  /*15c0*/  IMAD.MOV.U32 R12, RZ, RZ, 0x40 ;  /* 0x00000040ff0c7424 */ /* 0x000fe200078e00ff */
[----:B------:R-:W-:Y:S01]  /*15d0*/  LEA.HI R2, R0, R0, RZ, 0x1d ;  /* 0x0000000000027211 */ /* 0x000fe200078fe8ff */
[----:B------:R-:W-:Y:S01]  /*15e0*/  IMAD R0, R14, 0x200, R15 ;  /* 0x000002000e007824 */ /* 0x000fe200078e020f */
[CC--:B------:R-:W-:Y:S01]  /*15f0*/  IADD3 R4, R3.reuse, R5.reuse, R4 ;  /* 0x0000000503047210 */ /* 0x0c0fe20007ffe004 */
[----:B------:R-:W-:Y:S01]  /*1600*/  STL [R1+0x98], R16 ;  /* 0x0000981001007387 */ /* 0x000fe20000100800 */
[----:B------:R-:W-:Y:S01]  /*1610*/  LOP3.LUT R5, R3, R5, RZ, 0xfc, !PT ;  /* 0x0000000503057212 */ /* 0x000fe200078efcff */
[----:B------:R-:W-:Y:S01]  /*1620*/  IMAD.IADD R9, R6, 0x1, R2 ;  /* 0x0000000106097824 */ /* 0x000fe200078e0202 */
[----:B------:R-:W-:Y:S01]  /*1630*/  LOP3.LUT P6, RZ, R10, 0x2, RZ, 0xc0, !PT ;  /* 0x000000020aff7812 */ /* 0x000fe200078cc0ff */
[----:B------:R-:W-:Y:S01]  /*1640*/  IMAD R6, R8, 0x10, R18 ;  /* 0x0000001008067824 */ /* 0x000fe200078e0212 */
[----:B------:R-:W-:Y:S01]  /*1650*/  LOP3.LUT P5, RZ, R10, 0x4, RZ, 0xc0, !PT ;  /* 0x000000040aff7812 */ /* 0x000fe200078ac0ff */
[----:B------:R-:W-:Y:S01]  /*1660*/  IMAD.MOV.U32 R10, RZ, RZ, 0x20 ;  /* 0x00000020ff0a7424 */ /* 0x000fe200078e00ff */
[----:B------:R-:W-:-:S02]  /*1670*/  LOP3.LUT R3, R11, 0x7ffffffc, RZ, 0xc0, !PT ;  /* 0x7ffffffc0b037812 */ /* 0x000fc400078ec0ff */
[----:B------:R-:W-:Y:S01]  /*1680*/  LOP3.LUT P3, RZ, R8, 0x4, RZ, 0xc0, !PT ;  /* 0x0000000408ff7812 */ /* 0x000fe2000786c0ff */
[----:B------:R-:W-:Y:S01]  /*1690*/  IMAD.IADD R8, R16, 0x1, R13 ;  /* 0x0000000110087824 */ /* 0x000fe200078e020d */
[----:B------:R-:W-:Y:S01]  /*16a0*/  LEA R119, R0, 0x2900, 0x1 ;  /* 0x0000290000777811 */ /* 0x000fe200078e08ff */
[----:B------:R-:W-:Y:S01]  /*16b0*/  IMAD.IADD R3, R17, 0x1, -R3 ;  /* 0x0000000111037824 */ /* 0x000fe200078e0a03 */
[----:B------:R-:W-:Y:S01]  /*16c0*/  SEL R7, R7, 0x10, !P0 ;  /* 0x0000001007077807 */ /* 0x000fe20004000000 */
[----:B------:R1:W-:Y:S01]  /*16d0*/  STL [R1+0x88], R6 ;  /* 0x0000880601007387 */ /* 0x0003e20000100800 */
[----:B------:R-:W-:Y:S01]  /*16e0*/  LEA R9, R9, 0x80, 0x1 ;  /* 0x0000008009097811 */ /* 0x000fe200078e08ff */
        /* <DEDUP_REMOVED lines=41> */
.L_x_2914:
        /* <DEDUP_REMOVED lines=41> */
.L_x_2807:
[----:B------:R-:W-:-:S04]  /*1c10*/  ISETP.NE.U32.AND P2, PT, RZ, c[0x0][0x368], PT ;  /* 0x0000da00ff007a0c */ /* 0x000fc80003f45070 */
[----:B------:R-:W-:-:S13]  /*1c20*/  ISETP.NE.AND.EX P2, PT, RZ, c[0x0][0x36c], PT, P2 ;  /* 0x0000db00ff007a0c */ /* 0x000fda0003f45320 */
[----:B------:R-:W-:Y:S05]  /*1c30*/  @!P2 BRA `(.L_x_2808) ;  /* 0x000000400000a947 */ /* 0x000fea0003800000 */
[----:B-1----:R-:W-:-:S04]  /*1c40*/  LEA R2, P2, R23, c[0x0][0x368], 0x2 ;  /* 0x0000da0017027a11 */ /* 0x002fc800078410ff */
[----:B------:R-:W-:-:S05]  /*1c50*/  LEA.HI.X R3, R23, c[0x0][0x36c], R13, 0x2, P2 ;  /* 0x0000db0017037a11 */ /* 0x000fca00010f140d */
[----:B------:R1:W5:Y:S01]  /*1c60*/  LDG.E R0, [R2.64] ;  /* 0x0000000802007981 */ /* 0x000362000c1e1900 */
[----:B------:R-:W-:Y:S05]  /*1c70*/  BRA `(.L_x_2809) ;  /* 0x0000005000007947 */ /* 0x000fea0003800000 */
.L_x_2808:
[----:B-1----:R-:W-:Y:S01]  /*1c80*/  MOV R0, c[0x0][0x1d0] ;  /* 0x0000740000007a02 */ /* 0x002fe20000000f00 */
[----:B------:R-:W-:Y:S05]  /*1c90*/  @!P0 BRA `(.L_x_2809) ;  /* 0x0000003000008947 */ /* 0x000fea0003800000 */
[----:B------:R-:W2:Y:S04]  /*1ca0*/  LDG.E R4, [R2.64] ;  /* 0x0000000802047981 */ /* 0x000ea8000c1e1900 */
[----:B------:R-:W2:Y:S02]  /*1cb0*/  LDG.E R0, [R2.64+0x4] ;  /* 0x0000040802007981 */ /* 0x000ea4000c1e1900 */
[----:B--2---:R-:W-:Y:S02]  /*1cc0*/  IADD3 R0, -R4, R0, RZ ;  /* 0x0000000004007210 */ /* 0x004fe40007ffe1ff */
.L_x_2809:
        /* <DEDUP_REMOVED lines=66> */
.L_x_2811:
[----:B------:R-:W-:Y:S05]  /*20f0*/  BSYNC B0 ;  /* 0x0000000000007941 */ /* 0x000fea0003800000 */
.L_x_2810:
        /* <DEDUP_REMOVED lines=129> */
.L_x_2919:
[----:B------:R-:W-:Y:S05]  /*2910*/  BRA.DIV ~URZ, `(.L_x_2814) ;  /* 0x0000fa427f007947 */ /* 0x000fea000b800000 */
[----:B------:R3:W4:Y:S02]  /*2920*/  SHFL.IDX PT, R2, R7, RZ, 0x181f ;  /* 0x00181fff07027589 */ /* 0x00072400000e0000 */
.L_x_2920:
        /* <DEDUP_REMOVED lines=12> */
.L_x_2816:
[----:B------:R-:W-:Y:S05]  /*29f0*/  BSYNC B0 ;  /* 0x0000000000007941 */ /* 0x000fea0003800000 */
.L_x_2815:
[----:B------:R-:W-:Y:S05]  /*2a00*/  BRA.DIV ~URZ, `(.L_x_2817) ;  /* 0x0000f9c27f007947 */ /* 0x000fea000b800000 */
[----:B--2---:R2:W1:Y:S04]  /*2a10*/  SHFL.IDX PT, R8, R6, 0x1, 0x181f ;  /* 0x00381f0006087f89 */ /* 0x00446800000e0000 */
[----:B----4-:R2:W4:Y:S02]  /*2a20*/  SHFL.IDX PT, R2, R7, 0x1, 0x181f ;  /* 0x00381f0007027f89 */ /* 0x01052400000e0000 */
.L_x_2921:
        /* <DEDUP_REMOVED lines=11> */
.L_x_2819:
[----:B------:R-:W-:Y:S05]  /*2ae0*/  BSYNC B0 ;  /* 0x0000000000007941 */ /* 0x000fea0003800000 */
.L_x_2818:
[----:B------:R-:W-:Y:S05]  /*2af0*/  BRA.DIV ~URZ, `(.L_x_2820) ;  /* 0x0000f9a27f007947 */ /* 0x000fea000b800000 */
[----:B-1----:R1:W2:Y:S02]  /*2b00*/  SHFL.IDX PT, R8, R6, 0x2, 0x181f ;  /* 0x00581f0006087f89 */ /* 0x0022a400000e0000 */
.L_x_2922:
[----:B------:R-:W-:Y:S05]  /*2b10*/  BRA.DIV ~URZ, `(.L_x_2821) ;  /* 0x0000f9f27f007947 */ /* 0x000fea000b800000 */
[----:B----4-:R4:W1:Y:S02]  /*2b20*/  SHFL.IDX PT, R2, R7, 0x2, 0x181f ;  /* 0x00581f0007027f89 */ /* 0x01086400000e0000 */
.L_x_2923:
        /* <DEDUP_REMOVED lines=11> */
.L_x_2823:
[----:B------:R-:W-:Y:S05]  /*2be0*/  BSYNC B0 ;  /* 0x0000000000007941 */ /* 0x000fea0003800000 */
.L_x_2822:
[----:B------:R-:W-:Y:S05]  /*2bf0*/  BRA.DIV ~URZ, `(.L_x_2824) ;  /* 0x0000f9827f007947 */ /* 0x000fea000b800000 */
[----:B--2---:R2:W3:Y:S04]  /*2c00*/  SHFL.IDX PT, R8, R6, 0x3, 0x181f ;  /* 0x00781f0006087f89 */ /* 0x0044e800000e0000 */
[----:B-1----:R2:W1:Y:S02]  /*2c10*/  SHFL.IDX PT, R2, R7, 0x3, 0x181f ;  /* 0x00781f0007027f89 */ /* 0x00246400000e0000 */
.L_x_2924:
        /* <DEDUP_REMOVED lines=11> */
.L_x_2826:
[----:B------:R-:W-:Y:S05]  /*2cd0*/  BSYNC B0 ;  /* 0x0000000000007941 */ /* 0x000fea0003800000 */
.L_x_2825:
[----:B------:R-:W-:Y:S05]  /*2ce0*/  BRA.DIV ~URZ, `(.L_x_2827) ;  /* 0x0000f9627f007947 */ /* 0x000fea000b800000 */
[----:B---3--:R3:W2:Y:S02]  /*2cf0*/  SHFL.IDX PT, R8, R6, 0x4, 0x181f ;  /* 0x00981f0006087f89 */ /* 0x0086a400000e0000 */
.L_x_2925:
[----:B------:R-:W-:Y:S05]  /*2d00*/  BRA.DIV ~URZ, `(.L_x_2828) ;  /* 0x0000f9b27f007947 */ /* 0x000fea000b800000 */
[----:B-1----:R1:W3:Y:S02]  /*2d10*/  SHFL.IDX PT, R2, R7, 0x4, 0x181f ;  /* 0x00981f0007027f89 */ /* 0x0022e400000e0000 */
.L_x_2926:
        /* <DEDUP_REMOVED lines=11> */
.L_x_2830:
[----:B------:R-:W-:Y:S05]  /*2dd0*/  BSYNC B0 ;  /* 0x0000000000007941 */ /* 0x000fea0003800000 */
.L_x_2829:
[----:B------:R-:W-:Y:S05]  /*2de0*/  BRA.DIV ~URZ, `(.L_x_2831) ;  /* 0x0000f9427f007947 */ /* 0x000fea000b800000 */
[----:B--2---:R2:W1:Y:S04]  /*2df0*/  SHFL.IDX PT, R8, R6, 0x5, 0x181f ;  /* 0x00b81f0006087f89 */ /* 0x00446800000e0000 */
[----:B---3--:R2:W3:Y:S02]  /*2e00*/  SHFL.IDX PT, R2, R7, 0x5, 0x181f ;  /* 0x00b81f0007027f89 */ /* 0x0084e400000e0000 */
.L_x_2927:
        /* <DEDUP_REMOVED lines=11> */
.L_x_2833:
[----:B------:R-:W-:Y:S05]  /*2ec0*/  BSYNC B0 ;  /* 0x0000000000007941 */ /* 0x000fea0003800000 */
.L_x_2832:
[----:B------:R-:W-:Y:S05]  /*2ed0*/  BRA.DIV ~URZ, `(.L_x_2834) ;  /* 0x0000f9227f007947 */ /* 0x000fea000b800000 */
[----:B-1----:R1:W2:Y:S02]  /*2ee0*/  SHFL.IDX PT, R8, R6, 0x6, 0x181f ;  /* 0x00d81f0006087f89 */ /* 0x0022a400000e0000 */
.L_x_2928:
[----:B------:R-:W-:Y:S05]  /*2ef0*/  BRA.DIV ~URZ, `(.L_x_2835) ;  /* 0x0000f9727f007947 */ /* 0x000fea000b800000 */
[----:B---3--:R3:W1:Y:S02]  /*2f00*/  SHFL.IDX PT, R2, R7, 0x6, 0x181f ;  /* 0x00d81f0007027f89 */ /* 0x00866400000e0000 */
.L_x_2929:
        /* <DEDUP_REMOVED lines=11> */
.L_x_2837:
[----:B------:R-:W-:Y:S05]  /*2fc0*/  BSYNC B0 ;  /* 0x0000000000007941 */ /* 0x000fea0003800000 */
.L_x_2836:
[----:B------:R-:W-:Y:S05]  /*2fd0*/  BRA.DIV ~URZ, `(.L_x_2838) ;  /* 0x0000f9027f007947 */ /* 0x000fea000b800000 */
[----:B-12---:R-:W1:Y:S04]  /*2fe0*/  SHFL.IDX PT, R6, R6, 0x7, 0x181f ;  /* 0x00f81f0006067f89 */ /* 0x006e6800000e0000 */
[----:B------:R2:W3:Y:S02]  /*2ff0*/  SHFL.IDX PT, R2, R7, 0x7, 0x181f ;  /* 0x00f81f0007027f89 */ /* 0x0004e400000e0000 */
.L_x_2930:
        /* <DEDUP_REMOVED lines=18> */
[----:B------:R-:W-:Y:S01]  /*3120*/  IMAD.MOV.U32 R61, RZ, RZ, -0x50 ;  /* 0xffffffb0ff3d7424 */ /* 0x000fe200078e00ff */
[----:B------:R-:W-:Y:S01]  /*3130*/  SHF.R.S32.HI R21, RZ, 0x1f, R60 ;  /* 0x0000001fff157819 */ /* 0x000fe2000001143c */
[----:B-1----:R-:W-:Y:S01]  /*3140*/  IMAD.WIDE.U32 R2, R60, c[0x0][0x1e0], RZ ;  /* 0x000078003c027a25 */ /* 0x002fe200078e00ff */
[----:B------:R-:W4:Y:S01]  /*3150*/  LDL R248, [R1+0x10] ;  /* 0x0000100001f87983 */ /* 0x000f220000100800 */
[----:B------:R-:W-:-:S02]  /*3160*/  ULDC.64 UR4, c[0x0][0x208] ;  /* 0x0000820000047ab9 */ /* 0x000fc40000000a00 */
[----:B------:R-:W-:Y:S02]  /*3170*/  IMAD R61, R245, R61, 0x50 ;  /* 0x00000050f53d7424 */ /* 0x000fe400078e023d */
        /* <DEDUP_REMOVED lines=8> */
[----:B------:R-:W-:Y:S01]  /*3200*/  IMAD.MOV.U32 R117, RZ, RZ, c[0x0][0x1e4] ;  /* 0x00007900ff757624 */ /* 0x000fe200078e00ff */
[----:B------:R-:W-:Y:S02]  /*3210*/  USHF.L.U32 UR7, UR4, 0x5, URZ ;  /* 0x0000000504077899 */ /* 0x000fe4000800063f */
[----:B------:R-:W-:Y:S02]  /*3220*/  UMOV UR6, 0x5 ;  /* 0x0000000500067882 */ /* 0x000fe40000000000 */
[----:B------:R-:W-:Y:S01]  /*3230*/  USHF.L.U64.HI UR5, UR4, UR6, UR5 ;  /* 0x0000000604057299 */ /* 0x000fe20008010205 */
[----:B------:R-:W-:Y:S01]  /*3240*/  BAR.SYNC.DEFER_BLOCKING 0x0 ;  /* 0x0000000000007b1d */ /* 0x000fe20000010000 */
[----:B---3--:R-:W-:-:S04]  /*3250*/  IADD3 R20, R61, R249, -R7 ;  /* 0x000000f93d147210 */ /* 0x008fc80007ffe807 */
[C---:B------:R-:W-:Y:S02]  /*3260*/  ISETP.GE.AND P5, PT, R20.reuse, 0x11, PT ;  /* 0x000000111400780c */ /* 0x040fe40003fa6270 */
[----:B------:R-:W-:Y:S01]  /*3270*/  ISETP.GE.AND P1, PT, R20, 0x1, PT ;  /* 0x000000011400780c */ /* 0x000fe20003f26270 */
[----:B-----5:R-:W-:Y:S02]  /*3280*/  IMAD.MOV.U32 R63, RZ, RZ, R5 ;  /* 0x000000ffff3f7224 */ /* 0x020fe400078e0005 */
[----:B--2---:R-:W-:-:S04]  /*3290*/  IMAD.MOV.U32 R62, RZ, RZ, R8 ;  /* 0x000000ffff3e7224 */ /* 0x004fc800078e0008 */
[----:B------:R-:W-:Y:S01]  /*32a0*/  IMAD.WIDE.U32 R2, R2, 0x50, R62 ;  /* 0x0000005002027825 */ /* 0x000fe200078e003e */
[----:B------:R-:W-:-:S03]  /*32b0*/  ISETP.GE.AND P3, PT, R20, 0x21, PT ;  /* 0x000000211400780c */ /* 0x000fc60003f66270 */
[----:B------:R-:W-:Y:S01]  /*32c0*/  IMAD.IADD R3, R3, 0x1, R0 ;  /* 0x0000000103037824 */ /* 0x000fe200078e0200 */
[----:B------:R-:W-:Y:S02]  /*32d0*/  @P5 LEA R0, P2, R116, R2, 0x4 ;  /* 0x0000000274005211 */ /* 0x000fe400078420ff */
[----:B------:R-:W-:Y:S02]  /*32e0*/  @P1 LEA R4, P0, R2, c[0x0][0x1c8], 0x1 ;  /* 0x0000720002041a11 */ /* 0x000fe400078008ff */
[----:B------:R-:W-:Y:S02]  /*32f0*/  @P5 LEA.HI.X R6, R116, R3, R117, 0x4, P2 ;  /* 0x0000000374065211 */ /* 0x000fe400010f2475 */
[----:B------:R-:W-:Y:S02]  /*3300*/  @P1 LEA.HI.X R5, R2, c[0x0][0x1cc], R3, 0x1, P0 ;  /* 0x0000730002051a11 */ /* 0x000fe400000f0c03 */
[----:B------:R-:W-:Y:S01]  /*3310*/  ISETP.GE.AND P2, PT, R20, 0x31, PT ;  /* 0x000000311400780c */ /* 0x000fe20003f46270 */
        /* <DEDUP_REMOVED lines=8> */
[----:B------:R-:W-:-:S02]  /*33a0*/  @P3 IADD3 R0, P0, R2, R8, RZ ;  /* 0x0000000802003210 */ /* 0x000fc40007f1e0ff */
[----:B------:R-:W-:Y:S01]  /*33b0*/  ISETP.GE.AND P1, PT, R20, 0x41, PT ;  /* 0x000000411400780c */ /* 0x000fe20003f26270 */
[----:B------:R2:W-:Y:S01]  /*33c0*/  @P5 LDGSTS.E.BYPASS.LTC128B.128 [R216+0x3100], [R10.64], !P6 ;  /* 0x031000000ad85fae */ /* 0x0005e2000f101d48 */
[----:B------:R-:W-:Y:S01]  /*33d0*/  @P3 IADD3.X R6, R3, R9, R6, P0, !PT ;  /* 0x0000000903063210 */ /* 0x000fe200007fe406 */
[----:B------:R-:W-:Y:S01]  /*33e0*/  @P2 IMAD R7, R117, 0x30, RZ ;  /* 0x0000003075072824 */ /* 0x000fe200078e02ff */
        /* <DEDUP_REMOVED lines=18> */
[----:B------:R-:W1:Y:S04]  /*3510*/  LDSM.16.M88.4 R16, [R119] ;  /* 0x000000007710783b */ /* 0x000e680000000200 */
[----:B------:R-:W5:Y:S04]  /*3520*/  LDSM.16.M88.4 R12, [R119+0x800] ;  /* 0x00080000770c783b */ /* 0x000f680000000200 */
[----:B------:R-:W4:Y:S04]  /*3530*/  LDSM.16.M88.4 R24, [R119+0x1000] ;  /* 0x001000007718783b */ /* 0x000f280000000200 */
[----:B------:R-:W4:Y:S04]  /*3540*/  LDSM.16.M88.4 R32, [R119+0x1800] ;  /* 0x001800007720783b */ /* 0x000f280000000200 */
[----:B------:R-:W4:Y:S04]  /*3550*/  LDSM.16.M88.4 R28, [R119+0x2000] ;  /* 0x00200000771c783b */ /* 0x000f280000000200 */
[----:B--2---:R-:W2:Y:S01]  /*3560*/  LDSM.16.M88.4 R8, [R206] ;  /* 0x00000000ce08783b */ /* 0x004ea20000000200 */
[----:B------:R-:W-:-:S02]  /*3570*/  IMAD R0, R21, c[0x0][0x208], RZ ;  /* 0x0000820015007a24 */ /* 0x000fc400078e02ff */
[C---:B---3--:R-:W-:Y:S01]  /*3580*/  IMAD.WIDE.U32 R2, R60.reuse, c[0x0][0x208], RZ ;  /* 0x000082003c027a25 */ /* 0x048fe200078e00ff */
[----:B------:R-:W-:Y:S03]  /*3590*/  LDSM.16.M88.4 R36, [R213] ;  /* 0x00000000d524783b */ /* 0x000fe60000000200 */
[----:B------:R-:W-:Y:S01]  /*35a0*/  IMAD R0, R60, c[0x0][0x20c], R0 ;  /* 0x000083003c007a24 */ /* 0x000fe200078e0200 */
[----:B------:R-:W-:Y:S03]  /*35b0*/  LDSM.16.M88.4 R56, [R214] ;  /* 0x00000000d638783b */ /* 0x000fe60000000200 */
[----:B------:R-:W-:Y:S01]  /*35c0*/  IMAD.IADD R0, R3, 0x1, R0 ;  /* 0x0000000103007824 */ /* 0x000fe200078e0200 */
[----:B------:R-:W-:Y:S01]  /*35d0*/  ISETP.GE.AND P1, PT, R22, c[0x0][0x1d4], PT ;  /* 0x0000750016007a0c */ /* 0x000fe20003f26270 */
[----:B------:R-:W-:Y:S02]  /*35e0*/  LDSM.16.M88.4 R64, [R210] ;  /* 0x00000000d240783b */ /* 0x000fe40000000200 */
[----:B------:R-:W-:Y:S01]  /*35f0*/  IMAD R0, R0, 0x50, RZ ;  /* 0x0000005000007824 */ /* 0x000fe200078e02ff */
[C---:B-1----:R-:W-:Y:S08]  /*3600*/  HMMA.16816.F32.BF16 R40, R4.reuse, R16, RZ ;  /* 0x000000100428723c */ /* 0x042ff000000418ff */
[C---:B-----5:R-:W-:Y:S08]  /*3610*/  HMMA.16816.F32.BF16 R44, R4.reuse, R12, RZ ;  /* 0x0000000c042c723c */ /* 0x060ff000000418ff */
[C---:B----4-:R-:W-:Y:S08]  /*3620*/  HMMA.16816.F32.BF16 R48, R4.reuse, R24, RZ ;  /* 0x000000180430723c */ /* 0x050ff000000418ff */
[C---:B------:R-:W-:Y:S08]  /*3630*/  HMMA.16816.F32.BF16 R52, R4.reuse, R32, RZ ;  /* 0x000000200434723c */ /* 0x040ff000000418ff */
[C---:B------:R-:W-:Y:S08]  /*3640*/  HMMA.16816.F32.BF16 R68, R4.reuse, R28, RZ ;  /* 0x0000001c0444723c */ /* 0x040ff000000418ff */
[C---:B------:R-:W-:Y:S08]  /*3650*/  HMMA.16816.F32.BF16 R72, R4.reuse, R18, RZ ;  /* 0x000000120448723c */ /* 0x040ff000000418ff */
[C---:B------:R-:W-:Y:S08]  /*3660*/  HMMA.16816.F32.BF16 R80, R4.reuse, R14, RZ ;  /* 0x0000000e0450723c */ /* 0x040ff000000418ff */
[C---:B------:R-:W-:Y:S08]  /*3670*/  HMMA.16816.F32.BF16 R100, R4.reuse, R26, RZ ;  /* 0x0000001a0464723c */ /* 0x040ff000000418ff */
[C---:B------:R-:W-:Y:S08]  /*3680*/  HMMA.16816.F32.BF16 R120, R4.reuse, R34, RZ ;  /* 0x000000220478723c */ /* 0x040ff000000418ff */
[----:B------:R-:W-:Y:S01]  /*3690*/  HMMA.16816.F32.BF16 R112, R4, R30, RZ ;  /* 0x0000001e0470723c */ /* 0x000fe200000418ff */
[----:B------:R-:W1:Y:S07]  /*36a0*/  LDSM.16.M88.4 R4, [R209+0x2000] ;  /* 0x00200000d104783b */ /* 0x000e6e0000000200 */
[C---:B--2---:R-:W-:Y:S08]  /*36b0*/  HMMA.16816.F32.BF16 R124, R8.reuse, R16, RZ ;  /* 0x00000010087c723c */ /* 0x044ff000000418ff */
[C---:B------:R-:W-:Y:S08]  /*36c0*/  HMMA.16816.F32.BF16 R148, R8.reuse, R18, RZ ;  /* 0x000000120894723c */ /* 0x040ff000000418ff */
[C---:B------:R-:W-:Y:S08]  /*36d0*/  HMMA.16816.F32.BF16 R108, R8.reuse, R12, RZ ;  /* 0x0000000c086c723c */ /* 0x040ff000000418ff */
[C---:B------:R-:W-:Y:S08]  /*36e0*/  HMMA.16816.F32.BF16 R144, R8.reuse, R14, RZ ;  /* 0x0000000e0890723c */ /* 0x040ff000000418ff */
[C---:B------:R-:W-:Y:S08]  /*36f0*/  HMMA.16816.F32.BF16 R104, R8.reuse, R24, RZ ;  /* 0x000000180868723c */ /* 0x040ff000000418ff */
[C---:B------:R-:W-:Y:S01]  /*3700*/  HMMA.16816.F32.BF16 R128, R8.reuse, R26, RZ ;  /* 0x0000001a0880723c */ /* 0x040fe200000418ff */
[----:B------:R-:W-:Y:S07]  /*3710*/  LDSM.16.M88.4 R24, [R211] ;  /* 0x00000000d318783b */ /* 0x000fee0000000200 */
[C---:B------:R-:W-:Y:S08]  /*3720*/  HMMA.16816.F32.BF16 R96, R8.reuse, R32, RZ ;  /* 0x000000200860723c */ /* 0x040ff000000418ff */
[C---:B------:R-:W-:Y:S01]  /*3730*/  HMMA.16816.F32.BF16 R132, R8.reuse, R34, RZ ;  /* 0x000000220884723c */ /* 0x040fe200000418ff */
[----:B------:R-:W2:Y:S07]  /*3740*/  LDSM.16.M88.4 R32, [R212] ;  /* 0x00000000d420783b */ /* 0x000eae0000000200 */
        /* <DEDUP_REMOVED lines=9> */
[----:B------:R-:W-:Y:S02]  /*37e0*/  IADD3 R14, P2, R16, UR7, RZ ;  /* 0x00000007100e7c10 */ /* 0x000fe4000ff5e0ff */
[----:B------:R-:W-:Y:S02]  /*37f0*/  LEA.HI.X R17, R2, c[0x0][0x1fc], R0, 0x1, P0 ;  /* 0x00007f0002117a11 */ /* 0x000fe400000f0c00 */
[----:B------:R-:W-:Y:S02]  /*3800*/  ISETP.LT.OR P0, PT, R20, 0x1, P1 ;  /* 0x000000011400780c */ /* 0x000fe40000f01670 */
[----:B------:R-:W-:Y:S02]  /*3810*/  IADD3 R12, P3, R14, UR7, RZ ;  /* 0x000000070e0c7c10 */ /* 0x000fe4000ff7e0ff */
[----:B------:R-:W-:Y:S02]  /*3820*/  IADD3.X R15, R17, UR5, RZ, P2, !PT ;  /* 0x00000005110f7c10 */ /* 0x000fe400097fe4ff */
[----:B------:R-:W-:-:S02]  /*3830*/  IADD3 R2, P2, R12, UR7, RZ ;  /* 0x000000070c027c10 */ /* 0x000fc4000ff5e0ff */
[----:B------:R-:W-:Y:S02]  /*3840*/  IADD3.X R13, R15, UR5, RZ, P3, !PT ;  /* 0x000000050f0d7c10 */ /* 0x000fe40009ffe4ff */
[C---:B------:R-:W-:Y:S02]  /*3850*/  ISETP.LT.OR P3, PT, R20.reuse, 0x21, P1 ;  /* 0x000000211400780c */ /* 0x040fe40000f61670 */
[----:B------:R-:W-:Y:S01]  /*3860*/  IADD3.X R3, R13, UR5, RZ, P2, !PT ;  /* 0x000000050d037c10 */ /* 0x000fe200097fe4ff */
[----:B------:R-:W-:Y:S01]  /*3870*/  @!PT LDS RZ, [RZ] ;  /* 0x00000000fffff984 */ /* 0x000fe20000000800 */
[----:B------:R-:W-:Y:S01]  /*3880*/  @!PT LDS RZ, [RZ] ;  /* 0x00000000fffff984 */ /* 0x000fe20000000800 */
[----:B------:R-:W-:Y:S01]  /*3890*/  @!PT LDS RZ, [RZ] ;  /* 0x00000000fffff984 */ /* 0x000fe20000000800 */
[----:B------:R4:W-:Y:S01]  /*38a0*/  LDGSTS.E.BYPASS.LTC128B.128 [R216+0x100], [R16.64], !P0 ;  /* 0x0010000010d87fae */ /* 0x0009e2000c101d48 */
[C---:B------:R-:W-:Y:S02]  /*38b0*/  ISETP.LT.OR P2, PT, R20.reuse, 0x31, P1 ;  /* 0x000000311400780c */ /* 0x040fe40000f41670 */
[----:B------:R-:W-:Y:S01]  /*38c0*/  ISETP.LT.OR P1, PT, R20, 0x41, P1 ;  /* 0x000000411400780c */ /* 0x000fe20000f21670 */
[----:B------:R5:W-:Y:S01]  /*38d0*/  LDGSTS.E.BYPASS.LTC128B.128 [R216+0x900], [R14.64], !P5 ;  /* 0x009000000ed87fae */ /* 0x000be2000e901d48 */
[C---:B-1----:R-:W-:Y:S05]  /*38e0*/  HMMA.16816.F32.BF16 R28, R4.reuse, R36, R48 ;  /* 0x00000024041c723c */ /* 0x042fea0000041830 */
[----:B------:R5:W-:Y:S04]  /*38f0*/  LDGSTS.E.BYPASS.LTC128B.128 [R216+0x1100], [R12.64], !P3 ;  /* 0x011000000cd87fae */ /* 0x000be8000d901d48 */
[----:B------:R1:W-:Y:S01]  /*3900*/  LDGSTS.E.BYPASS.LTC128B.128 [R216+0x1900], [R2.64], !P2 ;  /* 0x0190000002d87fae */ /* 0x0003e2000d101d48 */
[----:B------:R-:W-:Y:S01]  /*3910*/  HMMA.16816.F32.BF16 R76, R4, R56, R44 ;  /* 0x00000038044c723c */ /* 0x000fe2000004182c */
[----:B----4-:R-:W-:-:S04]  /*3920*/  IADD3 R16, P0, R2, UR7, RZ ;  /* 0x0000000702107c10 */ /* 0x010fc8000ff1e0ff */
[----:B------:R-:W-:-:S05]  /*3930*/  IADD3.X R17, R3, UR5, RZ, P0, !PT ;  /* 0x0000000503117c10 */ /* 0x000fca00087fe4ff */
        /* <DEDUP_REMOVED lines=10> */
[C---:B------:R-:W-:Y:S08]  /*39e0*/  HMMA.16816.F32.BF16 R20, R4.reuse, R58, R80 ;  /* 0x0000003a0414723c */ /* 0x040ff00000041850 */
[C---:B------:R-:W-:Y:S01]  /*39f0*/  HMMA.16816.F32.BF16 R84, R4.reuse, R64, R40 ;  /* 0x000000400454723c */ /* 0x040fe20000041828 */
[----:B------:R-:W4:Y:S07]  /*3a00*/  LDSM.16.M88.4 R40, [R205+0x1800] ;  /* 0x00180000cd28783b */ /* 0x000f2e0000000200 */
[----:B------:R-:W-:Y:S08]  /*3a10*/  HMMA.16816.F32.BF16 R72, R4, R66, R72 ;  /* 0x000000420448723c */ /* 0x000ff00000041848 */
[C---:B---3--:R-:W-:Y:S08]  /*3a20*/  HMMA.16816.F32.BF16 R136, R8.reuse, R64, R124 ;  /* 0x000000400888723c */ /* 0x048ff0000004187c */
[C---:B------:R-:W-:Y:S08]  /*3a30*/  HMMA.16816.F32.BF16 R152, R8.reuse, R56, R108 ;  /* 0x000000380898723c */ /* 0x040ff0000004186c */
[----:B------:R-:W-:Y:S08]  /*3a40*/  HMMA.16816.F32.BF16 R64, R8, R66, R148 ;  /* 0x000000420840723c */ /* 0x000ff00000041894 */
[C---:B------:R-:W-:Y:S08]  /*3a50*/  HMMA.16816.F32.BF16 R164, R4.reuse, R34, R120 ;  /* 0x0000002204a4723c */ /* 0x040ff00000041878 */
[----:B------:R-:W-:Y:S08]  /*3a60*/  HMMA.16816.F32.BF16 R80, R4, R26, R112 ;  /* 0x0000001a0450723c */ /* 0x000ff00000041870 */
[----:B------:R-:W-:Y:S08]  /*3a70*/  HMMA.16816.F32.BF16 R56, R8, R58, R144 ;  /* 0x0000003a0838723c */ /* 0x000ff00000041890 */
[----:B------:R-:W-:Y:S01]  /*3a80*/  HMMA.16816.F32.BF16 R172, R4, R38, R100 ;  /* 0x0000002604ac723c */ /* 0x000fe20000041864 */
[----:B------:R-:W-:Y:S07]  /*3a90*/  LDSM.16.M88.4 R4, [R208+0x2000] ;  /* 0x00200000d004783b */ /* 0x000fee0000000200 */
[C---:B------:R-:W-:Y:S08]  /*3aa0*/  HMMA.16816.F32.BF16 R156, R8.reuse, R36, R104 ;  /* 0x00000024089c723c */ /* 0x040ff00000041868 */
[C---:B------:R-:W-:Y:S01]  /*3ab0*/  HMMA.16816.F32.BF16 R120, R8.reuse, R38, R128 ;  /* 0x000000260878723c */ /* 0x040fe20000041880 */
[----:B------:R-:W-:Y:S07]  /*3ac0*/  LDSM.16.M88.4 R36, [R202] ;  /* 0x00000000ca24783b */ /* 0x000fee0000000200 */
[C---:B------:R-:W-:Y:S08]  /*3ad0*/  HMMA.16816.F32.BF16 R168, R8.reuse, R32, R96 ;  /* 0x0000002008a8723c */ /* 0x040ff00000041860 */
[C---:B------:R-:W-:Y:S08]  /*3ae0*/  HMMA.16816.F32.BF16 R176, R8.reuse, R24, R88 ;  /* 0x0000001808b0723c */ /* 0x040ff00000041858 */
        /* <DEDUP_REMOVED lines=22> */
[C---:B----4-:R-:W-:Y:S08]  /*3c50*/  HMMA.16816.F32.BF16 R104, R16.reuse, R40, R140 ;  /* 0x000000281068723c */ /* 0x050ff0000004188c */
[C---:B------:R-:W-:Y:S08]  /*3c60*/  HMMA.16816.F32.BF16 R100, R16.reuse, R68, R160 ;  /* 0x000000441064723c */ /* 0x040ff000000418a0 */
[----:B------:R-:W-:Y:S08]  /*3c70*/  HMMA.16816.F32.BF16 R84, R16, R42, R164 ;  /* 0x0000002a1054723c */ /* 0x000ff000000418a4 */
[C---:B------:R-:W-:Y:S08]  /*3c80*/  HMMA.16816.F32.BF16 R44, R12.reuse, R40, R168 ;  /* 0x000000280c2c723c */ /* 0x040ff000000418a8 */
[C---:B------:R-:W-:Y:S08]  /*3c90*/  HMMA.16816.F32.BF16 R40, R12.reuse, R42, R132 ;  /* 0x0000002a0c28723c */ /* 0x040ff00000041884 */
[C---:B------:R-:W-:Y:S08]  /*3ca0*/  HMMA.16816.F32.BF16 R16, R12.reuse, R68, R176 ;  /* 0x000000440c10723c */ /* 0x040ff000000418b0 */
[----:B------:R-:W-:Y:S01]  /*3cb0*/  HMMA.16816.F32.BF16 R12, R12, R70, R128 ;  /* 0x000000460c0c723c */ /* 0x000fe20000041880 */
[----:B------:R-:W-:Y:S07]  /*3cc0*/  BSSY B0, `(.L_x_2839) ;  /* 0x0000035000007945 */ /* 0x000fee0003800000 */
[----:B--2---:R-:W-:Y:S08]  /*3cd0*/  HMMA.16816.F32.BF16 R144, R4, R22, R80 ;  /* 0x000000160490723c */ /* 0x004ff00000041850 */
[-C--:B---3--:R-:W-:Y:S08]  /*3ce0*/  HMMA.16816.F32.BF16 R80, R8, R28.reuse, R52 ;  /* 0x0000001c0850723c */ /* 0x088ff00000041834 */
[C---:B------:R-:W-:Y:S08]  /*3cf0*/  HMMA.16816.F32.BF16 R108, R4.reuse, R28, R108 ;  /* 0x0000001c046c723c */ /* 0x040ff0000004186c */
[-C--:B------:R-:W-:Y:S08]  /*3d00*/  HMMA.16816.F32.BF16 R88, R4, R30.reuse, R88 ;  /* 0x0000001e0458723c */ /* 0x080ff00000041858 */
[----:B------:R-:W-:Y:S08]  /*3d10*/  HMMA.16816.F32.BF16 R52, R8, R30, R48 ;  /* 0x0000001e0834723c */ /* 0x000ff00000041830 */
[----:B------:R-:W-:Y:S08]  /*3d20*/  HMMA.16816.F32.BF16 R128, R4, R36, R124 ;  /* 0x000000240480723c */ /* 0x000ff0000004187c */
        /* <DEDUP_REMOVED lines=46> */
.L_x_2840:
[----:B-1----:R-:W-:Y:S05]  /*4010*/  BSYNC B0 ;  /* 0x0000000000007941 */ /* 0x002fea0003800000 */
.L_x_2839:
[----:B------:R-:W2:Y:S04]  /*4020*/  LDL R247, [R1+0x60] ;  /* 0x0000600001f77983 */ /* 0x000ea80000100800 */
[----:B------:R-:W2:Y:S04]  /*4030*/  LDL R246, [R1+0x84] ;  /* 0x0000840001f67983 */ /* 0x000ea80000100800 */
[----:B------:R-:W3:Y:S04]  /*4040*/  LDL R5, [R1+0x44] ;  /* 0x0000440001057983 */ /* 0x000ee80000100800 */
        /* <DEDUP_REMOVED lines=14> */
[----:B--2---:R-:W-:-:S05]  /*4130*/  IMAD.IADD R3, R0, 0x1, R4 ;  /* 0x0000000100037824 */ /* 0x004fca00078e0204 */
[----:B------:R-:W-:-:S04]  /*4140*/  IMNMX R3, R5, R3, PT ;  /* 0x0000000305037217 */ /* 0x000fc80003800200 */
[C---:B------:R-:W-:Y:S02]  /*4150*/  ISETP.GT.AND P0, PT, R3.reuse, 0x1, PT ;  /* 0x000000010300780c */ /* 0x040fe40003f04270 */
[----:B------:R-:W-:Y:S02]  /*4160*/  ISETP.GT.AND P1, PT, R3, RZ, PT ;  /* 0x000000ff0300720c */ /* 0x000fe40003f24270 */
[----:B------:R-:W-:Y:S02]  /*4170*/  FSEL R33, R79, -INF , P0 ;  /* 0xff8000004f217808 */ /* 0x000fe40000000000 */
[----:B------:R-:W-:Y:S02]  /*4180*/  ISETP.GT.AND P0, PT, R3, 0x9, PT ;  /* 0x000000090300780c */ /* 0x000fe40003f04270 */
[----:B------:R-:W-:Y:S01]  /*4190*/  IMNMX R4, R5, R2, PT ;  /* 0x0000000205047217 */ /* 0x000fe20003800200 */
[----:B-----5:R-:W-:Y:S01]  /*41a0*/  IMAD.IADD R6, R0, 0x1, R6 ;  /* 0x0000000100067824 */ /* 0x020fe200078e0206 */
[----:B------:R-:W-:-:S02]  /*41b0*/  FSEL R32, R78, -INF , P1 ;  /* 0xff8000004e207808 */ /* 0x000fc40000800000 */
[----:B------:R-:W-:Y:S01]  /*41c0*/  FSEL R36, R75, -INF , P0 ;  /* 0xff8000004b247808 */ /* 0x000fe20000000000 */
[----:B------:R-:W-:Y:S01]  /*41d0*/  IMAD.IADD R0, R0, 0x1, R7 ;  /* 0x0000000100007824 */ /* 0x000fe200078e0207 */
[----:B------:R-:W-:Y:S02]  /*41e0*/  ISETP.GT.AND P2, PT, R4, 0x1, PT ;  /* 0x000000010400780c */ /* 0x000fe40003f44270 */
[C---:B------:R-:W-:Y:S02]  /*41f0*/  ISETP.GT.AND P1, PT, R3.reuse, 0x8, PT ;  /* 0x000000080300780c */ /* 0x040fe40003f24270 */
[----:B------:R-:W-:Y:S02]  /*4200*/  ISETP.GT.AND P0, PT, R3, 0x11, PT ;  /* 0x000000110300780c */ /* 0x000fe40003f04270 */
[----:B------:R-:W-:Y:S02]  /*4210*/  FSEL R25, R77, -INF , P2 ;  /* 0xff8000004d197808 */ /* 0x000fe40001000000 */
[----:B------:R-:W-:-:S02]  /*4220*/  FSEL R34, R74, -INF , P1 ;  /* 0xff8000004a227808 */ /* 0x000fc40000800000 */
[----:B------:R-:W-:Y:S02]  /*4230*/  FSEL R116, R67, -INF , P0 ;  /* 0xff80000043747808 */ /* 0x000fe40000000000 */
[C---:B------:R-:W-:Y:S02]  /*4240*/  ISETP.GT.AND P3, PT, R4.reuse, RZ, PT ;  /* 0x000000ff0400720c */ /* 0x040fe40003f64270 */
[----:B------:R-:W-:Y:S02]  /*4250*/  ISETP.GT.AND P2, PT, R4, 0x9, PT ;  /* 0x000000090400780c */ /* 0x000fe40003f44270 */
[C---:B------:R-:W-:Y:S02]  /*4260*/  ISETP.GT.AND P1, PT, R3.reuse, 0x10, PT ;  /* 0x000000100300780c */ /* 0x040fe40003f24270 */
[----:B------:R-:W-:Y:S02]  /*4270*/  ISETP.GT.AND P0, PT, R3, 0x19, PT ;  /* 0x000000190300780c */ /* 0x000fe40003f04270 */
[----:B------:R-:W-:-:S02]  /*4280*/  IMNMX R0, R5, R0, PT ;  /* 0x0000000005007217 */ /* 0x000fc40003800200 */
[----:B------:R-:W-:Y:S02]  /*4290*/  FSEL R9, R76, -INF , P3 ;  /* 0xff8000004c097808 */ /* 0x000fe40001800000 */
[----:B------:R-:W-:Y:S02]  /*42a0*/  FSEL R27, R73, -INF , P2 ;  /* 0xff800000491b7808 */ /* 0x000fe40001000000 */
[----:B------:R-:W-:Y:S02]  /*42b0*/  FSEL R115, R66, -INF , P1 ;  /* 0xff80000042737808 */ /* 0x000fe40000800000 */
[----:B------:R-:W-:Y:S02]  /*42c0*/  FSEL R118, R59, -INF , P0 ;  /* 0xff8000003b767808 */ /* 0x000fe40000000000 */
[C---:B------:R-:W-:Y:S02]  /*42d0*/  ISETP.GT.AND P3, PT, R4.reuse, 0x8, PT ;  /* 0x000000080400780c */ /* 0x040fe40003f64270 */
[----:B------:R-:W-:-:S02]  /*42e0*/  ISETP.GT.AND P2, PT, R4, 0x11, PT ;  /* 0x000000110400780c */ /* 0x000fc40003f44270 */
[----:B------:R-:W-:Y:S02]  /*42f0*/  ISETP.GT.AND P1, PT, R3, 0x18, PT ;  /* 0x000000180300780c */ /* 0x000fe40003f24270 */
[----:B------:R-:W-:Y:S02]  /*4300*/  ISETP.GT.AND P0, PT, R0, 0x1, PT ;  /* 0x000000010000780c */ /* 0x000fe40003f04270 */
[----:B------:R-:W-:Y:S02]  /*4310*/  FSEL R26, R72, -INF , P3 ;  /* 0xff800000481a7808 */ /* 0x000fe40001800000 */
[----:B------:R-:W-:Y:S02]  /*4320*/  FSEL R71, R65, -INF , P2 ;  /* 0xff80000041477808 */ /* 0x000fe40001000000 */
[----:B------:R-:W-:Y:S02]  /*4330*/  FSEL R117, R58, -INF , P1 ;  /* 0xff8000003a757808 */ /* 0x000fe40000800000 */
[----:B------:R-:W-:-:S02]  /*4340*/  FSEL R15, R131, -INF , P0 ;  /* 0xff800000830f7808 */ /* 0x000fc40000000000 */
[C---:B------:R-:W-:Y:S02]  /*4350*/  ISETP.GT.AND P3, PT, R4.reuse, 0x10, PT ;  /* 0x000000100400780c */ /* 0x040fe40003f64270 */
[----:B------:R-:W-:Y:S02]  /*4360*/  ISETP.GT.AND P2, PT, R4, 0x19, PT ;  /* 0x000000190400780c */ /* 0x000fe40003f44270 */
[C---:B------:R-:W-:Y:S02]  /*4370*/  ISETP.GT.AND P1, PT, R0.reuse, RZ, PT ;  /* 0x000000ff0000720c */ /* 0x040fe40003f24270 */
[----:B------:R-:W-:Y:S02]  /*4380*/  ISETP.GT.AND P0, PT, R0, 0x9, PT ;  /* 0x000000090000780c */ /* 0x000fe40003f04270 */
[----:B------:R-:W-:Y:S02]  /*4390*/  IMNMX R2, R5, R6, PT ;  /* 0x0000000605027217 */ /* 0x000fe40003800200 */
        /* <DEDUP_REMOVED lines=8> */
[----:B------:R-:W-:Y:S02]  /*4420*/  FSEL R96, R56, -INF , P3 ;  /* 0xff80000038607808 */ /* 0x000fe40001800000 */
[----:B------:R-:W-:Y:S02]  /*4430*/  FSEL R11, R129, -INF , P2 ;  /* 0xff800000810b7808 */ /* 0x000fe40001000000 */
[----:B------:R-:W-:Y:S02]  /*4440*/  FSEL R20, R126, -INF , P1 ;  /* 0xff8000007e147808 */ /* 0x000fe40000800000 */
[----:B------:R-:W-:Y:S02]  /*4450*/  FSEL R45, R123, -INF , P0 ;  /* 0xff8000007b2d7808 */ /* 0x000fe40000000000 */
[----:B------:R-:W-:-:S02]  /*4460*/  ISETP.GT.AND P3, PT, R2, RZ, PT ;  /* 0x000000ff0200720c */ /* 0x000fc40003f64270 */
[----:B------:R-:W-:Y:S02]  /*4470*/  ISETP.GT.AND P2, PT, R2, 0x9, PT ;  /* 0x000000090200780c */ /* 0x000fe40003f44270 */
[C---:B------:R-:W-:Y:S02]  /*4480*/  ISETP.GT.AND P1, PT, R0.reuse, 0x10, PT ;  /* 0x000000100000780c */ /* 0x040fe40003f24270 */
[----:B------:R-:W-:Y:S02]  /*4490*/  ISETP.GT.AND P0, PT, R0, 0x19, PT ;  /* 0x000000190000780c */ /* 0x000fe40003f04270 */
[----:B------:R-:W-:Y:S02]  /*44a0*/  FSEL R10, R128, -INF , P3 ;  /* 0xff800000800a7808 */ /* 0x000fe40001800000 */
[----:B------:R-:W-:Y:S02]  /*44b0*/  FSEL R13, R125, -INF , P2 ;  /* 0xff8000007d0d7808 */ /* 0x000fe40001000000 */
[----:B------:R-:W-:-:S02]  /*44c0*/  FSEL R44, R122, -INF , P1 ;  /* 0xff8000007a2c7808 */ /* 0x000fc40000800000 */
[----:B------:R-:W-:Y:S02]  /*44d0*/  FSEL R68, R95, -INF , P0 ;  /* 0xff8000005f447808 */ /* 0x000fe40000000000 */
[C---:B------:R-:W-:Y:S02]  /*44e0*/  ISETP.GT.AND P3, PT, R2.reuse, 0x8, PT ;  /* 0x000000080200780c */ /* 0x040fe40003f64270 */
[----:B------:R-:W-:Y:S02]  /*44f0*/  ISETP.GT.AND P2, PT, R2, 0x11, PT ;  /* 0x000000110200780c */ /* 0x000fe40003f44270 */
[C---:B------:R-:W-:Y:S02]  /*4500*/  ISETP.GT.AND P1, PT, R0.reuse, 0x18, PT ;  /* 0x000000180000780c */ /* 0x040fe40003f24270 */
[----:B------:R-:W-:Y:S02]  /*4510*/  ISETP.GT.AND P0, PT, R0, 0x21, PT ;  /* 0x000000210000780c */ /* 0x000fe40003f04270 */
[----:B------:R-:W-:-:S02]  /*4520*/  FSEL R12, R124, -INF , P3 ;  /* 0xff8000007c0c7808 */ /* 0x000fc40001800000 */
[----:B------:R-:W-:Y:S02]  /*4530*/  FSEL R37, R121, -INF , P2 ;  /* 0xff80000079257808 */ /* 0x000fe40001000000 */
[----:B------:R-:W-:Y:S02]  /*4540*/  FSEL R46, R94, -INF , P1 ;  /* 0xff8000005e2e7808 */ /* 0x000fe40000800000 */
[----:B------:R-:W-:Y:S02]  /*4550*/  FSEL R134, R111, -INF , P0 ;  /* 0xff8000006f867808 */ /* 0x000fe40000000000 */
[C---:B------:R-:W-:Y:S02]  /*4560*/  ISETP.GT.AND P3, PT, R2.reuse, 0x10, PT ;  /* 0x000000100200780c */ /* 0x040fe40003f64270 */
[----:B------:R-:W-:Y:S02]  /*4570*/  ISETP.GT.AND P2, PT, R2, 0x19, PT ;  /* 0x000000190200780c */ /* 0x000fe40003f44270 */
[----:B------:R-:W-:-:S02]  /*4580*/  ISETP.GT.AND P1, PT, R0, 0x20, PT ;  /* 0x000000200000780c */ /* 0x000fc40003f24270 */
[----:B------:R-:W-:Y:S02]  /*4590*/  ISETP.GT.AND P0, PT, R4, 0x21, PT ;  /* 0x000000210400780c */ /* 0x000fe40003f04270 */
[----:B------:R-:W-:Y:S02]  /*45a0*/  FSEL R35, R120, -INF , P3 ;  /* 0xff80000078237808 */ /* 0x000fe40001800000 */
[----:B------:R-:W-:Y:S02]  /*45b0*/  FSEL R39, R93, -INF , P2 ;  /* 0xff8000005d277808 */ /* 0x000fe40001000000 */
[----:B------:R-:W-:Y:S02]  /*45c0*/  FSEL R133, R110, -INF , P1 ;  /* 0xff8000006e857808 */ /* 0x000fe40000800000 */
[----:B------:R-:W-:Y:S02]  /*45d0*/  FSEL R138, R81, -INF , P0 ;  /* 0xff800000518a7808 */ /* 0x000fe40000000000 */
[----:B------:R-:W-:-:S02]  /*45e0*/  ISETP.GT.AND P3, PT, R2, 0x18, PT ;  /* 0x000000180200780c */ /* 0x000fc40003f64270 */
[----:B------:R-:W-:Y:S02]  /*45f0*/  ISETP.GT.AND P2, PT, R2, 0x21, PT ;  /* 0x000000210200780c */ /* 0x000fe40003f44270 */
[C---:B------:R-:W-:Y:S02]  /*4600*/  ISETP.GT.AND P1, PT, R4.reuse, 0x28, PT ;  /* 0x000000280400780c */ /* 0x040fe40003f24270 */
[----:B------:R-:W-:Y:S02]  /*4610*/  ISETP.GT.AND P0, PT, R4, 0x31, PT ;  /* 0x000000310400780c */ /* 0x000fe40003f04270 */
[----:B------:R-:W-:Y:S02]  /*4620*/  FSEL R38, R92, -INF , P3 ;  /* 0xff8000005c267808 */ /* 0x000fe40001800000 */
[----:B------:R-:W-:Y:S02]  /*4630*/  FSEL R132, R109, -INF , P2 ;  /* 0xff8000006d847808 */ /* 0x000fe40001000000 */
[----:B------:R-:W-:-:S02]  /*4640*/  FSEL R137, R52, -INF , P1 ;  /* 0xff80000034897808 */ /* 0x000fc40000800000 */
[----:B------:R-:W-:Y:S02]  /*4650*/  FSEL R148, R49, -INF , P0 ;  /* 0xff80000031947808 */ /* 0x000fe40000000000 */
[----:B------:R-:W-:Y:S02]  /*4660*/  ISETP.GT.AND P3, PT, R2, 0x20, PT ;  /* 0x000000200200780c */ /* 0x000fe40003f64270 */
[C---:B------:R-:W-:Y:S02]  /*4670*/  ISETP.GT.AND P2, PT, R4.reuse, 0x29, PT ;  /* 0x000000290400780c */ /* 0x040fe40003f44270 */
[----:B------:R-:W-:Y:S02]  /*4680*/  ISETP.GT.AND P1, PT, R4, 0x38, PT ;  /* 0x000000380400780c */ /* 0x000fe40003f24270 */
        /* <DEDUP_REMOVED lines=14> */
[C---:B------:R-:W-:Y:S02]  /*4770*/  ISETP.GT.AND P5, PT, R4.reuse, 0x40, PT ;  /* 0x000000400400780c */ /* 0x040fe40003fa4270 */
[C---:B------:R-:W-:Y:S02]  /*4780*/  ISETP.GT.AND P2, PT, R4.reuse, 0x41, PT ;  /* 0x000000410400780c */ /* 0x040fe40003f44270 */
[C---:B------:R-:W-:Y:S02]  /*4790*/  ISETP.GT.AND P1, PT, R4.reuse, 0x48, PT ;  /* 0x000000480400780c */ /* 0x040fe40003f24270 */
[----:B------:R-:W-:Y:S02]  /*47a0*/  ISETP.GT.AND P0, PT, R4, 0x49, PT ;  /* 0x000000490400780c */ /* 0x000fe40003f04270 */
        /* <DEDUP_REMOVED lines=9> */
[----:B------:R-:W-:Y:S02]  /*4840*/  ISETP.GT.AND P3, PT, R0, 0x29, PT ;  /* 0x000000290000780c */ /* 0x000fe40003f64270 */
[----:B------:R-:W-:Y:S02]  /*4850*/  FMNMX.FTZ R5, R35, R5, !PT ;  /* 0x0000000523057209 */ /* 0x000fe40007810000 */
[----:B------:R-:W-:Y:S02]  /*4860*/  FMNMX.FTZ R4, R96, R4, !PT ;  /* 0x0000000460047209 */ /* 0x000fe40007810000 */
[----:B------:R-:W-:Y:S02]  /*4870*/  FSEL R136, R91, -INF , P3 ;  /* 0xff8000005b887808 */ /* 0x000fe40001800000 */
[----:B------:R-:W-:-:S02]  /*4880*/  FSEL R188, R29, -INF , P2 ;  /* 0xff8000001dbc7808 */ /* 0x000fc40001000000 */
[----:B------:R-:W-:Y:S02]  /*4890*/  FSEL R190, R16, -INF , P1 ;  /* 0xff80000010be7808 */ /* 0x000fe40000800000 */
[----:B------:R-:W-:Y:S02]  /*48a0*/  FMNMX.FTZ R5, R37, R5, !PT ;  /* 0x0000000525057209 */ /* 0x000fe40007810000 */
        /* <DEDUP_REMOVED lines=16> */
[----:B------:R-:W-:-:S04]  /*49b0*/  FMNMX.FTZ R4, R39, R5, !PT ;  /* 0x0000000527047209 */ /* 0x000fc80007810000 */
        /* <DEDUP_REMOVED lines=37> */
[----:B------:R-:W-:Y:S02]  /*4c10*/  ISETP.GT.AND P0, PT, R0, 0x31, PT ;  /* 0x000000310000780c */ /* 0x000fe40003f04270 */
        /* <DEDUP_REMOVED lines=8> */
[----:B------:R-:W-:Y:S01]  /*4ca0*/  FMNMX.FTZ R4, R34, R4, !PT ;  /* 0x0000000422047209 */ /* 0x000fe20007810000 */
[----:B------:R-:W1:Y:S01]  /*4cb0*/  SHFL.BFLY PT, R7, R2, 0x2, 0x1f ;  /* 0x0c401f0002077f89 */ /* 0x000e6200000e0000 */
[----:B------:R-:W-:-:S02]  /*4cc0*/  FSEL R141, R86, -INF , P0 ;  /* 0xff800000568d7808 */ /* 0x000fc40000000000 */
[C---:B------:R-:W-:Y:S02]  /*4cd0*/  ISETP.GT.AND P5, PT, R0.reuse, 0x39, PT ;  /* 0x000000390000780c */ /* 0x040fe40003fa4270 */
[C---:B------:R-:W-:Y:S02]  /*4ce0*/  ISETP.GT.AND P3, PT, R0.reuse, 0x40, PT ;  /* 0x000000400000780c */ /* 0x040fe40003f64270 */
[C---:B------:R-:W-:Y:S02]  /*4cf0*/  ISETP.GT.AND P2, PT, R0.reuse, 0x41, PT ;  /* 0x000000410000780c */ /* 0x040fe40003f44270 */
[C---:B------:R-:W-:Y:S02]  /*4d00*/  ISETP.GT.AND P1, PT, R0.reuse, 0x48, PT ;  /* 0x000000480000780c */ /* 0x040fe40003f24270 */
[----:B------:R-:W-:Y:S02]  /*4d10*/  ISETP.GT.AND P0, PT, R0, 0x49, PT ;  /* 0x000000490000780c */ /* 0x000fe40003f04270 */
[----:B------:R-:W-:-:S02]  /*4d20*/  FMNMX.FTZ R0, R157, R5, !PT ;  /* 0x000000059d007209 */ /* 0x000fc40007810000 */
[----:B------:R-:W-:Y:S01]  /*4d30*/  FMNMX.FTZ R5, R36, R4, !PT ;  /* 0x0000000424057209 */ /* 0x000fe20007810000 */
[----:B------:R-:W2:Y:S03]  /*4d40*/  SHFL.BFLY PT, R8, R6, 0x2, 0x1f ;  /* 0x0c401f0006087f89 */ /* 0x000ea600000e0000 */
[----:B------:R-:W-:Y:S02]  /*4d50*/  FMNMX.FTZ R5, R115, R5, !PT ;  /* 0x0000000573057209 */ /* 0x000fe40007810000 */
[----:B------:R-:W-:Y:S02]  /*4d60*/  FSEL R142, R87, -INF , P5 ;  /* 0xff800000578e7808 */ /* 0x000fe40002800000 */
[----:B------:R-:W-:Y:S02]  /*4d70*/  FMNMX.FTZ R5, R116, R5, !PT ;  /* 0x0000000574057209 */ /* 0x000fe40007810000 */
[----:B------:R-:W-:-:S02]  /*4d80*/  FMNMX.FTZ R0, R141, R0, !PT ;  /* 0x000000008d007209 */ /* 0x000fc40007810000 */
[----:B------:R-:W-:Y:S02]  /*4d90*/  FSEL R189, R102, -INF , P3 ;  /* 0xff80000066bd7808 */ /* 0x000fe40001800000 */
[----:B------:R-:W-:Y:S02]  /*4da0*/  ISETP.GT.AND P3, PT, R3, 0x20, PT ;  /* 0x000000200300780c */ /* 0x000fe40003f64270 */
[----:B------:R-:W-:Y:S02]  /*4db0*/  FMNMX.FTZ R5, R117, R5, !PT ;  /* 0x0000000575057209 */ /* 0x000fe40007810000 */
[----:B------:R-:W-:Y:S02]  /*4dc0*/  FMNMX.FTZ R0, R142, R0, !PT ;  /* 0x000000008e007209 */ /* 0x000fe40007810000 */
[----:B------:R-:W-:Y:S02]  /*4dd0*/  FSEL R197, R103, -INF , P2 ;  /* 0xff80000067c57808 */ /* 0x000fe40001000000 */
[----:B------:R-:W-:-:S02]  /*4de0*/  ISETP.GT.AND P2, PT, R3, 0x21, PT ;  /* 0x000000210300780c */ /* 0x000fc40003f44270 */
[----:B------:R-:W-:Y:S02]  /*4df0*/  FSEL R129, R82, -INF , P3 ;  /* 0xff80000052817808 */ /* 0x000fe40001800000 */
[----:B------:R-:W-:Y:S02]  /*4e00*/  FMNMX.FTZ R5, R118, R5, !PT ;  /* 0x0000000576057209 */ /* 0x000fe40007810000 */
[----:B------:R-:W-:Y:S02]  /*4e10*/  FMNMX.FTZ R0, R189, R0, !PT ;  /* 0x00000000bd007209 */ /* 0x000fe40007810000 */
[----:B------:R-:W-:Y:S02]  /*4e20*/  FSEL R192, R146, -INF , P1 ;  /* 0xff80000092c07808 */ /* 0x000fe40000800000 */
[----:B------:R-:W-:Y:S02]  /*4e30*/  FSEL R131, R83, -INF , P2 ;  /* 0xff80000053837808 */ /* 0x000fe40001000000 */
[----:B------:R-:W-:-:S02]  /*4e40*/  ISETP.GT.AND P1, PT, R3, 0x28, PT ;  /* 0x000000280300780c */ /* 0x000fc40003f24270 */
[----:B------:R-:W-:Y:S02]  /*4e50*/  FMNMX.FTZ R5, R129, R5, !PT ;  /* 0x0000000581057209 */ /* 0x000fe40007810000 */
[----:B------:R-:W-:Y:S02]  /*4e60*/  FMNMX.FTZ R4, R197, R0, !PT ;  /* 0x00000000c5047209 */ /* 0x000fe40007810000 */
[----:B-1----:R-:W-:Y:S02]  /*4e70*/  FMNMX.FTZ R0, R2, R7, !PT ;  /* 0x0000000702007209 */ /* 0x002fe40007810000 */
[----:B------:R-:W-:Y:S02]  /*4e80*/  FSEL R218, R147, -INF , P0 ;  /* 0xff80000093da7808 */ /* 0x000fe40000000000 */
[----:B------:R-:W-:Y:S02]  /*4e90*/  ISETP.GT.AND P0, PT, R3, 0x29, PT ;  /* 0x000000290300780c */ /* 0x000fe40003f04270 */
[----:B------:R-:W-:-:S02]  /*4ea0*/  FSEL R126, R54, -INF , P1 ;  /* 0xff800000367e7808 */ /* 0x000fc40000800000 */
[----:B------:R-:W-:Y:S02]  /*4eb0*/  FMNMX.FTZ R5, R131, R5, !PT ;  /* 0x0000000583057209 */ /* 0x000fe40007810000 */
[----:B------:R-:W-:Y:S01]  /*4ec0*/  FMNMX.FTZ R2, R192, R4, !PT ;  /* 0x00000004c0027209 */ /* 0x000fe20007810000 */
[----:B------:R-:W1:Y:S01]  /*4ed0*/  SHFL.BFLY PT, R7, R0, 0x1, 0x1f ;  /* 0x0c201f0000077f89 */ /* 0x000e6200000e0000 */
[----:B------:R-:W-:Y:S02]  /*4ee0*/  FSEL R128, R55, -INF , P0 ;  /* 0xff80000037807808 */ /* 0x000fe40000000000 */
[----:B------:R-:W-:Y:S02]  /*4ef0*/  ISETP.GT.AND P1, PT, R3, 0x30, PT ;  /* 0x000000300300780c */ /* 0x000fe40003f24270 */
[----:B------:R-:W-:Y:S02]  /*4f00*/  FMNMX.FTZ R5, R126, R5, !PT ;  /* 0x000000057e057209 */ /* 0x000fe40007810000 */
[----:B------:R-:W-:-:S02]  /*4f10*/  FMNMX.FTZ R2, R218, R2, !PT ;  /* 0x00000002da027209 */ /* 0x000fc40007810000 */
[----:B--2---:R-:W-:Y:S02]  /*4f20*/  FMNMX.FTZ R4, R6, R8, !PT ;  /* 0x0000000806047209 */ /* 0x004fe40007810000 */
[----:B------:R-:W-:Y:S02]  /*4f30*/  ISETP.GT.AND P0, PT, R3, 0x31, PT ;  /* 0x000000310300780c */ /* 0x000fe40003f04270 */
[----:B------:R-:W-:Y:S02]  /*4f40*/  FSEL R143, R50, -INF , P1 ;  /* 0xff800000328f7808 */ /* 0x000fe40000800000 */
[----:B------:R-:W-:Y:S01]  /*4f50*/  FMNMX.FTZ R5, R128, R5, !PT ;  /* 0x0000000580057209 */ /* 0x000fe20007810000 */
[----:B------:R-:W2:Y:S01]  /*4f60*/  SHFL.BFLY PT, R6, R2, 0x2, 0x1f ;  /* 0x0c401f0002067f89 */ /* 0x000ea200000e0000 */
[----:B------:R-:W-:Y:S02]  /*4f70*/  FSEL R144, R51, -INF , P0 ;  /* 0xff80000033907808 */ /* 0x000fe40000000000 */
[----:B------:R-:W-:Y:S01]  /*4f80*/  ISETP.GT.AND P0, PT, R3, 0x38, PT ;  /* 0x000000380300780c */ /* 0x000fe20003f04270 */
[----:B------:R-:W3:Y:S01]  /*4f90*/  SHFL.BFLY PT, R8, R4, 0x1, 0x1f ;  /* 0x0c201f0004087f89 */ /* 0x000ee200000e0000 */
[----:B------:R-:W-:-:S02]  /*4fa0*/  FMNMX.FTZ R5, R143, R5, !PT ;  /* 0x000000058f057209 */ /* 0x000fc40007810000 */
[C---:B------:R-:W-:Y:S02]  /*4fb0*/  ISETP.GT.AND P5, PT, R3.reuse, 0x39, PT ;  /* 0x000000390300780c */ /* 0x040fe40003fa4270 */
[----:B------:R-:W-:Y:S02]  /*4fc0*/  FSEL R153, R42, -INF , P0 ;  /* 0xff8000002a997808 */ /* 0x000fe40000000000 */
[----:B------:R-:W-:Y:S02]  /*4fd0*/  FMNMX.FTZ R5, R144, R5, !PT ;  /* 0x0000000590057209 */ /* 0x000fe40007810000 */
[C---:B------:R-:W-:Y:S02]  /*4fe0*/  ISETP.GT.AND P3, PT, R3.reuse, 0x40, PT ;  /* 0x000000400300780c */ /* 0x040fe40003f64270 */
[C---:B------:R-:W-:Y:S02]  /*4ff0*/  ISETP.GT.AND P2, PT, R3.reuse, 0x41, PT ;  /* 0x000000410300780c */ /* 0x040fe40003f44270 */
[----:B------:R-:W-:-:S02]  /*5000*/  ISETP.GT.AND P1, PT, R3, 0x48, PT ;  /* 0x000000480300780c */ /* 0x000fc40003f24270 */
[----:B------:R-:W-:Y:S02]  /*5010*/  ISETP.GT.AND P0, PT, R3, 0x49, PT ;  /* 0x000000490300780c */ /* 0x000fe40003f04270 */
[----:B------:R-:W-:Y:S02]  /*5020*/  FSEL R155, R43, -INF , P5 ;  /* 0xff8000002b9b7808 */ /* 0x000fe40002800000 */
[----:B------:R-:W-:Y:S01]  /*5030*/  FMNMX.FTZ R3, R153, R5, !PT ;  /* 0x0000000599037209 */ /* 0x000fe20007810000 */
[----:B------:R-:W-:Y:S01]  /*5040*/  LDSM.16.MT88.4 R40, [R203] ;  /* 0x00000000cb28783b */ /* 0x000fe20000004200 */
[----:B------:R-:W-:Y:S02]  /*5050*/  FSEL R191, R30, -INF , P3 ;  /* 0xff8000001ebf7808 */ /* 0x000fe40001800000 */
[----:B------:R-:W-:Y:S02]  /*5060*/  FMNMX.FTZ R3, R155, R3, !PT ;  /* 0x000000039b037209 */ /* 0x000fe40007810000 */
[----:B-1----:R-:W-:-:S02]  /*5070*/  FMNMX.FTZ R114, R0, R7, !PT ;  /* 0x0000000700727209 */ /* 0x002fc40007810000 */
[----:B------:R-:W-:Y:S02]  /*5080*/  FSEL R193, R31, -INF , P2 ;  /* 0xff8000001fc17808 */ /* 0x000fe40001000000 */
[----:B------:R-:W-:Y:S01]  /*5090*/  FMNMX.FTZ R0, R191, R3, !PT ;  /* 0x00000003bf007209 */ /* 0x000fe20007810000 */
[----:B------:R-:W-:Y:S01]  /*50a0*/  LDSM.16.MT88.4 R28, [R201] ;  /* 0x00000000c91c783b */ /* 0x000fe20000004200 */
[----:B------:R-:W-:Y:S02]  /*50b0*/  FSEL R199, R18, -INF , P1 ;  /* 0xff80000012c77808 */ /* 0x000fe40000800000 */
[----:B------:R-:W-:Y:S02]  /*50c0*/  FMNMX.FTZ R0, R193, R0, !PT ;  /* 0x00000000c1007209 */ /* 0x000fe40007810000 */
[----:B--2---:R-:W-:Y:S02]  /*50d0*/  FMNMX.FTZ R5, R2, R6, !PT ;  /* 0x0000000602057209 */ /* 0x004fe40007810000 */
[----:B---3--:R-:W-:-:S02]  /*50e0*/  FMNMX.FTZ R112, R4, R8, !PT ;  /* 0x0000000804707209 */ /* 0x008fc40007810000 */
[----:B------:R-:W-:Y:S02]  /*50f0*/  FSEL R220, R19, -INF , P0 ;  /* 0xff80000013dc7808 */ /* 0x000fe40000000000 */
[----:B------:R-:W-:Y:S01]  /*5100*/  FMNMX.FTZ R4, R199, R0, !PT ;  /* 0x00000000c7047209 */ /* 0x000fe20007810000 */
[----:B------:R-:W1:Y:S03]  /*5110*/  SHFL.BFLY PT, R7, R5, 0x1, 0x1f ;  /* 0x0c201f0005077f89 */ /* 0x000e6600000e0000 */
[----:B------:R-:W-:Y:S01]  /*5120*/  FMNMX.FTZ R4, R220, R4, !PT ;  /* 0x00000004dc047209 */ /* 0x000fe20007810000 */
[C---:B------:R-:W-:Y:S01]  /*5130*/  FMUL.FTZ R3, R114.reuse, c[0x0][0x2d0] ;  /* 0x0000b40072037a20 */ /* 0x040fe20000410000 */
[----:B------:R-:W-:Y:S01]  /*5140*/  FSETP.NEU.FTZ.AND P2, PT, R114, -INF , PT ;  /* 0xff8000007200780b */ /* 0x000fe20003f5d000 */
[C---:B------:R-:W-:Y:S01]  /*5150*/  FMUL.FTZ R2, R112.reuse, c[0x0][0x2d0] ;  /* 0x0000b40070027a20 */ /* 0x040fe20000410000 */
[----:B------:R-:W-:Y:S01]  /*5160*/  FSETP.NEU.FTZ.AND P1, PT, R112, -INF , PT ;  /* 0xff8000007000780b */ /* 0x000fe20003f3d000 */
[----:B------:R-:W2:Y:S01]  /*5170*/  SHFL.BFLY PT, R6, R4, 0x2, 0x1f ;  /* 0x0c401f0004067f89 */ /* 0x000ea200000e0000 */
[----:B------:R-:W-:-:S02]  /*5180*/  FSEL R3, R3, RZ, P2 ;  /* 0x000000ff03037208 */ /* 0x000fc40001000000 */
[----:B------:R-:W-:Y:S01]  /*5190*/  FSEL R2, R2, RZ, P1 ;  /* 0x000000ff02027208 */ /* 0x000fe20000800000 */
[----:B------:R-:W-:Y:S02]  /*51a0*/  LDSM.16.MT88.4 R16, [R200] ;  /* 0x00000000c810783b */ /* 0x000fe40000004200 */
[----:B------:R-:W-:-:S04]  /*51b0*/  FFMA.FTZ R0, R9, c[0x0][0x2d0], -R3 ;  /* 0x0000b40009007a23 */ /* 0x000fc80000010803 */
[----:B------:R3:W-:Y:S01]  /*51c0*/  MUFU.EX2 R242, R0 ;  /* 0x0000000000f27308 */ /* 0x0007e20000000800 */
[----:B-1----:R-:W-:Y:S01]  /*51d0*/  FMNMX.FTZ R70, R5, R7, !PT ;  /* 0x0000000705467209 */ /* 0x002fe20007810000 */
[----:B---3--:R-:W-:-:S06]  /*51e0*/  FFMA.FTZ R0, R10, c[0x0][0x2d0], -R2 ;  /* 0x0000b4000a007a23 */ /* 0x008fcc0000010802 */
[----:B------:R1:W-:Y:S01]  /*51f0*/  MUFU.EX2 R241, R0 ;  /* 0x0000000000f17308 */ /* 0x0003e20000000800 */
[--C-:B------:R-:W-:Y:S01]  /*5200*/  FFMA.FTZ R5, R12, c[0x0][0x2d0], -R2.reuse ;  /* 0x0000b4000c057a23 */ /* 0x100fe20000010802 */
[----:B------:R-:W-:Y:S02]  /*5210*/  FSETP.NEU.FTZ.AND P0, PT, R70, -INF , PT ;  /* 0xff8000004600780b */ /* 0x000fe40003f1d000 */
[----:B--2---:R-:W-:Y:S01]  /*5220*/  FMNMX.FTZ R4, R4, R6, !PT ;  /* 0x0000000604047209 */ /* 0x004fe20007810000 */
[----:B-1----:R-:W-:-:S04]  /*5230*/  FFMA.FTZ R0, R11, c[0x0][0x2d0], -R2 ;  /* 0x0000b4000b007a23 */ /* 0x002fc80000010802 */
[----:B------:R1:W2:Y:S01]  /*5240*/  MUFU.EX2 R240, R0 ;  /* 0x0000000000f07308 */ /* 0x0002a20000000800 */
[----:B------:R-:W3:Y:S07]  /*5250*/  SHFL.BFLY PT, R6, R4, 0x1, 0x1f ;  /* 0x0c201f0004067f89 */ /* 0x000eee00000e0000 */
[----:B------:R4:W-:Y:S01]  /*5260*/  MUFU.EX2 R243, R5 ;  /* 0x0000000500f37308 */ /* 0x0009e20000000800 */
[----:B-1----:R-:W-:-:S05]  /*5270*/  FMUL.FTZ R0, R70, c[0x0][0x2d0] ;  /* 0x0000b40046007a20 */ /* 0x002fca0000410000 */
[----:B------:R-:W-:Y:S01]  /*5280*/  FSEL R0, R0, RZ, P0 ;  /* 0x000000ff00007208 */ /* 0x000fe20000000000 */
[----:B----4-:R-:W-:-:S04]  /*5290*/  FFMA.FTZ R5, R13, c[0x0][0x2d0], -R2 ;  /* 0x0000b4000d057a23 */ /* 0x010fc80000010802 */
[----:B------:R1:W4:Y:S02]  /*52a0*/  MUFU.EX2 R244, R5 ;  /* 0x0000000500f47308 */ /* 0x0003240000000800 */
[----:B-1----:R-:W-:-:S06]  /*52b0*/  FFMA.FTZ R5, R14, c[0x0][0x2d0], -R0 ;  /* 0x0000b4000e057a23 */ /* 0x002fcc0000010800 */
[----:B------:R1:W-:Y:S01]  /*52c0*/  MUFU.EX2 R237, R5 ;  /* 0x0000000500ed7308 */ /* 0x0003e20000000800 */
[----:B---3--:R-:W-:Y:S01]  /*52d0*/  FMNMX.FTZ R113, R4, R6, !PT ;  /* 0x0000000604717209 */ /* 0x008fe20007810000 */
[----:B-1----:R-:W-:-:S06]  /*52e0*/  FFMA.FTZ R5, R15, c[0x0][0x2d0], -R0 ;  /* 0x0000b4000f057a23 */ /* 0x002fcc0000010800 */
[----:B------:R1:W3:Y:S01]  /*52f0*/  MUFU.EX2 R236, R5 ;  /* 0x0000000500ec7308 */ /* 0x0002e20000000800 */
[----:B------:R-:W-:Y:S02]  /*5300*/  FFMA.FTZ R4, R26, c[0x0][0x2d0], -R3 ;  /* 0x0000b4001a047a23 */ /* 0x000fe40000010803 */
[----:B-1----:R-:W-:Y:S01]  /*5310*/  FFMA.FTZ R5, R20, c[0x0][0x2d0], -R0 ;  /* 0x0000b40014057a23 */ /* 0x002fe20000010800 */
[----:B------:R-:W-:-:S04]  /*5320*/  FSETP.NEU.FTZ.AND P0, PT, R113, -INF , PT ;  /* 0xff8000007100780b */ /* 0x000fc80003f1d000 */
[----:B------:R-:W-:Y:S01]  /*5330*/  MUFU.EX2 R229, R4 ;  /* 0x0000000400e57308 */ /* 0x000fe20000000800 */
[----:B------:R-:W1:Y:S07]  /*5340*/  LDSM.16.MT88.4 R20, [R204] ;  /* 0x00000000cc14783b */ /* 0x000e6e0000004200 */
[----:B------:R5:W-:Y:S02]  /*5350*/  MUFU.EX2 R238, R5 ;  /* 0x0000000500ee7308 */ /* 0x000be40000000800 */
[----:B-----5:R-:W-:-:S06]  /*5360*/  FFMA.FTZ R5, R24, c[0x0][0x2d0], -R0 ;  /* 0x0000b40018057a23 */ /* 0x020fcc0000010800 */
[----:B------:R5:W1:Y:S02]  /*5370*/  MUFU.EX2 R239, R5 ;  /* 0x0000000500ef7308 */ /* 0x000a640000000800 */
[----:B-----5:R-:W-:-:S06]  /*5380*/  FFMA.FTZ R5, R25, c[0x0][0x2d0], -R3 ;  /* 0x0000b40019057a23 */ /* 0x020fcc0000010803 */
[----:B------:R5:W1:Y:S02]  /*5390*/  MUFU.EX2 R230, R5 ;  /* 0x0000000500e67308 */ /* 0x000a640000000800 */
[----:B-----5:R-:W-:-:S05]  /*53a0*/  FMUL.FTZ R5, R113, c[0x0][0x2d0] ;  /* 0x0000b40071057a20 */ /* 0x020fca0000410000 */
[----:B------:R-:W-:Y:S01]  /*53b0*/  FSEL R4, R5, RZ, P0 ;  /* 0x000000ff05047208 */ /* 0x000fe20000000000 */
[----:B------:R-:W-:Y:S01]  /*53c0*/  FFMA.FTZ R5, R27, c[0x0][0x2d0], -R3 ;  /* 0x0000b4001b057a23 */ /* 0x000fe20000010803 */
[----:B--2---:R-:W-:Y:S01]  /*53d0*/  F2FP.BF16.PACK_AB R8, R240, R241 ;  /* 0x000000f1f008723e */ /* 0x004fe200000010ff */
[----:B------:R-:W-:Y:S02]  /*53e0*/  LDSM.16.MT88.4 R24, [R200+0x800] ;  /* 0x00080000c818783b */ /* 0x000fe40000004200 */
[----:B------:R2:W5:Y:S02]  /*53f0*/  MUFU.EX2 R232, R5 ;  /* 0x0000000500e87308 */ /* 0x0005640000000800 */
        /* <DEDUP_REMOVED lines=8> */
[--C-:B--2---:R-:W-:Y:S01]  /*5480*/  FFMA.FTZ R5, R35, c[0x0][0x2d0], -R2.reuse ;  /* 0x0000b40023057a23 */ /* 0x104fe20000010802 */
[----:B----4-:R-:W-:Y:S01]  /*5490*/  F2FP.BF16.PACK_AB R10, R244, R243 ;  /* 0x000000f3f40a723e */ /* 0x010fe200000010ff */
[----:B------:R-:W-:Y:S04]  /*54a0*/  LDSM.16.MT88.4 R32, [R203+0x800] ;  /* 0x00080000cb20783b */ /* 0x000fe80000004200 */
[----:B------:R2:W-:Y:S02]  /*54b0*/  MUFU.EX2 R231, R5 ;  /* 0x0000000500e77308 */ /* 0x0005e40000000800 */
[----:B--2---:R-:W-:-:S06]  /*54c0*/  FFMA.FTZ R5, R37, c[0x0][0x2d0], -R2 ;  /* 0x0000b40025057a23 */ /* 0x004fcc0000010802 */
[----:B------:R2:W4:Y:S02]  /*54d0*/  MUFU.EX2 R235, R5 ;  /* 0x0000000500eb7308 */ /* 0x0005240000000800 */
[----:B--2---:R-:W-:-:S06]  /*54e0*/  FFMA.FTZ R5, R38, c[0x0][0x2d0], -R2 ;  /* 0x0000b40026057a23 */ /* 0x004fcc0000010802 */
[----:B------:R2:W-:Y:S02]  /*54f0*/  MUFU.EX2 R234, R5 ;  /* 0x0000000500ea7308 */ /* 0x0005e40000000800 */
[----:B--2---:R-:W-:Y:S01]  /*5500*/  FFMA.FTZ R5, R39, c[0x0][0x2d0], -R2 ;  /* 0x0000b40027057a23 */ /* 0x004fe20000010802 */
[----:B---3--:R-:W-:Y:S01]  /*5510*/  F2FP.BF16.PACK_AB R9, R236, R237 ;  /* 0x000000edec09723e */ /* 0x008fe200000010ff */
[----:B------:R-:W2:Y:S04]  /*5520*/  LDSM.16.MT88.4 R36, [R204+0x800] ;  /* 0x00080000cc24783b */ /* 0x000ea80000004200 */
[----:B------:R3:W-:Y:S02]  /*5530*/  MUFU.EX2 R233, R5 ;  /* 0x0000000500e97308 */ /* 0x0007e40000000800 */
[----:B---3--:R-:W-:-:S06]  /*5540*/  FFMA.FTZ R5, R44, c[0x0][0x2d0], -R0 ;  /* 0x0000b4002c057a23 */ /* 0x008fcc0000010800 */
[----:B------:R3:W-:Y:S02]  /*5550*/  MUFU.EX2 R224, R5 ;  /* 0x0000000500e07308 */ /* 0x0007e40000000800 */
[----:B---3--:R-:W-:-:S06]  /*5560*/  FFMA.FTZ R5, R45, c[0x0][0x2d0], -R0 ;  /* 0x0000b4002d057a23 */ /* 0x008fcc0000010800 */
[----:B------:R3:W1:Y:S02]  /*5570*/  MUFU.EX2 R223, R5 ;  /* 0x0000000500df7308 */ /* 0x0006640000000800 */
        /* <DEDUP_REMOVED lines=11> */
[----:B------:R3:W-:Y:S02]  /*5630*/  MUFU.EX2 R194, R5 ;  /* 0x0000000500c27308 */ /* 0x0007e40000000800 */
[----:B---3--:R-:W-:-:S06]  /*5640*/  FFMA.FTZ R5, R115, c[0x0][0x2d0], -R4 ;  /* 0x0000b40073057a23 */ /* 0x008fcc0000010804 */
[----:B------:R3:W-:Y:S02]  /*5650*/  MUFU.EX2 R186, R5 ;  /* 0x0000000500ba7308 */ /* 0x0007e40000000800 */
[----:B---3--:R-:W-:-:S06]  /*5660*/  FFMA.FTZ R5, R116, c[0x0][0x2d0], -R4 ;  /* 0x0000b40074057a23 */ /* 0x008fcc0000010804 */
[----:B------:R3:W2:Y:S01]  /*5670*/  MUFU.EX2 R184, R5 ;  /* 0x0000000500b87308 */ /* 0x0006a20000000800 */
[----:B-1----:R-:W-:Y:S01]  /*5680*/  F2FP.BF16.PACK_AB R11, R239, R238 ;  /* 0x000000eeef0b723e */ /* 0x002fe200000010ff */
[----:B---3--:R-:W-:-:S06]  /*5690*/  FFMA.FTZ R5, R117, c[0x0][0x2d0], -R4 ;  /* 0x0000b40075057a23 */ /* 0x008fcc0000010804 */
[----:B------:R1:W-:Y:S01]  /*56a0*/  MUFU.EX2 R185, R5 ;  /* 0x0000000500b97308 */ /* 0x0003e20000000800 */
[----:B------:R-:W-:Y:S02]  /*56b0*/  F2FP.BF16.PACK_AB R12, R230, R242 ;  /* 0x000000f2e60c723e */ /* 0x000fe400000010ff */
[----:B-----5:R-:W-:Y:S02]  /*56c0*/  F2FP.BF16.PACK_AB R14, R232, R229 ;  /* 0x000000e5e80e723e */ /* 0x020fe400000010ff */
[----:B------:R-:W-:Y:S01]  /*56d0*/  F2FP.BF16.PACK_AB R13, R6, R227 ;  /* 0x000000e3060d723e */ /* 0x000fe200000010ff */
[----:B-1----:R-:W-:-:S04]  /*56e0*/  FFMA.FTZ R5, R118, c[0x0][0x2d0], -R4 ;  /* 0x0000b40076057a23 */ /* 0x002fc80000010804 */
[----:B------:R1:W3:Y:S01]  /*56f0*/  MUFU.EX2 R183, R5 ;  /* 0x0000000500b77308 */ /* 0x0002e20000000800 */
[----:B------:R-:W-:Y:S01]  /*5700*/  F2FP.BF16.PACK_AB R15, R228, R7 ;  /* 0x00000007e40f723e */ /* 0x000fe200000010ff */
[----:B------:R-:W-:Y:S01]  /*5710*/  HMMA.16816.F32.BF16 R84, R8, R16, RZ ;  /* 0x000000100854723c */ /* 0x000fe200000418ff */
[----:B-1----:R-:W-:-:S05]  /*5720*/  FFMA.FTZ R5, R124, c[0x0][0x2d0], -R3 ;  /* 0x0000b4007c057a23 */ /* 0x002fca0000010803 */
[----:B------:R1:W-:Y:S02]  /*5730*/  MUFU.EX2 R181, R5 ;  /* 0x0000000500b57308 */ /* 0x0003e40000000800 */
[----:B------:R-:W-:Y:S08]  /*5740*/  HMMA.16816.F32.BF16 R72, R8, R18, RZ ;  /* 0x000000120848723c */ /* 0x000ff000000418ff */
[----:B------:R-:W-:Y:S01]  /*5750*/  HMMA.16816.F32.BF16 R88, R12, R16, RZ ;  /* 0x000000100c58723c */ /* 0x000fe200000418ff */
[----:B-1----:R-:W-:-:S07]  /*5760*/  FFMA.FTZ R5, R125, c[0x0][0x2d0], -R2 ;  /* 0x0000b4007d057a23 */ /* 0x002fce0000010802 */
[----:B------:R-:W-:Y:S01]  /*5770*/  HMMA.16816.F32.BF16 R92, R12, R18, RZ ;  /* 0x000000120c5c723c */ /* 0x000fe200000418ff */
[----:B------:R-:W1:Y:S01]  /*5780*/  LDSM.16.MT88.4 R16, [R201+0x800] ;  /* 0x00080000c910783b */ /* 0x000e620000004200 */
[----:B------:R5:W-:Y:S02]  /*5790*/  MUFU.EX2 R179, R5 ;  /* 0x0000000500b37308 */ /* 0x000be40000000800 */
[----:B-----5:R-:W-:-:S06]  /*57a0*/  FFMA.FTZ R5, R132, c[0x0][0x2d0], -R2 ;  /* 0x0000b40084057a23 */ /* 0x020fcc0000010802 */
[----:B------:R5:W1:Y:S01]  /*57b0*/  MUFU.EX2 R180, R5 ;  /* 0x0000000500b47308 */ /* 0x000a620000000800 */
[----:B------:R-:W-:Y:S01]  /*57c0*/  HMMA.16816.F32.BF16 R80, R8, R20, RZ ;  /* 0x000000140850723c */ /* 0x000fe200000418ff */
[----:B-----5:R-:W-:-:S06]  /*57d0*/  FFMA.FTZ R5, R127, c[0x0][0x2d0], -R2 ;  /* 0x0000b4007f057a23 */ /* 0x020fcc0000010802 */
[----:B------:R5:W-:Y:S01]  /*57e0*/  MUFU.EX2 R178, R5 ;  /* 0x0000000500b27308 */ /* 0x000be20000000800 */
[----:B------:R-:W-:Y:S01]  /*57f0*/  HMMA.16816.F32.BF16 R76, R8, R28, RZ ;  /* 0x0000001c084c723c */ /* 0x000fe200000418ff */
[----:B-----5:R-:W-:-:S06]  /*5800*/  FFMA.FTZ R5, R130, c[0x0][0x2d0], -R2 ;  /* 0x0000b40082057a23 */ /* 0x020fcc0000010802 */
[----:B------:R5:W-:Y:S01]  /*5810*/  MUFU.EX2 R177, R5 ;  /* 0x0000000500b17308 */ /* 0x000be20000000800 */
[C---:B------:R-:W-:Y:S08]  /*5820*/  HMMA.16816.F32.BF16 R56, R8.reuse, R40, RZ ;  /* 0x000000280838723c */ /* 0x040ff000000418ff */
[----:B------:R-:W-:Y:S01]  /*5830*/  HMMA.16816.F32.BF16 R64, R8, R22, RZ ;  /* 0x000000160840723c */ /* 0x000fe200000418ff */
[----:B-----5:R-:W-:-:S07]  /*5840*/  FFMA.FTZ R5, R133, c[0x0][0x2d0], -R0 ;  /* 0x0000b40085057a23 */ /* 0x020fce0000010800 */
[C---:B------:R-:W-:Y:S01]  /*5850*/  HMMA.16816.F32.BF16 R60, R8.reuse, R30, RZ ;  /* 0x0000001e083c723c */ /* 0x040fe200000418ff */
[----:B------:R5:W-:Y:S07]  /*5860*/  MUFU.EX2 R176, R5 ;  /* 0x0000000500b07308 */ /* 0x000bee0000000800 */
[----:B------:R-:W-:Y:S01]  /*5870*/  HMMA.16816.F32.BF16 R52, R8, R42, RZ ;  /* 0x0000002a0834723c */ /* 0x000fe200000418ff */
[----:B-----5:R-:W-:-:S04]  /*5880*/  FFMA.FTZ R5, R134, c[0x0][0x2d0], -R0 ;  /* 0x0000b40086057a23 */ /* 0x020fc80000010800 */
[----:B------:R5:W1:Y:S03]  /*5890*/  MUFU.EX2 R175, R5 ;  /* 0x0000000500af7308 */ /* 0x000a660000000800 */
[----:B------:R-:W-:Y:S01]  /*58a0*/  HMMA.16816.F32.BF16 R48, R12, R20, RZ ;  /* 0x000000140c30723c */ /* 0x000fe200000418ff */
[----:B----4-:R-:W-:-:S07]  /*58b0*/  F2FP.BF16.PACK_AB R8, R235, R231 ;  /* 0x000000e7eb08723e */ /* 0x010fce00000010ff */
[----:B------:R-:W-:Y:S01]  /*58c0*/  HMMA.16816.F32.BF16 R108, R12, R22, RZ ;  /* 0x000000160c6c723c */ /* 0x000fe200000418ff */
[----:B-----5:R-:W-:-:S07]  /*58d0*/  FFMA.FTZ R5, R135, c[0x0][0x2d0], -R0 ;  /* 0x0000b40087057a23 */ /* 0x020fce0000010800 */
[----:B------:R-:W-:Y:S01]  /*58e0*/  HMMA.16816.F32.BF16 R20, R12, R40, RZ ;  /* 0x000000280c14723c */ /* 0x000fe200000418ff */
[----:B------:R-:W-:Y:S01]  /*58f0*/  F2FP.BF16.PACK_AB R9, R223, R224 ;  /* 0x000000e0df09723e */ /* 0x000fe200000010ff */
[----:B------:R-:W-:Y:S01]  /*5900*/  LDSM.16.MT88.4 R132, [R200+0x2000] ;  /* 0x00200000c884783b */ /* 0x000fe20000004200 */
[----:B------:R4:W-:Y:S01]  /*5910*/  MUFU.EX2 R174, R5 ;  /* 0x0000000500ae7308 */ /* 0x0009e20000000800 */
[----:B------:R-:W-:Y:S02]  /*5920*/  F2FP.BF16.PACK_AB R10, R233, R234 ;  /* 0x000000eae90a723e */ /* 0x000fe400000010ff */
[----:B------:R-:W-:Y:S01]  /*5930*/  F2FP.BF16.PACK_AB R11, R225, R226 ;  /* 0x000000e2e10b723e */ /* 0x000fe200000010ff */
[----:B----4-:R-:W-:-:S04]  /*5940*/  FFMA.FTZ R5, R136, c[0x0][0x2d0], -R0 ;  /* 0x0000b40088057a23 */ /* 0x010fc80000010800 */
[----:B------:R4:W5:Y:S02]  /*5950*/  MUFU.EX2 R173, R5 ;  /* 0x0000000500ad7308 */ /* 0x0009640000000800 */
[----:B--2---:R-:W-:Y:S01]  /*5960*/  HMMA.16816.F32.BF16 R96, R8, R36, R80 ;  /* 0x000000240860723c */ /* 0x004fe20000041850 */
[----:B----4-:R-:W-:-:S05]  /*5970*/  FFMA.FTZ R5, R138, c[0x0][0x2d0], -R3 ;  /* 0x0000b4008a057a23 */ /* 0x010fca0000010803 */
[----:B------:R2:W4:Y:S02]  /*5980*/  MUFU.EX2 R172, R5 ;  /* 0x0000000500ac7308 */ /* 0x0005240000000800 */
[C---:B-1----:R-:W-:Y:S08]  /*5990*/  HMMA.16816.F32.BF16 R80, R8.reuse, R16, R76 ;  /* 0x000000100850723c */ /* 0x042ff0000004184c */
[----:B------:R-:W-:Y:S01]  /*59a0*/  HMMA.16816.F32.BF16 R104, R8, R24, R84 ;  /* 0x000000180868723c */ /* 0x000fe20000041854 */
[----:B--2---:R-:W-:-:S07]  /*59b0*/  FFMA.FTZ R5, R137, c[0x0][0x2d0], -R3 ;  /* 0x0000b40089057a23 */ /* 0x004fce0000010803 */
[C---:B------:R-:W-:Y:S01]  /*59c0*/  HMMA.16816.F32.BF16 R76, R8.reuse, R32, R56 ;  /* 0x00000020084c723c */ /* 0x040fe20000041838 */
[----:B------:R1:W-:Y:S07]  /*59d0*/  MUFU.EX2 R171, R5 ;  /* 0x0000000500ab7308 */ /* 0x0003ee0000000800 */
        /* <DEDUP_REMOVED lines=9> */
[----:B---3--:R-:W-:Y:S01]  /*5a70*/  F2FP.BF16.PACK_AB R11, R183, R185 ;  /* 0x000000b9b70b723e */ /* 0x008fe200000010ff */
[----:B-1----:R-:W-:Y:S01]  /*5a80*/  FFMA.FTZ R5, R140, c[0x0][0x2d0], -R3 ;  /* 0x0000b4008c057a23 */ /* 0x002fe20000010803 */
[----:B------:R-:W-:Y:S03]  /*5a90*/  HMMA.16816.F32.BF16 R100, R12, R42, RZ ;  /* 0x0000002a0c64723c */ /* 0x000fe600000418ff */
[----:B------:R1:W-:Y:S05]  /*5aa0*/  MUFU.EX2 R169, R5 ;  /* 0x0000000500a97308 */ /* 0x0003ea0000000800 */
[C---:B------:R-:W-:Y:S08]  /*5ab0*/  HMMA.16816.F32.BF16 R56, R8.reuse, R24, R88 ;  /* 0x000000180838723c */ /* 0x040ff00000041858 */
[----:B------:R-:W-:Y:S01]  /*5ac0*/  HMMA.16816.F32.BF16 R40, R8, R26, R92 ;  /* 0x0000001a0828723c */ /* 0x000fe2000004185c */
[----:B-1----:R-:W-:-:S07]  /*5ad0*/  FFMA.FTZ R5, R129, c[0x0][0x2d0], -R4 ;  /* 0x0000b40081057a23 */ /* 0x002fce0000010804 */
[C---:B------:R-:W-:Y:S01]  /*5ae0*/  HMMA.16816.F32.BF16 R48, R8.reuse, R36, R48 ;  /* 0x000000240830723c */ /* 0x040fe20000041830 */
[----:B------:R1:W-:Y:S07]  /*5af0*/  MUFU.EX2 R168, R5 ;  /* 0x0000000500a87308 */ /* 0x0003ee0000000800 */
[----:B------:R-:W-:Y:S01]  /*5b00*/  HMMA.16816.F32.BF16 R24, R8, R38, R108 ;  /* 0x000000260818723c */ /* 0x000fe2000004186c */
[----:B------:R-:W2:Y:S07]  /*5b10*/  LDSM.16.MT88.4 R36, [R203+0x1000] ;  /* 0x00100000cb24783b */ /* 0x000eae0000004200 */
[----:B------:R-:W-:Y:S01]  /*5b20*/  HMMA.16816.F32.BF16 R44, R12, R28, RZ ;  /* 0x0000001c0c2c723c */ /* 0x000fe200000418ff */
[----:B-1----:R-:W-:-:S07]  /*5b30*/  FFMA.FTZ R5, R131, c[0x0][0x2d0], -R4 ;  /* 0x0000b40083057a23 */ /* 0x002fce0000010804 */
[----:B------:R-:W-:Y:S01]  /*5b40*/  HMMA.16816.F32.BF16 R120, R12, R30, RZ ;  /* 0x0000001e0c78723c */ /* 0x000fe200000418ff */
[----:B------:R-:W1:Y:S04]  /*5b50*/  LDSM.16.MT88.4 R12, [R200+0x1000] ;  /* 0x00100000c80c783b */ /* 0x000e680000004200 */
[----:B------:R-:W-:Y:S03]  /*5b60*/  LDSM.16.MT88.4 R28, [R201+0x1000] ;  /* 0x00100000c91c783b */ /* 0x000fe60000004200 */
[----:B------:R-:W-:Y:S01]  /*5b70*/  HMMA.16816.F32.BF16 R88, R8, R32, R20 ;  /* 0x000000200858723c */ /* 0x000fe20000041814 */
[----:B------:R-:W3:Y:S01]  /*5b80*/  LDSM.16.MT88.4 R20, [R204+0x1000] ;  /* 0x00100000cc14783b */ /* 0x000ee20000004200 */
[----:B------:R2:W1:Y:S02]  /*5b90*/  MUFU.EX2 R167, R5 ;  /* 0x0000000500a77308 */ /* 0x0004640000000800 */
        /* <DEDUP_REMOVED lines=8> */
[----:B------:R-:W-:Y:S07]  /*5c20*/  HMMA.16816.F32.BF16 R84, R8, R34, R100 ;  /* 0x000000220854723c */ /* 0x000fee0000041864 */
[----:B------:R-:W-:Y:S01]  /*5c30*/  F2FP.BF16.PACK_AB R8, R180, R179 ;  /* 0x000000b3b408723e */ /* 0x000fe200000010ff */
[----:B--2---:R-:W-:Y:S01]  /*5c40*/  FFMA.FTZ R5, R151, c[0x0][0x2d0], -R3 ;  /* 0x0000b40097057a23 */ /* 0x004fe20000010803 */
[----:B------:R-:W-:-:S03]  /*5c50*/  F2FP.BF16.PACK_AB R9, R175, R176 ;  /* 0x000000b0af09723e */ /* 0x000fc600000010ff */
[----:B------:R2:W-:Y:S01]  /*5c60*/  MUFU.EX2 R163, R5 ;  /* 0x0000000500a37308 */ /* 0x0005e20000000800 */
[----:B------:R-:W-:Y:S02]  /*5c70*/  F2FP.BF16.PACK_AB R10, R177, R178 ;  /* 0x000000b2b10a723e */ /* 0x000fe400000010ff */
[----:B-----5:R-:W-:Y:S01]  /*5c80*/  F2FP.BF16.PACK_AB R11, R173, R174 ;  /* 0x000000aead0b723e */ /* 0x020fe200000010ff */
[----:B--2---:R-:W-:-:S04]  /*5c90*/  FFMA.FTZ R5, R149, c[0x0][0x2d0], -R2 ;  /* 0x0000b40095057a23 */ /* 0x004fc80000010802 */
[----:B------:R2:W-:Y:S02]  /*5ca0*/  MUFU.EX2 R162, R5 ;  /* 0x0000000500a27308 */ /* 0x0005e40000000800 */
[C---:B------:R-:W-:Y:S08]  /*5cb0*/  HMMA.16816.F32.BF16 R92, R8.reuse, R36, R76 ;  /* 0x00000024085c723c */ /* 0x040ff0000004184c */
[----:B-1----:R-:W-:Y:S01]  /*5cc0*/  HMMA.16816.F32.BF16 R76, R8, R14, R72 ;  /* 0x0000000e084c723c */ /* 0x002fe20000041848 */
[----:B--2---:R-:W-:-:S07]  /*5cd0*/  FFMA.FTZ R5, R150, c[0x0][0x2d0], -R2 ;  /* 0x0000b40096057a23 */ /* 0x004fce0000010802 */
[C---:B---3--:R-:W-:Y:S01]  /*5ce0*/  HMMA.16816.F32.BF16 R72, R8.reuse, R22, R64 ;  /* 0x000000160848723c */ /* 0x048fe20000041840 */
[----:B------:R1:W2:Y:S07]  /*5cf0*/  MUFU.EX2 R161, R5 ;  /* 0x0000000500a17308 */ /* 0x0002ae0000000800 */
[C---:B------:R-:W-:Y:S08]  /*5d00*/  HMMA.16816.F32.BF16 R64, R8.reuse, R30, R60 ;  /* 0x0000001e0840723c */ /* 0x040ff0000004183c */
[----:B------:R-:W-:Y:S01]  /*5d10*/  HMMA.16816.F32.BF16 R104, R8, R12, R104 ;  /* 0x0000000c0868723c */ /* 0x000fe20000041868 */
[----:B-1----:R-:W-:-:S04]  /*5d20*/  FFMA.FTZ R5, R152, c[0x0][0x2d0], -R2 ;  /* 0x0000b40098057a23 */ /* 0x002fc80000010802 */
[----:B------:R1:W-:Y:S03]  /*5d30*/  MUFU.EX2 R160, R5 ;  /* 0x0000000500a07308 */ /* 0x0003e60000000800 */
[C---:B------:R-:W-:Y:S08]  /*5d40*/  HMMA.16816.F32.BF16 R96, R8.reuse, R20, R96 ;  /* 0x000000140860723c */ /* 0x040ff00000041860 */
[C---:B------:R-:W-:Y:S08]  /*5d50*/  HMMA.16816.F32.BF16 R80, R8.reuse, R28, R80 ;  /* 0x0000001c0850723c */ /* 0x040ff00000041850 */
[----:B------:R-:W-:Y:S01]  /*5d60*/  HMMA.16816.F32.BF16 R60, R8, R38, R52 ;  /* 0x00000026083c723c */ /* 0x000fe20000041834 */
[----:B-1----:R-:W-:-:S06]  /*5d70*/  FFMA.FTZ R5, R154, c[0x0][0x2d0], -R2 ;  /* 0x0000b4009a057a23 */ /* 0x002fcc0000010802 */
[----:B----4-:R-:W-:Y:S02]  /*5d80*/  F2FP.BF16.PACK_AB R8, R172, R181 ;  /* 0x000000b5ac08723e */ /* 0x010fe400000010ff */
[----:B------:R-:W-:Y:S02]  /*5d90*/  F2FP.BF16.PACK_AB R9, R167, R168 ;  /* 0x000000a8a709723e */ /* 0x000fe400000010ff */
[----:B------:R-:W-:Y:S02]  /*5da0*/  F2FP.BF16.PACK_AB R10, R170, R171 ;  /* 0x000000abaa0a723e */ /* 0x000fe400000010ff */
[----:B------:R-:W-:Y:S01]  /*5db0*/  F2FP.BF16.PACK_AB R11, R164, R165 ;  /* 0x000000a5a40b723e */ /* 0x000fe200000010ff */
[----:B------:R1:W-:Y:S06]  /*5dc0*/  MUFU.EX2 R159, R5 ;  /* 0x00000005009f7308 */ /* 0x0003ec0000000800 */
[----:B------:R-:W-:Y:S01]  /*5dd0*/  HMMA.16816.F32.BF16 R32, R8, R22, R24 ;  /* 0x000000160820723c */ /* 0x000fe20000041818 */
[----:B------:R-:W3:Y:S01]  /*5de0*/  LDSM.16.MT88.4 R24, [R200+0x1800] ;  /* 0x00180000c818783b */ /* 0x000ee20000004200 */
[----:B-1----:R-:W-:-:S04]  /*5df0*/  FFMA.FTZ R5, R156, c[0x0][0x2d0], -R0 ;  /* 0x0000b4009c057a23 */ /* 0x002fc80000010800 */
[----:B------:R1:W-:Y:S02]  /*5e00*/  MUFU.EX2 R158, R5 ;  /* 0x00000005009e7308 */ /* 0x0003e40000000800 */
[----:B------:R-:W-:Y:S01]  /*5e10*/  HMMA.16816.F32.BF16 R48, R8, R20, R48 ;  /* 0x000000140830723c */ /* 0x000fe20000041830 */
[----:B------:R-:W4:Y:S01]  /*5e20*/  LDSM.16.MT88.4 R20, [R204+0x1800] ;  /* 0x00180000cc14783b */ /* 0x000f220000004200 */
[----:B-1----:R-:W-:-:S04]  /*5e30*/  FFMA.FTZ R5, R157, c[0x0][0x2d0], -R0 ;  /* 0x0000b4009d057a23 */ /* 0x002fc80000010800 */
[----:B------:R1:W5:Y:S02]  /*5e40*/  MUFU.EX2 R157, R5 ;  /* 0x00000005009d7308 */ /* 0x0003640000000800 */
[----:B-1----:R-:W-:-:S06]  /*5e50*/  FFMA.FTZ R5, R141, c[0x0][0x2d0], -R0 ;  /* 0x0000b4008d057a23 */ /* 0x002fcc0000010800 */
[----:B------:R1:W-:Y:S02]  /*5e60*/  MUFU.EX2 R118, R5 ;  /* 0x0000000500767308 */ /* 0x0003e40000000800 */
[----:B-1----:R-:W-:-:S06]  /*5e70*/  FFMA.FTZ R5, R142, c[0x0][0x2d0], -R0 ;  /* 0x0000b4008e057a23 */ /* 0x002fcc0000010800 */
[----:B------:R1:W1:Y:S01]  /*5e80*/  MUFU.EX2 R156, R5 ;  /* 0x00000005009c7308 */ /* 0x0002620000000800 */
[----:B------:R-:W-:Y:S01]  /*5e90*/  HMMA.16816.F32.BF16 R52, R8, R14, R40 ;  /* 0x0000000e0834723c */ /* 0x000fe20000041828 */
[----:B-1----:R-:W-:-:S06]  /*5ea0*/  FFMA.FTZ R5, R187, c[0x0][0x2d0], -R3 ;  /* 0x0000b400bb057a23 */ /* 0x002fcc0000010803 */
[----:B------:R1:W-:Y:S01]  /*5eb0*/  MUFU.EX2 R117, R5 ;  /* 0x0000000500757308 */ /* 0x0003e20000000800 */
[C---:B------:R-:W-:Y:S08]  /*5ec0*/  HMMA.16816.F32.BF16 R40, R8.reuse, R28, R44 ;  /* 0x0000001c0828723c */ /* 0x040ff0000004182c */
[----:B------:R-:W-:Y:S01]  /*5ed0*/  HMMA.16816.F32.BF16 R44, R8, R36, R88 ;  /* 0x00000024082c723c */ /* 0x000fe20000041858 */
[----:B-1----:R-:W-:-:S07]  /*5ee0*/  FFMA.FTZ R5, R182, c[0x0][0x2d0], -R3 ;  /* 0x0000b400b6057a23 */ /* 0x002fce0000010803 */
[C---:B------:R-:W-:Y:S01]  /*5ef0*/  HMMA.16816.F32.BF16 R56, R8.reuse, R12, R56 ;  /* 0x0000000c0838723c */ /* 0x040fe20000041838 */
[----:B------:R-:W-:Y:S01]  /*5f00*/  LDSM.16.MT88.4 R12, [R203+0x1800] ;  /* 0x00180000cb0c783b */ /* 0x000fe20000004200 */
[----:B------:R1:W-:Y:S06]  /*5f10*/  MUFU.EX2 R116, R5 ;  /* 0x0000000500747308 */ /* 0x0003ec0000000800 */
[C---:B------:R-:W-:Y:S01]  /*5f20*/  HMMA.16816.F32.BF16 R28, R8.reuse, R30, R16 ;  /* 0x0000001e081c723c */ /* 0x040fe20000041810 */
[----:B------:R-:W4:Y:S07]  /*5f30*/  LDSM.16.MT88.4 R16, [R201+0x1800] ;  /* 0x00180000c910783b */ /* 0x000f2e0000004200 */
[----:B------:R-:W-:Y:S01]  /*5f40*/  HMMA.16816.F32.BF16 R36, R8, R38, R84 ;  /* 0x000000260824723c */ /* 0x000fe20000041854 */
[----:B------:R-:W4:Y:S01]  /*5f50*/  LDSM.16.MT88.4 R84, [R204+0x2000] ;  /* 0x00200000cc54783b */ /* 0x000f220000004200 */
[----:B-1----:R-:W-:-:S05]  /*5f60*/  FFMA.FTZ R5, R188, c[0x0][0x2d0], -R3 ;  /* 0x0000b400bc057a23 */ /* 0x002fca0000010803 */
[----:B--2---:R-:W-:Y:S02]  /*5f70*/  F2FP.BF16.PACK_AB R8, R161, R162 ;  /* 0x000000a2a108723e */ /* 0x004fe400000010ff */
[----:B-----5:R-:W-:Y:S02]  /*5f80*/  F2FP.BF16.PACK_AB R9, R157, R158 ;  /* 0x0000009e9d09723e */ /* 0x020fe400000010ff */
[----:B------:R-:W-:Y:S02]  /*5f90*/  F2FP.BF16.PACK_AB R10, R159, R160 ;  /* 0x000000a09f0a723e */ /* 0x000fe400000010ff */
[----:B------:R-:W-:Y:S01]  /*5fa0*/  F2FP.BF16.PACK_AB R11, R156, R118 ;  /* 0x000000769c0b723e */ /* 0x000fe200000010ff */
[----:B------:R1:W-:Y:S06]  /*5fb0*/  MUFU.EX2 R115, R5 ;  /* 0x0000000500737308 */ /* 0x0003ec0000000800 */
[----:B---3--:R-:W-:Y:S01]  /*5fc0*/  HMMA.16816.F32.BF16 R128, R8, R26, R76 ;  /* 0x0000001a0880723c */ /* 0x008fe2000004184c */
[----:B-1----:R-:W-:-:S04]  /*5fd0*/  FFMA.FTZ R5, R190, c[0x0][0x2d0], -R3 ;  /* 0x0000b400be057a23 */ /* 0x002fc80000010803 */
[----:B------:R1:W-:Y:S02]  /*5fe0*/  MUFU.EX2 R77, R5 ;  /* 0x00000005004d7308 */ /* 0x0003e40000000800 */
[----:B-1----:R-:W-:-:S06]  /*5ff0*/  FFMA.FTZ R5, R143, c[0x0][0x2d0], -R4 ;  /* 0x0000b4008f057a23 */ /* 0x002fcc0000010804 */
[----:B------:R1:W-:Y:S02]  /*6000*/  MUFU.EX2 R76, R5 ;  /* 0x00000005004c7308 */ /* 0x0003e40000000800 */
[--C-:B-1----:R-:W-:Y:S02]  /*6010*/  FFMA.FTZ R5, R144, c[0x0][0x2d0], -R4.reuse ;  /* 0x0000b40090057a23 */ /* 0x102fe40000010804 */
[----:B----4-:R-:W-:Y:S04]  /*6020*/  HMMA.16816.F32.BF16 R144, R8, R22, R72 ;  /* 0x000000160890723c */ /* 0x010fe80000041848 */
[----:B------:R1:W2:Y:S01]  /*6030*/  MUFU.EX2 R74, R5 ;  /* 0x00000005004a7308 */ /* 0x0002a20000000800 */
[----:B------:R-:W-:Y:S02]  /*6040*/  FFMA.FTZ R3, R222, c[0x0][0x2d0], -R3 ;  /* 0x0000b400de037a23 */ /* 0x000fe40000010803 */
[----:B-1----:R-:W-:-:S05]  /*6050*/  FFMA.FTZ R5, R153, c[0x0][0x2d0], -R4 ;  /* 0x0000b40099057a23 */ /* 0x002fca0000010804 */
[----:B------:R1:W-:Y:S02]  /*6060*/  MUFU.EX2 R73, R5 ;  /* 0x0000000500497308 */ /* 0x0003e40000000800 */
[----:B-1----:R-:W-:-:S06]  /*6070*/  FFMA.FTZ R5, R155, c[0x0][0x2d0], -R4 ;  /* 0x0000b4009b057a23 */ /* 0x002fcc0000010804 */
[----:B------:R-:W1:Y:S01]  /*6080*/  MUFU.EX2 R72, R5 ;  /* 0x0000000500487308 */ /* 0x000e620000000800 */
[C---:B------:R-:W-:Y:S07]  /*6090*/  HMMA.16816.F32.BF16 R124, R8.reuse, R24, R104 ;  /* 0x00000018087c723c */ /* 0x040fee0000041868 */
[----:B------:R3:W-:Y:S01]  /*60a0*/  MUFU.EX2 R75, R3 ;  /* 0x00000003004b7308 */ /* 0x0007e20000000800 */
[C---:B------:R-:W-:Y:S01]  /*60b0*/  HMMA.16816.F32.BF16 R140, R8.reuse, R20, R96 ;  /* 0x00000014088c723c */ /* 0x040fe20000041860 */
[----:B------:R-:W4:Y:S07]  /*60c0*/  LDSM.16.MT88.4 R96, [R201+0x2000] ;  /* 0x00200000c960783b */ /* 0x000f2e0000004200 */
[----:B------:R-:W-:Y:S01]  /*60d0*/  HMMA.16816.F32.BF16 R80, R8, R16, R80 ;  /* 0x000000100850723c */ /* 0x000fe20000041850 */
[----:B---3--:R-:W-:-:S07]  /*60e0*/  FFMA.FTZ R3, R198, c[0x0][0x2d0], -R2 ;  /* 0x0000b400c6037a23 */ /* 0x008fce0000010802 */
[C---:B------:R-:W-:Y:S01]  /*60f0*/  HMMA.16816.F32.BF16 R64, R8.reuse, R18, R64 ;  /* 0x000000120840723c */ /* 0x040fe20000041840 */
[----:B------:R3:W-:Y:S07]  /*6100*/  MUFU.EX2 R68, R3 ;  /* 0x0000000300447308 */ /* 0x0007ee0000000800 */
[C---:B------:R-:W-:Y:S08]  /*6110*/  HMMA.16816.F32.BF16 R104, R8.reuse, R12, R92 ;  /* 0x0000000c0868723c */ /* 0x040ff0000004185c */
[----:B------:R-:W-:Y:S01]  /*6120*/  HMMA.16816.F32.BF16 R60, R8, R14, R60 ;  /* 0x0000000e083c723c */ /* 0x000fe2000004183c */
[----:B---3--:R-:W-:-:S06]  /*6130*/  FFMA.FTZ R3, R221, c[0x0][0x2d0], -R2 ;  /* 0x0000b400dd037a23 */ /* 0x008fcc0000010802 */
[----:B------:R-:W-:Y:S02]  /*6140*/  F2FP.BF16.PACK_AB R8, R166, R169 ;  /* 0x000000a9a608723e */ /* 0x000fe400000010ff */
[----:B--2---:R-:W-:Y:S02]  /*6150*/  F2FP.BF16.PACK_AB R9, R74, R76 ;  /* 0x0000004c4a09723e */ /* 0x004fe400000010ff */
[----:B------:R-:W-:Y:S02]  /*6160*/  F2FP.BF16.PACK_AB R10, R117, R163 ;  /* 0x000000a3750a723e */ /* 0x000fe400000010ff */
[----:B-1----:R-:W-:Y:S01]  /*6170*/  F2FP.BF16.PACK_AB R11, R72, R73 ;  /* 0x00000049480b723e */ /* 0x002fe200000010ff */
[----:B------:R1:W-:Y:S06]  /*6180*/  MUFU.EX2 R71, R3 ;  /* 0x0000000300477308 */ /* 0x0003ec0000000800 */
[----:B------:R-:W-:Y:S01]  /*6190*/  HMMA.16816.F32.BF16 R56, R8, R24, R56 ;  /* 0x000000180838723c */ /* 0x000fe20000041838 */
[----:B-1----:R-:W-:-:S02]  /*61a0*/  FFMA.FTZ R3, R219, c[0x0][0x2d0], -R2 ;  /* 0x0000b400db037a23 */ /* 0x002fc40000010802 */
[----:B------:R-:W-:-:S04]  /*61b0*/  FFMA.FTZ R2, R217, c[0x0][0x2d0], -R2 ;  /* 0x0000b400d9027a23 */ /* 0x000fc80000010802 */
[----:B------:R1:W-:Y:S01]  /*61c0*/  MUFU.EX2 R25, R2 ;  /* 0x0000000200197308 */ /* 0x0003e20000000800 */
[----:B------:R-:W-:Y:S01]  /*61d0*/  HMMA.16816.F32.BF16 R32, R8, R22, R32 ;  /* 0x000000160820723c */ /* 0x000fe20000041820 */
[----:B-1----:R-:W-:-:S06]  /*61e0*/  FFMA.FTZ R2, R189, c[0x0][0x2d0], -R0 ;  /* 0x0000b400bd027a23 */ /* 0x002fcc0000010800 */
[----:B------:R1:W-:Y:S01]  /*61f0*/  MUFU.EX2 R24, R2 ;  /* 0x0000000200187308 */ /* 0x0003e20000000800 */
[----:B------:R-:W-:Y:S01]  /*6200*/  HMMA.16816.F32.BF16 R48, R8, R20, R48 ;  /* 0x000000140830723c */ /* 0x000fe20000041830 */
[----:B-1----:R-:W-:-:S06]  /*6210*/  FFMA.FTZ R2, R197, c[0x0][0x2d0], -R0 ;  /* 0x0000b400c5027a23 */ /* 0x002fcc0000010800 */
[----:B------:R1:W-:Y:S01]  /*6220*/  MUFU.EX2 R22, R2 ;  /* 0x0000000200167308 */ /* 0x0003e20000000800 */
[----:B------:R-:W-:Y:S01]  /*6230*/  HMMA.16816.F32.BF16 R44, R8, R12, R44 ;  /* 0x0000000c082c723c */ /* 0x000fe2000004182c */
[--C-:B-1----:R-:W-:Y:S02]  /*6240*/  FFMA.FTZ R2, R192, c[0x0][0x2d0], -R0.reuse ;  /* 0x0000b400c0027a23 */ /* 0x102fe40000010800 */
[----:B------:R-:W-:-:S04]  /*6250*/  FFMA.FTZ R0, R218, c[0x0][0x2d0], -R0 ;  /* 0x0000b400da007a23 */ /* 0x000fc80000010800 */
[----:B------:R1:W-:Y:S01]  /*6260*/  MUFU.EX2 R20, R0 ;  /* 0x0000000000147308 */ /* 0x0003e20000000800 */
[----:B------:R-:W-:Y:S01]  /*6270*/  HMMA.16816.F32.BF16 R52, R8, R26, R52 ;  /* 0x0000001a0834723c */ /* 0x000fe20000041834 */
[----:B-1----:R-:W-:-:S06]  /*6280*/  FFMA.FTZ R0, R191, c[0x0][0x2d0], -R4 ;  /* 0x0000b400bf007a23 */ /* 0x002fcc0000010804 */
[----:B------:R1:W2:Y:S01]  /*6290*/  MUFU.EX2 R12, R0 ;  /* 0x00000000000c7308 */ /* 0x0002a20000000800 */
[C---:B------:R-:W-:Y:S08]  /*62a0*/  HMMA.16816.F32.BF16 R40, R8.reuse, R16, R40 ;  /* 0x000000100828723c */ /* 0x040ff00000041828 */
[----:B------:R-:W-:Y:S01]  /*62b0*/  HMMA.16816.F32.BF16 R28, R8, R18, R28 ;  /* 0x00000012081c723c */ /* 0x000fe2000004181c */
[----:B------:R3:W-:Y:S01]  /*62c0*/  MUFU.EX2 R21, R2 ;  /* 0x0000000200157308 */ /* 0x0007e20000000800 */
[----:B------:R-:W5:Y:S01]  /*62d0*/  LDSM.16.MT88.4 R16, [R203+0x2000] ;  /* 0x00200000cb10783b */ /* 0x000f620000004200 */
[----:B-1----:R-:W-:-:S05]  /*62e0*/  FFMA.FTZ R0, R193, c[0x0][0x2d0], -R4 ;  /* 0x0000b400c1007a23 */ /* 0x002fca0000010804 */
[----:B------:R-:W-:Y:S01]  /*62f0*/  HMMA.16816.F32.BF16 R36, R8, R14, R36 ;  /* 0x0000000e0824723c */ /* 0x000fe20000041824 */
[----:B------:R1:W1:Y:S01]  /*6300*/  MUFU.EX2 R8, R0 ;  /* 0x0000000000087308 */ /* 0x0002620000000800 */
[----:B---3--:R-:W-:-:S04]  /*6310*/  @P4 IMAD.HI.U32 R2, R247, c[0x0][0x2c8], RZ ;  /* 0x0000b200f7024a27 */ /* 0x008fc800078e00ff */
[----:B-1----:R-:W-:-:S04]  /*6320*/  FFMA.FTZ R0, R199, c[0x0][0x2d0], -R4 ;  /* 0x0000b400c7007a23 */ /* 0x002fc80000010804 */
[----:B------:R1:W3:Y:S02]  /*6330*/  MUFU.EX2 R9, R0 ;  /* 0x0000000000097308 */ /* 0x0002e40000000800 */
        /* <DEDUP_REMOVED lines=76> */
[----:B------:R-:W-:Y:S02]  /*6800*/  FADD.FTZ R4, R22, R4 ;  /* 0x0000000416047221 */ /* 0x000fe40000010000 */
[----:B------:R-:W-:Y:S02]  /*6810*/  FADD.FTZ R3, R77, R3 ;  /* 0x000000034d037221 */ /* 0x000fe40000010000 */
[----:B---3--:R-:W-:-:S02]  /*6820*/  FADD.FTZ R2, R9, R2 ;  /* 0x0000000209027221 */ /* 0x008fc40000010000 */
        /* <DEDUP_REMOVED lines=8> */
[----:B------:R1:W-:Y:S01]  /*68b0*/  STL [R1], R5 ;  /* 0x0000000501007387 */ /* 0x0003e20000100800 */
        /* <DEDUP_REMOVED lines=13> */
[C---:B------:R-:W-:Y:S08]  /*6990*/  HMMA.16816.F32.BF16 R124, R152.reuse, R132, R124 ;  /* 0x00000084987c723c */ /* 0x040ff0000004187c */
[C---:B------:R-:W-:Y:S08]  /*69a0*/  HMMA.16816.F32.BF16 R128, R152.reuse, R134, R128 ;  /* 0x000000869880723c */ /* 0x040ff00000041880 */
[C---:B------:R-:W-:Y:S08]  /*69b0*/  HMMA.16816.F32.BF16 R140, R152.reuse, R84, R140 ;  /* 0x00000054988c723c */ /* 0x040ff0000004188c */
[C---:B------:R-:W-:Y:S08]  /*69c0*/  HMMA.16816.F32.BF16 R144, R152.reuse, R86, R144 ;  /* 0x000000569890723c */ /* 0x040ff00000041890 */
[C---:B----4-:R-:W-:Y:S08]  /*69d0*/  HMMA.16816.F32.BF16 R88, R152.reuse, R96, R80 ;  /* 0x000000609858723c */ /* 0x050ff00000041850 */
        /* <DEDUP_REMOVED lines=17> */
[----:B------:R1:W-:Y:S01]  /*6af0*/  STL [R1+0x14], R0 ;  /* 0x0000140001007387 */ /* 0x0003e20000100800 */
[----:B------:R-:W-:Y:S01]  /*6b00*/  MOV R196, R215 ;  /* 0x000000d700c47202 */ /* 0x000fe20000000f00 */
[----:B-1----:R-:W-:-:S05]  /*6b10*/  @P4 IMAD.HI.U32 R0, R0, c[0x0][0x2c8], RZ ;  /* 0x0000b20000004a27 */ /* 0x002fca00078e00ff */
[----:B------:R-:W-:-:S05]  /*6b20*/  @P4 SHF.R.U32.HI R0, RZ, c[0x0][0x2cc], R0 ;  /* 0x0000b300ff004a19 */ /* 0x000fca0000011600 */
[----:B------:R1:W-:Y:S02]  /*6b30*/  @P4 STL [R1+0x24], R0 ;  /* 0x0000240001004387 */ /* 0x0003e40000100800 */
.L_x_2842:
        /* <DEDUP_REMOVED lines=11> */
[----:B------:R-:W1:Y:S01]  /*6bf0*/  LDSM.16.M88.4 R64, [R119+0x1800] ;  /* 0x001800007740783b */ /* 0x000e620000000200 */
[-C--:B----4-:R-:W-:Y:S07]  /*6c00*/  HMMA.16816.F32.BF16 R4, R80, R16.reuse, RZ ;  /* 0x000000105004723c */ /* 0x090fee00000418ff */
[----:B------:R-:W4:Y:S01]  /*6c10*/  LDSM.16.M88.4 R156, [R119+0x2000] ;  /* 0x00200000779c783b */ /* 0x000f220000000200 */
[C---:B-----5:R-:W-:Y:S07]  /*6c20*/  HMMA.16816.F32.BF16 R8, R76.reuse, R16, RZ ;  /* 0x000000104c08723c */ /* 0x060fee00000418ff */
[----:B------:R-:W-:Y:S01]  /*6c30*/  LDSM.16.M88.4 R160, [R209] ;  /* 0x00000000d1a0783b */ /* 0x000fe20000000200 */
[-C--:B------:R-:W-:Y:S07]  /*6c40*/  HMMA.16816.F32.BF16 R12, R76, R18.reuse, RZ ;  /* 0x000000124c0c723c */ /* 0x080fee00000418ff */
[----:B------:R-:W5:Y:S01]  /*6c50*/  LDSM.16.M88.4 R164, [R210] ;  /* 0x00000000d2a4783b */ /* 0x000f620000000200 */
[C---:B------:R-:W-:Y:S07]  /*6c60*/  HMMA.16816.F32.BF16 R16, R80.reuse, R18, RZ ;  /* 0x000000125010723c */ /* 0x040fee00000418ff */
[----:B------:R-:W4:Y:S01]  /*6c70*/  LDSM.16.M88.4 R168, [R209+0x2000] ;  /* 0x00200000d1a8783b */ /* 0x000f220000000200 */
[-C--:B-1----:R-:W-:Y:S07]  /*6c80*/  HMMA.16816.F32.BF16 R20, R80, R32.reuse, RZ ;  /* 0x000000205014723c */ /* 0x082fee00000418ff */
[----:B------:R-:W-:Y:S01]  /*6c90*/  LDSM.16.M88.4 R176, [R212] ;  /* 0x00000000d4b0783b */ /* 0x000fe20000000200 */
[C---:B------:R-:W-:Y:S07]  /*6ca0*/  HMMA.16816.F32.BF16 R24, R76.reuse, R32, RZ ;  /* 0x000000204c18723c */ /* 0x040fee00000418ff */
[----:B------:R-:W-:Y:S01]  /*6cb0*/  LDSM.16.M88.4 R180, [R211] ;  /* 0x00000000d3b4783b */ /* 0x000fe20000000200 */
[-C--:B------:R-:W-:Y:S07]  /*6cc0*/  HMMA.16816.F32.BF16 R28, R76, R34.reuse, RZ ;  /* 0x000000224c1c723c */ /* 0x080fee00000418ff */
[----:B------:R-:W3:Y:S04]  /*6cd0*/  LDL R118, [R1+0x24] ;  /* 0x0000240001767983 */ /* 0x000ee80000100800 */
[----:B------:R-:W3:Y:S01]  /*6ce0*/  LDL R199, [R1+0x44] ;  /* 0x0000440001c77983 */ /* 0x000ee20000100800 */
[C---:B------:R-:W-:Y:S03]  /*6cf0*/  HMMA.16816.F32.BF16 R32, R80.reuse, R34, RZ ;  /* 0x000000225020723c */ /* 0x040fe600000418ff */
[----:B------:R-:W3:Y:S04]  /*6d00*/  LDL R198, [R1+0x4c] ;  /* 0x00004c0001c67983 */ /* 0x000ee80000100800 */
[----:B------:R-:W3:Y:S01]  /*6d10*/  LDL R197, [R1+0x40] ;  /* 0x0000400001c57983 */ /* 0x000ee20000100800 */
[-C--:B------:R-:W-:Y:S03]  /*6d20*/  HMMA.16816.F32.BF16 R36, R80, R48.reuse, RZ ;  /* 0x000000305024723c */ /* 0x080fe600000418ff */
[----:B------:R-:W3:Y:S04]  /*6d30*/  LDL R231, [R1+0x38] ;  /* 0x0000380001e77983 */ /* 0x000ee80000100800 */
[----:B------:R-:W3:Y:S01]  /*6d40*/  LDL.64 R232, [R1+0x28] ;  /* 0x0000280001e87983 */ /* 0x000ee20000100a00 */
[C---:B------:R-:W-:Y:S08]  /*6d50*/  HMMA.16816.F32.BF16 R40, R76.reuse, R48, RZ ;  /* 0x000000304c28723c */ /* 0x040ff000000418ff */
[-C--:B------:R-:W-:Y:S08]  /*6d60*/  HMMA.16816.F32.BF16 R44, R76, R50.reuse, RZ ;  /* 0x000000324c2c723c */ /* 0x080ff000000418ff */
        /* <DEDUP_REMOVED lines=8> */
[----:B------:R-:W-:Y:S01]  /*6df0*/  HMMA.16816.F32.BF16 R80, R80, R158, RZ ;  /* 0x0000009e5050723c */ /* 0x000fe200000418ff */
[----:B------:R-:W1:Y:S07]  /*6e00*/  LDSM.16.M88.4 R156, [R214] ;  /* 0x00000000d69c783b */ /* 0x000e6e0000000200 */
[-C--:B-----5:R-:W-:Y:S08]  /*6e10*/  HMMA.16816.F32.BF16 R4, R160, R164.reuse, R4 ;  /* 0x000000a4a004723c */ /* 0x0a0ff00000041804 */
[C---:B------:R-:W-:Y:S08]  /*6e20*/  HMMA.16816.F32.BF16 R8, R168.reuse, R164, R8 ;  /* 0x000000a4a808723c */ /* 0x040ff00000041808 */
[-C--:B------:R-:W-:Y:S08]  /*6e30*/  HMMA.16816.F32.BF16 R12, R168, R166.reuse, R12 ;  /* 0x000000a6a80c723c */ /* 0x080ff0000004180c */
[C---:B------:R-:W-:Y:S08]  /*6e40*/  HMMA.16816.F32.BF16 R16, R160.reuse, R166, R16 ;  /* 0x000000a6a010723c */ /* 0x040ff00000041810 */
[-C--:B-1----:R-:W-:Y:S08]  /*6e50*/  HMMA.16816.F32.BF16 R20, R160, R156.reuse, R20 ;  /* 0x0000009ca014723c */ /* 0x082ff00000041814 */
[C---:B------:R-:W-:Y:S08]  /*6e60*/  HMMA.16816.F32.BF16 R24, R168.reuse, R156, R24 ;  /* 0x0000009ca818723c */ /* 0x040ff00000041818 */
[-C--:B------:R-:W-:Y:S03]  /*6e70*/  HMMA.16816.F32.BF16 R28, R168, R158.reuse, R28 ;  /* 0x0000009ea81c723c */ /* 0x080fe6000004181c */
[----:B--2---:R-:W-:Y:S05]  /*6e80*/  ISETP.GT.AND P2, PT, R215, R196, PT ;  /* 0x000000c4d700720c */ /* 0x004fea0003f44270 */
[C---:B------:R-:W-:Y:S08]  /*6e90*/  HMMA.16816.F32.BF16 R32, R160.reuse, R158, R32 ;  /* 0x0000009ea020723c */ /* 0x040ff00000041820 */
[----:B------:R-:W-:Y:S01]  /*6ea0*/  @!P2 SHF.R.S32.HI R0, RZ, 0x1f, R196 ;  /* 0x0000001fff00a819 */ /* 0x000fe200000114c4 */
[----:B------:R-:W-:Y:S04]  /*6eb0*/  @!P2 IMAD.WIDE.U32 R112, R196, c[0x0][0x208], RZ ;  /* 0x00008200c470aa25 */ /* 0x000fe800078e00ff */
[----:B------:R-:W-:Y:S02]  /*6ec0*/  @!P2 IMAD R0, R0, c[0x0][0x208], RZ ;  /* 0x000082000000aa24 */ /* 0x000fe400078e02ff */
[----:B------:R-:W-:Y:S02]  /*6ed0*/  @!P2 IMAD.MOV.U32 R173, RZ, RZ, R2 ;  /* 0x000000ffffada224 */ /* 0x000fe400078e0002 */
[----:B------:R-:W-:Y:S02]  /*6ee0*/  @!P2 IMAD R0, R196, c[0x0][0x20c], R0 ;  /* 0x00008300c400aa24 */ /* 0x000fe400078e0200 */
[----:B------:R-:W-:Y:S02]  /*6ef0*/  @!P2 IMAD.MOV.U32 R114, RZ, RZ, 0x5 ;  /* 0x00000005ff72a424 */ /* 0x000fe400078e00ff */
[----:B------:R-:W-:Y:S02]  /*6f00*/  @!P2 IMAD.IADD R0, R113, 0x1, R0 ;  /* 0x000000017100a824 */ /* 0x000fe400078e0200 */
[----:B------:R-:W-:Y:S02]  /*6f10*/  @!P2 IMAD.MOV.U32 R113, RZ, RZ, c[0x0][0x208] ;  /* 0x00008200ff71a624 */ /* 0x000fe400078e00ff */
[----:B------:R-:W-:Y:S04]  /*6f20*/  @!P2 IMAD.WIDE.U32 R172, R112, 0x50, R172 ;  /* 0x0000005070aca825 */ /* 0x000fe800078e00ac */
[----:B------:R-:W-:Y:S01]  /*6f30*/  @!P2 IMAD R112, R0, 0x50, RZ ;  /* 0x000000500070a824 */ /* 0x000fe200078e02ff */
[C---:B------:R-:W-:Y:S01]  /*6f40*/  @!P2 SHF.L.U64.HI R0, R113.reuse, R114, c[0x0][0x20c] ;  /* 0x000083007100a619 */ /* 0x040fe20000010272 */
[----:B------:R-:W-:Y:S01]  /*6f50*/  @!P2 IMAD.SHL.U32 R2, R113, 0x20, RZ ;  /* 0x000000207102a824 */ /* 0x000fe200078e00ff */
[----:B------:R-:W-:Y:S01]  /*6f60*/  @!P2 LEA R188, P0, R172, c[0x0][0x1f8], 0x1 ;  /* 0x00007e00acbcaa11 */ /* 0x000fe200078008ff */
[----:B------:R-:W-:Y:S03]  /*6f70*/  @!P2 IMAD.IADD R113, R173, 0x1, R112 ;  /* 0x00000001ad71a824 */ /* 0x000fe600078e0270 */
[-C--:B------:R-:W-:Y:S02]  /*6f80*/  @!P2 IADD3 R112, P1, R188, R2.reuse, RZ ;  /* 0x00000002bc70a210 */ /* 0x080fe40007f3e0ff */
[----:B------:R-:W-:Y:S02]  /*6f90*/  @!P2 LEA.HI.X R189, R172, c[0x0][0x1fc], R113, 0x1, P0 ;  /* 0x00007f00acbdaa11 */ /* 0x000fe400000f0c71 */
[----:B------:R-:W1:Y:S01]  /*6fa0*/  LDSM.16.M88.4 R172, [R213] ;  /* 0x00000000d5ac783b */ /* 0x000e620000000200 */
[-C--:B------:R-:W-:Y:S02]  /*6fb0*/  @!P2 IADD3 R186, P0, R112, R2.reuse, RZ ;  /* 0x0000000270baa210 */ /* 0x080fe40007f1e0ff */
[--C-:B------:R-:W-:Y:S02]  /*6fc0*/  @!P2 IMAD.X R113, R189, 0x1, R0.reuse, P1 ;  /* 0x00000001bd71a824 */ /* 0x100fe400008e0600 */
[-C--:B------:R-:W-:Y:S02]  /*6fd0*/  @!P2 IADD3 R184, P1, R186, R2.reuse, RZ ;  /* 0x00000002bab8a210 */ /* 0x080fe40007f3e0ff */
[--C-:B------:R-:W-:Y:S01]  /*6fe0*/  @!P2 IMAD.X R187, R113, 0x1, R0.reuse, P0 ;  /* 0x0000000171bba824 */ /* 0x100fe200000e0600 */
[----:B------:R-:W-:Y:S01]  /*6ff0*/  @!PT LDS RZ, [RZ] ;  /* 0x00000000fffff984 */ /* 0x000fe20000000800 */
[----:B------:R-:W-:Y:S01]  /*7000*/  @!PT LDS RZ, [RZ] ;  /* 0x00000000fffff984 */ /* 0x000fe20000000800 */
[----:B------:R-:W-:Y:S01]  /*7010*/  @!PT LDS RZ, [RZ] ;  /* 0x00000000fffff984 */ /* 0x000fe20000000800 */
[----:B------:R2:W-:Y:S03]  /*7020*/  @!P2 LDGSTS.E.BYPASS.LTC128B.128 [R216+0x100], [R188.64], !P6 ;  /* 0x00100000bcd8afae */ /* 0x0005e6000f101d48 */
[--C-:B------:R-:W-:Y:S05]  /*7030*/  @!P2 IMAD.X R185, R187, 0x1, R0.reuse, P1 ;  /* 0x00000001bbb9a824 */ /* 0x100fea00008e0600 */
[----:B------:R4:W-:Y:S08]  /*7040*/  @!P2 LDGSTS.E.BYPASS.LTC128B.128 [R216+0x900], [R112.64], !P6 ;  /* 0x0090000070d8afae */ /* 0x0009f0000f101d48 */
[----:B------:R5:W-:Y:S08]  /*7050*/  @!P2 LDGSTS.E.BYPASS.LTC128B.128 [R216+0x1100], [R186.64], !P6 ;  /* 0x01100000bad8afae */ /* 0x000bf0000f101d48 */
[----:B------:R5:W-:Y:S01]  /*7060*/  @!P2 LDGSTS.E.BYPASS.LTC128B.128 [R216+0x1900], [R184.64], !P6 ;  /* 0x01900000b8d8afae */ /* 0x000be2000f101d48 */
[----:B--2---:R-:W-:Y:S01]  /*7070*/  @!P2 IADD3 R188, P0, R184, R2, RZ ;  /* 0x00000002b8bca210 */ /* 0x004fe20007f1e0ff */
[-C--:B-1----:R-:W-:Y:S04]  /*7080*/  HMMA.16816.F32.BF16 R36, R160, R172.reuse, R36 ;  /* 0x000000aca024723c */ /* 0x082fe80000041824 */
[----:B------:R-:W-:Y:S02]  /*7090*/  @!P2 IMAD.X R189, R185, 0x1, R0, P0 ;  /* 0x00000001b9bda824 */ /* 0x000fe400000e0600 */
[----:B------:R1:W3:Y:S02]  /*70a0*/  LDL R0, [R1+0x14] ;  /* 0x0000140001007983 */ /* 0x0002e40000100800 */
[C---:B------:R-:W-:Y:S02]  /*70b0*/  HMMA.16816.F32.BF16 R40, R168.reuse, R172, R40 ;  /* 0x000000aca828723c */ /* 0x040fe40000041828 */
[----:B------:R2:W-:Y:S06]  /*70c0*/  @!P2 LDGSTS.E.BYPASS.LTC128B.128 [R216+0x2100], [R188.64], !P6 ;  /* 0x02100000bcd8afae */ /* 0x0005ec000f101d48 */
[-C--:B------:R-:W-:Y:S02]  /*70d0*/  HMMA.16816.F32.BF16 R44, R168, R174.reuse, R44 ;  /* 0x000000aea82c723c */ /* 0x080fe4000004182c */
[----:B------:R-:W-:Y:S06]  /*70e0*/  LDSM.16.M88.4 R164, [R207+0x2000] ;  /* 0x00200000cfa4783b */ /* 0x000fec0000000200 */
[C---:B------:R-:W-:Y:S02]  /*70f0*/  HMMA.16816.F32.BF16 R48, R160.reuse, R174, R48 ;  /* 0x000000aea030723c */ /* 0x040fe40000041830 */
[----:B------:R-:W0:Y:S06]  /*7100*/  LDGDEPBAR ;  /* 0x00000000000079af */ /* 0x000e2c0000000000 */
[-C--:B------:R-:W-:Y:S02]  /*7110*/  HMMA.16816.F32.BF16 R52, R160, R176.reuse, R52 ;  /* 0x000000b0a034723c */ /* 0x080fe40000041834 */
[----:B-----5:R-:W-:Y:S06]  /*7120*/  LDSM.16.M88.4 R184, [R207] ;  /* 0x00000000cfb8783b */ /* 0x020fec0000000200 */
[C---:B------:R-:W-:Y:S02]  /*7130*/  HMMA.16816.F32.BF16 R56, R168.reuse, R176, R56 ;  /* 0x000000b0a838723c */ /* 0x040fe40000041838 */
[----:B--2---:R-:W2:Y:S06]  /*7140*/  LDSM.16.M88.4 R188, [R205] ;  /* 0x00000000cdbc783b */ /* 0x004eac0000000200 */
[-C--:B------:R-:W-:Y:S02]  /*7150*/  HMMA.16816.F32.BF16 R60, R168, R178.reuse, R60 ;  /* 0x000000b2a83c723c */ /* 0x080fe4000004183c */
[----:B------:R-:W5:Y:S06]  /*7160*/  LDSM.16.M88.4 R156, [R205+0x800] ;  /* 0x00080000cd9c783b */ /* 0x000f6c0000000200 */
[C---:B------:R-:W-:Y:S02]  /*7170*/  HMMA.16816.F32.BF16 R64, R160.reuse, R178, R64 ;  /* 0x000000b2a040723c */ /* 0x040fe40000041840 */
[----:B------:R-:W-:Y:S06]  /*7180*/  LDSM.16.M88.4 R172, [R205+0x2000] ;  /* 0x00200000cdac783b */ /* 0x000fec0000000200 */
[-C--:B------:R-:W-:Y:S02]  /*7190*/  HMMA.16816.F32.BF16 R68, R160, R180.reuse, R68 ;  /* 0x000000b4a044723c */ /* 0x080fe40000041844 */
[----:B------:R-:W-:Y:S06]  /*71a0*/  LDSM.16.M88.4 R176, [R208] ;  /* 0x00000000d0b0783b */ /* 0x000fec0000000200 */
[C---:B------:R-:W-:Y:S02]  /*71b0*/  HMMA.16816.F32.BF16 R72, R168.reuse, R180, R72 ;  /* 0x000000b4a848723c */ /* 0x040fe40000041848 */
[----:B------:R-:W-:Y:S06]  /*71c0*/  LDSM.16.M88.4 R192, [R208+0x2000] ;  /* 0x00200000d0c0783b */ /* 0x000fec0000000200 */
[-C--:B------:R-:W-:Y:S02]  /*71d0*/  HMMA.16816.F32.BF16 R76, R168, R182.reuse, R76 ;  /* 0x000000b6a84c723c */ /* 0x080fe4000004184c */
[----:B------:R-:W-:Y:S06]  /*71e0*/  LDSM.16.M88.4 R168, [R205+0x1800] ;  /* 0x00180000cda8783b */ /* 0x000fec0000000200 */
[----:B------:R-:W-:Y:S02]  /*71f0*/  HMMA.16816.F32.BF16 R80, R160, R182, R80 ;  /* 0x000000b6a050723c */ /* 0x000fe40000041850 */
[----:B------:R-:W1:Y:S06]  /*7200*/  LDSM.16.M88.4 R160, [R205+0x1000] ;  /* 0x00100000cda0783b */ /* 0x000e6c0000000200 */
[-C--:B--2---:R-:W-:Y:S02]  /*7210*/  HMMA.16816.F32.BF16 R4, R184, R188.reuse, R4 ;  /* 0x000000bcb804723c */ /* 0x084fe40000041804 */
[----:B------:R-:W2:Y:S06]  /*7220*/  LDSM.16.M88.4 R180, [R202] ;  /* 0x00000000cab4783b */ /* 0x000eac0000000200 */
        /* <DEDUP_REMOVED lines=23> */
[C---:B------:R-:W-:Y:S08]  /*73a0*/  HMMA.16816.F32.BF16 R8, R192.reuse, R180, R8 ;  /* 0x000000b4c008723c */ /* 0x040ff00000041808 */
[-C--:B------:R-:W-:Y:S08]  /*73b0*/  HMMA.16816.F32.BF16 R12, R192, R182.reuse, R12 ;  /* 0x000000b6c00c723c */ /* 0x080ff0000004180c */
[C---:B------:R-:W-:Y:S08]  /*73c0*/  HMMA.16816.F32.BF16 R16, R176.reuse, R182, R16 ;  /* 0x000000b6b010723c */ /* 0x040ff00000041810 */
[-C--:B------:R-:W-:Y:S08]  /*73d0*/  HMMA.16816.F32.BF16 R20, R176, R188.reuse, R20 ;  /* 0x000000bcb014723c */ /* 0x080ff00000041814 */
[C---:B------:R-:W-:Y:S08]  /*73e0*/  HMMA.16816.F32.BF16 R24, R192.reuse, R188, R24 ;  /* 0x000000bcc018723c */ /* 0x040ff00000041818 */
[-C--:B------:R-:W-:Y:S04]  /*73f0*/  HMMA.16816.F32.BF16 R28, R192, R190.reuse, R28 ;  /* 0x000000bec01c723c */ /* 0x080fe8000004181c */
[----:B---3--:R-:W-:Y:S04]  /*7400*/  @P4 IMAD.MOV.U32 R0, RZ, RZ, R118 ;  /* 0x000000ffff004224 */ /* 0x008fe800078e0076 */
[C---:B------:R-:W-:Y:S01]  /*7410*/  HMMA.16816.F32.BF16 R32, R176.reuse, R190, R32 ;  /* 0x000000beb020723c */ /* 0x040fe20000041820 */
[----:B------:R-:W-:Y:S07]  /*7420*/  SHFL.IDX PT, R118, R0, 0x2, 0x1c1f ;  /* 0x005c1f0000767f89 */ /* 0x000fee00000e0000 */
[-C--:B-----5:R-:W-:Y:S01]  /*7430*/  HMMA.16816.F32.BF16 R36, R176, R156.reuse, R36 ;  /* 0x0000009cb024723c */ /* 0x0a0fe20000041824 */
[----:B----4-:R-:W2:Y:S07]  /*7440*/  SHFL.IDX PT, R112, R0, RZ, 0x1c1f ;  /* 0x001c1fff00707589 */ /* 0x010eae00000e0000 */
[C---:B------:R-:W-:Y:S01]  /*7450*/  HMMA.16816.F32.BF16 R40, R192.reuse, R156, R40 ;  /* 0x0000009cc028723c */ /* 0x040fe20000041828 */
[----:B------:R-:W-:Y:S07]  /*7460*/  SHFL.IDX PT, R114, R0, 0x3, 0x1c1f ;  /* 0x007c1f0000727f89 */ /* 0x000fee00000e0000 */
[-C--:B------:R-:W-:Y:S01]  /*7470*/  HMMA.16816.F32.BF16 R44, R192, R158.reuse, R44 ;  /* 0x0000009ec02c723c */ /* 0x080fe2000004182c */
[----:B------:R3:W4:Y:S07]  /*7480*/  SHFL.IDX PT, R2, R0, 0x1, 0x1c1f ;  /* 0x003c1f0000027f89 */ /* 0x00072e00000e0000 */
[C---:B------:R-:W-:Y:S08]  /*7490*/  HMMA.16816.F32.BF16 R48, R176.reuse, R158, R48 ;  /* 0x0000009eb030723c */ /* 0x040ff00000041830 */
[-C--:B-1----:R-:W-:Y:S04]  /*74a0*/  HMMA.16816.F32.BF16 R52, R176, R160.reuse, R52 ;  /* 0x000000a0b034723c */ /* 0x082fe80000041834 */
[----:B---3--:R-:W-:Y:S04]  /*74b0*/  IMAD R0, R196, -0x50, RZ ;  /* 0xffffffb0c4007824 */ /* 0x008fe800078e02ff */
[C---:B------:R-:W-:Y:S04]  /*74c0*/  HMMA.16816.F32.BF16 R56, R192.reuse, R160, R56 ;  /* 0x000000a0c038723c */ /* 0x040fe80000041838 */
[----:B------:R-:W-:Y:S04]  /*74d0*/  IADD3 R0, -R199, 0x1, R0 ;  /* 0x00000001c7007810 */ /* 0x000fe80007ffe100 */
[----:B------:R-:W-:Y:S01]  /*74e0*/  IADD3 R113, -R197, R0, R198 ;  /* 0x00000000c5717210 */ /* 0x000fe20007ffe1c6 */
[-C--:B------:R-:W-:Y:S04]  /*74f0*/  HMMA.16816.F32.BF16 R60, R192, R162.reuse, R60 ;  /* 0x000000a2c03c723c */ /* 0x080fe8000004183c */
[C---:B--2---:R-:W-:Y:S02]  /*7500*/  IMAD.IADD R112, R113.reuse, 0x1, R112 ;  /* 0x0000000171707824 */ /* 0x044fe400078e0270 */
[C---:B----4-:R-:W-:Y:S02]  /*7510*/  IMAD.IADD R2, R113.reuse, 0x1, R2 ;  /* 0x0000000171027824 */ /* 0x050fe400078e0202 */
[C---:B------:R-:W-:Y:S04]  /*7520*/  HMMA.16816.F32.BF16 R64, R176.reuse, R162, R64 ;  /* 0x000000a2b040723c */ /* 0x040fe80000041840 */
[C---:B------:R-:W-:Y:S01]  /*7530*/  ISETP.GT.AND P3, PT, R112.reuse, RZ, PT ;  /* 0x000000ff7000720c */ /* 0x040fe20003f64270 */
[C---:B------:R-:W-:Y:S01]  /*7540*/  IMAD.IADD R0, R113.reuse, 0x1, R118 ;  /* 0x0000000171007824 */ /* 0x040fe200078e0276 */
[----:B------:R-:W-:Y:S01]  /*7550*/  ISETP.GT.AND P2, PT, R112, 0x1, PT ;  /* 0x000000017000780c */ /* 0x000fe20003f44270 */
[----:B------:R-:W-:Y:S01]  /*7560*/  IMAD.IADD R113, R113, 0x1, R114 ;  /* 0x0000000171717824 */ /* 0x000fe200078e0272 */
[C---:B------:R-:W-:Y:S02]  /*7570*/  ISETP.GT.AND P1, PT, R2.reuse, RZ, PT ;  /* 0x000000ff0200720c */ /* 0x040fe40003f24270 */
[----:B------:R-:W-:Y:S02]  /*7580*/  ISETP.GT.AND P0, PT, R2, 0x1, PT ;  /* 0x000000010200780c */ /* 0x000fe40003f04270 */
[----:B------:R-:W-:Y:S02]  /*7590*/  FSEL R156, R4, -INF , P3 ;  /* 0xff800000049c7808 */ /* 0x000fe40001800000 */
[----:B------:R-:W-:Y:S02]  /*75a0*/  FSEL R157, R5, -INF , P2 ;  /* 0xff800000059d7808 */ /* 0x000fe40001000000 */
[----:B------:R-:W-:Y:S02]  /*75b0*/  FSEL R165, R6, -INF , P1 ;  /* 0xff80000006a57808 */ /* 0x000fe40000800000 */
[----:B------:R-:W-:Y:S02]  /*75c0*/  FSEL R164, R7, -INF , P0 ;  /* 0xff80000007a47808 */ /* 0x000fe40000000000 */
[----:B------:R-:W1:Y:S01]  /*75d0*/  LDSM.16.M88.4 R4, [R202+0x2000] ;  /* 0x00200000ca04783b */ /* 0x000e620000000200 */
[----:B------:R-:W-:Y:S01]  /*75e0*/  ISETP.GT.AND P3, PT, R0, RZ, PT ;  /* 0x000000ff0000720c */ /* 0x000fe20003f64270 */
[----:B------:R-:W-:Y:S04]  /*75f0*/  DEPBAR.LE SB0, 0x0 ;  /* 0x000080000000791a */ /* 0x000fe80000000000 */
[----:B------:R-:W-:Y:S02]  /*7600*/  FSEL R166, R8, -INF , P3 ;  /* 0xff80000008a67808 */ /* 0x000fe40001800000 */
[----:B------:R-:W-:Y:S01]  /*7610*/  BAR.SYNC.DEFER_BLOCKING 0x0 ;  /* 0x0000000000007b1d */ /* 0x000fe20000010000 */
[C---:B------:R-:W-:Y:S02]  /*7620*/  ISETP.GT.AND P2, PT, R0.reuse, 0x1, PT ;  /* 0x000000010000780c */ /* 0x040fe40003f44270 */
[C---:B------:R-:W-:Y:S02]  /*7630*/  ISETP.GT.AND P3, PT, R0.reuse, 0x8, PT ;  /* 0x000000080000780c */ /* 0x040fe40003f64270 */
[----:B------:R-:W-:Y:S02]  /*7640*/  FSEL R167, R9, -INF , P2 ;  /* 0xff80000009a77808 */ /* 0x000fe40001000000 */
[----:B------:R-:W-:Y:S02]  /*7650*/  ISETP.GT.AND P2, PT, R0, 0x9, PT ;  /* 0x000000090000780c */ /* 0x000fe40003f44270 */
[----:B------:R-:W-:Y:S02]  /*7660*/  FMNMX.FTZ R8, R156, R3, !PT ;  /* 0x000000039c087209 */ /* 0x000fe40007810000 */
[----:B------:R-:W-:Y:S02]  /*7670*/  FSEL R158, R12, -INF , P3 ;  /* 0xff8000000c9e7808 */ /* 0x000fe40001800000 */
[----:B------:R-:W-:Y:S02]  /*7680*/  ISETP.GT.AND P3, PT, R112, 0x8, PT ;  /* 0x000000087000780c */ /* 0x000fe40003f64270 */
[----:B------:R-:W-:Y:S02]  /*7690*/  FSEL R159, R13, -INF , P2 ;  /* 0xff8000000d9f7808 */ /* 0x000fe40001000000 */
[----:B------:R-:W-:Y:S02]  /*76a0*/  FSEL R9, R16, -INF , P3 ;  /* 0xff80000010097808 */ /* 0x000fe40001800000 */
[C---:B------:R-:W-:Y:S02]  /*76b0*/  ISETP.GT.AND P2, PT, R112.reuse, 0x9, PT ;  /* 0x000000097000780c */ /* 0x040fe40003f44270 */
[----:B------:R-:W-:Y:S02]  /*76c0*/  FMNMX.FTZ R8, R157, R8, !PT ;  /* 0x000000089d087209 */ /* 0x000fe40007810000 */
[----:B------:R-:W-:Y:S02]  /*76d0*/  ISETP.GT.AND P3, PT, R112, 0x10, PT ;  /* 0x000000107000780c */ /* 0x000fe40003f64270 */
[C---:B------:R-:W-:Y:S02]  /*76e0*/  ISETP.GT.AND P1, PT, R113.reuse, RZ, PT ;  /* 0x000000ff7100720c */ /* 0x040fe40003f24270 */
[----:B------:R-:W-:Y:S02]  /*76f0*/  ISETP.GT.AND P0, PT, R113, 0x1, PT ;  /* 0x000000017100780c */ /* 0x000fe40003f04270 */
[----:B------:R-:W-:Y:S02]  /*7700*/  FSEL R16, R20, -INF , P3 ;  /* 0xff80000014107808 */ /* 0x000fe40001800000 */
[----:B------:R-:W-:Y:S01]  /*7710*/  FSEL R171, R10, -INF , P1 ;  /* 0xff8000000aab7808 */ /* 0x000fe20000800000 */
[-C--:B-1----:R-:W-:Y:S05]  /*7720*/  HMMA.16816.F32.BF16 R68, R176, R4.reuse, R68 ;  /* 0x00000004b044723c */ /* 0x082fea0000041844 */
[----:B------:R-:W-:Y:S02]  /*7730*/  FSEL R10, R17, -INF , P2 ;  /* 0xff800000110a7808 */ /* 0x000fe40001000000 */
[----:B------:R-:W-:Y:S01]  /*7740*/  ISETP.GT.AND P2, PT, R112, 0x11, PT ;  /* 0x000000117000780c */ /* 0x000fe20003f44270 */
[C---:B------:R-:W-:Y:S04]  /*7750*/  HMMA.16816.F32.BF16 R72, R192.reuse, R4, R72 ;  /* 0x00000004c048723c */ /* 0x040fe80000041848 */
[----:B------:R-:W-:Y:S02]  /*7760*/  FSEL R170, R11, -INF , P0 ;  /* 0xff8000000baa7808 */ /* 0x000fe40000000000 */
[----:B------:R-:W-:Y:S02]  /*7770*/  ISETP.GT.AND P0, PT, R113, 0x9, PT ;  /* 0x000000097100780c */ /* 0x000fe40003f04270 */
[----:B------:R-:W-:Y:S01]  /*7780*/  FMNMX.FTZ R4, R9, R8, !PT ;  /* 0x0000000809047209 */ /* 0x000fe20007810000 */
[-C--:B------:R-:W-:Y:S03]  /*7790*/  HMMA.16816.F32.BF16 R76, R192, R6.reuse, R76 ;  /* 0x00000006c04c723c */ /* 0x080fe6000004184c */
[----:B------:R-:W-:Y:S02]  /*77a0*/  ISETP.GT.AND P3, PT, R0, 0x10, PT ;  /* 0x000000100000780c */ /* 0x000fe40003f64270 */
[----:B------:R-:W-:Y:S02]  /*77b0*/  FSEL R168, R15, -INF , P0 ;  /* 0xff8000000fa87808 */ /* 0x000fe40000000000 */
[----:B------:R-:W-:Y:S01]  /*77c0*/  FSEL R15, R21, -INF , P2 ;  /* 0xff800000150f7808 */ /* 0x000fe20001000000 */
[----:B------:R-:W-:Y:S04]  /*77d0*/  HMMA.16816.F32.BF16 R80, R176, R6, R80 ;  /* 0x00000006b050723c */ /* 0x000fe80000041850 */
[----:B------:R-:W-:Y:S02]  /*77e0*/  ISETP.GT.AND P0, PT, R2, 0x9, PT ;  /* 0x000000090200780c */ /* 0x000fe40003f04270 */
[----:B------:R-:W-:Y:S02]  /*77f0*/  FSEL R160, R24, -INF , P3 ;  /* 0xff80000018a07808 */ /* 0x000fe40001800000 */
[----:B------:R-:W-:Y:S02]  /*7800*/  FMNMX.FTZ R4, R10, R4, !PT ;  /* 0x000000040a047209 */ /* 0x000fe40007810000 */
[C---:B------:R-:W-:Y:S02]  /*7810*/  ISETP.GT.AND P2, PT, R0.reuse, 0x11, PT ;  /* 0x000000110000780c */ /* 0x040fe40003f44270 */
[----:B------:R-:W-:Y:S02]  /*7820*/  ISETP.GT.AND P3, PT, R0, 0x18, PT ;  /* 0x000000180000780c */ /* 0x000fe40003f64270 */
[----:B------:R-:W-:Y:S02]  /*7830*/  FSEL R12, R19, -INF , P0 ;  /* 0xff800000130c7808 */ /* 0x000fe40000000000 */
[----:B------:R-:W-:Y:S02]  /*7840*/  ISETP.GT.AND P0, PT, R2, 0x11, PT ;  /* 0x000000110200780c */ /* 0x000fe40003f04270 */
[----:B------:R-:W-:Y:S02]  /*7850*/  FSEL R25, R25, -INF , P2 ;  /* 0xff80000019197808 */ /* 0x000fe40001000000 */
[----:B------:R-:W-:Y:S02]  /*7860*/  FSEL R28, R28, -INF , P3 ;  /* 0xff8000001c1c7808 */ /* 0x000fe40001800000 */
[----:B------:R-:W-:Y:S02]  /*7870*/  ISETP.GT.AND P3, PT, R112, 0x18, PT ;  /* 0x000000187000780c */ /* 0x000fe40003f64270 */
[----:B------:R-:W-:Y:S02]  /*7880*/  FMNMX.FTZ R4, R16, R4, !PT ;  /* 0x0000000410047209 */ /* 0x000fe40007810000 */
[----:B------:R-:W-:Y:S02]  /*7890*/  ISETP.GT.AND P1, PT, R113, 0x8, PT ;  /* 0x000000087100780c */ /* 0x000fe40003f24270 */
[----:B------:R-:W-:Y:S02]  /*78a0*/  ISETP.GT.AND P2, PT, R0, 0x19, PT ;  /* 0x000000190000780c */ /* 0x000fe40003f44270 */
[----:B------:R-:W-:Y:S02]  /*78b0*/  FSEL R19, R23, -INF , P0 ;  /* 0xff80000017137808 */ /* 0x000fe40000000000 */
[----:B------:R-:W-:Y:S02]  /*78c0*/  FSEL R169, R14, -INF , P1 ;  /* 0xff8000000ea97808 */ /* 0x000fe40000800000 */
[----:B------:R-:W-:Y:S02]  /*78d0*/  FSEL R14, R32, -INF , P3 ;  /* 0xff800000200e7808 */ /* 0x000fe40001800000 */
[----:B------:R-:W-:Y:S02]  /*78e0*/  ISETP.GT.AND P1, PT, R2, 0x8, PT ;  /* 0x000000080200780c */ /* 0x000fe40003f24270 */
[----:B------:R-:W-:Y:S02]  /*78f0*/  ISETP.GT.AND P0, PT, R113, 0x11, PT ;  /* 0x000000117100780c */ /* 0x000fe40003f04270 */
[----:B------:R-:W-:Y:S02]  /*7900*/  FSEL R29, R29, -INF , P2 ;  /* 0xff8000001d1d7808 */ /* 0x000fe40001000000 */
[C---:B------:R-:W-:Y:S02]  /*7910*/  ISETP.GT.AND P2, PT, R112.reuse, 0x19, PT ;  /* 0x000000197000780c */ /* 0x040fe40003f44270 */
[----:B------:R-:W-:Y:S02]  /*7920*/  FMNMX.FTZ R4, R15, R4, !PT ;  /* 0x000000040f047209 */ /* 0x000fe40007810000 */
[----:B------:R-:W-:Y:S02]  /*7930*/  FSEL R172, R27, -INF , P0 ;  /* 0xff8000001bac7808 */ /* 0x000fe40000000000 */
[----:B------:R-:W-:Y:S02]  /*7940*/  FSEL R13, R33, -INF , P2 ;  /* 0xff800000210d7808 */ /* 0x000fe40001000000 */
[----:B------:R-:W-:Y:S02]  /*7950*/  ISETP.GT.AND P3, PT, R112, 0x20, PT ;  /* 0x000000207000780c */ /* 0x000fe40003f64270 */
[----:B------:R-:W-:Y:S02]  /*7960*/  FSEL R11, R18, -INF , P1 ;  /* 0xff800000120b7808 */ /* 0x000fe40000800000 */
[----:B------:R-:W-:Y:S02]  /*7970*/  ISETP.GT.AND P1, PT, R2, 0x10, PT ;  /* 0x000000100200780c */ /* 0x000fe40003f24270 */
[----:B------:R-:W-:Y:S02]  /*7980*/  ISETP.GT.AND P0, PT, R113, 0x19, PT ;  /* 0x000000197100780c */ /* 0x000fe40003f04270 */
[----:B------:R-:W-:Y:S02]  /*7990*/  FMNMX.FTZ R4, R14, R4, !PT ;  /* 0x000000040e047209 */ /* 0x000fe40007810000 */
[----:B------:R-:W-:Y:S02]  /*79a0*/  FSEL R17, R22, -INF , P1 ;  /* 0xff80000016117808 */ /* 0x000fe40000800000 */
[----:B------:R-:W-:Y:S02]  /*79b0*/  FSEL R173, R36, -INF , P3 ;  /* 0xff80000024ad7808 */ /* 0x000fe40001800000 */
[----:B------:R-:W-:Y:S02]  /*79c0*/  FSEL R181, R31, -INF , P0 ;  /* 0xff8000001fb57808 */ /* 0x000fe40000000000 */
[----:B------:R-:W-:Y:S02]  /*79d0*/  ISETP.GT.AND P2, PT, R112, 0x21, PT ;  /* 0x000000217000780c */ /* 0x000fe40003f44270 */
[C---:B------:R-:W-:Y:S02]  /*79e0*/  ISETP.GT.AND P0, PT, R2.reuse, 0x19, PT ;  /* 0x000000190200780c */ /* 0x040fe40003f04270 */
[----:B------:R-:W-:Y:S02]  /*79f0*/  FMNMX.FTZ R4, R13, R4, !PT ;  /* 0x000000040d047209 */ /* 0x000fe40007810000 */
[----:B------:R-:W-:Y:S02]  /*7a00*/  ISETP.GT.AND P1, PT, R113, 0x10, PT ;  /* 0x000000107100780c */ /* 0x000fe40003f24270 */
[----:B------:R-:W-:Y:S02]  /*7a10*/  FSEL R180, R37, -INF , P2 ;  /* 0xff80000025b47808 */ /* 0x000fe40001000000 */
[----:B------:R-:W-:Y:S02]  /*7a20*/  FSEL R24, R35, -INF , P0 ;  /* 0xff80000023187808 */ /* 0x000fe40000000000 */
[----:B------:R-:W-:Y:S02]  /*7a30*/  ISETP.GT.AND P0, PT, R2, 0x21, PT ;  /* 0x000000210200780c */ /* 0x000fe40003f04270 */
[----:B------:R-:W-:Y:S02]  /*7a40*/  FSEL R161, R26, -INF , P1 ;  /* 0xff8000001aa17808 */ /* 0x000fe40000800000 */
[----:B------:R-:W-:Y:S02]  /*7a50*/  ISETP.GT.AND P5, PT, R112, 0x28, PT ;  /* 0x000000287000780c */ /* 0x000fe40003fa4270 */
[----:B------:R-:W-:Y:S02]  /*7a60*/  ISETP.GT.AND P1, PT, R113, 0x18, PT ;  /* 0x000000187100780c */ /* 0x000fe40003f24270 */
[----:B------:R-:W-:Y:S02]  /*7a70*/  ISETP.GT.AND P2, PT, R0, 0x21, PT ;  /* 0x000000210000780c */ /* 0x000fe40003f44270 */
[----:B------:R-:W-:Y:S02]  /*7a80*/  FMNMX.FTZ R4, R173, R4, !PT ;  /* 0x00000004ad047209 */ /* 0x000fe40007810000 */
[----:B------:R-:W-:Y:S02]  /*7a90*/  FSEL R183, R39, -INF , P0 ;  /* 0xff80000027b77808 */ /* 0x000fe40000000000 */
[----:B------:R-:W-:Y:S02]  /*7aa0*/  ISETP.GT.AND P0, PT, R113, 0x21, PT ;  /* 0x000000217100780c */ /* 0x000fe40003f04270 */
[----:B------:R-:W-:Y:S02]  /*7ab0*/  FSEL R188, R41, -INF , P2 ;  /* 0xff80000029bc7808 */ /* 0x000fe40001000000 */
[----:B------:R-:W-:Y:S02]  /*7ac0*/  FSEL R162, R48, -INF , P5 ;  /* 0xff80000030a27808 */ /* 0x000fe40002800000 */
[----:B------:R-:W-:Y:S02]  /*7ad0*/  FSEL R174, R30, -INF , P1 ;  /* 0xff8000001eae7808 */ /* 0x000fe40000800000 */
[----:B------:R-:W-:Y:S02]  /*7ae0*/  ISETP.GT.AND P1, PT, R2, 0x18, PT ;  /* 0x000000180200780c */ /* 0x000fe40003f24270 */
[----:B------:R-:W-:Y:S02]  /*7af0*/  ISETP.GT.AND P2, PT, R112, 0x29, PT ;  /* 0x000000297000780c */ /* 0x000fe40003f44270 */
[----:B------:R-:W-:Y:S02]  /*7b00*/  FMNMX.FTZ R4, R180, R4, !PT ;  /* 0x00000004b4047209 */ /* 0x000fe40007810000 */
[----:B------:R-:W-:Y:S02]  /*7b10*/  FSEL R18, R34, -INF , P1 ;  /* 0xff80000022127808 */ /* 0x000fe40000800000 */
[----:B------:R-:W-:Y:S02]  /*7b20*/  ISETP.GT.AND P1, PT, R2, 0x20, PT ;  /* 0x000000200200780c */ /* 0x000fe40003f24270 */
[----:B------:R-:W-:Y:S02]  /*7b30*/  FSEL R192, R43, -INF , P0 ;  /* 0xff8000002bc07808 */ /* 0x000fe40000000000 */
[----:B------:R-:W-:Y:S02]  /*7b40*/  ISETP.GT.AND P0, PT, R112, 0x30, PT ;  /* 0x000000307000780c */ /* 0x000fe40003f04270 */
[----:B------:R-:W-:Y:S02]  /*7b50*/  FSEL R163, R49, -INF , P2 ;  /* 0xff80000031a37808 */ /* 0x000fe40001000000 */
        /* <DEDUP_REMOVED lines=19> */
[----:B------:R-:W-:Y:S02]  /*7c90*/  FMNMX.FTZ R4, R217, R4, !PT ;  /* 0x00000004d9047209 */ /* 0x000fe40007810000 */
[----:B------:R-:W-:Y:S02]  /*7ca0*/  FMNMX.FTZ R5, R165, R115, !PT ;  /* 0x00000073a5057209 */ /* 0x000fe40007810000 */
[----:B------:R-:W-:Y:S02]  /*7cb0*/  FSEL R224, R65, -INF , P2 ;  /* 0xff80000041e07808 */ /* 0x000fe40001000000 */
[----:B------:R-:W-:Y:S02]  /*7cc0*/  FSEL R189, R46, -INF , P1 ;  /* 0xff8000002ebd7808 */ /* 0x000fe40000800000 */
[----:B------:R-:W-:Y:S02]  /*7cd0*/  ISETP.GT.AND P1, PT, R112, 0x40, PT ;  /* 0x000000407000780c */ /* 0x000fe40003f24270 */
[----:B------:R-:W-:Y:S02]  /*7ce0*/  FMNMX.FTZ R4, R220, R4, !PT ;  /* 0x00000004dc047209 */ /* 0x000fe40007810000 */
[----:B------:R-:W-:Y:S02]  /*7cf0*/  FMNMX.FTZ R5, R164, R5, !PT ;  /* 0x00000005a4057209 */ /* 0x000fe40007810000 */
[----:B------:R-:W-:Y:S02]  /*7d00*/  FSEL R244, R68, -INF , P1 ;  /* 0xff80000044f47808 */ /* 0x000fe40000800000 */
[----:B------:R-:W-:Y:S02]  /*7d10*/  ISETP.GT.AND P5, PT, R112, 0x41, PT ;  /* 0x000000417000780c */ /* 0x000fe40003fa4270 */
[----:B------:R-:W-:Y:S02]  /*7d20*/  FMNMX.FTZ R4, R224, R4, !PT ;  /* 0x00000004e0047209 */ /* 0x000fe40007810000 */
[----:B------:R-:W-:Y:S02]  /*7d30*/  FMNMX.FTZ R5, R11, R5, !PT ;  /* 0x000000050b057209 */ /* 0x000fe40007810000 */
[----:B------:R-:W-:Y:S02]  /*7d40*/  ISETP.GT.AND P3, PT, R112, 0x48, PT ;  /* 0x000000487000780c */ /* 0x000fe40003f64270 */
[----:B------:R-:W-:Y:S02]  /*7d50*/  FSEL R249, R69, -INF , P5 ;  /* 0xff80000045f97808 */ /* 0x000fe40002800000 */
[----:B------:R-:W-:Y:S02]  /*7d60*/  FMNMX.FTZ R4, R244, R4, !PT ;  /* 0x00000004f4047209 */ /* 0x000fe40007810000 */
[----:B------:R-:W-:Y:S02]  /*7d70*/  FMNMX.FTZ R5, R12, R5, !PT ;  /* 0x000000050c057209 */ /* 0x000fe40007810000 */
[----:B------:R-:W-:Y:S02]  /*7d80*/  FSEL R252, R80, -INF , P3 ;  /* 0xff80000050fc7808 */ /* 0x000fe40001800000 */
[----:B------:R-:W-:Y:S02]  /*7d90*/  ISETP.GT.AND P2, PT, R112, 0x49, PT ;  /* 0x000000497000780c */ /* 0x000fe40003f44270 */
[----:B------:R-:W-:Y:S02]  /*7da0*/  FMNMX.FTZ R4, R249, R4, !PT ;  /* 0x00000004f9047209 */ /* 0x000fe40007810000 */
[----:B------:R-:W-:Y:S02]  /*7db0*/  FMNMX.FTZ R5, R17, R5, !PT ;  /* 0x0000000511057209 */ /* 0x000fe40007810000 */
[----:B------:R-:W-:Y:S02]  /*7dc0*/  FSEL R250, R81, -INF , P2 ;  /* 0xff80000051fa7808 */ /* 0x000fe40001000000 */
[----:B------:R-:W-:Y:S02]  /*7dd0*/  FMNMX.FTZ R4, R252, R4, !PT ;  /* 0x00000004fc047209 */ /* 0x000fe40007810000 */
[----:B------:R-:W-:Y:S02]  /*7de0*/  FMNMX.FTZ R5, R19, R5, !PT ;  /* 0x0000000513057209 */ /* 0x000fe40007810000 */
[----:B------:R-:W-:Y:S02]  /*7df0*/  FMNMX.FTZ R4, R250, R4, !PT ;  /* 0x00000004fa047209 */ /* 0x000fe40007810000 */
[----:B------:R-:W-:Y:S02]  /*7e00*/  FMNMX.FTZ R5, R18, R5, !PT ;  /* 0x0000000512057209 */ /* 0x000fe40007810000 */
[----:B------:R-:W-:Y:S01]  /*7e10*/  ISETP.GT.AND P0, PT, R113, 0x29, PT ;  /* 0x000000297100780c */ /* 0x000fe20003f04270 */
[----:B------:R-:W1:Y:S01]  /*7e20*/  SHFL.BFLY PT, R7, R4, 0x2, 0x1f ;  /* 0x0c401f0004077f89 */ /* 0x000e6200000e0000 */
[----:B------:R-:W-:Y:S02]  /*7e30*/  FMNMX.FTZ R5, R24, R5, !PT ;  /* 0x0000000518057209 */ /* 0x000fe40007810000 */
[----:B------:R-:W-:Y:S02]  /*7e40*/  FSEL R179, R47, -INF , P0 ;  /* 0xff8000002fb37808 */ /* 0x000fe40000000000 */
[----:B------:R-:W-:Y:S02]  /*7e50*/  ISETP.GT.AND P0, PT, R2, 0x28, PT ;  /* 0x000000280200780c */ /* 0x000fe40003f04270 */
[----:B------:R-:W-:Y:S02]  /*7e60*/  FMNMX.FTZ R5, R182, R5, !PT ;  /* 0x00000005b6057209 */ /* 0x000fe40007810000 */
[C---:B------:R-:W-:Y:S02]  /*7e70*/  ISETP.GT.AND P3, PT, R2.reuse, 0x30, PT ;  /* 0x000000300200780c */ /* 0x040fe40003f64270 */
[----:B------:R-:W-:Y:S02]  /*7e80*/  ISETP.GT.AND P2, PT, R2, 0x31, PT ;  /* 0x000000310200780c */ /* 0x000fe40003f44270 */
[----:B------:R-:W-:Y:S02]  /*7e90*/  FSEL R175, R50, -INF , P0 ;  /* 0xff80000032af7808 */ /* 0x000fe40000000000 */
[C---:B------:R-:W-:Y:S02]  /*7ea0*/  ISETP.GT.AND P1, PT, R2.reuse, 0x29, PT ;  /* 0x000000290200780c */ /* 0x040fe40003f24270 */
[----:B------:R-:W-:Y:S02]  /*7eb0*/  ISETP.GT.AND P0, PT, R2, 0x38, PT ;  /* 0x000000380200780c */ /* 0x000fe40003f04270 */
[----:B------:R-:W-:Y:S02]  /*7ec0*/  FMNMX.FTZ R5, R183, R5, !PT ;  /* 0x00000005b7057209 */ /* 0x000fe40007810000 */
[----:B------:R-:W-:Y:S02]  /*7ed0*/  FMNMX.FTZ R6, R166, R116, !PT ;  /* 0x00000074a6067209 */ /* 0x000fe40007810000 */
[----:B------:R-:W-:Y:S02]  /*7ee0*/  FSEL R197, R54, -INF , P3 ;  /* 0xff80000036c57808 */ /* 0x000fe40001800000 */
[----:B------:R-:W-:Y:S02]  /*7ef0*/  FSEL R226, R55, -INF , P2 ;  /* 0xff80000037e27808 */ /* 0x000fe40001000000 */
[----:B------:R-:W-:Y:S02]  /*7f00*/  FSEL R176, R51, -INF , P1 ;  /* 0xff80000033b07808 */ /* 0x000fe40000800000 */
[C---:B------:R-:W-:Y:S02]  /*7f10*/  ISETP.GT.AND P1, PT, R2.reuse, 0x48, PT ;  /* 0x000000480200780c */ /* 0x040fe40003f24270 */
[C---:B------:R-:W-:Y:S02]  /*7f20*/  ISETP.GT.AND P5, PT, R2.reuse, 0x39, PT ;  /* 0x000000390200780c */ /* 0x040fe40003fa4270 */
[----:B------:R-:W-:Y:S02]  /*7f30*/  ISETP.GT.AND P2, PT, R2, 0x41, PT ;  /* 0x000000410200780c */ /* 0x000fe40003f44270 */
[----:B------:R-:W-:Y:S02]  /*7f40*/  FSEL R225, R66, -INF , P0 ;  /* 0xff80000042e17808 */ /* 0x000fe40000000000 */
[C---:B------:R-:W-:Y:S02]  /*7f50*/  ISETP.GT.AND P0, PT, R2.reuse, 0x49, PT ;  /* 0x000000490200780c */ /* 0x040fe40003f04270 */
[----:B------:R-:W-:Y:S02]  /*7f60*/  ISETP.GT.AND P3, PT, R2, 0x40, PT ;  /* 0x000000400200780c */ /* 0x000fe40003f64270 */
        /* <DEDUP_REMOVED lines=10> */
[----:B------:R-:W-:Y:S02]  /*8010*/  FSEL R228, R67, -INF , P5 ;  /* 0xff80000043e47808 */ /* 0x000fe40002800000 */
[----:B------:R-:W-:Y:S02]  /*8020*/  FMNMX.FTZ R4, R225, R4, !PT ;  /* 0x00000004e1047209 */ /* 0x000fe40007810000 */
[----:B------:R-:W-:Y:S02]  /*8030*/  FMNMX.FTZ R6, R25, R6, !PT ;  /* 0x0000000619067209 */ /* 0x000fe40007810000 */
[----:B------:R-:W-:Y:S02]  /*8040*/  FSEL R184, R70, -INF , P3 ;  /* 0xff80000046b87808 */ /* 0x000fe40001800000 */
[----:B------:R-:W-:Y:S02]  /*8050*/  FMNMX.FTZ R4, R228, R4, !PT ;  /* 0x00000004e4047209 */ /* 0x000fe40007810000 */
[----:B------:R-:W-:Y:S02]  /*8060*/  FMNMX.FTZ R5, R28, R6, !PT ;  /* 0x000000061c057209 */ /* 0x000fe40007810000 */
[----:B------:R-:W-:Y:S02]  /*8070*/  FSEL R185, R71, -INF , P2 ;  /* 0xff80000047b97808 */ /* 0x000fe40001000000 */
[----:B------:R-:W-:Y:S02]  /*8080*/  FMNMX.FTZ R4, R184, R4, !PT ;  /* 0x00000004b8047209 */ /* 0x000fe40007810000 */
        /* <DEDUP_REMOVED lines=10> */
[----:B------:R-:W-:Y:S02]  /*8130*/  FMNMX.FTZ R4, R83, R4, !PT ;  /* 0x0000000453047209 */ /* 0x000fe40007810000 */
[----:B------:R-:W-:Y:S02]  /*8140*/  ISETP.GT.AND P2, PT, R0, 0x30, PT ;  /* 0x000000300000780c */ /* 0x000fe40003f44270 */
[----:B------:R-:W-:Y:S01]  /*8150*/  FMNMX.FTZ R6, R168, R6, !PT ;  /* 0x00000006a8067209 */ /* 0x000fe20007810000 */
[----:B------:R-:W2:Y:S01]  /*8160*/  SHFL.BFLY PT, R7, R4, 0x2, 0x1f ;  /* 0x0c401f0004077f89 */ /* 0x000ea200000e0000 */
[----:B------:R-:W-:Y:S02]  /*8170*/  FMNMX.FTZ R5, R177, R5, !PT ;  /* 0x00000005b1057209 */ /* 0x000fe40007810000 */
[----:B------:R-:W-:Y:S02]  /*8180*/  ISETP.GT.AND P1, PT, R0, 0x31, PT ;  /* 0x000000310000780c */ /* 0x000fe40003f24270 */
[----:B------:R-:W-:Y:S02]  /*8190*/  FSEL R195, R56, -INF , P2 ;  /* 0xff80000038c37808 */ /* 0x000fe40001000000 */
[----:B------:R-:W-:Y:S02]  /*81a0*/  FMNMX.FTZ R6, R161, R6, !PT ;  /* 0x00000006a1067209 */ /* 0x000fe40007810000 */
[----:B------:R-:W-:Y:S02]  /*81b0*/  FMNMX.FTZ R5, R178, R5, !PT ;  /* 0x00000005b2057209 */ /* 0x000fe40007810000 */
[----:B------:R-:W-:Y:S02]  /*81c0*/  FMNMX.FTZ R6, R172, R6, !PT ;  /* 0x00000006ac067209 */ /* 0x000fe40007810000 */
[----:B------:R-:W-:Y:S02]  /*81d0*/  ISETP.GT.AND P0, PT, R0, 0x38, PT ;  /* 0x000000380000780c */ /* 0x000fe40003f04270 */
[----:B------:R-:W-:Y:S02]  /*81e0*/  FSEL R198, R57, -INF , P1 ;  /* 0xff80000039c67808 */ /* 0x000fe40000800000 */
[----:B------:R-:W-:Y:S02]  /*81f0*/  FMNMX.FTZ R5, R195, R5, !PT ;  /* 0x00000005c3057209 */ /* 0x000fe40007810000 */
[----:B------:R-:W-:Y:S02]  /*8200*/  FSEL R222, R60, -INF , P0 ;  /* 0xff8000003cde7808 */ /* 0x000fe40000000000 */
[----:B------:R-:W-:Y:S02]  /*8210*/  FMNMX.FTZ R5, R198, R5, !PT ;  /* 0x00000005c6057209 */ /* 0x000fe40007810000 */
[----:B------:R-:W-:Y:S02]  /*8220*/  FMNMX.FTZ R6, R174, R6, !PT ;  /* 0x00000006ae067209 */ /* 0x000fe40007810000 */
[C---:B------:R-:W-:Y:S02]  /*8230*/  ISETP.GT.AND P5, PT, R0.reuse, 0x39, PT ;  /* 0x000000390000780c */ /* 0x040fe40003fa4270 */
[C---:B------:R-:W-:Y:S02]  /*8240*/  ISETP.GT.AND P1, PT, R0.reuse, 0x48, PT ;  /* 0x000000480000780c */ /* 0x040fe40003f24270 */
[C---:B------:R-:W-:Y:S02]  /*8250*/  ISETP.GT.AND P0, PT, R0.reuse, 0x49, PT ;  /* 0x000000490000780c */ /* 0x040fe40003f04270 */
[C---:B------:R-:W-:Y:S02]  /*8260*/  ISETP.GT.AND P3, PT, R0.reuse, 0x40, PT ;  /* 0x000000400000780c */ /* 0x040fe40003f64270 */
[----:B------:R-:W-:Y:S02]  /*8270*/  ISETP.GT.AND P2, PT, R0, 0x41, PT ;  /* 0x000000410000780c */ /* 0x000fe40003f44270 */
[----:B------:R-:W-:Y:S02]  /*8280*/  FMNMX.FTZ R0, R222, R5, !PT ;  /* 0x00000005de007209 */ /* 0x000fe40007810000 */
[----:B------:R-:W-:Y:S02]  /*8290*/  FMNMX.FTZ R5, R181, R6, !PT ;  /* 0x00000006b5057209 */ /* 0x000fe40007810000 */
[----:B-1----:R-:W-:Y:S02]  /*82a0*/  FMNMX.FTZ R114, R2, R8, !PT ;  /* 0x0000000802727209 */ /* 0x002fe40007810000 */
[----:B------:R-:W-:Y:S02]  /*82b0*/  FMNMX.FTZ R2, R190, R5, !PT ;  /* 0x00000005be027209 */ /* 0x000fe40007810000 */
[----:B------:R-:W-:Y:S02]  /*82c0*/  FSEL R241, R72, -INF , P3 ;  /* 0xff80000048f17808 */ /* 0x000fe40001800000 */
[----:B------:R-:W-:Y:S02]  /*82d0*/  FMNMX.FTZ R2, R192, R2, !PT ;  /* 0x00000002c0027209 */ /* 0x000fe40007810000 */
[----:B------:R-:W-:Y:S02]  /*82e0*/  ISETP.GT.AND P3, PT, R113, 0x30, PT ;  /* 0x000000307100780c */ /* 0x000fe40003f64270 */
[----:B------:R-:W-:Y:S02]  /*82f0*/  FMNMX.FTZ R6, R189, R2, !PT ;  /* 0x00000002bd067209 */ /* 0x000fe40007810000 */
[----:B--2---:R-:W-:Y:S01]  /*8300*/  FMNMX.FTZ R2, R4, R7, !PT ;  /* 0x0000000704027209 */ /* 0x004fe20007810000 */
[----:B------:R-:W-:Y:S01]  /*8310*/  FMUL.FTZ R4, R114, c[0x0][0x2d0] ;  /* 0x0000b40072047a20 */ /* 0x000fe20000410000 */
[----:B------:R-:W-:Y:S02]  /*8320*/  FSEL R199, R58, -INF , P3 ;  /* 0xff8000003ac77808 */ /* 0x000fe40001800000 */
[----:B------:R-:W-:Y:S01]  /*8330*/  FSETP.NEU.FTZ.AND P3, PT, R114, -INF , PT ;  /* 0xff8000007200780b */ /* 0x000fe20003f7d000 */
[----:B------:R-:W1:Y:S01]  /*8340*/  SHFL.BFLY PT, R7, R2, 0x1, 0x1f ;  /* 0x0c201f0002077f89 */ /* 0x000e6200000e0000 */
[----:B------:R-:W-:Y:S02]  /*8350*/  FSEL R223, R61, -INF , P5 ;  /* 0xff8000003ddf7808 */ /* 0x000fe40002800000 */
[----:B------:R-:W-:Y:S02]  /*8360*/  FSEL R118, R4, RZ, P3 ;  /* 0x000000ff04767208 */ /* 0x000fe40001800000 */
[----:B------:R-:W-:Y:S02]  /*8370*/  FMNMX.FTZ R0, R223, R0, !PT ;  /* 0x00000000df007209 */ /* 0x000fe40007810000 */
[----:B------:R-:W-:Y:S01]  /*8380*/  FSEL R248, R73, -INF , P2 ;  /* 0xff80000049f87808 */ /* 0x000fe20001000000 */
[--C-:B------:R-:W-:Y:S01]  /*8390*/  FFMA.FTZ R4, R156, c[0x0][0x2d0], -R118.reuse ;  /* 0x0000b4009c047a23 */ /* 0x100fe20000010876 */
[----:B------:R-:W-:Y:S02]  /*83a0*/  ISETP.GT.AND P5, PT, R196, R215, PT ;  /* 0x000000d7c400720c */ /* 0x000fe40003fa4270 */
[----:B------:R-:W-:Y:S01]  /*83b0*/  FSEL R251, R76, -INF , P1 ;  /* 0xff8000004cfb7808 */ /* 0x000fe20000800000 */
[----:B------:R2:W-:Y:S01]  /*83c0*/  MUFU.EX2 R229, R4 ;  /* 0x0000000400e57308 */ /* 0x0005e20000000800 */
        /* <DEDUP_REMOVED lines=8> */
[C---:B------:R-:W-:Y:S01]  /*8450*/  ISETP.GT.AND P0, PT, R113.reuse, 0x41, PT ;  /* 0x000000417100780c */ /* 0x040fe20003f04270 */
[----:B------:R-:W3:Y:S01]  /*8460*/  SHFL.BFLY PT, R5, R0, 0x2, 0x1f ;  /* 0x0c401f0000057f89 */ /* 0x000ee200000e0000 */
[----:B------:R-:W-:Y:S02]  /*8470*/  FSEL R218, R62, -INF , P1 ;  /* 0xff8000003eda7808 */ /* 0x000fe40000800000 */
[C---:B------:R-:W-:Y:S02]  /*8480*/  ISETP.GT.AND P1, PT, R113.reuse, 0x40, PT ;  /* 0x000000407100780c */ /* 0x040fe40003f24270 */
[----:B------:R-:W-:Y:S01]  /*8490*/  ISETP.GT.AND P2, PT, R113, 0x31, PT ;  /* 0x000000317100780c */ /* 0x000fe20003f44270 */
[--C-:B--2---:R-:W-:Y:S01]  /*84a0*/  FFMA.FTZ R4, R157, c[0x0][0x2d0], -R118.reuse ;  /* 0x0000b4009d047a23 */ /* 0x104fe20000010876 */
[----:B------:R-:W-:Y:S02]  /*84b0*/  FSEL R242, R74, -INF , P1 ;  /* 0xff8000004af27808 */ /* 0x000fe40000800000 */
[----:B------:R-:W-:Y:S01]  /*84c0*/  ISETP.GT.AND P1, PT, R113, 0x48, PT ;  /* 0x000000487100780c */ /* 0x000fe20003f24270 */
[----:B------:R3:W2:Y:S01]  /*84d0*/  MUFU.EX2 R193, R4 ;  /* 0x0000000400c17308 */ /* 0x0006a20000000800 */
[----:B------:R-:W-:Y:S02]  /*84e0*/  FSEL R247, R75, -INF , P0 ;  /* 0xff8000004bf77808 */ /* 0x000fe40000000000 */
[----:B------:R-:W-:Y:S02]  /*84f0*/  ISETP.GT.AND P0, PT, R113, 0x49, PT ;  /* 0x000000497100780c */ /* 0x000fe40003f04270 */
[----:B-1----:R-:W-:Y:S02]  /*8500*/  FMNMX.FTZ R113, R2, R7, !PT ;  /* 0x0000000702717209 */ /* 0x002fe40007810000 */
[----:B------:R-:W-:Y:S02]  /*8510*/  FSEL R219, R59, -INF , P2 ;  /* 0xff8000003bdb7808 */ /* 0x000fe40001000000 */
[----:B------:R-:W-:Y:S02]  /*8520*/  FSETP.NEU.FTZ.AND P2, PT, R113, -INF , PT ;  /* 0xff8000007100780b */ /* 0x000fe40003f5d000 */
[----:B------:R-:W-:Y:S02]  /*8530*/  FMNMX.FTZ R6, R179, R6, !PT ;  /* 0x00000006b3067209 */ /* 0x000fe40007810000 */
[----:B------:R-:W-:Y:S02]  /*8540*/  FSEL R78, R78, -INF , P1 ;  /* 0xff8000004e4e7808 */ /* 0x000fe40000800000 */
[----:B------:R-:W-:Y:S02]  /*8550*/  FMNMX.FTZ R6, R199, R6, !PT ;  /* 0x00000006c7067209 */ /* 0x000fe40007810000 */
[----:B------:R-:W-:Y:S02]  /*8560*/  FSEL R71, R79, -INF , P0 ;  /* 0xff8000004f477808 */ /* 0x000fe40000000000 */
[----:B------:R-:W-:Y:S02]  /*8570*/  FMNMX.FTZ R6, R219, R6, !PT ;  /* 0x00000006db067209 */ /* 0x000fe40007810000 */
[----:B------:R-:W-:Y:S02]  /*8580*/  IADD3 R215, R196, -0x1, RZ ;  /* 0xffffffffc4d77810 */ /* 0x000fe40007ffe0ff */
[----:B------:R-:W-:Y:S02]  /*8590*/  FMNMX.FTZ R6, R218, R6, !PT ;  /* 0x00000006da067209 */ /* 0x000fe40007810000 */
[----:B---3--:R-:W-:Y:S01]  /*85a0*/  FMNMX.FTZ R4, R0, R5, !PT ;  /* 0x0000000500047209 */ /* 0x008fe20007810000 */
[--C-:B------:R-:W-:Y:S01]  /*85b0*/  FFMA.FTZ R5, R9, c[0x0][0x2d0], -R118.reuse ;  /* 0x0000b40009057a23 */ /* 0x100fe20000010876 */
[----:B--2---:R-:W-:Y:S02]  /*85c0*/  F2FP.BF16.PACK_AB R72, R193, R229 ;  /* 0x000000e5c148723e */ /* 0x004fe400000010ff */
[----:B------:R-:W-:Y:S01]  /*85d0*/  FMNMX.FTZ R6, R227, R6, !PT ;  /* 0x00000006e3067209 */ /* 0x000fe20007810000 */
[----:B------:R1:W-:Y:S01]  /*85e0*/  MUFU.EX2 R191, R5 ;  /* 0x0000000500bf7308 */ /* 0x0003e20000000800 */
[----:B------:R-:W2:Y:S02]  /*85f0*/  SHFL.BFLY PT, R7, R4, 0x1, 0x1f ;  /* 0x0c201f0004077f89 */ /* 0x000ea400000e0000 */
[----:B------:R-:W-:Y:S04]  /*8600*/  FMNMX.FTZ R6, R242, R6, !PT ;  /* 0x00000006f2067209 */ /* 0x000fe80007810000 */
[----:B------:R-:W-:Y:S04]  /*8610*/  FMNMX.FTZ R6, R247, R6, !PT ;  /* 0x00000006f7067209 */ /* 0x000fe80007810000 */
[----:B------:R-:W-:Y:S01]  /*8620*/  FMNMX.FTZ R0, R78, R6, !PT ;  /* 0x000000064e007209 */ /* 0x000fe20007810000 */
[----:B------:R-:W-:Y:S02]  /*8630*/  FFMA.FTZ R6, R10, c[0x0][0x2d0], -R118 ;  /* 0x0000b4000a067a23 */ /* 0x000fe40000010876 */
[----:B------:R-:W-:Y:S01]  /*8640*/  @P5 IMAD.MOV.U32 R10, RZ, RZ, c[0x0][0x1e4] ;  /* 0x00007900ff0a5624 */ /* 0x000fe200078e00ff */
[----:B------:R-:W-:Y:S01]  /*8650*/  FMNMX.FTZ R0, R71, R0, !PT ;  /* 0x0000000047007209 */ /* 0x000fe20007810000 */
[----:B------:R-:W3:Y:S04]  /*8660*/  MUFU.EX2 R43, R6 ;  /* 0x00000006002b7308 */ /* 0x000ee80000000800 */
[----:B------:R-:W4:Y:S01]  /*8670*/  SHFL.BFLY PT, R2, R0, 0x2, 0x1f ;  /* 0x0c401f0000027f89 */ /* 0x000f2200000e0000 */
[----:B-1----:R-:W-:Y:S01]  /*8680*/  FMUL.FTZ R5, R113, c[0x0][0x2d0] ;  /* 0x0000b40071057a20 */ /* 0x002fe20000410000 */
[----:B--2---:R-:W-:Y:S04]  /*8690*/  FMNMX.FTZ R112, R4, R7, !PT ;  /* 0x0000000704707209 */ /* 0x004fe80007810000 */
[----:B------:R-:W-:Y:S01]  /*86a0*/  FSEL R156, R5, RZ, P2 ;  /* 0x000000ff059c7208 */ /* 0x000fe20001000000 */
[C---:B------:R-:W-:Y:S01]  /*86b0*/  FMUL.FTZ R4, R112.reuse, c[0x0][0x2d0] ;  /* 0x0000b40070047a20 */ /* 0x040fe20000410000 */
[----:B------:R-:W-:Y:S03]  /*86c0*/  FSETP.NEU.FTZ.AND P1, PT, R112, -INF , PT ;  /* 0xff8000007000780b */ /* 0x000fe60003f3d000 */
[----:B------:R-:W-:Y:S01]  /*86d0*/  FFMA.FTZ R5, R165, c[0x0][0x2d0], -R156 ;  /* 0x0000b400a5057a23 */ /* 0x000fe2000001089c */
[----:B------:R-:W-:Y:S03]  /*86e0*/  FSEL R157, R4, RZ, P1 ;  /* 0x000000ff049d7208 */ /* 0x000fe60000800000 */
[----:B------:R1:W-:Y:S02]  /*86f0*/  MUFU.EX2 R221, R5 ;  /* 0x0000000500dd7308 */ /* 0x0003e40000000800 */
[--C-:B------:R-:W-:Y:S01]  /*8700*/  FFMA.FTZ R7, R166, c[0x0][0x2d0], -R157.reuse ;  /* 0x0000b400a6077a23 */ /* 0x100fe2000001089d */
[----:B---3--:R-:W-:Y:S01]  /*8710*/  F2FP.BF16.PACK_AB R74, R43, R191 ;  /* 0x000000bf2b4a723e */ /* 0x008fe200000010ff */
[----:B------:R-:W-:Y:S01]  /*8720*/  FFMA.FTZ R8, R167, c[0x0][0x2d0], -R157 ;  /* 0x0000b400a7087a23 */ /* 0x000fe2000001089d */
[----:B------:R-:W-:Y:S02]  /*8730*/  @P5 SHF.R.S32.HI R6, RZ, 0x1f, R215 ;  /* 0x0000001fff065819 */ /* 0x000fe400000114d7 */
[----:B----4-:R-:W-:Y:S03]  /*8740*/  FMNMX.FTZ R0, R0, R2, !PT ;  /* 0x0000000200007209 */ /* 0x010fe60007810000 */
[----:B------:R-:W-:Y:S01]  /*8750*/  MUFU.EX2 R40, R8 ;  /* 0x0000000800287308 */ /* 0x000fe20000000800 */
[----:B------:R-:W-:Y:S01]  /*8760*/  @P5 IMAD R6, R6, c[0x0][0x1e0], RZ ;  /* 0x0000780006065a24 */ /* 0x000fe200078e02ff */
[----:B------:R-:W2:Y:S03]  /*8770*/  SHFL.BFLY PT, R2, R0, 0x1, 0x1f ;  /* 0x0c201f0000027f89 */ /* 0x000ea600000e0000 */
[----:B------:R-:W-:Y:S05]  /*8780*/  @P5 IMAD R6, R215, c[0x0][0x1e4], R6 ;  /* 0x00007900d7065a24 */ /* 0x000fea00078e0206 */
[----:B------:R3:W4:Y:S01]  /*8790*/  MUFU.EX2 R246, R7 ;  /* 0x0000000700f67308 */ /* 0x0007220000000800 */
[----:B-1----:R-:W-:Y:S02]  /*87a0*/  FFMA.FTZ R5, R164, c[0x0][0x2d0], -R156 ;  /* 0x0000b400a4057a23 */ /* 0x002fe4000001089c */
[----:B------:R-:W-:Y:S07]  /*87b0*/  IMAD.MOV.U32 R164, RZ, RZ, R184 ;  /* 0x000000ffffa47224 */ /* 0x000fee00078e00b8 */
[----:B------:R1:W5:Y:S01]  /*87c0*/  MUFU.EX2 R45, R5 ;  /* 0x00000005002d7308 */ /* 0x0003620000000800 */
[----:B--2---:R-:W-:Y:S01]  /*87d0*/  FMNMX.FTZ R70, R0, R2, !PT ;  /* 0x0000000200467209 */ /* 0x004fe20007810000 */
[--C-:B------:R-:W-:Y:S02]  /*87e0*/  FFMA.FTZ R0, R158, c[0x0][0x2d0], -R157.reuse ;  /* 0x0000b4009e007a23 */ /* 0x100fe4000001089d */
[----:B------:R-:W-:Y:S06]  /*87f0*/  FFMA.FTZ R2, R159, c[0x0][0x2d0], -R157 ;  /* 0x0000b4009f027a23 */ /* 0x000fec000001089d */
[----:B------:R2:W-:Y:S01]  /*8800*/  MUFU.EX2 R42, R0 ;  /* 0x00000000002a7308 */ /* 0x0005e20000000800 */
[----:B------:R-:W-:Y:S02]  /*8810*/  IMAD.MOV.U32 R159, RZ, RZ, R78 ;  /* 0x000000ffff9f7224 */ /* 0x000fe400078e004e */
[----:B---3--:R-:W-:Y:S01]  /*8820*/  @P5 IMAD.MOV.U32 R7, RZ, RZ, R231 ;  /* 0x000000ffff075224 */ /* 0x008fe200078e00e7 */
[----:B----4-:R-:W-:Y:S06]  /*8830*/  F2FP.BF16.PACK_AB R64, R40, R246 ;  /* 0x000000f62840723e */ /* 0x010fec00000010ff */
[----:B------:R3:W-:Y:S01]  /*8840*/  MUFU.EX2 R20, R2 ;  /* 0x0000000200147308 */ /* 0x0007e20000000800 */
[----:B-1----:R-:W-:Y:S01]  /*8850*/  FFMA.FTZ R5, R11, c[0x0][0x2d0], -R156 ;  /* 0x0000b4000b057a23 */ /* 0x002fe2000001089c */
[----:B-----5:R-:W-:Y:S01]  /*8860*/  F2FP.BF16.PACK_AB R73, R45, R221 ;  /* 0x000000dd2d49723e */ /* 0x020fe200000010ff */
[----:B------:R-:W-:Y:S07]  /*8870*/  @P5 IMAD.MOV.U32 R11, RZ, RZ, c[0x0][0x1e0] ;  /* 0x00007800ff0b5624 */ /* 0x000fee00078e00ff */
[----:B------:R1:W-:Y:S01]  /*8880*/  MUFU.EX2 R41, R5 ;  /* 0x0000000500297308 */ /* 0x0003e20000000800 */
[C---:B------:R-:W-:Y:S01]  /*8890*/  @P5 SHF.L.U64.HI R10, R11.reuse, 0x5, R10 ;  /* 0x000000050b0a5819 */ /* 0x040fe2000001020a */
[----:B------:R-:W-:Y:S02]  /*88a0*/  @P5 IMAD.SHL.U32 R11, R11, 0x20, RZ ;  /* 0x000000200b0b5824 */ /* 0x000fe400078e00ff */
[----:B--2---:R-:W-:Y:S02]  /*88b0*/  FMUL.FTZ R0, R70, c[0x0][0x2d0] ;  /* 0x0000b40046007a20 */ /* 0x004fe40000410000 */
[----:B---3--:R-:W-:Y:S04]  /*88c0*/  FFMA.FTZ R2, R15, c[0x0][0x2d0], -R118 ;  /* 0x0000b4000f027a23 */ /* 0x008fe80000010876 */
[----:B------:R2:W-:Y:S01]  /*88d0*/  MUFU.EX2 R49, R2 ;  /* 0x0000000200317308 */ /* 0x0005e20000000800 */
[----:B-1----:R-:W-:Y:S02]  /*88e0*/  FFMA.FTZ R5, R12, c[0x0][0x2d0], -R156 ;  /* 0x0000b4000c057a23 */ /* 0x002fe4000001089c */
[----:B------:R-:W-:Y:S07]  /*88f0*/  FFMA.FTZ R12, R16, c[0x0][0x2d0], -R118 ;  /* 0x0000b400100c7a23 */ /* 0x000fee0000010876 */
[----:B------:R1:W3:Y:S10]  /*8900*/  MUFU.EX2 R44, R5 ;  /* 0x00000005002c7308 */ /* 0x0002f40000000800 */
[----:B------:R-:W-:Y:S01]  /*8910*/  MUFU.EX2 R48, R12 ;  /* 0x0000000c00307308 */ /* 0x000fe20000000800 */
[----:B--2---:R-:W-:Y:S09]  /*8920*/  FFMA.FTZ R2, R17, c[0x0][0x2d0], -R156 ;  /* 0x0000b40011027a23 */ /* 0x004ff2000001089c */
[----:B------:R-:W-:Y:S01]  /*8930*/  MUFU.EX2 R243, R2 ;  /* 0x0000000200f37308 */ /* 0x000fe20000000800 */
[----:B-1----:R-:W-:Y:S01]  /*8940*/  @P5 IMAD.WIDE.U32 R4, R215, c[0x0][0x1e0], RZ ;  /* 0x00007800d7045a25 */ /* 0x002fe200078e00ff */
[----:B---3--:R-:W-:Y:S03]  /*8950*/  F2FP.BF16.PACK_AB R75, R44, R41 ;  /* 0x000000292c4b723e */ /* 0x008fe600000010ff */
[----:B------:R-:W-:Y:S02]  /*8960*/  @P5 IMAD.IADD R5, R5, 0x1, R6 ;  /* 0x0000000105055824 */ /* 0x000fe400078e0206 */
[----:B------:R-:W-:Y:S02]  /*8970*/  @P5 IMAD.MOV.U32 R6, RZ, RZ, R232 ;  /* 0x000000ffff065224 */ /* 0x000fe400078e00e8 */
[----:B------:R-:W-:Y:S02]  /*8980*/  @P5 IMAD R5, R5, 0x50, RZ ;  /* 0x0000005005055824 */ /* 0x000fe400078e02ff */
[----:B------:R-:W-:Y:S04]  /*8990*/  @P5 IMAD.WIDE.U32 R6, R4, 0x50, R6 ;  /* 0x0000005004065825 */ /* 0x000fe800078e0006 */
[----:B------:R-:W-:Y:S01]  /*89a0*/  @P5 IMAD.IADD R5, R7, 0x1, R5 ;  /* 0x0000000107055824 */ /* 0x000fe200078e0205 */
[C---:B------:R-:W-:Y:S04]  /*89b0*/  @P5 LEA R4, P0, R6.reuse, c[0x0][0x1c8], 0x1 ;  /* 0x0000720006045a11 */ /* 0x040fe800078008ff */
[----:B------:R-:W-:Y:S02]  /*89c0*/  @P5 LEA.HI.X R5, R6, c[0x0][0x1cc], R5, 0x1, P0 ;  /* 0x0000730006055a11 */ /* 0x000fe400000f0c05 */
        /* <DEDUP_REMOVED lines=14> */
[----:B------:R3:W-:Y:S02]  /*8ab0*/  MUFU.EX2 R26, R0 ;  /* 0x00000000001a7308 */ /* 0x0007e40000000800 */
[--C-:B---3--:R-:W-:Y:S08]  /*8ac0*/  FFMA.FTZ R0, R14, c[0x0][0x2d0], -R118.reuse ;  /* 0x0000b4000e007a23 */ /* 0x108ff00000010876 */
[----:B------:R3:W-:Y:S02]  /*8ad0*/  MUFU.EX2 R47, R0 ;  /* 0x00000000002f7308 */ /* 0x0007e40000000800 */
[----:B---3--:R-:W-:Y:S08]  /*8ae0*/  FFMA.FTZ R0, R13, c[0x0][0x2d0], -R118 ;  /* 0x0000b4000d007a23 */ /* 0x008ff00000010876 */
[----:B------:R3:W-:Y:S02]  /*8af0*/  MUFU.EX2 R46, R0 ;  /* 0x00000000002e7308 */ /* 0x0007e40000000800 */
[----:B---3--:R-:W-:Y:S02]  /*8b00*/  FSEL R0, R114, RZ, P3 ;  /* 0x000000ff72007208 */ /* 0x008fe40001800000 */
[-C--:B------:R-:W-:Y:S03]  /*8b10*/  @P5 IADD3 R8, P3, R6, R11.reuse, RZ ;  /* 0x0000000b06085210 */ /* 0x080fe60007f7e0ff */
[----:B------:R-:W-:Y:S01]  /*8b20*/  FADD.FTZ R2, -R0, R3 ;  /* 0x0000000300027221 */ /* 0x000fe20000010100 */
[----:B------:R-:W-:Y:S01]  /*8b30*/  FSEL R0, R113, RZ, P2 ;  /* 0x000000ff71007208 */ /* 0x000fe20001000000 */
[--C-:B------:R-:W-:Y:S01]  /*8b40*/  @P5 IMAD.X R9, R7, 0x1, R10.reuse, P3 ;  /* 0x0000000107095824 */ /* 0x100fe200018e060a */
[-C--:B-1----:R-:W-:Y:S01]  /*8b50*/  @P5 IADD3 R4, P2, R8, R11.reuse, RZ ;  /* 0x0000000b08045210 */ /* 0x082fe20007f5e0ff */
[----:B------:R-:W-:Y:S02]  /*8b60*/  FMUL.FTZ R2, R2, c[0x0][0x2d0] ;  /* 0x0000b40002027a20 */ /* 0x000fe40000410000 */
[----:B------:R-:W-:Y:S01]  /*8b70*/  FADD.FTZ R0, -R0, R115 ;  /* 0x0000007300007221 */ /* 0x000fe20000010100 */
[----:B------:R1:W-:Y:S01]  /*8b80*/  @P5 LDGSTS.E.BYPASS.LTC128B.128 [R216+0x3900], [R8.64], !P6 ;  /* 0x0390000008d85fae */ /* 0x0003e2000f101d48 */
[----:B------:R3:W4:Y:S01]  /*8b90*/  MUFU.EX2 R69, R2 ;  /* 0x0000000200457308 */ /* 0x0007220000000800 */
[--C-:B------:R-:W-:Y:S01]  /*8ba0*/  @P5 IMAD.X R5, R9, 0x1, R10.reuse, P2 ;  /* 0x0000000109055824 */ /* 0x100fe200010e060a */
[----:B--2---:R-:W-:Y:S01]  /*8bb0*/  @P5 IADD3 R6, P3, R4, R11, RZ ;  /* 0x0000000b04065210 */ /* 0x004fe20007f7e0ff */
[----:B------:R-:W-:Y:S02]  /*8bc0*/  FMUL.FTZ R0, R0, c[0x0][0x2d0] ;  /* 0x0000b40000007a20 */ /* 0x000fe40000410000 */
[----:B------:R-:W-:Y:S02]  /*8bd0*/  IMAD.MOV.U32 R115, RZ, RZ, R83 ;  /* 0x000000ffff737224 */ /* 0x000fe400078e0053 */
[----:B------:R2:W-:Y:S01]  /*8be0*/  @P5 LDGSTS.E.BYPASS.LTC128B.128 [R216+0x4100], [R4.64], !P6 ;  /* 0x0410000004d85fae */ /* 0x0005e2000f101d48 */
[----:B------:R-:W-:Y:S02]  /*8bf0*/  @P5 IMAD.X R7, R5, 0x1, R10, P3 ;  /* 0x0000000105075824 */ /* 0x000fe400018e060a */
[----:B------:R5:W1:Y:S05]  /*8c00*/  MUFU.EX2 R68, R0 ;  /* 0x0000000000447308 */ /* 0x000a6a0000000800 */
[----:B------:R1:W-:Y:S08]  /*8c10*/  @P5 LDGSTS.E.BYPASS.LTC128B.128 [R216+0x4900], [R6.64], !P6 ;  /* 0x0490000006d85fae */ /* 0x0003f0000f101d48 */
[----:B------:R-:W-:Y:S01]  /*8c20*/  LDSM.16.MT88.4 R36, [R204] ;  /* 0x00000000cc24783b */ /* 0x000fe20000004200 */
[----:B---3--:R-:W-:Y:S01]  /*8c30*/  FSEL R2, R112, RZ, P1 ;  /* 0x000000ff70027208 */ /* 0x008fe20000800000 */
[C---:B----4-:R-:W-:Y:S02]  /*8c40*/  FMUL.FTZ R17, R69.reuse, R133 ;  /* 0x0000008545117220 */ /* 0x050fe40000410000 */
[----:B------:R-:W-:Y:S02]  /*8c50*/  IMAD.MOV.U32 R133, RZ, RZ, R230 ;  /* 0x000000ffff857224 */ /* 0x000fe400078e00e6 */
[C---:B------:R-:W-:Y:S02]  /*8c60*/  FMUL.FTZ R16, R69.reuse, R132 ;  /* 0x0000008445107220 */ /* 0x040fe40000410000 */
[----:B------:R-:W-:Y:S01]  /*8c70*/  IMAD.MOV.U32 R132, RZ, RZ, R186 ;  /* 0x000000ffff847224 */ /* 0x000fe200078e00ba */
[----:B------:R-:W-:Y:S01]  /*8c80*/  LDSM.16.MT88.4 R52, [R201] ;  /* 0x00000000c934783b */ /* 0x000fe20000004200 */
[C---:B------:R-:W-:Y:S02]  /*8c90*/  FMUL.FTZ R32, R69.reuse, R84 ;  /* 0x0000005445207220 */ /* 0x040fe40000410000 */
[----:B-----5:R-:W-:Y:S01]  /*8ca0*/  FADD.FTZ R0, -R2, R116 ;  /* 0x0000007402007221 */ /* 0x020fe20000010100 */
[----:B------:R-:W-:Y:S01]  /*8cb0*/  FSEL R2, R70, RZ, P0 ;  /* 0x000000ff46027208 */ /* 0x000fe20000000000 */
[C---:B--2---:R-:W-:Y:S02]  /*8cc0*/  FMUL.FTZ R4, R69.reuse, R120 ;  /* 0x0000007845047220 */ /* 0x044fe40000410000 */
[----:B------:R-:W-:Y:S01]  /*8cd0*/  FMUL.FTZ R0, R0, c[0x0][0x2d0] ;  /* 0x0000b40000007a20 */ /* 0x000fe20000410000 */
[----:B------:R-:W-:Y:S01]  /*8ce0*/  LDSM.16.MT88.4 R76, [R203] ;  /* 0x00000000cb4c783b */ /* 0x000fe20000004200 */
[----:B------:R-:W-:Y:S02]  /*8cf0*/  IMAD.MOV.U32 R120, RZ, RZ, R47 ;  /* 0x000000ffff787224 */ /* 0x000fe400078e002f */
[----:B------:R2:W3:Y:S01]  /*8d00*/  MUFU.EX2 R3, R0 ;  /* 0x0000000000037308 */ /* 0x0004e20000000800 */
[C---:B------:R-:W-:Y:S02]  /*8d10*/  FMUL.FTZ R5, R69.reuse, R121 ;  /* 0x0000007945057220 */ /* 0x040fe40000410000 */
[----:B------:R-:W-:Y:S02]  /*8d20*/  IMAD.MOV.U32 R121, RZ, RZ, R46 ;  /* 0x000000ffff797224 */ /* 0x000fe400078e002e */
[C---:B-1----:R-:W-:Y:S01]  /*8d30*/  FMUL.FTZ R6, R68.reuse, R122 ;  /* 0x0000007a44067220 */ /* 0x042fe20000410000 */
[----:B------:R-:W-:Y:S01]  /*8d40*/  LDSM.16.MT88.4 R80, [R200+0x800] ;  /* 0x00080000c850783b */ /* 0x000fe20000004200 */
[----:B------:R-:W-:Y:S02]  /*8d50*/  IMAD.MOV.U32 R122, RZ, RZ, R191 ;  /* 0x000000ffff7a7224 */ /* 0x000fe400078e00bf */
[----:B------:R-:W-:Y:S02]  /*8d60*/  IMAD.MOV.U32 R116, RZ, RZ, R20 ;  /* 0x000000ffff747224 */ /* 0x000fe400078e0014 */
[C---:B------:R-:W-:Y:S02]  /*8d70*/  FMUL.FTZ R7, R68.reuse, R123 ;  /* 0x0000007b44077220 */ /* 0x040fe40000410000 */
[----:B------:R-:W-:Y:S01]  /*8d80*/  FMUL.FTZ R33, R69, R85 ;  /* 0x0000005545217220 */ /* 0x000fe20000410000 */
[----:B------:R-:W1:Y:S01]  /*8d90*/  LDSM.16.MT88.4 R20, [R200] ;  /* 0x00000000c814783b */ /* 0x000e620000004200 */
[----:B------:R-:W-:Y:S01]  /*8da0*/  FMUL.FTZ R34, R68, R86 ;  /* 0x0000005644227220 */ /* 0x000fe20000410000 */
[----:B------:R-:W-:Y:S01]  /*8db0*/  F2FP.BF16.PACK_AB R66, R116, R42 ;  /* 0x0000002a7442723e */ /* 0x000fe200000010ff */
[C---:B------:R-:W-:Y:S02]  /*8dc0*/  FMUL.FTZ R35, R68.reuse, R87 ;  /* 0x0000005744237220 */ /* 0x040fe40000410000 */
[C---:B------:R-:W-:Y:S02]  /*8dd0*/  FMUL.FTZ R50, R68.reuse, R98 ;  /* 0x0000006244327220 */ /* 0x040fe40000410000 */
[----:B------:R-:W-:Y:S01]  /*8de0*/  FMUL.FTZ R51, R68, R99 ;  /* 0x0000006344337220 */ /* 0x000fe20000410000 */
[----:B------:R-:W4:Y:S01]  /*8df0*/  LDSM.16.MT88.4 R84, [R204+0x800] ;  /* 0x00080000cc54783b */ /* 0x000f220000004200 */
[----:B------:R-:W-:Y:S02]  /*8e00*/  IMAD.MOV.U32 R123, RZ, RZ, R40 ;  /* 0x000000ffff7b7224 */ /* 0x000fe400078e0028 */
[----:B--2---:R-:W-:Y:S02]  /*8e10*/  FADD.FTZ R0, -R2, R117 ;  /* 0x0000007502007221 */ /* 0x004fe40000010100 */
[----:B------:R-:W-:Y:S02]  /*8e20*/  FFMA.FTZ R2, R19, c[0x0][0x2d0], -R156 ;  /* 0x0000b40013027a23 */ /* 0x000fe4000001089c */
[----:B------:R-:W-:Y:S01]  /*8e30*/  FMUL.FTZ R0, R0, c[0x0][0x2d0] ;  /* 0x0000b40000007a20 */ /* 0x000fe20000410000 */
[----:B------:R-:W2:Y:S01]  /*8e40*/  LDL.LU R99, [R1] ;  /* 0x0000000001637983 */ /* 0x000ea20000300800 */
[----:B------:R5:W-:Y:S01]  /*8e50*/  MUFU.EX2 R238, R2 ;  /* 0x0000000200ee7308 */ /* 0x000be20000000800 */
[C---:B---3--:R-:W-:Y:S02]  /*8e60*/  FMUL.FTZ R8, R3.reuse, R124 ;  /* 0x0000007c03087220 */ /* 0x048fe40000410000 */
[----:B------:R-:W-:Y:S01]  /*8e70*/  IMAD.MOV.U32 R124, RZ, RZ, R45 ;  /* 0x000000ffff7c7224 */ /* 0x000fe200078e002d */
[----:B------:R-:W3:Y:S01]  /*8e80*/  LDL.LU R98, [R1+0x4] ;  /* 0x0000040001627983 */ /* 0x000ee20000300800 */
[C---:B------:R-:W-:Y:S02]  /*8e90*/  FMUL.FTZ R45, R3.reuse, R93 ;  /* 0x0000005d032d7220 */ /* 0x040fe40000410000 */
[C---:B------:R-:W-:Y:S01]  /*8ea0*/  FMUL.FTZ R9, R3.reuse, R125 ;  /* 0x0000007d03097220 */ /* 0x040fe20000410000 */
[----:B------:R-:W0:Y:S01]  /*8eb0*/  LDGDEPBAR ;  /* 0x00000000000079af */ /* 0x000e220000000000 */
[----:B------:R-:W-:Y:S01]  /*8ec0*/  IMAD.MOV.U32 R125, RZ, RZ, R44 ;  /* 0x000000ffff7d7224 */ /* 0x000fe200078e002c */
[----:B------:R-:W4:Y:S01]  /*8ed0*/  MUFU.EX2 R0, R0 ;  /* 0x0000000000007308 */ /* 0x000f220000000800 */
[C---:B------:R-:W-:Y:S02]  /*8ee0*/  FMUL.FTZ R44, R3.reuse, R92 ;  /* 0x0000005c032c7220 */ /* 0x040fe40000410000 */
[----:B------:R-:W-:Y:S02]  /*8ef0*/  IMAD.MOV.U32 R117, RZ, RZ, R26 ;  /* 0x000000ffff757224 */ /* 0x000fe400078e001a */
[----:B------:R-:W-:Y:S02]  /*8f00*/  FMUL.FTZ R19, R68, R135 ;  /* 0x0000008744137220 */ /* 0x000fe40000410000 */
[----:B------:R-:W-:Y:S01]  /*8f10*/  FMUL.FTZ R40, R3, R88 ;  /* 0x0000005803287220 */ /* 0x000fe20000410000 */
[----:B------:R-:W-:Y:S01]  /*8f20*/  F2FP.BF16.PACK_AB R67, R117, R245 ;  /* 0x000000f57543723e */ /* 0x000fe200000010ff */
[C---:B------:R-:W-:Y:S02]  /*8f30*/  FMUL.FTZ R12, R3.reuse, R128 ;  /* 0x00000080030c7220 */ /* 0x040fe40000410000 */
[C---:B------:R-:W-:Y:S01]  /*8f40*/  FMUL.FTZ R13, R3.reuse, R129 ;  /* 0x00000081030d7220 */ /* 0x040fe20000410000 */
[-C--:B-1----:R-:W-:Y:S05]  /*8f50*/  HMMA.16816.F32.BF16 R4, R72, R20.reuse, R4 ;  /* 0x000000144804723c */ /* 0x082fea0000041804 */
[--C-:B-----5:R-:W-:Y:S02]  /*8f60*/  FFMA.FTZ R2, R18, c[0x0][0x2d0], -R156.reuse ;  /* 0x0000b40012027a23 */ /* 0x120fe4000001089c */
[----:B------:R-:W-:Y:S02]  /*8f70*/  FMUL.FTZ R18, R68, R134 ;  /* 0x0000008644127220 */ /* 0x000fe40000410000 */
[----:B------:R1:W-:Y:S03]  /*8f80*/  MUFU.EX2 R237, R2 ;  /* 0x0000000200ed7308 */ /* 0x0003e60000000800 */
[C---:B----4-:R-:W-:Y:S02]  /*8f90*/  FMUL.FTZ R14, R0.reuse, R130 ;  /* 0x00000082000e7220 */ /* 0x050fe40000410000 */
[----:B------:R-:W-:Y:S02]  /*8fa0*/  IMAD.MOV.U32 R130, RZ, RZ, R229 ;  /* 0x000000ffff827224 */ /* 0x000fe400078e00e5 */
[C---:B------:R-:W-:Y:S02]  /*8fb0*/  FMUL.FTZ R47, R0.reuse, R95 ;  /* 0x0000005f002f7220 */ /* 0x040fe40000410000 */
[C---:B------:R-:W-:Y:S02]  /*8fc0*/  FMUL.FTZ R46, R0.reuse, R94 ;  /* 0x0000005e002e7220 */ /* 0x040fe40000410000 */
[C---:B------:R-:W-:Y:S02]  /*8fd0*/  FMUL.FTZ R15, R0.reuse, R131 ;  /* 0x00000083000f7220 */ /* 0x040fe40000410000 */
[----:B------:R-:W-:Y:S02]  /*8fe0*/  IMAD.MOV.U32 R131, RZ, RZ, R221 ;  /* 0x000000ffff837224 */ /* 0x000fe400078e00dd */
[C---:B------:R-:W-:Y:S02]  /*8ff0*/  FMUL.FTZ R11, R0.reuse, R127 ;  /* 0x0000007f000b7220 */ /* 0x040fe40000410000 */
[----:B------:R-:W-:Y:S02]  /*9000*/  IMAD.MOV.U32 R127, RZ, RZ, R193 ;  /* 0x000000ffff7f7224 */ /* 0x000fe400078e00c1 */
[----:B------:R-:W-:Y:S02]  /*9010*/  IMAD.MOV.U32 R134, RZ, RZ, R185 ;  /* 0x000000ffff867224 */ /* 0x000fe400078e00b9 */
[----:B------:R-:W-:Y:S02]  /*9020*/  FMUL.FTZ R10, R0, R126 ;  /* 0x0000007e000a7220 */ /* 0x000fe40000410000 */
[----:B------:R-:W-:Y:S02]  /*9030*/  IMAD.MOV.U32 R126, RZ, RZ, R43 ;  /* 0x000000ffff7e7224 */ /* 0x000fe400078e002b */
[----:B-1----:R-:W-:Y:S02]  /*9040*/  FFMA.FTZ R2, R24, c[0x0][0x2d0], -R156 ;  /* 0x0000b40018027a23 */ /* 0x002fe4000001089c */
[C---:B------:R-:W-:Y:S01]  /*9050*/  FMUL.FTZ R43, R0.reuse, R91 ;  /* 0x0000005b002b7220 */ /* 0x040fe20000410000 */
[C---:B------:R-:W-:Y:S01]  /*9060*/  HMMA.16816.F32.BF16 R8, R64.reuse, R20, R8 ;  /* 0x000000144008723c */ /* 0x040fe20000041808 */
[----:B------:R1:W-:Y:S03]  /*9070*/  MUFU.EX2 R236, R2 ;  /* 0x0000000200ec7308 */ /* 0x0003e60000000800 */
[----:B------:R-:W-:Y:S02]  /*9080*/  FMUL.FTZ R24, R3, R140 ;  /* 0x0000008c03187220 */ /* 0x000fe40000410000 */
[----:B------:R-:W-:Y:S02]  /*9090*/  IMAD.MOV.U32 R128, RZ, RZ, R42 ;  /* 0x000000ffff807224 */ /* 0x000fe400078e002a */
[-C--:B------:R-:W-:Y:S04]  /*90a0*/  HMMA.16816.F32.BF16 R12, R64, R22.reuse, R12 ;  /* 0x00000016400c723c */ /* 0x080fe8000004180c */
[C---:B------:R-:W-:Y:S02]  /*90b0*/  FMUL.FTZ R42, R0.reuse, R90 ;  /* 0x0000005a002a7220 */ /* 0x040fe40000410000 */
[C---:B------:R-:W-:Y:S02]  /*90c0*/  FMUL.FTZ R20, R69.reuse, R136 ;  /* 0x0000008845147220 */ /* 0x040fe40000410000 */
[C---:B------:R-:W-:Y:S04]  /*90d0*/  HMMA.16816.F32.BF16 R16, R72.reuse, R22, R16 ;  /* 0x000000164810723c */ /* 0x040fe80000041810 */
[----:B------:R-:W-:Y:S02]  /*90e0*/  FMUL.FTZ R21, R69, R137 ;  /* 0x0000008945157220 */ /* 0x000fe40000410000 */
[----:B------:R-:W-:Y:S02]  /*90f0*/  FMUL.FTZ R26, R0, R142 ;  /* 0x0000008e001a7220 */ /* 0x000fe40000410000 */
[----:B------:R-:W-:Y:S04]  /*9100*/  FMUL.FTZ R22, R68, R138 ;  /* 0x0000008a44167220 */ /* 0x000fe80000410000 */
[----:B-1----:R-:W-:Y:S02]  /*9110*/  FFMA.FTZ R2, R160, c[0x0][0x2d0], -R157 ;  /* 0x0000b400a0027a23 */ /* 0x002fe4000001089d */
[----:B------:R-:W-:Y:S02]  /*9120*/  FMUL.FTZ R23, R68, R139 ;  /* 0x0000008b44177220 */ /* 0x000fe40000410000 */
[----:B------:R1:W-:Y:S01]  /*9130*/  MUFU.EX2 R235, R2 ;  /* 0x0000000200eb7308 */ /* 0x0003e20000000800 */
[----:B------:R-:W-:Y:S02]  /*9140*/  IMAD.MOV.U32 R129, RZ, RZ, R41 ;  /* 0x000000ffff817224 */ /* 0x000fe400078e0029 */
[C---:B------:R-:W-:Y:S02]  /*9150*/  FMUL.FTZ R41, R3.reuse, R89 ;  /* 0x0000005903297220 */ /* 0x040fe40000410000 */
[-C--:B------:R-:W-:Y:S01]  /*9160*/  HMMA.16816.F32.BF16 R20, R72, R36.reuse, R20 ;  /* 0x000000244814723c */ /* 0x080fe20000041814 */
[----:B------:R-:W4:Y:S02]  /*9170*/  LDSM.16.MT88.4 R88, [R201+0x800] ;  /* 0x00080000c958783b */ /* 0x000f240000004200 */
[C---:B------:R-:W-:Y:S02]  /*9180*/  FMUL.FTZ R27, R0.reuse, R143 ;  /* 0x0000008f001b7220 */ /* 0x040fe40000410000 */
[C---:B------:R-:W-:Y:S02]  /*9190*/  FMUL.FTZ R30, R0.reuse, R146 ;  /* 0x00000092001e7220 */ /* 0x040fe40000410000 */
[C---:B------:R-:W-:Y:S02]  /*91a0*/  FMUL.FTZ R31, R0.reuse, R147 ;  /* 0x00000093001f7220 */ /* 0x040fe40000410000 */
[C---:B------:R-:W-:Y:S03]  /*91b0*/  FMUL.FTZ R56, R3.reuse, R104 ;  /* 0x0000006803387220 */ /* 0x040fe60000410000 */
[C---:B------:R-:W-:Y:S02]  /*91c0*/  FMUL.FTZ R57, R3.reuse, R105 ;  /* 0x0000006903397220 */ /* 0x040fe40000410000 */
[C---:B------:R-:W-:Y:S02]  /*91d0*/  FMUL.FTZ R58, R0.reuse, R106 ;  /* 0x0000006a003a7220 */ /* 0x040fe40000410000 */
[C---:B------:R-:W-:Y:S02]  /*91e0*/  FMUL.FTZ R59, R0.reuse, R107 ;  /* 0x0000006b003b7220 */ /* 0x040fe40000410000 */
[----:B------:R-:W-:Y:S02]  /*91f0*/  FMUL.FTZ R60, R3, R152 ;  /* 0x00000098033c7220 */ /* 0x000fe40000410000 */
[----:B-1----:R-:W-:Y:S02]  /*9200*/  FFMA.FTZ R2, R25, c[0x0][0x2d0], -R157 ;  /* 0x0000b40019027a23 */ /* 0x002fe4000001089d */
[C---:B------:R-:W-:Y:S02]  /*9210*/  FMUL.FTZ R25, R3.reuse, R141 ;  /* 0x0000008d03197220 */ /* 0x040fe40000410000 */
[----:B------:R1:W5:Y:S01]  /*9220*/  MUFU.EX2 R234, R2 ;  /* 0x0000000200ea7308 */ /* 0x0003620000000800 */
[----:B------:R-:W-:Y:S02]  /*9230*/  FMUL.FTZ R61, R3, R153 ;  /* 0x00000099033d7220 */ /* 0x000fe40000410000 */
[----:B------:R-:W-:Y:S02]  /*9240*/  IMAD.MOV.U32 R136, RZ, RZ, R131 ;  /* 0x000000ffff887224 */ /* 0x000fe400078e0083 */
[C---:B------:R-:W-:Y:S04]  /*9250*/  HMMA.16816.F32.BF16 R24, R64.reuse, R36, R24 ;  /* 0x000000244018723c */ /* 0x040fe80000041818 */
[C---:B------:R-:W-:Y:S02]  /*9260*/  FMUL.FTZ R62, R0.reuse, R154 ;  /* 0x0000009a003e7220 */ /* 0x040fe40000410000 */
[----:B------:R-:W-:Y:S02]  /*9270*/  FMUL.FTZ R63, R0, R155 ;  /* 0x0000009b003f7220 */ /* 0x000fe40000410000 */
[C---:B------:R-:W-:Y:S04]  /*9280*/  FMUL.FTZ R36, R69.reuse, R148 ;  /* 0x0000009445247220 */ /* 0x040fe80000410000 */
[C---:B------:R-:W-:Y:S02]  /*9290*/  FMUL.FTZ R37, R69.reuse, R149 ;  /* 0x0000009545257220 */ /* 0x040fe40000410000 */
[----:B------:R-:W-:Y:S02]  /*92a0*/  IMAD.MOV.U32 R148, RZ, RZ, R49 ;  /* 0x000000ffff947224 */ /* 0x000fe400078e0031 */
[----:B------:R-:W-:Y:S02]  /*92b0*/  FMUL.FTZ R49, R69, R97 ;  /* 0x0000006145317220 */ /* 0x000fe40000410000 */
[----:B------:R-:W-:Y:S01]  /*92c0*/  IMAD.MOV.U32 R149, RZ, RZ, R48 ;  /* 0x000000ffff957224 */ /* 0x000fe200078e0030 */
[----:B------:R-:W3:Y:S01]  /*92d0*/  LDL.LU R97, [R1+0x8] ;  /* 0x0000080001617983 */ /* 0x000ee20000300800 */
[----:B-1----:R-:W-:Y:S02]  /*92e0*/  FFMA.FTZ R2, R28, c[0x0][0x2d0], -R157 ;  /* 0x0000b4001c027a23 */ /* 0x002fe4000001089d */
[----:B------:R-:W-:Y:S02]  /*92f0*/  FMUL.FTZ R28, R3, R144 ;  /* 0x00000090031c7220 */ /* 0x000fe40000410000 */
[----:B------:R1:W-:Y:S01]  /*9300*/  MUFU.EX2 R233, R2 ;  /* 0x0000000200e97308 */ /* 0x0003e20000000800 */
[----:B------:R-:W-:Y:S02]  /*9310*/  FMUL.FTZ R48, R69, R96 ;  /* 0x0000006045307220 */ /* 0x000fe40000410000 */
[----:B------:R-:W3:Y:S01]  /*9320*/  LDL.LU R96, [R1+0xc] ;  /* 0x00000c0001607983 */ /* 0x000ee20000300800 */
[----:B------:R-:W-:Y:S02]  /*9330*/  IMAD.MOV.U32 R137, RZ, RZ, R130 ;  /* 0x000000ffff897224 */ /* 0x000fe400078e0082 */
        /* <DEDUP_REMOVED lines=8> */
[----:B-1----:R-:W-:Y:S02]  /*93c0*/  FFMA.FTZ R2, R29, c[0x0][0x2d0], -R157 ;  /* 0x0000b4001d027a23 */ /* 0x002fe4000001089d */
[----:B------:R-:W-:Y:S02]  /*93d0*/  FMUL.FTZ R29, R3, R145 ;  /* 0x00000091031d7220 */ /* 0x000fe40000410000 */
[----:B------:R1:W-:Y:S05]  /*93e0*/  MUFU.EX2 R232, R2 ;  /* 0x0000000200e87308 */ /* 0x0003ea0000000800 */
[-C--:B------:R-:W-:Y:S08]  /*93f0*/  HMMA.16816.F32.BF16 R28, R64, R38.reuse, R28 ;  /* 0x00000026401c723c */ /* 0x080ff0000004181c */
[C---:B------:R-:W-:Y:S07]  /*9400*/  HMMA.16816.F32.BF16 R32, R72.reuse, R38, R32 ;  /* 0x000000264820723c */ /* 0x040fee0000041820 */
[C---:B------:R-:W-:Y:S02]  /*9410*/  FMUL.FTZ R38, R68.reuse, R150 ;  /* 0x0000009644267220 */ /* 0x040fe40000410000 */
[----:B------:R-:W-:Y:S03]  /*9420*/  FMUL.FTZ R39, R68, R151 ;  /* 0x0000009744277220 */ /* 0x000fe60000410000 */
[----:B-1----:R-:W-:Y:S02]  /*9430*/  FFMA.FTZ R2, R161, c[0x0][0x2d0], -R158 ;  /* 0x0000b400a1027a23 */ /* 0x002fe4000001089e */
[----:B------:R-:W-:Y:S02]  /*9440*/  IMAD.MOV.U32 R150, RZ, RZ, R125 ;  /* 0x000000ffff967224 */ /* 0x000fe400078e007d */
[-C--:B------:R-:W-:Y:S01]  /*9450*/  HMMA.16816.F32.BF16 R36, R72, R52.reuse, R36 ;  /* 0x000000344824723c */ /* 0x080fe20000041824 */
[----:B------:R1:W-:Y:S02]  /*9460*/  MUFU.EX2 R231, R2 ;  /* 0x0000000200e77308 */ /* 0x0003e40000000800 */
[----:B------:R-:W-:Y:S05]  /*9470*/  IMAD.MOV.U32 R151, RZ, RZ, R124 ;  /* 0x000000ffff977224 */ /* 0x000fea00078e007c */
[C---:B------:R-:W-:Y:S07]  /*9480*/  HMMA.16816.F32.BF16 R40, R64.reuse, R52, R40 ;  /* 0x000000344028723c */ /* 0x040fee0000041828 */
[C---:B------:R-:W-:Y:S01]  /*9490*/  FMUL.FTZ R52, R69.reuse, R100 ;  /* 0x0000006445347220 */ /* 0x040fe20000410000 */
[-C--:B------:R-:W-:Y:S04]  /*94a0*/  HMMA.16816.F32.BF16 R44, R64, R54.reuse, R44 ;  /* 0x00000036402c723c */ /* 0x080fe8000004182c */
[C---:B------:R-:W-:Y:S04]  /*94b0*/  FMUL.FTZ R53, R69.reuse, R101 ;  /* 0x0000006545357220 */ /* 0x040fe80000410000 */
[C---:B------:R-:W-:Y:S04]  /*94c0*/  HMMA.16816.F32.BF16 R48, R72.reuse, R54, R48 ;  /* 0x000000364830723c */ /* 0x040fe80000041830 */
[--C-:B-1----:R-:W-:Y:S03]  /*94d0*/  FFMA.FTZ R2, R172, c[0x0][0x2d0], -R158.reuse ;  /* 0x0000b400ac027a23 */ /* 0x102fe6000001089e */
[C---:B------:R-:W-:Y:S01]  /*94e0*/  FMUL.FTZ R54, R68.reuse, R102 ;  /* 0x0000006644367220 */ /* 0x040fe20000410000 */
[----:B------:R1:W1:Y:S01]  /*94f0*/  MUFU.EX2 R230, R2 ;  /* 0x0000000200e67308 */ /* 0x0002620000000800 */
[----:B------:R-:W-:Y:S07]  /*9500*/  FMUL.FTZ R55, R68, R103 ;  /* 0x0000006744377220 */ /* 0x000fee0000410000 */
[-C--:B------:R-:W-:Y:S08]  /*9510*/  HMMA.16816.F32.BF16 R52, R72, R76.reuse, R52 ;  /* 0x0000004c4834723c */ /* 0x080ff00000041834 */
[C---:B------:R-:W-:Y:S07]  /*9520*/  HMMA.16816.F32.BF16 R56, R64.reuse, R76, R56 ;  /* 0x0000004c4038723c */ /* 0x040fee0000041838 */
[----:B-----5:R-:W-:Y:S01]  /*9530*/  F2FP.BF16.PACK_AB R76, R234, R235 ;  /* 0x000000ebea4c723e */ /* 0x020fe200000010ff */
[-C--:B------:R-:W-:Y:S04]  /*9540*/  HMMA.16816.F32.BF16 R60, R64, R78.reuse, R60 ;  /* 0x0000004e403c723c */ /* 0x080fe8000004183c */
[--C-:B-1----:R-:W-:Y:S01]  /*9550*/  FFMA.FTZ R2, R174, c[0x0][0x2d0], -R158.reuse ;  /* 0x0000b400ae027a23 */ /* 0x102fe2000001089e */
[----:B------:R-:W-:Y:S02]  /*9560*/  F2FP.BF16.PACK_AB R77, R230, R231 ;  /* 0x000000e7e64d723e */ /* 0x000fe400000010ff */
        /* <DEDUP_REMOVED lines=11> */
[----:B------:R1:W5:Y:S01]  /*9620*/  MUFU.EX2 R95, R2 ;  /* 0x00000002005f7308 */ /* 0x0003620000000800 */
[----:B--2---:R-:W-:Y:S01]  /*9630*/  FFMA.FTZ R69, R69, R99, R137 ;  /* 0x0000006345457223 */ /* 0x004fe20000010089 */
[----:B------:R-:W-:Y:S04]  /*9640*/  F2FP.BF16.PACK_AB R78, R232, R233 ;  /* 0x000000e9e84e723e */ /* 0x000fe800000010ff */
[-C--:B------:R-:W-:Y:S03]  /*9650*/  HMMA.16816.F32.BF16 R4, R72, R80.reuse, R4 ;  /* 0x000000504804723c */ /* 0x080fe60000041804 */
[--C-:B-1----:R-:W-:Y:S01]  /*9660*/  FFMA.FTZ R2, R173, c[0x0][0x2d0], -R118.reuse ;  /* 0x0000b400ad027a23 */ /* 0x102fe20000010876 */
[----:B-----5:R-:W-:Y:S03]  /*9670*/  F2FP.BF16.PACK_AB R79, R95, R229 ;  /* 0x000000e55f4f723e */ /* 0x020fe600000010ff */
[----:B------:R1:W-:Y:S04]  /*9680*/  MUFU.EX2 R94, R2 ;  /* 0x00000002005e7308 */ /* 0x0003e80000000800 */
[C---:B------:R-:W-:Y:S08]  /*9690*/  HMMA.16816.F32.BF16 R8, R76.reuse, R80, R8 ;  /* 0x000000504c08723c */ /* 0x040ff00000041808 */
[-C--:B------:R-:W-:Y:S08]  /*96a0*/  HMMA.16816.F32.BF16 R12, R76, R82.reuse, R12 ;  /* 0x000000524c0c723c */ /* 0x080ff0000004180c */
[C---:B------:R-:W-:Y:S01]  /*96b0*/  HMMA.16816.F32.BF16 R16, R72.reuse, R82, R16 ;  /* 0x000000524810723c */ /* 0x040fe20000041810 */
[----:B------:R-:W2:Y:S03]  /*96c0*/  LDSM.16.MT88.4 R80, [R203+0x800] ;  /* 0x00080000cb50783b */ /* 0x000ea60000004200 */
[--C-:B-1----:R-:W-:Y:S04]  /*96d0*/  FFMA.FTZ R2, R180, c[0x0][0x2d0], -R118.reuse ;  /* 0x0000b400b4027a23 */ /* 0x102fe80000010876 */
[-C--:B------:R-:W-:Y:S01]  /*96e0*/  HMMA.16816.F32.BF16 R20, R72, R84.reuse, R20 ;  /* 0x000000544814723c */ /* 0x080fe20000041814 */
[----:B------:R1:W5:Y:S07]  /*96f0*/  MUFU.EX2 R221, R2 ;  /* 0x0000000200dd7308 */ /* 0x00036e0000000800 */
[C---:B------:R-:W-:Y:S07]  /*9700*/  HMMA.16816.F32.BF16 R24, R76.reuse, R84, R24 ;  /* 0x000000544c18723c */ /* 0x040fee0000041818 */
[--C-:B------:R-:W-:Y:S01]  /*9710*/  FFMA.FTZ R84, R178, c[0x0][0x2d0], -R157.reuse ;  /* 0x0000b400b2547a23 */ /* 0x100fe2000001089d */
[-C--:B------:R-:W-:Y:S03]  /*9720*/  HMMA.16816.F32.BF16 R28, R76, R86.reuse, R28 ;  /* 0x000000564c1c723c */ /* 0x080fe6000004181c */
[----:B------:R2:W-:Y:S05]  /*9730*/  MUFU.EX2 R181, R84 ;  /* 0x0000005400b57308 */ /* 0x0005ea0000000800 */
[C---:B------:R-:W-:Y:S04]  /*9740*/  HMMA.16816.F32.BF16 R32, R72.reuse, R86, R32 ;  /* 0x000000564820723c */ /* 0x040fe80000041820 */
[--C-:B-1----:R-:W-:Y:S04]  /*9750*/  FFMA.FTZ R2, R162, c[0x0][0x2d0], -R118.reuse ;  /* 0x0000b400a2027a23 */ /* 0x102fe80000010876 */
[----:B------:R1:W-:Y:S01]  /*9760*/  MUFU.EX2 R193, R2 ;  /* 0x0000000200c17308 */ /* 0x0003e20000000800 */
[-C--:B----4-:R-:W-:Y:S08]  /*9770*/  HMMA.16816.F32.BF16 R36, R72, R88.reuse, R36 ;  /* 0x000000584824723c */ /* 0x090ff00000041824 */
[C---:B------:R-:W-:Y:S01]  /*9780*/  HMMA.16816.F32.BF16 R40, R76.reuse, R88, R40 ;  /* 0x000000584c28723c */ /* 0x040fe20000041828 */
[----:B--2---:R-:W2:Y:S07]  /*9790*/  LDSM.16.MT88.4 R84, [R200+0x1000] ;  /* 0x00100000c854783b */ /* 0x004eae0000004200 */
[-C--:B------:R-:W-:Y:S04]  /*97a0*/  HMMA.16816.F32.BF16 R44, R76, R90.reuse, R44 ;  /* 0x0000005a4c2c723c */ /* 0x080fe8000004182c */
[----:B-1----:R-:W-:Y:S04]  /*97b0*/  FFMA.FTZ R2, R163, c[0x0][0x2d0], -R118 ;  /* 0x0000b400a3027a23 */ /* 0x002fe80000010876 */
[C---:B------:R-:W-:Y:S01]  /*97c0*/  HMMA.16816.F32.BF16 R48, R72.reuse, R90, R48 ;  /* 0x0000005a4830723c */ /* 0x040fe20000041830 */
[----:B------:R-:W-:Y:S01]  /*97d0*/  LDSM.16.MT88.4 R88, [R201+0x1000] ;  /* 0x00100000c958783b */ /* 0x000fe20000004200 */
[----:B------:R1:W4:Y:S06]  /*97e0*/  MUFU.EX2 R191, R2 ;  /* 0x0000000200bf7308 */ /* 0x00032c0000000800 */
[-C--:B------:R-:W-:Y:S08]  /*97f0*/  HMMA.16816.F32.BF16 R52, R72, R80.reuse, R52 ;  /* 0x000000504834723c */ /* 0x080ff00000041834 */
[C---:B------:R-:W-:Y:S08]  /*9800*/  HMMA.16816.F32.BF16 R56, R76.reuse, R80, R56 ;  /* 0x000000504c38723c */ /* 0x040ff00000041838 */
[-C--:B------:R-:W-:Y:S04]  /*9810*/  HMMA.16816.F32.BF16 R60, R76, R82.reuse, R60 ;  /* 0x000000524c3c723c */ /* 0x080fe8000004183c */
[--C-:B-1----:R-:W-:Y:S04]  /*9820*/  FFMA.FTZ R2, R182, c[0x0][0x2d0], -R156.reuse ;  /* 0x0000b400b6027a23 */ /* 0x102fe8000001089c */
[----:B------:R1:W-:Y:S01]  /*9830*/  MUFU.EX2 R93, R2 ;  /* 0x00000002005d7308 */ /* 0x0003e20000000800 */
[----:B------:R-:W-:Y:S01]  /*9840*/  HMMA.16816.F32.BF16 R64, R72, R82, R64 ;  /* 0x000000524840723c */ /* 0x000fe20000041840 */
[----:B------:R-:W2:Y:S06]  /*9850*/  LDSM.16.MT88.4 R80, [R204+0x1000] ;  /* 0x00100000cc50783b */ /* 0x000eac0000004200 */
[----:B-----5:R-:W-:Y:S02]  /*9860*/  F2FP.BF16.PACK_AB R72, R221, R94 ;  /* 0x0000005edd48723e */ /* 0x020fe400000010ff */
[----:B----4-:R-:W-:Y:S03]  /*9870*/  F2FP.BF16.PACK_AB R74, R191, R193 ;  /* 0x000000c1bf4a723e */ /* 0x010fe600000010ff */
[--C-:B-1----:R-:W-:Y:S04]  /*9880*/  FFMA.FTZ R2, R183, c[0x0][0x2d0], -R156.reuse ;  /* 0x0000b400b7027a23 */ /* 0x102fe8000001089c */
[----:B------:R1:W4:Y:S02]  /*9890*/  MUFU.EX2 R186, R2 ;  /* 0x0000000200ba7308 */ /* 0x0003240000000800 */
[--C-:B-1----:R-:W-:Y:S01]  /*98a0*/  FFMA.FTZ R2, R175, c[0x0][0x2d0], -R156.reuse ;  /* 0x0000b400af027a23 */ /* 0x102fe2000001089c */
[----:B----4-:R-:W-:Y:S07]  /*98b0*/  F2FP.BF16.PACK_AB R73, R186, R93 ;  /* 0x0000005dba49723e */ /* 0x010fee00000010ff */
[----:B------:R1:W-:Y:S02]  /*98c0*/  MUFU.EX2 R185, R2 ;  /* 0x0000000200b97308 */ /* 0x0003e40000000800 */
[----:B-1----:R-:W-:Y:S08]  /*98d0*/  FFMA.FTZ R2, R176, c[0x0][0x2d0], -R156 ;  /* 0x0000b400b0027a23 */ /* 0x002ff0000001089c */
[----:B------:R1:W4:Y:S02]  /*98e0*/  MUFU.EX2 R184, R2 ;  /* 0x0000000200b87308 */ /* 0x0003240000000800 */
[----:B-1----:R-:W-:Y:S01]  /*98f0*/  FFMA.FTZ R2, R187, c[0x0][0x2d0], -R157 ;  /* 0x0000b400bb027a23 */ /* 0x002fe2000001089d */
[----:B----4-:R-:W-:Y:S01]  /*9900*/  F2FP.BF16.PACK_AB R75, R184, R185 ;  /* 0x000000b9b84b723e */ /* 0x010fe200000010ff */
[----:B------:R-:W-:Y:S06]  /*9910*/  IMAD.MOV.U32 R187, RZ, RZ, R121 ;  /* 0x000000ffffbb7224 */ /* 0x000fec00078e0079 */
[----:B------:R1:W-:Y:S01]  /*9920*/  MUFU.EX2 R92, R2 ;  /* 0x00000002005c7308 */ /* 0x0003e20000000800 */
[-C--:B--2---:R-:W-:Y:S03]  /*9930*/  HMMA.16816.F32.BF16 R4, R72, R84.reuse, R4 ;  /* 0x000000544804723c */ /* 0x084fe60000041804 */
[--C-:B-1----:R-:W-:Y:S02]  /*9940*/  FFMA.FTZ R2, R188, c[0x0][0x2d0], -R157.reuse ;  /* 0x0000b400bc027a23 */ /* 0x102fe4000001089d */
[----:B------:R-:W-:Y:S04]  /*9950*/  IMAD.MOV.U32 R188, RZ, RZ, R120 ;  /* 0x000000ffffbc7224 */ /* 0x000fe800078e0078 */
[----:B------:R1:W2:Y:S03]  /*9960*/  MUFU.EX2 R182, R2 ;  /* 0x0000000200b67308 */ /* 0x0002a60000000800 */
[----:B-1----:R-:W-:Y:S01]  /*9970*/  FFMA.FTZ R2, R177, c[0x0][0x2d0], -R157 ;  /* 0x0000b400b1027a23 */ /* 0x002fe2000001089d */
[----:B--2---:R-:W-:Y:S06]  /*9980*/  F2FP.BF16.PACK_AB R76, R182, R92 ;  /* 0x0000005cb64c723e */ /* 0x004fec00000010ff */
[----:B------:R1:W2:Y:S02]  /*9990*/  MUFU.EX2 R183, R2 ;  /* 0x0000000200b77308 */ /* 0x0002a40000000800 */
[--C-:B-1----:R-:W-:Y:S01]  /*99a0*/  FFMA.FTZ R2, R190, c[0x0][0x2d0], -R158.reuse ;  /* 0x0000b400be027a23 */ /* 0x102fe2000001089e */
[----:B--2---:R-:W-:Y:S01]  /*99b0*/  F2FP.BF16.PACK_AB R78, R181, R183 ;  /* 0x000000b7b54e723e */ /* 0x004fe200000010ff */
[----:B------:R-:W-:Y:S06]  /*99c0*/  IMAD.MOV.U32 R190, RZ, RZ, R127 ;  /* 0x000000ffffbe7224 */ /* 0x000fec00078e007f */
[----:B------:R1:W-:Y:S02]  /*99d0*/  MUFU.EX2 R180, R2 ;  /* 0x0000000200b47308 */ /* 0x0003e40000000800 */
[----:B-1----:R-:W-:Y:S02]  /*99e0*/  FFMA.FTZ R2, R192, c[0x0][0x2d0], -R158 ;  /* 0x0000b400c0027a23 */ /* 0x002fe4000001089e */
[----:B------:R-:W-:Y:S06]  /*99f0*/  IMAD.MOV.U32 R192, RZ, RZ, R128 ;  /* 0x000000ffffc07224 */ /* 0x000fec00078e0080 */
[----:B------:R1:W2:Y:S02]  /*9a00*/  MUFU.EX2 R102, R2 ;  /* 0x0000000200667308 */ /* 0x0002a40000000800 */
[----:B-1----:R-:W-:Y:S01]  /*9a10*/  FFMA.FTZ R2, R189, c[0x0][0x2d0], -R158 ;  /* 0x0000b400bd027a23 */ /* 0x002fe2000001089e */
[----:B--2---:R-:W-:Y:S01]  /*9a20*/  F2FP.BF16.PACK_AB R77, R102, R180 ;  /* 0x000000b4664d723e */ /* 0x004fe200000010ff */
[----:B------:R-:W-:Y:S06]  /*9a30*/  IMAD.MOV.U32 R189, RZ, RZ, R130 ;  /* 0x000000ffffbd7224 */ /* 0x000fec00078e0082 */
[----:B------:R1:W-:Y:S02]  /*9a40*/  MUFU.EX2 R103, R2 ;  /* 0x0000000200677308 */ /* 0x0003e40000000800 */
[----:B-1----:R-:W-:Y:S08]  /*9a50*/  FFMA.FTZ R2, R179, c[0x0][0x2d0], -R158 ;  /* 0x0000b400b3027a23 */ /* 0x002ff0000001089e */
[----:B------:R1:W2:Y:S02]  /*9a60*/  MUFU.EX2 R101, R2 ;  /* 0x0000000200657308 */ /* 0x0002a40000000800 */
[--C-:B-1----:R-:W-:Y:S01]  /*9a70*/  FFMA.FTZ R2, R194, c[0x0][0x2d0], -R118.reuse ;  /* 0x0000b400c2027a23 */ /* 0x102fe20000010876 */
[----:B--2---:R-:W-:Y:S01]  /*9a80*/  F2FP.BF16.PACK_AB R79, R101, R103 ;  /* 0x00000067654f723e */ /* 0x004fe200000010ff */
[----:B------:R-:W-:Y:S06]  /*9a90*/  IMAD.MOV.U32 R194, RZ, RZ, R131 ;  /* 0x000000ffffc27224 */ /* 0x000fec00078e0083 */
[----:B------:R1:W-:Y:S01]  /*9aa0*/  MUFU.EX2 R100, R2 ;  /* 0x0000000200647308 */ /* 0x0003e20000000800 */
[C---:B------:R-:W-:Y:S08]  /*9ab0*/  HMMA.16816.F32.BF16 R8, R76.reuse, R84, R8 ;  /* 0x000000544c08723c */ /* 0x040ff00000041808 */
[-C--:B------:R-:W-:Y:S08]  /*9ac0*/  HMMA.16816.F32.BF16 R12, R76, R86.reuse, R12 ;  /* 0x000000564c0c723c */ /* 0x080ff0000004180c */
[C---:B------:R-:W-:Y:S01]  /*9ad0*/  HMMA.16816.F32.BF16 R16, R72.reuse, R86, R16 ;  /* 0x000000564810723c */ /* 0x040fe20000041810 */
[----:B------:R-:W2:Y:S03]  /*9ae0*/  LDSM.16.MT88.4 R84, [R203+0x1000] ;  /* 0x00100000cb54783b */ /* 0x000ea60000004200 */
[--C-:B-1----:R-:W-:Y:S04]  /*9af0*/  FFMA.FTZ R2, R217, c[0x0][0x2d0], -R118.reuse ;  /* 0x0000b400d9027a23 */ /* 0x102fe80000010876 */
[-C--:B------:R-:W-:Y:S01]  /*9b00*/  HMMA.16816.F32.BF16 R20, R72, R80.reuse, R20 ;  /* 0x000000504814723c */ /* 0x080fe20000041814 */
[----:B------:R1:W4:Y:S07]  /*9b10*/  MUFU.EX2 R178, R2 ;  /* 0x0000000200b27308 */ /* 0x00032e0000000800 */
[C---:B------:R-:W-:Y:S07]  /*9b20*/  HMMA.16816.F32.BF16 R24, R76.reuse, R80, R24 ;  /* 0x000000504c18723c */ /* 0x040fee0000041818 */
[--C-:B------:R-:W-:Y:S01]  /*9b30*/  FFMA.FTZ R80, R222, c[0x0][0x2d0], -R157.reuse ;  /* 0x0000b400de507a23 */ /* 0x100fe2000001089d */
[-C--:B------:R-:W-:Y:S03]  /*9b40*/  HMMA.16816.F32.BF16 R28, R76, R82.reuse, R28 ;  /* 0x000000524c1c723c */ /* 0x080fe6000004181c */
[----:B------:R5:W-:Y:S05]  /*9b50*/  MUFU.EX2 R172, R80 ;  /* 0x0000005000ac7308 */ /* 0x000bea0000000800 */
[C---:B------:R-:W-:Y:S04]  /*9b60*/  HMMA.16816.F32.BF16 R32, R72.reuse, R82, R32 ;  /* 0x000000524820723c */ /* 0x040fe80000041820 */
[--C-:B-1----:R-:W-:Y:S04]  /*9b70*/  FFMA.FTZ R2, R220, c[0x0][0x2d0], -R118.reuse ;  /* 0x0000b400dc027a23 */ /* 0x102fe80000010876 */
[-C--:B------:R-:W-:Y:S01]  /*9b80*/  HMMA.16816.F32.BF16 R36, R72, R88.reuse, R36 ;  /* 0x000000584824723c */ /* 0x080fe20000041824 */
[----:B------:R1:W-:Y:S07]  /*9b90*/  MUFU.EX2 R179, R2 ;  /* 0x0000000200b37308 */ /* 0x0003ee0000000800 */
[C---:B------:R-:W-:Y:S01]  /*9ba0*/  HMMA.16816.F32.BF16 R40, R76.reuse, R88, R40 ;  /* 0x000000584c28723c */ /* 0x040fe20000041828 */
[----:B-----5:R-:W5:Y:S07]  /*9bb0*/  LDSM.16.MT88.4 R80, [R200+0x1800] ;  /* 0x00180000c850783b */ /* 0x020f6e0000004200 */
[-C--:B------:R-:W-:Y:S08]  /*9bc0*/  HMMA.16816.F32.BF16 R44, R76, R90.reuse, R44 ;  /* 0x0000005a4c2c723c */ /* 0x080ff0000004182c */
[C---:B------:R-:W-:Y:S01]  /*9bd0*/  HMMA.16816.F32.BF16 R48, R72.reuse, R90, R48 ;  /* 0x0000005a4830723c */ /* 0x040fe20000041830 */
[----:B------:R-:W-:Y:S03]  /*9be0*/  LDSM.16.MT88.4 R88, [R201+0x1800] ;  /* 0x00180000c958783b */ /* 0x000fe60000004200 */
[----:B-1----:R-:W-:Y:S04]  /*9bf0*/  FFMA.FTZ R2, R224, c[0x0][0x2d0], -R118 ;  /* 0x0000b400e0027a23 */ /* 0x002fe80000010876 */
[-C--:B--2---:R-:W-:Y:S01]  /*9c00*/  HMMA.16816.F32.BF16 R52, R72, R84.reuse, R52 ;  /* 0x000000544834723c */ /* 0x084fe20000041834 */
[----:B------:R1:W2:Y:S07]  /*9c10*/  MUFU.EX2 R177, R2 ;  /* 0x0000000200b17308 */ /* 0x0002ae0000000800 */
[C---:B------:R-:W-:Y:S08]  /*9c20*/  HMMA.16816.F32.BF16 R56, R76.reuse, R84, R56 ;  /* 0x000000544c38723c */ /* 0x040ff00000041838 */
[-C--:B------:R-:W-:Y:S08]  /*9c30*/  HMMA.16816.F32.BF16 R60, R76, R86.reuse, R60 ;  /* 0x000000564c3c723c */ /* 0x080ff0000004183c */
[----:B------:R-:W-:Y:S01]  /*9c40*/  HMMA.16816.F32.BF16 R64, R72, R86, R64 ;  /* 0x000000564840723c */ /* 0x000fe20000041840 */
[----:B------:R-:W3:Y:S03]  /*9c50*/  LDSM.16.MT88.4 R84, [R204+0x1800] ;  /* 0x00180000cc54783b */ /* 0x000ee60000004200 */
[--C-:B-1----:R-:W-:Y:S03]  /*9c60*/  FFMA.FTZ R2, R197, c[0x0][0x2d0], -R156.reuse ;  /* 0x0000b400c5027a23 */ /* 0x102fe6000001089c */
[----:B----4-:R-:W-:Y:S01]  /*9c70*/  F2FP.BF16.PACK_AB R72, R178, R100 ;  /* 0x00000064b248723e */ /* 0x010fe200000010ff */
[----:B------:R1:W-:Y:S01]  /*9c80*/  MUFU.EX2 R176, R2 ;  /* 0x0000000200b07308 */ /* 0x0003e20000000800 */
[----:B--2---:R-:W-:Y:S03]  /*9c90*/  F2FP.BF16.PACK_AB R74, R177, R179 ;  /* 0x000000b3b14a723e */ /* 0x004fe600000010ff */
[--C-:B-1----:R-:W-:Y:S06]  /*9ca0*/  FFMA.FTZ R2, R226, c[0x0][0x2d0], -R156.reuse ;  /* 0x0000b400e2027a23 */ /* 0x102fec000001089c */
        /* <DEDUP_REMOVED lines=9> */
[-C--:B-----5:R-:W-:Y:S03]  /*9d40*/  HMMA.16816.F32.BF16 R4, R72, R80.reuse, R4 ;  /* 0x000000504804723c */ /* 0x0a0fe60000041804 */
[--C-:B-1----:R-:W-:Y:S06]  /*9d50*/  FFMA.FTZ R2, R198, c[0x0][0x2d0], -R157.reuse ;  /* 0x0000b400c6027a23 */ /* 0x102fec000001089d */
[----:B------:R1:W2:Y:S03]  /*9d60*/  MUFU.EX2 R106, R2 ;  /* 0x00000002006a7308 */ /* 0x0002a60000000800 */
[----:B-1----:R-:W-:Y:S01]  /*9d70*/  FFMA.FTZ R2, R223, c[0x0][0x2d0], -R157 ;  /* 0x0000b400df027a23 */ /* 0x002fe2000001089d */
[----:B--2---:R-:W-:Y:S06]  /*9d80*/  F2FP.BF16.PACK_AB R76, R106, R107 ;  /* 0x0000006b6a4c723e */ /* 0x004fec00000010ff */
        /* <DEDUP_REMOVED lines=24> */
[----:B------:R-:W-:Y:S03]  /*9f10*/  LDSM.16.MT88.4 R84, [R204+0x2000] ;  /* 0x00200000cc54783b */ /* 0x000fe60000004200 */
[--C-:B-1----:R-:W-:Y:S01]  /*9f20*/  FFMA.FTZ R2, R252, c[0x0][0x2d0], -R118.reuse ;  /* 0x0000b400fc027a23 */ /* 0x102fe20000010876 */
[----:B---3--:R-:W-:Y:S01]  /*9f30*/  F2FP.BF16.PACK_AB R108, R167, R168 ;  /* 0x000000a8a76c723e */ /* 0x008fe200000010ff */
[----:B------:R-:W-:Y:S02]  /*9f40*/  FFMA.FTZ R118, R250, c[0x0][0x2d0], -R118 ;  /* 0x0000b400fa767a23 */ /* 0x000fe40000010876 */
[----:B------:R1:W-:Y:S01]  /*9f50*/  MUFU.EX2 R166, R2 ;  /* 0x0000000200a67308 */ /* 0x0003e20000000800 */
[-C--:B------:R-:W-:Y:S08]  /*9f60*/  HMMA.16816.F32.BF16 R36, R72, R88.reuse, R36 ;  /* 0x000000584824723c */ /* 0x080ff00000041824 */
[C---:B------:R-:W-:Y:S01]  /*9f70*/  HMMA.16816.F32.BF16 R40, R76.reuse, R88, R40 ;  /* 0x000000584c28723c */ /* 0x040fe20000041828 */
[----:B------:R-:W3:Y:S07]  /*9f80*/  MUFU.EX2 R165, R118 ;  /* 0x0000007600a57308 */ /* 0x000eee0000000800 */
[-C--:B------:R-:W-:Y:S04]  /*9f90*/  HMMA.16816.F32.BF16 R44, R76, R90.reuse, R44 ;  /* 0x0000005a4c2c723c */ /* 0x080fe8000004182c */
[--C-:B-1----:R-:W-:Y:S04]  /*9fa0*/  FFMA.FTZ R2, R164, c[0x0][0x2d0], -R156.reuse ;  /* 0x0000b400a4027a23 */ /* 0x102fe8000001089c */
[C---:B------:R-:W-:Y:S01]  /*9fb0*/  HMMA.16816.F32.BF16 R48, R72.reuse, R90, R48 ;  /* 0x0000005a4830723c */ /* 0x040fe20000041830 */
[----:B------:R1:W-:Y:S07]  /*9fc0*/  MUFU.EX2 R164, R2 ;  /* 0x0000000200a47308 */ /* 0x0003ee0000000800 */
[-C--:B--2---:R-:W-:Y:S04]  /*9fd0*/  HMMA.16816.F32.BF16 R52, R72, R80.reuse, R52 ;  /* 0x000000504834723c */ /* 0x084fe80000041834 */
[----:B---3--:R-:W-:Y:S04]  /*9fe0*/  F2FP.BF16.PACK_AB R110, R165, R166 ;  /* 0x000000a6a56e723e */ /* 0x008fe800000010ff */
[C---:B------:R-:W-:Y:S08]  /*9ff0*/  HMMA.16816.F32.BF16 R56, R76.reuse, R80, R56 ;  /* 0x000000504c38723c */ /* 0x040ff00000041838 */
[-C--:B------:R-:W-:Y:S01]  /*a000*/  HMMA.16816.F32.BF16 R60, R76, R82.reuse, R60 ;  /* 0x000000524c3c723c */ /* 0x080fe2000004183c */
[----:B------:R-:W2:Y:S03]  /*a010*/  LDL R76, [R1+0x20] ;  /* 0x00002000014c7983 */ /* 0x000ea60000100800 */
[--C-:B-1----:R-:W-:Y:S04]  /*a020*/  FFMA.FTZ R2, R134, c[0x0][0x2d0], -R156.reuse ;  /* 0x0000b40086027a23 */ /* 0x102fe8000001089c */
[----:B------:R1:W3:Y:S01]  /*a030*/  MUFU.EX2 R162, R2 ;  /* 0x0000000200a27308 */ /* 0x0002e20000000800 */
[----:B------:R-:W-:Y:S04]  /*a040*/  HMMA.16816.F32.BF16 R64, R72, R82, R64 ;  /* 0x000000524840723c */ /* 0x000fe80000041840 */
[--C-:B-1----:R-:W-:Y:S01]  /*a050*/  FFMA.FTZ R2, R133, c[0x0][0x2d0], -R156.reuse ;  /* 0x0000b40085027a23 */ /* 0x102fe2000001089c */
[----:B---3--:R-:W-:Y:S01]  /*a060*/  F2FP.BF16.PACK_AB R109, R162, R164 ;  /* 0x000000a4a26d723e */ /* 0x008fe200000010ff */
[----:B------:R-:W-:Y:S02]  /*a070*/  FFMA.FTZ R156, R115, c[0x0][0x2d0], -R156 ;  /* 0x0000b400739c7a23 */ /* 0x000fe4000001089c */
[----:B------:R-:W-:Y:S01]  /*a080*/  IMAD.MOV.U32 R115, RZ, RZ, R159 ;  /* 0x000000ffff737224 */ /* 0x000fe200078e009f */
        /* <DEDUP_REMOVED lines=10> */
[----:B------:R1:W-:Y:S01]  /*a130*/  MUFU.EX2 R156, R2 ;  /* 0x00000002009c7308 */ /* 0x0003e20000000800 */
[----:B------:R-:W3:Y:S09]  /*a140*/  LDSM.16.MT88.4 R132, [R200+0x2000] ;  /* 0x00200000c884783b */ /* 0x000ef20000004200 */
[----:B------:R-:W4:Y:S01]  /*a150*/  MUFU.EX2 R118, R157 ;  /* 0x0000009d00767308 */ /* 0x000f220000000800 */
[--C-:B-1----:R-:W-:Y:S09]  /*a160*/  FFMA.FTZ R2, R242, c[0x0][0x2d0], -R158.reuse ;  /* 0x0000b400f2027a23 */ /* 0x102ff2000001089e */
[----:B------:R1:W-:Y:S01]  /*a170*/  MUFU.EX2 R117, R2 ;  /* 0x0000000200757308 */ /* 0x0003e20000000800 */
[----:B----4-:R-:W-:Y:S01]  /*a180*/  F2FP.BF16.PACK_AB R154, R118, R156 ;  /* 0x0000009c769a723e */ /* 0x010fe200000010ff */
[--C-:B-1----:R-:W-:Y:S08]  /*a190*/  FFMA.FTZ R2, R247, c[0x0][0x2d0], -R158.reuse ;  /* 0x0000b400f7027a23 */ /* 0x102ff0000001089e */
[----:B------:R1:W4:Y:S02]  /*a1a0*/  MUFU.EX2 R116, R2 ;  /* 0x0000000200747308 */ /* 0x0003240000000800 */
[--C-:B-1----:R-:W-:Y:S01]  /*a1b0*/  FFMA.FTZ R2, R115, c[0x0][0x2d0], -R158.reuse ;  /* 0x0000b40073027a23 */ /* 0x102fe2000001089e */
[----:B----4-:R-:W-:Y:S01]  /*a1c0*/  F2FP.BF16.PACK_AB R153, R116, R117 ;  /* 0x000000757499723e */ /* 0x010fe200000010ff */
[----:B------:R-:W-:Y:S06]  /*a1d0*/  FFMA.FTZ R158, R71, c[0x0][0x2d0], -R158 ;  /* 0x0000b400479e7a23 */ /* 0x000fec000001089e */
[----:B------:R1:W-:Y:S10]  /*a1e0*/  MUFU.EX2 R115, R2 ;  /* 0x0000000200737308 */ /* 0x0003f40000000800 */
[----:B------:R-:W4:Y:S01]  /*a1f0*/  MUFU.EX2 R80, R158 ;  /* 0x0000009e00507308 */ /* 0x000f220000000800 */
[----:B-1----:R-:W-:Y:S02]  /*a200*/  FFMA.FTZ R2, R68, R98, R136 ;  /* 0x0000006244027223 */ /* 0x002fe40000010088 */
[----:B------:R-:W-:Y:S02]  /*a210*/  FFMA.FTZ R68, R3, R97, R246 ;  /* 0x0000006103447223 */ /* 0x000fe400000100f6 */
[----:B------:R-:W-:Y:S02]  /*a220*/  FFMA.FTZ R3, R0, R96, R239 ;  /* 0x0000006000037223 */ /* 0x000fe400000100ef */
[----:B------:R-:W-:Y:S01]  /*a230*/  FADD.FTZ R0, R129, R69 ;  /* 0x0000004581007221 */ /* 0x000fe20000010000 */
[----:B------:R-:W1:Y:S01]  /*a240*/  LDSM.16.MT88.4 R96, [R201+0x2000] ;  /* 0x00200000c960783b */ /* 0x000e620000004200 */
[----:B------:R-:W-:Y:S02]  /*a250*/  FADD.FTZ R69, R123, R68 ;  /* 0x000000447b457221 */ /* 0x000fe40000010000 */
[----:B------:R-:W-:Y:S01]  /*a260*/  FADD.FTZ R68, R122, R0 ;  /* 0x000000007a447221 */ /* 0x000fe20000010000 */
[----:B----4-:R-:W-:Y:S01]  /*a270*/  F2FP.BF16.PACK_AB R155, R80, R115 ;  /* 0x00000073509b723e */ /* 0x010fe200000010ff */
[----:B------:R-:W-:Y:S01]  /*a280*/  FADD.FTZ R71, R126, R2 ;  /* 0x000000027e477221 */ /* 0x000fe20000010000 */
[-C--:B---3--:R-:W-:Y:S02]  /*a290*/  HMMA.16816.F32.BF16 R120, R108, R132.reuse, R4 ;  /* 0x000000846c78723c */ /* 0x088fe40000041804 */
[----:B------:R-:W3:Y:S03]  /*a2a0*/  LDSM.16.MT88.4 R4, [R203+0x2000] ;  /* 0x00200000cb04783b */ /* 0x000ee60000004200 */
        /* <DEDUP_REMOVED lines=54> */
[-C--:B---3--:R-:W-:Y:S03]  /*a610*/  HMMA.16816.F32.BF16 R100, R108, R4.reuse, R52 ;  /* 0x000000046c64723c */ /* 0x088fe60000041834 */
        /* <DEDUP_REMOVED lines=34> */
[----:B------:R1:W-:Y:S01]  /*a840*/  STL [R1+0x4], R3 ;  /* 0x0000040301007387 */ /* 0x0003e20000100800 */
[----:B------:R-:W-:Y:S02]  /*a850*/  IMAD.MOV.U32 R196, RZ, RZ, R215 ;  /* 0x000000ffffc47224 */ /* 0x000fe400078e00d7 */
[----:B------:R-:W-:Y:S01]  /*a860*/  IMAD.MOV.U32 R117, RZ, RZ, R70 ;  /* 0x000000ffff757224 */ /* 0x000fe200078e0046 */
[----:B------:R2:W-:Y:S01]  /*a870*/  STL [R1+0x8], R2 ;  /* 0x0000080201007387 */ /* 0x0005e20000100800 */
[----:B------:R-:W-:Y:S02]  /*a880*/  IMAD.MOV.U32 R115, RZ, RZ, R113 ;  /* 0x000000ffff737224 */ /* 0x000fe400078e0071 */
[----:B------:R-:W-:Y:S01]  /*a890*/  IMAD.MOV.U32 R116, RZ, RZ, R112 ;  /* 0x000000ffff747224 */ /* 0x000fe200078e0070 */
[----:B------:R2:W-:Y:S01]  /*a8a0*/  STL [R1+0xc], R0 ;  /* 0x00000c0001007387 */ /* 0x0005e20000100800 */
[----:B-1----:R-:W-:Y:S01]  /*a8b0*/  IMAD.MOV.U32 R3, RZ, RZ, R114 ;  /* 0x000000ffff037224 */ /* 0x002fe200078e0072 */
[----:B------:R-:W-:-:S05]  /*a8c0*/  @P0 BRA `(.L_x_2842) ;  /* 0xffffc27000000947 */ /* 0x000fca000383ffff */
.L_x_2841:
[----:B-12---:R-:W2:Y:S02]  /*a8d0*/  LDL R0, [R1+0x10] ;  /* 0x0000100001007983 */ /* 0x006ea40000100800 */
[----:B--2---:R-:W-:-:S13]  /*a8e0*/  ISETP.GE.AND P0, PT, R215, R0, PT ;  /* 0x00000000d700720c */ /* 0x004fda0003f06270 */
[----:B------:R-:W-:Y:S05]  /*a8f0*/  @!P0 BRA `(.L_x_2843) ;  /* 0x00002f5000008947 */ /* 0x000fea0003800000 */
[----:B------:R-:W-:Y:S01]  /*a900*/  IMAD.MOV.U32 R3, RZ, RZ, R113 ;  /* 0x000000ffff037224 */ /* 0x000fe200078e0071 */
[----:B------:R-:W-:Y:S01]  /*a910*/  MOV R118, R70 ;  /* 0x0000004600767202 */ /* 0x000fe20000000f00 */
[----:B------:R-:W-:Y:S01]  /*a920*/  IMAD.MOV.U32 R0, RZ, RZ, R114 ;  /* 0x000000ffff007224 */ /* 0x000fe200078e0072 */
[----:B------:R-:W-:Y:S02]  /*a930*/  MOV R115, R112 ;  /* 0x0000007000737202 */ /* 0x000fe40000000f00 */
.L_x_2844:
        /* <DEDUP_REMOVED lines=19> */
[----:B------:R-:W3:Y:S04]  /*aa70*/  LDL R220, [R1+0x10] ;  /* 0x0000100001dc7983 */ /* 0x000ee80000100800 */
[----:B------:R-:W5:Y:S08]  /*aa80*/  LDSM.16.M88.4 R48, [R119+0x1000] ;  /* 0x001000007730783b */ /* 0x000f700000000200 */
[----:B------:R-:W3:Y:S01]  /*aa90*/  LDL R217, [R1+0x38] ;  /* 0x0000380001d97983 */ /* 0x000ee20000100800 */
[-C--:B-1----:R-:W-:Y:S03]  /*aaa0*/  HMMA.16816.F32.BF16 R4, R80, R16.reuse, RZ ;  /* 0x000000105004723c */ /* 0x082fe600000418ff */
[----:B------:R-:W1:Y:S05]  /*aab0*/  LDSM.16.M88.4 R64, [R119+0x1800] ;  /* 0x001800007740783b */ /* 0x000e6a0000000200 */
[C---:B----4-:R-:W-:Y:S03]  /*aac0*/  HMMA.16816.F32.BF16 R8, R76.reuse, R16, RZ ;  /* 0x000000104c08723c */ /* 0x050fe600000418ff */
[----:B------:R-:W4:Y:S05]  /*aad0*/  LDSM.16.M88.4 R156, [R119+0x2000] ;  /* 0x00200000779c783b */ /* 0x000f2a0000000200 */
[-C--:B------:R-:W-:Y:S03]  /*aae0*/  HMMA.16816.F32.BF16 R12, R76, R18.reuse, RZ ;  /* 0x000000124c0c723c */ /* 0x080fe600000418ff */
[----:B------:R-:W-:Y:S05]  /*aaf0*/  LDSM.16.M88.4 R160, [R209] ;  /* 0x00000000d1a0783b */ /* 0x000fea0000000200 */
[C---:B------:R-:W-:Y:S03]  /*ab00*/  HMMA.16816.F32.BF16 R16, R80.reuse, R18, RZ ;  /* 0x000000125010723c */ /* 0x040fe600000418ff */
[----:B------:R-:W1:Y:S05]  /*ab10*/  LDSM.16.M88.4 R164, [R210] ;  /* 0x00000000d2a4783b */ /* 0x000e6a0000000200 */
[-C--:B-----5:R-:W-:Y:S03]  /*ab20*/  HMMA.16816.F32.BF16 R20, R80, R32.reuse, RZ ;  /* 0x000000205014723c */ /* 0x0a0fe600000418ff */
[----:B------:R-:W5:Y:S05]  /*ab30*/  LDSM.16.M88.4 R168, [R209+0x2000] ;  /* 0x00200000d1a8783b */ /* 0x000f6a0000000200 */
[C---:B------:R-:W-:Y:S03]  /*ab40*/  HMMA.16816.F32.BF16 R24, R76.reuse, R32, RZ ;  /* 0x000000204c18723c */ /* 0x040fe600000418ff */
[----:B------:R-:W1:Y:S05]  /*ab50*/  LDSM.16.M88.4 R172, [R214] ;  /* 0x00000000d6ac783b */ /* 0x000e6a0000000200 */
[-C--:B------:R-:W-:Y:S03]  /*ab60*/  HMMA.16816.F32.BF16 R28, R76, R34.reuse, RZ ;  /* 0x000000224c1c723c */ /* 0x080fe600000418ff */
[----:B------:R-:W1:Y:S05]  /*ab70*/  LDSM.16.M88.4 R176, [R213] ;  /* 0x00000000d5b0783b */ /* 0x000e6a0000000200 */
[C---:B------:R-:W-:Y:S03]  /*ab80*/  HMMA.16816.F32.BF16 R32, R80.reuse, R34, RZ ;  /* 0x000000225020723c */ /* 0x040fe600000418ff */
[----:B------:R-:W2:Y:S05]  /*ab90*/  LDSM.16.M88.4 R180, [R212] ;  /* 0x00000000d4b4783b */ /* 0x000eaa0000000200 */
[-C--:B------:R-:W-:Y:S03]  /*aba0*/  HMMA.16816.F32.BF16 R36, R80, R48.reuse, RZ ;  /* 0x000000305024723c */ /* 0x080fe600000418ff */
[----:B------:R-:W2:Y:S05]  /*abb0*/  LDSM.16.M88.4 R184, [R211] ;  /* 0x00000000d3b8783b */ /* 0x000eaa0000000200 */
[C---:B------:R-:W-:Y:S03]  /*abc0*/  HMMA.16816.F32.BF16 R40, R76.reuse, R48, RZ ;  /* 0x000000304c28723c */ /* 0x040fe600000418ff */
[----:B------:R-:W3:Y:S06]  /*abd0*/  LDL.64 R218, [R1+0x28] ;  /* 0x0000280001da7983 */ /* 0x000eec0000100a00 */
[----:B------:R-:W3:Y:S01]  /*abe0*/  LDL.LU R244, [R1] ;  /* 0x0000000001f47983 */ /* 0x000ee20000300800 */
[-C--:B------:R-:W-:Y:S03]  /*abf0*/  HMMA.16816.F32.BF16 R44, R76, R50.reuse, RZ ;  /* 0x000000324c2c723c */ /* 0x080fe600000418ff */
[----:B------:R-:W3:Y:S04]  /*ac00*/  LDL.LU R243, [R1+0x4] ;  /* 0x0000040001f37983 */ /* 0x000ee80000300800 */
[----:B------:R-:W3:Y:S01]  /*ac10*/  LDL.LU R242, [R1+0x8] ;  /* 0x0000080001f27983 */ /* 0x000ee20000300800 */
[C---:B------:R-:W-:Y:S03]  /*ac20*/  HMMA.16816.F32.BF16 R48, R80.reuse, R50, RZ ;  /* 0x000000325030723c */ /* 0x040fe600000418ff */
[----:B------:R-:W3:Y:S05]  /*ac30*/  LDL.LU R241, [R1+0xc] ;  /* 0x00000c0001f17983 */ /* 0x000eea0000300800 */
[-C--:B-1----:R-:W-:Y:S08]  /*ac40*/  HMMA.16816.F32.BF16 R52, R80, R64.reuse, RZ ;  /* 0x000000405034723c */ /* 0x082ff000000418ff */
[C---:B------:R-:W-:Y:S08]  /*ac50*/  HMMA.16816.F32.BF16 R56, R76.reuse, R64, RZ ;  /* 0x000000404c38723c */ /* 0x040ff000000418ff */
[-C--:B------:R-:W-:Y:S08]  /*ac60*/  HMMA.16816.F32.BF16 R60, R76, R66.reuse, RZ ;  /* 0x000000424c3c723c */ /* 0x080ff000000418ff */
[C---:B------:R-:W-:Y:S04]  /*ac70*/  HMMA.16816.F32.BF16 R64, R80.reuse, R66, RZ ;  /* 0x000000425040723c */ /* 0x040fe800000418ff */
[----:B--2---:R-:W-:Y:S02]  /*ac80*/  MOV R73, R72 ;  /* 0x0000004800497202 */ /* 0x004fe40000000f00 */
[----:B---3--:R-:W-:Y:S06]  /*ac90*/  MOV R72, R70 ;  /* 0x0000004600487202 */ /* 0x008fec0000000f00 */
[----:B------:R-:W-:Y:S02]  /*aca0*/  IMAD.WIDE.U32 R72, R68, 0x50, R72 ;  /* 0x0000005044487825 */ /* 0x000fe400078e0048 */
[-C--:B----4-:R-:W-:Y:S03]  /*acb0*/  HMMA.16816.F32.BF16 R68, R80, R156.reuse, RZ ;  /* 0x0000009c5044723c */ /* 0x090fe600000418ff */
        /* <DEDUP_REMOVED lines=18> */
[-C--:B------:R-:W-:Y:S03]  /*ade0*/  HMMA.16816.F32.BF16 R4, R160, R164.reuse, R4 ;  /* 0x000000a4a004723c */ /* 0x080fe60000041804 */
[----:B------:R4:W-:Y:S02]  /*adf0*/  LDGSTS.E.BYPASS.LTC128B.128 [R216+0x1900], [R156.64], !P6 ;  /* 0x019000009cd87fae */ /* 0x0009e4000f101d48 */
[----:B-1----:R-:W-:Y:S03]  /*ae00*/  IADD3 R116, P0, R156, R190, RZ ;  /* 0x000000be9c747210 */ /* 0x002fe60007f1e0ff */
[C---:B-----5:R-:W-:Y:S04]  /*ae10*/  HMMA.16816.F32.BF16 R8, R168.reuse, R164, R8 ;  /* 0x000000a4a808723c */ /* 0x060fe80000041808 */
[----:B------:R-:W-:Y:S04]  /*ae20*/  IADD3.X R117, R157, R114, RZ, P0, !PT ;  /* 0x000000729d757210 */ /* 0x000fe800007fe4ff */
[-C--:B------:R-:W-:Y:S01]  /*ae30*/  HMMA.16816.F32.BF16 R12, R168, R166.reuse, R12 ;  /* 0x000000a6a80c723c */ /* 0x080fe2000004180c */
[----:B------:R1:W-:Y:S02]  /*ae40*/  LDGSTS.E.BYPASS.LTC128B.128 [R216+0x2100], [R116.64], !P6 ;  /* 0x0210000074d87fae */ /* 0x0003e4000f101d48 */
[C---:B------:R-:W-:Y:S02]  /*ae50*/  ISETP.GT.AND P0, PT, R215.reuse, R220, PT ;  /* 0x000000dcd700720c */ /* 0x040fe40003f04270 */
[----:B------:R-:W-:Y:S03]  /*ae60*/  IADD3 R215, R215, -0x1, RZ ;  /* 0xffffffffd7d77810 */ /* 0x000fe60007ffe0ff */
[C---:B------:R-:W-:Y:S01]  /*ae70*/  HMMA.16816.F32.BF16 R16, R160.reuse, R166, R16 ;  /* 0x000000a6a010723c */ /* 0x040fe20000041810 */
[----:B---3--:R-:W-:Y:S07]  /*ae80*/  LDSM.16.M88.4 R188, [R205] ;  /* 0x00000000cdbc783b */ /* 0x008fee0000000200 */
[-C--:B------:R-:W-:Y:S01]  /*ae90*/  HMMA.16816.F32.BF16 R20, R160, R172.reuse, R20 ;  /* 0x000000aca014723c */ /* 0x080fe20000041814 */
        /* <DEDUP_REMOVED lines=181> */
[C---:B------:R-:W-:Y:S01]  /*b9f0*/  FMUL.FTZ R96, R117.reuse, R96 ;  /* 0x0000006075607220 */ /* 0x040fe20000410000 */
[----:B------:R2:W4:Y:S01]  /*ba00*/  MUFU.EX2 R116, R2 ;  /* 0x0000000200747308 */ /* 0x0005220000000800 */
[----:B------:R-:W-:Y:S02]  /*ba10*/  FMUL.FTZ R85, R117, R85 ;  /* 0x0000005575557220 */ /* 0x000fe40000410000 */
[--C-:B------:R-:W-:Y:S02]  /*ba20*/  FFMA.FTZ R38, R38, c[0x0][0x2d0], -R165.reuse ;  /* 0x0000b40026267a23 */ /* 0x100fe400000108a5 */
[----:B---3--:R-:W-:Y:S02]  /*ba30*/  FFMA.FTZ R36, R48, c[0x0][0x2d0], -R164 ;  /* 0x0000b40030247a23 */ /* 0x008fe400000108a4 */
[----:B------:R-:W-:Y:S02]  /*ba40*/  FFMA.FTZ R41, R41, c[0x0][0x2d0], -R166 ;  /* 0x0000b40029297a23 */ /* 0x000fe400000108a6 */
[----:B------:R-:W-:Y:S01]  /*ba50*/  FMUL.FTZ R97, R117, R97 ;  /* 0x0000006175617220 */ /* 0x000fe20000410000 */
[----:B------:R3:W-:Y:S01]  /*ba60*/  MUFU.EX2 R197, R36 ;  /* 0x0000002400c57308 */ /* 0x0007e20000000800 */
[----:B------:R-:W-:Y:S01]  /*ba70*/  FFMA.FTZ R39, R39, c[0x0][0x2d0], -R165 ;  /* 0x0000b40027277a23 */ /* 0x000fe200000108a5 */
        /* <DEDUP_REMOVED lines=18> */
[----:B------:R-:W-:Y:S02]  /*bba0*/  FMUL.FTZ R87, R116, R87 ;  /* 0x0000005774577220 */ /* 0x000fe40000410000 */
[----:B---3--:R-:W-:Y:S02]  /*bbb0*/  FFMA.FTZ R36, R49, c[0x0][0x2d0], -R164 ;  /* 0x0000b40031247a23 */ /* 0x008fe400000108a4 */
        /* <DEDUP_REMOVED lines=217> */
[-C--:B------:R-:W-:Y:S01]  /*c950*/  HMMA.16816.F32.BF16 R36, R124, R134.reuse, R36 ;  /* 0x000000867c24723c */ /* 0x080fe20000041824 */
[----:B------:R-:W4:Y:S07]  /*c960*/  LDSM.16.MT88.4 R124, [R204+0x800] ;  /* 0x00080000cc7c783b */ /* 0x000f2e0000004200 */
[----:B------:R-:W-:Y:S01]  /*c970*/  HMMA.16816.F32.BF16 R108, R120, R134, R108 ;  /* 0x00000086786c723c */ /* 0x000fe2000004186c */
[----:B------:R-:W4:Y:S03]  /*c980*/  LDSM.16.MT88.4 R132, [R201+0x800] ;  /* 0x00080000c984783b */ /* 0x000f260000004200 */
[--C-:B-1----:R-:W-:Y:S03]  /*c990*/  FFMA.FTZ R56, R83, c[0x0][0x2d0], -R165.reuse ;  /* 0x0000b40053387a23 */ /* 0x102fe600000108a5 */
[----:B---3--:R-:W-:Y:S01]  /*c9a0*/  F2FP.BF16.PACK_AB R120, R219, R220 ;  /* 0x000000dcdb78723e */ /* 0x008fe200000010ff */
[-C--:B--2---:R-:W-:Y:S05]  /*c9b0*/  HMMA.16816.F32.BF16 R4, R48, R128.reuse, R4 ;  /* 0x000000803004723c */ /* 0x084fea0000041804 */
[----:B------:R-:W-:Y:S02]  /*c9c0*/  F2FP.BF16.PACK_AB R122, R217, R218 ;  /* 0x000000dad97a723e */ /* 0x000fe400000010ff */
[----:B------:R-:W-:Y:S02]  /*c9d0*/  F2FP.BF16.PACK_AB R121, R169, R170 ;  /* 0x000000aaa979723e */ /* 0x000fe400000010ff */
[----:B------:R-:W-:Y:S07]  /*c9e0*/  F2FP.BF16.PACK_AB R123, R167, R168 ;  /* 0x000000a8a77b723e */ /* 0x000fee00000010ff */
        /* <DEDUP_REMOVED lines=230> */
.L_x_2843:
[----:B------:R-:W-:Y:S02]  /*d850*/  MOV R9, 0x1f ;  /* 0x0000001f00097802 */ /* 0x000fe40000000f00 */
[----:B------:R-:W-:Y:S01]  /*d860*/  MOV R8, 0xffffffff ;  /* 0xffffffff00087802 */ /* 0x000fe20000000f00 */
[----:B------:R-:W-:Y:S05]  /*d870*/  BRA.DIV ~URZ, `(.L_x_2845) ;  /* 0x000051327f007947 */ /* 0x000fea000b800000 */
[----:B------:R-:W2:Y:S04]  /*d880*/  LDL R2, [R1] ;  /* 0x0000000001027983 */ /* 0x000ea80000100800 */
[----:B--2---:R1:W2:Y:S02]  /*d890*/  SHFL.BFLY PT, R0, R2, 0x2, 0x1f ;  /* 0x0c401f0002007f89 */ /* 0x0042a400000e0000 */
.L_x_2931:
        /* <DEDUP_REMOVED lines=19> */
.L_x_2932:
        /* <DEDUP_REMOVED lines=102> */
.L_x_2812:
        /* <DEDUP_REMOVED lines=19> */
.L_x_2848:
[----:B--2---:R-:W-:Y:S05]  /*e160*/  BSYNC B0 ;  /* 0x0000000000007941 */ /* 0x004fea0003800000 */
.L_x_2847:
        /* <DEDUP_REMOVED lines=105> */
.L_x_2851:
        /* <DEDUP_REMOVED lines=129> */
.L_x_2933:
[----:B------:R-:W-:Y:S05]  /*f010*/  BRA.DIV ~URZ, `(.L_x_2854) ;  /* 0x00003cc27f007947 */ /* 0x000fea000b800000 */
[----:B------:R3:W4:Y:S02]  /*f020*/  SHFL.IDX PT, R2, R7, RZ, 0x181f ;  /* 0x00181fff07027589 */ /* 0x00072400000e0000 */
.L_x_2934:
        /* <DEDUP_REMOVED lines=9> */
.L_x_2935:
        /* <DEDUP_REMOVED lines=8> */
.L_x_2936:
[----:B------:R-:W-:Y:S05]  /*f140*/  BRA.DIV ~URZ, `(.L_x_2857) ;  /* 0x00003d427f007947 */ /* 0x000fea000b800000 */
[----:B-1----:R1:W2:Y:S02]  /*f150*/  SHFL.IDX PT, R2, R7, 0x2, 0x181f ;  /* 0x00581f0007027f89 */ /* 0x0022a400000e0000 */
.L_x_2937:
        /* <DEDUP_REMOVED lines=9> */
.L_x_2938:
        /* <DEDUP_REMOVED lines=8> */
.L_x_2939:
[----:B------:R-:W-:Y:S05]  /*f270*/  BRA.DIV ~URZ, `(.L_x_2860) ;  /* 0x00003dc27f007947 */ /* 0x000fea000b800000 */
[----:B--2---:R2:W1:Y:S02]  /*f280*/  SHFL.IDX PT, R2, R7, 0x4, 0x181f ;  /* 0x00981f0007027f89 */ /* 0x00446400000e0000 */
.L_x_2940:
        /* <DEDUP_REMOVED lines=9> */
.L_x_2941:
        /* <DEDUP_REMOVED lines=8> */
.L_x_2942:
[----:B------:R-:W-:Y:S05]  /*f3a0*/  BRA.DIV ~URZ, `(.L_x_2863) ;  /* 0x00003e427f007947 */ /* 0x000fea000b800000 */
[----:B--2---:R2:W3:Y:S02]  /*f3b0*/  SHFL.IDX PT, R2, R7, 0x6, 0x181f ;  /* 0x00d81f0007027f89 */ /* 0x0044e400000e0000 */
.L_x_2943:
        /* <DEDUP_REMOVED lines=9> */
.L_x_2944:
        /* <DEDUP_REMOVED lines=8> */
.L_x_2852:
        /* <DEDUP_REMOVED lines=34> */
.L_x_2945:
[----:B------:R-:W-:Y:S05]  /*f6f0*/  BRA.DIV ~URZ, `(.L_x_2867) ;  /* 0x00003ca27f007947 */ /* 0x000fea000b800000 */
[----:B------:R3:W4:Y:S02]  /*f700*/  SHFL.IDX PT, R2, R21, RZ, 0x1c1f ;  /* 0x001c1fff15027589 */ /* 0x00072400000e0000 */
.L_x_2946:
        /* <DEDUP_REMOVED lines=50> */
.L_x_2869:
[----:B------:R-:W-:Y:S05]  /*fa30*/  BSYNC B0 ;  /* 0x0000000000007941 */ /* 0x000fea0003800000 */
.L_x_2868:
[----:B------:R-:W-:Y:S05]  /*fa40*/  BRA.DIV ~URZ, `(.L_x_2870) ;  /* 0x000039c27f007947 */ /* 0x000fea000b800000 */
[----:B--2---:R2:W1:Y:S04]  /*fa50*/  SHFL.IDX PT, R12, R13, 0x1, 0x1c1f ;  /* 0x003c1f000d0c7f89 */ /* 0x00446800000e0000 */
[----:B----4-:R2:W4:Y:S02]  /*fa60*/  SHFL.IDX PT, R2, R21, 0x1, 0x1c1f ;  /* 0x003c1f0015027f89 */ /* 0x01052400000e0000 */
.L_x_2947:
        /* <DEDUP_REMOVED lines=35> */
.L_x_2872:
[----:B------:R-:W-:Y:S05]  /*fca0*/  BSYNC B0 ;  /* 0x0000000000007941 */ /* 0x000fea0003800000 */
.L_x_2871:
[----:B------:R-:W-:Y:S05]  /*fcb0*/  BRA.DIV ~URZ, `(.L_x_2873) ;  /* 0x000038227f007947 */ /* 0x000fea000b800000 */
[----:B-1----:R1:W2:Y:S02]  /*fcc0*/  SHFL.IDX PT, R12, R13, 0x2, 0x1c1f ;  /* 0x005c1f000d0c7f89 */ /* 0x0022a400000e0000 */
.L_x_2948:
[----:B------:R-:W-:Y:S05]  /*fcd0*/  BRA.DIV ~URZ, `(.L_x_2874) ;  /* 0x000038727f007947 */ /* 0x000fea000b800000 */
[----:B----4-:R4:W1:Y:S02]  /*fce0*/  SHFL.IDX PT, R2, R21, 0x2, 0x1c1f ;  /* 0x005c1f0015027f89 */ /* 0x01086400000e0000 */
.L_x_2949:
        /* <DEDUP_REMOVED lines=35> */
.L_x_2876:
[----:B------:R-:W-:Y:S05]  /*ff20*/  BSYNC B0 ;  /* 0x0000000000007941 */ /* 0x000fea0003800000 */
.L_x_2875:
[----:B------:R-:W-:Y:S05]  /*ff30*/  BRA.DIV ~URZ, `(.L_x_2877) ;  /* 0x000036827f007947 */ /* 0x000fea000b800000 */
[----:B--2---:R2:W3:Y:S04]  /*ff40*/  SHFL.IDX PT, R12, R13, 0x3, 0x1c1f ;  /* 0x007c1f000d0c7f89 */ /* 0x0044e800000e0000 */
[----:B-1----:R2:W1:Y:S02]  /*ff50*/  SHFL.IDX PT, R2, R21, 0x3, 0x1c1f ;  /* 0x007c1f0015027f89 */ /* 0x00246400000e0000 */
.L_x_2950:
        /* <DEDUP_REMOVED lines=36> */
.L_x_2850:
        /* <DEDUP_REMOVED lines=21> */
.L_x_2878:
        /* <DEDUP_REMOVED lines=57> */
.L_x_2880:
[----:B------:R-:W-:Y:S05]  /*10680*/  BSYNC B0 ;  /* 0x0000000000007941 */ /* 0x000fea0003800000 */
.L_x_2879:
        /* <DEDUP_REMOVED lines=46> */
.L_x_2951:
[----:B------:R-:W-:Y:S05]  /*10970*/  BRA.DIV ~URZ, `(.L_x_2882) ;  /* 0x00002d827f007947 */ /* 0x000fea000b800000 */
[----:B------:R3:W4:Y:S02]  /*10980*/  SHFL.IDX PT, R2, R7, RZ, 0x181f ;  /* 0x00181fff07027589 */ /* 0x00072400000e0000 */
.L_x_2952:
        /* <DEDUP_REMOVED lines=9> */
.L_x_2953:
        /* <DEDUP_REMOVED lines=8> */
.L_x_2954:
[----:B------:R-:W-:Y:S05]  /*10aa0*/  BRA.DIV ~URZ, `(.L_x_2885) ;  /* 0x00002e027f007947 */ /* 0x000fea000b800000 */
[----:B-1----:R1:W2:Y:S02]  /*10ab0*/  SHFL.IDX PT, R2, R7, 0x2, 0x181f ;  /* 0x00581f0007027f89 */ /* 0x0022a400000e0000 */
.L_x_2955:
        /* <DEDUP_REMOVED lines=9> */
.L_x_2956:
        /* <DEDUP_REMOVED lines=8> */
.L_x_2957:
[----:B------:R-:W-:Y:S05]  /*10bd0*/  BRA.DIV ~URZ, `(.L_x_2888) ;  /* 0x00002e827f007947 */ /* 0x000fea000b800000 */
[----:B--2---:R2:W1:Y:S02]  /*10be0*/  SHFL.IDX PT, R2, R7, 0x4, 0x181f ;  /* 0x00981f0007027f89 */ /* 0x00446400000e0000 */
.L_x_2958:
        /* <DEDUP_REMOVED lines=9> */
.L_x_2959:
        /* <DEDUP_REMOVED lines=8> */
.L_x_2960:
[----:B------:R-:W-:Y:S05]  /*10d00*/  BRA.DIV ~URZ, `(.L_x_2891) ;  /* 0x00002f027f007947 */ /* 0x000fea000b800000 */
[----:B--2---:R2:W3:Y:S02]  /*10d10*/  SHFL.IDX PT, R2, R7, 0x6, 0x181f ;  /* 0x00d81f0007027f89 */ /* 0x0044e400000e0000 */
.L_x_2961:
        /* <DEDUP_REMOVED lines=9> */
.L_x_2962:
[----:B------:R-:W5:Y:S01]  /*10db0*/  LDL.64 R8, [R1+0x18] ;  /* 0x0000180001087983 */ /* 0x000f620000100a00 */
[----:B------:R-:W-:-:S04]  /*10dc0*/  IADD3 R0, R0, 0x70, RZ ;  /* 0x0000007000007810 */ /* 0x000fc80007ffe0ff */
[----:B------:R-:W-:-:S13]  /*10dd0*/  ISETP.GE.OR P1, PT, R0, R4, P0 ;  /* 0x000000040000720c */ /* 0x000fda0000726670 */
[----:B----45:R-:W-:-:S04]  /*10de0*/  @!P1 LEA R2, P0, R8, R2, 0x1 ;  /* 0x0000000208029211 */ /* 0x030fc800078008ff */
[----:B---3--:R-:W-:-:S05]  /*10df0*/  @!P1 LEA.HI.X R3, R8, R6, R18, 0x1, P0 ;  /* 0x0000000608039211 */ /* 0x008fca00000f0c12 */
[----:B------:R3:W-:Y:S04]  /*10e00*/  @!P1 ST.E.128 [R2.64], RZ ;  /* 0x000000ff02009985 */ /* 0x0007e8000c101d08 */
.L_x_2865:
[----:B------:R-:W-:Y:S05]  /*10e10*/  BSYNC B1 ;  /* 0x0000000000017941 */ /* 0x000fea0003800000 */
.L_x_2849:
        /* <DEDUP_REMOVED lines=15> */
.L_x_2963:
[----:B------:R-:W-:Y:S05]  /*10f10*/  BRA.DIV ~URZ, `(.L_x_2895) ;  /* 0x00002ea27f007947 */ /* 0x000fea000b800000 */
[----:B------:R3:W1:Y:S02]  /*10f20*/  SHFL.IDX PT, R8, R70, 0x1, 0x1f ;  /* 0x00201f0046087f89 */ /* 0x00066400000e0000 */
.L_x_2964:
        /* <DEDUP_REMOVED lines=19> */
.L_x_2965:
        /* <DEDUP_REMOVED lines=16> */
.L_x_2966:
[----:B----4-:R-:W-:Y:S01]  /*11160*/  IMAD R0, R0, c[0x0][0x538], RZ ;  /* 0x00014e0000007a24 */ /* 0x010fe200078e02ff */
[----:B------:R-:W-:Y:S04]  /*11170*/  BSSY B1, `(.L_x_2898) ;  /* 0x00000ce000017945 */ /* 0x000fe80003800000 */
[----:B-1----:R-:W-:-:S04]  /*11180*/  IADD3 R8, R0, R8, RZ ;  /* 0x0000000800087210 */ /* 0x002fc80007ffe0ff */
[----:B--2---:R-:W-:-:S13]  /*11190*/  ISETP.GT.AND P6, PT, R8, R10, PT ;  /* 0x0000000a0800720c */ /* 0x004fda0003fc4270 */
[----:B------:R-:W-:Y:S05]  /*111a0*/  @P6 BRA `(.L_x_2899) ;  /* 0x0000025000006947 */ /* 0x000fea0003800000 */
.L_x_2903:
        /* <DEDUP_REMOVED lines=17> */
.L_x_2967:
        /* <DEDUP_REMOVED lines=16> */
.L_x_2968:
[----:B--2---:R-:W-:-:S05]  /*113c0*/  IMAD R0, R0, c[0x0][0x538], RZ ;  /* 0x00014e0000007a24 */ /* 0x004fca00078e02ff */
[----:B------:R-:W-:-:S04]  /*113d0*/  IADD3 R8, R0, R8, RZ ;  /* 0x0000000800087210 */ /* 0x000fc80007ffe0ff */
[----:B------:R-:W-:-:S13]  /*113e0*/  ISETP.GT.AND P6, PT, R8, R10, PT ;  /* 0x0000000a0800720c */ /* 0x000fda0003fc4270 */
[----:B-1----:R-:W-:Y:S05]  /*113f0*/  @!P6 BRA `(.L_x_2903) ;  /* 0xfffffdb00000e947 */ /* 0x002fea000383ffff */
.L_x_2899:
[----:B------:R-:W-:-:S05]  /*11400*/  IADD3 R12, -R0, R8, RZ ;  /* 0x00000008000c7210 */ /* 0x000fca0007ffe1ff */
[----:B------:R-:W-:-:S05]  /*11410*/  IMAD R0, R4, c[0x0][0x538], R12 ;  /* 0x00014e0004007a24 */ /* 0x000fca00078e020c */
[----:B------:R-:W-:Y:S01]  /*11420*/  ISETP.GT.AND P0, PT, R0, R10, PT ;  /* 0x0000000a0000720c */ /* 0x000fe20003f04270 */
[----:B------:R-:W-:-:S12]  /*11430*/  BRA.DIV ~URZ, `(.L_x_2904) ;  /* 0x00002de27f007947 */ /* 0x000fd8000b800000 */
[----:B------:R-:W-:-:S03]  /*11440*/  VOTE.ANY R8, PT, !P0 ;  /* 0x0000000000087806 */ /* 0x000fc600040e0100 */
.L_x_2969:
[----:B------:R-:W2:Y:S01]  /*11450*/  LDL.LU R2, [R1+0x54] ;  /* 0x0000540001027983 */ /* 0x000ea20000300800 */
[----:B------:R-:W2:Y:S02]  /*11460*/  POPC R0, R8 ;  /* 0x0000000800007309 */ /* 0x000ea40000000000 */
[----:B--2---:R-:W-:-:S05]  /*11470*/  IADD3 R2, R0, R2, RZ ;  /* 0x0000000200027210 */ /* 0x004fca0007ffe0ff */
[----:B------:R1:W-:Y:S01]  /*11480*/  STL [R1+0x54], R2 ;  /* 0x0000540201007387 */ /* 0x0003e20000100800 */
[----:B------:R-:W-:Y:S05]  /*11490*/  BRA.DIV ~URZ, `(.L_x_2905) ;  /* 0x00002dd27f007947 */ /* 0x000fea000b800000 */
[----:B------:R2:W4:Y:S04]  /*114a0*/  SHFL.IDX PT, R11, R6, R0, 0x1f ;  /* 0x00001f00060b7589 */ /* 0x00052800000e0000 */
[----:B------:R2:W1:Y:S02]  /*114b0*/  SHFL.IDX PT, R7, R7, R0, 0x1f ;  /* 0x00001f0007077589 */ /* 0x00046400000e0000 */
.L_x_2970:
[----:B------:R-:W-:Y:S01]  /*114c0*/  ISETP.NE.AND P0, PT, R8, RZ, PT ;  /* 0x000000ff0800720c */ /* 0x000fe20003f05270 */
[----:B------:R-:W-:-:S12]  /*114d0*/  BSSY B0, `(.L_x_2906) ;  /* 0x0000005000007945 */ /* 0x000fd80003800000 */
[----:B------:R-:W-:Y:S05]  /*114e0*/  @!P0 BRA `(.L_x_2907) ;  /* 0x0000003000008947 */ /* 0x000fea0003800000 */
[----:B--2---:R-:W-:Y:S01]  /*114f0*/  IADD3 R0, R0, -0x1, RZ ;  /* 0xffffffff00007810 */ /* 0x004fe20007ffe0ff */
[----:B------:R-:W-:Y:S05]  /*11500*/  BRA.DIV ~URZ, `(.L_x_2908) ;  /* 0x00002e327f007947 */ /* 0x000fea000b800000 */
[----:B------:R2:W3:Y:S02]  /*11510*/  SHFL.IDX PT, R13, R4, R0, 0x1f ;  /* 0x00001f00040d7589 */ /* 0x0004e400000e0000 */
.L_x_2907:
[----:B------:R-:W-:Y:S05]  /*11520*/  BSYNC B0 ;  /* 0x0000000000007941 */ /* 0x000fea0003800000 */
.L_x_2906:
        /* <DEDUP_REMOVED lines=68> */
.L_x_2910:
        /* <DEDUP_REMOVED lines=68> */
.L_x_2911:
[----:B------:R-:W-:Y:S05]  /*11db0*/  BSYNC B0 ;  /* 0x0000000000007941 */ /* 0x000fea0003800000 */
.L_x_2909:
[----:B------:R-:W-:-:S04]  /*11dc0*/  LOP3.LUT R2, RZ, R2, RZ, 0x33, !PT ;  /* 0x00000002ff027212 */ /* 0x000fc800078e33ff */
[----:B-1----:R-:W-:-:S05]  /*11dd0*/  IADD3 R0, R2, R11, RZ ;  /* 0x0000000b02007210 */ /* 0x002fca0007ffe0ff */
[----:B------:R1:W-:Y:S01]  /*11de0*/  STL [R1+0x4c], R0 ;  /* 0x00004c0001007387 */ /* 0x0003e20000100800 */
[----:B------:R-:W-:Y:S05]  /*11df0*/  BRA `(.L_x_2912) ;  /* 0x0000005000007947 */ /* 0x000fea0003800000 */
.L_x_2900:
[----:B------:R-:W-:Y:S01]  /*11e00*/  MOV R0, c[0x0][0x53c] ;  /* 0x00014f0000007a02 */ /* 0x000fe20000000f00 */
[----:B------:R1:W-:Y:S04]  /*11e10*/  STL [R1+0x48], R10 ;  /* 0x0000480a01007387 */ /* 0x0003e80000100800 */
[----:B------:R1:W-:Y:S04]  /*11e20*/  STL [R1+0x4c], RZ ;  /* 0x00004cff01007387 */ /* 0x0003e80000100800 */
[----:B------:R1:W-:Y:S04]  /*11e30*/  STL [R1+0x50], RZ ;  /* 0x000050ff01007387 */ /* 0x0003e80000100800 */
[----:B------:R1:W-:Y:S02]  /*11e40*/  STL [R1+0x54], R0 ;  /* 0x0000540001007387 */ /* 0x0003e40000100800 */
.L_x_2912:
[----:B------:R-:W-:Y:S05]  /*11e50*/  BSYNC B1 ;  /* 0x0000000000017941 */ /* 0x000fea0003800000 */
.L_x_2898:
        /* <DEDUP_REMOVED lines=9> */
.L_x_2893:
[----:B-1----:R-:W3:Y:S02]  /*11ef0*/  LDL R0, [R1+0x54] ;  /* 0x0000540001007983 */ /* 0x002ee40000100800 */
[----:B---3--:R-:W-:-:S13]  /*11f00*/  ISETP.GE.AND P0, PT, R0, c[0x0][0x53c], PT ;  /* 0x00014f0000007a0c */ /* 0x008fda0003f06270 */
[----:B--2-4-:R-:W-:Y:S01]  /*11f10*/  @P0 CALL.REL.NOINC `(.L_x_2913) ;  /* 0x0000001000000944 */ /* 0x014fe20003c00000 */
[----:B------:R-:W-:Y:S05]  /*11f20*/  BRA `(.L_x_2914) ;  /* 0xfffefa5000007947 */ /* 0x000fea000383ffff */
.L_x_2913:
[----:B------:R-:W-:Y:S05]  /*11f30*/  EXIT ;  /* 0x000000000000794d */ /* 0x000fea0003800000 */
.L_x_2795:
[----:B------:R-:W-:Y:S01]  /*11f40*/  IMAD.MOV.U32 R0, RZ, RZ, R5 ;  /* 0x000000ffff007224 */ /* 0x000fe200078e0005 */
[----:B------:R-:W-:Y:S02]  /*11f50*/  MOV R2, 0x1 ;  /* 0x0000000100027802 */ /* 0x000fe40000000f00 */
[----:B------:R-:W-:Y:S02]  /*11f60*/  MOV R3, 0x11f80 ;  /* 0x00011f8000037802 */ /* 0x000fe40000000f00 */
[----:B------:R-:W-:Y:S05]  /*11f70*/  CALL.REL.NOINC `($__internal_46_$__cuda_sm70_shflsync_up_p) ;  /* 0x000024c000007944 */ /* 0x000fea0003c00000 */
[----:B------:R-:W-:Y:S01]  /*11f80*/  MOV R0, R4 ;  /* 0x0000000400007202 */ /* 0x000fe20000000f00 */
[----:B------:R-:W-:Y:S05]  /*11f90*/  BRA `(.L_x_2915) ;  /* 0xfffee4e000007947 */ /* 0x000fea000383ffff */
.L_x_2796:
[----:B------:R-:W-:Y:S01]  /*11fa0*/  IMAD.MOV.U32 R0, RZ, RZ, R5 ;  /* 0x000000ffff007224 */ /* 0x000fe200078e0005 */
[----:B------:R-:W-:Y:S02]  /*11fb0*/  MOV R2, 0x2 ;  /* 0x0000000200027802 */ /* 0x000fe40000000f00 */
[----:B------:R-:W-:Y:S02]  /*11fc0*/  MOV R3, 0x11fe0 ;  /* 0x00011fe000037802 */ /* 0x000fe40000000f00 */
[----:B------:R-:W-:Y:S05]  /*11fd0*/  CALL.REL.NOINC `($__internal_46_$__cuda_sm70_shflsync_up_p) ;  /* 0x0000246000007944 */ /* 0x000fea0003c00000 */
[----:B------:R-:W-:Y:S01]  /*11fe0*/  SEL R0, R4, RZ, P4 ;  /* 0x000000ff04007207 */ /* 0x000fe20002000000 */
[----:B------:R-:W-:Y:S01]  /*11ff0*/  IMAD.MOV.U32 R2, RZ, RZ, 0x4 ;  /* 0x00000004ff027424 */ /* 0x000fe200078e00ff */
[----:B------:R-:W-:-:S03]  /*12000*/  MOV R3, 0x12030 ;  /* 0x0001203000037802 */ /* 0x000fc60000000f00 */
[----:B------:R-:W-:Y:S02]  /*12010*/  IMAD.IADD R0, R5, 0x1, R0 ;  /* 0x0000000105007824 */ /* 0x000fe400078e0200 */
        /* <DEDUP_REMOVED lines=13> */
[----:B------:R-:W-:Y:S02]  /*120f0*/  MOV R3, 0x1f ;  /* 0x0000001f00037802 */ /* 0x000fe40000000f00 */
[----:B------:R-:W-:Y:S01]  /*12100*/  MOV R2, 0x12140 ;  /* 0x0001214000027802 */ /* 0x000fe20000000f00 */
[----:B------:R-:W-:-:S04]  /*12110*/  IMAD.IADD R4, R0, 0x1, R4 ;  /* 0x0000000100047824 */ /* 0x000fc800078e0204 */
[----:B------:R-:W-:Y:S02]  /*12120*/  IMAD.MOV.U32 R9, RZ, RZ, R4 ;  /* 0x000000ffff097224 */ /* 0x000fe400078e0004 */
[----:B------:R-:W-:Y:S05]  /*12130*/  CALL.REL.NOINC `($__internal_45_$__cuda_sm70_shflsync_idx_p) ;  /* 0x000022b000007944 */ /* 0x000fea0003c00000 */
[----:B------:R-:W-:Y:S01]  /*12140*/  MOV R0, R5 ;  /* 0x0000000500007202 */ /* 0x000fe20000000f00 */
[----:B------:R-:W-:Y:S05]  /*12150*/  BRA `(.L_x_2916) ;  /* 0xfffee42000007947 */ /* 0x000fea000383ffff */
.L_x_2798:
[----:B------:R-:W-:Y:S02]  /*12160*/  SEL R0, RZ, 0x1, P0 ;  /* 0x00000001ff007807 */ /* 0x000fe40000000000 */
[----:B------:R-:W-:Y:S02]  /*12170*/  MOV R2, 0x12190 ;  /* 0x0001219000027802 */ /* 0x000fe40000000f00 */
[----:B------:R-:W-:Y:S05]  /*12180*/  CALL.REL.NOINC `($__internal_47_$__cuda_sm70_votesync_ballot) ;  /* 0x0000232000007944 */ /* 0x000fea0003c00000 */
[----:B------:R-:W-:Y:S01]  /*12190*/  MOV R11, R0 ;  /* 0x00000000000b7202 */ /* 0x000fe20000000f00 */
[----:B------:R-:W-:Y:S05]  /*121a0*/  BRA `(.L_x_2917) ;  /* 0xfffee46000007947 */ /* 0x000fea000383ffff */
.L_x_2799:
[----:B------:R-:W-:Y:S01]  /*121b0*/  IMAD.MOV.U32 R9, RZ, RZ, R10 ;  /* 0x000000ffff097224 */ /* 0x000fe200078e000a */
[----:B------:R-:W-:Y:S01]  /*121c0*/  MOV R5, R0 ;  /* 0x0000000000057202 */ /* 0x000fe20000000f00 */
[----:B------:R-:W-:Y:S01]  /*121d0*/  IMAD.MOV.U32 R3, RZ, RZ, 0x1f ;  /* 0x0000001fff037424 */ /* 0x000fe200078e00ff */
[----:B-1----:R-:W-:Y:S02]  /*121e0*/  MOV R2, 0x12200 ;  /* 0x0001220000027802 */ /* 0x002fe40000000f00 */
[----:B------:R-:W-:Y:S05]  /*121f0*/  CALL.REL.NOINC `($__internal_45_$__cuda_sm70_shflsync_idx_p) ;  /* 0x000021f000007944 */ /* 0x000fea0003c00000 */
[----:B------:R-:W-:Y:S01]  /*12200*/  IMAD.MOV.U32 R13, RZ, RZ, R5 ;  /* 0x000000ffff0d7224 */ /* 0x000fe200078e0005 */
[----:B------:R-:W-:Y:S01]  /*12210*/  MOV R9, R8 ;  /* 0x0000000800097202 */ /* 0x000fe20000000f00 */
[----:B------:R-:W-:Y:S01]  /*12220*/  IMAD.MOV.U32 R6, RZ, RZ, RZ ;  /* 0x000000ffff067224 */ /* 0x000fe200078e00ff */
[----:B------:R-:W-:Y:S01]  /*12230*/  MOV R5, R0 ;  /* 0x0000000000057202 */ /* 0x000fe20000000f00 */
[----:B------:R-:W-:Y:S01]  /*12240*/  IMAD.MOV.U32 R3, RZ, RZ, 0x1f ;  /* 0x0000001fff037424 */ /* 0x000fe200078e00ff */
[----:B------:R-:W-:-:S02]  /*12250*/  MOV R2, 0x12270 ;  /* 0x0001227000027802 */ /* 0x000fc40000000f00 */
[----:B------:R-:W-:Y:S05]  /*12260*/  CALL.REL.NOINC `($__internal_45_$__cuda_sm70_shflsync_idx_p) ;  /* 0x0000218000007944 */ /* 0x000fea0003c00000 */
[----:B------:R-:W-:Y:S01]  /*12270*/  MOV R10, R5 ;  /* 0x00000005000a7202 */ /* 0x000fe20000000f00 */
[----:B------:R-:W-:Y:S05]  /*12280*/  BRA `(.L_x_2918) ;  /* 0xfffee3f000007947 */ /* 0x000fea000383ffff */
.L_x_2802:
[----:B------:R-:W-:Y:S01]  /*12290*/  IMAD.MOV.U32 R9, RZ, RZ, R4 ;  /* 0x000000ffff097224 */ /* 0x000fe200078e0004 */
[----:B------:R-:W-:-:S02]  /*122a0*/  MOV R3, 0x1f ;  /* 0x0000001f00037802 */ /* 0x000fc40000000f00 */
[----:B-1----:R-:W-:Y:S02]  /*122b0*/  MOV R2, 0x122d0 ;  /* 0x000122d000027802 */ /* 0x002fe40000000f00 */
[----:B--234-:R-:W-:Y:S05]  /*122c0*/  CALL.REL.NOINC `($__internal_45_$__cuda_sm70_shflsync_idx_p) ;  /* 0x0000212000007944 */ /* 0x01cfea0003c00000 */
[----:B------:R-:W-:Y:S01]  /*122d0*/  MOV R6, R5 ;  /* 0x0000000500067202 */ /* 0x000fe20000000f00 */
[----:B------:R-:W-:Y:S05]  /*122e0*/  BRA `(.L_x_2801) ;  /* 0xfffee3f000007947 */ /* 0x000fea000383ffff */
.L_x_2813:
[----:B----4-:R-:W-:Y:S01]  /*122f0*/  IMAD.MOV.U32 R9, RZ, RZ, R6 ;  /* 0x000000ffff097224 */ /* 0x010fe200078e0006 */
[----:B------:R-:W-:Y:S01]  /*12300*/  MOV R5, RZ ;  /* 0x000000ff00057202 */ /* 0x000fe20000000f00 */
[----:B------:R-:W-:Y:S01]  /*12310*/  IMAD.MOV.U32 R3, RZ, RZ, 0x181f ;  /* 0x0000181fff037424 */ /* 0x000fe200078e00ff */
[----:B------:R-:W-:Y:S02]  /*12320*/  MOV R2, 0x12340 ;  /* 0x0001234000027802 */ /* 0x000fe40000000f00 */
[----:B------:R-:W-:Y:S05]  /*12330*/  CALL.REL.NOINC `($__internal_45_$__cuda_sm70_shflsync_idx_p) ;  /* 0x000020b000007944 */ /* 0x000fea0003c00000 */
[----:B------:R-:W-:Y:S01]  /*12340*/  MOV R8, R5 ;  /* 0x0000000500087202 */ /* 0x000fe20000000f00 */
[----:B------:R-:W-:Y:S05]  /*12350*/  BRA `(.L_x_2919) ;  /* 0xffff05b000007947 */ /* 0x000fea000383ffff */
.L_x_2814:
[----:B------:R-:W-:Y:S01]  /*12360*/  IMAD.MOV.U32 R9, RZ, RZ, R7 ;  /* 0x000000ffff097224 */ /* 0x000fe200078e0007 */
[----:B------:R-:W-:Y:S01]  /*12370*/  MOV R5, RZ ;  /* 0x000000ff00057202 */ /* 0x000fe20000000f00 */
[----:B------:R-:W-:Y:S01]  /*12380*/  IMAD.MOV.U32 R3, RZ, RZ, 0x181f ;  /* 0x0000181fff037424 */ /* 0x000fe200078e00ff */
[----:B------:R-:W-:Y:S02]  /*12390*/  MOV R2, 0x123b0 ;  /* 0x000123b000027802 */ /* 0x000fe40000000f00 */
[----:B-12---:R-:W-:Y:S05]  /*123a0*/  CALL.REL.NOINC `($__internal_45_$__cuda_sm70_shflsync_idx_p) ;  /* 0x0000204000007944 */ /* 0x006fea0003c00000 */
[----:B------:R-:W-:Y:S01]  /*123b0*/  MOV R2, R5 ;  /* 0x0000000500027202 */ /* 0x000fe20000000f00 */
[----:B------:R-:W-:Y:S05]  /*123c0*/  BRA `(.L_x_2920) ;  /* 0xffff056000007947 */ /* 0x000fea000383ffff */
.L_x_2817:
[----:B------:R-:W-:Y:S01]  /*123d0*/  IMAD.MOV.U32 R9, RZ, RZ, R6 ;  /* 0x000000ffff097224 */ /* 0x000fe200078e0006 */
[----:B------:R-:W-:Y:S01]  /*123e0*/  MOV R5, 0x1 ;  /* 0x0000000100057802 */ /* 0x000fe20000000f00 */
[----:B--2---:R-:W-:Y:S01]  /*123f0*/  IMAD.MOV.U32 R3, RZ, RZ, 0x181f ;  /* 0x0000181fff037424 */ /* 0x004fe200078e00ff */
[----:B----4-:R-:W-:-:S02]  /*12400*/  MOV R2, 0x12420 ;  /* 0x0001242000027802 */ /* 0x010fc40000000f00 */
[----:B-1-3--:R-:W-:Y:S05]  /*12410*/  CALL.REL.NOINC `($__internal_45_$__cuda_sm70_shflsync_idx_p) ;  /* 0x00001fd000007944 */ /* 0x00afea0003c00000 */
[----:B------:R-:W-:Y:S01]  /*12420*/  IMAD.MOV.U32 R8, RZ, RZ, R5 ;  /* 0x000000ffff087224 */ /* 0x000fe200078e0005 */
[----:B------:R-:W-:Y:S01]  /*12430*/  MOV R5, 0x1 ;  /* 0x0000000100057802 */ /* 0x000fe20000000f00 */
[----:B------:R-:W-:Y:S01]  /*12440*/  IMAD.MOV.U32 R9, RZ, RZ, R7 ;  /* 0x000000ffff097224 */ /* 0x000fe200078e0007 */
[----:B------:R-:W-:-:S02]  /*12450*/  MOV R3, 0x181f ;  /* 0x0000181f00037802 */ /* 0x000fc40000000f00 */
[----:B------:R-:W-:Y:S02]  /*12460*/  MOV R2, 0x12480 ;  /* 0x0001248000027802 */ /* 0x000fe40000000f00 */
[----:B------:R-:W-:Y:S05]  /*12470*/  CALL.REL.NOINC `($__internal_45_$__cuda_sm70_shflsync_idx_p) ;  /* 0x00001f7000007944 */ /* 0x000fea0003c00000 */
[----:B------:R-:W-:Y:S01]  /*12480*/  MOV R2, R5 ;  /* 0x0000000500027202 */ /* 0x000fe20000000f00 */
[----:B------:R-:W-:Y:S05]  /*12490*/  BRA `(.L_x_2921) ;  /* 0xffff059000007947 */ /* 0x000fea000383ffff */
.L_x_2820:
[----:B------:R-:W-:Y:S01]  /*124a0*/  IMAD.MOV.U32 R9, RZ, RZ, R6 ;  /* 0x000000ffff097224 */ /* 0x000fe200078e0006 */
[----:B------:R-:W-:Y:S01]  /*124b0*/  MOV R5, 0x2 ;  /* 0x0000000200057802 */ /* 0x000fe20000000f00 */
[----:B-1----:R-:W-:Y:S01]  /*124c0*/  IMAD.MOV.U32 R3, RZ, RZ, 0x181f ;  /* 0x0000181fff037424 */ /* 0x002fe200078e00ff */
[----:B----4-:R-:W-:Y:S02]  /*124d0*/  MOV R2, 0x124f0 ;  /* 0x000124f000027802 */ /* 0x010fe40000000f00 */
[----:B--23--:R-:W-:Y:S05]  /*124e0*/  CALL.REL.NOINC `($__internal_45_$__cuda_sm70_shflsync_idx_p) ;  /* 0x00001f0000007944 */ /* 0x00cfea0003c00000 */
[----:B------:R-:W-:Y:S01]  /*124f0*/  MOV R8, R5 ;  /* 0x0000000500087202 */ /* 0x000fe20000000f00 */
[----:B------:R-:W-:Y:S05]  /*12500*/  BRA `(.L_x_2922) ;  /* 0xffff060000007947 */ /* 0x000fea000383ffff */
.L_x_2821:
[----:B------:R-:W-:Y:S01]  /*12510*/  IMAD.MOV.U32 R9, RZ, RZ, R7 ;  /* 0x000000ffff097224 */ /* 0x000fe200078e0007 */
[----:B------:R-:W-:Y:S01]  /*12520*/  MOV R5, 0x2 ;  /* 0x0000000200057802 */ /* 0x000fe20000000f00 */
[----:B------:R-:W-:Y:S01]  /*12530*/  IMAD.MOV.U32 R3, RZ, RZ, 0x181f ;  /* 0x0000181fff037424 */ /* 0x000fe200078e00ff */
[----:B----4-:R-:W-:Y:S02]  /*12540*/  MOV R2, 0x12560 ;  /* 0x0001256000027802 */ /* 0x010fe40000000f00 */
[----:B-123--:R-:W-:Y:S05]  /*12550*/  CALL.REL.NOINC `($__internal_45_$__cuda_sm70_shflsync_idx_p) ;  /* 0x00001e9000007944 */ /* 0x00efea0003c00000 */
[----:B------:R-:W-:Y:S01]  /*12560*/  MOV R2, R5 ;  /* 0x0000000500027202 */ /* 0x000fe20000000f00 */
[----:B------:R-:W-:Y:S05]  /*12570*/  BRA `(.L_x_2923) ;  /* 0xffff05b000007947 */ /* 0x000fea000383ffff */
.L_x_2824:
[----:B------:R-:W-:Y:S01]  /*12580*/  IMAD.MOV.U32 R9, RZ, RZ, R6 ;  /* 0x000000ffff097224 */ /* 0x000fe200078e0006 */
[----:B------:R-:W-:Y:S01]  /*12590*/  MOV R5, 0x3 ;  /* 0x0000000300057802 */ /* 0x000fe20000000f00 */
[----:B-1----:R-:W-:Y:S01]  /*125a0*/  IMAD.MOV.U32 R3, RZ, RZ, 0x181f ;  /* 0x0000181fff037424 */ /* 0x002fe200078e00ff */
[----:B------:R-:W-:-:S02]  /*125b0*/  MOV R2, 0x125d0 ;  /* 0x000125d000027802 */ /* 0x000fc40000000f00 */
[----:B--234-:R-:W-:Y:S05]  /*125c0*/  CALL.REL.NOINC `($__internal_45_$__cuda_sm70_shflsync_idx_p) ;  /* 0x00001e2000007944 */ /* 0x01cfea0003c00000 */
        /* <DEDUP_REMOVED lines=8> */
.L_x_2827:
[----:B------:R-:W-:Y:S01]  /*12650*/  IMAD.MOV.U32 R9, RZ, RZ, R6 ;  /* 0x000000ffff097224 */ /* 0x000fe200078e0006 */
[----:B------:R-:W-:Y:S01]  /*12660*/  MOV R5, 0x4 ;  /* 0x0000000400057802 */ /* 0x000fe20000000f00 */
[----:B-1----:R-:W-:Y:S01]  /*12670*/  IMAD.MOV.U32 R3, RZ, RZ, 0x181f ;  /* 0x0000181fff037424 */ /* 0x002fe200078e00ff */
[----:B------:R-:W-:Y:S02]  /*12680*/  MOV R2, 0x126a0 ;  /* 0x000126a000027802 */ /* 0x000fe40000000f00 */
[----:B--234-:R-:W-:Y:S05]  /*12690*/  CALL.REL.NOINC `($__internal_45_$__cuda_sm70_shflsync_idx_p) ;  /* 0x00001d5000007944 */ /* 0x01cfea0003c00000 */
[----:B------:R-:W-:Y:S01]  /*126a0*/  MOV R8, R5 ;  /* 0x0000000500087202 */ /* 0x000fe20000000f00 */
[----:B------:R-:W-:Y:S05]  /*126b0*/  BRA `(.L_x_2925) ;  /* 0xffff064000007947 */ /* 0x000fea000383ffff */
.L_x_2828:
[----:B------:R-:W-:Y:S01]  /*126c0*/  IMAD.MOV.U32 R9, RZ, RZ, R7 ;  /* 0x000000ffff097224 */ /* 0x000fe200078e0007 */
[----:B------:R-:W-:Y:S01]  /*126d0*/  MOV R5, 0x4 ;  /* 0x0000000400057802 */ /* 0x000fe20000000f00 */
[----:B-1----:R-:W-:Y:S01]  /*126e0*/  IMAD.MOV.U32 R3, RZ, RZ, 0x181f ;  /* 0x0000181fff037424 */ /* 0x002fe200078e00ff */
[----:B------:R-:W-:Y:S02]  /*126f0*/  MOV R2, 0x12710 ;  /* 0x0001271000027802 */ /* 0x000fe40000000f00 */
[----:B--234-:R-:W-:Y:S05]  /*12700*/  CALL.REL.NOINC `($__internal_45_$__cuda_sm70_shflsync_idx_p) ;  /* 0x00001ce000007944 */ /* 0x01cfea0003c00000 */
[----:B------:R-:W-:Y:S01]  /*12710*/  MOV R2, R5 ;  /* 0x0000000500027202 */ /* 0x000fe20000000f00 */
[----:B------:R-:W-:Y:S05]  /*12720*/  BRA `(.L_x_2926) ;  /* 0xffff05f000007947 */ /* 0x000fea000383ffff */
.L_x_2831:
[----:B------:R-:W-:Y:S01]  /*12730*/  IMAD.MOV.U32 R9, RZ, RZ, R6 ;  /* 0x000000ffff097224 */ /* 0x000fe200078e0006 */
[----:B------:R-:W-:Y:S01]  /*12740*/  MOV R5, 0x5 ;  /* 0x0000000500057802 */ /* 0x000fe20000000f00 */
[----:B--2---:R-:W-:Y:S01]  /*12750*/  IMAD.MOV.U32 R3, RZ, RZ, 0x181f ;  /* 0x0000181fff037424 */ /* 0x004fe200078e00ff */
[----:B---3--:R-:W-:-:S02]  /*12760*/  MOV R2, 0x12780 ;  /* 0x0001278000027802 */ /* 0x008fc40000000f00 */
[----:B-1--4-:R-:W-:Y:S05]  /*12770*/  CALL.REL.NOINC `($__internal_45_$__cuda_sm70_shflsync_idx_p) ;  /* 0x00001c7000007944 */ /* 0x012fea0003c00000 */
        /* <DEDUP_REMOVED lines=8> */
.L_x_2834:
[----:B------:R-:W-:Y:S01]  /*12800*/  IMAD.MOV.U32 R9, RZ, RZ, R6 ;  /* 0x000000ffff097224 */ /* 0x000fe200078e0006 */
[----:B------:R-:W-:Y:S01]  /*12810*/  MOV R5, 0x6 ;  /* 0x0000000600057802 */ /* 0x000fe20000000f00 */
[----:B-1----:R-:W-:Y:S01]  /*12820*/  IMAD.MOV.U32 R3, RZ, RZ, 0x181f ;  /* 0x0000181fff037424 */ /* 0x002fe200078e00ff */
[----:B---3--:R-:W-:Y:S02]  /*12830*/  MOV R2, 0x12850 ;  /* 0x0001285000027802 */ /* 0x008fe40000000f00 */
[----:B--2-4-:R-:W-:Y:S05]  /*12840*/  CALL.REL.NOINC `($__internal_45_$__cuda_sm70_shflsync_idx_p) ;  /* 0x00001ba000007944 */ /* 0x014fea0003c00000 */
[----:B------:R-:W-:Y:S01]  /*12850*/  MOV R8, R5 ;  /* 0x0000000500087202 */ /* 0x000fe20000000f00 */
[----:B------:R-:W-:Y:S05]  /*12860*/  BRA `(.L_x_2928) ;  /* 0xffff068000007947 */ /* 0x000fea000383ffff */
.L_x_2835:
[----:B------:R-:W-:Y:S01]  /*12870*/  IMAD.MOV.U32 R9, RZ, RZ, R7 ;  /* 0x000000ffff097224 */ /* 0x000fe200078e0007 */
[----:B------:R-:W-:Y:S01]  /*12880*/  MOV R5, 0x6 ;  /* 0x0000000600057802 */ /* 0x000fe20000000f00 */
[----:B------:R-:W-:Y:S01]  /*12890*/  IMAD.MOV.U32 R3, RZ, RZ, 0x181f ;  /* 0x0000181fff037424 */ /* 0x000fe200078e00ff */
[----:B---3--:R-:W-:Y:S02]  /*128a0*/  MOV R2, 0x128c0 ;  /* 0x000128c000027802 */ /* 0x008fe40000000f00 */
[----:B-12-4-:R-:W-:Y:S05]  /*128b0*/  CALL.REL.NOINC `($__internal_45_$__cuda_sm70_shflsync_idx_p) ;  /* 0x00001b3000007944 */ /* 0x016fea0003c00000 */
[----:B------:R-:W-:Y:S01]  /*128c0*/  MOV R2, R5 ;  /* 0x0000000500027202 */ /* 0x000fe20000000f00 */
[----:B------:R-:W-:Y:S05]  /*128d0*/  BRA `(.L_x_2929) ;  /* 0xffff063000007947 */ /* 0x000fea000383ffff */
.L_x_2838:
        /* <DEDUP_REMOVED lines=13> */
.L_x_2845:
[----:B------:R1:W5:Y:S01]  /*129b0*/  LDL R0, [R1] ;  /* 0x0000000001007983 */ /* 0x0003620000100800 */
[----:B------:R-:W-:Y:S02]  /*129c0*/  MOV R3, 0x2 ;  /* 0x0000000200037802 */ /* 0x000fe40000000f00 */
[----:B------:R-:W-:Y:S02]  /*129d0*/  MOV R2, 0x129f0 ;  /* 0x000129f000027802 */ /* 0x000fe40000000f00 */
[----:B-1---5:R-:W-:Y:S05]  /*129e0*/  CALL.REL.NOINC `($__internal_44_$__cuda_sm70_shflsync_bfly_p) ;  /* 0x000019c000007944 */ /* 0x022fea0003c00000 */
[----:B------:R-:W-:Y:S05]  /*129f0*/  BRA `(.L_x_2931) ;  /* 0xffffaea000007947 */ /* 0x000fea000383ffff */
.L_x_2846:
[----:B------:R-:W-:Y:S01]  /*12a00*/  IMAD.MOV.U32 R0, RZ, RZ, R4 ;  /* 0x000000ffff007224 */ /* 0x000fe200078e0004 */
[----:B------:R-:W-:Y:S02]  /*12a10*/  MOV R3, 0x1 ;  /* 0x0000000100037802 */ /* 0x000fe40000000f00 */
[----:B------:R-:W-:Y:S02]  /*12a20*/  MOV R2, 0x12a40 ;  /* 0x00012a4000027802 */ /* 0x000fe40000000f00 */
[----:B------:R-:W-:Y:S05]  /*12a30*/  CALL.REL.NOINC `($__internal_44_$__cuda_sm70_shflsync_bfly_p) ;  /* 0x0000197000007944 */ /* 0x000fea0003c00000 */
[----:B------:R-:W-:Y:S02]  /*12a40*/  FADD.FTZ R4, R4, R0 ;  /* 0x0000000004047221 */ /* 0x000fe40000010000 */
[----:B------:R1:W5:Y:S01]  /*12a50*/  LDL R0, [R1+0x4] ;  /* 0x0000040001007983 */ /* 0x0003620000100800 */
[----:B------:R-:W-:-:S02]  /*12a60*/  MOV R3, 0x2 ;  /* 0x0000000200037802 */ /* 0x000fc40000000f00 */
[----:B------:R-:W-:Y:S02]  /*12a70*/  MOV R2, 0x12a90 ;  /* 0x00012a9000027802 */ /* 0x000fe40000000f00 */
[----:B-1---5:R-:W-:Y:S05]  /*12a80*/  CALL.REL.NOINC `($__internal_44_$__cuda_sm70_shflsync_bfly_p) ;  /* 0x0000192000007944 */ /* 0x022fea0003c00000 */
[----:B------:R-:W2:Y:S01]  /*12a90*/  LDL.LU R2, [R1+0x4] ;  /* 0x0000040001027983 */ /* 0x000ea20000300800 */
[----:B------:R-:W-:Y:S01]  /*12aa0*/  MOV R3, 0x1 ;  /* 0x0000000100037802 */ /* 0x000fe20000000f00 */
[----:B--2---:R-:W-:Y:S01]  /*12ab0*/  FADD.FTZ R5, R2, R0 ;  /* 0x0000000002057221 */ /* 0x004fe20000010000 */
[----:B------:R-:W-:-:S04]  /*12ac0*/  MOV R2, 0x12af0 ;  /* 0x00012af000027802 */ /* 0x000fc80000000f00 */
[----:B------:R-:W-:Y:S02]  /*12ad0*/  MOV R0, R5 ;  /* 0x0000000500007202 */ /* 0x000fe40000000f00 */
[----:B------:R-:W-:Y:S05]  /*12ae0*/  CALL.REL.NOINC `($__internal_44_$__cuda_sm70_shflsync_bfly_p) ;  /* 0x000018c000007944 */ /* 0x000fea0003c00000 */
[----:B------:R-:W-:Y:S02]  /*12af0*/  FADD.FTZ R5, R5, R0 ;  /* 0x0000000005057221 */ /* 0x000fe40000010000 */
[----:B------:R1:W5:Y:S01]  /*12b00*/  LDL R0, [R1+0x8] ;  /* 0x0000080001007983 */ /* 0x0003620000100800 */
[----:B------:R-:W-:Y:S02]  /*12b10*/  MOV R3, 0x2 ;  /* 0x0000000200037802 */ /* 0x000fe40000000f00 */
        /* <DEDUP_REMOVED lines=19> */
[----:B------:R-:W-:Y:S01]  /*12c50*/  MOV R8, R0 ;  /* 0x0000000000087202 */ /* 0x000fe20000000f00 */
[----:B------:R-:W-:Y:S05]  /*12c60*/  BRA `(.L_x_2932) ;  /* 0xffffad6000007947 */ /* 0x000fea000383ffff */
.L_x_2853:
[----:B-1234-:R-:W-:Y:S01]  /*12c70*/  IMAD.MOV.U32 R9, RZ, RZ, R6 ;  /* 0x000000ffff097224 */ /* 0x01efe200078e0006 */
[----:B------:R-:W-:Y:S01]  /*12c80*/  MOV R5, RZ ;  /* 0x000000ff00057202 */ /* 0x000fe20000000f00 */
[----:B------:R-:W-:Y:S01]  /*12c90*/  IMAD.MOV.U32 R3, RZ, RZ, 0x181f ;  /* 0x0000181fff037424 */ /* 0x000fe200078e00ff */
[----:B------:R-:W-:Y:S02]  /*12ca0*/  MOV R2, 0x12cc0 ;  /* 0x00012cc000027802 */ /* 0x000fe40000000f00 */
[----:B------:R-:W-:Y:S05]  /*12cb0*/  CALL.REL.NOINC `($__internal_45_$__cuda_sm70_shflsync_idx_p) ;  /* 0x0000173000007944 */ /* 0x000fea0003c00000 */
[----:B------:R-:W-:Y:S01]  /*12cc0*/  MOV R8, R5 ;  /* 0x0000000500087202 */ /* 0x000fe20000000f00 */
[----:B------:R-:W-:Y:S05]  /*12cd0*/  BRA `(.L_x_2933) ;  /* 0xffffc33000007947 */ /* 0x000fea000383ffff */
.L_x_2854:
[----:B------:R-:W-:Y:S01]  /*12ce0*/  IMAD.MOV.U32 R9, RZ, RZ, R7 ;  /* 0x000000ffff097224 */ /* 0x000fe200078e0007 */
[----:B------:R-:W-:Y:S01]  /*12cf0*/  MOV R5, RZ ;  /* 0x000000ff00057202 */ /* 0x000fe20000000f00 */
[----:B------:R-:W-:Y:S01]  /*12d00*/  IMAD.MOV.U32 R3, RZ, RZ, 0x181f ;  /* 0x0000181fff037424 */ /* 0x000fe200078e00ff */
[----:B------:R-:W-:Y:S02]  /*12d10*/  MOV R2, 0x12d30 ;  /* 0x00012d3000027802 */ /* 0x000fe40000000f00 */
[----:B-12---:R-:W-:Y:S05]  /*12d20*/  CALL.REL.NOINC `($__internal_45_$__cuda_sm70_shflsync_idx_p) ;  /* 0x000016c000007944 */ /* 0x006fea0003c00000 */
[----:B------:R-:W-:Y:S01]  /*12d30*/  MOV R2, R5 ;  /* 0x0000000500027202 */ /* 0x000fe20000000f00 */
[----:B------:R-:W-:Y:S05]  /*12d40*/  BRA `(.L_x_2934) ;  /* 0xffffc2e000007947 */ /* 0x000fea000383ffff */
.L_x_2855:
[----:B------:R-:W-:Y:S01]  /*12d50*/  IMAD.MOV.U32 R9, RZ, RZ, R6 ;  /* 0x000000ffff097224 */ /* 0x000fe200078e0006 */
[----:B------:R-:W-:Y:S01]  /*12d60*/  MOV R5, 0x1 ;  /* 0x0000000100057802 */ /* 0x000fe20000000f00 */
[----:B--2---:R-:W-:Y:S01]  /*12d70*/  IMAD.MOV.U32 R3, RZ, RZ, 0x181f ;  /* 0x0000181fff037424 */ /* 0x004fe200078e00ff */
[----:B------:R-:W-:-:S02]  /*12d80*/  MOV R2, 0x12da0 ;  /* 0x00012da000027802 */ /* 0x000fc40000000f00 */
        /* <DEDUP_REMOVED lines=9> */
.L_x_2856:
[----:B------:R-:W-:Y:S01]  /*12e20*/  IMAD.MOV.U32 R9, RZ, RZ, R6 ;  /* 0x000000ffff097224 */ /* 0x000fe200078e0006 */
[----:B------:R-:W-:Y:S01]  /*12e30*/  MOV R5, 0x2 ;  /* 0x0000000200057802 */ /* 0x000fe20000000f00 */
[----:B-1----:R-:W-:Y:S01]  /*12e40*/  IMAD.MOV.U32 R3, RZ, RZ, 0x181f ;  /* 0x0000181fff037424 */ /* 0x002fe200078e00ff */
[----:B------:R-:W-:Y:S02]  /*12e50*/  MOV R2, 0x12e70 ;  /* 0x00012e7000027802 */ /* 0x000fe40000000f00 */
[----:B---34-:R-:W-:Y:S05]  /*12e60*/  CALL.REL.NOINC `($__internal_45_$__cuda_sm70_shflsync_idx_p) ;  /* 0x0000158000007944 */ /* 0x018fea0003c00000 */
[----:B------:R-:W-:Y:S01]  /*12e70*/  MOV R8, R5 ;  /* 0x0000000500087202 */ /* 0x000fe20000000f00 */
[----:B------:R-:W-:Y:S05]  /*12e80*/  BRA `(.L_x_2936) ;  /* 0xffffc2b000007947 */ /* 0x000fea000383ffff */
.L_x_2857:
[----:B------:R-:W-:Y:S01]  /*12e90*/  IMAD.MOV.U32 R9, RZ, RZ, R7 ;  /* 0x000000ffff097224 */ /* 0x000fe200078e0007 */
[----:B------:R-:W-:Y:S01]  /*12ea0*/  MOV R5, 0x2 ;  /* 0x0000000200057802 */ /* 0x000fe20000000f00 */
[----:B-1----:R-:W-:Y:S01]  /*12eb0*/  IMAD.MOV.U32 R3, RZ, RZ, 0x181f ;  /* 0x0000181fff037424 */ /* 0x002fe200078e00ff */
[----:B------:R-:W-:Y:S02]  /*12ec0*/  MOV R2, 0x12ee0 ;  /* 0x00012ee000027802 */ /* 0x000fe40000000f00 */
[----:B--234-:R-:W-:Y:S05]  /*12ed0*/  CALL.REL.NOINC `($__internal_45_$__cuda_sm70_shflsync_idx_p) ;  /* 0x0000151000007944 */ /* 0x01cfea0003c00000 */
[----:B------:R-:W-:Y:S01]  /*12ee0*/  MOV R2, R5 ;  /* 0x0000000500027202 */ /* 0x000fe20000000f00 */
[----:B------:R-:W-:Y:S05]  /*12ef0*/  BRA `(.L_x_2937) ;  /* 0xffffc26000007947 */ /* 0x000fea000383ffff */
.L_x_2858:
[----:B------:R-:W-:Y:S01]  /*12f00*/  IMAD.MOV.U32 R9, RZ, RZ, R6 ;  /* 0x000000ffff097224 */ /* 0x000fe200078e0006 */
[----:B------:R-:W-:Y:S01]  /*12f10*/  MOV R5, 0x3 ;  /* 0x0000000300057802 */ /* 0x000fe20000000f00 */
[----:B--2---:R-:W-:Y:S01]  /*12f20*/  IMAD.MOV.U32 R3, RZ, RZ, 0x181f ;  /* 0x0000181fff037424 */ /* 0x004fe200078e00ff */
[----:B------:R-:W-:-:S02]  /*12f30*/  MOV R2, 0x12f50 ;  /* 0x00012f5000027802 */ /* 0x000fc40000000f00 */
[----:B-1-34-:R-:W-:Y:S05]  /*12f40*/  CALL.REL.NOINC `($__internal_45_$__cuda_sm70_shflsync_idx_p) ;  /* 0x000014a000007944 */ /* 0x01afea0003c00000 */
        /* <DEDUP_REMOVED lines=8> */
.L_x_2859:
[----:B------:R-:W-:Y:S01]  /*12fd0*/  IMAD.MOV.U32 R9, RZ, RZ, R6 ;  /* 0x000000ffff097224 */ /* 0x000fe200078e0006 */
[----:B------:R-:W-:Y:S01]  /*12fe0*/  MOV R5, 0x4 ;  /* 0x0000000400057802 */ /* 0x000fe20000000f00 */
[----:B--2---:R-:W-:Y:S01]  /*12ff0*/  IMAD.MOV.U32 R3, RZ, RZ, 0x181f ;  /* 0x0000181fff037424 */ /* 0x004fe200078e00ff */
[----:B------:R-:W-:Y:S02]  /*13000*/  MOV R2, 0x13020 ;  /* 0x0001302000027802 */ /* 0x000fe40000000f00 */
[----:B-1-34-:R-:W-:Y:S05]  /*13010*/  CALL.REL.NOINC `($__internal_45_$__cuda_sm70_shflsync_idx_p) ;  /* 0x000013d000007944 */ /* 0x01afea0003c00000 */
[----:B------:R-:W-:Y:S01]  /*13020*/  MOV R8, R5 ;  /* 0x0000000500087202 */ /* 0x000fe20000000f00 */
[----:B------:R-:W-:Y:S05]  /*13030*/  BRA `(.L_x_2939) ;  /* 0xffffc23000007947 */ /* 0x000fea000383ffff */
.L_x_2860:
[----:B------:R-:W-:Y:S01]  /*13040*/  IMAD.MOV.U32 R9, RZ, RZ, R7 ;  /* 0x000000ffff097224 */ /* 0x000fe200078e0007 */
[----:B------:R-:W-:Y:S01]  /*13050*/  MOV R5, 0x4 ;  /* 0x0000000400057802 */ /* 0x000fe20000000f00 */
[----:B--2---:R-:W-:Y:S01]  /*13060*/  IMAD.MOV.U32 R3, RZ, RZ, 0x181f ;  /* 0x0000181fff037424 */ /* 0x004fe200078e00ff */
[----:B------:R-:W-:Y:S02]  /*13070*/  MOV R2, 0x13090 ;  /* 0x0001309000027802 */ /* 0x000fe40000000f00 */
[----:B-1-34-:R-:W-:Y:S05]  /*13080*/  CALL.REL.NOINC `($__internal_45_$__cuda_sm70_shflsync_idx_p) ;  /* 0x0000136000007944 */ /* 0x01afea0003c00000 */
[----:B------:R-:W-:Y:S01]  /*13090*/  MOV R2, R5 ;  /* 0x0000000500027202 */ /* 0x000fe20000000f00 */
[----:B------:R-:W-:Y:S05]  /*130a0*/  BRA `(.L_x_2940) ;  /* 0xffffc1e000007947 */ /* 0x000fea000383ffff */
.L_x_2861:
        /* <DEDUP_REMOVED lines=13> */
.L_x_2862:
[----:B------:R-:W-:Y:S01]  /*13180*/  IMAD.MOV.U32 R9, RZ, RZ, R6 ;  /* 0x000000ffff097224 */ /* 0x000fe200078e0006 */
[----:B------:R-:W-:Y:S01]  /*13190*/  MOV R5, 0x6 ;  /* 0x0000000600057802 */ /* 0x000fe20000000f00 */
[----:B--2---:R-:W-:Y:S01]  /*131a0*/  IMAD.MOV.U32 R3, RZ, RZ, 0x181f ;  /* 0x0000181fff037424 */ /* 0x004fe200078e00ff */
[----:B------:R-:W-:Y:S02]  /*131b0*/  MOV R2, 0x131d0 ;  /* 0x000131d000027802 */ /* 0x000fe40000000f00 */
[----:B-1--4-:R-:W-:Y:S05]  /*131c0*/  CALL.REL.NOINC `($__internal_45_$__cuda_sm70_shflsync_idx_p) ;  /* 0x0000122000007944 */ /* 0x012fea0003c00000 */
[----:B------:R-:W-:Y:S01]  /*131d0*/  MOV R8, R5 ;  /* 0x0000000500087202 */ /* 0x000fe20000000f00 */
[----:B------:R-:W-:Y:S05]  /*131e0*/  BRA `(.L_x_2942) ;  /* 0xffffc1b000007947 */ /* 0x000fea000383ffff */
.L_x_2863:
[----:B------:R-:W-:Y:S01]  /*131f0*/  IMAD.MOV.U32 R9, RZ, RZ, R7 ;  /* 0x000000ffff097224 */ /* 0x000fe200078e0007 */
[----:B------:R-:W-:Y:S01]  /*13200*/  MOV R5, 0x6 ;  /* 0x0000000600057802 */ /* 0x000fe20000000f00 */
[----:B--2---:R-:W-:Y:S01]  /*13210*/  IMAD.MOV.U32 R3, RZ, RZ, 0x181f ;  /* 0x0000181fff037424 */ /* 0x004fe200078e00ff */
[----:B------:R-:W-:Y:S02]  /*13220*/  MOV R2, 0x13240 ;  /* 0x0001324000027802 */ /* 0x000fe40000000f00 */
[----:B-1-34-:R-:W-:Y:S05]  /*13230*/  CALL.REL.NOINC `($__internal_45_$__cuda_sm70_shflsync_idx_p) ;  /* 0x000011b000007944 */ /* 0x01afea0003c00000 */
[----:B------:R-:W-:Y:S01]  /*13240*/  MOV R2, R5 ;  /* 0x0000000500027202 */ /* 0x000fe20000000f00 */
[----:B------:R-:W-:Y:S05]  /*13250*/  BRA `(.L_x_2943) ;  /* 0xffffc16000007947 */ /* 0x000fea000383ffff */
.L_x_2864:
[----:B------:R-:W-:Y:S01]  /*13260*/  IMAD.MOV.U32 R9, RZ, RZ, R6 ;  /* 0x000000ffff097224 */ /* 0x000fe200078e0006 */
[----:B------:R-:W-:Y:S01]  /*13270*/  MOV R5, 0x7 ;  /* 0x0000000700057802 */ /* 0x000fe20000000f00 */
[----:B-1----:R-:W-:Y:S01]  /*13280*/  IMAD.MOV.U32 R3, RZ, RZ, 0x181f ;  /* 0x0000181fff037424 */ /* 0x002fe200078e00ff */
[----:B------:R-:W-:-:S02]  /*13290*/  MOV R2, 0x132b0 ;  /* 0x000132b000027802 */ /* 0x000fc40000000f00 */
[----:B--2-4-:R-:W-:Y:S05]  /*132a0*/  CALL.REL.NOINC `($__internal_45_$__cuda_sm70_shflsync_idx_p) ;  /* 0x0000114000007944 */ /* 0x014fea0003c00000 */
        /* <DEDUP_REMOVED lines=8> */
.L_x_2866:
[----:B------:R-:W-:Y:S01]  /*13330*/  IMAD.MOV.U32 R9, RZ, RZ, R13 ;  /* 0x000000ffff097224 */ /* 0x000fe200078e000d */
[----:B------:R-:W-:Y:S01]  /*13340*/  MOV R5, RZ ;  /* 0x000000ff00057202 */ /* 0x000fe20000000f00 */
[----:B------:R-:W-:Y:S01]  /*13350*/  IMAD.MOV.U32 R3, RZ, RZ, 0x1c1f ;  /* 0x00001c1fff037424 */ /* 0x000fe200078e00ff */
[----:B------:R-:W-:Y:S02]  /*13360*/  MOV R2, 0x13380 ;  /* 0x0001338000027802 */ /* 0x000fe40000000f00 */
[----:B------:R-:W-:Y:S05]  /*13370*/  CALL.REL.NOINC `($__internal_45_$__cuda_sm70_shflsync_idx_p) ;  /* 0x0000107000007944 */ /* 0x000fea0003c00000 */
[----:B------:R-:W-:Y:S01]  /*13380*/  MOV R12, R5 ;  /* 0x00000005000c7202 */ /* 0x000fe20000000f00 */
[----:B------:R-:W-:Y:S05]  /*13390*/  BRA `(.L_x_2945) ;  /* 0xffffc35000007947 */ /* 0x000fea000383ffff */
.L_x_2867:
[----:B------:R-:W-:Y:S01]  /*133a0*/  IMAD.MOV.U32 R9, RZ, RZ, R21 ;  /* 0x000000ffff097224 */ /* 0x000fe200078e0015 */
[----:B------:R-:W-:Y:S01]  /*133b0*/  MOV R5, RZ ;  /* 0x000000ff00057202 */ /* 0x000fe20000000f00 */
[----:B------:R-:W-:Y:S01]  /*133c0*/  IMAD.MOV.U32 R3, RZ, RZ, 0x1c1f ;  /* 0x00001c1fff037424 */ /* 0x000fe200078e00ff */
[----:B------:R-:W-:Y:S02]  /*133d0*/  MOV R2, 0x133f0 ;  /* 0x000133f000027802 */ /* 0x000fe40000000f00 */
[----:B-12---:R-:W-:Y:S05]  /*133e0*/  CALL.REL.NOINC `($__internal_45_$__cuda_sm70_shflsync_idx_p) ;  /* 0x0000100000007944 */ /* 0x006fea0003c00000 */
[----:B------:R-:W-:Y:S01]  /*133f0*/  MOV R2, R5 ;  /* 0x0000000500027202 */ /* 0x000fe20000000f00 */
[----:B------:R-:W-:Y:S05]  /*13400*/  BRA `(.L_x_2946) ;  /* 0xffffc30000007947 */ /* 0x000fea000383ffff */
.L_x_2870:
[----:B------:R-:W-:Y:S01]  /*13410*/  IMAD.MOV.U32 R9, RZ, RZ, R13 ;  /* 0x000000ffff097224 */ /* 0x000fe200078e000d */
[----:B------:R-:W-:Y:S01]  /*13420*/  MOV R5, 0x1 ;  /* 0x0000000100057802 */ /* 0x000fe20000000f00 */
[----:B----4-:R-:W-:Y:S01]  /*13430*/  IMAD.MOV.U32 R3, RZ, RZ, 0x1c1f ;  /* 0x00001c1fff037424 */ /* 0x010fe200078e00ff */
[----:B------:R-:W-:-:S02]  /*13440*/  MOV R2, 0x13460 ;  /* 0x0001346000027802 */ /* 0x000fc40000000f00 */
[----:B-123--:R-:W-:Y:S05]  /*13450*/  CALL.REL.NOINC `($__internal_45_$__cuda_sm70_shflsync_idx_p) ;  /* 0x00000f9000007944 */ /* 0x00efea0003c00000 */
        /* <DEDUP_REMOVED lines=8> */
.L_x_2873:
[----:B------:R-:W-:Y:S01]  /*134e0*/  IMAD.MOV.U32 R9, RZ, RZ, R13 ;  /* 0x000000ffff097224 */ /* 0x000fe200078e000d */
[----:B------:R-:W-:Y:S01]  /*134f0*/  MOV R5, 0x2 ;  /* 0x0000000200057802 */ /* 0x000fe20000000f00 */
[----:B----4-:R-:W-:Y:S01]  /*13500*/  IMAD.MOV.U32 R3, RZ, RZ, 0x1c1f ;  /* 0x00001c1fff037424 */ /* 0x010fe200078e00ff */
[----:B------:R-:W-:Y:S02]  /*13510*/  MOV R2, 0x13530 ;  /* 0x0001353000027802 */ /* 0x000fe40000000f00 */
[----:B-123--:R-:W-:Y:S05]  /*13520*/  CALL.REL.NOINC `($__internal_45_$__cuda_sm70_shflsync_idx_p) ;  /* 0x00000ec000007944 */ /* 0x00efea0003c00000 */
[----:B------:R-:W-:Y:S01]  /*13530*/  MOV R12, R5 ;  /* 0x00000005000c7202 */ /* 0x000fe20000000f00 */
[----:B------:R-:W-:Y:S05]  /*13540*/  BRA `(.L_x_2948) ;  /* 0xffffc78000007947 */ /* 0x000fea000383ffff */
.L_x_2874:
[----:B------:R-:W-:Y:S01]  /*13550*/  IMAD.MOV.U32 R9, RZ, RZ, R21 ;  /* 0x000000ffff097224 */ /* 0x000fe200078e0015 */
[----:B------:R-:W-:Y:S01]  /*13560*/  MOV R5, 0x2 ;  /* 0x0000000200057802 */ /* 0x000fe20000000f00 */
[----:B----4-:R-:W-:Y:S01]  /*13570*/  IMAD.MOV.U32 R3, RZ, RZ, 0x1c1f ;  /* 0x00001c1fff037424 */ /* 0x010fe200078e00ff */
[----:B------:R-:W-:Y:S02]  /*13580*/  MOV R2, 0x135a0 ;  /* 0x000135a000027802 */ /* 0x000fe40000000f00 */
[----:B-123--:R-:W-:Y:S05]  /*13590*/  CALL.REL.NOINC `($__internal_45_$__cuda_sm70_shflsync_idx_p) ;  /* 0x00000e5000007944 */ /* 0x00efea0003c00000 */
[----:B------:R-:W-:Y:S01]  /*135a0*/  MOV R2, R5 ;  /* 0x0000000500027202 */ /* 0x000fe20000000f00 */
[----:B------:R-:W-:Y:S05]  /*135b0*/  BRA `(.L_x_2949) ;  /* 0xffffc73000007947 */ /* 0x000fea000383ffff */
.L_x_2877:
[----:B------:R-:W-:Y:S01]  /*135c0*/  IMAD.MOV.U32 R9, RZ, RZ, R13 ;  /* 0x000000ffff097224 */ /* 0x000fe200078e000d */
[----:B------:R-:W-:Y:S01]  /*135d0*/  MOV R5, 0x3 ;  /* 0x0000000300057802 */ /* 0x000fe20000000f00 */
[----:B--2---:R-:W-:Y:S01]  /*135e0*/  IMAD.MOV.U32 R3, RZ, RZ, 0x1c1f ;  /* 0x00001c1fff037424 */ /* 0x004fe200078e00ff */
[----:B-1----:R-:W-:-:S02]  /*135f0*/  MOV R2, 0x13610 ;  /* 0x0001361000027802 */ /* 0x002fc40000000f00 */
[----:B---34-:R-:W-:Y:S05]  /*13600*/  CALL.REL.NOINC `($__internal_45_$__cuda_sm70_shflsync_idx_p) ;  /* 0x00000de000007944 */ /* 0x018fea0003c00000 */
        /* <DEDUP_REMOVED lines=8> */
.L_x_2881:
[----:B------:R-:W-:Y:S01]  /*13690*/  IMAD.MOV.U32 R9, RZ, RZ, R6 ;  /* 0x000000ffff097224 */ /* 0x000fe200078e0006 */
[----:B------:R-:W-:Y:S01]  /*136a0*/  MOV R5, RZ ;  /* 0x000000ff00057202 */ /* 0x000fe20000000f00 */
[----:B------:R-:W-:Y:S01]  /*136b0*/  IMAD.MOV.U32 R3, RZ, RZ, 0x181f ;  /* 0x0000181fff037424 */ /* 0x000fe200078e00ff */
[----:B------:R-:W-:Y:S02]  /*136c0*/  MOV R2, 0x136e0 ;  /* 0x000136e000027802 */ /* 0x000fe40000000f00 */
[----:B------:R-:W-:Y:S05]  /*136d0*/  CALL.REL.NOINC `($__internal_45_$__cuda_sm70_shflsync_idx_p) ;  /* 0x00000d1000007944 */ /* 0x000fea0003c00000 */
[----:B------:R-:W-:Y:S01]  /*136e0*/  MOV R8, R5 ;  /* 0x0000000500087202 */ /* 0x000fe20000000f00 */
[----:B------:R-:W-:Y:S05]  /*136f0*/  BRA `(.L_x_2951) ;  /* 0xffffd27000007947 */ /* 0x000fea000383ffff */
.L_x_2882:
[----:B------:R-:W-:Y:S01]  /*13700*/  IMAD.MOV.U32 R9, RZ, RZ, R7 ;  /* 0x000000ffff097224 */ /* 0x000fe200078e0007 */
[----:B------:R-:W-:Y:S01]  /*13710*/  MOV R5, RZ ;  /* 0x000000ff00057202 */ /* 0x000fe20000000f00 */
[----:B------:R-:W-:Y:S01]  /*13720*/  IMAD.MOV.U32 R3, RZ, RZ, 0x181f ;  /* 0x0000181fff037424 */ /* 0x000fe200078e00ff */
[----:B------:R-:W-:Y:S02]  /*13730*/  MOV R2, 0x13750 ;  /* 0x0001375000027802 */ /* 0x000fe40000000f00 */
[----:B-12---:R-:W-:Y:S05]  /*13740*/  CALL.REL.NOINC `($__internal_45_$__cuda_sm70_shflsync_idx_p) ;  /* 0x00000ca000007944 */ /* 0x006fea0003c00000 */
[----:B------:R-:W-:Y:S01]  /*13750*/  MOV R2, R5 ;  /* 0x0000000500027202 */ /* 0x000fe20000000f00 */
[----:B------:R-:W-:Y:S05]  /*13760*/  BRA `(.L_x_2952) ;  /* 0xffffd22000007947 */ /* 0x000fea000383ffff */
.L_x_2883:
        /* <DEDUP_REMOVED lines=13> */
.L_x_2884:
[----:B------:R-:W-:Y:S01]  /*13840*/  IMAD.MOV.U32 R9, RZ, RZ, R6 ;  /* 0x000000ffff097224 */ /* 0x000fe200078e0006 */
[----:B------:R-:W-:Y:S01]  /*13850*/  MOV R5, 0x2 ;  /* 0x0000000200057802 */ /* 0x000fe20000000f00 */
[----:B-1----:R-:W-:Y:S01]  /*13860*/  IMAD.MOV.U32 R3, RZ, RZ, 0x181f ;  /* 0x0000181fff037424 */ /* 0x002fe200078e00ff */
[----:B------:R-:W-:Y:S02]  /*13870*/  MOV R2, 0x13890 ;  /* 0x0001389000027802 */ /* 0x000fe40000000f00 */
[----:B---34-:R-:W-:Y:S05]  /*13880*/  CALL.REL.NOINC `($__internal_45_$__cuda_sm70_shflsync_idx_p) ;  /* 0x00000b6000007944 */ /* 0x018fea0003c00000 */
[----:B------:R-:W-:Y:S01]  /*13890*/  MOV R8, R5 ;  /* 0x0000000500087202 */ /* 0x000fe20000000f00 */
[----:B------:R-:W-:Y:S05]  /*138a0*/  BRA `(.L_x_2954) ;  /* 0xffffd1f000007947 */ /* 0x000fea000383ffff */
.L_x_2885:
[----:B------:R-:W-:Y:S01]  /*138b0*/  IMAD.MOV.U32 R9, RZ, RZ, R7 ;  /* 0x000000ffff097224 */ /* 0x000fe200078e0007 */
[----:B------:R-:W-:Y:S01]  /*138c0*/  MOV R5, 0x2 ;  /* 0x0000000200057802 */ /* 0x000fe20000000f00 */
[----:B-1----:R-:W-:Y:S01]  /*138d0*/  IMAD.MOV.U32 R3, RZ, RZ, 0x181f ;  /* 0x0000181fff037424 */ /* 0x002fe200078e00ff */
[----:B------:R-:W-:Y:S02]  /*138e0*/  MOV R2, 0x13900 ;  /* 0x0001390000027802 */ /* 0x000fe40000000f00 */
[----:B--234-:R-:W-:Y:S05]  /*138f0*/  CALL.REL.NOINC `($__internal_45_$__cuda_sm70_shflsync_idx_p) ;  /* 0x00000af000007944 */ /* 0x01cfea0003c00000 */
[----:B------:R-:W-:Y:S01]  /*13900*/  MOV R2, R5 ;  /* 0x0000000500027202 */ /* 0x000fe20000000f00 */
[----:B------:R-:W-:Y:S05]  /*13910*/  BRA `(.L_x_2955) ;  /* 0xffffd1a000007947 */ /* 0x000fea000383ffff */
.L_x_2886:
        /* <DEDUP_REMOVED lines=13> */
.L_x_2887:
[----:B------:R-:W-:Y:S01]  /*139f0*/  IMAD.MOV.U32 R9, RZ, RZ, R6 ;  /* 0x000000ffff097224 */ /* 0x000fe200078e0006 */
[----:B------:R-:W-:Y:S01]  /*13a00*/  MOV R5, 0x4 ;  /* 0x0000000400057802 */ /* 0x000fe20000000f00 */
[----:B--2---:R-:W-:Y:S01]  /*13a10*/  IMAD.MOV.U32 R3, RZ, RZ, 0x181f ;  /* 0x0000181fff037424 */ /* 0x004fe200078e00ff */
[----:B------:R-:W-:Y:S02]  /*13a20*/  MOV R2, 0x13a40 ;  /* 0x00013a4000027802 */ /* 0x000fe40000000f00 */
[----:B-1-34-:R-:W-:Y:S05]  /*13a30*/  CALL.REL.NOINC `($__internal_45_$__cuda_sm70_shflsync_idx_p) ;  /* 0x000009b000007944 */ /* 0x01afea0003c00000 */
[----:B------:R-:W-:Y:S01]  /*13a40*/  MOV R8, R5 ;  /* 0x0000000500087202 */ /* 0x000fe20000000f00 */
[----:B------:R-:W-:Y:S05]  /*13a50*/  BRA `(.L_x_2957) ;  /* 0xffffd17000007947 */ /* 0x000fea000383ffff */
.L_x_2888:
[----:B------:R-:W-:Y:S01]  /*13a60*/  IMAD.MOV.U32 R9, RZ, RZ, R7 ;  /* 0x000000ffff097224 */ /* 0x000fe200078e0007 */
[----:B------:R-:W-:Y:S01]  /*13a70*/  MOV R5, 0x4 ;  /* 0x0000000400057802 */ /* 0x000fe20000000f00 */
[----:B--2---:R-:W-:Y:S01]  /*13a80*/  IMAD.MOV.U32 R3, RZ, RZ, 0x181f ;  /* 0x0000181fff037424 */ /* 0x004fe200078e00ff */
[----:B------:R-:W-:Y:S02]  /*13a90*/  MOV R2, 0x13ab0 ;  /* 0x00013ab000027802 */ /* 0x000fe40000000f00 */
[----:B-1-34-:R-:W-:Y:S05]  /*13aa0*/  CALL.REL.NOINC `($__internal_45_$__cuda_sm70_shflsync_idx_p) ;  /* 0x0000094000007944 */ /* 0x01afea0003c00000 */
[----:B------:R-:W-:Y:S01]  /*13ab0*/  MOV R2, R5 ;  /* 0x0000000500027202 */ /* 0x000fe20000000f00 */
[----:B------:R-:W-:Y:S05]  /*13ac0*/  BRA `(.L_x_2958) ;  /* 0xffffd12000007947 */ /* 0x000fea000383ffff */
.L_x_2889:
        /* <DEDUP_REMOVED lines=13> */
.L_x_2890:
[----:B------:R-:W-:Y:S01]  /*13ba0*/  IMAD.MOV.U32 R9, RZ, RZ, R6 ;  /* 0x000000ffff097224 */ /* 0x000fe200078e0006 */
[----:B------:R-:W-:Y:S01]  /*13bb0*/  MOV R5, 0x6 ;  /* 0x0000000600057802 */ /* 0x000fe20000000f00 */
[----:B--2---:R-:W-:Y:S01]  /*13bc0*/  IMAD.MOV.U32 R3, RZ, RZ, 0x181f ;  /* 0x0000181fff037424 */ /* 0x004fe200078e00ff */
[----:B------:R-:W-:Y:S02]  /*13bd0*/  MOV R2, 0x13bf0 ;  /* 0x00013bf000027802 */ /* 0x000fe40000000f00 */
[----:B-1--4-:R-:W-:Y:S05]  /*13be0*/  CALL.REL.NOINC `($__internal_45_$__cuda_sm70_shflsync_idx_p) ;  /* 0x0000080000007944 */ /* 0x012fea0003c00000 */
[----:B------:R-:W-:Y:S01]  /*13bf0*/  MOV R8, R5 ;  /* 0x0000000500087202 */ /* 0x000fe20000000f00 */
[----:B------:R-:W-:Y:S05]  /*13c00*/  BRA `(.L_x_2960) ;  /* 0xffffd0f000007947 */ /* 0x000fea000383ffff */
.L_x_2891:
[----:B------:R-:W-:Y:S01]  /*13c10*/  IMAD.MOV.U32 R9, RZ, RZ, R7 ;  /* 0x000000ffff097224 */ /* 0x000fe200078e0007 */
[----:B------:R-:W-:Y:S01]  /*13c20*/  MOV R5, 0x6 ;  /* 0x0000000600057802 */ /* 0x000fe20000000f00 */
[----:B--2---:R-:W-:Y:S01]  /*13c30*/  IMAD.MOV.U32 R3, RZ, RZ, 0x181f ;  /* 0x0000181fff037424 */ /* 0x004fe200078e00ff */
[----:B------:R-:W-:Y:S02]  /*13c40*/  MOV R2, 0x13c60 ;  /* 0x00013c6000027802 */ /* 0x000fe40000000f00 */
[----:B-1-34-:R-:W-:Y:S05]  /*13c50*/  CALL.REL.NOINC `($__internal_45_$__cuda_sm70_shflsync_idx_p) ;  /* 0x0000079000007944 */ /* 0x01afea0003c00000 */
[----:B------:R-:W-:Y:S01]  /*13c60*/  MOV R2, R5 ;  /* 0x0000000500027202 */ /* 0x000fe20000000f00 */
[----:B------:R-:W-:Y:S05]  /*13c70*/  BRA `(.L_x_2961) ;  /* 0xffffd0a000007947 */ /* 0x000fea000383ffff */
.L_x_2892:
        /* <DEDUP_REMOVED lines=13> */
.L_x_2894:
[----:B------:R-:W-:Y:S01]  /*13d50*/  IMAD.MOV.U32 R9, RZ, RZ, R70 ;  /* 0x000000ffff097224 */ /* 0x000fe200078e0046 */
[----:B------:R-:W-:Y:S01]  /*13d60*/  MOV R5, RZ ;  /* 0x000000ff00057202 */ /* 0x000fe20000000f00 */
[----:B----4-:R-:W-:Y:S01]  /*13d70*/  IMAD.MOV.U32 R3, RZ, RZ, 0x1f ;  /* 0x0000001fff037424 */ /* 0x010fe200078e00ff */
[----:B------:R-:W-:Y:S02]  /*13d80*/  MOV R2, 0x13da0 ;  /* 0x00013da000027802 */ /* 0x000fe40000000f00 */
[----:B------:R-:W-:Y:S05]  /*13d90*/  CALL.REL.NOINC `($__internal_45_$__cuda_sm70_shflsync_idx_p) ;  /* 0x0000065000007944 */ /* 0x000fea0003c00000 */
[----:B------:R-:W-:Y:S01]  /*13da0*/  MOV R10, R5 ;  /* 0x00000005000a7202 */ /* 0x000fe20000000f00 */
[----:B------:R-:W-:Y:S05]  /*13db0*/  BRA `(.L_x_2963) ;  /* 0xffffd15000007947 */ /* 0x000fea000383ffff */
.L_x_2895:
[----:B------:R-:W-:Y:S01]  /*13dc0*/  IMAD.MOV.U32 R9, RZ, RZ, R70 ;  /* 0x000000ffff097224 */ /* 0x000fe200078e0046 */
[----:B------:R-:W-:Y:S01]  /*13dd0*/  MOV R5, 0x1 ;  /* 0x0000000100057802 */ /* 0x000fe20000000f00 */
[----:B----4-:R-:W-:Y:S01]  /*13de0*/  IMAD.MOV.U32 R3, RZ, RZ, 0x1f ;  /* 0x0000001fff037424 */ /* 0x010fe200078e00ff */
[----:B------:R-:W-:Y:S02]  /*13df0*/  MOV R2, 0x13e10 ;  /* 0x00013e1000027802 */ /* 0x000fe40000000f00 */
[----:B-12---:R-:W-:Y:S05]  /*13e00*/  CALL.REL.NOINC `($__internal_45_$__cuda_sm70_shflsync_idx_p) ;  /* 0x000005e000007944 */ /* 0x006fea0003c00000 */
[----:B------:R-:W-:Y:S01]  /*13e10*/  MOV R8, R5 ;  /* 0x0000000500087202 */ /* 0x000fe20000000f00 */
[----:B------:R-:W-:Y:S05]  /*13e20*/  BRA `(.L_x_2964) ;  /* 0xffffd10000007947 */ /* 0x000fea000383ffff */
.L_x_2896:
[----:B------:R-:W-:Y:S02]  /*13e30*/  MOV R2, 0x1 ;  /* 0x0000000100027802 */ /* 0x000fe40000000f00 */
[----:B------:R-:W-:-:S02]  /*13e40*/  MOV R3, 0x13e60 ;  /* 0x00013e6000037802 */ /* 0x000fc40000000f00 */
[----:B-123--:R-:W-:Y:S05]  /*13e50*/  CALL.REL.NOINC `($__internal_46_$__cuda_sm70_shflsync_up_p) ;  /* 0x000005e000007944 */ /* 0x00efea0003c00000 */
[----:B------:R-:W-:Y:S05]  /*13e60*/  BRA `(.L_x_2965) ;  /* 0xffffd1f000007947 */ /* 0x000fea000383ffff */
.L_x_2897:
[----:B------:R-:W-:Y:S02]  /*13e70*/  MOV R2, 0x2 ;  /* 0x0000000200027802 */ /* 0x000fe40000000f00 */
[----:B------:R-:W-:-:S02]  /*13e80*/  MOV R3, 0x13ea0 ;  /* 0x00013ea000037802 */ /* 0x000fc40000000f00 */
[----:B-12---:R-:W-:Y:S05]  /*13e90*/  CALL.REL.NOINC `($__internal_46_$__cuda_sm70_shflsync_up_p) ;  /* 0x000005a000007944 */ /* 0x006fea0003c00000 */
        /* <DEDUP_REMOVED lines=24> */
.L_x_2901:
[----:B------:R-:W-:Y:S02]  /*14020*/  MOV R2, 0x1 ;  /* 0x0000000100027802 */ /* 0x000fe40000000f00 */
[----:B------:R-:W-:Y:S02]  /*14030*/  MOV R3, 0x14050 ;  /* 0x0001405000037802 */ /* 0x000fe40000000f00 */
[----:B------:R-:W-:Y:S05]  /*14040*/  CALL.REL.NOINC `($__internal_46_$__cuda_sm70_shflsync_up_p) ;  /* 0x000003f000007944 */ /* 0x000fea0003c00000 */
[----:B------:R-:W-:Y:S01]  /*14050*/  MOV R2, R4 ;  /* 0x0000000400027202 */ /* 0x000fe20000000f00 */
[----:B------:R-:W-:Y:S05]  /*14060*/  BRA `(.L_x_2967) ;  /* 0xffffd25000007947 */ /* 0x000fea000383ffff */
.L_x_2902:
        /* <DEDUP_REMOVED lines=27> */
.L_x_2904:
[----:B------:R-:W-:Y:S02]  /*14220*/  SEL R0, RZ, 0x1, P0 ;  /* 0x00000001ff007807 */ /* 0x000fe40000000000 */
[----:B------:R-:W-:Y:S02]  /*14230*/  MOV R2, 0x14250 ;  /* 0x0001425000027802 */ /* 0x000fe40000000f00 */
[----:B---3--:R-:W-:Y:S05]  /*14240*/  CALL.REL.NOINC `($__internal_47_$__cuda_sm70_votesync_ballot) ;  /* 0x0000026000007944 */ /* 0x008fea0003c00000 */
[----:B------:R-:W-:Y:S01]  /*14250*/  MOV R8, R0 ;  /* 0x0000000000087202 */ /* 0x000fe20000000f00 */
[----:B------:R-:W-:Y:S05]  /*14260*/  BRA `(.L_x_2969) ;  /* 0xffffd1e000007947 */ /* 0x000fea000383ffff */
.L_x_2905:
[----:B------:R-:W-:Y:S01]  /*14270*/  IMAD.MOV.U32 R9, RZ, RZ, R6 ;  /* 0x000000ffff097224 */ /* 0x000fe200078e0006 */
[----:B------:R-:W-:Y:S01]  /*14280*/  MOV R5, R0 ;  /* 0x0000000000057202 */ /* 0x000fe20000000f00 */
[----:B------:R-:W-:Y:S01]  /*14290*/  IMAD.MOV.U32 R3, RZ, RZ, 0x1f ;  /* 0x0000001fff037424 */ /* 0x000fe200078e00ff */
[----:B-1----:R-:W-:Y:S02]  /*142a0*/  MOV R2, 0x142c0 ;  /* 0x000142c000027802 */ /* 0x002fe40000000f00 */
[----:B---3--:R-:W-:Y:S05]  /*142b0*/  CALL.REL.NOINC `($__internal_45_$__cuda_sm70_shflsync_idx_p) ;  /* 0x0000013000007944 */ /* 0x008fea0003c00000 */
[----:B------:R-:W-:Y:S01]  /*142c0*/  IMAD.MOV.U32 R11, RZ, RZ, R5 ;  /* 0x000000ffff0b7224 */ /* 0x000fe200078e0005 */
[----:B------:R-:W-:Y:S01]  /*142d0*/  MOV R5, R0 ;  /* 0x0000000000057202 */ /* 0x000fe20000000f00 */
[----:B------:R-:W-:Y:S01]  /*142e0*/  IMAD.MOV.U32 R9, RZ, RZ, R7 ;  /* 0x000000ffff097224 */ /* 0x000fe200078e0007 */
[----:B------:R-:W-:-:S02]  /*142f0*/  MOV R3, 0x1f ;  /* 0x0000001f00037802 */ /* 0x000fc40000000f00 */
[----:B------:R-:W-:Y:S02]  /*14300*/  MOV R2, 0x14320 ;  /* 0x0001432000027802 */ /* 0x000fe40000000f00 */
[----:B------:R-:W-:Y:S05]  /*14310*/  CALL.REL.NOINC `($__internal_45_$__cuda_sm70_shflsync_idx_p) ;  /* 0x000000d000007944 */ /* 0x000fea0003c00000 */
[----:B------:R-:W-:Y:S01]  /*14320*/  MOV R7, R5 ;  /* 0x0000000500077202 */ /* 0x000fe20000000f00 */
[----:B------:R-:W-:Y:S05]  /*14330*/  BRA `(.L_x_2970) ;  /* 0xffffd18000007947 */ /* 0x000fea000383ffff */
.L_x_2908:
[----:B------:R-:W-:Y:S01]  /*14340*/  IMAD.MOV.U32 R9, RZ, RZ, R4 ;  /* 0x000000ffff097224 */ /* 0x000fe200078e0004 */
[----:B------:R-:W-:Y:S01]  /*14350*/  MOV R5, R0 ;  /* 0x0000000000057202 */ /* 0x000fe20000000f00 */
[----:B------:R-:W-:Y:S01]  /*14360*/  IMAD.MOV.U32 R3, RZ, RZ, 0x1f ;  /* 0x0000001fff037424 */ /* 0x000fe200078e00ff */
[----:B-1----:R-:W-:Y:S02]  /*14370*/  MOV R2, 0x14390 ;  /* 0x0001439000027802 */ /* 0x002fe40000000f00 */
[----:B---34-:R-:W-:Y:S05]  /*14380*/  CALL.REL.NOINC `($__internal_45_$__cuda_sm70_shflsync_idx_p) ;  /* 0x0000006000007944 */ /* 0x018fea0003c00000 */
[----:B------:R-:W-:Y:S01]  /*14390*/  MOV R13, R5 ;  /* 0x00000005000d7202 */ /* 0x000fe20000000f00 */
[----:B------:R-:W-:Y:S05]  /*143a0*/  BRA `(.L_x_2907) ;  /* 0xffffd17000007947 */ /* 0x000fea000383ffff */
        .weak           $__internal_44_$__cuda_sm70_shflsync_bfly_p
        .type           $__internal_44_$__cuda_sm70_shflsync_bfly_p,@function
        .size           $__internal_44_$__cuda_sm70_shflsync_bfly_p,($__internal_45_$__cuda_sm70_shflsync_idx_p - $__internal_44_$__cuda_sm70_shflsync_bfly_p)
$__internal_44_$__cuda_sm70_shflsync_bfly_p:
[----:B------:R-:W-:Y:S04]  /*143b0*/  WARPSYNC R8 ;  /* 0x0000000800007348 */ /* 0x000fe80003800000 */
[----:B------:R1:W2:Y:S02]  /*143c0*/  SHFL.BFLY PT, R0, R0, R3, R9 ;  /* 0x0c00000300007389 */ /* 0x0002a400000e0009 */
[----:B-1----:R-:W-:-:S04]  /*143d0*/  MOV R3, 0x0 ;  /* 0x0000000000037802 */ /* 0x002fc80000000f00 */
[----:B--2---:R-:W-:Y:S05]  /*143e0*/  RET.REL.NODEC R2 `(_ZN7cutlass13device_kernelIN5flash19enable_sm80_to_sm89INS1_16FlashAttnFwdSm80INS1_25CollectiveMainloopFwdSm80ILi4ELi1ELb0EN4cute5tupleIJNS5_1CILi128EEENS7_ILi80EEENS7_ILi64EEEEEELi64ENS_10bfloat16_tEfNS_4arch4Sm80ELb1ELb0ELb0ELb1ELb0ELb0ELb1ELb1EEENS1_21CollectiveEpilogueFwdINS6_IJS8_SA_S9_EEENS6_IJNS7_ILi1EEESI_SI_EEESC_SE_Li128ELb1ELb1ELb1ELb0EEENS1_36VarlenDynamicPersistentTileSchedulerILi128ELi80ELi128ELi128ELb1ELb1ELb0ELb1ELb1ELb1EEEEEEEEEvNT_6ParamsE) ;  /* 0xfffebc1002007950 */ /* 0x004fea0003c3ffff */
        .weak           $__internal_45_$__cuda_sm70_shflsync_idx_p
        .type           $__internal_45_$__cuda_sm70_shflsync_idx_p,@function
        .size           $__internal_45_$__cuda_sm70_shflsync_idx_p,($__internal_46_$__cuda_sm70_shflsync_up_p - $__internal_45_$__cuda_sm70_shflsync_idx_p)
$__internal_45_$__cuda_sm70_shflsync_idx_p:
[----:B------:R-:W-:-:S04]  /*143f0*/  MOV R16, 0xffffffff ;  /* 0xffffffff00107802 */ /* 0x000fc80000000f00 */
[----:B------:R-:W-:Y:S04]  /*14400*/  WARPSYNC R16 ;  /* 0x0000001000007348 */ /* 0x000fe80003800000 */
[----:B------:R1:W2:Y:S02]  /*14410*/  SHFL.IDX PT, R5, R9, R5, R3 ;  /* 0x0000000509057389 */ /* 0x0002a400000e0003 */
[----:B-1----:R-:W-:-:S04]  /*14420*/  MOV R3, 0x0 ;  /* 0x0000000000037802 */ /* 0x002fc80000000f00 */
[----:B--2---:R-:W-:Y:S05]  /*14430*/  RET.REL.NODEC R2 `(_ZN7cutlass13device_kernelIN5flash19enable_sm80_to_sm89INS1_16FlashAttnFwdSm80INS1_25CollectiveMainloopFwdSm80ILi4ELi1ELb0EN4cute5tupleIJNS5_1CILi128EEENS7_ILi80EEENS7_ILi64EEEEEELi64ENS_10bfloat16_tEfNS_4arch4Sm80ELb1ELb0ELb0ELb1ELb0ELb0ELb1ELb1EEENS1_21CollectiveEpilogueFwdINS6_IJS8_SA_S9_EEENS6_IJNS7_ILi1EEESI_SI_EEESC_SE_Li128ELb1ELb1ELb1ELb0EEENS1_36VarlenDynamicPersistentTileSchedulerILi128ELi80ELi128ELi128ELb1ELb1ELb0ELb1ELb1ELb1EEEEEEEEEvNT_6ParamsE) ;  /* 0xfffebbc002007950 */ /* 0x004fea0003c3ffff */
        .weak           $__internal_46_$__cuda_sm70_shflsync_up_p
        .type           $__internal_46_$__cuda_sm70_shflsync_up_p,@function
        .size           $__internal_46_$__cuda_sm70_shflsync_up_p,($__internal_47_$__cuda_sm70_votesync_ballot - $__internal_46_$__cuda_sm70_shflsync_up_p)
$__internal_46_$__cuda_sm70_shflsync_up_p:
[----:B------:R-:W-:Y:S02]  /*14440*/  IMAD.MOV.U32 R4, RZ, RZ, RZ ;  /* 0x000000ffff047224 */ /* 0x000fe400078e00ff */
[----:B------:R-:W-:-:S04]  /*14450*/  IMAD.MOV.U32 R9, RZ, RZ, -0x1 ;  /* 0xffffffffff097424 */ /* 0x000fc800078e00ff */
[----:B------:R-:W-:Y:S04]  /*14460*/  WARPSYNC R9 ;  /* 0x0000000900007348 */ /* 0x000fe80003800000 */
[----:B------:R1:W2:Y:S02]  /*14470*/  SHFL.UP PT, R4, R0, R2, R4 ;  /* 0x0400000200047389 */ /* 0x0002a400000e0004 */
[----:B-1----:R-:W-:Y:S02]  /*14480*/  MOV R2, R3 ;  /* 0x0000000300027202 */ /* 0x002fe40000000f00 */
[----:B------:R-:W-:-:S04]  /*14490*/  MOV R3, 0x0 ;  /* 0x0000000000037802 */ /* 0x000fc80000000f00 */
[----:B--2---:R-:W-:Y:S05]  /*144a0*/  RET.REL.NODEC R2 `(_ZN7cutlass13device_kernelIN5flash19enable_sm80_to_sm89INS1_16FlashAttnFwdSm80INS1_25CollectiveMainloopFwdSm80ILi4ELi1ELb0EN4cute5tupleIJNS5_1CILi128EEENS7_ILi80EEENS7_ILi64EEEEEELi64ENS_10bfloat16_tEfNS_4arch4Sm80ELb1ELb0ELb0ELb1ELb0ELb0ELb1ELb1EEENS1_21CollectiveEpilogueFwdINS6_IJS8_SA_S9_EEENS6_IJNS7_ILi1EEESI_SI_EEESC_SE_Li128ELb1ELb1ELb1ELb0EEENS1_36VarlenDynamicPersistentTileSchedulerILi128ELi80ELi128ELi128ELb1ELb1ELb0ELb1ELb1ELb1EEEEEEEEEvNT_6ParamsE) ;  /* 0xfffebb5002007950 */ /* 0x004fea0003c3ffff */
        .weak           $__internal_47_$__cuda_sm70_votesync_ballot
        .type           $__internal_47_$__cuda_sm70_votesync_ballot,@function
        .size           $__internal_47_$__cuda_sm70_votesync_ballot,(.L_x_3288 - $__internal_47_$__cuda_sm70_votesync_ballot)
$__internal_47_$__cuda_sm70_votesync_ballot:
[----:B------:R-:W-:Y:S01]  /*144b0*/  ISETP.NE.U32.AND P0, PT, R0, 0x1, PT ;  /* 0x000000010000780c */ /* 0x000fe20003f05070 */
[----:B------:R-:W-:-:S04]  /*144c0*/  IMAD.MOV.U32 R3, RZ, RZ, -0x1 ;  /* 0xffffffffff037424 */ /* 0x000fc800078e00ff */
[----:B------:R-:W-:Y:S08]  /*144d0*/  WARPSYNC R3 ;  /* 0x0000000300007348 */ /* 0x000ff00003800000 */
[----:B------:R-:W-:-:S04]  /*144e0*/  VOTE.ANY R0, PT, !P0 ;  /* 0x0000000000007806 */ /* 0x000fc800040e0100 */
[----:B------:R-:W-:Y:S01]  /*144f0*/  LOP3.LUT R0, R0, R3, RZ, 0xc0, !PT ;  /* 0x0000000300007212 */ /* 0x000fe200078ec0ff */
[----:B------:R-:W-:-:S04]  /*14500*/  IMAD.MOV.U32 R3, RZ, RZ, 0x0 ;  /* 0x00000000ff037424 */ /* 0x000fc800078e00ff */
[----:B------:R-:W-:Y:S05]  /*14510*/  RET.REL.NODEC R2 `(_ZN7cutlass13device_kernelIN5flash19enable_sm80_to_sm89INS1_16FlashAttnFwdSm80INS1_25CollectiveMainloopFwdSm80ILi4ELi1ELb0EN4cute5tupleIJNS5_1CILi128EEENS7_ILi80EEENS7_ILi64EEEEEELi64ENS_10bfloat16_tEfNS_4arch4Sm80ELb1ELb0ELb0ELb1ELb0ELb0ELb1ELb1EEENS1_21CollectiveEpilogueFwdINS6_IJS8_SA_S9_EEENS6_IJNS7_ILi1EEESI_SI_EEESC_SE_Li128ELb1ELb1ELb1ELb0EEENS1_36VarlenDynamicPersistentTileSchedulerILi128ELi80ELi128ELi128ELb1ELb1ELb0ELb1ELb1ELb1EEEEEEEEEvNT_6ParamsE) ;  /* 0xfffebae002007950 */ /* 0x000fea0003c3ffff */
.L_x_2971:
        /* <DEDUP_REMOVED lines=14> */
.L_x_3288:


//--------------------- .text._ZN7cutlass13device_kernelIN5flash19enable_sm80_to_sm89INS1_16FlashAttnFwdSm80INS1_25CollectiveMainloopFwdSm80ILi4ELi1ELb0EN4cute5tupleIJNS5_1CILi128EEENS7_ILi80EEENS7_ILi64EEEEEELi64ENS_10bfloat16_tEfNS_4arch4Sm80ELb1ELb0ELb0ELb1ELb0ELb1ELb1ELb1EEENS1_21CollectiveEpilogueFwdINS6_IJS8_SA_S9_EEENS6_IJNS7_ILi1EEESI_SI_EEESC_SE_Li128ELb1ELb1ELb1ELb0EEENS1_36VarlenDynamicPersistentTileSchedulerILi128ELi80ELi128ELi128ELb1ELb1ELb0ELb1ELb1ELb1EEEEEEEEEvNT_6ParamsE --------------------------
	.section	.text._ZN7cutlass13device_kernelIN5flash19enable_sm80_to_sm89INS1_16FlashAttnFwdSm80INS1_25CollectiveMainloopFwdSm80ILi4ELi1ELb0EN4cute5tupleIJNS5_1CILi128EEENS7_ILi80EEENS7_ILi64EEEEEELi64ENS_10bfloat16_tEfNS_4arch4Sm80ELb1ELb0ELb0ELb1ELb0ELb1ELb1ELb1EEENS1_21CollectiveEpilogueFwdINS6_IJS8_SA_S9_EEENS6_IJNS7_ILi1EEESI_SI_EEESC_SE_Li128ELb1ELb1ELb1ELb0EEENS1_36VarlenDynamicPersistentTileSchedulerILi128ELi80ELi128ELi128ELb1ELb1ELb0ELb1ELb1ELb1EEEEEEEEEvNT_6ParamsE,"ax",@progbits
	.sectioninfo	@"SHI_REGISTERS=255"
	.align	128
.text._ZN7cutlass13device_kernelIN5flash19enable_sm80_to_sm89INS1_16FlashAttnFwdSm80INS1_25CollectiveMainloopFwdSm80ILi4ELi1ELb0EN4cute5tupleIJNS5_1CILi128EEENS7_ILi80EEENS7_ILi64EEEEEELi64ENS_10bfloat16_tEfNS_4arch4Sm80ELb1ELb0ELb0ELb1ELb0ELb1ELb1ELb1EEENS1_21CollectiveEpilogueFwdINS6_IJS8_SA_S9_EEENS6_IJNS7_ILi1EEESI_SI_EEESC_SE_Li128ELb1ELb1ELb1ELb0EEENS1_36VarlenDynamicPersistentTileSchedulerILi128ELi80ELi128ELi128ELb1ELb1ELb0ELb1ELb1ELb1EEEEEEEEEvNT_6ParamsE:
        .type           _ZN7cutlass13device_kernelIN5flash19enable_sm80_to_sm89INS1_16FlashAttnFwdSm80INS1_25CollectiveMainloopFwdSm80ILi4ELi1ELb0EN4cute5tupleIJNS5_1CILi128EEENS7_ILi80EEENS7_ILi64EEEEEELi64ENS_10bfloat16_tEfNS_4arch4Sm80ELb1ELb0ELb0ELb1ELb0ELb1ELb1ELb1EEENS1_21CollectiveEpilogueFwdINS6_IJS8_SA_S9_EEENS6_IJNS7_ILi1EEESI_SI_EEESC_SE_Li128ELb1ELb1ELb1ELb0EEENS1_36VarlenDynamicPersistentTileSchedulerILi128ELi80ELi128ELi128ELb1ELb1ELb0ELb1ELb1ELb1EEEEEEEEEvNT_6ParamsE,@function
        .size           _ZN7cutlass13device_kernelIN5flash19enable_sm80_to_sm89INS1_16FlashAttnFwdSm80INS1_25CollectiveMainloopFwdSm80ILi4ELi1ELb0EN4cute5tupleIJNS5_1CILi128EEENS7_ILi80EEENS7_ILi64EEEEEELi64ENS_10bfloat16_tEfNS_4arch4Sm80ELb1ELb0ELb0ELb1ELb0ELb1ELb1ELb1EEENS1_21CollectiveEpilogueFwdINS6_IJS8_SA_S9_EEENS6_IJNS7_ILi1EEESI_SI_EEESC_SE_Li128ELb1ELb1ELb1ELb0EEENS1_36VarlenDynamicPersistentTileSchedulerILi128ELi80ELi128ELi128ELb1ELb1ELb0ELb1ELb1ELb1EEEEEEEEEvNT_6ParamsE,(.L_x_3293 - _ZN7cutlass13device_kernelIN5flash19enable_sm80_to_sm89INS1_16FlashAttnFwdSm80INS1_25CollectiveMainloopFwdSm80ILi4ELi1ELb0EN4cute5tupleIJNS5_1CILi128EEENS7_ILi80EEENS7_ILi64EEEEEELi64ENS_10bfloat16_tEfNS_4arch4Sm80ELb1ELb0ELb0ELb1ELb0ELb1ELb1ELb1EEENS1_21CollectiveEpilogueFwdINS6_IJS8_SA_S9_EEENS6_IJNS7_ILi1EEESI_SI_EEESC_SE_Li128ELb1ELb1ELb1ELb0EEENS1_36VarlenDynamicPersistentTileSchedulerILi128ELi80ELi128ELi128ELb1ELb1ELb0ELb1ELb1ELb1EEEEEEEEEvNT_6ParamsE)
        .other          _ZN7cutlass13device_kernelIN5flash19enable_sm80_to_sm89INS1_16FlashAttnFwdSm80INS1_25CollectiveMainloopFwdSm80ILi4ELi1ELb0EN4cute5tupleIJNS5_1CILi128EEENS7_ILi80EEENS7_ILi64EEEEEELi64ENS_10bfloat16_tEfNS_4arch4Sm80ELb1ELb0ELb0ELb1ELb0ELb1ELb1ELb1EEENS1_21CollectiveEpilogueFwdINS6_IJS8_SA_S9_EEENS6_IJNS7_ILi1EEESI_SI_EEESC_SE_Li128ELb1ELb1ELb1ELb0EEENS1_36VarlenDynamicPersistentTileSchedulerILi128ELi80ELi128ELi128ELb1ELb1ELb0ELb1ELb1ELb1EEEEEEEEEvNT_6ParamsE,@"STO_CUDA_ENTRY STV_DEFAULT"
_ZN7cutlass13device_kernelIN5flash19enable_sm80_to_sm89INS1_16FlashAttnFwdSm80INS1_25CollectiveMainloopFwdSm80ILi4ELi1ELb0EN4cute5tupleIJNS5_1CILi128EEENS7_ILi80EEENS7_ILi64EEEEEELi64ENS_10bfloat16_tEfNS_4arch4Sm80ELb1ELb0ELb0ELb1ELb0ELb1ELb1ELb1EEENS1_21CollectiveEpilogueFwdINS6_IJS8_SA_S9_EEENS6_IJNS7_ILi1EEESI_SI_EEESC_SE_Li128ELb1ELb1ELb1ELb0EEENS1_36VarlenDynamicPersistentTileSchedulerILi128ELi80ELi128ELi128ELb1ELb1ELb0ELb1ELb1ELb1EEEEEEEEEvNT_6ParamsE:
        /* <DEDUP_REMOVED lines=54> */
.L_x_2977:
        /* <DEDUP_REMOVED lines=16> */
.L_x_3171:
        /* <DEDUP_REMOVED lines=16> */
.L_x_3172:
[----:B--2---:R-:W-:-:S05]  /*0560*/  IMAD R0, R0, c[0x0][0x538], RZ ;  /* 0x00014e0000007a24 */ /* 0x004fca00078e02ff */
[----:B------:R-:W-:-:S04]  /*0570*/  IADD3 R6, R0, R6, RZ ;  /* 0x0000000600067210 */ /* 0x000fc80007ffe0ff */
[----:B------:R-:W-:-:S13]  /*0580*/  ISETP.GT.AND P0, PT, R6, UR4, PT ;  /* 0x0000000406007c0c */ /* 0x000fda000bf04270 */
[----:B-1----:R-:W-:Y:S05]  /*0590*/  @!P0 BRA `(.L_x_2977) ;  /* 0xfffffdc000008947 */ /* 0x002fea000383ffff */
.L_x_2973:
[----:B------:R-:W-:-:S05]  /*05a0*/  IADD3 R12, -R0, R6, RZ ;  /* 0x00000006000c7210 */ /* 0x000fca0007ffe1ff */
[----:B------:R-:W-:-:S05]  /*05b0*/  IMAD R0, R4, c[0x0][0x538], R12 ;  /* 0x00014e0004007a24 */ /* 0x000fca00078e020c */
[----:B------:R-:W-:Y:S01]  /*05c0*/  ISETP.GT.AND P0, PT, R0, UR4, PT ;  /* 0x0000000400007c0c */ /* 0x000fe2000bf04270 */
[----:B------:R-:W-:-:S12]  /*05d0*/  BRA.DIV ~URZ, `(.L_x_2978) ;  /* 0x0001c3327f007947 */ /* 0x000fd8000b800000 */
[----:B------:R-:W-:-:S04]  /*05e0*/  VOTE.ANY R6, PT, !P0 ;  /* 0x0000000000067806 */ /* 0x000fc800040e0100 */
.L_x_3173:
[----:B------:R-:W1:Y:S02]  /*05f0*/  POPC R0, R6 ;  /* 0x0000000600007309 */ /* 0x000e640000000000 */
[----:B-1----:R-:W-:-:S05]  /*0600*/  IADD3 R2, R0, R7, RZ ;  /* 0x0000000700027210 */ /* 0x002fca0007ffe0ff */
[----:B------:R1:W-:Y:S01]  /*0610*/  STL [R1+0x4c], R2 ;  /* 0x00004c0201007387 */ /* 0x0003e20000100800 */
[----:B------:R-:W-:Y:S05]  /*0620*/  BRA.DIV ~URZ, `(.L_x_2979) ;  /* 0x0001c3327f007947 */ /* 0x000fea000b800000 */
[----:B------:R2:W3:Y:S01]  /*0630*/  SHFL.IDX PT, R13, R9, R0, 0x1f ;  /* 0x00001f00090d7589 */ /* 0x0004e200000e0000 */
[----:B------:R-:W-:-:S03]  /*0640*/  MOV R5, RZ ;  /* 0x000000ff00057202 */ /* 0x000fc60000000f00 */
[----:B------:R2:W4:Y:S04]  /*0650*/  SHFL.IDX PT, R9, R8, R0, 0x1f ;  /* 0x00001f0008097589 */ /* 0x00052800000e0000 */
.L_x_3174:
[----:B------:R-:W-:Y:S01]  /*0660*/  ISETP.NE.AND P0, PT, R6, RZ, PT ;  /* 0x000000ff0600720c */ /* 0x000fe20003f05270 */
[----:B------:R-:W-:-:S12]  /*0670*/  BSSY B0, `(.L_x_2980) ;  /* 0x0000005000007945 */ /* 0x000fd80003800000 */
[----:B------:R-:W-:Y:S05]  /*0680*/  @!P0 BRA `(.L_x_2981) ;  /* 0x0000003000008947 */ /* 0x000fea0003800000 */
[----:B------:R-:W-:Y:S01]  /*0690*/  IADD3 R10, R0, -0x1, RZ ;  /* 0xffffffff000a7810 */ /* 0x000fe20007ffe0ff */
[----:B------:R-:W-:Y:S05]  /*06a0*/  BRA.DIV ~URZ, `(.L_x_2982) ;  /* 0x0001c3927f007947 */ /* 0x000fea000b800000 */
[----:B------:R1:W2:Y:S02]  /*06b0*/  SHFL.IDX PT, R5, R4, R10, 0x1f ;  /* 0x00001f0a04057589 */ /* 0x0002a400000e0000 */
.L_x_2981:
[----:B------:R-:W-:Y:S05]  /*06c0*/  BSYNC B0 ;  /* 0x0000000000007941 */ /* 0x000fea0003800000 */
.L_x_2980:
        /* <DEDUP_REMOVED lines=69> */
.L_x_2984:
        /* <DEDUP_REMOVED lines=70> */
.L_x_2985:
[----:B------:R-:W-:Y:S05]  /*0f80*/  BSYNC B0 ;  /* 0x0000000000007941 */ /* 0x000fea0003800000 */
.L_x_2983:
[----:B------:R-:W-:-:S04]  /*0f90*/  LOP3.LUT R0, RZ, R0, RZ, 0x33, !PT ;  /* 0x00000000ff007212 */ /* 0x000fc800078e33ff */
[----:B------:R-:W-:-:S05]  /*0fa0*/  IADD3 R0, R0, R13, RZ ;  /* 0x0000000d00007210 */ /* 0x000fca0007ffe0ff */
[----:B------:R2:W-:Y:S01]  /*0fb0*/  STL [R1+0x44], R0 ;  /* 0x0000440001007387 */ /* 0x0005e20000100800 */
[----:B------:R-:W-:Y:S05]  /*0fc0*/  BRA `(.L_x_2986) ;  /* 0x0000006000007947 */ /* 0x000fea0003800000 */
.L_x_2974:
[----:B------:R-:W-:Y:S01]  /*0fd0*/  MOV R0, UR4 ;  /* 0x0000000400007c02 */ /* 0x000fe20008000f00 */
[----:B------:R-:W-:Y:S04]  /*0fe0*/  STL [R1+0x44], RZ ;  /* 0x000044ff01007387 */ /* 0x000fe80000100800 */
[----:B------:R-:W-:Y:S04]  /*0ff0*/  STL [R1+0x48], RZ ;  /* 0x000048ff01007387 */ /* 0x000fe80000100800 */
[----:B------:R1:W-:Y:S02]  /*1000*/  STL [R1+0x40], R0 ;  /* 0x0000400001007387 */ /* 0x0003e40000100800 */
[----:B-1----:R-:W-:-:S05]  /*1010*/  MOV R0, c[0x0][0x53c] ;  /* 0x00014f0000007a02 */ /* 0x002fca0000000f00 */
[----:B------:R1:W-:Y:S02]  /*1020*/  STL [R1+0x4c], R0 ;  /* 0x00004c0001007387 */ /* 0x0003e40000100800 */
.L_x_2986:
        /* <DEDUP_REMOVED lines=8> */
.L_x_2972:
[----:B-12---:R-:W2:Y:S02]  /*10b0*/  LDL R0, [R1+0x4c] ;  /* 0x00004c0001007983 */ /* 0x006ea40000100800 */
[----:B--2---:R-:W-:-:S13]  /*10c0*/  ISETP.GE.AND P0, PT, R0, c[0x0][0x53c], PT ;  /* 0x00014f0000007a0c */ /* 0x004fda0003f06270 */
[----:B------:R-:W-:Y:S05]  /*10d0*/  @P0 EXIT ;  /* 0x000000000000094d */ /* 0x000fea0003800000 */
[----:B------:R-:W1:Y:S02]  /*10e0*/  S2R R16, SR_TID.X ;  /* 0x0000000000107919 */ /* 0x000e640000002100 */
[----:B-1----:R-:W-:-:S04]  /*10f0*/  SHF.R.S32.HI R15, RZ, 0x1f, R16 ;  /* 0x0000001fff0f7819 */ /* 0x002fc80000011410 */
[CC--:B------:R-:W-:Y:S02]  /*1100*/  LEA.HI R14, R15.reuse, R16.reuse, RZ, 0x3 ;  /* 0x000000100f0e7211 */ /* 0x0c0fe400078f18ff */
[CC--:B------:R-:W-:Y:S02]  /*1110*/  LEA.HI R0, R15.reuse, R16.reuse, RZ, 0x2 ;  /* 0x000000100f007211 */ /* 0x0c0fe400078f10ff */
[----:B---3--:R-:W-:Y:S02]  /*1120*/  LEA.HI R7, R15, R16, RZ, 0x4 ;  /* 0x000000100f077211 */ /* 0x008fe400078f20ff */
[----:B------:R-:W-:Y:S02]  /*1130*/  SHF.R.S32.HI R3, RZ, 0x3, R14 ;  /* 0x00000003ff037819 */ /* 0x000fe4000001140e */
[----:B------:R-:W-:Y:S02]  /*1140*/  LOP3.LUT R4, R14, 0xfffffff8, RZ, 0xc0, !PT ;  /* 0xfffffff80e047812 */ /* 0x000fe400078ec0ff */
[----:B------:R-:W-:Y:S01]  /*1150*/  LOP3.LUT R2, R0, 0xfffffffc, RZ, 0xc0, !PT ;  /* 0xfffffffc00027812 */ /* 0x000fe200078ec0ff */
[----:B------:R-:W-:Y:S01]  /*1160*/  IMAD.SHL.U32 R3, R3, 0x40, RZ ;  /* 0x0000004003037824 */ /* 0x000fe200078e00ff */
[----:B------:R-:W-:Y:S01]  /*1170*/  SHF.R.S32.HI R8, RZ, 0x4, R7 ;  /* 0x00000004ff087819 */ /* 0x000fe20000011407 */
[----:B------:R-:W-:-:S02]  /*1180*/  IMAD.IADD R0, R16, 0x1, -R4 ;  /* 0x0000000110007824 */ /* 0x000fc400078e0a04 */
[----:B------:R-:W-:Y:S01]  /*1190*/  IMAD.IADD R2, R16, 0x1, -R2 ;  /* 0x0000000110027824 */ /* 0x000fe200078e0a02 */
[----:B------:R-:W-:Y:S01]  /*11a0*/  LEA.HI R5, R7, R8, RZ, 0x1 ;  /* 0x0000000807057211 */ /* 0x000fe200078f08ff */
[----:B------:R-:W-:Y:S01]  /*11b0*/  IMAD.SHL.U32 R6, R0, 0x8, RZ ;  /* 0x0000000800067824 */ /* 0x000fe200078e00ff */
[----:B------:R-:W-:Y:S02]  /*11c0*/  LOP3.LUT R3, R3, 0x1c0, RZ, 0xc0, !PT ;  /* 0x000001c003037812 */ /* 0x000fe400078ec0ff */
[----:B------:R-:W-:Y:S02]  /*11d0*/  LEA.HI R11, R2, R2, RZ, 0x1 ;  /* 0x00000002020b7211 */ /* 0x000fe400078f08ff */
[----:B------:R-:W-:Y:S02]  /*11e0*/  LOP3.LUT R5, R5, 0xfffffffe, RZ, 0xc0, !PT ;  /* 0xfffffffe05057812 */ /* 0x000fe400078ec0ff */
[----:B------:R-:W-:Y:S02]  /*11f0*/  LOP3.LUT R6, R3, 0x38, R6, 0xf8, !PT ;  /* 0x0000003803067812 */ /* 0x000fe400078ef806 */
[----:B------:R-:W-:Y:S01]  /*1200*/  SHF.R.U32.HI R4, RZ, 0x3, R3 ;  /* 0x00000003ff047819 */ /* 0x000fe20000011603 */
[----:B------:R-:W-:Y:S01]  /*1210*/  IMAD.IADD R12, R8, 0x1, -R5 ;  /* 0x00000001080c7824 */ /* 0x000fe200078e0a05 */
[----:B------:R-:W-:-:S02]  /*1220*/  LOP3.LUT R3, R11, 0x1ffffffe, RZ, 0xc0, !PT ;  /* 0x1ffffffe0b037812 */ /* 0x000fc400078ec0ff */
        /* <DEDUP_REMOVED lines=15> */
[----:B------:R-:W-:Y:S02]  /*1320*/  LOP3.LUT R2, R0, 0x1c0, RZ, 0xc0, !PT ;  /* 0x000001c000027812 */ /* 0x000fe400078ec0ff */
[----:B------:R-:W-:-:S02]  /*1330*/  LEA.HI R10, R10, R4, RZ, 0x3 ;  /* 0x000000040a0a7211 */ /* 0x000fc400078f18ff */
[----:B------:R-:W-:Y:S02]  /*1340*/  LOP3.LUT R3, R3, 0xffffffc, RZ, 0xc0, !PT ;  /* 0x0ffffffc03037812 */ /* 0x000fe400078ec0ff */
[----:B------:R-:W-:Y:S02]  /*1350*/  LEA.HI R0, R6, R5, RZ, 0x2 ;  /* 0x0000000506007211 */ /* 0x000fe400078f10ff */
[----:B------:R-:W-:Y:S01]  /*1360*/  LOP3.LUT R8, R2, 0x8, R14, 0xf8, !PT ;  /* 0x0000000802087812 */ /* 0x000fe200078ef80e */
[----:B------:R-:W-:Y:S01]  /*1370*/  IMAD.IADD R3, R9, 0x1, -R3 ;  /* 0x0000000109037824 */ /* 0x000fe200078e0a03 */
[----:B------:R-:W-:Y:S02]  /*1380*/  LOP3.LUT R7, R10, 0xfffffff8, RZ, 0xc0, !PT ;  /* 0xfffffff80a077812 */ /* 0x000fe400078ec0ff */
[----:B------:R-:W-:Y:S02]  /*1390*/  SHF.R.U32.HI R6, RZ, 0x3, R2 ;  /* 0x00000003ff067819 */ /* 0x000fe40000011602 */
[----:B------:R-:W-:Y:S01]  /*13a0*/  SHF.R.S32.HI R2, RZ, 0x2, R0 ;  /* 0x00000002ff027819 */ /* 0x000fe20000011400 */
[----:B------:R-:W-:Y:S01]  /*13b0*/  IMAD.IADD R4, R4, 0x1, -R7 ;  /* 0x0000000104047824 */ /* 0x000fe200078e0a07 */
[----:B------:R-:W-:-:S02]  /*13c0*/  LOP3.LUT R0, R0, 0x7ffffffc, RZ, 0xc0, !PT ;  /* 0x7ffffffc00007812 */ /* 0x000fc400078ec0ff */
        /* <DEDUP_REMOVED lines=9> */
[----:B------:R-:W-:Y:S02]  /*1460*/  IMAD.SHL.U32 R5, R3, 0x8, RZ ;  /* 0x0000000803057824 */ /* 0x000fe400078e00ff */
        /* <DEDUP_REMOVED lines=8> */
[----:B------:R-:W-:-:S02]  /*14f0*/  IMAD R0, R12, 0x200, R8 ;  /* 0x000002000c007824 */ /* 0x000fc400078e0208 */
[----:B------:R-:W-:Y:S01]  /*1500*/  IMAD.SHL.U32 R224, R224, 0x2, RZ ;  /* 0x00000002e0e07824 */ /* 0x000fe200078e00ff */
[----:B------:R-:W-:Y:S02]  /*1510*/  LOP3.LUT R2, R3, R2, RZ, 0x3c, !PT ;  /* 0x0000000203027212 */ /* 0x000fe400078e3cff */
[----:B------:R-:W-:Y:S01]  /*1520*/  LOP3.LUT R3, R5, 0xfffffe00, RZ, 0xc0, !PT ;  /* 0xfffffe0005037812 */ /* 0x000fe200078ec0ff */
[----:B------:R-:W-:Y:S01]  /*1530*/  IMAD.IADD R5, R7, 0x1, R6 ;  /* 0x0000000107057824 */ /* 0x000fe200078e0206 */
[----:B------:R-:W-:Y:S01]  /*1540*/  LEA R115, R0, 0x2900, 0x1 ;  /* 0x0000290000737811 */ /* 0x000fe200078e08ff */
[----:B------:R-:W-:Y:S01]  /*1550*/  IMAD.MOV.U32 R6, RZ, RZ, 0x40 ;  /* 0x00000040ff067424 */ /* 0x000fe200078e00ff */
[----:B------:R-:W-:Y:S02]  /*1560*/  IADD3 R4, R2, R3, R4 ;  /* 0x0000000302047210 */ /* 0x000fe40007ffe004 */
[----:B------:R1:W-:Y:S01]  /*1570*/  STL [R1+0x5c], R5 ;  /* 0x00005c0501007387 */ /* 0x0003e20000100800 */
[----:B------:R-:W-:-:S02]  /*1580*/  IADD3 R218, R115, 0x20, RZ ;  /* 0x0000002073da7810 */ /* 0x000fc40007ffe0ff */
[----:B------:R-:W-:Y:S02]  /*1590*/  LEA R214, R4, 0x5100, 0x1 ;  /* 0x0000510004d67811 */ /* 0x000fe400078e08ff */
[----:B------:R-:W-:Y:S02]  /*15a0*/  SEL R0, R6, 0xffffffc0, !P0 ;  /* 0xffffffc006007807 */ /* 0x000fe40004000000 */
[----:B------:R-:W-:-:S03]  /*15b0*/  @P1 IADD3 R218, R115, -0x20, RZ ;  /* 0xffffffe073da1810 */ /* 0x000fc60007ffe0ff */
[----:B------:R-:W-:Y:S01]  /*15c0*/  IMAD.IADD R213, R115, 0x1, R0 ;  /* 0x0000000173d57824 */ /* 0x000fe200078e0200 */
[----:B------:R-:W-:Y:S01]  /*15d0*/  IADD3 R222, R218, 0x800, RZ ;  /* 0x00000800dade7810 */ /* 0x000fe20007ffe0ff */
        /* <DEDUP_REMOVED lines=17> */
.L_x_3170:
        /* <DEDUP_REMOVED lines=8> */
[----:B------:R-:W-:Y:S01]  /*1770*/  IMAD.MOV.U32 R162, RZ, RZ, RZ ;  /* 0x000000ffffa27224 */ /* 0x000fe200078e00ff */
[----:B------:R-:W-:Y:S02]  /*1780*/  ISETP.NE.U32.AND P3, PT, RZ, c[0x0][0x348], PT ;  /* 0x0000d200ff007a0c */ /* 0x000fe40003f65070 */
[----:B------:R-:W-:Y:S02]  /*1790*/  ISETP.NE.AND.EX P2, PT, RZ, c[0x0][0x374], PT, P0 ;  /* 0x0000dd00ff007a0c */ /* 0x000fe40003f45300 */
[----:B------:R-:W-:Y:S02]  /*17a0*/  ISETP.NE.U32.AND P5, PT, RZ, c[0x0][0x358], PT ;  /* 0x0000d600ff007a0c */ /* 0x000fe40003fa5070 */
[----:B------:R-:W-:Y:S02]  /*17b0*/  ISETP.NE.AND.EX P3, PT, RZ, c[0x0][0x34c], PT, P3 ;  /* 0x0000d300ff007a0c */ /* 0x000fe40003f65330 */
[----:B------:R-:W-:Y:S01]  /*17c0*/  ISETP.NE.AND.EX P5, PT, RZ, c[0x0][0x35c], PT, P5 ;  /* 0x0000d700ff007a0c */ /* 0x000fe20003fa5350 */
[----:B------:R-:W-:Y:S01]  /*17d0*/  CS2R R160, SRZ ;  /* 0x0000000000a07805 */ /* 0x000fe2000001ff00 */
[----:B------:R-:W-:Y:S01]  /*17e0*/  IMAD.MOV.U32 R13, RZ, RZ, RZ ;  /* 0x000000ffff0d7224 */ /* 0x000fe200078e00ff */
[----:B--2---:R-:W-:Y:S01]  /*17f0*/  SHF.R.S32.HI R139, RZ, 0x1f, R37 ;  /* 0x0000001fff8b7819 */ /* 0x004fe20000011425 */
[----:B------:R1:W-:Y:S01]  /*1800*/  STL [R1+0x50], R37 ;  /* 0x0000502501007387 */ /* 0x0003e20000100800 */
[----:B------:R-:W-:-:S02]  /*1810*/  @P4 LEA R2, P0, R37, c[0x0][0x360], 0x2 ;  /* 0x0000d80025024a11 */ /* 0x000fc400078010ff */
        /* <DEDUP_REMOVED lines=29> */
.L_x_2987:
[----:B------:R-:W-:-:S04]  /*19f0*/  ISETP.NE.U32.AND P0, PT, RZ, c[0x0][0x368], PT ;  /* 0x0000da00ff007a0c */ /* 0x000fc80003f05070 */
[----:B------:R-:W-:-:S13]  /*1a00*/  ISETP.NE.AND.EX P0, PT, RZ, c[0x0][0x36c], PT, P0 ;  /* 0x0000db00ff007a0c */ /* 0x000fda0003f05300 */
[----:B------:R-:W-:Y:S05]  /*1a10*/  @!P0 BRA `(.L_x_2988) ;  /* 0x0000004000008947 */ /* 0x000fea0003800000 */
[----:B-1----:R-:W-:-:S04]  /*1a20*/  LEA R4, P0, R37, c[0x0][0x368], 0x2 ;  /* 0x0000da0025047a11 */ /* 0x002fc800078010ff */
[----:B------:R-:W-:-:S05]  /*1a30*/  LEA.HI.X R5, R37, c[0x0][0x36c], R139, 0x2, P0 ;  /* 0x0000db0025057a11 */ /* 0x000fca00000f148b */
[----:B------:R1:W5:Y:S01]  /*1a40*/  LDG.E R12, [R4.64] ;  /* 0x00000008040c7981 */ /* 0x000362000c1e1900 */
[----:B------:R-:W-:Y:S05]  /*1a50*/  BRA `(.L_x_2989) ;  /* 0x0000005000007947 */ /* 0x000fea0003800000 */
.L_x_2988:
[----:B------:R-:W-:Y:S01]  /*1a60*/  MOV R12, c[0x0][0x1d0] ;  /* 0x00007400000c7a02 */ /* 0x000fe20000000f00 */
[----:B------:R-:W-:Y:S05]  /*1a70*/  @!P6 BRA `(.L_x_2989) ;  /* 0x000000300000e947 */ /* 0x000fea0003800000 */
[----:B------:R-:W2:Y:S04]  /*1a80*/  LDG.E R6, [R4.64] ;  /* 0x0000000804067981 */ /* 0x000ea8000c1e1900 */
[----:B-1----:R-:W2:Y:S02]  /*1a90*/  LDG.E R0, [R4.64+0x4] ;  /* 0x0000040804007981 */ /* 0x002ea4000c1e1900 */
[----:B--2---:R-:W-:Y:S02]  /*1aa0*/  IADD3 R12, -R6, R0, RZ ;  /* 0x00000000060c7210 */ /* 0x004fe40007ffe1ff */
.L_x_2989:
        /* <DEDUP_REMOVED lines=75> */
.L_x_2991:
[----:B------:R-:W-:Y:S05]  /*1f60*/  BSYNC B0 ;  /* 0x0000000000007941 */ /* 0x000fea0003800000 */
.L_x_2990:
        /* <DEDUP_REMOVED lines=54> */
[----:B------:R-:W-:Y:S02]  /*22d0*/  LOP3.LUT R2, R149, 0x18, R28, 0xf8, !PT ;  /* 0x0000001895027812 */ /* 0x000fe400078ef81c */
        /* <DEDUP_REMOVED lines=62> */
[----:B------:R-:W-:Y:S01]  /*26c0*/  @P0 LEA R6, P2, R2, c[0x0][0x220], 0x1 ;  /* 0x0000880002060a11 */ /* 0x000fe200078408ff */
        /* <DEDUP_REMOVED lines=18> */
[----:B------:R-:W-:Y:S02]  /*27f0*/  SHF.L.U64.HI R157, R155, R171, c[0x0][0x294] ;  /* 0x0000a5009b9d7619 */ /* 0x000fe400000102ab */
        /* <DEDUP_REMOVED lines=136> */
[C---:B------:R-:W-:Y:S01]  /*3080*/  IMAD R168, R144.reuse, c[0x0][0x294], RZ ;  /* 0x0000a50090a87a24 */ /* 0x040fe200078e02ff */
        /* <DEDUP_REMOVED lines=23> */
.L_x_3027:
        /* <DEDUP_REMOVED lines=63> */
.L_x_2997:
[----:B------:R-:W-:Y:S05]  /*35f0*/  BSYNC B0 ;  /* 0x0000000000007941 */ /* 0x000fea0003800000 */
.L_x_2996:
        /* <DEDUP_REMOVED lines=39> */
.L_x_2999:
[----:B------:R-:W-:Y:S05]  /*3870*/  BSYNC B0 ;  /* 0x0000000000007941 */ /* 0x000fea0003800000 */
.L_x_2998:
        /* <DEDUP_REMOVED lines=37> */
.L_x_3001:
[----:B------:R-:W-:Y:S05]  /*3ad0*/  BSYNC B0 ;  /* 0x0000000000007941 */ /* 0x000fea0003800000 */
.L_x_3000:
        /* <DEDUP_REMOVED lines=68> */
.L_x_3005:
[----:B------:R-:W-:Y:S05]  /*3f20*/  BSYNC B0 ;  /* 0x0000000000007941 */ /* 0x000fea0003800000 */
.L_x_3004:
        /* <DEDUP_REMOVED lines=55> */
.L_x_3003:
[----:B------:R-:W-:Y:S05]  /*42a0*/  BSYNC B1 ;  /* 0x0000000000017941 */ /* 0x000fea0003800000 */
.L_x_3002:
        /* <DEDUP_REMOVED lines=56> */
.L_x_3009:
[----:B------:R-:W-:Y:S05]  /*4630*/  BSYNC B0 ;  /* 0x0000000000007941 */ /* 0x000fea0003800000 */
.L_x_3008:
        /* <DEDUP_REMOVED lines=55> */
.L_x_3007:
[----:B------:R-:W-:Y:S05]  /*49b0*/  BSYNC B1 ;  /* 0x0000000000017941 */ /* 0x000fea0003800000 */
.L_x_3006:
        /* <DEDUP_REMOVED lines=55> */
.L_x_3012:
[----:B------:R-:W-:Y:S05]  /*4d30*/  BSYNC B0 ;  /* 0x0000000000007941 */ /* 0x000fea0003800000 */
.L_x_3011:
        /* <DEDUP_REMOVED lines=56> */
.L_x_2995:
        /* <DEDUP_REMOVED lines=195> */
.L_x_3014:
[----:B---3--:R-:W-:Y:S05]  /*5cf0*/  BSYNC B0 ;  /* 0x0000000000007941 */ /* 0x008fea0003800000 */
.L_x_3013:
        /* <DEDUP_REMOVED lines=115> */
.L_x_3016:
[----:B------:R-:W-:Y:S05]  /*6430*/  BSYNC B0 ;  /* 0x0000000000007941 */ /* 0x000fea0003800000 */
.L_x_3015:
        /* <DEDUP_REMOVED lines=116> */
.L_x_2994:
        /* <DEDUP_REMOVED lines=11> */
.L_x_3018:
[----:B------:R-:W-:Y:S05]  /*6c30*/  BSYNC B0 ;  /* 0x0000000000007941 */ /* 0x000fea0003800000 */
.L_x_3017:
        /* <DEDUP_REMOVED lines=8> */
.L_x_3020:
[----:B------:R-:W-:Y:S05]  /*6cc0*/  BSYNC B0 ;  /* 0x0000000000007941 */ /* 0x000fea0003800000 */
.L_x_3019:
[----:B------:R-:W-:Y:S11]  /*6cd0*/  ISETP.GE.AND P0, PT, R148, R2, PT ;  /* 0x000000029400720c */ /* 0x000ff60003f06270 */
[----:B------:R-:W-:Y:S02]  /*6ce0*/  @!UPT UIADD3 URZ, URZ, URZ, URZ ;  /* 0x0000003f3f3ff290 */ /* 0x000fe4000fffe03f */
[----:B------:R-:W-:-:S05]  /*6cf0*/  @P0 BRA `(.L_x_3010) ;  /* 0x0000004000000947 */ /* 0x000fca0003800000 */
[----:B-1----:R-:W1:Y:S04]  /*6d00*/  @!P6 LDS.128 R8, [R80+0x4800] ;  /* 0x004800005008e984 */ /* 0x002e680000000c00 */
[----:B------:R-:W2:Y:S04]  /*6d10*/  @!P1 LDS.128 R4, [R81+0x4800] ;  /* 0x0048000051049984 */ /* 0x000ea80000000c00 */
[----:B-1----:R1:W-:Y:S04]  /*6d20*/  @!P6 STG.E.128 [R62.64], R8 ;  /* 0x000000083e00e986 */ /* 0x0023e8000c101d08 */
[----:B--2---:R1:W-:Y:S02]  /*6d30*/  @!P1 STG.E.128 [R62.64+0x40], R4 ;  /* 0x000040043e009986 */ /* 0x0043e4000c101d08 */
.L_x_3010:
[----:B------:R-:W-:Y:S05]  /*6d40*/  BSYNC B2 ;  /* 0x0000000000027941 */ /* 0x000fea0003800000 */
.L_x_2993:
        /* <DEDUP_REMOVED lines=73> */
[----:B--2---:R-:W-:Y:S04]  /*71e0*/  IMNMX R8, R2, 0x50, PT ;  /* 0x0000005002087817 */ /* 0x004fe80003800200 */
[----:B------:R-:W-:Y:S02]  /*71f0*/  ISETP.GE.AND P1, PT, R82, R8, PT ;  /* 0x000000085200720c */ /* 0x000fe40003f26270 */
[----:B---3--:R-:W-:Y:S04]  /*7200*/  IADD3 R6, P0, R132, R16, RZ ;  /* 0x0000001084067210 */ /* 0x008fe80007f1e0ff */
[----:B------:R-:W-:Y:S01]  /*7210*/  IADD3.X R7, R17, R131, RZ, P0, !PT ;  /* 0x0000008311077210 */ /* 0x000fe200007fe4ff */
        /* <DEDUP_REMOVED lines=18> */
.L_x_3022:
[----:B-1----:R-:W-:Y:S05]  /*7340*/  BSYNC B0 ;  /* 0x0000000000007941 */ /* 0x002fea0003800000 */
.L_x_3021:
        /* <DEDUP_REMOVED lines=21> */
.L_x_3024:
[----:B------:R-:W-:Y:S05]  /*74a0*/  BSYNC B0 ;  /* 0x0000000000007941 */ /* 0x000fea0003800000 */
.L_x_3023:
        /* <DEDUP_REMOVED lines=21> */
.L_x_3026:
[----:B------:R-:W-:Y:S05]  /*7600*/  BSYNC B0 ;  /* 0x0000000000007941 */ /* 0x000fea0003800000 */
.L_x_3025:
        /* <DEDUP_REMOVED lines=10> */
[----:B------:R-:W-:Y:S01]  /*76b0*/  @P0 LEA R8, P1, R2, c[0x0][0x220], 0x1 ;  /* 0x0000880002080a11 */ /* 0x000fe200078208ff */
        /* <DEDUP_REMOVED lines=22> */
.L_x_2992:
        /* <DEDUP_REMOVED lines=48> */
.L_x_3029:
[----:B------:R-:W-:Y:S05]  /*7b20*/  BSYNC B0 ;  /* 0x0000000000007941 */ /* 0x000fea0003800000 */
.L_x_3028:
        /* <DEDUP_REMOVED lines=130> */
.L_x_3175:
[----:B------:R-:W-:Y:S05]  /*8350*/  BRA.DIV ~URZ, `(.L_x_3032) ;  /* 0x000147b27f007947 */ /* 0x000fea000b800000 */
[----:B-1----:R1:W4:Y:S02]  /*8360*/  SHFL.IDX PT, R2, R6, RZ, 0x181f ;  /* 0x00181fff06027589 */ /* 0x00232400000e0000 */
.L_x_3176:
        /* <DEDUP_REMOVED lines=11> */
.L_x_3034:
[----:B------:R-:W-:Y:S05]  /*8420*/  BSYNC B0 ;  /* 0x0000000000007941 */ /* 0x000fea0003800000 */
.L_x_3033:
[----:B------:R-:W-:Y:S05]  /*8430*/  BRA.DIV ~URZ, `(.L_x_3035) ;  /* 0x000147427f007947 */ /* 0x000fea000b800000 */
[----:B---3--:R3:W1:Y:S04]  /*8440*/  SHFL.IDX PT, R7, R5, 0x1, 0x181f ;  /* 0x00381f0005077f89 */ /* 0x00866800000e0000 */
[----:B--2-4-:R3:W2:Y:S02]  /*8450*/  SHFL.IDX PT, R2, R6, 0x1, 0x181f ;  /* 0x00381f0006027f89 */ /* 0x0146a400000e0000 */
.L_x_3177:
        /* <DEDUP_REMOVED lines=10> */
.L_x_3037:
[----:B------:R-:W-:Y:S05]  /*8500*/  BSYNC B0 ;  /* 0x0000000000007941 */ /* 0x000fea0003800000 */
.L_x_3036:
[----:B------:R-:W-:Y:S05]  /*8510*/  BRA.DIV ~URZ, `(.L_x_3038) ;  /* 0x000147327f007947 */ /* 0x000fea000b800000 */
[----:B-1----:R1:W4:Y:S02]  /*8520*/  SHFL.IDX PT, R7, R5, 0x2, 0x181f ;  /* 0x00581f0005077f89 */ /* 0x00232400000e0000 */
.L_x_3178:
[----:B------:R-:W-:Y:S05]  /*8530*/  BRA.DIV ~URZ, `(.L_x_3039) ;  /* 0x000147827f007947 */ /* 0x000fea000b800000 */
[----:B--2---:R2:W1:Y:S02]  /*8540*/  SHFL.IDX PT, R2, R6, 0x2, 0x181f ;  /* 0x00581f0006027f89 */ /* 0x00446400000e0000 */
.L_x_3179:
        /* <DEDUP_REMOVED lines=10> */
.L_x_3041:
[----:B------:R-:W-:Y:S05]  /*85f0*/  BSYNC B0 ;  /* 0x0000000000007941 */ /* 0x000fea0003800000 */
.L_x_3040:
[----:B------:R-:W-:Y:S05]  /*8600*/  BRA.DIV ~URZ, `(.L_x_3042) ;  /* 0x000147227f007947 */ /* 0x000fea000b800000 */
[----:B----4-:R4:W2:Y:S04]  /*8610*/  SHFL.IDX PT, R7, R5, 0x3, 0x181f ;  /* 0x00781f0005077f89 */ /* 0x0108a800000e0000 */
[----:B-1----:R4:W1:Y:S02]  /*8620*/  SHFL.IDX PT, R2, R6, 0x3, 0x181f ;  /* 0x00781f0006027f89 */ /* 0x00286400000e0000 */
.L_x_3180:
        /* <DEDUP_REMOVED lines=10> */
.L_x_3044:
[----:B------:R-:W-:Y:S05]  /*86d0*/  BSYNC B0 ;  /* 0x0000000000007941 */ /* 0x000fea0003800000 */
.L_x_3043:
[----:B------:R-:W-:Y:S05]  /*86e0*/  BRA.DIV ~URZ, `(.L_x_3045) ;  /* 0x000147127f007947 */ /* 0x000fea000b800000 */
[----:B--2---:R2:W3:Y:S02]  /*86f0*/  SHFL.IDX PT, R7, R5, 0x4, 0x181f ;  /* 0x00981f0005077f89 */ /* 0x0044e400000e0000 */
.L_x_3181:
[----:B------:R-:W-:Y:S05]  /*8700*/  BRA.DIV ~URZ, `(.L_x_3046) ;  /* 0x000147627f007947 */ /* 0x000fea000b800000 */
[----:B-1----:R1:W2:Y:S02]  /*8710*/  SHFL.IDX PT, R2, R6, 0x4, 0x181f ;  /* 0x00981f0006027f89 */ /* 0x0022a400000e0000 */
.L_x_3182:
        /* <DEDUP_REMOVED lines=10> */
.L_x_3048:
[----:B------:R-:W-:Y:S05]  /*87c0*/  BSYNC B0 ;  /* 0x0000000000007941 */ /* 0x000fea0003800000 */
.L_x_3047:
[----:B------:R-:W-:Y:S05]  /*87d0*/  BRA.DIV ~URZ, `(.L_x_3049) ;  /* 0x000147027f007947 */ /* 0x000fea000b800000 */
[----:B---3--:R3:W1:Y:S04]  /*87e0*/  SHFL.IDX PT, R7, R5, 0x5, 0x181f ;  /* 0x00b81f0005077f89 */ /* 0x00866800000e0000 */
[----:B--2---:R3:W2:Y:S02]  /*87f0*/  SHFL.IDX PT, R2, R6, 0x5, 0x181f ;  /* 0x00b81f0006027f89 */ /* 0x0046a400000e0000 */
.L_x_3183:
        /* <DEDUP_REMOVED lines=10> */
.L_x_3051:
[----:B------:R-:W-:Y:S05]  /*88a0*/  BSYNC B0 ;  /* 0x0000000000007941 */ /* 0x000fea0003800000 */
.L_x_3050:
[----:B------:R-:W-:Y:S05]  /*88b0*/  BRA.DIV ~URZ, `(.L_x_3052) ;  /* 0x000146f27f007947 */ /* 0x000fea000b800000 */
[----:B-1----:R1:W3:Y:S02]  /*88c0*/  SHFL.IDX PT, R7, R5, 0x6, 0x181f ;  /* 0x00d81f0005077f89 */ /* 0x0022e400000e0000 */
.L_x_3184:
[----:B------:R-:W-:Y:S05]  /*88d0*/  BRA.DIV ~URZ, `(.L_x_3053) ;  /* 0x000147427f007947 */ /* 0x000fea000b800000 */
[----:B--2---:R2:W1:Y:S02]  /*88e0*/  SHFL.IDX PT, R2, R6, 0x6, 0x181f ;  /* 0x00d81f0006027f89 */ /* 0x00446400000e0000 */
.L_x_3185:
        /* <DEDUP_REMOVED lines=10> */
.L_x_3055:
[----:B------:R-:W-:Y:S05]  /*8990*/  BSYNC B0 ;  /* 0x0000000000007941 */ /* 0x000fea0003800000 */
.L_x_3054:
[----:B------:R-:W-:Y:S05]  /*89a0*/  BRA.DIV ~URZ, `(.L_x_3056) ;  /* 0x000146e27f007947 */ /* 0x000fea000b800000 */
[----:B-1-34-:R-:W1:Y:S04]  /*89b0*/  SHFL.IDX PT, R5, R5, 0x7, 0x181f ;  /* 0x00f81f0005057f89 */ /* 0x01ae6800000e0000 */
[----:B------:R3:W4:Y:S02]  /*89c0*/  SHFL.IDX PT, R3, R6, 0x7, 0x181f ;  /* 0x00f81f0006037f89 */ /* 0x00072400000e0000 */
.L_x_3186:
        /* <DEDUP_REMOVED lines=26> */
[----:B------:R-:W-:Y:S02]  /*8b70*/  IMAD.MOV.U32 R179, RZ, RZ, c[0x0][0x1e4] ;  /* 0x00007900ffb37624 */ /* 0x000fe400078e00ff */
[----:B------:R-:W-:Y:S01]  /*8b80*/  IMAD.WIDE.U32 R14, R178, 0x20, RZ ;  /* 0x00000020b20e7825 */ /* 0x000fe200078e00ff */
        /* <DEDUP_REMOVED lines=8> */
[----:B------:R-:W-:Y:S01]  /*8c10*/  IMAD R2, R3, 0x50, RZ ;  /* 0x0000005003027824 */ /* 0x000fe200078e02ff */
[----:B------:R-:W-:Y:S02]  /*8c20*/  ISETP.GE.AND P1, PT, R112, 0x21, PT ;  /* 0x000000217000780c */ /* 0x000fe40003f26270 */
[----:B------:R-:W-:Y:S01]  /*8c30*/  @P3 LEA R8, P0, R4, c[0x0][0x1c8], 0x1 ;  /* 0x0000720004083a11 */ /* 0x000fe200078008ff */
[----:B------:R-:W-:Y:S01]  /*8c40*/  IMAD.IADD R3, R5, 0x1, R2 ;  /* 0x0000000105037824 */ /* 0x000fe200078e0202 */
[----:B------:R-:W-:-:S04]  /*8c50*/  @P2 LEA R2, P4, R178, R4, 0x4 ;  /* 0x00000004b2022211 */ /* 0x000fc800078820ff */
[----:B------:R-:W-:Y:S02]  /*8c60*/  @P3 LEA.HI.X R9, R4, c[0x0][0x1cc], R3, 0x1, P0 ;  /* 0x0000730004093a11 */ /* 0x000fe400000f0c03 */
[----:B------:R-:W-:Y:S02]  /*8c70*/  ISETP.GE.AND P0, PT, R112, 0x31, PT ;  /* 0x000000317000780c */ /* 0x000fe40003f06270 */
[----:B------:R-:W-:Y:S01]  /*8c80*/  @P2 LEA.HI.X R6, R178, R3, R179, 0x4, P4 ;  /* 0x00000003b2062211 */ /* 0x000fe200020f24b3 */
        /* <DEDUP_REMOVED lines=27> */
.L_x_3058:
[----:B------:R-:W-:Y:S05]  /*8e40*/  BSYNC B0 ;  /* 0x0000000000007941 */ /* 0x000fea0003800000 */
.L_x_3057:
        /* <DEDUP_REMOVED lines=8> */
.L_x_3059:
[----:B------:R-:W-:Y:S01]  /*8ed0*/  ULDC.U8 UR4, c[0x0][0x298] ;  /* 0x0000a60000047ab9 */ /* 0x000fe20000000000 */
[----:B-1---5:R-:W-:Y:S01]  /*8ee0*/  SHF.R.S32.HI R2, RZ, 0x1f, R138 ;  /* 0x0000001fff027819 */ /* 0x022fe2000001148a */
[----:B------:R-:W-:Y:S01]  /*8ef0*/  IMAD.WIDE.U32 R6, R138, c[0x0][0x280], RZ ;  /* 0x0000a0008a067a25 */ /* 0x000fe200078e00ff */
        /* <DEDUP_REMOVED lines=65> */
.L_x_3063:
[----:B--2---:R-:W-:Y:S05]  /*9310*/  BSYNC B0 ;  /* 0x0000000000007941 */ /* 0x004fea0003800000 */
.L_x_3062:
        /* <DEDUP_REMOVED lines=45> */
.L_x_3065:
[----:B------:R-:W-:Y:S05]  /*95f0*/  BSYNC B0 ;  /* 0x0000000000007941 */ /* 0x000fea0003800000 */
.L_x_3064:
        /* <DEDUP_REMOVED lines=47> */
.L_x_3067:
[----:B------:R-:W-:Y:S05]  /*98f0*/  BSYNC B0 ;  /* 0x0000000000007941 */ /* 0x000fea0003800000 */
.L_x_3066:
        /* <DEDUP_REMOVED lines=45> */
.L_x_3069:
[----:B----4-:R-:W-:Y:S05]  /*9bd0*/  BSYNC B0 ;  /* 0x0000000000007941 */ /* 0x010fea0003800000 */
.L_x_3068:
        /* <DEDUP_REMOVED lines=69> */
.L_x_3073:
[----:B------:R-:W-:Y:S05]  /*a030*/  BSYNC B0 ;  /* 0x0000000000007941 */ /* 0x000fea0003800000 */
.L_x_3072:
        /* <DEDUP_REMOVED lines=48> */
.L_x_3071:
[----:B------:R-:W-:Y:S05]  /*a340*/  BSYNC B1 ;  /* 0x0000000000017941 */ /* 0x000fea0003800000 */
.L_x_3070:
        /* <DEDUP_REMOVED lines=52> */
.L_x_3077:
[----:B------:R-:W-:Y:S05]  /*a690*/  BSYNC B0 ;  /* 0x0000000000007941 */ /* 0x000fea0003800000 */
.L_x_3076:
        /* <DEDUP_REMOVED lines=48> */
.L_x_3075:
[----:B------:R-:W-:Y:S05]  /*a9a0*/  BSYNC B1 ;  /* 0x0000000000017941 */ /* 0x000fea0003800000 */
.L_x_3074:
        /* <DEDUP_REMOVED lines=52> */
.L_x_3081:
[----:B------:R-:W-:Y:S05]  /*acf0*/  BSYNC B0 ;  /* 0x0000000000007941 */ /* 0x000fea0003800000 */
.L_x_3080:
        /* <DEDUP_REMOVED lines=48> */
.L_x_3079:
[----:B------:R-:W-:Y:S05]  /*b000*/  BSYNC B1 ;  /* 0x0000000000017941 */ /* 0x000fea0003800000 */
.L_x_3078:
        /* <DEDUP_REMOVED lines=51> */
.L_x_3084:
[----:B------:R-:W-:Y:S05]  /*b340*/  BSYNC B0 ;  /* 0x0000000000007941 */ /* 0x000fea0003800000 */
.L_x_3083:
        /* <DEDUP_REMOVED lines=49> */
.L_x_3061:
        /* <DEDUP_REMOVED lines=73> */
.L_x_3086:
[----:B---3--:R-:W-:Y:S05]  /*baf0*/  BSYNC B0 ;  /* 0x0000000000007941 */ /* 0x008fea0003800000 */
.L_x_3085:
        /* <DEDUP_REMOVED lines=66> */
.L_x_3088:
[----:B------:R-:W-:Y:S05]  /*bf20*/  BSYNC B0 ;  /* 0x0000000000007941 */ /* 0x000fea0003800000 */
.L_x_3087:
        /* <DEDUP_REMOVED lines=120> */
.L_x_3090:
[----:B------:R-:W-:Y:S05]  /*c6b0*/  BSYNC B0 ;  /* 0x0000000000007941 */ /* 0x000fea0003800000 */
.L_x_3089:
        /* <DEDUP_REMOVED lines=103> */
.L_x_3092:
[----:B------:R-:W-:Y:S05]  /*cd30*/  BSYNC B0 ;  /* 0x0000000000007941 */ /* 0x000fea0003800000 */
.L_x_3091:
        /* <DEDUP_REMOVED lines=103> */
.L_x_3094:
[----:B------:R-:W-:Y:S05]  /*d3b0*/  BSYNC B0 ;  /* 0x0000000000007941 */ /* 0x000fea0003800000 */
.L_x_3093:
        /* <DEDUP_REMOVED lines=109> */
.L_x_3082:
[----:B------:R-:W-:Y:S05]  /*da90*/  BSYNC B2 ;  /* 0x0000000000027941 */ /* 0x000fea0003800000 */
.L_x_3060:
[----:B------:R-:W4:Y:S01]  /*daa0*/  LDL R75, [R1+0x30] ;  /* 0x00003000014b7983 */ /* 0x000f220000100800 */
[----:B------:R-:W-:-:S04]  /*dab0*/  DEPBAR.LE SB0, 0x0 ;  /* 0x000080000000791a */ /* 0x000fc80000000000 */
[----:B--2---:R-:W2:Y:S01]  /*dac0*/  LDL.64 R72, [R1+0x20] ;  /* 0x0000200001487983 */ /* 0x004ea20000100a00 */
[----:B------:R-:W-:Y:S01]  /*dad0*/  IMAD R0, R74, c[0x0][0x208], RZ ;  /* 0x000082004a007a24 */ /* 0x000fe200078e02ff */
[----:B------:R-:W-:Y:S01]  /*dae0*/  ULDC.64 UR4, c[0x0][0x208] ;  /* 0x0000820000047ab9 */ /* 0x000fe20000000a00 */
[C---:B-1----:R-:W-:Y:S01]  /*daf0*/  IMAD.WIDE.U32 R2, R113.reuse, c[0x0][0x208], RZ ;  /* 0x0000820071027a25 */ /* 0x042fe200078e00ff */
[----:B---3--:R-:W3:Y:S03]  /*db00*/  LDL R248, [R1+0x10] ;  /* 0x0000100001f87983 */ /* 0x008ee60000100800 */
[----:B------:R-:W-:Y:S01]  /*db10*/  IMAD R0, R113, c[0x0][0x20c], R0 ;  /* 0x0000830071007a24 */ /* 0x000fe200078e0200 */
[----:B------:R-:W-:Y:S03]  /*db20*/  BAR.SYNC.DEFER_BLOCKING 0x0 ;  /* 0x0000000000007b1d */ /* 0x000fe60000010000 */
[----:B------:R-:W-:-:S03]  /*db30*/  IMAD.IADD R0, R3, 0x1, R0 ;  /* 0x0000000103007824 */ /* 0x000fc600078e0200 */
[----:B------:R-:W-:Y:S04]  /*db40*/  LDSM.16.M88.4 R4, [R214+0x2000] ;  /* 0x00200000d604783b */ /* 0x000fe80000000200 */
[----:B------:R-:W1:Y:S04]  /*db50*/  LDSM.16.M88.4 R16, [R115] ;  /* 0x000000007310783b */ /* 0x000e680000000200 */
[----:B------:R-:W1:Y:S04]  /*db60*/  LDSM.16.M88.4 R12, [R115+0x800] ;  /* 0x00080000730c783b */ /* 0x000e680000000200 */
[----:B------:R-:W1:Y:S04]  /*db70*/  LDSM.16.M88.4 R20, [R115+0x1000] ;  /* 0x001000007314783b */ /* 0x000e680000000200 */
[----:B------:R-:W1:Y:S04]  /*db80*/  LDSM.16.M88.4 R28, [R115+0x1800] ;  /* 0x00180000731c783b */ /* 0x000e680000000200 */
[----:B------:R-:W1:Y:S04]  /*db90*/  LDSM.16.M88.4 R24, [R115+0x2000] ;  /* 0x002000007318783b */ /* 0x000e680000000200 */
[----:B------:R-:W1:Y:S04]  /*dba0*/  LDSM.16.M88.4 R8, [R214] ;  /* 0x00000000d608783b */ /* 0x000e680000000200 */
[----:B------:R-:W-:Y:S01]  /*dbb0*/  LDSM.16.M88.4 R36, [R222] ;  /* 0x00000000de24783b */ /* 0x000fe20000000200 */
[----:B------:R-:W-:Y:S01]  /*dbc0*/  IMAD R0, R0, 0x50, RZ ;  /* 0x0000005000007824 */ /* 0x000fe200078e02ff */
[----:B------:R-:W-:-:S02]  /*dbd0*/  USHF.L.U32 UR7, UR4, 0x5, URZ ;  /* 0x0000000504077899 */ /* 0x000fc4000800063f */
[----:B------:R-:W-:Y:S01]  /*dbe0*/  UMOV UR6, 0x5 ;  /* 0x0000000500067882 */ /* 0x000fe20000000000 */
[----:B------:R-:W-:Y:S01]  /*dbf0*/  LDSM.16.M88.4 R56, [R218] ;  /* 0x00000000da38783b */ /* 0x000fe20000000200 */
[----:B------:R-:W-:-:S03]  /*dc00*/  ISETP.GE.AND P0, PT, R136, c[0x0][0x1d4], PT ;  /* 0x0000750088007a0c */ /* 0x000fc60003f06270 */
        /* <DEDUP_REMOVED lines=12> */
[C---:B------:R-:W-:Y:S08]  /*dcd0*/  HMMA.16816.F32.BF16 R120, R8.reuse, R16, RZ ;  /* 0x000000100878723c */ /* 0x040ff000000418ff */
[C---:B------:R-:W-:Y:S08]  /*dce0*/  HMMA.16816.F32.BF16 R148, R8.reuse, R18, RZ ;  /* 0x000000120894723c */ /* 0x040ff000000418ff */
[C---:B------:R-:W-:Y:S08]  /*dcf0*/  HMMA.16816.F32.BF16 R104, R8.reuse, R12, RZ ;  /* 0x0000000c0868723c */ /* 0x040ff000000418ff */
[C---:B------:R-:W-:Y:S08]  /*dd00*/  HMMA.16816.F32.BF16 R128, R8.reuse, R14, RZ ;  /* 0x0000000e0880723c */ /* 0x040ff000000418ff */
[C---:B------:R-:W-:Y:S08]  /*dd10*/  HMMA.16816.F32.BF16 R100, R8.reuse, R20, RZ ;  /* 0x000000140864723c */ /* 0x040ff000000418ff */
[C---:B------:R-:W-:Y:S08]  /*dd20*/  HMMA.16816.F32.BF16 R124, R8.reuse, R22, RZ ;  /* 0x00000016087c723c */ /* 0x040ff000000418ff */
[C---:B------:R-:W-:Y:S08]  /*dd30*/  HMMA.16816.F32.BF16 R92, R8.reuse, R28, RZ ;  /* 0x0000001c085c723c */ /* 0x040ff000000418ff */
[C---:B------:R-:W-:Y:S01]  /*dd40*/  HMMA.16816.F32.BF16 R132, R8.reuse, R30, RZ ;  /* 0x0000001e0884723c */ /* 0x040fe200000418ff */
[----:B------:R-:W2:Y:S07]  /*dd50*/  LDSM.16.M88.4 R28, [R220] ;  /* 0x00000000dc1c783b */ /* 0x000eae0000000200 */
[C---:B------:R-:W-:Y:S08]  /*dd60*/  HMMA.16816.F32.BF16 R88, R8.reuse, R24, RZ ;  /* 0x000000180858723c */ /* 0x040ff000000418ff */
[----:B------:R-:W-:Y:S01]  /*dd70*/  HMMA.16816.F32.BF16 R84, R8, R26, RZ ;  /* 0x0000001a0854723c */ /* 0x000fe200000418ff */
[----:B------:R-:W-:Y:S01]  /*dd80*/  USHF.L.U64.HI UR5, UR4, UR6, UR5 ;  /* 0x0000000604057299 */ /* 0x000fe20008010205 */
[----:B------:R-:W2:Y:S01]  /*dd90*/  LDSM.16.M88.4 R20, [R219] ;  /* 0x00000000db14783b */ /* 0x000ea20000000200 */
[----:B------:R-:W-:-:S02]  /*dda0*/  ISETP.LT.OR P5, PT, R112, 0x1, P0 ;  /* 0x000000017000780c */ /* 0x000fc400007a1670 */
[----:B------:R-:W-:-:S03]  /*ddb0*/  ISETP.LT.OR P4, PT, R112, 0x11, P0 ;  /* 0x000000117000780c */ /* 0x000fc60000781670 */
[C---:B-1----:R-:W-:Y:S08]  /*ddc0*/  HMMA.16816.F32.BF16 R76, R4.reuse, R36, R44 ;  /* 0x00000024044c723c */ /* 0x042ff0000004182c */
[----:B------:R-:W-:Y:S01]  /*ddd0*/  HMMA.16816.F32.BF16 R80, R4, R56, R40 ;  /* 0x000000380450723c */ /* 0x000fe20000041828 */
[----:B----4-:R-:W-:Y:S02]  /*dde0*/  IMAD.MOV.U32 R9, RZ, RZ, R75 ;  /* 0x000000ffff097224 */ /* 0x010fe400078e004b */
[----:B--2---:R-:W-:-:S04]  /*ddf0*/  IMAD.MOV.U32 R8, RZ, RZ, R72 ;  /* 0x000000ffff087224 */ /* 0x004fc800078e0048 */
[----:B------:R-:W-:Y:S02]  /*de00*/  IMAD.WIDE.U32 R2, R2, 0x50, R8 ;  /* 0x0000005002027825 */ /* 0x000fe400078e0008 */
[----:B------:R-:W1:Y:S02]  /*de10*/  LDSM.16.M88.4 R8, [R217] ;  /* 0x00000000d908783b */ /* 0x000e640000000200 */
[----:B------:R-:W-:Y:S01]  /*de20*/  IMAD.IADD R0, R3, 0x1, R0 ;  /* 0x0000000103007824 */ /* 0x000fe200078e0200 */
[----:B------:R-:W-:-:S04]  /*de30*/  LEA R16, P1, R2, c[0x0][0x1f8], 0x1 ;  /* 0x00007e0002107a11 */ /* 0x000fc800078208ff */
[----:B------:R-:W-:Y:S02]  /*de40*/  IADD3 R14, P3, R16, UR7, RZ ;  /* 0x00000007100e7c10 */ /* 0x000fe4000ff7e0ff */
[----:B------:R-:W-:Y:S02]  /*de50*/  LEA.HI.X R17, R2, c[0x0][0x1fc], R0, 0x1, P1 ;  /* 0x00007f0002117a11 */ /* 0x000fe400008f0c00 */
[----:B------:R-:W-:Y:S02]  /*de60*/  IADD3 R12, P2, R14, UR7, RZ ;  /* 0x000000070e0c7c10 */ /* 0x000fe4000ff5e0ff */
[----:B------:R-:W-:Y:S01]  /*de70*/  IADD3.X R15, R17, UR5, RZ, P3, !PT ;  /* 0x00000005110f7c10 */ /* 0x000fe20009ffe4ff */
[----:B------:R-:W-:Y:S01]  /*de80*/  @!PT LDS RZ, [RZ] ;  /* 0x00000000fffff984 */ /* 0x000fe20000000800 */
[----:B------:R-:W-:Y:S01]  /*de90*/  @!PT LDS RZ, [RZ] ;  /* 0x00000000fffff984 */ /* 0x000fe20000000800 */
[----:B------:R-:W-:Y:S01]  /*dea0*/  @!PT LDS RZ, [RZ] ;  /* 0x00000000fffff984 */ /* 0x000fe20000000800 */
[----:B------:R2:W-:Y:S01]  /*deb0*/  LDGSTS.E.BYPASS.LTC128B.128 [R224+0x100], [R16.64], !P5 ;  /* 0x0010000010e07fae */ /* 0x0005e2000e901d48 */
[----:B------:R-:W-:Y:S02]  /*dec0*/  IADD3 R2, P1, R12, UR7, RZ ;  /* 0x000000070c027c10 */ /* 0x000fe4000ff3e0ff */
[----:B------:R-:W-:Y:S01]  /*ded0*/  IADD3.X R13, R15, UR5, RZ, P2, !PT ;  /* 0x000000050f0d7c10 */ /* 0x000fe200097fe4ff */
[----:B------:R4:W-:Y:S01]  /*dee0*/  LDGSTS.E.BYPASS.LTC128B.128 [R224+0x900], [R14.64], !P4 ;  /* 0x009000000ee07fae */ /* 0x0009e2000e101d48 */
[----:B------:R-:W-:-:S02]  /*def0*/  ISETP.LT.OR P3, PT, R112, 0x21, P0 ;  /* 0x000000217000780c */ /* 0x000fc40000761670 */
[----:B------:R-:W-:Y:S02]  /*df00*/  IADD3.X R3, R13, UR5, RZ, P1, !PT ;  /* 0x000000050d037c10 */ /* 0x000fe40008ffe4ff */
[C---:B------:R-:W-:Y:S02]  /*df10*/  ISETP.LT.OR P2, PT, R112.reuse, 0x31, P0 ;  /* 0x000000317000780c */ /* 0x040fe40000741670 */
[----:B------:R-:W-:-:S07]  /*df20*/  ISETP.LT.OR P1, PT, R112, 0x41, P0 ;  /* 0x000000417000780c */ /* 0x000fce0000721670 */
[----:B------:R4:W-:Y:S04]  /*df30*/  LDGSTS.E.BYPASS.LTC128B.128 [R224+0x1100], [R12.64], !P3 ;  /* 0x011000000ce07fae */ /* 0x0009e8000d901d48 */
[----:B------:R1:W-:Y:S01]  /*df40*/  LDGSTS.E.BYPASS.LTC128B.128 [R224+0x1900], [R2.64], !P2 ;  /* 0x0190000002e07fae */ /* 0x0003e2000d101d48 */
[----:B--2---:R-:W-:-:S04]  /*df50*/  IADD3 R16, P0, R2, UR7, RZ ;  /* 0x0000000702107c10 */ /* 0x004fc8000ff1e0ff */
[----:B------:R-:W-:-:S05]  /*df60*/  IADD3.X R17, R3, UR5, RZ, P0, !PT ;  /* 0x0000000503117c10 */ /* 0x000fca00087fe4ff */
[----:B------:R2:W-:Y:S04]  /*df70*/  LDGSTS.E.BYPASS.LTC128B.128 [R224+0x2100], [R16.64], !P1 ;  /* 0x0210000010e07fae */ /* 0x0005e8000c901d48 */
[----:B------:R-:W-:Y:S01]  /*df80*/  LDSM.16.M88.4 R44, [R213+0x1000] ;  /* 0x00100000d52c783b */ /* 0x000fe20000000200 */
[C---:B------:R-:W-:Y:S03]  /*df90*/  HMMA.16816.F32.BF16 R72, R4.reuse, R28, R52 ;  /* 0x0000001c0448723c */ /* 0x040fe60000041834 */
[----:B------:R-:W-:Y:S04]  /*dfa0*/  LDSM.16.M88.4 R52, [R213] ;  /* 0x00000000d534783b */ /* 0x000fe80000000200 */
[----:B------:R-:W-:Y:S01]  /*dfb0*/  LDSM.16.M88.4 R40, [R213+0x1800] ;  /* 0x00180000d528783b */ /* 0x000fe20000000200 */
[C---:B------:R-:W-:Y:S03]  /*dfc0*/  HMMA.16816.F32.BF16 R24, R4.reuse, R32, R48 ;  /* 0x000000200418723c */ /* 0x040fe60000041830 */
[----:B------:R-:W-:Y:S04]  /*dfd0*/  LDSM.16.M88.4 R48, [R213+0x800] ;  /* 0x00080000d530783b */ /* 0x000fe80000000200 */
[----:B----4-:R-:W-:Y:S01]  /*dfe0*/  LDSM.16.M88.4 R12, [R215] ;  /* 0x00000000d70c783b */ /* 0x010fe20000000200 */
[C---:B------:R-:W-:Y:S03]  /*dff0*/  HMMA.16816.F32.BF16 R156, R4.reuse, R20, R60 ;  /* 0x00000014049c723c */ /* 0x040fe6000004183c */
[----:B------:R-:W-:Y:S04]  /*e000*/  LDSM.16.M88.4 R60, [R213+0x2000] ;  /* 0x00200000d53c783b */ /* 0x000fe80000000200 */
[----:B--2---:R-:W2:Y:S01]  /*e010*/  LDSM.16.M88.4 R16, [R215+0x2000] ;  /* 0x00200000d710783b */ /* 0x004ea20000000200 */
[----:B------:R-:W-:Y:S03]  /*e020*/  HMMA.16816.F32.BF16 R68, R4, R58, R68 ;  /* 0x0000003a0444723c */ /* 0x000fe60000041844 */
[----:B------:R-:W0:Y:S05]  /*e030*/  LDGDEPBAR ;  /* 0x00000000000079af */ /* 0x000e2a0000000000 */
[----:B-1---5:R-:W-:Y:S08]  /*e040*/  HMMA.16816.F32.BF16 R136, R8, R56, R120 ;  /* 0x000000380888723c */ /* 0x022ff00000041878 */
[----:B------:R-:W-:Y:S08]  /*e050*/  HMMA.16816.F32.BF16 R64, R4, R38, R64 ;  /* 0x000000260440723c */ /* 0x000ff00000041840 */
[C---:B------:R-:W-:Y:S08]  /*e060*/  HMMA.16816.F32.BF16 R144, R8.reuse, R36, R104 ;  /* 0x000000240890723c */ /* 0x040ff00000041868 */
[C---:B------:R-:W-:Y:S08]  /*e070*/  HMMA.16816.F32.BF16 R56, R8.reuse, R58, R148 ;  /* 0x0000003a0838723c */ /* 0x040ff00000041894 */
[----:B------:R-:W-:Y:S01]  /*e080*/  HMMA.16816.F32.BF16 R104, R8, R38, R128 ;  /* 0x000000260868723c */ /* 0x000fe20000041880 */
[----:B------:R-:W-:Y:S07]  /*e090*/  LDSM.16.M88.4 R36, [R210] ;  /* 0x00000000d224783b */ /* 0x000fee0000000200 */
[----:B------:R-:W-:Y:S08]  /*e0a0*/  HMMA.16816.F32.BF16 R168, R4, R34, R96 ;  /* 0x0000002204a8723c */ /* 0x000ff00000041860 */
[C---:B------:R-:W-:Y:S08]  /*e0b0*/  HMMA.16816.F32.BF16 R152, R8.reuse, R32, R100 ;  /* 0x000000200898723c */ /* 0x040ff00000041864 */
[----:B------:R-:W-:Y:S01]  /*e0c0*/  HMMA.16816.F32.BF16 R120, R8, R34, R124 ;  /* 0x000000220878723c */ /* 0x000fe2000004187c */
[----:B------:R-:W-:Y:S07]  /*e0d0*/  LDSM.16.M88.4 R32, [R210+0x800] ;  /* 0x00080000d220783b */ /* 0x000fee0000000200 */
[C---:B------:R-:W-:Y:S08]  /*e0e0*/  HMMA.16816.F32.BF16 R160, R4.reuse, R30, R116 ;  /* 0x0000001e04a0723c */ /* 0x040ff00000041874 */
[----:B------:R-:W-:Y:S01]  /*e0f0*/  HMMA.16816.F32.BF16 R140, R4, R22, R108 ;  /* 0x00000016048c723c */ /* 0x000fe2000004186c */
[----:B------:R-:W1:Y:S07]  /*e100*/  LDSM.16.M88.4 R4, [R216+0x2000] ;  /* 0x00200000d804783b */ /* 0x000e6e0000000200 */
[C---:B------:R-:W-:Y:S08]  /*e110*/  HMMA.16816.F32.BF16 R164, R8.reuse, R28, R92 ;  /* 0x0000001c08a4723c */ /* 0x040ff0000004185c */
[C---:B------:R-:W-:Y:S08]  /*e120*/  HMMA.16816.F32.BF16 R172, R8.reuse, R20, R88 ;  /* 0x0000001408ac723c */ /* 0x040ff00000041858 */
[C---:B------:R-:W-:Y:S01]  /*e130*/  HMMA.16816.F32.BF16 R132, R8.reuse, R30, R132 ;  /* 0x0000001e0884723c */ /* 0x040fe20000041884 */
[----:B------:R-:W-:Y:S07]  /*e140*/  LDSM.16.M88.4 R28, [R210+0x1000] ;  /* 0x00100000d21c783b */ /* 0x000fee0000000200 */
[----:B------:R-:W-:Y:S01]  /*e150*/  HMMA.16816.F32.BF16 R128, R8, R22, R84 ;  /* 0x000000160880723c */ /* 0x000fe20000041854 */
[----:B------:R-:W4:Y:S04]  /*e160*/  LDSM.16.M88.4 R8, [R216] ;  /* 0x00000000d808783b */ /* 0x000f280000000200 */
[----:B------:R-:W1:Y:S03]  /*e170*/  LDSM.16.M88.4 R20, [R210+0x2000] ;  /* 0x00200000d214783b */ /* 0x000e660000000200 */
[----:B--2---:R-:W-:Y:S01]  /*e180*/  HMMA.16816.F32.BF16 R108, R16, R44, R24 ;  /* 0x0000002c106c723c */ /* 0x004fe20000041818 */
[----:B------:R-:W2:Y:S01]  /*e190*/  LDSM.16.M88.4 R24, [R210+0x1800] ;  /* 0x00180000d218783b */ /* 0x000ea20000000200 */
[----:B---3--:R-:W-:Y:S01]  /*e1a0*/  ISETP.GT.AND P0, PT, R113, R248, PT ;  /* 0x000000f87100720c */ /* 0x008fe20003f04270 */
[----:B------:R-:W-:-:S05]  /*e1b0*/  DEPBAR.LE SB0, 0x0 ;  /* 0x000080000000791a */ /* 0x000fca0000000000 */
        /* <DEDUP_REMOVED lines=20> */
[C---:B-1----:R-:W-:Y:S08]  /*e300*/  HMMA.16816.F32.BF16 R104, R4.reuse, R38, R92 ;  /* 0x000000260468723c */ /* 0x042ff0000004185c */
[----:B------:R-:W-:Y:S08]  /*e310*/  HMMA.16816.F32.BF16 R92, R4, R34, R88 ;  /* 0x00000022045c723c */ /* 0x000ff00000041858 */
[-C--:B----4-:R-:W-:Y:S08]  /*e320*/  HMMA.16816.F32.BF16 R60, R8, R28.reuse, R52 ;  /* 0x0000001c083c723c */ /* 0x090ff00000041834 */
[C---:B------:R-:W-:Y:S08]  /*e330*/  HMMA.16816.F32.BF16 R88, R4.reuse, R28, R108 ;  /* 0x0000001c0458723c */ /* 0x040ff0000004186c */
[-C--:B------:R-:W-:Y:S08]  /*e340*/  HMMA.16816.F32.BF16 R84, R4, R30.reuse, R84 ;  /* 0x0000001e0454723c */ /* 0x080ff00000041854 */
[C---:B------:R-:W-:Y:S08]  /*e350*/  HMMA.16816.F32.BF16 R52, R8.reuse, R30, R48 ;  /* 0x0000001e0834723c */ /* 0x040ff00000041830 */
[----:B------:R-:W-:Y:S08]  /*e360*/  HMMA.16816.F32.BF16 R28, R8, R20, R16 ;  /* 0x00000014081c723c */ /* 0x000ff00000041810 */
[C---:B------:R-:W-:Y:S08]  /*e370*/  HMMA.16816.F32.BF16 R124, R4.reuse, R36, R124 ;  /* 0x00000024047c723c */ /* 0x040ff0000004187c */
        /* <DEDUP_REMOVED lines=18> */
[----:B------:R-:W-:Y:S02]  /*e4a0*/  SHF.R.S32.HI R2, RZ, 0x1f, R0 ;  /* 0x0000001fff027819 */ /* 0x000fe40000011400 */
        /* <DEDUP_REMOVED lines=26> */
.L_x_3096:
[----:B------:R-:W-:Y:S05]  /*e650*/  BSYNC B0 ;  /* 0x0000000000007941 */ /* 0x000fea0003800000 */
.L_x_3095:
        /* <DEDUP_REMOVED lines=17> */
[C---:B------:R-:W-:Y:S02]  /*e770*/  IMNMX R4, R5.reuse, R2, PT ;  /* 0x0000000205047217 */ /* 0x040fe40003800200 */
[----:B------:R-:W-:Y:S02]  /*e780*/  IMNMX R3, R5, R3, PT ;  /* 0x0000000305037217 */ /* 0x000fe40003800200 */
[C---:B------:R-:W-:Y:S02]  /*e790*/  ISETP.GT.AND P3, PT, R4.reuse, RZ, PT ;  /* 0x000000ff0400720c */ /* 0x040fe40003f64270 */
[----:B------:R-:W-:Y:S02]  /*e7a0*/  ISETP.GT.AND P2, PT, R4, 0x1, PT ;  /* 0x000000010400780c */ /* 0x000fe40003f44270 */
[----:B------:R-:W-:Y:S02]  /*e7b0*/  FSEL R9, R72, -INF , P3 ;  /* 0xff80000048097808 */ /* 0x000fe40001800000 */
[----:B------:R-:W-:-:S02]  /*e7c0*/  ISETP.GT.AND P1, PT, R3, RZ, PT ;  /* 0x000000ff0300720c */ /* 0x000fc40003f24270 */
[----:B------:R-:W-:Y:S02]  /*e7d0*/  ISETP.GT.AND P0, PT, R3, 0x1, PT ;  /* 0x000000010300780c */ /* 0x000fe40003f04270 */
[----:B------:R-:W-:Y:S02]  /*e7e0*/  ISETP.GT.AND P3, PT, R4, 0x8, PT ;  /* 0x000000080400780c */ /* 0x000fe40003f64270 */
[----:B------:R-:W-:Y:S02]  /*e7f0*/  FSEL R25, R73, -INF , P2 ;  /* 0xff80000049197808 */ /* 0x000fe40001000000 */
[----:B------:R-:W-:Y:S02]  /*e800*/  FSEL R32, R74, -INF , P1 ;  /* 0xff8000004a207808 */ /* 0x000fe40000800000 */
[----:B------:R-:W-:Y:S02]  /*e810*/  FSEL R33, R75, -INF , P0 ;  /* 0xff8000004b217808 */ /* 0x000fe40000000000 */
[----:B------:R-:W-:-:S02]  /*e820*/  ISETP.GT.AND P2, PT, R4, 0x9, PT ;  /* 0x000000090400780c */ /* 0x000fc40003f44270 */
[----:B------:R-:W-:Y:S01]  /*e830*/  FSEL R26, R68, -INF , P3 ;  /* 0xff800000441a7808 */ /* 0x000fe20001800000 */
[----:B-----5:R-:W-:Y:S01]  /*e840*/  IMAD.IADD R6, R0, 0x1, R6 ;  /* 0x0000000100067824 */ /* 0x020fe200078e0206 */
[C---:B------:R-:W-:Y:S02]  /*e850*/  ISETP.GT.AND P1, PT, R3.reuse, 0x8, PT ;  /* 0x000000080300780c */ /* 0x040fe40003f24270 */
[----:B------:R-:W-:Y:S02]  /*e860*/  ISETP.GT.AND P0, PT, R3, 0x9, PT ;  /* 0x000000090300780c */ /* 0x000fe40003f04270 */
[----:B------:R-:W-:Y:S02]  /*e870*/  ISETP.GT.AND P3, PT, R4, 0x10, PT ;  /* 0x000000100400780c */ /* 0x000fe40003f64270 */
[----:B------:R-:W-:Y:S02]  /*e880*/  FSEL R27, R69, -INF , P2 ;  /* 0xff800000451b7808 */ /* 0x000fe40001000000 */
[----:B------:R-:W-:-:S02]  /*e890*/  FSEL R34, R70, -INF , P1 ;  /* 0xff80000046227808 */ /* 0x000fc40000800000 */
[----:B------:R-:W-:Y:S02]  /*e8a0*/  FSEL R36, R71, -INF , P0 ;  /* 0xff80000047247808 */ /* 0x000fe40000000000 */
[----:B------:R-:W-:Y:S01]  /*e8b0*/  FSEL R69, R64, -INF , P3 ;  /* 0xff80000040457808 */ /* 0x000fe20001800000 */
[----:B------:R-:W-:Y:S01]  /*e8c0*/  IMAD.IADD R0, R0, 0x1, R7 ;  /* 0x0000000100007824 */ /* 0x000fe200078e0207 */
[C---:B------:R-:W-:Y:S02]  /*e8d0*/  ISETP.GT.AND P1, PT, R3.reuse, 0x10, PT ;  /* 0x000000100300780c */ /* 0x040fe40003f24270 */
[----:B------:R-:W-:Y:S02]  /*e8e0*/  ISETP.GT.AND P0, PT, R3, 0x11, PT ;  /* 0x000000110300780c */ /* 0x000fe40003f04270 */
[----:B------:R-:W-:Y:S02]  /*e8f0*/  ISETP.GT.AND P3, PT, R4, 0x18, PT ;  /* 0x000000180400780c */ /* 0x000fe40003f64270 */
[----:B------:R-:W-:-:S02]  /*e900*/  IMNMX R2, R5, R6, PT ;  /* 0x0000000605027217 */ /* 0x000fc40003800200 */
[----:B------:R-:W-:Y:S02]  /*e910*/  FSEL R111, R66, -INF , P1 ;  /* 0xff800000426f7808 */ /* 0x000fe40000800000 */
[----:B------:R-:W-:Y:S02]  /*e920*/  FSEL R112, R67, -INF , P0 ;  /* 0xff80000043707808 */ /* 0x000fe40000000000 */
[----:B------:R-:W-:Y:S02]  /*e930*/  FSEL R96, R56, -INF , P3 ;  /* 0xff80000038607808 */ /* 0x000fe40001800000 */
[----:B------:R-:W-:Y:S02]  /*e940*/  ISETP.GT.AND P2, PT, R4, 0x11, PT ;  /* 0x000000110400780c */ /* 0x000fe40003f44270 */
[C---:B------:R-:W-:Y:S02]  /*e950*/  ISETP.GT.AND P1, PT, R3.reuse, 0x18, PT ;  /* 0x000000180300780c */ /* 0x040fe40003f24270 */
[----:B------:R-:W-:-:S02]  /*e960*/  ISETP.GT.AND P0, PT, R3, 0x19, PT ;  /* 0x000000190300780c */ /* 0x000fc40003f04270 */
[----:B------:R-:W-:Y:S02]  /*e970*/  ISETP.GT.AND P3, PT, R2, RZ, PT ;  /* 0x000000ff0200720c */ /* 0x000fe40003f64270 */
[----:B------:R-:W-:Y:S02]  /*e980*/  IMNMX R0, R5, R0, PT ;  /* 0x0000000005007217 */ /* 0x000fe40003800200 */
[----:B------:R-:W-:Y:S02]  /*e990*/  FSEL R71, R65, -INF , P2 ;  /* 0xff80000041477808 */ /* 0x000fe40001000000 */
[----:B------:R-:W-:Y:S02]  /*e9a0*/  FSEL R113, R58, -INF , P1 ;  /* 0xff8000003a717808 */ /* 0x000fe40000800000 */
[----:B------:R-:W-:Y:S02]  /*e9b0*/  FSEL R131, R59, -INF , P0 ;  /* 0xff8000003b837808 */ /* 0x000fe40000000000 */
[----:B------:R-:W-:-:S02]  /*e9c0*/  FSEL R10, R124, -INF , P3 ;  /* 0xff8000007c0a7808 */ /* 0x000fc40001800000 */
[----:B------:R-:W-:Y:S02]  /*e9d0*/  ISETP.GT.AND P2, PT, R4, 0x19, PT ;  /* 0x000000190400780c */ /* 0x000fe40003f44270 */
[C---:B------:R-:W-:Y:S02]  /*e9e0*/  ISETP.GT.AND P1, PT, R0.reuse, RZ, PT ;  /* 0x000000ff0000720c */ /* 0x040fe40003f24270 */
[----:B------:R-:W-:Y:S02]  /*e9f0*/  ISETP.GT.AND P0, PT, R0, 0x1, PT ;  /* 0x000000010000780c */ /* 0x000fe40003f04270 */
[----:B------:R-:W-:Y:S02]  /*ea00*/  ISETP.GT.AND P3, PT, R2, 0x8, PT ;  /* 0x000000080200780c */ /* 0x000fe40003f64270 */
[----:B------:R-:W-:Y:S02]  /*ea10*/  FSEL R97, R57, -INF , P2 ;  /* 0xff80000039617808 */ /* 0x000fe40001000000 */
[----:B------:R-:W-:-:S02]  /*ea20*/  FSEL R14, R126, -INF , P1 ;  /* 0xff8000007e0e7808 */ /* 0x000fc40000800000 */
[----:B------:R-:W-:Y:S02]  /*ea30*/  FSEL R15, R127, -INF , P0 ;  /* 0xff8000007f0f7808 */ /* 0x000fe40000000000 */
[----:B------:R-:W-:Y:S02]  /*ea40*/  FSEL R12, R104, -INF , P3 ;  /* 0xff800000680c7808 */ /* 0x000fe40001800000 */
[----:B------:R-:W-:Y:S02]  /*ea50*/  ISETP.GT.AND P2, PT, R2, 0x1, PT ;  /* 0x000000010200780c */ /* 0x000fe40003f44270 */
[C---:B------:R-:W-:Y:S02]  /*ea60*/  ISETP.GT.AND P1, PT, R0.reuse, 0x8, PT ;  /* 0x000000080000780c */ /* 0x040fe40003f24270 */
[----:B------:R-:W-:Y:S02]  /*ea70*/  ISETP.GT.AND P0, PT, R0, 0x9, PT ;  /* 0x000000090000780c */ /* 0x000fe40003f04270 */
[----:B------:R-:W-:-:S02]  /*ea80*/  ISETP.GT.AND P3, PT, R2, 0x10, PT ;  /* 0x000000100200780c */ /* 0x000fc40003f64270 */
[----:B------:R-:W-:Y:S02]  /*ea90*/  FSEL R11, R125, -INF , P2 ;  /* 0xff8000007d0b7808 */ /* 0x000fe40001000000 */
[----:B------:R-:W-:Y:S02]  /*eaa0*/  FSEL R20, R106, -INF , P1 ;  /* 0xff8000006a147808 */ /* 0x000fe40000800000 */
[----:B------:R-:W-:Y:S02]  /*eab0*/  FSEL R24, R107, -INF , P0 ;  /* 0xff8000006b187808 */ /* 0x000fe40000000000 */
[----:B------:R-:W-:Y:S02]  /*eac0*/  FSEL R35, R116, -INF , P3 ;  /* 0xff80000074237808 */ /* 0x000fe40001800000 */
[----:B------:R-:W-:Y:S02]  /*ead0*/  ISETP.GT.AND P2, PT, R2, 0x9, PT ;  /* 0x000000090200780c */ /* 0x000fe40003f44270 */
[----:B------:R-:W-:-:S02]  /*eae0*/  ISETP.GT.AND P1, PT, R0, 0x10, PT ;  /* 0x000000100000780c */ /* 0x000fc40003f24270 */
[----:B------:R-:W-:Y:S02]  /*eaf0*/  ISETP.GT.AND P0, PT, R0, 0x11, PT ;  /* 0x000000110000780c */ /* 0x000fe40003f04270 */
[----:B------:R-:W-:Y:S02]  /*eb00*/  ISETP.GT.AND P3, PT, R2, 0x18, PT ;  /* 0x000000180200780c */ /* 0x000fe40003f64270 */
[----:B------:R-:W-:Y:S02]  /*eb10*/  FSEL R13, R105, -INF , P2 ;  /* 0xff800000690d7808 */ /* 0x000fe40001000000 */
[----:B------:R-:W-:Y:S02]  /*eb20*/  FSEL R44, R118, -INF , P1 ;  /* 0xff800000762c7808 */ /* 0x000fe40000800000 */
[----:B------:R-:W-:Y:S02]  /*eb30*/  FSEL R45, R119, -INF , P0 ;  /* 0xff800000772d7808 */ /* 0x000fe40000000000 */
[----:B------:R-:W-:-:S02]  /*eb40*/  FSEL R38, R92, -INF , P3 ;  /* 0xff8000005c267808 */ /* 0x000fc40001800000 */
[----:B------:R-:W-:Y:S02]  /*eb50*/  ISETP.GT.AND P2, PT, R2, 0x11, PT ;  /* 0x000000110200780c */ /* 0x000fe40003f44270 */
[C---:B------:R-:W-:Y:S02]  /*eb60*/  ISETP.GT.AND P1, PT, R0.reuse, 0x18, PT ;  /* 0x000000180000780c */ /* 0x040fe40003f24270 */
        /* <DEDUP_REMOVED lines=16> */
[C---:B------:R-:W-:Y:S02]  /*ec70*/  ISETP.GT.AND P0, PT, R4.reuse, 0x21, PT ;  /* 0x000000210400780c */ /* 0x040fe40003f04270 */
[C---:B------:R-:W-:Y:S02]  /*ec80*/  ISETP.GT.AND P4, PT, R4.reuse, 0x30, PT ;  /* 0x000000300400780c */ /* 0x040fe40003f84270 */
[----:B------:R-:W-:Y:S02]  /*ec90*/  ISETP.GT.AND P3, PT, R4, 0x39, PT ;  /* 0x000000390400780c */ /* 0x000fe40003f64270 */
        /* <DEDUP_REMOVED lines=20> */
[----:B------:R-:W-:-:S02]  /*ede0*/  FSEL R148, R40, -INF , P1 ;  /* 0xff80000028947808 */ /* 0x000fc40000800000 */
[----:B------:R-:W-:Y:S02]  /*edf0*/  FMNMX.FTZ R4, R71, R4, !PT ;  /* 0x0000000447047209 */ /* 0x000fe40007810000 */
[----:B------:R-:W-:Y:S02]  /*ee00*/  ISETP.GT.AND P0, PT, R2, 0x28, PT ;  /* 0x000000280200780c */ /* 0x000fe40003f04270 */
[----:B------:R-:W-:Y:S02]  /*ee10*/  ISETP.GT.AND P1, PT, R0, 0x28, PT ;  /* 0x000000280000780c */ /* 0x000fe40003f24270 */
[----:B------:R-:W-:Y:S02]  /*ee20*/  FMNMX.FTZ R5, R35, R5, !PT ;  /* 0x0000000523057209 */ /* 0x000fe40007810000 */
[----:B------:R-:W-:Y:S02]  /*ee30*/  FMNMX.FTZ R4, R96, R4, !PT ;  /* 0x0000000460047209 */ /* 0x000fe40007810000 */
[----:B------:R-:W-:-:S02]  /*ee40*/  FSEL R137, R52, -INF , P2 ;  /* 0xff80000034897808 */ /* 0x000fc40001000000 */
[----:B------:R-:W-:Y:S02]  /*ee50*/  FSEL R126, R84, -INF , P0 ;  /* 0xff800000547e7808 */ /* 0x000fe40000000000 */
[----:B------:R-:W-:Y:S02]  /*ee60*/  FSEL R135, R86, -INF , P1 ;  /* 0xff80000056877808 */ /* 0x000fe40000800000 */
[----:B------:R-:W-:Y:S02]  /*ee70*/  FSEL R155, R28, -INF , P3 ;  /* 0xff8000001c9b7808 */ /* 0x000fe40001800000 */
[----:B------:R-:W-:Y:S02]  /*ee80*/  FMNMX.FTZ R5, R37, R5, !PT ;  /* 0x0000000525057209 */ /* 0x000fe40007810000 */
[----:B------:R-:W-:Y:S02]  /*ee90*/  ISETP.GT.AND P2, PT, R2, 0x29, PT ;  /* 0x000000290200780c */ /* 0x000fe40003f44270 */
        /* <DEDUP_REMOVED lines=15> */
[C---:B------:R-:W-:Y:S02]  /*ef90*/  ISETP.GT.AND P1, PT, R2.reuse, 0x48, PT ;  /* 0x000000480200780c */ /* 0x040fe40003f24270 */
[----:B------:R-:W-:Y:S02]  /*efa0*/  ISETP.GT.AND P3, PT, R2, 0x49, PT ;  /* 0x000000490200780c */ /* 0x000fe40003f64270 */
[----:B------:R-:W-:Y:S02]  /*efb0*/  FMNMX.FTZ R2, R114, R4, !PT ;  /* 0x0000000472027209 */ /* 0x000fe40007810000 */
        /* <DEDUP_REMOVED lines=41> */
[----:B------:R-:W-:Y:S02]  /*f250*/  ISETP.GT.AND P0, PT, R0, 0x31, PT ;  /* 0x000000310000780c */ /* 0x000fe40003f04270 */
[----:B------:R-:W-:-:S02]  /*f260*/  FMNMX.FTZ R5, R136, R5, !PT ;  /* 0x0000000588057209 */ /* 0x000fc40007810000 */
[----:B------:R-:W-:Y:S02]  /*f270*/  FMNMX.FTZ R6, R201, R4, !PT ;  /* 0x00000004c9067209 */ /* 0x000fe40007810000 */
[----:B------:R-:W-:Y:S02]  /*f280*/  FMNMX.FTZ R4, R32, R33, !PT ;  /* 0x0000002120047209 */ /* 0x000fe40007810000 */
[----:B------:R-:W-:Y:S02]  /*f290*/  ISETP.GT.AND P2, PT, R0, 0x38, PT ;  /* 0x000000380000780c */ /* 0x000fe40003f44270 */
[----:B------:R-:W-:Y:S02]  /*f2a0*/  FMNMX.FTZ R2, R206, R2, !PT ;  /* 0x00000002ce027209 */ /* 0x000fe40007810000 */
[----:B------:R-:W-:Y:S02]  /*f2b0*/  FSEL R154, R103, -INF , P0 ;  /* 0xff800000679a7808 */ /* 0x000fe40000000000 */
[----:B------:R-:W-:-:S02]  /*f2c0*/  FMNMX.FTZ R5, R153, R5, !PT ;  /* 0x0000000599057209 */ /* 0x000fc40007810000 */
[----:B------:R-:W-:Y:S01]  /*f2d0*/  FMNMX.FTZ R4, R34, R4, !PT ;  /* 0x0000000422047209 */ /* 0x000fe20007810000 */
[----:B------:R-:W1:Y:S01]  /*f2e0*/  SHFL.BFLY PT, R7, R2, 0x2, 0x1f ;  /* 0x0c401f0002077f89 */ /* 0x000e6200000e0000 */
[----:B------:R-:W-:Y:S02]  /*f2f0*/  FSEL R141, R82, -INF , P2 ;  /* 0xff800000528d7808 */ /* 0x000fe40001000000 */
[C---:B------:R-:W-:Y:S02]  /*f300*/  ISETP.GT.AND P4, PT, R0.reuse, 0x39, PT ;  /* 0x000000390000780c */ /* 0x040fe40003f84270 */
[C---:B------:R-:W-:Y:S02]  /*f310*/  ISETP.GT.AND P1, PT, R0.reuse, 0x40, PT ;  /* 0x000000400000780c */ /* 0x040fe40003f24270 */
[C---:B------:R-:W-:Y:S02]  /*f320*/  ISETP.GT.AND P0, PT, R0.reuse, 0x41, PT ;  /* 0x000000410000780c */ /* 0x040fe40003f04270 */
[----:B------:R-:W-:-:S02]  /*f330*/  ISETP.GT.AND P3, PT, R0, 0x48, PT ;  /* 0x000000480000780c */ /* 0x000fc40003f64270 */
[----:B------:R-:W-:Y:S02]  /*f340*/  ISETP.GT.AND P2, PT, R0, 0x49, PT ;  /* 0x000000490000780c */ /* 0x000fe40003f44270 */
[----:B------:R-:W-:Y:S02]  /*f350*/  FMNMX.FTZ R0, R154, R5, !PT ;  /* 0x000000059a007209 */ /* 0x000fe40007810000 */
[----:B------:R-:W-:Y:S01]  /*f360*/  FMNMX.FTZ R5, R36, R4, !PT ;  /* 0x0000000424057209 */ /* 0x000fe20007810000 */
[----:B------:R-:W2:Y:S03]  /*f370*/  SHFL.BFLY PT, R8, R6, 0x2, 0x1f ;  /* 0x0c401f0006087f89 */ /* 0x000ea600000e0000 */
[----:B------:R-:W-:Y:S02]  /*f380*/  FMNMX.FTZ R5, R111, R5, !PT ;  /* 0x000000056f057209 */ /* 0x000fe40007810000 */
[----:B------:R-:W-:-:S02]  /*f390*/  FSEL R142, R83, -INF , P4 ;  /* 0xff800000538e7808 */ /* 0x000fc40002000000 */
[----:B------:R-:W-:Y:S02]  /*f3a0*/  FMNMX.FTZ R5, R112, R5, !PT ;  /* 0x0000000570057209 */ /* 0x000fe40007810000 */
[----:B------:R-:W-:Y:S02]  /*f3b0*/  FMNMX.FTZ R0, R141, R0, !PT ;  /* 0x000000008d007209 */ /* 0x000fe40007810000 */
[----:B------:R-:W-:Y:S02]  /*f3c0*/  FSEL R189, R122, -INF , P1 ;  /* 0xff8000007abd7808 */ /* 0x000fe40000800000 */
[----:B------:R-:W-:Y:S02]  /*f3d0*/  ISETP.GT.AND P1, PT, R3, 0x20, PT ;  /* 0x000000200300780c */ /* 0x000fe40003f24270 */
[----:B------:R-:W-:Y:S02]  /*f3e0*/  FMNMX.FTZ R5, R113, R5, !PT ;  /* 0x0000000571057209 */ /* 0x000fe40007810000 */
[----:B------:R-:W-:-:S02]  /*f3f0*/  FMNMX.FTZ R0, R142, R0, !PT ;  /* 0x000000008e007209 */ /* 0x000fc40007810000 */
[----:B------:R-:W-:Y:S02]  /*f400*/  FSEL R197, R123, -INF , P0 ;  /* 0xff8000007bc57808 */ /* 0x000fe40000000000 */
[----:B------:R-:W-:Y:S02]  /*f410*/  ISETP.GT.AND P0, PT, R3, 0x21, PT ;  /* 0x000000210300780c */ /* 0x000fe40003f04270 */
[----:B------:R-:W-:Y:S02]  /*f420*/  FSEL R128, R62, -INF , P1 ;  /* 0xff8000003e807808 */ /* 0x000fe40000800000 */
[----:B------:R-:W-:Y:S02]  /*f430*/  FMNMX.FTZ R5, R131, R5, !PT ;  /* 0x0000000583057209 */ /* 0x000fe40007810000 */
[----:B------:R-:W-:Y:S02]  /*f440*/  FMNMX.FTZ R0, R189, R0, !PT ;  /* 0x00000000bd007209 */ /* 0x000fe40007810000 */
[----:B------:R-:W-:-:S02]  /*f450*/  FSEL R130, R63, -INF , P0 ;  /* 0xff8000003f827808 */ /* 0x000fc40000000000 */
[----:B------:R-:W-:Y:S02]  /*f460*/  ISETP.GT.AND P1, PT, R3, 0x28, PT ;  /* 0x000000280300780c */ /* 0x000fe40003f24270 */
[----:B------:R-:W-:Y:S02]  /*f470*/  FMNMX.FTZ R5, R128, R5, !PT ;  /* 0x0000000580057209 */ /* 0x000fe40007810000 */
[----:B------:R-:W-:Y:S02]  /*f480*/  FSEL R192, R78, -INF , P3 ;  /* 0xff8000004ec07808 */ /* 0x000fe40001800000 */
[----:B------:R-:W-:Y:S02]  /*f490*/  FMNMX.FTZ R4, R197, R0, !PT ;  /* 0x00000000c5047209 */ /* 0x000fe40007810000 */
[----:B-1----:R-:W-:Y:S02]  /*f4a0*/  FMNMX.FTZ R0, R2, R7, !PT ;  /* 0x0000000702007209 */ /* 0x002fe40007810000 */
[----:B------:R-:W-:-:S02]  /*f4b0*/  ISETP.GT.AND P0, PT, R3, 0x29, PT ;  /* 0x000000290300780c */ /* 0x000fc40003f04270 */
[----:B------:R-:W-:Y:S02]  /*f4c0*/  FSEL R125, R54, -INF , P1 ;  /* 0xff800000367d7808 */ /* 0x000fe40000800000 */
[----:B------:R-:W-:Y:S02]  /*f4d0*/  FMNMX.FTZ R5, R130, R5, !PT ;  /* 0x0000000582057209 */ /* 0x000fe40007810000 */
[----:B------:R-:W-:Y:S02]  /*f4e0*/  FSEL R202, R79, -INF , P2 ;  /* 0xff8000004fca7808 */ /* 0x000fe40001000000 */
[----:B------:R-:W-:Y:S01]  /*f4f0*/  FMNMX.FTZ R2, R192, R4, !PT ;  /* 0x00000004c0027209 */ /* 0x000fe20007810000 */
[----:B------:R-:W1:Y:S01]  /*f500*/  SHFL.BFLY PT, R7, R0, 0x1, 0x1f ;  /* 0x0c201f0000077f89 */ /* 0x000e6200000e0000 */
[----:B------:R-:W-:Y:S02]  /*f510*/  FSEL R127, R55, -INF , P0 ;  /* 0xff800000377f7808 */ /* 0x000fe40000000000 */
[----:B------:R-:W-:-:S02]  /*f520*/  ISETP.GT.AND P1, PT, R3, 0x30, PT ;  /* 0x000000300300780c */ /* 0x000fc40003f24270 */
[----:B------:R-:W-:Y:S02]  /*f530*/  FMNMX.FTZ R5, R125, R5, !PT ;  /* 0x000000057d057209 */ /* 0x000fe40007810000 */
[----:B------:R-:W-:Y:S02]  /*f540*/  FMNMX.FTZ R2, R202, R2, !PT ;  /* 0x00000002ca027209 */ /* 0x000fe40007810000 */
[----:B--2---:R-:W-:Y:S02]  /*f550*/  FMNMX.FTZ R4, R6, R8, !PT ;  /* 0x0000000806047209 */ /* 0x004fe40007810000 */
[----:B------:R-:W-:Y:S02]  /*f560*/  ISETP.GT.AND P0, PT, R3, 0x31, PT ;  /* 0x000000310300780c */ /* 0x000fe40003f04270 */
[----:B------:R-:W-:Y:S02]  /*f570*/  FSEL R143, R50, -INF , P1 ;  /* 0xff800000328f7808 */ /* 0x000fe40000800000 */
[----:B------:R-:W-:Y:S01]  /*f580*/  FMNMX.FTZ R5, R127, R5, !PT ;  /* 0x000000057f057209 */ /* 0x000fe20007810000 */
[----:B------:R-:W2:Y:S01]  /*f590*/  SHFL.BFLY PT, R6, R2, 0x2, 0x1f ;  /* 0x0c401f0002067f89 */ /* 0x000ea200000e0000 */
[----:B------:R-:W-:-:S02]  /*f5a0*/  FSEL R146, R51, -INF , P0 ;  /* 0xff80000033927808 */ /* 0x000fc40000000000 */
[----:B------:R-:W-:Y:S01]  /*f5b0*/  ISETP.GT.AND P0, PT, R3, 0x38, PT ;  /* 0x000000380300780c */ /* 0x000fe20003f04270 */
[----:B------:R-:W3:Y:S01]  /*f5c0*/  SHFL.BFLY PT, R8, R4, 0x1, 0x1f ;  /* 0x0c201f0004087f89 */ /* 0x000ee200000e0000 */
[----:B------:R-:W-:Y:S02]  /*f5d0*/  FMNMX.FTZ R5, R143, R5, !PT ;  /* 0x000000058f057209 */ /* 0x000fe40007810000 */
[C---:B------:R-:W-:Y:S02]  /*f5e0*/  ISETP.GT.AND P3, PT, R3.reuse, 0x39, PT ;  /* 0x000000390300780c */ /* 0x040fe40003f64270 */
[----:B------:R-:W-:Y:S02]  /*f5f0*/  FSEL R150, R42, -INF , P0 ;  /* 0xff8000002a967808 */ /* 0x000fe40000000000 */
[----:B------:R-:W-:Y:S02]  /*f600*/  FMNMX.FTZ R5, R146, R5, !PT ;  /* 0x0000000592057209 */ /* 0x000fe40007810000 */
[----:B------:R-:W-:-:S02]  /*f610*/  ISETP.GT.AND P2, PT, R3, 0x40, PT ;  /* 0x000000400300780c */ /* 0x000fc40003f44270 */
[C---:B------:R-:W-:Y:S02]  /*f620*/  ISETP.GT.AND P1, PT, R3.reuse, 0x41, PT ;  /* 0x000000410300780c */ /* 0x040fe40003f24270 */
[C---:B------:R-:W-:Y:S02]  /*f630*/  ISETP.GT.AND P0, PT, R3.reuse, 0x48, PT ;  /* 0x000000480300780c */ /* 0x040fe40003f04270 */
[----:B------:R-:W-:Y:S02]  /*f640*/  ISETP.GT.AND P4, PT, R3, 0x49, PT ;  /* 0x000000490300780c */ /* 0x000fe40003f84270 */
[----:B------:R-:W-:Y:S02]  /*f650*/  FSEL R152, R43, -INF , P3 ;  /* 0xff8000002b987808 */ /* 0x000fe40001800000 */
[----:B------:R-:W-:Y:S01]  /*f660*/  FMNMX.FTZ R3, R150, R5, !PT ;  /* 0x0000000596037209 */ /* 0x000fe20007810000 */
[----:B------:R-:W-:Y:S01]  /*f670*/  LDSM.16.MT88.4 R40, [R211] ;  /* 0x00000000d328783b */ /* 0x000fe20000004200 */
[----:B------:R-:W-:-:S02]  /*f680*/  FSEL R191, R30, -INF , P2 ;  /* 0xff8000001ebf7808 */ /* 0x000fc40001000000 */
[----:B------:R-:W-:Y:S02]  /*f690*/  FMNMX.FTZ R3, R152, R3, !PT ;  /* 0x0000000398037209 */ /* 0x000fe40007810000 */
[----:B-1----:R-:W-:Y:S02]  /*f6a0*/  FMNMX.FTZ R110, R0, R7, !PT ;  /* 0x00000007006e7209 */ /* 0x002fe40007810000 */
[----:B------:R-:W-:Y:S02]  /*f6b0*/  FSEL R193, R31, -INF , P1 ;  /* 0xff8000001fc17808 */ /* 0x000fe40000800000 */
[----:B------:R-:W-:Y:S01]  /*f6c0*/  FMNMX.FTZ R0, R191, R3, !PT ;  /* 0x00000003bf007209 */ /* 0x000fe20007810000 */
[----:B------:R-:W-:Y:S01]  /*f6d0*/  LDSM.16.MT88.4 R28, [R209] ;  /* 0x00000000d11c783b */ /* 0x000fe20000004200 */
[----:B------:R-:W-:Y:S02]  /*f6e0*/  FSEL R199, R18, -INF , P0 ;  /* 0xff80000012c77808 */ /* 0x000fe40000000000 */
[----:B------:R-:W-:-:S02]  /*f6f0*/  FMNMX.FTZ R0, R193, R0, !PT ;  /* 0x00000000c1007209 */ /* 0x000fc40007810000 */
[----:B--2---:R-:W-:Y:S02]  /*f700*/  FMNMX.FTZ R5, R2, R6, !PT ;  /* 0x0000000602057209 */ /* 0x004fe40007810000 */
[----:B---3--:R-:W-:Y:S02]  /*f710*/  FMNMX.FTZ R108, R4, R8, !PT ;  /* 0x00000008046c7209 */ /* 0x008fe40007810000 */
        /* <DEDUP_REMOVED lines=88> */
[----:B------:R3:W1:Y:S02]  /*fca0*/  MUFU.EX2 R185, R5 ;  /* 0x0000000500b97308 */ /* 0x0006640000000800 */
[----:B---3--:R-:W-:-:S06]  /*fcb0*/  FFMA.FTZ R5, R113, c[0x0][0x2d0], -R4 ;  /* 0x0000b40071057a23 */ /* 0x008fcc0000010804 */
[----:B------:R3:W-:Y:S01]  /*fcc0*/  MUFU.EX2 R186, R5 ;  /* 0x0000000500ba7308 */ /* 0x0007e20000000800 */
[----:B-1----:R-:W-:Y:S02]  /*fcd0*/  F2FP.BF16.PACK_AB R11, R239, R238 ;  /* 0x000000eeef0b723e */ /* 0x002fe400000010ff */
[----:B------:R-:W-:Y:S02]  /*fce0*/  F2FP.BF16.PACK_AB R12, R230, R242 ;  /* 0x000000f2e60c723e */ /* 0x000fe400000010ff */
[----:B-----5:R-:W-:Y:S01]  /*fcf0*/  F2FP.BF16.PACK_AB R14, R232, R229 ;  /* 0x000000e5e80e723e */ /* 0x020fe200000010ff */
[----:B---3--:R-:W-:-:S04]  /*fd00*/  FFMA.FTZ R5, R131, c[0x0][0x2d0], -R4 ;  /* 0x0000b40083057a23 */ /* 0x008fc80000010804 */
[----:B------:R1:W3:Y:S01]  /*fd10*/  MUFU.EX2 R184, R5 ;  /* 0x0000000500b87308 */ /* 0x0002e20000000800 */
[----:B------:R-:W-:Y:S02]  /*fd20*/  F2FP.BF16.PACK_AB R13, R6, R227 ;  /* 0x000000e3060d723e */ /* 0x000fe400000010ff */
[----:B------:R-:W-:Y:S01]  /*fd30*/  F2FP.BF16.PACK_AB R15, R228, R7 ;  /* 0x00000007e40f723e */ /* 0x000fe200000010ff */
[----:B-1----:R-:W-:-:S04]  /*fd40*/  FFMA.FTZ R5, R114, c[0x0][0x2d0], -R3 ;  /* 0x0000b40072057a23 */ /* 0x002fc80000010803 */
        /* <DEDUP_REMOVED lines=9> */
[----:B------:R5:W1:Y:S02]  /*fde0*/  MUFU.EX2 R182, R5 ;  /* 0x0000000500b67308 */ /* 0x000a640000000800 */
        /* <DEDUP_REMOVED lines=10> */
[C---:B------:R-:W-:Y:S08]  /*fe90*/  HMMA.16816.F32.BF16 R60, R8.reuse, R30, RZ ;  /* 0x0000001e083c723c */ /* 0x040ff000000418ff */
        /* <DEDUP_REMOVED lines=8> */
[----:B------:R4:W-:Y:S01]  /*ff20*/  MUFU.EX2 R176, R5 ;  /* 0x0000000500b07308 */ /* 0x0009e20000000800 */
[----:B------:R-:W-:Y:S02]  /*ff30*/  F2FP.BF16.PACK_AB R9, R207, R223 ;  /* 0x000000dfcf09723e */ /* 0x000fe400000010ff */
        /* <DEDUP_REMOVED lines=32> */
[C---:B------:R-:W-:Y:S01]  /*10140*/  HMMA.16816.F32.BF16 R44, R12.reuse, R28, RZ ;  /* 0x0000001c0c2c723c */ /* 0x040fe200000418ff */
[--C-:B-1----:R-:W-:Y:S01]  /*10150*/  FFMA.FTZ R5, R130, c[0x0][0x2d0], -R4.reuse ;  /* 0x0000b40082057a23 */ /* 0x102fe20000010804 */
[----:B------:R-:W-:Y:S01]  /*10160*/  ISETP.NE.AND P6, PT, R251, 0x1, PT ;  /* 0x00000001fb00780c */ /* 0x000fe20003fc5270 */
[----:B------:R-:W-:Y:S05]  /*10170*/  LDSM.16.MT88.4 R128, [R208+0x2000] ;  /* 0x00200000d080783b */ /* 0x000fea0000004200 */
[----:B------:R-:W-:Y:S01]  /*10180*/  HMMA.16816.F32.BF16 R120, R12, R30, RZ ;  /* 0x0000001e0c78723c */ /* 0x000fe200000418ff */
[----:B------:R-:W1:Y:S04]  /*10190*/  LDSM.16.MT88.4 R12, [R208+0x1000] ;  /* 0x00100000d00c783b */ /* 0x000e680000004200 */
[----:B------:R-:W-:Y:S03]  /*101a0*/  LDSM.16.MT88.4 R28, [R209+0x1000] ;  /* 0x00100000d11c783b */ /* 0x000fe60000004200 */
[----:B------:R-:W-:Y:S01]  /*101b0*/  HMMA.16816.F32.BF16 R88, R8, R32, R20 ;  /* 0x000000200858723c */ /* 0x000fe20000041814 */
[----:B------:R-:W3:Y:S01]  /*101c0*/  LDSM.16.MT88.4 R20, [R212+0x1000] ;  /* 0x00100000d414783b */ /* 0x000ee20000004200 */
[----:B------:R2:W1:Y:S02]  /*101d0*/  MUFU.EX2 R169, R5 ;  /* 0x0000000500a97308 */ /* 0x0004640000000800 */
[----:B--2---:R-:W-:-:S06]  /*101e0*/  FFMA.FTZ R5, R125, c[0x0][0x2d0], -R4 ;  /* 0x0000b4007d057a23 */ /* 0x004fcc0000010804 */
[----:B------:R2:W-:Y:S02]  /*101f0*/  MUFU.EX2 R167, R5 ;  /* 0x0000000500a77308 */ /* 0x0005e40000000800 */
[----:B--2---:R-:W-:-:S06]  /*10200*/  FFMA.FTZ R5, R127, c[0x0][0x2d0], -R4 ;  /* 0x0000b4007f057a23 */ /* 0x004fcc0000010804 */
[----:B------:R2:W1:Y:S01]  /*10210*/  MUFU.EX2 R166, R5 ;  /* 0x0000000500a67308 */ /* 0x0004620000000800 */
[----:B------:R-:W-:Y:S01]  /*10220*/  HMMA.16816.F32.BF16 R44, R8, R16, R44 ;  /* 0x00000010082c723c */ /* 0x000fe2000004182c */
[----:B--2---:R-:W-:-:S06]  /*10230*/  FFMA.FTZ R5, R144, c[0x0][0x2d0], -R3 ;  /* 0x0000b40090057a23 */ /* 0x004fcc0000010803 */
[----:B------:R2:W-:Y:S01]  /*10240*/  MUFU.EX2 R168, R5 ;  /* 0x0000000500a87308 */ /* 0x0005e20000000800 */
[C---:B------:R-:W-:Y:S08]  /*10250*/  HMMA.16816.F32.BF16 R16, R8.reuse, R18, R120 ;  /* 0x000000120810723c */ /* 0x040ff00000041878 */
[----:B------:R-:W-:Y:S01]  /*10260*/  HMMA.16816.F32.BF16 R84, R8, R34, R100 ;  /* 0x000000220854723c */ /* 0x000fe20000041864 */
[----:B--2---:R-:W-:-:S04]  /*10270*/  FFMA.FTZ R5, R148, c[0x0][0x2d0], -R3 ;  /* 0x0000b40094057a23 */ /* 0x004fc80000010803 */
[----:B------:R2:W-:Y:S02]  /*10280*/  MUFU.EX2 R165, R5 ;  /* 0x0000000500a57308 */ /* 0x0005e40000000800 */
[----:B------:R-:W-:Y:S02]  /*10290*/  F2FP.BF16.PACK_AB R8, R182, R181 ;  /* 0x000000b5b608723e */ /* 0x000fe400000010ff */
[----:B------:R-:W-:Y:S02]  /*102a0*/  F2FP.BF16.PACK_AB R9, R177, R178 ;  /* 0x000000b2b109723e */ /* 0x000fe400000010ff */
        /* <DEDUP_REMOVED lines=9> */
[----:B------:R-:W-:Y:S01]  /*10340*/  HMMA.16816.F32.BF16 R64, R8, R30, R60 ;  /* 0x0000001e0840723c */ /* 0x000fe2000004183c */
[----:B-1----:R-:W-:-:S07]  /*10350*/  FFMA.FTZ R5, R149, c[0x0][0x2d0], -R2 ;  /* 0x0000b40095057a23 */ /* 0x002fce0000010802 */
[C---:B------:R-:W-:Y:S01]  /*10360*/  HMMA.16816.F32.BF16 R104, R8.reuse, R12, R104 ;  /* 0x0000000c0868723c */ /* 0x040fe20000041868 */
[----:B------:R1:W-:Y:S07]  /*10370*/  MUFU.EX2 R162, R5 ;  /* 0x0000000500a27308 */ /* 0x0003ee0000000800 */
[C---:B------:R-:W-:Y:S08]  /*10380*/  HMMA.16816.F32.BF16 R96, R8.reuse, R20, R96 ;  /* 0x000000140860723c */ /* 0x040ff00000041860 */
[----:B------:R-:W-:Y:S01]  /*10390*/  HMMA.16816.F32.BF16 R80, R8, R28, R80 ;  /* 0x0000001c0850723c */ /* 0x000fe20000041850 */
[----:B-1----:R-:W-:-:S07]  /*103a0*/  FFMA.FTZ R5, R151, c[0x0][0x2d0], -R2 ;  /* 0x0000b40097057a23 */ /* 0x002fce0000010802 */
[----:B------:R-:W-:Y:S01]  /*103b0*/  HMMA.16816.F32.BF16 R60, R8, R38, R52 ;  /* 0x00000026083c723c */ /* 0x000fe20000041834 */
[----:B------:R1:W-:Y:S06]  /*103c0*/  MUFU.EX2 R161, R5 ;  /* 0x0000000500a17308 */ /* 0x0003ec0000000800 */
[----:B----4-:R-:W-:Y:S02]  /*103d0*/  F2FP.BF16.PACK_AB R8, R174, R183 ;  /* 0x000000b7ae08723e */ /* 0x010fe400000010ff */
[----:B------:R-:W-:Y:S02]  /*103e0*/  F2FP.BF16.PACK_AB R9, R169, R170 ;  /* 0x000000aaa909723e */ /* 0x000fe400000010ff */
[----:B------:R-:W-:-:S02]  /*103f0*/  F2FP.BF16.PACK_AB R10, R172, R173 ;  /* 0x000000adac0a723e */ /* 0x000fc400000010ff */
[----:B------:R-:W-:Y:S01]  /*10400*/  F2FP.BF16.PACK_AB R11, R166, R167 ;  /* 0x000000a7a60b723e */ /* 0x000fe200000010ff */
[----:B-1----:R-:W-:-:S06]  /*10410*/  FFMA.FTZ R5, R153, c[0x0][0x2d0], -R0 ;  /* 0x0000b40099057a23 */ /* 0x002fcc0000010800 */
[----:B------:R-:W-:Y:S01]  /*10420*/  HMMA.16816.F32.BF16 R32, R8, R22, R24 ;  /* 0x000000160820723c */ /* 0x000fe20000041818 */
[----:B------:R-:W1:Y:S01]  /*10430*/  LDSM.16.MT88.4 R24, [R208+0x1800] ;  /* 0x00180000d018783b */ /* 0x000e620000004200 */
[----:B------:R3:W-:Y:S02]  /*10440*/  MUFU.EX2 R160, R5 ;  /* 0x0000000500a07308 */ /* 0x0007e40000000800 */
[----:B---3--:R-:W-:-:S06]  /*10450*/  FFMA.FTZ R5, R154, c[0x0][0x2d0], -R0 ;  /* 0x0000b4009a057a23 */ /* 0x008fcc0000010800 */
[----:B------:R3:W4:Y:S02]  /*10460*/  MUFU.EX2 R159, R5 ;  /* 0x00000005009f7308 */ /* 0x0007240000000800 */
[----:B---3--:R-:W-:-:S06]  /*10470*/  FFMA.FTZ R5, R141, c[0x0][0x2d0], -R0 ;  /* 0x0000b4008d057a23 */ /* 0x008fcc0000010800 */
[----:B------:R3:W-:Y:S02]  /*10480*/  MUFU.EX2 R157, R5 ;  /* 0x00000005009d7308 */ /* 0x0007e40000000800 */
[----:B---3--:R-:W-:-:S06]  /*10490*/  FFMA.FTZ R5, R142, c[0x0][0x2d0], -R0 ;  /* 0x0000b4008e057a23 */ /* 0x008fcc0000010800 */
[----:B------:R3:W5:Y:S01]  /*104a0*/  MUFU.EX2 R158, R5 ;  /* 0x00000005009e7308 */ /* 0x0007620000000800 */
[----:B------:R-:W-:Y:S01]  /*104b0*/  HMMA.16816.F32.BF16 R52, R8, R14, R40 ;  /* 0x0000000e0834723c */ /* 0x000fe20000041828 */
[----:B---3--:R-:W-:-:S06]  /*104c0*/  FFMA.FTZ R5, R156, c[0x0][0x2d0], -R3 ;  /* 0x0000b4009c057a23 */ /* 0x008fcc0000010803 */
[----:B------:R3:W-:Y:S01]  /*104d0*/  MUFU.EX2 R156, R5 ;  /* 0x00000005009c7308 */ /* 0x0007e20000000800 */
[----:B------:R-:W-:Y:S01]  /*104e0*/  HMMA.16816.F32.BF16 R40, R8, R28, R44 ;  /* 0x0000001c0828723c */ /* 0x000fe2000004182c */
[----:B---3--:R-:W-:-:S06]  /*104f0*/  FFMA.FTZ R5, R155, c[0x0][0x2d0], -R3 ;  /* 0x0000b4009b057a23 */ /* 0x008fcc0000010803 */
[----:B------:R3:W-:Y:S01]  /*10500*/  MUFU.EX2 R114, R5 ;  /* 0x0000000500727308 */ /* 0x0007e20000000800 */
[C---:B------:R-:W-:Y:S01]  /*10510*/  HMMA.16816.F32.BF16 R56, R8.reuse, R12, R56 ;  /* 0x0000000c0838723c */ /* 0x040fe20000041838 */
[----:B------:R-:W-:Y:S07]  /*10520*/  LDSM.16.MT88.4 R12, [R211+0x1800] ;  /* 0x00180000d30c783b */ /* 0x000fee0000004200 */
[----:B------:R-:W-:Y:S01]  /*10530*/  HMMA.16816.F32.BF16 R48, R8, R20, R48 ;  /* 0x000000140830723c */ /* 0x000fe20000041830 */
[----:B------:R-:W1:Y:S01]  /*10540*/  LDSM.16.MT88.4 R20, [R212+0x1800] ;  /* 0x00180000d414783b */ /* 0x000e620000004200 */
[----:B---3--:R-:W-:-:S06]  /*10550*/  FFMA.FTZ R5, R188, c[0x0][0x2d0], -R3 ;  /* 0x0000b400bc057a23 */ /* 0x008fcc0000010803 */
[C---:B------:R-:W-:Y:S01]  /*10560*/  HMMA.16816.F32.BF16 R28, R8.reuse, R30, R16 ;  /* 0x0000001e081c723c */ /* 0x040fe20000041810 */
[----:B------:R-:W3:Y:S01]  /*10570*/  LDSM.16.MT88.4 R16, [R209+0x1800] ;  /* 0x00180000d110783b */ /* 0x000ee20000004200 */
[----:B------:R2:W-:Y:S06]  /*10580*/  MUFU.EX2 R112, R5 ;  /* 0x0000000500707308 */ /* 0x0005ec0000000800 */
[C---:B------:R-:W-:Y:S08]  /*10590*/  HMMA.16816.F32.BF16 R44, R8.reuse, R36, R88 ;  /* 0x00000024082c723c */ /* 0x040ff00000041858 */
[----:B------:R-:W-:Y:S01]  /*105a0*/  HMMA.16816.F32.BF16 R36, R8, R38, R84 ;  /* 0x000000260824723c */ /* 0x000fe20000041854 */
[----:B--2---:R-:W-:-:S06]  /*105b0*/  FFMA.FTZ R5, R190, c[0x0][0x2d0], -R3 ;  /* 0x0000b400be057a23 */ /* 0x004fcc0000010803 */
[----:B------:R-:W-:Y:S02]  /*105c0*/  F2FP.BF16.PACK_AB R8, R163, R164 ;  /* 0x000000a4a308723e */ /* 0x000fe400000010ff */
[----:B----4-:R-:W-:Y:S02]  /*105d0*/  F2FP.BF16.PACK_AB R9, R159, R160 ;  /* 0x000000a09f09723e */ /* 0x010fe400000010ff */
[----:B------:R-:W-:Y:S02]  /*105e0*/  F2FP.BF16.PACK_AB R10, R161, R162 ;  /* 0x000000a2a10a723e */ /* 0x000fe400000010ff */
[----:B-----5:R-:W-:Y:S01]  /*105f0*/  F2FP.BF16.PACK_AB R11, R158, R157 ;  /* 0x0000009d9e0b723e */ /* 0x020fe200000010ff */
[----:B------:R2:W-:Y:S06]  /*10600*/  MUFU.EX2 R113, R5 ;  /* 0x0000000500717308 */ /* 0x0005ec0000000800 */
[----:B-1----:R-:W-:Y:S01]  /*10610*/  HMMA.16816.F32.BF16 R124, R8, R26, R76 ;  /* 0x0000001a087c723c */ /* 0x002fe2000004184c */
[----:B--2---:R-:W-:-:S04]  /*10620*/  FFMA.FTZ R5, R143, c[0x0][0x2d0], -R4 ;  /* 0x0000b4008f057a23 */ /* 0x004fc80000010804 */
[----:B------:R1:W-:Y:S02]  /*10630*/  MUFU.EX2 R79, R5 ;  /* 0x00000005004f7308 */ /* 0x0003e40000000800 */
[--C-:B-1----:R-:W-:Y:S02]  /*10640*/  FFMA.FTZ R5, R146, c[0x0][0x2d0], -R4.reuse ;  /* 0x0000b40092057a23 */ /* 0x102fe40000010804 */
[----:B------:R-:W-:Y:S01]  /*10650*/  FFMA.FTZ R3, R206, c[0x0][0x2d0], -R3 ;  /* 0x0000b400ce037a23 */ /* 0x000fe20000010803 */
[----:B------:R-:W-:Y:S03]  /*10660*/  HMMA.16816.F32.BF16 R104, R8, R24, R104 ;  /* 0x000000180868723c */ /* 0x000fe60000041868 */
[----:B------:R1:W2:Y:S01]  /*10670*/  MUFU.EX2 R78, R5 ;  /* 0x00000005004e7308 */ /* 0x0002a20000000800 */
[----:B------:R-:W4:Y:S01]  /*10680*/  LDSM.16.MT88.4 R144, [R212+0x2000] ;  /* 0x00200000d490783b */ /* 0x000f220000004200 */
[----:B-1----:R-:W-:-:S06]  /*10690*/  FFMA.FTZ R5, R150, c[0x0][0x2d0], -R4 ;  /* 0x0000b40096057a23 */ /* 0x002fcc0000010804 */
[----:B------:R1:W-:Y:S02]  /*106a0*/  MUFU.EX2 R77, R5 ;  /* 0x00000005004d7308 */ /* 0x0003e40000000800 */
[----:B-1----:R-:W-:-:S06]  /*106b0*/  FFMA.FTZ R5, R152, c[0x0][0x2d0], -R4 ;  /* 0x0000b40098057a23 */ /* 0x002fcc0000010804 */
[----:B------:R-:W1:Y:S01]  /*106c0*/  MUFU.EX2 R76, R5 ;  /* 0x00000005004c7308 */ /* 0x000e620000000800 */
[C---:B------:R-:W-:Y:S01]  /*106d0*/  HMMA.16816.F32.BF16 R136, R8.reuse, R20, R96 ;  /* 0x000000140888723c */ /* 0x040fe20000041860 */
[----:B------:R-:W5:Y:S06]  /*106e0*/  LDSM.16.MT88.4 R96, [R209+0x2000] ;  /* 0x00200000d160783b */ /* 0x000f6c0000004200 */
[----:B------:R1:W-:Y:S01]  /*106f0*/  MUFU.EX2 R111, R3 ;  /* 0x00000003006f7308 */ /* 0x0003e20000000800 */
[C---:B------:R-:W-:Y:S08]  /*10700*/  HMMA.16816.F32.BF16 R72, R8.reuse, R22, R72 ;  /* 0x000000160848723c */ /* 0x040ff00000041848 */
[----:B---3--:R-:W-:Y:S01]  /*10710*/  HMMA.16816.F32.BF16 R80, R8, R16, R80 ;  /* 0x000000100850723c */ /* 0x008fe20000041850 */
[----:B-1----:R-:W-:-:S07]  /*10720*/  FFMA.FTZ R3, R198, c[0x0][0x2d0], -R2 ;  /* 0x0000b400c6037a23 */ /* 0x002fce0000010802 */
[C---:B------:R-:W-:Y:S01]  /*10730*/  HMMA.16816.F32.BF16 R64, R8.reuse, R18, R64 ;  /* 0x000000120840723c */ /* 0x040fe20000041840 */
[----:B------:R1:W-:Y:S07]  /*10740*/  MUFU.EX2 R68, R3 ;  /* 0x0000000300447308 */ /* 0x0003ee0000000800 */
[C---:B------:R-:W-:Y:S08]  /*10750*/  HMMA.16816.F32.BF16 R100, R8.reuse, R12, R100 ;  /* 0x0000000c0864723c */ /* 0x040ff00000041864 */
[----:B------:R-:W-:Y:S01]  /*10760*/  HMMA.16816.F32.BF16 R60, R8, R14, R60 ;  /* 0x0000000e083c723c */ /* 0x000fe2000004183c */
[----:B-1----:R-:W-:-:S06]  /*10770*/  FFMA.FTZ R3, R205, c[0x0][0x2d0], -R2 ;  /* 0x0000b400cd037a23 */ /* 0x002fcc0000010802 */
[----:B------:R-:W-:Y:S02]  /*10780*/  F2FP.BF16.PACK_AB R8, R168, R171 ;  /* 0x000000aba808723e */ /* 0x000fe400000010ff */
[----:B--2---:R-:W-:Y:S02]  /*10790*/  F2FP.BF16.PACK_AB R9, R78, R79 ;  /* 0x0000004f4e09723e */ /* 0x004fe400000010ff */
[----:B------:R-:W-:Y:S02]  /*107a0*/  F2FP.BF16.PACK_AB R10, R156, R165 ;  /* 0x000000a59c0a723e */ /* 0x000fe400000010ff */
[----:B------:R-:W-:Y:S01]  /*107b0*/  F2FP.BF16.PACK_AB R11, R76, R77 ;  /* 0x0000004d4c0b723e */ /* 0x000fe200000010ff */
        /* <DEDUP_REMOVED lines=21> */
[----:B------:R-:W2:Y:S01]  /*10910*/  LDSM.16.MT88.4 R16, [R211+0x2000] ;  /* 0x00200000d310783b */ /* 0x000ea20000004200 */
        /* <DEDUP_REMOVED lines=92> */
[----:B------:R1:W-:Y:S01]  /*10ee0*/  STL [R1+0x14], R13 ;  /* 0x0000140d01007387 */ /* 0x0003e20000100800 */
[----:B------:R-:W-:-:S03]  /*10ef0*/  F2FP.BF16.PACK_AB R152, R71, R68 ;  /* 0x000000444798723e */ /* 0x000fc600000010ff */
[----:B------:R1:W-:Y:S01]  /*10f00*/  STL [R1], R5 ;  /* 0x0000000501007387 */ /* 0x0003e20000100800 */
[----:B------:R-:W-:-:S03]  /*10f10*/  F2FP.BF16.PACK_AB R153, R22, R24 ;  /* 0x000000181699723e */ /* 0x000fc600000010ff */
[----:B------:R1:W-:Y:S01]  /*10f20*/  STL [R1+0x4], R3 ;  /* 0x0000040301007387 */ /* 0x0003e20000100800 */
[----:B------:R-:W-:Y:S02]  /*10f30*/  F2FP.BF16.PACK_AB R154, R25, R69 ;  /* 0x00000045199a723e */ /* 0x000fe400000010ff */
[----:B------:R-:W-:Y:S01]  /*10f40*/  F2FP.BF16.PACK_AB R155, R20, R21 ;  /* 0x00000015149b723e */ /* 0x000fe200000010ff */
[----:B------:R1:W-:Y:S01]  /*10f50*/  STL [R1+0xc], R0 ;  /* 0x00000c0001007387 */ /* 0x0003e20000100800 */
[----:B------:R-:W-:-:S03]  /*10f60*/  IADD3 R200, R245, -0x2, RZ ;  /* 0xfffffffef5c87810 */ /* 0x000fc60007ffe0ff */
[----:B------:R1:W-:Y:S01]  /*10f70*/  STL [R1+0x8], R2 ;  /* 0x0000080201007387 */ /* 0x0003e20000100800 */
[----:B------:R-:W-:Y:S01]  /*10f80*/  ISETP.GE.AND P0, PT, R200, R13, PT ;  /* 0x0000000dc800720c */ /* 0x000fe20003f06270 */
[----:B------:R-:W-:Y:S07]  /*10f90*/  HMMA.16816.F32.BF16 R120, R152, R128, R104 ;  /* 0x000000809878723c */ /* 0x000fee0000041868 */
[----:B------:R-:W-:Y:S02]  /*10fa0*/  F2FP.BF16.PACK_AB R104, R112, R114 ;  /* 0x000000727068723e */ /* 0x000fe400000010ff */
[----:B------:R-:W-:-:S02]  /*10fb0*/  F2FP.BF16.PACK_AB R105, R8, R12 ;  /* 0x0000000c0869723e */ /* 0x000fc400000010ff */
[----:B------:R-:W-:Y:S02]  /*10fc0*/  F2FP.BF16.PACK_AB R106, R111, R113 ;  /* 0x000000716f6a723e */ /* 0x000fe400000010ff */
[----:B------:R-:W-:Y:S01]  /*10fd0*/  F2FP.BF16.PACK_AB R107, R10, R9 ;  /* 0x000000090a6b723e */ /* 0x000fe200000010ff */
[C---:B------:R-:W-:Y:S08]  /*10fe0*/  HMMA.16816.F32.BF16 R124, R152.reuse, R130, R124 ;  /* 0x00000082987c723c */ /* 0x040ff0000004187c */
[C---:B----4-:R-:W-:Y:S08]  /*10ff0*/  HMMA.16816.F32.BF16 R136, R152.reuse, R144, R136 ;  /* 0x000000909888723c */ /* 0x050ff00000041888 */
[C---:B------:R-:W-:Y:S08]  /*11000*/  HMMA.16816.F32.BF16 R140, R152.reuse, R146, R72 ;  /* 0x00000092988c723c */ /* 0x040ff00000041848 */
[C---:B-----5:R-:W-:Y:S08]  /*11010*/  HMMA.16816.F32.BF16 R88, R152.reuse, R96, R80 ;  /* 0x000000609858723c */ /* 0x060ff00000041850 */
        /* <DEDUP_REMOVED lines=21> */
.L_x_3098:
[----:B--2---:R-:W2:Y:S01]  /*11170*/  LDL R225, [R1+0x10] ;  /* 0x0000100001e17983 */ /* 0x004ea20000100800 */
[----:B------:R-:W-:Y:S04]  /*11180*/  DEPBAR.LE SB0, 0x0 ;  /* 0x000080000000791a */ /* 0x000fe80000000000 */
[----:B------:R-:W4:Y:S01]  /*11190*/  LDL.64 R108, [R1+0x20] ;  /* 0x00002000016c7983 */ /* 0x000f220000100a00 */
[----:B------:R-:W-:Y:S01]  /*111a0*/  WARPSYNC 0xffffffff ;  /* 0xffffffff00007948 */ /* 0x000fe20003800000 */
[----:B------:R-:W-:Y:S04]  /*111b0*/  IMAD.MOV.U32 R233, RZ, RZ, c[0x0][0x2c4] ;  /* 0x0000b100ffe97624 */ /* 0x000fe800078e00ff */
[----:B------:R-:W4:Y:S04]  /*111c0*/  LDL R2, [R1+0x30] ;  /* 0x0000300001027983 */ /* 0x000f280000100800 */
[----:B------:R-:W4:Y:S04]  /*111d0*/  LDL R226, [R1+0x1c] ;  /* 0x00001c0001e27983 */ /* 0x000f280000100800 */
[----:B------:R-:W-:Y:S08]  /*111e0*/  BAR.SYNC.DEFER_BLOCKING 0x0 ;  /* 0x0000000000007b1d */ /* 0x000ff00000010000 */
[----:B------:R-:W-:Y:S08]  /*111f0*/  LDSM.16.M88.4 R80, [R214] ;  /* 0x00000000d650783b */ /* 0x000ff00000000200 */
[----:B------:R-:W5:Y:S08]  /*11200*/  LDSM.16.M88.4 R16, [R115] ;  /* 0x000000007310783b */ /* 0x000f700000000200 */
[----:B------:R-:W1:Y:S08]  /*11210*/  LDSM.16.M88.4 R76, [R214+0x2000] ;  /* 0x00200000d64c783b */ /* 0x000e700000000200 */
[----:B------:R-:W1:Y:S08]  /*11220*/  LDSM.16.M88.4 R32, [R115+0x800] ;  /* 0x000800007320783b */ /* 0x000e700000000200 */
[----:B------:R-:W1:Y:S08]  /*11230*/  LDSM.16.M88.4 R48, [R115+0x1000] ;  /* 0x001000007330783b */ /* 0x000e700000000200 */
[----:B------:R-:W1:Y:S01]  /*11240*/  LDSM.16.M88.4 R64, [R115+0x1800] ;  /* 0x001800007340783b */ /* 0x000e620000000200 */
[-C--:B-----5:R-:W-:Y:S07]  /*11250*/  HMMA.16816.F32.BF16 R4, R80, R16.reuse, RZ ;  /* 0x000000105004723c */ /* 0x0a0fee00000418ff */
[----:B------:R-:W5:Y:S01]  /*11260*/  LDSM.16.M88.4 R156, [R115+0x2000] ;  /* 0x00200000739c783b */ /* 0x000f620000000200 */
[C---:B-1----:R-:W-:Y:S07]  /*11270*/  HMMA.16816.F32.BF16 R8, R76.reuse, R16, RZ ;  /* 0x000000104c08723c */ /* 0x042fee00000418ff */
        /* <DEDUP_REMOVED lines=8> */
[----:B------:R-:W3:Y:S04]  /*11300*/  LDL R232, [R1+0x3c] ;  /* 0x00003c0001e87983 */ /* 0x000ee80000100800 */
[----:B------:R-:W3:Y:S01]  /*11310*/  LDL R231, [R1+0x5c] ;  /* 0x00005c0001e77983 */ /* 0x000ee20000100800 */
[-C--:B------:R-:W-:Y:S03]  /*11320*/  HMMA.16816.F32.BF16 R28, R76, R34.reuse, RZ ;  /* 0x000000224c1c723c */ /* 0x080fe600000418ff */
[----:B------:R-:W3:Y:S04]  /*11330*/  LDL R230, [R1+0x18] ;  /* 0x0000180001e67983 */ /* 0x000ee80000100800 */
[----:B------:R-:W3:Y:S01]  /*11340*/  LDL R229, [R1+0x38] ;  /* 0x0000380001e57983 */ /* 0x000ee20000100800 */
[C---:B------:R-:W-:Y:S03]  /*11350*/  HMMA.16816.F32.BF16 R32, R80.reuse, R34, RZ ;  /* 0x000000225020723c */ /* 0x040fe600000418ff */
[----:B------:R-:W3:Y:S04]  /*11360*/  LDL R228, [R1+0x44] ;  /* 0x0000440001e47983 */ /* 0x000ee80000100800 */
[----:B------:R-:W3:Y:S01]  /*11370*/  LDL R227, [R1+0x54] ;  /* 0x0000540001e37983 */ /* 0x000ee20000100800 */
        /* <DEDUP_REMOVED lines=8> */
[-C--:B-----5:R-:W-:Y:S08]  /*11400*/  HMMA.16816.F32.BF16 R68, R80, R156.reuse, RZ ;  /* 0x0000009c5044723c */ /* 0x0a0ff000000418ff */
[C---:B------:R-:W-:Y:S08]  /*11410*/  HMMA.16816.F32.BF16 R72, R76.reuse, R156, RZ ;  /* 0x0000009c4c48723c */ /* 0x040ff000000418ff */
[-C--:B------:R-:W-:Y:S08]  /*11420*/  HMMA.16816.F32.BF16 R76, R76, R158.reuse, RZ ;  /* 0x0000009e4c4c723c */ /* 0x080ff000000418ff */
[----:B------:R-:W-:Y:S01]  /*11430*/  HMMA.16816.F32.BF16 R80, R80, R158, RZ ;  /* 0x0000009e5050723c */ /* 0x000fe200000418ff */
[----:B------:R-:W5:Y:S07]  /*11440*/  LDSM.16.M88.4 R156, [R221] ;  /* 0x00000000dd9c783b */ /* 0x000f6e0000000200 */
[-C--:B-1----:R-:W-:Y:S08]  /*11450*/  HMMA.16816.F32.BF16 R4, R160, R164.reuse, R4 ;  /* 0x000000a4a004723c */ /* 0x082ff00000041804 */
[C---:B------:R-:W-:Y:S08]  /*11460*/  HMMA.16816.F32.BF16 R8, R168.reuse, R164, R8 ;  /* 0x000000a4a808723c */ /* 0x040ff00000041808 */
[-C--:B------:R-:W-:Y:S08]  /*11470*/  HMMA.16816.F32.BF16 R12, R168, R166.reuse, R12 ;  /* 0x000000a6a80c723c */ /* 0x080ff0000004180c */
[C---:B------:R-:W-:Y:S08]  /*11480*/  HMMA.16816.F32.BF16 R16, R160.reuse, R166, R16 ;  /* 0x000000a6a010723c */ /* 0x040ff00000041810 */
[-C--:B------:R-:W-:Y:S08]  /*11490*/  HMMA.16816.F32.BF16 R20, R160, R172.reuse, R20 ;  /* 0x000000aca014723c */ /* 0x080ff00000041814 */
[C---:B------:R-:W-:Y:S08]  /*114a0*/  HMMA.16816.F32.BF16 R24, R168.reuse, R172, R24 ;  /* 0x000000aca818723c */ /* 0x040ff00000041818 */
[-C--:B------:R-:W-:Y:S03]  /*114b0*/  HMMA.16816.F32.BF16 R28, R168, R174.reuse, R28 ;  /* 0x000000aea81c723c */ /* 0x080fe6000004181c */
[----:B--2---:R-:W-:Y:S05]  /*114c0*/  ISETP.GT.AND P0, PT, R225, R223, PT ;  /* 0x000000dfe100720c */ /* 0x004fea0003f04270 */
[C---:B------:R-:W-:Y:S01]  /*114d0*/  HMMA.16816.F32.BF16 R32, R160.reuse, R174, R32 ;  /* 0x000000aea020723c */ /* 0x040fe20000041820 */
[----:B------:R-:W-:Y:S07]  /*114e0*/  LDSM.16.M88.4 R172, [R219] ;  /* 0x00000000dbac783b */ /* 0x000fee0000000200 */
[-C--:B-----5:R-:W-:Y:S01]  /*114f0*/  HMMA.16816.F32.BF16 R36, R160, R156.reuse, R36 ;  /* 0x0000009ca024723c */ /* 0x0a0fe20000041824 */
[----:B------:R-:W-:Y:S02]  /*11500*/  @!P0 IMAD.MOV.U32 R110, RZ, RZ, c[0x0][0x208] ;  /* 0x00008200ff6e8624 */ /* 0x000fe400078e00ff */
[----:B----4-:R-:W-:Y:S01]  /*11510*/  LOP3.LUT P3, RZ, R226, 0x1, RZ, 0xc0, !PT ;  /* 0x00000001e2ff7812 */ /* 0x010fe2000786c0ff */
[C---:B------:R-:W-:Y:S01]  /*11520*/  @!P0 IMAD.WIDE.U32 R164, R223.reuse, c[0x0][0x208], RZ ;  /* 0x00008200dfa48a25 */ /* 0x040fe200078e00ff */
[----:B------:R-:W-:Y:S03]  /*11530*/  @!P0 SHF.R.S32.HI R0, RZ, 0x1f, R223 ;  /* 0x0000001fff008819 */ /* 0x000fe600000114df */
[C---:B------:R-:W-:Y:S01]  /*11540*/  HMMA.16816.F32.BF16 R40, R168.reuse, R156, R40 ;  /* 0x0000009ca828723c */ /* 0x040fe20000041828 */
[----:B------:R-:W-:Y:S03]  /*11550*/  @!P0 IMAD.MOV.U32 R114, RZ, RZ, 0x5 ;  /* 0x00000005ff728424 */ /* 0x000fe600078e00ff */
[----:B------:R-:W-:Y:S02]  /*11560*/  @!P0 IMAD R0, R0, c[0x0][0x208], RZ ;  /* 0x0000820000008a24 */ /* 0x000fe400078e02ff */
[----:B------:R-:W-:Y:S02]  /*11570*/  @!P0 IMAD.MOV.U32 R109, RZ, RZ, R2 ;  /* 0x000000ffff6d8224 */ /* 0x000fe400078e0002 */
[-C--:B------:R-:W-:Y:S04]  /*11580*/  HMMA.16816.F32.BF16 R44, R168, R158.reuse, R44 ;  /* 0x0000009ea82c723c */ /* 0x080fe8000004182c */
[----:B------:R-:W-:Y:S02]  /*11590*/  @!P0 IMAD R0, R223, c[0x0][0x20c], R0 ;  /* 0x00008300df008a24 */ /* 0x000fe400078e0200 */
[----:B------:R-:W-:Y:S02]  /*115a0*/  @!P0 IMAD.WIDE.U32 R108, R164, 0x50, R108 ;  /* 0x00000050a46c8825 */ /* 0x000fe400078e006c */
[C---:B------:R-:W-:Y:S04]  /*115b0*/  HMMA.16816.F32.BF16 R48, R160.reuse, R158, R48 ;  /* 0x0000009ea030723c */ /* 0x040fe80000041830 */
[----:B------:R-:W-:Y:S01]  /*115c0*/  @!P0 IMAD.IADD R0, R165, 0x1, R0 ;  /* 0x00000001a5008824 */ /* 0x000fe200078e0200 */
[----:B------:R-:W-:Y:S01]  /*115d0*/  @!P0 LEA R180, P1, R108, c[0x0][0x1f8], 0x1 ;  /* 0x00007e006cb48a11 */ /* 0x000fe200078208ff */
[----:B------:R-:W1:Y:S01]  /*115e0*/  LDSM.16.M88.4 R164, [R220] ;  /* 0x00000000dca4783b */ /* 0x000e620000000200 */
[----:B------:R-:W-:Y:S02]  /*115f0*/  @!P0 IMAD.SHL.U32 R2, R110, 0x20, RZ ;  /* 0x000000206e028824 */ /* 0x000fe400078e00ff */
[----:B------:R-:W-:Y:S03]  /*11600*/  @!P0 IMAD R0, R0, 0x50, RZ ;  /* 0x0000005000008824 */ /* 0x000fe600078e02ff */
[----:B------:R-:W-:Y:S01]  /*11610*/  @!P0 IADD3 R176, P2, R180, R2, RZ ;  /* 0x00000002b4b08210 */ /* 0x000fe20007f5e0ff */
[----:B------:R-:W-:Y:S01]  /*11620*/  @!P0 IMAD.IADD R109, R109, 0x1, R0 ;  /* 0x000000016d6d8824 */ /* 0x000fe200078e0200 */
[----:B------:R-:W-:Y:S04]  /*11630*/  @!P0 SHF.L.U64.HI R0, R110, R114, c[0x0][0x20c] ;  /* 0x000083006e008619 */ /* 0x000fe80000010272 */
[----:B------:R-:W-:Y:S02]  /*11640*/  @!P0 LEA.HI.X R181, R108, c[0x0][0x1fc], R109, 0x1, P1 ;  /* 0x00007f006cb58a11 */ /* 0x000fe400008f0c6d */
[-C--:B------:R-:W-:Y:S03]  /*11650*/  @!P0 IADD3 R178, P1, R176, R2.reuse, RZ ;  /* 0x00000002b0b28210 */ /* 0x080fe60007f3e0ff */
[----:B------:R-:W-:Y:S01]  /*11660*/  @!PT LDS RZ, [RZ] ;  /* 0x00000000fffff984 */ /* 0x000fe20000000800 */
[----:B------:R-:W-:Y:S01]  /*11670*/  @!PT LDS RZ, [RZ] ;  /* 0x00000000fffff984 */ /* 0x000fe20000000800 */
[----:B------:R-:W-:Y:S01]  /*11680*/  @!PT LDS RZ, [RZ] ;  /* 0x00000000fffff984 */ /* 0x000fe20000000800 */
[----:B------:R2:W-:Y:S01]  /*11690*/  @!P0 LDGSTS.E.BYPASS.LTC128B.128 [R224+0x100], [R180.64], !P3 ;  /* 0x00100000b4e08fae */ /* 0x0005e2000d901d48 */
[--C-:B------:R-:W-:Y:S01]  /*116a0*/  @!P0 IMAD.X R177, R181, 0x1, R0.reuse, P2 ;  /* 0x00000001b5b18824 */ /* 0x100fe200010e0600 */
[-C--:B------:R-:W-:Y:S03]  /*116b0*/  @!P0 IADD3 R108, P2, R178, R2.reuse, RZ ;  /* 0x00000002b26c8210 */ /* 0x080fe60007f5e0ff */
[--C-:B------:R-:W-:Y:S01]  /*116c0*/  @!P0 IMAD.X R179, R177, 0x1, R0.reuse, P1 ;  /* 0x00000001b1b38824 */ /* 0x100fe200008e0600 */
[----:B------:R-:W-:Y:S02]  /*116d0*/  @!P0 IADD3 R156, P1, R108, R2, RZ ;  /* 0x000000026c9c8210 */ /* 0x000fe40007f3e0ff */
[----:B------:R4:W-:Y:S01]  /*116e0*/  @!P0 LDGSTS.E.BYPASS.LTC128B.128 [R224+0x900], [R176.64], !P3 ;  /* 0x00900000b0e08fae */ /* 0x0009e2000d901d48 */
[--C-:B------:R-:W-:Y:S04]  /*116f0*/  @!P0 IMAD.X R109, R179, 0x1, R0.reuse, P2 ;  /* 0x00000001b36d8824 */ /* 0x100fe800010e0600 */
[----:B------:R-:W-:Y:S01]  /*11700*/  @!P0 IMAD.X R157, R109, 0x1, R0, P1 ;  /* 0x000000016d9d8824 */ /* 0x000fe200008e0600 */
[----:B------:R-:W-:Y:S02]  /*11710*/  ISETP.NE.AND P1, PT, R233, 0x1, PT ;  /* 0x00000001e900780c */ /* 0x000fe40003f25270 */
[----:B------:R4:W-:Y:S01]  /*11720*/  @!P0 LDGSTS.E.BYPASS.LTC128B.128 [R224+0x1100], [R178.64], !P3 ;  /* 0x01100000b2e08fae */ /* 0x0009e2000d901d48 */
[-C--:B-1----:R-:W-:Y:S07]  /*11730*/  HMMA.16816.F32.BF16 R52, R160, R164.reuse, R52 ;  /* 0x000000a4a034723c */ /* 0x082fee0000041834 */
[----:B------:R1:W-:Y:S01]  /*11740*/  @!P0 LDGSTS.E.BYPASS.LTC128B.128 [R224+0x1900], [R108.64], !P3 ;  /* 0x019000006ce08fae */ /* 0x0003e2000d901d48 */
[C---:B------:R-:W-:Y:S07]  /*11750*/  HMMA.16816.F32.BF16 R56, R168.reuse, R164, R56 ;  /* 0x000000a4a838723c */ /* 0x040fee0000041838 */
[----:B------:R5:W-:Y:S01]  /*11760*/  @!P0 LDGSTS.E.BYPASS.LTC128B.128 [R224+0x2100], [R156.64], !P3 ;  /* 0x021000009ce08fae */ /* 0x000be2000d901d48 */
[-C--:B------:R-:W-:Y:S07]  /*11770*/  HMMA.16816.F32.BF16 R60, R168, R166.reuse, R60 ;  /* 0x000000a6a83c723c */ /* 0x080fee000004183c */
[----:B--2---:R-:W-:Y:S01]  /*11780*/  LDSM.16.M88.4 R180, [R213] ;  /* 0x00000000d5b4783b */ /* 0x004fe20000000200 */
[C---:B------:R-:W-:Y:S07]  /*11790*/  HMMA.16816.F32.BF16 R64, R160.reuse, R166, R64 ;  /* 0x000000a6a040723c */ /* 0x040fee0000041840 */
[----:B----4-:R-:W2:Y:S01]  /*117a0*/  LDSM.16.M88.4 R176, [R215] ;  /* 0x00000000d7b0783b */ /* 0x010ea20000000200 */
[-C--:B------:R-:W-:Y:S07]  /*117b0*/  HMMA.16816.F32.BF16 R68, R160, R172.reuse, R68 ;  /* 0x000000aca044723c */ /* 0x080fee0000041844 */
[----:B------:R-:W0:Y:S01]  /*117c0*/  LDGDEPBAR ;  /* 0x00000000000079af */ /* 0x000e220000000000 */
[C---:B------:R-:W-:Y:S07]  /*117d0*/  HMMA.16816.F32.BF16 R72, R168.reuse, R172, R72 ;  /* 0x000000aca848723c */ /* 0x040fee0000041848 */
[----:B-----5:R-:W4:Y:S01]  /*117e0*/  LDSM.16.M88.4 R156, [R215+0x2000] ;  /* 0x00200000d79c783b */ /* 0x020f220000000200 */
[-C--:B------:R-:W-:Y:S07]  /*117f0*/  HMMA.16816.F32.BF16 R76, R168, R174.reuse, R76 ;  /* 0x000000aea84c723c */ /* 0x080fee000004184c */
[----:B------:R-:W5:Y:S01]  /*11800*/  LDSM.16.M88.4 R164, [R213+0x800] ;  /* 0x00080000d5a4783b */ /* 0x000f620000000200 */
[----:B---3--:R-:W-:Y:S04]  /*11810*/  IMAD.IADD R0, R231, 0x1, R232 ;  /* 0x00000001e7007824 */ /* 0x008fe800078e02e8 */
[----:B------:R-:W-:Y:S01]  /*11820*/  @P1 IMAD.MOV.U32 R0, RZ, RZ, R230 ;  /* 0x000000ffff001224 */ /* 0x000fe200078e00e6 */
[----:B------:R-:W-:Y:S02]  /*11830*/  HMMA.16816.F32.BF16 R80, R160, R174, R80 ;  /* 0x000000aea050723c */ /* 0x000fe40000041850 */
[----:B------:R-:W3:Y:S06]  /*11840*/  LDSM.16.M88.4 R184, [R213+0x1000] ;  /* 0x00100000d5b8783b */ /* 0x000eec0000000200 */
[-C--:B--2---:R-:W-:Y:S02]  /*11850*/  HMMA.16816.F32.BF16 R4, R176, R180.reuse, R4 ;  /* 0x000000b4b004723c */ /* 0x084fe40000041804 */
[----:B------:R-:W2:Y:S08]  /*11860*/  LDSM.16.M88.4 R188, [R213+0x1800] ;  /* 0x00180000d5bc783b */ /* 0x000eb00000000200 */
[----:B------:R-:W-:Y:S01]  /*11870*/  LDSM.16.M88.4 R192, [R213+0x2000] ;  /* 0x00200000d5c0783b */ /* 0x000fe20000000200 */
[C---:B----4-:R-:W-:Y:S07]  /*11880*/  HMMA.16816.F32.BF16 R8, R156.reuse, R180, R8 ;  /* 0x000000b49c08723c */ /* 0x050fee0000041808 */
[----:B------:R-:W-:Y:S01]  /*11890*/  LDSM.16.M88.4 R196, [R216] ;  /* 0x00000000d8c4783b */ /* 0x000fe20000000200 */
[-C--:B------:R-:W-:Y:S07]  /*118a0*/  HMMA.16816.F32.BF16 R12, R156, R182.reuse, R12 ;  /* 0x000000b69c0c723c */ /* 0x080fee000004180c */
[----:B------:R-:W-:Y:S01]  /*118b0*/  LDSM.16.M88.4 R200, [R210] ;  /* 0x00000000d2c8783b */ /* 0x000fe20000000200 */
[C---:B------:R-:W-:Y:S07]  /*118c0*/  HMMA.16816.F32.BF16 R16, R176.reuse, R182, R16 ;  /* 0x000000b6b010723c */ /* 0x040fee0000041810 */
[----:B------:R-:W-:Y:S01]  /*118d0*/  LDSM.16.M88.4 R204, [R216+0x2000] ;  /* 0x00200000d8cc783b */ /* 0x000fe20000000200 */
[-C--:B-----5:R-:W-:Y:S07]  /*118e0*/  HMMA.16816.F32.BF16 R20, R176, R164.reuse, R20 ;  /* 0x000000a4b014723c */ /* 0x0a0fee0000041814 */
[----:B------:R-:W-:Y:S01]  /*118f0*/  LDSM.16.M88.4 R160, [R210+0x800] ;  /* 0x00080000d2a0783b */ /* 0x000fe20000000200 */
[C---:B------:R-:W-:Y:S07]  /*11900*/  HMMA.16816.F32.BF16 R24, R156.reuse, R164, R24 ;  /* 0x000000a49c18723c */ /* 0x040fee0000041818 */
[----:B------:R-:W-:Y:S01]  /*11910*/  SHFL.IDX PT, R114, R0, 0x2, 0x1c1f ;  /* 0x005c1f0000727f89 */ /* 0x000fe200000e0000 */
[-C--:B------:R-:W-:Y:S07]  /*11920*/  HMMA.16816.F32.BF16 R28, R156, R166.reuse, R28 ;  /* 0x000000a69c1c723c */ /* 0x080fee000004181c */
[----:B------:R-:W4:Y:S01]  /*11930*/  SHFL.IDX PT, R2, R0, 0x1, 0x1c1f ;  /* 0x003c1f0000027f89 */ /* 0x000f2200000e0000 */
[C---:B------:R-:W-:Y:S07]  /*11940*/  HMMA.16816.F32.BF16 R32, R176.reuse, R166, R32 ;  /* 0x000000a6b020723c */ /* 0x040fee0000041820 */
[----:B------:R-:W-:Y:S01]  /*11950*/  SHFL.IDX PT, R110, R0, 0x3, 0x1c1f ;  /* 0x007c1f00006e7f89 */ /* 0x000fe200000e0000 */
[-C--:B---3--:R-:W-:Y:S07]  /*11960*/  HMMA.16816.F32.BF16 R36, R176, R184.reuse, R36 ;  /* 0x000000b8b024723c */ /* 0x088fee0000041824 */
[----:B-1----:R1:W3:Y:S01]  /*11970*/  SHFL.IDX PT, R108, R0, RZ, 0x1c1f ;  /* 0x001c1fff006c7589 */ /* 0x0022e200000e0000 */
[C---:B------:R-:W-:Y:S08]  /*11980*/  HMMA.16816.F32.BF16 R40, R156.reuse, R184, R40 ;  /* 0x000000b89c28723c */ /* 0x040ff00000041828 */
[-C--:B------:R-:W-:Y:S08]  /*11990*/  HMMA.16816.F32.BF16 R44, R156, R186.reuse, R44 ;  /* 0x000000ba9c2c723c */ /* 0x080ff0000004182c */
[C---:B------:R-:W-:Y:S04]  /*119a0*/  HMMA.16816.F32.BF16 R48, R176.reuse, R186, R48 ;  /* 0x000000bab030723c */ /* 0x040fe80000041830 */
[----:B-1----:R-:W-:Y:S04]  /*119b0*/  IMAD R0, R223, -0x50, RZ ;  /* 0xffffffb0df007824 */ /* 0x002fe800078e02ff */
[-C--:B--2---:R-:W-:Y:S04]  /*119c0*/  HMMA.16816.F32.BF16 R52, R176, R188.reuse, R52 ;  /* 0x000000bcb034723c */ /* 0x084fe80000041834 */
[----:B------:R-:W-:Y:S04]  /*119d0*/  IADD3 R0, -R229, 0x1, R0 ;  /* 0x00000001e5007810 */ /* 0x000fe80007ffe100 */
[C---:B------:R-:W-:Y:S04]  /*119e0*/  HMMA.16816.F32.BF16 R56, R156.reuse, R188, R56 ;  /* 0x000000bc9c38723c */ /* 0x040fe80000041838 */
[----:B------:R-:W-:Y:S04]  /*119f0*/  IADD3 R109, -R227, R0, R228 ;  /* 0x00000000e36d7210 */ /* 0x000fe80007ffe1e4 */
[-C--:B------:R-:W-:Y:S04]  /*11a00*/  HMMA.16816.F32.BF16 R60, R156, R190.reuse, R60 ;  /* 0x000000be9c3c723c */ /* 0x080fe8000004183c */
[C---:B----4-:R-:W-:Y:S02]  /*11a10*/  IMAD.IADD R2, R109.reuse, 0x1, R2 ;  /* 0x000000016d027824 */ /* 0x050fe400078e0202 */
[C---:B---3--:R-:W-:Y:S02]  /*11a20*/  IMAD.IADD R108, R109.reuse, 0x1, R108 ;  /* 0x000000016d6c7824 */ /* 0x048fe400078e026c */
[C---:B------:R-:W-:Y:S04]  /*11a30*/  HMMA.16816.F32.BF16 R64, R176.reuse, R190, R64 ;  /* 0x000000beb040723c */ /* 0x040fe80000041840 */
[C---:B------:R-:W-:Y:S01]  /*11a40*/  ISETP.GT.AND P3, PT, R108.reuse, RZ, PT ;  /* 0x000000ff6c00720c */ /* 0x040fe20003f64270 */
[C---:B------:R-:W-:Y:S01]  /*11a50*/  IMAD.IADD R0, R109.reuse, 0x1, R114 ;  /* 0x000000016d007824 */ /* 0x040fe200078e0272 */
[----:B------:R-:W-:Y:S01]  /*11a60*/  ISETP.GT.AND P2, PT, R108, 0x1, PT ;  /* 0x000000016c00780c */ /* 0x000fe20003f44270 */
[----:B------:R-:W-:Y:S01]  /*11a70*/  IMAD.IADD R109, R109, 0x1, R110 ;  /* 0x000000016d6d7824 */ /* 0x000fe200078e026e */
[-C--:B------:R-:W-:Y:S03]  /*11a80*/  HMMA.16816.F32.BF16 R68, R176, R192.reuse, R68 ;  /* 0x000000c0b044723c */ /* 0x080fe60000041844 */
[C---:B------:R-:W-:Y:S02]  /*11a90*/  ISETP.GT.AND P1, PT, R2.reuse, RZ, PT ;  /* 0x000000ff0200720c */ /* 0x040fe40003f24270 */
[----:B------:R-:W-:Y:S02]  /*11aa0*/  ISETP.GT.AND P0, PT, R2, 0x1, PT ;  /* 0x000000010200780c */ /* 0x000fe40003f04270 */
[C---:B------:R-:W-:Y:S01]  /*11ab0*/  ISETP.GT.AND P4, PT, R108.reuse, 0x29, PT ;  /* 0x000000296c00780c */ /* 0x040fe20003f84270 */
[C---:B------:R-:W-:Y:S04]  /*11ac0*/  HMMA.16816.F32.BF16 R72, R156.reuse, R192, R72 ;  /* 0x000000c09c48723c */ /* 0x040fe80000041848 */
[----:B------:R-:W-:Y:S02]  /*11ad0*/  ISETP.GT.AND P5, PT, R108, 0x30, PT ;  /* 0x000000306c00780c */ /* 0x000fe40003fa4270 */
[----:B------:R-:W-:Y:S02]  /*11ae0*/  ISETP.GT.AND P6, PT, R109, 0x29, PT ;  /* 0x000000296d00780c */ /* 0x000fe40003fc4270 */
[-C--:B------:R-:W-:Y:S01]  /*11af0*/  HMMA.16816.F32.BF16 R76, R156, R194.reuse, R76 ;  /* 0x000000c29c4c723c */ /* 0x080fe2000004184c */
[----:B------:R-:W1:Y:S07]  /*11b00*/  LDSM.16.M88.4 R156, [R210+0x1000] ;  /* 0x00100000d29c783b */ /* 0x000e6e0000000200 */
[----:B------:R-:W-:Y:S08]  /*11b10*/  HMMA.16816.F32.BF16 R80, R176, R194, R80 ;  /* 0x000000c2b050723c */ /* 0x000ff00000041850 */
[-C--:B------:R-:W-:Y:S08]  /*11b20*/  HMMA.16816.F32.BF16 R4, R196, R200.reuse, R4 ;  /* 0x000000c8c404723c */ /* 0x080ff00000041804 */
[C---:B------:R-:W-:Y:S07]  /*11b30*/  HMMA.16816.F32.BF16 R8, R204.reuse, R200, R8 ;  /* 0x000000c8cc08723c */ /* 0x040fee0000041808 */
[----:B------:R-:W-:Y:S01]  /*11b40*/  IADD3 R200, R223, -0x1, RZ ;  /* 0xffffffffdfc87810 */ /* 0x000fe20007ffe0ff */
[-C--:B------:R-:W-:Y:S08]  /*11b50*/  HMMA.16816.F32.BF16 R12, R204, R202.reuse, R12 ;  /* 0x000000cacc0c723c */ /* 0x080ff0000004180c */
[C---:B------:R-:W-:Y:S04]  /*11b60*/  HMMA.16816.F32.BF16 R16, R196.reuse, R202, R16 ;  /* 0x000000cac410723c */ /* 0x040fe80000041810 */
[----:B------:R-:W-:Y:S02]  /*11b70*/  FSEL R114, R4, -INF , P3 ;  /* 0xff80000004727808 */ /* 0x000fe40001800000 */
[----:B------:R-:W-:Y:S02]  /*11b80*/  FSEL R165, R6, -INF , P1 ;  /* 0xff80000006a57808 */ /* 0x000fe40000800000 */
[-C--:B------:R-:W-:Y:S03]  /*11b90*/  HMMA.16816.F32.BF16 R20, R196, R160.reuse, R20 ;  /* 0x000000a0c414723c */ /* 0x080fe60000041814 */
[----:B------:R-:W-:Y:S02]  /*11ba0*/  ISETP.GT.AND P3, PT, R0, RZ, PT ;  /* 0x000000ff0000720c */ /* 0x000fe40003f64270 */
[----:B------:R-:W-:Y:S02]  /*11bb0*/  FSEL R164, R7, -INF , P0 ;  /* 0xff80000007a47808 */ /* 0x000fe40000000000 */
[----:B------:R-:W-:Y:S01]  /*11bc0*/  FSEL R166, R8, -INF , P3 ;  /* 0xff80000008a67808 */ /* 0x000fe20001800000 */
[C---:B------:R-:W-:Y:S04]  /*11bd0*/  HMMA.16816.F32.BF16 R24, R204.reuse, R160, R24 ;  /* 0x000000a0cc18723c */ /* 0x040fe80000041818 */
[C---:B------:R-:W-:Y:S02]  /*11be0*/  ISETP.GT.AND P0, PT, R109.reuse, 0x1, PT ;  /* 0x000000016d00780c */ /* 0x040fe40003f04270 */
[----:B------:R-:W-:Y:S02]  /*11bf0*/  ISETP.GT.AND P3, PT, R0, 0x8, PT ;  /* 0x000000080000780c */ /* 0x000fe40003f64270 */
[-C--:B------:R-:W-:Y:S03]  /*11c00*/  HMMA.16816.F32.BF16 R28, R204, R162.reuse, R28 ;  /* 0x000000a2cc1c723c */ /* 0x080fe6000004181c */
[----:B------:R-:W-:Y:S02]  /*11c10*/  ISETP.GT.AND P1, PT, R109, RZ, PT ;  /* 0x000000ff6d00720c */ /* 0x000fe40003f24270 */
[----:B------:R-:W-:Y:S02]  /*11c20*/  FMNMX.FTZ R8, R114, R3, !PT ;  /* 0x0000000372087209 */ /* 0x000fe40007810000 */
[----:B------:R-:W-:Y:S01]  /*11c30*/  FSEL R170, R11, -INF , P0 ;  /* 0xff8000000baa7808 */ /* 0x000fe20000000000 */
[C---:B------:R-:W-:Y:S01]  /*11c40*/  HMMA.16816.F32.BF16 R32, R196.reuse, R162, R32 ;  /* 0x000000a2c420723c */ /* 0x040fe20000041820 */
[----:B------:R-:W2:Y:S03]  /*11c50*/  LDSM.16.M88.4 R160, [R210+0x1800] ;  /* 0x00180000d2a0783b */ /* 0x000ea60000000200 */
[C---:B------:R-:W-:Y:S02]  /*11c60*/  ISETP.GT.AND P0, PT, R109.reuse, 0x9, PT ;  /* 0x000000096d00780c */ /* 0x040fe40003f04270 */
[----:B------:R-:W-:Y:S02]  /*11c70*/  FSEL R171, R10, -INF , P1 ;  /* 0xff8000000aab7808 */ /* 0x000fe40000800000 */
[-C--:B-1----:R-:W-:Y:S03]  /*11c80*/  HMMA.16816.F32.BF16 R36, R196, R156.reuse, R36 ;  /* 0x0000009cc424723c */ /* 0x082fe60000041824 */
[----:B------:R-:W-:Y:S02]  /*11c90*/  ISETP.GT.AND P1, PT, R109, 0x8, PT ;  /* 0x000000086d00780c */ /* 0x000fe40003f24270 */
[----:B------:R-:W-:Y:S02]  /*11ca0*/  FSEL R168, R15, -INF , P0 ;  /* 0xff8000000fa87808 */ /* 0x000fe40000000000 */
[----:B------:R-:W-:Y:S01]  /*11cb0*/  ISETP.GT.AND P0, PT, R2, 0x9, PT ;  /* 0x000000090200780c */ /* 0x000fe20003f04270 */
[C---:B------:R-:W-:Y:S04]  /*11cc0*/  HMMA.16816.F32.BF16 R40, R204.reuse, R156, R40 ;  /* 0x0000009ccc28723c */ /* 0x040fe80000041828 */
[----:B------:R-:W-:Y:S02]  /*11cd0*/  FSEL R169, R14, -INF , P1 ;  /* 0xff8000000ea97808 */ /* 0x000fe40000800000 */
[----:B------:R-:W-:Y:S02]  /*11ce0*/  ISETP.GT.AND P1, PT, R2, 0x8, PT ;  /* 0x000000080200780c */ /* 0x000fe40003f24270 */
[-C--:B------:R-:W-:Y:S04]  /*11cf0*/  HMMA.16816.F32.BF16 R44, R204, R158.reuse, R44 ;  /* 0x0000009ecc2c723c */ /* 0x080fe8000004182c */
[----:B------:R-:W-:Y:S02]  /*11d00*/  FSEL R157, R5, -INF , P2 ;  /* 0xff800000059d7808 */ /* 0x000fe40001000000 */
[----:B------:R-:W1:Y:S01]  /*11d10*/  LDSM.16.M88.4 R4, [R210+0x2000] ;  /* 0x00200000d204783b */ /* 0x000e620000000200 */
[----:B------:R-:W-:Y:S01]  /*11d20*/  ISETP.GT.AND P2, PT, R0, 0x1, PT ;  /* 0x000000010000780c */ /* 0x000fe20003f44270 */
[C---:B------:R-:W-:Y:S01]  /*11d30*/  HMMA.16816.F32.BF16 R48, R196.reuse, R158, R48 ;  /* 0x0000009ec430723c */ /* 0x040fe20000041830 */
[----:B------:R-:W-:Y:S04]  /*11d40*/  DEPBAR.LE SB0, 0x0 ;  /* 0x000080000000791a */ /* 0x000fe80000000000 */
[----:B------:R-:W-:Y:S01]  /*11d50*/  FSEL R167, R9, -INF , P2 ;  /* 0xff80000009a77808 */ /* 0x000fe20001000000 */
[----:B------:R-:W-:Y:S01]  /*11d60*/  BAR.SYNC.DEFER_BLOCKING 0x0 ;  /* 0x0000000000007b1d */ /* 0x000fe20000010000 */
[----:B------:R-:W-:Y:S01]  /*11d70*/  FSEL R158, R12, -INF , P3 ;  /* 0xff8000000c9e7808 */ /* 0x000fe20001800000 */
[-C--:B--2---:R-:W-:Y:S05]  /*11d80*/  HMMA.16816.F32.BF16 R52, R196, R160.reuse, R52 ;  /* 0x000000a0c434723c */ /* 0x084fea0000041834 */
[----:B------:R-:W-:Y:S02]  /*11d90*/  ISETP.GT.AND P3, PT, R108, 0x8, PT ;  /* 0x000000086c00780c */ /* 0x000fe40003f64270 */
[----:B------:R-:W-:Y:S01]  /*11da0*/  ISETP.GT.AND P2, PT, R0, 0x9, PT ;  /* 0x000000090000780c */ /* 0x000fe20003f44270 */
[C---:B------:R-:W-:Y:S04]  /*11db0*/  HMMA.16816.F32.BF16 R56, R204.reuse, R160, R56 ;  /* 0x000000a0cc38723c */ /* 0x040fe80000041838 */
[----:B------:R-:W-:Y:S02]  /*11dc0*/  FSEL R9, R16, -INF , P3 ;  /* 0xff80000010097808 */ /* 0x000fe40001800000 */
[C---:B------:R-:W-:Y:S02]  /*11dd0*/  ISETP.GT.AND P3, PT, R108.reuse, 0x10, PT ;  /* 0x000000106c00780c */ /* 0x040fe40003f64270 */
[-C--:B------:R-:W-:Y:S04]  /*11de0*/  HMMA.16816.F32.BF16 R60, R204, R162.reuse, R60 ;  /* 0x000000a2cc3c723c */ /* 0x080fe8000004183c */
[----:B------:R-:W-:Y:S02]  /*11df0*/  FSEL R159, R13, -INF , P2 ;  /* 0xff8000000d9f7808 */ /* 0x000fe40001000000 */
[----:B------:R-:W-:Y:S02]  /*11e00*/  ISETP.GT.AND P2, PT, R108, 0x9, PT ;  /* 0x000000096c00780c */ /* 0x000fe40003f44270 */
[C---:B------:R-:W-:Y:S04]  /*11e10*/  HMMA.16816.F32.BF16 R64, R196.reuse, R162, R64 ;  /* 0x000000a2c440723c */ /* 0x040fe80000041840 */
[----:B------:R-:W-:Y:S02]  /*11e20*/  FMNMX.FTZ R8, R157, R8, !PT ;  /* 0x000000089d087209 */ /* 0x000fe40007810000 */
        /* <DEDUP_REMOVED lines=8> */
[----:B------:R-:W-:Y:S01]  /*11eb0*/  FMNMX.FTZ R4, R9, R8, !PT ;  /* 0x0000000809047209 */ /* 0x000fe20007810000 */
[-C--:B------:R-:W-:Y:S03]  /*11ec0*/  HMMA.16816.F32.BF16 R76, R204, R6.reuse, R76 ;  /* 0x00000006cc4c723c */ /* 0x080fe6000004184c */
[----:B------:R-:W-:Y:S02]  /*11ed0*/  FSEL R21, R21, -INF , P2 ;  /* 0xff80000015157808 */ /* 0x000fe40001000000 */
[----:B------:R-:W-:Y:S02]  /*11ee0*/  ISETP.GT.AND P2, PT, R0, 0x11, PT ;  /* 0x000000110000780c */ /* 0x000fe40003f44270 */
[----:B------:R-:W-:Y:S01]  /*11ef0*/  FMNMX.FTZ R4, R10, R4, !PT ;  /* 0x000000040a047209 */ /* 0x000fe20007810000 */
[----:B------:R-:W-:Y:S04]  /*11f00*/  HMMA.16816.F32.BF16 R80, R196, R6, R80 ;  /* 0x00000006c450723c */ /* 0x000fe80000041850 */
[----:B------:R-:W-:Y:S02]  /*11f10*/  FSEL R11, R18, -INF , P1 ;  /* 0xff800000120b7808 */ /* 0x000fe40000800000 */
[----:B------:R-:W-:Y:S02]  /*11f20*/  ISETP.GT.AND P1, PT, R2, 0x10, PT ;  /* 0x000000100200780c */ /* 0x000fe40003f24270 */
[----:B------:R-:W-:Y:S02]  /*11f30*/  FSEL R18, R23, -INF , P0 ;  /* 0xff80000017127808 */ /* 0x000fe40000000000 */
[----:B------:R-:W-:Y:S02]  /*11f40*/  ISETP.GT.AND P0, PT, R109, 0x11, PT ;  /* 0x000000116d00780c */ /* 0x000fe40003f04270 */
[----:B------:R-:W-:Y:S02]  /*11f50*/  FSEL R17, R24, -INF , P3 ;  /* 0xff80000018117808 */ /* 0x000fe40001800000 */
[----:B------:R-:W-:Y:S02]  /*11f60*/  ISETP.GT.AND P3, PT, R0, 0x18, PT ;  /* 0x000000180000780c */ /* 0x000fe40003f64270 */
[----:B------:R-:W-:Y:S02]  /*11f70*/  FMNMX.FTZ R4, R20, R4, !PT ;  /* 0x0000000414047209 */ /* 0x000fe40007810000 */
[----:B------:R-:W-:Y:S02]  /*11f80*/  FSEL R19, R22, -INF , P1 ;  /* 0xff80000016137808 */ /* 0x000fe40000800000 */
[----:B------:R-:W-:Y:S02]  /*11f90*/  FSEL R22, R25, -INF , P2 ;  /* 0xff80000019167808 */ /* 0x000fe40001000000 */
[----:B------:R-:W-:Y:S02]  /*11fa0*/  FSEL R24, R28, -INF , P3 ;  /* 0xff8000001c187808 */ /* 0x000fe40001800000 */
[----:B------:R-:W-:Y:S02]  /*11fb0*/  ISETP.GT.AND P3, PT, R108, 0x18, PT ;  /* 0x000000186c00780c */ /* 0x000fe40003f64270 */
[----:B------:R-:W-:Y:S02]  /*11fc0*/  ISETP.GT.AND P2, PT, R0, 0x19, PT ;  /* 0x000000190000780c */ /* 0x000fe40003f44270 */
[----:B------:R-:W-:Y:S02]  /*11fd0*/  FSEL R27, R27, -INF , P0 ;  /* 0xff8000001b1b7808 */ /* 0x000fe40000000000 */
        /* <DEDUP_REMOVED lines=8> */
[----:B------:R-:W-:Y:S01]  /*12060*/  FSEL R13, R35, -INF , P0 ;  /* 0xff800000230d7808 */ /* 0x000fe20000000000 */
[----:B------:R-:W2:Y:S01]  /*12070*/  LDL.64 R32, [R1+0x28] ;  /* 0x0000280001207983 */ /* 0x000ea20000100a00 */
[C---:B------:R-:W-:Y:S02]  /*12080*/  ISETP.GT.AND P3, PT, R108.reuse, 0x20, PT ;  /* 0x000000206c00780c */ /* 0x040fe40003f64270 */
        /* <DEDUP_REMOVED lines=10> */
[----:B------:R-:W-:Y:S02]  /*12130*/  FSEL R180, R43, -INF , P0 ;  /* 0xff8000002bb47808 */ /* 0x000fe40000000000 */
[----:B------:R-:W-:Y:S02]  /*12140*/  ISETP.GT.AND P2, PT, R108, 0x28, PT ;  /* 0x000000286c00780c */ /* 0x000fe40003f44270 */
[----:B------:R-:W-:Y:S02]  /*12150*/  ISETP.GT.AND P1, PT, R109, 0x10, PT ;  /* 0x000000106d00780c */ /* 0x000fe40003f24270 */
[----:B------:R-:W-:Y:S02]  /*12160*/  ISETP.GT.AND P0, PT, R0, 0x28, PT ;  /* 0x000000280000780c */ /* 0x000fe40003f04270 */
[----:B------:R-:W-:Y:S02]  /*12170*/  FMNMX.FTZ R4, R28, R4, !PT ;  /* 0x000000041c047209 */ /* 0x000fe40007810000 */
[----:B------:R-:W-:Y:S02]  /*12180*/  FSEL R176, R44, -INF , P0 ;  /* 0xff8000002cb07808 */ /* 0x000fe40000000000 */
[----:B------:R-:W-:Y:S02]  /*12190*/  FSEL R44, R48, -INF , P2 ;  /* 0xff800000302c7808 */ /* 0x000fe40001000000 */
[----:B------:R-:W-:Y:S02]  /*121a0*/  FMNMX.FTZ R4, R161, R4, !PT ;  /* 0x00000004a1047209 */ /* 0x000fe40007810000 */
        /* <DEDUP_REMOVED lines=8> */
[----:B------:R-:W-:Y:S01]  /*12230*/  FSEL R190, R52, -INF , P5 ;  /* 0xff80000034be7808 */ /* 0x000fe20002800000 */
[----:B------:R-:W3:Y:S01]  /*12240*/  LDL R34, [R1+0x34] ;  /* 0x0000340001227983 */ /* 0x000ee20000100800 */
[----:B------:R-:W-:Y:S02]  /*12250*/  ISETP.GT.AND P1, PT, R2, 0x20, PT ;  /* 0x000000200200780c */ /* 0x000fe40003f24270 */
[----:B------:R-:W-:Y:S02]  /*12260*/  FSEL R173, R40, -INF , P3 ;  /* 0xff80000028ad7808 */ /* 0x000fe40001800000 */
[----:B------:R-:W-:Y:S02]  /*12270*/  ISETP.GT.AND P3, PT, R108, 0x31, PT ;  /* 0x000000316c00780c */ /* 0x000fe40003f64270 */
[----:B------:R-:W-:Y:S02]  /*12280*/  FMNMX.FTZ R4, R163, R4, !PT ;  /* 0x00000004a3047209 */ /* 0x000fe40007810000 */
[----:B------:R-:W-:Y:S02]  /*12290*/  FSEL R162, R38, -INF , P1 ;  /* 0xff80000026a27808 */ /* 0x000fe40000800000 */
[----:B------:R-:W-:Y:S02]  /*122a0*/  FSEL R191, R53, -INF , P3 ;  /* 0xff80000035bf7808 */ /* 0x000fe40001800000 */
[----:B------:R-:W-:Y:S02]  /*122b0*/  FMNMX.FTZ R4, R190, R4, !PT ;  /* 0x00000004be047209 */ /* 0x000fe40007810000 */
[----:B------:R-:W-:Y:S02]  /*122c0*/  ISETP.GT.AND P1, PT, R109, 0x20, PT ;  /* 0x000000206d00780c */ /* 0x000fe40003f24270 */
[----:B------:R-:W-:Y:S02]  /*122d0*/  ISETP.GT.AND P2, PT, R108, 0x38, PT ;  /* 0x000000386c00780c */ /* 0x000fe40003f44270 */
[----:B------:R-:W-:Y:S02]  /*122e0*/  FSEL R175, R42, -INF , P1 ;  /* 0xff8000002aaf7808 */ /* 0x000fe40000800000 */
[----:B------:R-:W-:Y:S02]  /*122f0*/  FSEL R196, R64, -INF , P2 ;  /* 0xff80000040c47808 */ /* 0x000fe40001000000 */
[----:B------:R-:W-:Y:S02]  /*12300*/  FMNMX.FTZ R4, R191, R4, !PT ;  /* 0x00000004bf047209 */ /* 0x000fe40007810000 */
        /* <DEDUP_REMOVED lines=11> */
[C---:B------:R-:W-:Y:S02]  /*123c0*/  ISETP.GT.AND P0, PT, R108.reuse, 0x41, PT ;  /* 0x000000416c00780c */ /* 0x040fe40003f04270 */
        /* <DEDUP_REMOVED lines=15> */
[C---:B------:R-:W-:Y:S01]  /*124c0*/  ISETP.GT.AND P4, PT, R2.reuse, 0x28, PT ;  /* 0x000000280200780c */ /* 0x040fe20003f84270 */
[----:B------:R-:W1:Y:S01]  /*124d0*/  SHFL.BFLY PT, R7, R4, 0x2, 0x1f ;  /* 0x0c401f0004077f89 */ /* 0x000e6200000e0000 */
[----:B------:R-:W-:Y:S02]  /*124e0*/  FMNMX.FTZ R5, R13, R5, !PT ;  /* 0x000000050d057209 */ /* 0x000fe40007810000 */
[----:B------:R-:W-:Y:S02]  /*124f0*/  ISETP.GT.AND P0, PT, R2, 0x31, PT ;  /* 0x000000310200780c */ /* 0x000fe40003f04270 */
[----:B------:R-:W-:Y:S02]  /*12500*/  FMNMX.FTZ R5, R162, R5, !PT ;  /* 0x00000005a2057209 */ /* 0x000fe40007810000 */
[----:B------:R-:W-:Y:S02]  /*12510*/  FSEL R80, R50, -INF , P4 ;  /* 0xff80000032507808 */ /* 0x000fe40002000000 */
[----:B------:R-:W-:Y:S02]  /*12520*/  FSEL R184, R55, -INF , P0 ;  /* 0xff80000037b87808 */ /* 0x000fe40000000000 */
[C---:B------:R-:W-:Y:S02]  /*12530*/  ISETP.GT.AND P2, PT, R2.reuse, 0x29, PT ;  /* 0x000000290200780c */ /* 0x040fe40003f44270 */
[C---:B------:R-:W-:Y:S02]  /*12540*/  ISETP.GT.AND P1, PT, R2.reuse, 0x30, PT ;  /* 0x000000300200780c */ /* 0x040fe40003f24270 */
[----:B------:R-:W-:Y:S02]  /*12550*/  ISETP.GT.AND P0, PT, R2, 0x38, PT ;  /* 0x000000380200780c */ /* 0x000fe40003f04270 */
[----:B------:R-:W-:Y:S02]  /*12560*/  FMNMX.FTZ R5, R172, R5, !PT ;  /* 0x00000005ac057209 */ /* 0x000fe40007810000 */
[----:B------:R-:W-:Y:S02]  /*12570*/  FMNMX.FTZ R6, R166, R112, !PT ;  /* 0x00000070a6067209 */ /* 0x000fe40007810000 */
[----:B------:R-:W-:Y:S02]  /*12580*/  FSEL R183, R54, -INF , P1 ;  /* 0xff80000036b77808 */ /* 0x000fe40000800000 */
[C---:B------:R-:W-:Y:S02]  /*12590*/  ISETP.GT.AND P4, PT, R2.reuse, 0x39, PT ;  /* 0x000000390200780c */ /* 0x040fe40003f84270 */
[C---:B------:R-:W-:Y:S02]  /*125a0*/  ISETP.GT.AND P3, PT, R2.reuse, 0x40, PT ;  /* 0x000000400200780c */ /* 0x040fe40003f64270 */
[C---:B------:R-:W-:Y:S02]  /*125b0*/  ISETP.GT.AND P1, PT, R2.reuse, 0x48, PT ;  /* 0x000000480200780c */ /* 0x040fe40003f24270 */
[----:B------:R-:W-:Y:S02]  /*125c0*/  FSEL R160, R51, -INF , P2 ;  /* 0xff80000033a07808 */ /* 0x000fe40001000000 */
[----:B------:R-:W-:Y:S02]  /*125d0*/  ISETP.GT.AND P2, PT, R2, 0x41, PT ;  /* 0x000000410200780c */ /* 0x000fe40003f44270 */
[----:B------:R-:W-:Y:S02]  /*125e0*/  FSEL R193, R66, -INF , P0 ;  /* 0xff80000042c17808 */ /* 0x000fe40000000000 */
        /* <DEDUP_REMOVED lines=49> */
[----:B------:R-:W-:Y:S02]  /*12900*/  FSEL R177, R47, -INF , P6 ;  /* 0xff8000002fb17808 */ /* 0x000fe40003000000 */
[----:B------:R-:W-:Y:S02]  /*12910*/  ISETP.GT.AND P6, PT, R0, 0x39, PT ;  /* 0x000000390000780c */ /* 0x000fe40003fc4270 */
[----:B------:R-:W-:Y:S02]  /*12920*/  FMNMX.FTZ R0, R198, R5, !PT ;  /* 0x00000005c6007209 */ /* 0x000fe40007810000 */
[----:B------:R-:W-:Y:S02]  /*12930*/  FMNMX.FTZ R5, R31, R6, !PT ;  /* 0x000000061f057209 */ /* 0x000fe40007810000 */
[----:B-1----:R-:W-:Y:S02]  /*12940*/  FMNMX.FTZ R110, R2, R8, !PT ;  /* 0x00000008026e7209 */ /* 0x002fe40007810000 */
[----:B------:R-:W-:Y:S02]  /*12950*/  FMNMX.FTZ R2, R175, R5, !PT ;  /* 0x00000005af027209 */ /* 0x000fe40007810000 */
[----:B------:R-:W-:Y:S02]  /*12960*/  FSEL R250, R76, -INF , P3 ;  /* 0xff8000004cfa7808 */ /* 0x000fe40001800000 */
[----:B------:R-:W-:Y:S02]  /*12970*/  FMNMX.FTZ R2, R180, R2, !PT ;  /* 0x00000002b4027209 */ /* 0x000fe40007810000 */
[----:B------:R-:W-:Y:S02]  /*12980*/  FSETP.NEU.FTZ.AND P3, PT, R110, -INF , PT ;  /* 0xff8000006e00780b */ /* 0x000fe40003f7d000 */
[----:B------:R-:W-:Y:S02]  /*12990*/  FMNMX.FTZ R6, R179, R2, !PT ;  /* 0x00000002b3067209 */ /* 0x000fe40007810000 */
[----:B----4-:R-:W-:Y:S01]  /*129a0*/  FMNMX.FTZ R2, R4, R7, !PT ;  /* 0x0000000704027209 */ /* 0x010fe20007810000 */
[----:B------:R-:W-:Y:S01]  /*129b0*/  FMUL.FTZ R4, R110, c[0x0][0x2d0] ;  /* 0x0000b4006e047a20 */ /* 0x000fe20000410000 */
[----:B------:R-:W-:Y:S02]  /*129c0*/  FSEL R199, R61, -INF , P6 ;  /* 0xff8000003dc77808 */ /* 0x000fe40003000000 */
[----:B------:R-:W-:Y:S01]  /*129d0*/  FSEL R234, R72, -INF , P5 ;  /* 0xff80000048ea7808 */ /* 0x000fe20002800000 */
[----:B------:R-:W1:Y:S01]  /*129e0*/  SHFL.BFLY PT, R7, R2, 0x1, 0x1f ;  /* 0x0c201f0002077f89 */ /* 0x000e6200000e0000 */
[----:B------:R-:W-:Y:S02]  /*129f0*/  FSEL R156, R4, RZ, P3 ;  /* 0x000000ff049c7208 */ /* 0x000fe40001800000 */
[----:B------:R-:W-:Y:S02]  /*12a00*/  FMNMX.FTZ R0, R199, R0, !PT ;  /* 0x00000000c7007209 */ /* 0x000fe40007810000 */
[----:B------:R-:W-:Y:S01]  /*12a10*/  FSEL R238, R73, -INF , P4 ;  /* 0xff80000049ee7808 */ /* 0x000fe20002000000 */
[--C-:B------:R-:W-:Y:S01]  /*12a20*/  FFMA.FTZ R4, R114, c[0x0][0x2d0], -R156.reuse ;  /* 0x0000b40072047a23 */ /* 0x100fe2000001089c */
[----:B------:R-:W-:Y:S02]  /*12a30*/  FSEL R48, R77, -INF , P2 ;  /* 0xff8000004d307808 */ /* 0x000fe40001000000 */
[----:B------:R-:W-:Y:S01]  /*12a40*/  ISETP.GT.AND P4, PT, R223, R225, PT ;  /* 0x000000e1df00720c */ /* 0x000fe20003f84270 */
[----:B------:R4:W-:Y:S01]  /*12a50*/  MUFU.EX2 R29, R4 ;  /* 0x00000004001d7308 */ /* 0x0009e20000000800 */
[----:B------:R-:W-:Y:S02]  /*12a60*/  FMNMX.FTZ R0, R234, R0, !PT ;  /* 0x00000000ea007209 */ /* 0x000fe40007810000 */
[C---:B------:R-:W-:Y:S02]  /*12a70*/  ISETP.GT.AND P1, PT, R109.reuse, 0x30, PT ;  /* 0x000000306d00780c */ /* 0x040fe40003f24270 */
[----:B------:R-:W-:Y:S02]  /*12a80*/  FMNMX.FTZ R0, R238, R0, !PT ;  /* 0x00000000ee007209 */ /* 0x000fe40007810000 */
[C---:B------:R-:W-:Y:S02]  /*12a90*/  ISETP.GT.AND P0, PT, R109.reuse, 0x31, PT ;  /* 0x000000316d00780c */ /* 0x040fe40003f04270 */
[----:B------:R-:W-:Y:S02]  /*12aa0*/  FMNMX.FTZ R0, R250, R0, !PT ;  /* 0x00000000fa007209 */ /* 0x000fe40007810000 */
[----:B------:R-:W-:Y:S02]  /*12ab0*/  FSEL R185, R58, -INF , P1 ;  /* 0xff8000003ab97808 */ /* 0x000fe40000800000 */
[----:B------:R-:W-:Y:S02]  /*12ac0*/  FMNMX.FTZ R0, R48, R0, !PT ;  /* 0x0000000030007209 */ /* 0x000fe40007810000 */
[----:B------:R-:W-:Y:S02]  /*12ad0*/  ISETP.GT.AND P1, PT, R109, 0x38, PT ;  /* 0x000000386d00780c */ /* 0x000fe40003f24270 */
[----:B------:R-:W-:Y:S01]  /*12ae0*/  FSEL R188, R59, -INF , P0 ;  /* 0xff8000003bbc7808 */ /* 0x000fe20000000000 */
[----:B------:R-:W5:Y:S01]  /*12af0*/  SHFL.BFLY PT, R5, R0, 0x2, 0x1f ;  /* 0x0c401f0000057f89 */ /* 0x000f6200000e0000 */
[C---:B------:R-:W-:Y:S02]  /*12b00*/  ISETP.GT.AND P0, PT, R109.reuse, 0x39, PT ;  /* 0x000000396d00780c */ /* 0x040fe40003f04270 */
[----:B------:R-:W-:Y:S02]  /*12b10*/  FSEL R192, R62, -INF , P1 ;  /* 0xff8000003ec07808 */ /* 0x000fe40000800000 */
[----:B------:R-:W-:Y:S01]  /*12b20*/  ISETP.GT.AND P1, PT, R109, 0x40, PT ;  /* 0x000000406d00780c */ /* 0x000fe20003f24270 */
[--C-:B----4-:R-:W-:Y:S01]  /*12b30*/  FFMA.FTZ R4, R157, c[0x0][0x2d0], -R156.reuse ;  /* 0x0000b4009d047a23 */ /* 0x110fe2000001089c */
[----:B------:R-:W-:Y:S02]  /*12b40*/  LOP3.LUT P6, RZ, R226, 0x1, RZ, 0xc0, !PT ;  /* 0x00000001e2ff7812 */ /* 0x000fe400078cc0ff */
[----:B------:R-:W-:Y:S01]  /*12b50*/  FSEL R235, R74, -INF , P1 ;  /* 0xff8000004aeb7808 */ /* 0x000fe20000800000 */
[----:B------:R5:W-:Y:S01]  /*12b60*/  MUFU.EX2 R82, R4 ;  /* 0x0000000400527308 */ /* 0x000be20000000800 */
[----:B------:R-:W-:Y:S02]  /*12b70*/  FSEL R195, R63, -INF , P0 ;  /* 0xff8000003fc37808 */ /* 0x000fe40000000000 */
[C---:B------:R-:W-:Y:S02]  /*12b80*/  ISETP.GT.AND P0, PT, R109.reuse, 0x41, PT ;  /* 0x000000416d00780c */ /* 0x040fe40003f04270 */
[----:B------:R-:W-:Y:S02]  /*12b90*/  ISETP.GT.AND P1, PT, R109, 0x48, PT ;  /* 0x000000486d00780c */ /* 0x000fe40003f24270 */
[----:B------:R-:W-:Y:S02]  /*12ba0*/  FSEL R236, R75, -INF , P0 ;  /* 0xff8000004bec7808 */ /* 0x000fe40000000000 */
[----:B------:R-:W-:Y:S02]  /*12bb0*/  ISETP.GT.AND P0, PT, R109, 0x49, PT ;  /* 0x000000496d00780c */ /* 0x000fe40003f04270 */
[----:B-1----:R-:W-:Y:S02]  /*12bc0*/  FMNMX.FTZ R109, R2, R7, !PT ;  /* 0x00000007026d7209 */ /* 0x002fe40007810000 */
[----:B------:R-:W-:Y:S02]  /*12bd0*/  FMNMX.FTZ R6, R177, R6, !PT ;  /* 0x00000006b1067209 */ /* 0x000fe40007810000 */
[----:B------:R-:W-:Y:S02]  /*12be0*/  FSETP.NEU.FTZ.AND P2, PT, R109, -INF , PT ;  /* 0xff8000006d00780b */ /* 0x000fe40003f5d000 */
[----:B------:R-:W-:Y:S02]  /*12bf0*/  FMNMX.FTZ R6, R185, R6, !PT ;  /* 0x00000006b9067209 */ /* 0x000fe40007810000 */
[----:B------:R-:W-:Y:S02]  /*12c00*/  FSEL R244, R78, -INF , P1 ;  /* 0xff8000004ef47808 */ /* 0x000fe40000800000 */
[----:B------:R-:W-:Y:S02]  /*12c10*/  FMNMX.FTZ R6, R188, R6, !PT ;  /* 0x00000006bc067209 */ /* 0x000fe40007810000 */
[----:B------:R-:W-:Y:S02]  /*12c20*/  FSEL R71, R79, -INF , P0 ;  /* 0xff8000004f477808 */ /* 0x000fe40000000000 */
[----:B-----5:R-:W-:Y:S01]  /*12c30*/  FMNMX.FTZ R4, R0, R5, !PT ;  /* 0x0000000500047209 */ /* 0x020fe20007810000 */
[--C-:B------:R-:W-:Y:S01]  /*12c40*/  FFMA.FTZ R5, R9, c[0x0][0x2d0], -R156.reuse ;  /* 0x0000b40009057a23 */ /* 0x100fe2000001089c */
[----:B------:R-:W-:Y:S01]  /*12c50*/  FMNMX.FTZ R6, R192, R6, !PT ;  /* 0x00000006c0067209 */ /* 0x000fe20007810000 */
[--C-:B------:R-:W-:Y:S02]  /*12c60*/  FFMA.FTZ R9, R21, c[0x0][0x2d0], -R156.reuse ;  /* 0x0000b40015097a23 */ /* 0x100fe4000001089c */
[----:B------:R1:W-:Y:S01]  /*12c70*/  MUFU.EX2 R81, R5 ;  /* 0x0000000500517308 */ /* 0x0003e20000000800 */
[----:B------:R-:W-:Y:S01]  /*12c80*/  FMNMX.FTZ R6, R195, R6, !PT ;  /* 0x00000006c3067209 */ /* 0x000fe20007810000 */
[----:B------:R-:W4:Y:S03]  /*12c90*/  SHFL.BFLY PT, R7, R4, 0x1, 0x1f ;  /* 0x0c201f0004077f89 */ /* 0x000f2600000e0000 */
[----:B------:R-:W-:Y:S04]  /*12ca0*/  FMNMX.FTZ R6, R235, R6, !PT ;  /* 0x00000006eb067209 */ /* 0x000fe80007810000 */
[----:B------:R-:W-:Y:S01]  /*12cb0*/  FMNMX.FTZ R6, R236, R6, !PT ;  /* 0x00000006ec067209 */ /* 0x000fe20007810000 */
[----:B------:R-:W-:Y:S03]  /*12cc0*/  MUFU.EX2 R50, R9 ;  /* 0x0000000900327308 */ /* 0x000fe60000000800 */
[----:B------:R-:W-:Y:S01]  /*12cd0*/  FMNMX.FTZ R0, R244, R6, !PT ;  /* 0x00000006f4007209 */ /* 0x000fe20007810000 */
[----:B------:R-:W-:Y:S02]  /*12ce0*/  FFMA.FTZ R6, R10, c[0x0][0x2d0], -R156 ;  /* 0x0000b4000a067a23 */ /* 0x000fe4000001089c */
[----:B------:R-:W-:Y:S01]  /*12cf0*/  @P4 IMAD.MOV.U32 R10, RZ, RZ, c[0x0][0x1e4] ;  /* 0x00007900ff0a4624 */ /* 0x000fe200078e00ff */
[----:B------:R-:W-:Y:S03]  /*12d00*/  FMNMX.FTZ R0, R71, R0, !PT ;  /* 0x0000000047007209 */ /* 0x000fe60007810000 */
[----:B------:R-:W5:Y:S02]  /*12d10*/  MUFU.EX2 R60, R6 ;  /* 0x00000006003c7308 */ /* 0x000f640000000800 */
[----:B------:R-:W2:Y:S01]  /*12d20*/  SHFL.BFLY PT, R2, R0, 0x2, 0x1f ;  /* 0x0c401f0000027f89 */ /* 0x000ea200000e0000 */
[----:B-1----:R-:W-:Y:S01]  /*12d30*/  FMUL.FTZ R5, R109, c[0x0][0x2d0] ;  /* 0x0000b4006d057a20 */ /* 0x002fe20000410000 */
[----:B----4-:R-:W-:Y:S04]  /*12d40*/  FMNMX.FTZ R108, R4, R7, !PT ;  /* 0x00000007046c7209 */ /* 0x010fe80007810000 */
[----:B------:R-:W-:Y:S01]  /*12d50*/  FSEL R114, R5, RZ, P2 ;  /* 0x000000ff05727208 */ /* 0x000fe20001000000 */
[C---:B------:R-:W-:Y:S01]  /*12d60*/  FMUL.FTZ R4, R108.reuse, c[0x0][0x2d0] ;  /* 0x0000b4006c047a20 */ /* 0x040fe20000410000 */
[----:B------:R-:W-:Y:S03]  /*12d70*/  FSETP.NEU.FTZ.AND P1, PT, R108, -INF , PT ;  /* 0xff8000006c00780b */ /* 0x000fe60003f3d000 */
[----:B------:R-:W-:Y:S01]  /*12d80*/  FFMA.FTZ R5, R165, c[0x0][0x2d0], -R114 ;  /* 0x0000b400a5057a23 */ /* 0x000fe20000010872 */
[----:B------:R-:W-:Y:S03]  /*12d90*/  FSEL R157, R4, RZ, P1 ;  /* 0x000000ff049d7208 */ /* 0x000fe60000800000 */
[----:B------:R1:W-:Y:S02]  /*12da0*/  MUFU.EX2 R23, R5 ;  /* 0x0000000500177308 */ /* 0x0003e40000000800 */
[--C-:B------:R-:W-:Y:S02]  /*12db0*/  FFMA.FTZ R7, R166, c[0x0][0x2d0], -R157.reuse ;  /* 0x0000b400a6077a23 */ /* 0x100fe4000001089d */
[--C-:B------:R-:W-:Y:S01]  /*12dc0*/  FFMA.FTZ R8, R167, c[0x0][0x2d0], -R157.reuse ;  /* 0x0000b400a7087a23 */ /* 0x100fe2000001089d */
[----:B-----5:R-:W-:Y:S02]  /*12dd0*/  F2FP.BF16.PACK_AB R74, R60, R81 ;  /* 0x000000513c4a723e */ /* 0x020fe400000010ff */
[----:B--2---:R-:W-:Y:S03]  /*12de0*/  FMNMX.FTZ R0, R0, R2, !PT ;  /* 0x0000000200007209 */ /* 0x004fe60007810000 */
[----:B------:R3:W-:Y:S01]  /*12df0*/  MUFU.EX2 R83, R7 ;  /* 0x0000000700537308 */ /* 0x0007e20000000800 */
[----:B------:R-:W-:Y:S01]  /*12e00*/  @P4 SHF.R.S32.HI R6, RZ, 0x1f, R200 ;  /* 0x0000001fff064819 */ /* 0x000fe200000114c8 */
[----:B------:R-:W2:Y:S04]  /*12e10*/  SHFL.BFLY PT, R2, R0, 0x1, 0x1f ;  /* 0x0c201f0000027f89 */ /* 0x000ea800000e0000 */
[----:B------:R-:W-:Y:S04]  /*12e20*/  @P4 IMAD R6, R6, c[0x0][0x1e0], RZ ;  /* 0x0000780006064a24 */ /* 0x000fe800078e02ff */
[----:B------:R-:W4:Y:S01]  /*12e30*/  MUFU.EX2 R62, R8 ;  /* 0x00000008003e7308 */ /* 0x000f220000000800 */
[----:B------:R-:W-:Y:S02]  /*12e40*/  @P4 IMAD R6, R200, c[0x0][0x1e4], R6 ;  /* 0x00007900c8064a24 */ /* 0x000fe400078e0206 */
[----:B-1----:R-:W-:Y:S07]  /*12e50*/  FFMA.FTZ R5, R164, c[0x0][0x2d0], -R114 ;  /* 0x0000b400a4057a23 */ /* 0x002fee0000010872 */
[----:B------:R1:W-:Y:S01]  /*12e60*/  MUFU.EX2 R63, R5 ;  /* 0x00000005003f7308 */ /* 0x0003e20000000800 */
[----:B---3--:R-:W-:Y:S01]  /*12e70*/  @P4 IMAD.MOV.U32 R7, RZ, RZ, R34 ;  /* 0x000000ffff074224 */ /* 0x008fe200078e0022 */
[----:B--2---:R-:W-:Y:S01]  /*12e80*/  FMNMX.FTZ R70, R0, R2, !PT ;  /* 0x0000000200467209 */ /* 0x004fe20007810000 */
[--C-:B------:R-:W-:Y:S02]  /*12e90*/  FFMA.FTZ R0, R158, c[0x0][0x2d0], -R157.reuse ;  /* 0x0000b4009e007a23 */ /* 0x100fe4000001089d */
[----:B------:R-:W-:Y:S05]  /*12ea0*/  FFMA.FTZ R2, R159, c[0x0][0x2d0], -R157 ;  /* 0x0000b4009f027a23 */ /* 0x000fea000001089d */
[----:B------:R2:W-:Y:S01]  /*12eb0*/  MUFU.EX2 R59, R0 ;  /* 0x00000000003b7308 */ /* 0x0005e20000000800 */
[----:B----4-:R-:W-:Y:S01]  /*12ec0*/  F2FP.BF16.PACK_AB R64, R62, R83 ;  /* 0x000000533e40723e */ /* 0x010fe200000010ff */
[----:B------:R-:W-:Y:S08]  /*12ed0*/  FFMA.FTZ R8, R16, c[0x0][0x2d0], -R156 ;  /* 0x0000b40010087a23 */ /* 0x000ff0000001089c */
[----:B------:R-:W-:Y:S01]  /*12ee0*/  MUFU.EX2 R164, R8 ;  /* 0x0000000800a47308 */ /* 0x000fe20000000800 */
[----:B-1----:R-:W-:Y:S02]  /*12ef0*/  FFMA.FTZ R5, R11, c[0x0][0x2d0], -R114 ;  /* 0x0000b4000b057a23 */ /* 0x002fe40000010872 */
[----:B------:R-:W-:Y:S05]  /*12f00*/  @P4 IMAD.MOV.U32 R11, RZ, RZ, c[0x0][0x1e0] ;  /* 0x00007800ff0b4624 */ /* 0x000fea00078e00ff */
[C---:B------:R-:W-:Y:S02]  /*12f10*/  @P4 SHF.L.U64.HI R10, R11.reuse, 0x5, R10 ;  /* 0x000000050b0a4819 */ /* 0x040fe4000001020a */
[----:B------:R1:W-:Y:S01]  /*12f20*/  MUFU.EX2 R61, R5 ;  /* 0x00000005003d7308 */ /* 0x0003e20000000800 */
[----:B------:R-:W-:Y:S02]  /*12f30*/  @P4 IMAD.SHL.U32 R11, R11, 0x20, RZ ;  /* 0x000000200b0b4824 */ /* 0x000fe400078e00ff */
[----:B--2---:R-:W-:Y:S07]  /*12f40*/  FMUL.FTZ R0, R70, c[0x0][0x2d0] ;  /* 0x0000b40046007a20 */ /* 0x004fee0000410000 */
[----:B------:R2:W3:Y:S01]  /*12f50*/  MUFU.EX2 R57, R2 ;  /* 0x0000000200397308 */ /* 0x0004e20000000800 */
[----:B-1----:R-:W-:Y:S02]  /*12f60*/  FFMA.FTZ R5, R12, c[0x0][0x2d0], -R114 ;  /* 0x0000b4000c057a23 */ /* 0x002fe40000010872 */
[----:B------:R-:W-:Y:S07]  /*12f70*/  FFMA.FTZ R12, R20, c[0x0][0x2d0], -R156 ;  /* 0x0000b400140c7a23 */ /* 0x000fee000001089c */
[----:B------:R1:W4:Y:S01]  /*12f80*/  MUFU.EX2 R58, R5 ;  /* 0x00000005003a7308 */ /* 0x0003220000000800 */
[----:B--2---:R-:W-:Y:S01]  /*12f90*/  FFMA.FTZ R2, R19, c[0x0][0x2d0], -R114 ;  /* 0x0000b40013027a23 */ /* 0x004fe20000010872 */
[----:B---3--:R-:W-:Y:S08]  /*12fa0*/  F2FP.BF16.PACK_AB R66, R57, R59 ;  /* 0x0000003b3942723e */ /* 0x008ff000000010ff */
[----:B------:R2:W-:Y:S10]  /*12fb0*/  MUFU.EX2 R252, R2 ;  /* 0x0000000200fc7308 */ /* 0x0005f40000000800 */
[----:B------:R-:W-:Y:S01]  /*12fc0*/  MUFU.EX2 R51, R12 ;  /* 0x0000000c00337308 */ /* 0x000fe20000000800 */
[----:B-1----:R-:W-:Y:S01]  /*12fd0*/  @P4 IMAD.WIDE.U32 R4, R200, c[0x0][0x1e0], RZ ;  /* 0x00007800c8044a25 */ /* 0x002fe200078e00ff */
[----:B----4-:R-:W-:Y:S03]  /*12fe0*/  F2FP.BF16.PACK_AB R75, R58, R61 ;  /* 0x0000003d3a4b723e */ /* 0x010fe600000010ff */
[----:B------:R-:W-:Y:S02]  /*12ff0*/  @P4 IMAD.IADD R5, R5, 0x1, R6 ;  /* 0x0000000105054824 */ /* 0x000fe400078e0206 */
[----:B------:R-:W-:Y:S02]  /*13000*/  @P4 IMAD.MOV.U32 R6, RZ, RZ, R32 ;  /* 0x000000ffff064224 */ /* 0x000fe400078e0020 */
[----:B------:R-:W-:Y:S02]  /*13010*/  @P4 IMAD R5, R5, 0x50, RZ ;  /* 0x0000005005054824 */ /* 0x000fe400078e02ff */
[----:B------:R-:W-:Y:S04]  /*13020*/  @P4 IMAD.WIDE.U32 R6, R4, 0x50, R6 ;  /* 0x0000005004064825 */ /* 0x000fe800078e0006 */
[----:B------:R-:W-:Y:S01]  /*13030*/  @P4 IMAD.IADD R5, R7, 0x1, R5 ;  /* 0x0000000107054824 */ /* 0x000fe200078e0205 */
[----:B------:R-:W-:Y:S01]  /*13040*/  @P4 LEA R4, P0, R6, c[0x0][0x1c8], 0x1 ;  /* 0x0000720006044a11 */ /* 0x000fe200078008ff */
[----:B--2---:R-:W-:Y:S03]  /*13050*/  FFMA.FTZ R2, R22, c[0x0][0x2d0], -R157 ;  /* 0x0000b40016027a23 */ /* 0x004fe6000001089d */
[----:B------:R-:W-:Y:S01]  /*13060*/  @P4 LEA.HI.X R5, R6, c[0x0][0x1cc], R5, 0x1, P0 ;  /* 0x0000730006054a11 */ /* 0x000fe200000f0c05 */
[----:B------:R-:W-:Y:S01]  /*13070*/  MUFU.EX2 R243, R2 ;  /* 0x0000000200f37308 */ /* 0x000fe20000000800 */
[-C--:B------:R-:W-:Y:S03]  /*13080*/  @P4 IADD3 R6, P0, R4, R11.reuse, RZ ;  /* 0x0000000b04064210 */ /* 0x080fe60007f1e0ff */
[----:B------:R1:W-:Y:S01]  /*13090*/  @P4 LDGSTS.E.BYPASS.LTC128B.128 [R224+0x2900], [R4.64], !P6 ;  /* 0x0290000004e04fae */ /* 0x0003e2000f101d48 */
[----:B------:R-:W-:Y:S01]  /*130a0*/  @P4 IADD3 R8, P5, R6, R11, RZ ;  /* 0x0000000b06084210 */ /* 0x000fe20007fbe0ff */
[--C-:B------:R-:W-:Y:S01]  /*130b0*/  @P4 IMAD.X R7, R5, 0x1, R10.reuse, P0 ;  /* 0x0000000105074824 */ /* 0x100fe200000e060a */
[----:B------:R-:W-:Y:S03]  /*130c0*/  FSETP.NEU.FTZ.AND P0, PT, R70, -INF , PT ;  /* 0xff8000004600780b */ /* 0x000fe60003f1d000 */
[----:B------:R-:W-:Y:S01]  /*130d0*/  @P4 IMAD.X R9, R7, 0x1, R10, P5 ;  /* 0x0000000107094824 */ /* 0x000fe200028e060a */
[----:B------:R-:W-:Y:S01]  /*130e0*/  FSEL R158, R0, RZ, P0 ;  /* 0x000000ff009e7208 */ /* 0x000fe20000000000 */
[----:B------:R2:W-:Y:S04]  /*130f0*/  @P4 LDGSTS.E.BYPASS.LTC128B.128 [R224+0x3100], [R6.64], !P6 ;  /* 0x0310000006e04fae */ /* 0x0005e8000f101d48 */
[--C-:B------:R-:W-:Y:S04]  /*13100*/  FFMA.FTZ R0, R171, c[0x0][0x2d0], -R158.reuse ;  /* 0x0000b400ab007a23 */ /* 0x100fe8000001089e */
[----:B------:R3:W-:Y:S01]  /*13110*/  MUFU.EX2 R245, R0 ;  /* 0x0000000000f57308 */ /* 0x0007e20000000800 */
[----:B------:R4:W-:Y:S01]  /*13120*/  @P4 LDGSTS.E.BYPASS.LTC128B.128 [R224+0x3900], [R8.64], !P6 ;  /* 0x0390000008e04fae */ /* 0x0009e2000f101d48 */
[--C-:B---3--:R-:W-:Y:S08]  /*13130*/  FFMA.FTZ R0, R170, c[0x0][0x2d0], -R158.reuse ;  /* 0x0000b400aa007a23 */ /* 0x108ff0000001089e */
[----:B------:R3:W5:Y:S02]  /*13140*/  MUFU.EX2 R247, R0 ;  /* 0x0000000000f77308 */ /* 0x0007640000000800 */
[--C-:B---3--:R-:W-:Y:S01]  /*13150*/  FFMA.FTZ R0, R169, c[0x0][0x2d0], -R158.reuse ;  /* 0x0000b400a9007a23 */ /* 0x108fe2000001089e */
[----:B-----5:R-:W-:Y:S07]  /*13160*/  F2FP.BF16.PACK_AB R65, R247, R245 ;  /* 0x000000f5f741723e */ /* 0x020fee00000010ff */
[----:B------:R3:W-:Y:S02]  /*13170*/  MUFU.EX2 R249, R0 ;  /* 0x0000000000f97308 */ /* 0x0007e40000000800 */
[----:B---3--:R-:W-:Y:S08]  /*13180*/  FFMA.FTZ R0, R168, c[0x0][0x2d0], -R158 ;  /* 0x0000b400a8007a23 */ /* 0x008ff0000001089e */
[----:B------:R3:W5:Y:S02]  /*13190*/  MUFU.EX2 R56, R0 ;  /* 0x0000000000387308 */ /* 0x0007640000000800 */
[----:B---3--:R-:W-:Y:S01]  /*131a0*/  FFMA.FTZ R0, R18, c[0x0][0x2d0], -R114 ;  /* 0x0000b40012007a23 */ /* 0x008fe20000010872 */
[----:B-----5:R-:W-:Y:S07]  /*131b0*/  F2FP.BF16.PACK_AB R67, R56, R249 ;  /* 0x000000f93843723e */ /* 0x020fee00000010ff */
[----:B------:R3:W-:Y:S02]  /*131c0*/  MUFU.EX2 R49, R0 ;  /* 0x0000000000317308 */ /* 0x0007e40000000800 */
[----:B---3--:R-:W-:Y:S08]  /*131d0*/  FFMA.FTZ R0, R15, c[0x0][0x2d0], -R156 ;  /* 0x0000b4000f007a23 */ /* 0x008ff0000001089c */
[----:B------:R3:W-:Y:S02]  /*131e0*/  MUFU.EX2 R47, R0 ;  /* 0x00000000002f7308 */ /* 0x0007e40000000800 */
[--C-:B---3--:R-:W-:Y:S08]  /*131f0*/  FFMA.FTZ R0, R14, c[0x0][0x2d0], -R114.reuse ;  /* 0x0000b4000e007a23 */ /* 0x108ff00000010872 */
[----:B------:R3:W-:Y:S02]  /*13200*/  MUFU.EX2 R251, R0 ;  /* 0x0000000000fb7308 */ /* 0x0007e40000000800 */
[----:B---3--:R-:W-:Y:S08]  /*13210*/  FFMA.FTZ R0, R13, c[0x0][0x2d0], -R114 ;  /* 0x0000b4000d007a23 */ /* 0x008ff00000010872 */
[----:B------:R3:W-:Y:S02]  /*13220*/  MUFU.EX2 R46, R0 ;  /* 0x00000000002e7308 */ /* 0x0007e40000000800 */
[----:B---3--:R-:W-:Y:S08]  /*13230*/  FFMA.FTZ R0, R17, c[0x0][0x2d0], -R157 ;  /* 0x0000b40011007a23 */ /* 0x008ff0000001089d */
[----:B------:R3:W-:Y:S02]  /*13240*/  MUFU.EX2 R242, R0 ;  /* 0x0000000000f27308 */ /* 0x0007e40000000800 */
[----:B---3--:R-:W-:Y:S02]  /*13250*/  FSEL R0, R110, RZ, P3 ;  /* 0x000000ff6e007208 */ /* 0x008fe40001800000 */
[-C--:B-1----:R-:W-:Y:S03]  /*13260*/  @P4 IADD3 R4, P3, R8, R11.reuse, RZ ;  /* 0x0000000b08044210 */ /* 0x082fe60007f7e0ff */
[----:B------:R-:W-:Y:S01]  /*13270*/  FADD.FTZ R2, -R0, R3 ;  /* 0x0000000300027221 */ /* 0x000fe20000010100 */
[----:B------:R-:W-:Y:S01]  /*13280*/  FSEL R0, R109, RZ, P2 ;  /* 0x000000ff6d007208 */ /* 0x000fe20001000000 */
[--C-:B------:R-:W-:Y:S01]  /*13290*/  @P4 IMAD.X R5, R9, 0x1, R10.reuse, P3 ;  /* 0x0000000109054824 */ /* 0x100fe200018e060a */
[----:B--2---:R-:W-:Y:S01]  /*132a0*/  @P4 IADD3 R6, P2, R4, R11, RZ ;  /* 0x0000000b04064210 */ /* 0x004fe20007f5e0ff */
[----:B------:R-:W-:Y:S02]  /*132b0*/  FMUL.FTZ R2, R2, c[0x0][0x2d0] ;  /* 0x0000b40002027a20 */ /* 0x000fe40000410000 */
[----:B------:R-:W-:Y:S01]  /*132c0*/  FADD.FTZ R0, -R0, R111 ;  /* 0x0000006f00007221 */ /* 0x000fe20000010100 */
[----:B------:R1:W-:Y:S01]  /*132d0*/  @P4 LDGSTS.E.BYPASS.LTC128B.128 [R224+0x4100], [R4.64], !P6 ;  /* 0x0410000004e04fae */ /* 0x0003e2000f101d48 */
[----:B------:R2:W3:Y:S01]  /*132e0*/  MUFU.EX2 R69, R2 ;  /* 0x0000000200457308 */ /* 0x0004e20000000800 */
[----:B------:R-:W-:Y:S02]  /*132f0*/  @P4 IMAD.X R7, R5, 0x1, R10, P2 ;  /* 0x0000000105074824 */ /* 0x000fe400010e060a */
[----:B------:R-:W-:Y:S02]  /*13300*/  FMUL.FTZ R0, R0, c[0x0][0x2d0] ;  /* 0x0000b40000007a20 */ /* 0x000fe40000410000 */
[----:B------:R-:W-:Y:S02]  /*13310*/  IMAD.MOV.U32 R111, RZ, RZ, R29 ;  /* 0x000000ffff6f7224 */ /* 0x000fe400078e001d */
[----:B------:R5:W-:Y:S03]  /*13320*/  @P4 LDGSTS.E.BYPASS.LTC128B.128 [R224+0x4900], [R6.64], !P6 ;  /* 0x0490000006e04fae */ /* 0x000be6000f101d48 */
[----:B------:R4:W5:Y:S01]  /*13330*/  MUFU.EX2 R68, R0 ;  /* 0x0000000000447308 */ /* 0x0009620000000800 */
[----:B------:R-:W-:Y:S04]  /*13340*/  F2FP.BF16.PACK_AB R72, R82, R111 ;  /* 0x0000006f5248723e */ /* 0x000fe800000010ff */
[----:B------:R-:W-:Y:S08]  /*13350*/  LDSM.16.MT88.4 R36, [R212] ;  /* 0x00000000d424783b */ /* 0x000ff00000004200 */
[----:B------:R-:W-:Y:S01]  /*13360*/  LDSM.16.MT88.4 R52, [R209] ;  /* 0x00000000d134783b */ /* 0x000fe20000004200 */
[----:B--2---:R-:W-:Y:S01]  /*13370*/  FSEL R2, R108, RZ, P1 ;  /* 0x000000ff6c027208 */ /* 0x004fe20000800000 */
[C---:B---3--:R-:W-:Y:S02]  /*13380*/  FMUL.FTZ R16, R69.reuse, R128 ;  /* 0x0000008045107220 */ /* 0x048fe40000410000 */
[C---:B-1----:R-:W-:Y:S02]  /*13390*/  FMUL.FTZ R4, R69.reuse, R116 ;  /* 0x0000007445047220 */ /* 0x042fe40000410000 */
[C---:B------:R-:W-:Y:S02]  /*133a0*/  FMUL.FTZ R5, R69.reuse, R117 ;  /* 0x0000007545057220 */ /* 0x040fe40000410000 */
[C---:B------:R-:W-:Y:S01]  /*133b0*/  FMUL.FTZ R17, R69.reuse, R129 ;  /* 0x0000008145117220 */ /* 0x040fe20000410000 */
[----:B------:R-:W-:Y:S01]  /*133c0*/  LDSM.16.MT88.4 R76, [R211] ;  /* 0x00000000d34c783b */ /* 0x000fe20000004200 */
[----:B------:R-:W-:Y:S02]  /*133d0*/  FMUL.FTZ R32, R69, R144 ;  /* 0x0000009045207220 */ /* 0x000fe40000410000 */
[----:B----4-:R-:W-:Y:S01]  /*133e0*/  FADD.FTZ R0, -R2, R112 ;  /* 0x0000007002007221 */ /* 0x010fe20000010100 */
[----:B------:R-:W-:Y:S01]  /*133f0*/  FSEL R2, R70, RZ, P0 ;  /* 0x000000ff46027208 */ /* 0x000fe20000000000 */
[----:B------:R-:W-:Y:S02]  /*13400*/  IMAD.MOV.U32 R112, RZ, RZ, R23 ;  /* 0x000000ffff707224 */ /* 0x000fe400078e0017 */
[----:B------:R-:W-:Y:S01]  /*13410*/  FMUL.FTZ R0, R0, c[0x0][0x2d0] ;  /* 0x0000b40000007a20 */ /* 0x000fe20000410000 */
[----:B------:R-:W1:Y:S01]  /*13420*/  LDSM.16.MT88.4 R20, [R208] ;  /* 0x00000000d014783b */ /* 0x000e620000004200 */
[C---:B-----5:R-:W-:Y:S01]  /*13430*/  FMUL.FTZ R6, R68.reuse, R118 ;  /* 0x0000007644067220 */ /* 0x060fe20000410000 */
[----:B------:R-:W-:Y:S01]  /*13440*/  F2FP.BF16.PACK_AB R73, R63, R112 ;  /* 0x000000703f49723e */ /* 0x000fe200000010ff */
[----:B------:R2:W3:Y:S01]  /*13450*/  MUFU.EX2 R3, R0 ;  /* 0x0000000000037308 */ /* 0x0004e20000000800 */
[C---:B------:R-:W-:Y:S02]  /*13460*/  FMUL.FTZ R7, R68.reuse, R119 ;  /* 0x0000007744077220 */ /* 0x040fe40000410000 */
[C---:B------:R-:W-:Y:S02]  /*13470*/  FMUL.FTZ R19, R68.reuse, R131 ;  /* 0x0000008344137220 */ /* 0x040fe40000410000 */
[----:B------:R-:W0:Y:S01]  /*13480*/  LDGDEPBAR ;  /* 0x00000000000079af */ /* 0x000e220000000000 */
[C---:B------:R-:W-:Y:S02]  /*13490*/  FMUL.FTZ R33, R69.reuse, R145 ;  /* 0x0000009145217220 */ /* 0x040fe40000410000 */
[C---:B------:R-:W-:Y:S02]  /*134a0*/  FMUL.FTZ R34, R68.reuse, R146 ;  /* 0x0000009244227220 */ /* 0x040fe40000410000 */
[C---:B------:R-:W-:Y:S02]  /*134b0*/  FMUL.FTZ R35, R68.reuse, R147 ;  /* 0x0000009344237220 */ /* 0x040fe40000410000 */
[----:B------:R-:W-:Y:S01]  /*134c0*/  IMAD.MOV.U32 R128, RZ, RZ, R50 ;  /* 0x000000ffff807224 */ /* 0x000fe200078e0032 */
[----:B------:R-:W-:Y:S01]  /*134d0*/  LDSM.16.MT88.4 R144, [R212+0x2000] ;  /* 0x00200000d490783b */ /* 0x000fe20000004200 */
[----:B------:R-:W-:Y:S02]  /*134e0*/  IMAD.MOV.U32 R129, RZ, RZ, R49 ;  /* 0x000000ffff817224 */ /* 0x000fe400078e0031 */
[----:B------:R-:W-:Y:S02]  /*134f0*/  FMUL.FTZ R49, R69, R97 ;  /* 0x0000006145317220 */ /* 0x000fe40000410000 */
[----:B------:R-:W-:Y:S02]  /*13500*/  FMUL.FTZ R50, R68, R98 ;  /* 0x0000006244327220 */ /* 0x000fe40000410000 */
[----:B------:R-:W-:Y:S02]  /*13510*/  IMAD.MOV.U32 R116, RZ, RZ, R83 ;  /* 0x000000ffff747224 */ /* 0x000fe400078e0053 */
[----:B------:R-:W-:Y:S02]  /*13520*/  IMAD.MOV.U32 R117, RZ, RZ, R82 ;  /* 0x000000ffff757224 */ /* 0x000fe400078e0052 */
[----:B--2---:R-:W-:Y:S02]  /*13530*/  FADD.FTZ R0, -R2, R113 ;  /* 0x0000007102007221 */ /* 0x004fe40000010100 */
[--C-:B------:R-:W-:Y:S02]  /*13540*/  FFMA.FTZ R2, R26, c[0x0][0x2d0], -R158.reuse ;  /* 0x0000b4001a027a23 */ /* 0x100fe4000001089e */
[----:B------:R-:W-:Y:S02]  /*13550*/  FMUL.FTZ R0, R0, c[0x0][0x2d0] ;  /* 0x0000b40000007a20 */ /* 0x000fe40000410000 */
[----:B------:R2:W-:Y:S01]  /*13560*/  MUFU.EX2 R233, R2 ;  /* 0x0000000200e97308 */ /* 0x0005e20000000800 */
[C---:B---3--:R-:W-:Y:S02]  /*13570*/  FMUL.FTZ R40, R3.reuse, R88 ;  /* 0x0000005803287220 */ /* 0x048fe40000410000 */
[C---:B------:R-:W-:Y:S02]  /*13580*/  FMUL.FTZ R41, R3.reuse, R89 ;  /* 0x0000005903297220 */ /* 0x040fe40000410000 */
[C---:B------:R-:W-:Y:S01]  /*13590*/  FMUL.FTZ R8, R3.reuse, R120 ;  /* 0x0000007803087220 */ /* 0x040fe20000410000 */
[-C--:B-1----:R-:W-:Y:S04]  /*135a0*/  HMMA.16816.F32.BF16 R4, R72, R20.reuse, R4 ;  /* 0x000000144804723c */ /* 0x082fe80000041804 */
[----:B------:R-:W1:Y:S01]  /*135b0*/  MUFU.EX2 R0, R0 ;  /* 0x0000000000007308 */ /* 0x000e620000000800 */
[C---:B------:R-:W-:Y:S02]  /*135c0*/  FMUL.FTZ R9, R3.reuse, R121 ;  /* 0x0000007903097220 */ /* 0x040fe40000410000 */
[C---:B------:R-:W-:Y:S02]  /*135d0*/  FMUL.FTZ R12, R3.reuse, R124 ;  /* 0x0000007c030c7220 */ /* 0x040fe40000410000 */
[C---:B------:R-:W-:Y:S03]  /*135e0*/  FMUL.FTZ R13, R3.reuse, R125 ;  /* 0x0000007d030d7220 */ /* 0x040fe60000410000 */
[----:B------:R-:W-:Y:S02]  /*135f0*/  FMUL.FTZ R18, R68, R130 ;  /* 0x0000008244127220 */ /* 0x000fe40000410000 */
[C---:B------:R-:W-:Y:S02]  /*13600*/  FMUL.FTZ R29, R3.reuse, R141 ;  /* 0x0000008d031d7220 */ /* 0x040fe40000410000 */
[----:B------:R-:W-:Y:S02]  /*13610*/  FMUL.FTZ R45, R3, R93 ;  /* 0x0000005d032d7220 */ /* 0x000fe40000410000 */
[----:B--2---:R-:W-:Y:S02]  /*13620*/  FFMA.FTZ R2, R27, c[0x0][0x2d0], -R158 ;  /* 0x0000b4001b027a23 */ /* 0x004fe4000001089e */
[----:B------:R-:W-:Y:S02]  /*13630*/  IMAD.MOV.U32 R93, RZ, RZ, R46 ;  /* 0x000000ffff5d7224 */ /* 0x000fe400078e002e */
[----:B------:R2:W3:Y:S01]  /*13640*/  MUFU.EX2 R231, R2 ;  /* 0x0000000200e77308 */ /* 0x0004e20000000800 */
[----:B------:R-:W-:Y:S02]  /*13650*/  IMAD.MOV.U32 R130, RZ, RZ, R48 ;  /* 0x000000ffff827224 */ /* 0x000fe400078e0030 */
[----:B------:R-:W-:Y:S02]  /*13660*/  FMUL.FTZ R48, R69, R96 ;  /* 0x0000006045307220 */ /* 0x000fe40000410000 */
[C---:B-1----:R-:W-:Y:S02]  /*13670*/  FMUL.FTZ R10, R0.reuse, R122 ;  /* 0x0000007a000a7220 */ /* 0x042fe40000410000 */
[C---:B------:R-:W-:Y:S02]  /*13680*/  FMUL.FTZ R11, R0.reuse, R123 ;  /* 0x0000007b000b7220 */ /* 0x040fe40000410000 */
[C---:B------:R-:W-:Y:S02]  /*13690*/  FMUL.FTZ R42, R0.reuse, R90 ;  /* 0x0000005a002a7220 */ /* 0x040fe40000410000 */
[C---:B------:R-:W-:Y:S02]  /*136a0*/  FMUL.FTZ R43, R0.reuse, R91 ;  /* 0x0000005b002b7220 */ /* 0x040fe40000410000 */
[----:B------:R-:W-:Y:S01]  /*136b0*/  LDSM.16.MT88.4 R88, [R209+0x800] ;  /* 0x00080000d158783b */ /* 0x000fe20000004200 */
[C---:B------:R-:W-:Y:S04]  /*136c0*/  HMMA.16816.F32.BF16 R8, R64.reuse, R20, R8 ;  /* 0x000000144008723c */ /* 0x040fe80000041808 */
[C---:B------:R-:W-:Y:S02]  /*136d0*/  FMUL.FTZ R14, R0.reuse, R126 ;  /* 0x0000007e000e7220 */ /* 0x040fe40000410000 */
[----:B------:R-:W-:Y:S02]  /*136e0*/  FMUL.FTZ R15, R0, R127 ;  /* 0x0000007f000f7220 */ /* 0x000fe40000410000 */
[----:B------:R-:W-:Y:S04]  /*136f0*/  IMAD.MOV.U32 R120, RZ, RZ, R81 ;  /* 0x000000ffff787224 */ /* 0x000fe800078e0051 */
[----:B--2---:R-:W-:Y:S01]  /*13700*/  FFMA.FTZ R2, R24, c[0x0][0x2d0], -R157 ;  /* 0x0000b40018027a23 */ /* 0x004fe2000001089d */
[-C--:B------:R-:W-:Y:S03]  /*13710*/  HMMA.16816.F32.BF16 R12, R64, R22.reuse, R12 ;  /* 0x00000016400c723c */ /* 0x080fe6000004180c */
[----:B------:R1:W-:Y:S01]  /*13720*/  MUFU.EX2 R229, R2 ;  /* 0x0000000200e57308 */ /* 0x0003e20000000800 */
[----:B------:R-:W-:Y:S02]  /*13730*/  FMUL.FTZ R24, R3, R136 ;  /* 0x0000008803187220 */ /* 0x000fe40000410000 */
[----:B------:R-:W2:Y:S01]  /*13740*/  LDL R136, [R1+0x14] ;  /* 0x0000140001887983 */ /* 0x000ea20000100800 */
[----:B------:R-:W-:Y:S01]  /*13750*/  IMAD.MOV.U32 R127, RZ, RZ, R51 ;  /* 0x000000ffff7f7224 */ /* 0x000fe200078e0033 */
[C---:B------:R-:W-:Y:S04]  /*13760*/  HMMA.16816.F32.BF16 R16, R72.reuse, R22, R16 ;  /* 0x000000164810723c */ /* 0x040fe80000041810 */
[C---:B------:R-:W-:Y:S02]  /*13770*/  FMUL.FTZ R20, R69.reuse, R132 ;  /* 0x0000008445147220 */ /* 0x040fe40000410000 */
[----:B------:R-:W-:Y:S02]  /*13780*/  FMUL.FTZ R21, R69, R133 ;  /* 0x0000008545157220 */ /* 0x000fe40000410000 */
[C---:B------:R-:W-:Y:S04]  /*13790*/  FMUL.FTZ R22, R68.reuse, R134 ;  /* 0x0000008644167220 */ /* 0x040fe80000410000 */
[C---:B------:R-:W-:Y:S02]  /*137a0*/  FMUL.FTZ R23, R68.reuse, R135 ;  /* 0x0000008744177220 */ /* 0x040fe40000410000 */
[----:B------:R-:W-:Y:S02]  /*137b0*/  FMUL.FTZ R51, R68, R99 ;  /* 0x0000006344337220 */ /* 0x000fe40000410000 */
[----:B------:R-:W-:Y:S01]  /*137c0*/  LDSM.16.MT88.4 R96, [R209+0x2000] ;  /* 0x00200000d160783b */ /* 0x000fe20000004200 */
[----:B------:R-:W-:Y:S02]  /*137d0*/  IMAD.MOV.U32 R118, RZ, RZ, R63 ;  /* 0x000000ffff767224 */ /* 0x000fe400078e003f */
[-C--:B------:R-:W-:Y:S03]  /*137e0*/  HMMA.16816.F32.BF16 R20, R72, R36.reuse, R20 ;  /* 0x000000244814723c */ /* 0x080fe60000041814 */
[----:B-1----:R-:W-:Y:S02]  /*137f0*/  FFMA.FTZ R2, R25, c[0x0][0x2d0], -R157 ;  /* 0x0000b40019027a23 */ /* 0x002fe4000001089d */
[----:B------:R-:W-:Y:S02]  /*13800*/  FMUL.FTZ R25, R3, R137 ;  /* 0x0000008903197220 */ /* 0x000fe40000410000 */
[----:B------:R1:W4:Y:S01]  /*13810*/  MUFU.EX2 R228, R2 ;  /* 0x0000000200e47308 */ /* 0x0003220000000800 */
[C---:B------:R-:W-:Y:S04]  /*13820*/  FMUL.FTZ R26, R0.reuse, R138 ;  /* 0x0000008a001a7220 */ /* 0x040fe80000410000 */
[C---:B------:R-:W-:Y:S02]  /*13830*/  FMUL.FTZ R27, R0.reuse, R139 ;  /* 0x0000008b001b7220 */ /* 0x040fe40000410000 */
[----:B------:R-:W-:Y:S02]  /*13840*/  IMAD.MOV.U32 R119, RZ, RZ, R62 ;  /* 0x000000ffff777224 */ /* 0x000fe400078e003e */
[----:B------:R-:W-:Y:S02]  /*13850*/  IMAD.MOV.U32 R141, RZ, RZ, R118 ;  /* 0x000000ffff8d7224 */ /* 0x000fe400078e0076 */
[C---:B------:R-:W-:Y:S01]  /*13860*/  FMUL.FTZ R46, R0.reuse, R94 ;  /* 0x0000005e002e7220 */ /* 0x040fe20000410000 */
[C---:B------:R-:W-:Y:S04]  /*13870*/  HMMA.16816.F32.BF16 R24, R64.reuse, R36, R24 ;  /* 0x000000244018723c */ /* 0x040fe80000041818 */
[----:B------:R-:W-:Y:S02]  /*13880*/  IMAD.MOV.U32 R94, RZ, RZ, R47 ;  /* 0x000000ffff5e7224 */ /* 0x000fe400078e002f */
[----:B------:R-:W-:Y:S02]  /*13890*/  FMUL.FTZ R47, R0, R95 ;  /* 0x0000005f002f7220 */ /* 0x000fe40000410000 */
[C---:B------:R-:W-:Y:S04]  /*138a0*/  FMUL.FTZ R36, R69.reuse, R84 ;  /* 0x0000005445247220 */ /* 0x040fe80000410000 */
[----:B-1----:R-:W-:Y:S02]  /*138b0*/  FFMA.FTZ R2, R30, c[0x0][0x2d0], -R158 ;  /* 0x0000b4001e027a23 */ /* 0x002fe4000001089e */
[C---:B------:R-:W-:Y:S02]  /*138c0*/  FMUL.FTZ R30, R0.reuse, R142 ;  /* 0x0000008e001e7220 */ /* 0x040fe40000410000 */
[----:B------:R1:W-:Y:S01]  /*138d0*/  MUFU.EX2 R227, R2 ;  /* 0x0000000200e37308 */ /* 0x0003e20000000800 */
[----:B------:R-:W-:Y:S02]  /*138e0*/  FMUL.FTZ R37, R69, R85 ;  /* 0x0000005545257220 */ /* 0x000fe40000410000 */
[----:B------:R-:W-:Y:S02]  /*138f0*/  IMAD.MOV.U32 R122, RZ, RZ, R59 ;  /* 0x000000ffff7a7224 */ /* 0x000fe400078e003b */
[C---:B------:R-:W-:Y:S02]  /*13900*/  FMUL.FTZ R59, R0.reuse, R103 ;  /* 0x00000067003b7220 */ /* 0x040fe40000410000 */
[----:B------:R-:W-:Y:S02]  /*13910*/  IMAD.MOV.U32 R124, RZ, RZ, R58 ;  /* 0x000000ffff7c7224 */ /* 0x000fe400078e003a */
[C---:B------:R-:W-:Y:S02]  /*13920*/  FMUL.FTZ R58, R0.reuse, R102 ;  /* 0x00000066003a7220 */ /* 0x040fe40000410000 */
[----:B------:R-:W-:Y:S02]  /*13930*/  IMAD.MOV.U32 R125, RZ, RZ, R57 ;  /* 0x000000ffff7d7224 */ /* 0x000fe400078e0039 */
[C---:B------:R-:W-:Y:S02]  /*13940*/  FMUL.FTZ R57, R3.reuse, R101 ;  /* 0x0000006503397220 */ /* 0x040fe40000410000 */
[----:B------:R-:W-:Y:S02]  /*13950*/  IMAD.MOV.U32 R126, RZ, RZ, R56 ;  /* 0x000000ffff7e7224 */ /* 0x000fe400078e0038 */
[C---:B------:R-:W-:Y:S02]  /*13960*/  FMUL.FTZ R56, R3.reuse, R100 ;  /* 0x0000006403387220 */ /* 0x040fe40000410000 */
[----:B------:R-:W-:Y:S02]  /*13970*/  IMAD.MOV.U32 R121, RZ, RZ, R61 ;  /* 0x000000ffff797224 */ /* 0x000fe400078e003d */
[----:B------:R-:W-:Y:S02]  /*13980*/  IMAD.MOV.U32 R123, RZ, RZ, R60 ;  /* 0x000000ffff7b7224 */ /* 0x000fe400078e003c */
[----:B------:R-:W-:Y:S02]  /*13990*/  FMUL.FTZ R60, R3, R152 ;  /* 0x00000098033c7220 */ /* 0x000fe40000410000 */
[----:B-1----:R-:W-:Y:S02]  /*139a0*/  FFMA.FTZ R2, R31, c[0x0][0x2d0], -R158 ;  /* 0x0000b4001f027a23 */ /* 0x002fe4000001089e */
[C---:B------:R-:W-:Y:S02]  /*139b0*/  FMUL.FTZ R31, R0.reuse, R143 ;  /* 0x0000008f001f7220 */ /* 0x040fe40000410000 */
[----:B------:R1:W5:Y:S01]  /*139c0*/  MUFU.EX2 R226, R2 ;  /* 0x0000000200e27308 */ /* 0x0003620000000800 */
[C---:B------:R-:W-:Y:S02]  /*139d0*/  FMUL.FTZ R61, R3.reuse, R153 ;  /* 0x00000099033d7220 */ /* 0x040fe40000410000 */
[C---:B------:R-:W-:Y:S02]  /*139e0*/  FMUL.FTZ R62, R0.reuse, R154 ;  /* 0x0000009a003e7220 */ /* 0x040fe40000410000 */
[----:B------:R-:W-:Y:S02]  /*139f0*/  FMUL.FTZ R63, R0, R155 ;  /* 0x0000009b003f7220 */ /* 0x000fe40000410000 */
[----:B------:R-:W-:Y:S02]  /*13a00*/  IMAD.MOV.U32 R95, RZ, RZ, R164 ;  /* 0x000000ffff5f7224 */ /* 0x000fe400078e00a4 */
[----:B------:R-:W-:Y:S02]  /*13a10*/  IMAD.MOV.U32 R142, RZ, RZ, R117 ;  /* 0x000000ffff8e7224 */ /* 0x000fe400078e0075 */
[----:B------:R-:W-:Y:S02]  /*13a20*/  IMAD.MOV.U32 R143, RZ, RZ, R116 ;  /* 0x000000ffff8f7224 */ /* 0x000fe400078e0074 */
[--C-:B-1----:R-:W-:Y:S02]  /*13a30*/  FFMA.FTZ R2, R28, c[0x0][0x2d0], -R156.reuse ;  /* 0x0000b4001c027a23 */ /* 0x102fe4000001089c */
[----:B------:R-:W-:Y:S02]  /*13a40*/  FMUL.FTZ R28, R3, R140 ;  /* 0x0000008c031c7220 */ /* 0x000fe40000410000 */
[----:B------:R1:W-:Y:S01]  /*13a50*/  MUFU.EX2 R225, R2 ;  /* 0x0000000200e17308 */ /* 0x0003e20000000800 */
[----:B------:R-:W-:Y:S04]  /*13a60*/  IMAD.MOV.U32 R140, RZ, RZ, R119 ;  /* 0x000000ffff8c7224 */ /* 0x000fe800078e0077 */
[-C--:B------:R-:W-:Y:S08]  /*13a70*/  HMMA.16816.F32.BF16 R28, R64, R38.reuse, R28 ;  /* 0x00000026401c723c */ /* 0x080ff0000004181c */
[C---:B------:R-:W-:Y:S07]  /*13a80*/  HMMA.16816.F32.BF16 R32, R72.reuse, R38, R32 ;  /* 0x000000264820723c */ /* 0x040fee0000041820 */
[C---:B------:R-:W-:Y:S02]  /*13a90*/  FMUL.FTZ R38, R68.reuse, R86 ;  /* 0x0000005644267220 */ /* 0x040fe40000410000 */
[----:B------:R-:W-:Y:S02]  /*13aa0*/  FMUL.FTZ R39, R68, R87 ;  /* 0x0000005744277220 */ /* 0x000fe40000410000 */
[----:B------:R-:W-:Y:S01]  /*13ab0*/  LDSM.16.MT88.4 R84, [R212+0x800] ;  /* 0x00080000d454783b */ /* 0x000fe20000004200 */
[----:B-1----:R-:W-:Y:S04]  /*13ac0*/  FFMA.FTZ R2, R161, c[0x0][0x2d0], -R156 ;  /* 0x0000b400a1027a23 */ /* 0x002fe8000001089c */
[-C--:B------:R-:W-:Y:S01]  /*13ad0*/  HMMA.16816.F32.BF16 R36, R72, R52.reuse, R36 ;  /* 0x000000344824723c */ /* 0x080fe20000041824 */
[----:B------:R1:W-:Y:S07]  /*13ae0*/  MUFU.EX2 R207, R2 ;  /* 0x0000000200cf7308 */ /* 0x0003ee0000000800 */
[C---:B------:R-:W-:Y:S07]  /*13af0*/  HMMA.16816.F32.BF16 R40, R64.reuse, R52, R40 ;  /* 0x000000344028723c */ /* 0x040fee0000041828 */
[C---:B------:R-:W-:Y:S02]  /*13b00*/  FMUL.FTZ R53, R69.reuse, R149 ;  /* 0x0000009545357220 */ /* 0x040fe40000410000 */
[----:B------:R-:W-:Y:S03]  /*13b10*/  FMUL.FTZ R52, R69, R148 ;  /* 0x0000009445347220 */ /* 0x000fe60000410000 */
[--C-:B-1----:R-:W-:Y:S04]  /*13b20*/  FFMA.FTZ R2, R162, c[0x0][0x2d0], -R114.reuse ;  /* 0x0000b400a2027a23 */ /* 0x102fe80000010872 */
[----:B------:R1:W-:Y:S02]  /*13b30*/  MUFU.EX2 R206, R2 ;  /* 0x0000000200ce7308 */ /* 0x0003e40000000800 */
[----:B-1----:R-:W-:Y:S08]  /*13b40*/  FFMA.FTZ R2, R172, c[0x0][0x2d0], -R114 ;  /* 0x0000b400ac027a23 */ /* 0x002ff00000010872 */
[----:B------:R1:W-:Y:S02]  /*13b50*/  MUFU.EX2 R205, R2 ;  /* 0x0000000200cd7308 */ /* 0x0003e40000000800 */
        /* <DEDUP_REMOVED lines=8> */
[-C--:B------:R-:W-:Y:S01]  /*13be0*/  HMMA.16816.F32.BF16 R52, R72, R76.reuse, R52 ;  /* 0x0000004c4834723c */ /* 0x080fe20000041834 */
[----:B------:R1:W-:Y:S07]  /*13bf0*/  MUFU.EX2 R203, R2 ;  /* 0x0000000200cb7308 */ /* 0x0003ee0000000800 */
[C---:B------:R-:W-:Y:S07]  /*13c00*/  HMMA.16816.F32.BF16 R56, R64.reuse, R76, R56 ;  /* 0x0000004c4038723c */ /* 0x040fee0000041838 */
[----:B------:R-:W-:Y:S01]  /*13c10*/  F2FP.BF16.PACK_AB R76, R243, R242 ;  /* 0x000000f2f34c723e */ /* 0x000fe200000010ff */
[-C--:B------:R-:W-:Y:S04]  /*13c20*/  HMMA.16816.F32.BF16 R60, R64, R78.reuse, R60 ;  /* 0x0000004e403c723c */ /* 0x080fe8000004183c */
[----:B---3--:R-:W-:Y:S03]  /*13c30*/  F2FP.BF16.PACK_AB R77, R231, R233 ;  /* 0x000000e9e74d723e */ /* 0x008fe600000010ff */
[C---:B------:R-:W-:Y:S02]  /*13c40*/  FMUL.FTZ R64, R69.reuse, R104 ;  /* 0x0000006845407220 */ /* 0x040fe40000410000 */
[----:B-1----:R-:W-:Y:S02]  /*13c50*/  FFMA.FTZ R2, R80, c[0x0][0x2d0], -R114 ;  /* 0x0000b40050027a23 */ /* 0x002fe40000010872 */
[----:B------:R-:W1:Y:S01]  /*13c60*/  LDSM.16.MT88.4 R80, [R208+0x800] ;  /* 0x00080000d050783b */ /* 0x000e620000004200 */
[----:B------:R-:W-:Y:S01]  /*13c70*/  FMUL.FTZ R65, R69, R105 ;  /* 0x0000006945417220 */ /* 0x000fe20000410000 */
[----:B------:R3:W-:Y:S01]  /*13c80*/  MUFU.EX2 R202, R2 ;  /* 0x0000000200ca7308 */ /* 0x0007e20000000800 */
[C---:B------:R-:W-:Y:S02]  /*13c90*/  FMUL.FTZ R66, R68.reuse, R106 ;  /* 0x0000006a44427220 */ /* 0x040fe40000410000 */
[----:B------:R-:W-:Y:S07]  /*13ca0*/  FMUL.FTZ R67, R68, R107 ;  /* 0x0000006b44437220 */ /* 0x000fee0000410000 */
[----:B------:R-:W-:Y:S04]  /*13cb0*/  HMMA.16816.F32.BF16 R64, R72, R78, R64 ;  /* 0x0000004e4840723c */ /* 0x000fe80000041840 */
[----:B--2---:R-:W-:Y:S01]  /*13cc0*/  ISETP.GT.AND P0, PT, R223, R136, PT ;  /* 0x00000088df00720c */ /* 0x004fe20003f04270 */
[----:B------:R-:W-:Y:S02]  /*13cd0*/  IMAD.MOV.U32 R223, RZ, RZ, R200 ;  /* 0x000000ffffdf7224 */ /* 0x000fe400078e00c8 */
[----:B------:R-:W-:Y:S02]  /*13ce0*/  F2FP.BF16.PACK_AB R72, R128, R127 ;  /* 0x0000007f8048723e */ /* 0x000fe400000010ff */
[----:B------:R-:W-:Y:S03]  /*13cf0*/  F2FP.BF16.PACK_AB R73, R129, R252 ;  /* 0x000000fc8149723e */ /* 0x000fe600000010ff */
[----:B------:R-:W-:Y:S01]  /*13d00*/  F2FP.BF16.PACK_AB R74, R94, R95 ;  /* 0x0000005f5e4a723e */ /* 0x000fe200000010ff */
[----:B---3--:R-:W-:Y:S01]  /*13d10*/  FFMA.FTZ R2, R160, c[0x0][0x2d0], -R114 ;  /* 0x0000b400a0027a23 */ /* 0x008fe20000010872 */
[----:B------:R-:W-:Y:S02]  /*13d20*/  F2FP.BF16.PACK_AB R75, R93, R251 ;  /* 0x000000fb5d4b723e */ /* 0x000fe400000010ff */
[----:B----4-:R-:W-:Y:S01]  /*13d30*/  F2FP.BF16.PACK_AB R78, R228, R229 ;  /* 0x000000e5e44e723e */ /* 0x010fe200000010ff */
[----:B------:R2:W-:Y:S01]  /*13d40*/  MUFU.EX2 R197, R2 ;  /* 0x0000000200c57308 */ /* 0x0005e20000000800 */
[----:B-----5:R-:W-:Y:S03]  /*13d50*/  F2FP.BF16.PACK_AB R79, R226, R227 ;  /* 0x000000e3e24f723e */ /* 0x020fe600000010ff */
[-C--:B-1----:R-:W-:Y:S08]  /*13d60*/  HMMA.16816.F32.BF16 R4, R72, R80.reuse, R4 ;  /* 0x000000504804723c */ /* 0x082ff00000041804 */
[C---:B------:R-:W-:Y:S04]  /*13d70*/  HMMA.16816.F32.BF16 R8, R76.reuse, R80, R8 ;  /* 0x000000504c08723c */ /* 0x040fe80000041808 */
[--C-:B--2---:R-:W-:Y:S04]  /*13d80*/  FFMA.FTZ R2, R173, c[0x0][0x2d0], -R157.reuse ;  /* 0x0000b400ad027a23 */ /* 0x104fe8000001089d */
[-C--:B------:R-:W-:Y:S01]  /*13d90*/  HMMA.16816.F32.BF16 R12, R76, R82.reuse, R12 ;  /* 0x000000524c0c723c */ /* 0x080fe2000004180c */
[----:B------:R1:W-:Y:S07]  /*13da0*/  MUFU.EX2 R92, R2 ;  /* 0x00000002005c7308 */ /* 0x0003ee0000000800 */
[C---:B------:R-:W-:Y:S01]  /*13db0*/  HMMA.16816.F32.BF16 R16, R72.reuse, R82, R16 ;  /* 0x000000524810723c */ /* 0x040fe20000041810 */
[----:B------:R-:W2:Y:S07]  /*13dc0*/  LDSM.16.MT88.4 R80, [R211+0x800] ;  /* 0x00080000d350783b */ /* 0x000eae0000004200 */
[-C--:B------:R-:W-:Y:S08]  /*13dd0*/  HMMA.16816.F32.BF16 R20, R72, R84.reuse, R20 ;  /* 0x000000544814723c */ /* 0x080ff00000041814 */
[C---:B------:R-:W-:Y:S04]  /*13de0*/  HMMA.16816.F32.BF16 R24, R76.reuse, R84, R24 ;  /* 0x000000544c18723c */ /* 0x040fe80000041818 */
[----:B-1----:R-:W-:Y:S03]  /*13df0*/  FFMA.FTZ R2, R174, c[0x0][0x2d0], -R157 ;  /* 0x0000b400ae027a23 */ /* 0x002fe6000001089d */
[----:B------:R-:W-:Y:S01]  /*13e00*/  FFMA.FTZ R84, R190, c[0x0][0x2d0], -R156 ;  /* 0x0000b400be547a23 */ /* 0x000fe2000001089c */
[-C--:B------:R-:W-:Y:S01]  /*13e10*/  HMMA.16816.F32.BF16 R28, R76, R86.reuse, R28 ;  /* 0x000000564c1c723c */ /* 0x080fe2000004181c */
[----:B------:R1:W3:Y:S03]  /*13e20*/  MUFU.EX2 R186, R2 ;  /* 0x0000000200ba7308 */ /* 0x0002e60000000800 */
[----:B------:R-:W-:Y:S04]  /*13e30*/  IMAD.MOV.U32 R190, RZ, RZ, R129 ;  /* 0x000000ffffbe7224 */ /* 0x000fe800078e0081 */
[C---:B------:R-:W-:Y:S03]  /*13e40*/  HMMA.16816.F32.BF16 R32, R72.reuse, R86, R32 ;  /* 0x000000564820723c */ /* 0x040fe60000041820 */
[----:B------:R4:W-:Y:S05]  /*13e50*/  MUFU.EX2 R148, R84 ;  /* 0x0000005400947308 */ /* 0x0009ea0000000800 */
[-C--:B------:R-:W-:Y:S08]  /*13e60*/  HMMA.16816.F32.BF16 R36, R72, R88.reuse, R36 ;  /* 0x000000584824723c */ /* 0x080ff00000041824 */
[C---:B------:R-:W-:Y:S04]  /*13e70*/  HMMA.16816.F32.BF16 R40, R76.reuse, R88, R40 ;  /* 0x000000584c28723c */ /* 0x040fe80000041828 */
[--C-:B-1----:R-:W-:Y:S04]  /*13e80*/  FFMA.FTZ R2, R175, c[0x0][0x2d0], -R158.reuse ;  /* 0x0000b400af027a23 */ /* 0x102fe8000001089e */
[-C--:B------:R-:W-:Y:S01]  /*13e90*/  HMMA.16816.F32.BF16 R44, R76, R90.reuse, R44 ;  /* 0x0000005a4c2c723c */ /* 0x080fe2000004182c */
[----:B------:R1:W-:Y:S01]  /*13ea0*/  MUFU.EX2 R182, R2 ;  /* 0x0000000200b67308 */ /* 0x0003e20000000800 */
[----:B----4-:R-:W4:Y:S06]  /*13eb0*/  LDSM.16.MT88.4 R84, [R208+0x1000] ;  /* 0x00100000d054783b */ /* 0x010f2c0000004200 */
[C---:B------:R-:W-:Y:S02]  /*13ec0*/  HMMA.16816.F32.BF16 R48, R72.reuse, R90, R48 ;  /* 0x0000005a4830723c */ /* 0x040fe40000041830 */
[----:B------:R-:W-:Y:S06]  /*13ed0*/  LDSM.16.MT88.4 R88, [R209+0x1000] ;  /* 0x00100000d158783b */ /* 0x000fec0000004200 */
[-C--:B--2---:R-:W-:Y:S08]  /*13ee0*/  HMMA.16816.F32.BF16 R52, R72, R80.reuse, R52 ;  /* 0x000000504834723c */ /* 0x084ff00000041834 */
[C---:B------:R-:W-:Y:S04]  /*13ef0*/  HMMA.16816.F32.BF16 R56, R76.reuse, R80, R56 ;  /* 0x000000504c38723c */ /* 0x040fe80000041838 */
[--C-:B-1----:R-:W-:Y:S04]  /*13f00*/  FFMA.FTZ R2, R180, c[0x0][0x2d0], -R158.reuse ;  /* 0x0000b400b4027a23 */ /* 0x102fe8000001089e */
[-C--:B------:R-:W-:Y:S01]  /*13f10*/  HMMA.16816.F32.BF16 R60, R76, R82.reuse, R60 ;  /* 0x000000524c3c723c */ /* 0x080fe2000004183c */
[----:B------:R1:W2:Y:S06]  /*13f20*/  MUFU.EX2 R181, R2 ;  /* 0x0000000200b57308 */ /* 0x0002ac0000000800 */
[----:B---3--:R-:W-:Y:S01]  /*13f30*/  F2FP.BF16.PACK_AB R76, R186, R92 ;  /* 0x0000005cba4c723e */ /* 0x008fe200000010ff */
[----:B------:R-:W-:Y:S01]  /*13f40*/  HMMA.16816.F32.BF16 R64, R72, R82, R64 ;  /* 0x000000524840723c */ /* 0x000fe20000041840 */
[----:B------:R-:W3:Y:S06]  /*13f50*/  LDSM.16.MT88.4 R80, [R212+0x1000] ;  /* 0x00100000d450783b */ /* 0x000eec0000004200 */
[----:B------:R-:W-:Y:S02]  /*13f60*/  F2FP.BF16.PACK_AB R72, R207, R225 ;  /* 0x000000e1cf48723e */ /* 0x000fe400000010ff */
[----:B------:R-:W-:Y:S03]  /*13f70*/  F2FP.BF16.PACK_AB R73, R205, R206 ;  /* 0x000000cecd49723e */ /* 0x000fe600000010ff */
[----:B------:R-:W-:Y:S02]  /*13f80*/  F2FP.BF16.PACK_AB R74, R203, R204 ;  /* 0x000000cccb4a723e */ /* 0x000fe400000010ff */
[----:B------:R-:W-:Y:S01]  /*13f90*/  F2FP.BF16.PACK_AB R75, R197, R202 ;  /* 0x000000cac54b723e */ /* 0x000fe200000010ff */
[--C-:B-1----:R-:W-:Y:S01]  /*13fa0*/  FFMA.FTZ R2, R176, c[0x0][0x2d0], -R157.reuse ;  /* 0x0000b400b0027a23 */ /* 0x102fe2000001089d */
[----:B--2---:R-:W-:Y:S05]  /*13fb0*/  F2FP.BF16.PACK_AB R77, R181, R182 ;  /* 0x000000b6b54d723e */ /* 0x004fea00000010ff */
[-C--:B----4-:R-:W-:Y:S01]  /*13fc0*/  HMMA.16816.F32.BF16 R4, R72, R84.reuse, R4 ;  /* 0x000000544804723c */ /* 0x090fe20000041804 */
        /* <DEDUP_REMOVED lines=8> */
[----:B-1----:R-:W-:Y:S01]  /*14050*/  FFMA.FTZ R2, R191, c[0x0][0x2d0], -R156 ;  /* 0x0000b400bf027a23 */ /* 0x002fe2000001089c */
[----:B--2---:R-:W-:Y:S01]  /*14060*/  F2FP.BF16.PACK_AB R79, R149, R150 ;  /* 0x00000096954f723e */ /* 0x004fe200000010ff */
[----:B------:R-:W-:Y:S06]  /*14070*/  IMAD.MOV.U32 R191, RZ, RZ, R128 ;  /* 0x000000ffffbf7224 */ /* 0x000fec00078e0080 */
[----:B------:R1:W2:Y:S01]  /*14080*/  MUFU.EX2 R179, R2 ;  /* 0x0000000200b37308 */ /* 0x0002a20000000800 */
[C---:B------:R-:W-:Y:S08]  /*14090*/  HMMA.16816.F32.BF16 R8, R76.reuse, R84, R8 ;  /* 0x000000544c08723c */ /* 0x040ff00000041808 */
[-C--:B------:R-:W-:Y:S08]  /*140a0*/  HMMA.16816.F32.BF16 R12, R76, R86.reuse, R12 ;  /* 0x000000564c0c723c */ /* 0x080ff0000004180c */
[C---:B------:R-:W-:Y:S01]  /*140b0*/  HMMA.16816.F32.BF16 R16, R72.reuse, R86, R16 ;  /* 0x000000564810723c */ /* 0x040fe20000041810 */
[----:B------:R-:W4:Y:S03]  /*140c0*/  LDSM.16.MT88.4 R84, [R211+0x1000] ;  /* 0x00100000d354783b */ /* 0x000f260000004200 */
[----:B-1----:R-:W-:Y:S02]  /*140d0*/  FFMA.FTZ R2, R183, c[0x0][0x2d0], -R114 ;  /* 0x0000b400b7027a23 */ /* 0x002fe40000010872 */
[----:B------:R-:W-:Y:S02]  /*140e0*/  IMAD.MOV.U32 R183, RZ, RZ, R127 ;  /* 0x000000ffffb77224 */ /* 0x000fe400078e007f */
[-C--:B---3--:R-:W-:Y:S01]  /*140f0*/  HMMA.16816.F32.BF16 R20, R72, R80.reuse, R20 ;  /* 0x000000504814723c */ /* 0x088fe20000041814 */
[----:B------:R1:W-:Y:S07]  /*14100*/  MUFU.EX2 R178, R2 ;  /* 0x0000000200b27308 */ /* 0x0003ee0000000800 */
[C---:B------:R-:W-:Y:S07]  /*14110*/  HMMA.16816.F32.BF16 R24, R76.reuse, R80, R24 ;  /* 0x000000504c18723c */ /* 0x040fee0000041818 */
[----:B------:R-:W-:Y:S01]  /*14120*/  FFMA.FTZ R80, R237, c[0x0][0x2d0], -R156 ;  /* 0x0000b400ed507a23 */ /* 0x000fe2000001089c */
[-C--:B------:R-:W-:Y:S03]  /*14130*/  HMMA.16816.F32.BF16 R28, R76, R82.reuse, R28 ;  /* 0x000000524c1c723c */ /* 0x080fe6000004181c */
[----:B------:R3:W-:Y:S05]  /*14140*/  MUFU.EX2 R168, R80 ;  /* 0x0000005000a87308 */ /* 0x0007ea0000000800 */
[C---:B------:R-:W-:Y:S04]  /*14150*/  HMMA.16816.F32.BF16 R32, R72.reuse, R82, R32 ;  /* 0x000000524820723c */ /* 0x040fe80000041820 */
[----:B-1----:R-:W-:Y:S02]  /*14160*/  FFMA.FTZ R2, R184, c[0x0][0x2d0], -R114 ;  /* 0x0000b400b8027a23 */ /* 0x002fe40000010872 */
[----:B------:R-:W-:Y:S02]  /*14170*/  IMAD.MOV.U32 R184, RZ, RZ, R126 ;  /* 0x000000ffffb87224 */ /* 0x000fe400078e007e */
[-C--:B------:R-:W-:Y:S01]  /*14180*/  HMMA.16816.F32.BF16 R36, R72, R88.reuse, R36 ;  /* 0x000000584824723c */ /* 0x080fe20000041824 */
[----:B------:R1:W5:Y:S07]  /*14190*/  MUFU.EX2 R177, R2 ;  /* 0x0000000200b17308 */ /* 0x00036e0000000800 */
[C---:B------:R-:W-:Y:S01]  /*141a0*/  HMMA.16816.F32.BF16 R40, R76.reuse, R88, R40 ;  /* 0x000000584c28723c */ /* 0x040fe20000041828 */
[----:B---3--:R-:W3:Y:S07]  /*141b0*/  LDSM.16.MT88.4 R80, [R208+0x1800] ;  /* 0x00180000d050783b */ /* 0x008eee0000004200 */
[-C--:B------:R-:W-:Y:S08]  /*141c0*/  HMMA.16816.F32.BF16 R44, R76, R90.reuse, R44 ;  /* 0x0000005a4c2c723c */ /* 0x080ff0000004182c */
[C---:B------:R-:W-:Y:S01]  /*141d0*/  HMMA.16816.F32.BF16 R48, R72.reuse, R90, R48 ;  /* 0x0000005a4830723c */ /* 0x040fe20000041830 */
[----:B------:R-:W-:Y:S03]  /*141e0*/  LDSM.16.MT88.4 R88, [R209+0x1800] ;  /* 0x00180000d158783b */ /* 0x000fe60000004200 */
[--C-:B-1----:R-:W-:Y:S02]  /*141f0*/  FFMA.FTZ R2, R196, c[0x0][0x2d0], -R156.reuse ;  /* 0x0000b400c4027a23 */ /* 0x102fe4000001089c */
[----:B------:R-:W-:Y:S02]  /*14200*/  IMAD.MOV.U32 R196, RZ, RZ, R125 ;  /* 0x000000ffffc47224 */ /* 0x000fe400078e007d */
[-C--:B----4-:R-:W-:Y:S01]  /*14210*/  HMMA.16816.F32.BF16 R52, R72, R84.reuse, R52 ;  /* 0x000000544834723c */ /* 0x090fe20000041834 */
[----:B------:R1:W-:Y:S07]  /*14220*/  MUFU.EX2 R176, R2 ;  /* 0x0000000200b07308 */ /* 0x0003ee0000000800 */
[C---:B------:R-:W-:Y:S08]  /*14230*/  HMMA.16816.F32.BF16 R56, R76.reuse, R84, R56 ;  /* 0x000000544c38723c */ /* 0x040ff00000041838 */
[-C--:B------:R-:W-:Y:S08]  /*14240*/  HMMA.16816.F32.BF16 R60, R76, R86.reuse, R60 ;  /* 0x000000564c3c723c */ /* 0x080ff0000004183c */
[----:B------:R-:W-:Y:S01]  /*14250*/  HMMA.16816.F32.BF16 R64, R72, R86, R64 ;  /* 0x000000564840723c */ /* 0x000fe20000041840 */
[----:B------:R-:W4:Y:S03]  /*14260*/  LDSM.16.MT88.4 R84, [R212+0x1800] ;  /* 0x00180000d454783b */ /* 0x000f260000004200 */
[----:B-1----:R-:W-:Y:S02]  /*14270*/  FFMA.FTZ R2, R201, c[0x0][0x2d0], -R156 ;  /* 0x0000b400c9027a23 */ /* 0x002fe4000001089c */
[----:B------:R-:W-:Y:S01]  /*14280*/  IMAD.MOV.U32 R201, RZ, RZ, R124 ;  /* 0x000000ffffc97224 */ /* 0x000fe200078e007c */
[----:B--2---:R-:W-:Y:S01]  /*14290*/  F2FP.BF16.PACK_AB R72, R179, R148 ;  /* 0x00000094b348723e */ /* 0x004fe200000010ff */
[----:B------:R1:W2:Y:S01]  /*142a0*/  MUFU.EX2 R175, R2 ;  /* 0x0000000200af7308 */ /* 0x0002a20000000800 */
[----:B-----5:R-:W-:Y:S03]  /*142b0*/  F2FP.BF16.PACK_AB R73, R177, R178 ;  /* 0x000000b2b149723e */ /* 0x020fe600000010ff */
[--C-:B-1----:R-:W-:Y:S01]  /*142c0*/  FFMA.FTZ R2, R193, c[0x0][0x2d0], -R114.reuse ;  /* 0x0000b400c1027a23 */ /* 0x102fe20000010872 */
[----:B--2---:R-:W-:Y:S01]  /*142d0*/  F2FP.BF16.PACK_AB R74, R175, R176 ;  /* 0x000000b0af4a723e */ /* 0x004fe200000010ff */
[----:B------:R-:W-:Y:S04]  /*142e0*/  IMAD.MOV.U32 R193, RZ, RZ, R123 ;  /* 0x000000ffffc17224 */ /* 0x000fe800078e007b */
[----:B------:R1:W-:Y:S02]  /*142f0*/  MUFU.EX2 R174, R2 ;  /* 0x0000000200ae7308 */ /* 0x0003e40000000800 */
[----:B-1----:R-:W-:Y:S02]  /*14300*/  FFMA.FTZ R2, R194, c[0x0][0x2d0], -R114 ;  /* 0x0000b400c2027a23 */ /* 0x002fe40000010872 */
[----:B------:R-:W-:Y:S06]  /*14310*/  IMAD.MOV.U32 R194, RZ, RZ, R122 ;  /* 0x000000ffffc27224 */ /* 0x000fec00078e007a */
[----:B------:R1:W2:Y:S02]  /*14320*/  MUFU.EX2 R173, R2 ;  /* 0x0000000200ad7308 */ /* 0x0002a40000000800 */
[----:B-1----:R-:W-:Y:S01]  /*14330*/  FFMA.FTZ R2, R187, c[0x0][0x2d0], -R157 ;  /* 0x0000b400bb027a23 */ /* 0x002fe2000001089d */
[----:B--2---:R-:W-:Y:S01]  /*14340*/  F2FP.BF16.PACK_AB R75, R173, R174 ;  /* 0x000000aead4b723e */ /* 0x004fe200000010ff */
[----:B------:R-:W-:Y:S06]  /*14350*/  IMAD.MOV.U32 R187, RZ, RZ, R121 ;  /* 0x000000ffffbb7224 */ /* 0x000fec00078e0079 */
[----:B------:R1:W-:Y:S01]  /*14360*/  MUFU.EX2 R103, R2 ;  /* 0x0000000200677308 */ /* 0x0003e20000000800 */
[-C--:B---3--:R-:W-:Y:S03]  /*14370*/  HMMA.16816.F32.BF16 R4, R72, R80.reuse, R4 ;  /* 0x000000504804723c */ /* 0x088fe60000041804 */
[--C-:B-1----:R-:W-:Y:S02]  /*14380*/  FFMA.FTZ R2, R189, c[0x0][0x2d0], -R157.reuse ;  /* 0x0000b400bd027a23 */ /* 0x102fe4000001089d */
[----:B------:R-:W-:Y:S04]  /*14390*/  IMAD.MOV.U32 R189, RZ, RZ, R120 ;  /* 0x000000ffffbd7224 */ /* 0x000fe800078e0078 */
[----:B------:R1:W2:Y:S03]  /*143a0*/  MUFU.EX2 R102, R2 ;  /* 0x0000000200667308 */ /* 0x0002a60000000800 */
[--C-:B-1----:R-:W-:Y:S01]  /*143b0*/  FFMA.FTZ R2, R185, c[0x0][0x2d0], -R158.reuse ;  /* 0x0000b400b9027a23 */ /* 0x102fe2000001089e */
[----:B--2---:R-:W-:Y:S06]  /*143c0*/  F2FP.BF16.PACK_AB R76, R102, R103 ;  /* 0x00000067664c723e */ /* 0x004fec00000010ff */
        /* <DEDUP_REMOVED lines=8> */
[--C-:B-1----:R-:W-:Y:S08]  /*14450*/  FFMA.FTZ R2, R199, c[0x0][0x2d0], -R157.reuse ;  /* 0x0000b400c7027a23 */ /* 0x102ff0000001089d */
[----:B------:R1:W2:Y:S02]  /*14460*/  MUFU.EX2 R171, R2 ;  /* 0x0000000200ab7308 */ /* 0x0002a40000000800 */
[--C-:B-1----:R-:W-:Y:S01]  /*14470*/  FFMA.FTZ R2, R192, c[0x0][0x2d0], -R158.reuse ;  /* 0x0000b400c0027a23 */ /* 0x102fe2000001089e */
[----:B--2---:R-:W-:Y:S01]  /*14480*/  F2FP.BF16.PACK_AB R78, R171, R172 ;  /* 0x000000acab4e723e */ /* 0x004fe200000010ff */
[----:B------:R-:W2:Y:S06]  /*14490*/  LDL.LU R192, [R1] ;  /* 0x0000000001c07983 */ /* 0x000eac0000300800 */
[----:B------:R1:W-:Y:S01]  /*144a0*/  MUFU.EX2 R169, R2 ;  /* 0x0000000200a97308 */ /* 0x0003e20000000800 */
[----:B------:R-:W3:Y:S01]  /*144b0*/  LDL.LU R185, [R1+0x4] ;  /* 0x0000040001b97983 */ /* 0x000ee20000300800 */
[----:B-1----:R-:W-:Y:S08]  /*144c0*/  FFMA.FTZ R2, R195, c[0x0][0x2d0], -R158 ;  /* 0x0000b400c3027a23 */ /* 0x002ff0000001089e */
[----:B------:R1:W5:Y:S02]  /*144d0*/  MUFU.EX2 R170, R2 ;  /* 0x0000000200aa7308 */ /* 0x0003640000000800 */
[----:B-1----:R-:W-:Y:S01]  /*144e0*/  FFMA.FTZ R2, R239, c[0x0][0x2d0], -R156 ;  /* 0x0000b400ef027a23 */ /* 0x002fe2000001089c */
[----:B-----5:R-:W-:Y:S07]  /*144f0*/  F2FP.BF16.PACK_AB R79, R170, R169 ;  /* 0x000000a9aa4f723e */ /* 0x020fee00000010ff */
[----:B------:R1:W5:Y:S01]  /*14500*/  MUFU.EX2 R167, R2 ;  /* 0x0000000200a77308 */ /* 0x0003620000000800 */
[C---:B------:R-:W-:Y:S08]  /*14510*/  HMMA.16816.F32.BF16 R8, R76.reuse, R80, R8 ;  /* 0x000000504c08723c */ /* 0x040ff00000041808 */
[-C--:B------:R-:W-:Y:S08]  /*14520*/  HMMA.16816.F32.BF16 R12, R76, R82.reuse, R12 ;  /* 0x000000524c0c723c */ /* 0x080ff0000004180c */
[C---:B------:R-:W-:Y:S01]  /*14530*/  HMMA.16816.F32.BF16 R16, R72.reuse, R82, R16 ;  /* 0x000000524810723c */ /* 0x040fe20000041810 */
[----:B------:R-:W4:Y:S03]  /*14540*/  LDSM.16.MT88.4 R80, [R211+0x1800] ;  /* 0x00180000d350783b */ /* 0x000f260000004200 */
[--C-:B-1----:R-:W-:Y:S01]  /*14550*/  FFMA.FTZ R2, R230, c[0x0][0x2d0], -R114.reuse ;  /* 0x0000b400e6027a23 */ /* 0x102fe20000010872 */
[----:B-----5:R-:W-:Y:S03]  /*14560*/  F2FP.BF16.PACK_AB R104, R167, R168 ;  /* 0x000000a8a768723e */ /* 0x020fe600000010ff */
[-C--:B----4-:R-:W-:Y:S01]  /*14570*/  HMMA.16816.F32.BF16 R20, R72, R84.reuse, R20 ;  /* 0x000000544814723c */ /* 0x090fe20000041814 */
[----:B------:R1:W-:Y:S07]  /*14580*/  MUFU.EX2 R166, R2 ;  /* 0x0000000200a67308 */ /* 0x0003ee0000000800 */
[C---:B------:R-:W-:Y:S01]  /*14590*/  HMMA.16816.F32.BF16 R24, R76.reuse, R84, R24 ;  /* 0x000000544c18723c */ /* 0x040fe20000041818 */
[----:B------:R-:W4:Y:S04]  /*145a0*/  LDL.LU R85, [R1+0x8] ;  /* 0x0000080001557983 */ /* 0x000f280000300800 */
[----:B------:R-:W5:Y:S03]  /*145b0*/  LDL.LU R84, [R1+0xc] ;  /* 0x00000c0001547983 */ /* 0x000f660000300800 */
[-C--:B------:R-:W-:Y:S08]  /*145c0*/  HMMA.16816.F32.BF16 R28, R76, R86.reuse, R28 ;  /* 0x000000564c1c723c */ /* 0x080ff0000004181c */
[C---:B------:R-:W-:Y:S04]  /*145d0*/  HMMA.16816.F32.BF16 R32, R72.reuse, R86, R32 ;  /* 0x000000564820723c */ /* 0x040fe80000041820 */
[----:B-1----:R-:W-:Y:S04]  /*145e0*/  FFMA.FTZ R2, R232, c[0x0][0x2d0], -R114 ;  /* 0x0000b400e8027a23 */ /* 0x002fe80000010872 */
[-C--:B------:R-:W-:Y:S01]  /*145f0*/  HMMA.16816.F32.BF16 R36, R72, R88.reuse, R36 ;  /* 0x000000584824723c */ /* 0x080fe20000041824 */
[----:B------:R1:W1:Y:S07]  /*14600*/  MUFU.EX2 R164, R2 ;  /* 0x0000000200a47308 */ /* 0x00026e0000000800 */
[C---:B------:R-:W-:Y:S08]  /*14610*/  HMMA.16816.F32.BF16 R40, R76.reuse, R88, R40 ;  /* 0x000000584c28723c */ /* 0x040ff00000041828 */
[-C--:B------:R-:W-:Y:S08]  /*14620*/  HMMA.16816.F32.BF16 R44, R76, R90.reuse, R44 ;  /* 0x0000005a4c2c723c */ /* 0x080ff0000004182c */
[C---:B------:R-:W-:Y:S04]  /*14630*/  HMMA.16816.F32.BF16 R48, R72.reuse, R90, R48 ;  /* 0x0000005a4830723c */ /* 0x040fe80000041830 */
[--C-:B-1----:R-:W-:Y:S01]  /*14640*/  FFMA.FTZ R2, R246, c[0x0][0x2d0], -R156.reuse ;  /* 0x0000b400f6027a23 */ /* 0x102fe2000001089c */
[----:B------:R-:W-:Y:S01]  /*14650*/  F2FP.BF16.PACK_AB R105, R164, R166 ;  /* 0x000000a6a469723e */ /* 0x000fe200000010ff */
[----:B------:R-:W-:Y:S02]  /*14660*/  FFMA.FTZ R156, R248, c[0x0][0x2d0], -R156 ;  /* 0x0000b400f89c7a23 */ /* 0x000fe4000001089c */
[----:B------:R1:W-:Y:S01]  /*14670*/  MUFU.EX2 R165, R2 ;  /* 0x0000000200a57308 */ /* 0x0003e20000000800 */
[-C--:B------:R-:W-:Y:S08]  /*14680*/  HMMA.16816.F32.BF16 R52, R72, R80.reuse, R52 ;  /* 0x000000504834723c */ /* 0x080ff00000041834 */
[C---:B------:R-:W-:Y:S01]  /*14690*/  HMMA.16816.F32.BF16 R56, R76.reuse, R80, R56 ;  /* 0x000000504c38723c */ /* 0x040fe20000041838 */
[----:B------:R-:W1:Y:S07]  /*146a0*/  MUFU.EX2 R163, R156 ;  /* 0x0000009c00a37308 */ /* 0x000e6e0000000800 */
[-C--:B------:R-:W-:Y:S04]  /*146b0*/  HMMA.16816.F32.BF16 R60, R76, R82.reuse, R60 ;  /* 0x000000524c3c723c */ /* 0x080fe8000004183c */
[--C-:B-1----:R-:W-:Y:S04]  /*146c0*/  FFMA.FTZ R2, R240, c[0x0][0x2d0], -R114.reuse ;  /* 0x0000b400f0027a23 */ /* 0x102fe80000010872 */
[----:B------:R-:W-:Y:S01]  /*146d0*/  HMMA.16816.F32.BF16 R64, R72, R82, R64 ;  /* 0x000000524840723c */ /* 0x000fe20000041840 */
[----:B------:R1:W-:Y:S03]  /*146e0*/  MUFU.EX2 R162, R2 ;  /* 0x0000000200a27308 */ /* 0x0003e60000000800 */
[----:B------:R-:W-:Y:S01]  /*146f0*/  FFMA.FTZ R114, R241, c[0x0][0x2d0], -R114 ;  /* 0x0000b400f1727a23 */ /* 0x000fe20000010872 */
[----:B------:R-:W-:Y:S06]  /*14700*/  F2FP.BF16.PACK_AB R106, R163, R165 ;  /* 0x000000a5a36a723e */ /* 0x000fec00000010ff */
[----:B------:R-:W1:Y:S02]  /*14710*/  MUFU.EX2 R161, R114 ;  /* 0x0000007200a17308 */ /* 0x000e640000000800 */
[--C-:B-1----:R-:W-:Y:S08]  /*14720*/  FFMA.FTZ R2, R234, c[0x0][0x2d0], -R157.reuse ;  /* 0x0000b400ea027a23 */ /* 0x102ff0000001089d */
[----:B------:R1:W-:Y:S01]  /*14730*/  MUFU.EX2 R160, R2 ;  /* 0x0000000200a07308 */ /* 0x0003e20000000800 */
[----:B------:R-:W-:Y:S01]  /*14740*/  F2FP.BF16.PACK_AB R107, R161, R162 ;  /* 0x000000a2a16b723e */ /* 0x000fe200000010ff */
[--C-:B-1----:R-:W-:Y:S08]  /*14750*/  FFMA.FTZ R2, R238, c[0x0][0x2d0], -R157.reuse ;  /* 0x0000b400ee027a23 */ /* 0x102ff0000001089d */
[----:B------:R1:W1:Y:S02]  /*14760*/  MUFU.EX2 R159, R2 ;  /* 0x00000002009f7308 */ /* 0x0002640000000800 */
[--C-:B-1----:R-:W-:Y:S01]  /*14770*/  FFMA.FTZ R2, R235, c[0x0][0x2d0], -R158.reuse ;  /* 0x0000b400eb027a23 */ /* 0x102fe2000001089e */
[----:B------:R-:W-:Y:S07]  /*14780*/  F2FP.BF16.PACK_AB R152, R159, R160 ;  /* 0x000000a09f98723e */ /* 0x000fee00000010ff */
[----:B------:R1:W-:Y:S02]  /*14790*/  MUFU.EX2 R114, R2 ;  /* 0x0000000200727308 */ /* 0x0003e40000000800 */
[--C-:B-1----:R-:W-:Y:S08]  /*147a0*/  FFMA.FTZ R2, R236, c[0x0][0x2d0], -R158.reuse ;  /* 0x0000b400ec027a23 */ /* 0x102ff0000001089e */
[----:B------:R1:W1:Y:S02]  /*147b0*/  MUFU.EX2 R156, R2 ;  /* 0x00000002009c7308 */ /* 0x0002640000000800 */
[--C-:B-1----:R-:W-:Y:S01]  /*147c0*/  FFMA.FTZ R2, R250, c[0x0][0x2d0], -R157.reuse ;  /* 0x0000b400fa027a23 */ /* 0x102fe2000001089d */
[----:B------:R-:W-:Y:S01]  /*147d0*/  F2FP.BF16.PACK_AB R153, R156, R114 ;  /* 0x000000729c99723e */ /* 0x000fe200000010ff */
[----:B------:R-:W-:Y:S06]  /*147e0*/  FFMA.FTZ R157, R130, c[0x0][0x2d0], -R157 ;  /* 0x0000b400829d7a23 */ /* 0x000fec000001089d */
[----:B------:R1:W-:Y:S01]  /*147f0*/  MUFU.EX2 R113, R2 ;  /* 0x0000000200717308 */ /* 0x0003e20000000800 */
[----:B------:R-:W2:Y:S09]  /*14800*/  LDSM.16.MT88.4 R128, [R208+0x2000] ;  /* 0x00200000d080783b */ /* 0x000eb20000004200 */
[----:B------:R-:W3:Y:S01]  /*14810*/  MUFU.EX2 R112, R157 ;  /* 0x0000009d00707308 */ /* 0x000ee20000000800 */
[--C-:B-1----:R-:W-:Y:S02]  /*14820*/  FFMA.FTZ R2, R244, c[0x0][0x2d0], -R158.reuse ;  /* 0x0000b400f4027a23 */ /* 0x102fe4000001089e */
[----:B------:R-:W-:Y:S07]  /*14830*/  FFMA.FTZ R158, R71, c[0x0][0x2d0], -R158 ;  /* 0x0000b400479e7a23 */ /* 0x000fee000001089e */
[----:B------:R1:W-:Y:S01]  /*14840*/  MUFU.EX2 R111, R2 ;  /* 0x00000002006f7308 */ /* 0x0003e20000000800 */
[----:B---3--:R-:W-:Y:S09]  /*14850*/  F2FP.BF16.PACK_AB R154, R112, R113 ;  /* 0x00000071709a723e */ /* 0x008ff200000010ff */
[----:B------:R-:W3:Y:S01]  /*14860*/  MUFU.EX2 R71, R158 ;  /* 0x0000009e00477308 */ /* 0x000ee20000000800 */
[-C--:B--2---:R-:W-:Y:S07]  /*14870*/  HMMA.16816.F32.BF16 R116, R104, R128.reuse, R4 ;  /* 0x000000806874723c */ /* 0x084fee0000041804 */
[----:B------:R-:W-:Y:S02]  /*14880*/  FFMA.FTZ R4, R69, R192, R198 ;  /* 0x000000c045047223 */ /* 0x000fe400000100c6 */
[----:B-1----:R-:W-:Y:S03]  /*14890*/  FFMA.FTZ R2, R68, R185, R188 ;  /* 0x000000b944027223 */ /* 0x002fe600000100bc */
[----:B------:R-:W-:Y:S01]  /*148a0*/  FADD.FTZ R5, R142, R4 ;  /* 0x000000048e057221 */ /* 0x000fe20000010000 */
[----:B---3--:R-:W-:Y:S07]  /*148b0*/  F2FP.BF16.PACK_AB R155, R71, R111 ;  /* 0x0000006f479b723e */ /* 0x008fee00000010ff */
[C---:B------:R-:W-:Y:S04]  /*148c0*/  HMMA.16816.F32.BF16 R120, R152.reuse, R128, R8 ;  /* 0x000000809878723c */ /* 0x040fe80000041808 */
[----:B----4-:R-:W-:Y:S04]  /*148d0*/  FFMA.FTZ R3, R3, R85, R143 ;  /* 0x0000005503037223 */ /* 0x010fe8000001008f */
[-C--:B------:R-:W-:Y:S04]  /*148e0*/  HMMA.16816.F32.BF16 R124, R152, R130.reuse, R12 ;  /* 0x00000082987c723c */ /* 0x080fe8000004180c */
[----:B-----5:R-:W-:Y:S02]  /*148f0*/  FFMA.FTZ R6, R0, R84, R245 ;  /* 0x0000005400067223 */ /* 0x020fe400000100f5 */
        /* <DEDUP_REMOVED lines=94> */
[----:B------:R-:W-:Y:S03]  /*14ee0*/  IMAD.MOV.U32 R112, RZ, RZ, R108 ;  /* 0x000000ffff707224 */ /* 0x000fe600078e006c */
[----:B------:R2:W-:Y:S01]  /*14ef0*/  STL [R1+0xc], R0 ;  /* 0x00000c0001007387 */ /* 0x0005e20000100800 */
[----:B-1----:R-:W-:Y:S01]  /*14f00*/  IMAD.MOV.U32 R3, RZ, RZ, R110 ;  /* 0x000000ffff037224 */ /* 0x002fe200078e006e */
[----:B------:R-:W-:-:S05]  /*14f10*/  @P0 BRA `(.L_x_3098) ;  /* 0xffffc25000000947 */ /* 0x000fca000383ffff */
.L_x_3097:
[----:B-12---:R-:W2:Y:S02]  /*14f20*/  LDL R0, [R1+0x10] ;  /* 0x0000100001007983 */ /* 0x006ea40000100800 */
[----:B--2---:R-:W-:-:S13]  /*14f30*/  ISETP.GE.AND P0, PT, R200, R0, PT ;  /* 0x00000000c800720c */ /* 0x004fda0003f06270 */
[----:B------:R-:W-:Y:S05]  /*14f40*/  @!P0 BRA `(.L_x_3099) ;  /* 0x00002f7000008947 */ /* 0x000fea0003800000 */
[----:B------:R-:W-:Y:S01]  /*14f50*/  IMAD.MOV.U32 R3, RZ, RZ, R109 ;  /* 0x000000ffff037224 */ /* 0x000fe200078e006d */
[----:B------:R-:W-:Y:S01]  /*14f60*/  MOV R114, R70 ;  /* 0x0000004600727202 */ /* 0x000fe20000000f00 */
[----:B------:R-:W-:Y:S01]  /*14f70*/  IMAD.MOV.U32 R0, RZ, RZ, R110 ;  /* 0x000000ffff007224 */ /* 0x000fe200078e006e */
[----:B------:R-:W-:Y:S02]  /*14f80*/  MOV R111, R108 ;  /* 0x0000006c006f7202 */ /* 0x000fe40000000f00 */
.L_x_3100:
[----:B------:R-:W2:Y:S01]  /*14f90*/  LDL R2, [R1+0x1c] ;  /* 0x00001c0001027983 */ /* 0x000ea20000100800 */
[----:B------:R-:W-:Y:S04]  /*14fa0*/  DEPBAR.LE SB0, 0x0 ;  /* 0x000080000000791a */ /* 0x000fe80000000000 */
[----:B------:R-:W3:Y:S01]  /*14fb0*/  LDL R72, [R1+0x30] ;  /* 0x0000300001487983 */ /* 0x000ee20000100800 */
[----:B------:R-:W-:Y:S01]  /*14fc0*/  WARPSYNC 0xffffffff ;  /* 0xffffffff00007948 */ /* 0x000fe20003800000 */
[----:B------:R-:W-:Y:S01]  /*14fd0*/  IMAD.WIDE.U32 R68, R200, c[0x0][0x208], RZ ;  /* 0x00008200c8447a25 */ /* 0x000fe200078e00ff */
[----:B------:R-:W-:Y:S01]  /*14fe0*/  MOV R110, c[0x0][0x208] ;  /* 0x00008200006e7a02 */ /* 0x000fe20000000f00 */
[----:B------:R-:W4:Y:S01]  /*14ff0*/  LDL.64 R70, [R1+0x20] ;  /* 0x0000200001467983 */ /* 0x000f220000100a00 */
[----:B------:R-:W-:Y:S02]  /*15000*/  MOV R74, 0x5 ;  /* 0x00000005004a7802 */ /* 0x000fe40000000f00 */
[C---:B------:R-:W-:Y:S02]  /*15010*/  SHF.L.U32 R190, R110.reuse, 0x5, RZ ;  /* 0x000000056ebe7819 */ /* 0x040fe400000006ff */
[----:B------:R-:W-:Y:S01]  /*15020*/  SHF.L.U64.HI R110, R110, R74, c[0x0][0x20c] ;  /* 0x000083006e6e7619 */ /* 0x000fe2000001024a */
[----:B------:R-:W-:Y:S08]  /*15030*/  BAR.SYNC.DEFER_BLOCKING 0x0 ;  /* 0x0000000000007b1d */ /* 0x000ff00000010000 */
[----:B------:R-:W-:Y:S08]  /*15040*/  LDSM.16.M88.4 R80, [R214] ;  /* 0x00000000d650783b */ /* 0x000ff00000000200 */
        /* <DEDUP_REMOVED lines=17> */
[----:B------:R-:W1:Y:S03]  /*15160*/  LDSM.16.M88.4 R172, [R222] ;  /* 0x00000000deac783b */ /* 0x000e660000000200 */
[-C--:B------:R-:W-:Y:S05]  /*15170*/  HMMA.16816.F32.BF16 R28, R76, R34.reuse, RZ ;  /* 0x000000224c1c723c */ /* 0x080fea00000418ff */
[----:B------:R-:W1:Y:S03]  /*15180*/  LDSM.16.M88.4 R176, [R221] ;  /* 0x00000000ddb0783b */ /* 0x000e660000000200 */
[C---:B------:R-:W-:Y:S05]  /*15190*/  HMMA.16816.F32.BF16 R32, R80.reuse, R34, RZ ;  /* 0x000000225020723c */ /* 0x040fea00000418ff */
[----:B------:R-:W2:Y:S03]  /*151a0*/  LDSM.16.M88.4 R180, [R220] ;  /* 0x00000000dcb4783b */ /* 0x000ea60000000200 */
[-C--:B------:R-:W-:Y:S05]  /*151b0*/  HMMA.16816.F32.BF16 R36, R80, R48.reuse, RZ ;  /* 0x000000305024723c */ /* 0x080fea00000418ff */
[----:B------:R-:W2:Y:S03]  /*151c0*/  LDSM.16.M88.4 R184, [R219] ;  /* 0x00000000dbb8783b */ /* 0x000ea60000000200 */
[C---:B------:R-:W-:Y:S05]  /*151d0*/  HMMA.16816.F32.BF16 R40, R76.reuse, R48, RZ ;  /* 0x000000304c28723c */ /* 0x040fea00000418ff */
[----:B------:R-:W4:Y:S04]  /*151e0*/  LDL R201, [R1+0x34] ;  /* 0x0000340001c97983 */ /* 0x000f280000100800 */
[----:B------:R-:W4:Y:S01]  /*151f0*/  LDL.LU R243, [R1] ;  /* 0x0000000001f37983 */ /* 0x000f220000300800 */
[-C--:B------:R-:W-:Y:S03]  /*15200*/  HMMA.16816.F32.BF16 R44, R76, R50.reuse, RZ ;  /* 0x000000324c2c723c */ /* 0x080fe600000418ff */
[----:B------:R-:W4:Y:S04]  /*15210*/  LDL.LU R242, [R1+0x4] ;  /* 0x0000040001f27983 */ /* 0x000f280000300800 */
[----:B------:R-:W4:Y:S01]  /*15220*/  LDL.LU R241, [R1+0x8] ;  /* 0x0000080001f17983 */ /* 0x000f220000300800 */
[C---:B------:R-:W-:Y:S03]  /*15230*/  HMMA.16816.F32.BF16 R48, R80.reuse, R50, RZ ;  /* 0x000000325030723c */ /* 0x040fe600000418ff */
[----:B------:R-:W4:Y:S05]  /*15240*/  LDL.LU R240, [R1+0xc] ;  /* 0x00000c0001f07983 */ /* 0x000f2a0000300800 */
[-C--:B-1----:R-:W-:Y:S08]  /*15250*/  HMMA.16816.F32.BF16 R52, R80, R64.reuse, RZ ;  /* 0x000000405034723c */ /* 0x082ff000000418ff */
[C---:B------:R-:W-:Y:S08]  /*15260*/  HMMA.16816.F32.BF16 R56, R76.reuse, R64, RZ ;  /* 0x000000404c38723c */ /* 0x040ff000000418ff */
[-C--:B------:R-:W-:Y:S08]  /*15270*/  HMMA.16816.F32.BF16 R60, R76, R66.reuse, RZ ;  /* 0x000000424c3c723c */ /* 0x080ff000000418ff */
[C---:B------:R-:W-:Y:S02]  /*15280*/  HMMA.16816.F32.BF16 R64, R80.reuse, R66, RZ ;  /* 0x000000425040723c */ /* 0x040fe400000418ff */
[----:B--2---:R-:W-:Y:S02]  /*15290*/  LOP3.LUT P4, RZ, R2, 0x1, RZ, 0xc0, !PT ;  /* 0x0000000102ff7812 */ /* 0x004fe4000788c0ff */
[----:B------:R-:W-:Y:S02]  /*152a0*/  SHF.R.S32.HI R2, RZ, 0x1f, R200 ;  /* 0x0000001fff027819 */ /* 0x000fe400000114c8 */
[----:B---3--:R-:W-:Y:S03]  /*152b0*/  MOV R73, R72 ;  /* 0x0000004800497202 */ /* 0x008fe60000000f00 */
[----:B------:R-:W-:Y:S03]  /*152c0*/  IMAD R2, R2, c[0x0][0x208], RZ ;  /* 0x0000820002027a24 */ /* 0x000fe600078e02ff */
[----:B----4-:R-:W-:Y:S01]  /*152d0*/  MOV R72, R70 ;  /* 0x0000004600487202 */ /* 0x010fe20000000f00 */
[----:B------:R-:W-:Y:S04]  /*152e0*/  IMAD R2, R200, c[0x0][0x20c], R2 ;  /* 0x00008300c8027a24 */ /* 0x000fe800078e0202 */
[----:B------:R-:W-:Y:S01]  /*152f0*/  IMAD.WIDE.U32 R72, R68, 0x50, R72 ;  /* 0x0000005044487825 */ /* 0x000fe200078e0048 */
[----:B------:R-:W-:Y:S02]  /*15300*/  IADD3 R2, R69, R2, RZ ;  /* 0x0000000245027210 */ /* 0x000fe40007ffe0ff */
[-C--:B-----5:R-:W-:Y:S02]  /*15310*/  HMMA.16816.F32.BF16 R68, R80, R156.reuse, RZ ;  /* 0x0000009c5044723c */ /* 0x0a0fe400000418ff */
[----:B------:R-:W-:Y:S01]  /*15320*/  LEA R112, P0, R72, c[0x0][0x1f8], 0x1 ;  /* 0x00007e0048707a11 */ /* 0x000fe200078008ff */
[----:B------:R-:W-:Y:S05]  /*15330*/  IMAD R2, R2, 0x50, RZ ;  /* 0x0000005002027824 */ /* 0x000fea00078e02ff */
[----:B------:R-:W-:Y:S04]  /*15340*/  IADD3 R2, R73, R2, RZ ;  /* 0x0000000249027210 */ /* 0x000fe80007ffe0ff */
[----:B------:R-:W-:Y:S02]  /*15350*/  LEA.HI.X R113, R72, c[0x0][0x1fc], R2, 0x1, P0 ;  /* 0x00007f0048717a11 */ /* 0x000fe400000f0c02 */
[C---:B------:R-:W-:Y:S02]  /*15360*/  HMMA.16816.F32.BF16 R72, R76.reuse, R156, RZ ;  /* 0x0000009c4c48723c */ /* 0x040fe400000418ff */
[----:B------:R-:W-:Y:S01]  /*15370*/  IADD3 R108, P0, R112, R190, RZ ;  /* 0x000000be706c7210 */ /* 0x000fe20007f1e0ff */
[----:B------:R-:W-:Y:S01]  /*15380*/  @!PT LDS RZ, [RZ] ;  /* 0x00000000fffff984 */ /* 0x000fe20000000800 */
[----:B------:R-:W-:Y:S01]  /*15390*/  @!PT LDS RZ, [RZ] ;  /* 0x00000000fffff984 */ /* 0x000fe20000000800 */
[----:B------:R-:W-:Y:S01]  /*153a0*/  @!PT LDS RZ, [RZ] ;  /* 0x00000000fffff984 */ /* 0x000fe20000000800 */
[----:B------:R1:W-:Y:S03]  /*153b0*/  LDGSTS.E.BYPASS.LTC128B.128 [R224+0x100], [R112.64], !P4 ;  /* 0x0010000070e07fae */ /* 0x0003e6000e101d48 */
[----:B------:R-:W-:Y:S02]  /*153c0*/  IADD3.X R109, R113, R110, RZ, P0, !PT ;  /* 0x0000006e716d7210 */ /* 0x000fe400007fe4ff */
[-C--:B------:R-:W-:Y:S01]  /*153d0*/  HMMA.16816.F32.BF16 R76, R76, R158.reuse, RZ ;  /* 0x0000009e4c4c723c */ /* 0x080fe200000418ff */
[----:B------:R-:W-:Y:S02]  /*153e0*/  IADD3 R188, P2, R108, R190, RZ ;  /* 0x000000be6cbc7210 */ /* 0x000fe40007f5e0ff */
[----:B------:R2:W-:Y:S02]  /*153f0*/  LDGSTS.E.BYPASS.LTC128B.128 [R224+0x900], [R108.64], !P4 ;  /* 0x009000006ce07fae */ /* 0x0005e4000e101d48 */
[----:B------:R-:W-:Y:S02]  /*15400*/  IADD3.X R189, R109, R110, RZ, P2, !PT ;  /* 0x0000006e6dbd7210 */ /* 0x000fe400017fe4ff */
[----:B------:R-:W-:Y:S01]  /*15410*/  IADD3 R156, P1, R188, R190, RZ ;  /* 0x000000bebc9c7210 */ /* 0x000fe20007f3e0ff */
[----:B------:R-:W-:Y:S03]  /*15420*/  HMMA.16816.F32.BF16 R80, R80, R158, RZ ;  /* 0x0000009e5050723c */ /* 0x000fe600000418ff */
[----:B------:R3:W-:Y:S01]  /*15430*/  LDGSTS.E.BYPASS.LTC128B.128 [R224+0x1100], [R188.64], !P4 ;  /* 0x01100000bce07fae */ /* 0x0007e2000e101d48 */
[----:B------:R-:W-:Y:S04]  /*15440*/  IADD3.X R157, R189, R110, RZ, P1, !PT ;  /* 0x0000006ebd9d7210 */ /* 0x000fe80000ffe4ff */
[-C--:B------:R-:W-:Y:S03]  /*15450*/  HMMA.16816.F32.BF16 R4, R160, R164.reuse, R4 ;  /* 0x000000a4a004723c */ /* 0x080fe60000041804 */
        /* <DEDUP_REMOVED lines=211> */
[----:B----4-:R-:W-:Y:S02]  /*16190*/  FMUL.FTZ R86, R112, R86 ;  /* 0x0000005670567220 */ /* 0x010fe40000410000 */
[----:B------:R-:W-:Y:S01]  /*161a0*/  FMUL.FTZ R2, R2, c[0x0][0x2d0] ;  /* 0x0000b40002027a20 */ /* 0x000fe20000410000 */
[----:B------:R2:W-:Y:S01]  /*161b0*/  MUFU.EX2 R193, R39 ;  /* 0x0000002700c17308 */ /* 0x0005e20000000800 */
[C---:B------:R-:W-:Y:S02]  /*161c0*/  FMUL.FTZ R87, R112.reuse, R87 ;  /* 0x0000005770577220 */ /* 0x040fe40000410000 */
[C---:B------:R-:W-:Y:S02]  /*161d0*/  FMUL.FTZ R98, R112.reuse, R98 ;  /* 0x0000006270627220 */ /* 0x040fe40000410000 */
[C---:B------:R-:W-:Y:S02]  /*161e0*/  FMUL.FTZ R99, R112.reuse, R99 ;  /* 0x0000006370637220 */ /* 0x040fe40000410000 */
[C---:B-----5:R-:W-:Y:S02]  /*161f0*/  FMUL.FTZ R38, R112.reuse, R150 ;  /* 0x0000009670267220 */ /* 0x060fe40000410000 */
        /* <DEDUP_REMOVED lines=118> */
[----:B---3--:R-:W-:Y:S01]  /*16960*/  FMUL.FTZ R32, R113, R144 ;  /* 0x0000009071207220 */ /* 0x008fe20000410000 */
[-C--:B------:R-:W-:Y:S01]  /*16970*/  @P0 IADD3.X R9, R11, R12.reuse, RZ, P3, !PT ;  /* 0x0000000c0b090210 */ /* 0x080fe20001ffe4ff */
[----:B------:R1:W-:Y:S01]  /*16980*/  MUFU.EX2 R207, R7 ;  /* 0x0000000700cf7308 */ /* 0x0003e20000000800 */
[----:B------:R3:W-:Y:S01]  /*16990*/  @P0 LDGSTS.E.BYPASS.LTC128B.128 [R224+0x2900], [R10.64], !P4 ;  /* 0x029000000ae00fae */ /* 0x0007e2000e101d48 */
[----:B------:R-:W-:Y:S01]  /*169a0*/  @P0 IADD3 R4, P2, R6, R5, RZ ;  /* 0x0000000506040210 */ /* 0x000fe20007f5e0ff */
[----:B-----5:R-:W-:Y:S02]  /*169b0*/  FFMA.FTZ R36, R49, c[0x0][0x2d0], -R161 ;  /* 0x0000b40031247a23 */ /* 0x020fe400000108a1 */
[----:B------:R-:W-:Y:S04]  /*169c0*/  FMUL.FTZ R49, R111, R153 ;  /* 0x000000996f317220 */ /* 0x000fe80000410000 */
[----:B------:R5:W-:Y:S01]  /*169d0*/  @P0 LDGSTS.E.BYPASS.LTC128B.128 [R224+0x3100], [R8.64], !P4 ;  /* 0x0310000008e00fae */ /* 0x000be2000e101d48 */
[----:B------:R2:W-:Y:S01]  /*169e0*/  MUFU.EX2 R195, R36 ;  /* 0x0000002400c37308 */ /* 0x0005e20000000800 */
[-C--:B-1----:R-:W-:Y:S02]  /*169f0*/  @P0 IADD3.X R7, R9, R12.reuse, RZ, P1, !PT ;  /* 0x0000000c09070210 */ /* 0x082fe40000ffe4ff */
[----:B---3--:R-:W-:Y:S04]  /*16a00*/  @P0 IADD3 R10, P1, R4, R5, RZ ;  /* 0x00000005040a0210 */ /* 0x008fe80007f3e0ff */
[----:B------:R1:W-:Y:S01]  /*16a10*/  @P0 LDGSTS.E.BYPASS.LTC128B.128 [R224+0x3900], [R6.64], !P4 ;  /* 0x0390000006e00fae */ /* 0x0003e2000e101d48 */
[----:B------:R-:W-:Y:S01]  /*16a20*/  @P0 IADD3.X R5, R7, R12, RZ, P2, !PT ;  /* 0x0000000c07050210 */ /* 0x000fe200017fe4ff */
[--C-:B------:R-:W-:Y:S02]  /*16a30*/  FFMA.FTZ R11, R23, c[0x0][0x2d0], -R160.reuse ;  /* 0x0000b400170b7a23 */ /* 0x100fe400000108a0 */
[----:B--2---:R-:W-:Y:S02]  /*16a40*/  FMUL.FTZ R36, R113, R148 ;  /* 0x0000009471247220 */ /* 0x004fe40000410000 */
[----:B------:R2:W-:Y:S01]  /*16a50*/  MUFU.EX2 R206, R11 ;  /* 0x0000000b00ce7308 */ /* 0x0005e20000000800 */
[----:B-----5:R-:W-:Y:S01]  /*16a60*/  FMUL.FTZ R8, R111, R120 ;  /* 0x000000786f087220 */ /* 0x020fe20000410000 */
[----:B------:R3:W-:Y:S01]  /*16a70*/  @P0 LDGSTS.E.BYPASS.LTC128B.128 [R224+0x4100], [R4.64], !P4 ;  /* 0x0410000004e00fae */ /* 0x0007e2000e101d48 */
[----:B------:R-:W-:Y:S01]  /*16a80*/  F2FP.BF16.PACK_AB R120, R227, R226 ;  /* 0x000000e2e378723e */ /* 0x000fe200000010ff */
[----:B------:R-:W-:Y:S01]  /*16a90*/  FMUL.FTZ R9, R111, R121 ;  /* 0x000000796f097220 */ /* 0x000fe20000410000 */
[----:B----4-:R-:W-:Y:S05]  /*16aa0*/  F2FP.BF16.PACK_AB R121, R168, R167 ;  /* 0x000000a7a879723e */ /* 0x010fea00000010ff */
[----:B------:R-:W-:Y:S01]  /*16ab0*/  MUFU.EX2 R148, R46 ;  /* 0x0000002e00947308 */ /* 0x000fe20000000800 */
[----:B-1----:R-:W-:Y:S02]  /*16ac0*/  FFMA.FTZ R6, R34, c[0x0][0x2d0], -R160 ;  /* 0x0000b40022067a23 */ /* 0x002fe400000108a0 */
[C---:B------:R-:W-:Y:S01]  /*16ad0*/  FMUL.FTZ R7, R112.reuse, R119 ;  /* 0x0000007770077220 */ /* 0x040fe20000410000 */
[----:B--2---:R-:W-:Y:S06]  /*16ae0*/  @P0 IADD3.X R11, R5, R12, RZ, P1, !PT ;  /* 0x0000000c050b0210 */ /* 0x004fec0000ffe4ff */
[----:B------:R1:W-:Y:S01]  /*16af0*/  MUFU.EX2 R204, R6 ;  /* 0x0000000600cc7308 */ /* 0x0003e20000000800 */
[----:B------:R-:W-:Y:S01]  /*16b00*/  F2FP.BF16.PACK_AB R119, R235, R234 ;  /* 0x000000eaeb77723e */ /* 0x000fe200000010ff */
[----:B------:R-:W-:Y:S02]  /*16b10*/  FFMA.FTZ R12, R29, c[0x0][0x2d0], -R162 ;  /* 0x0000b4001d0c7a23 */ /* 0x000fe400000108a2 */
[----:B---3--:R-:W-:Y:S01]  /*16b20*/  FFMA.FTZ R4, R35, c[0x0][0x2d0], -R160 ;  /* 0x0000b40023047a23 */ /* 0x008fe200000108a0 */
[----:B------:R2:W-:Y:S01]  /*16b30*/  @P0 LDGSTS.E.BYPASS.LTC128B.128 [R224+0x4900], [R10.64], !P4 ;  /* 0x049000000ae00fae */ /* 0x0005e2000e101d48 */
[----:B------:R-:W-:Y:S01]  /*16b40*/  FMUL.FTZ R5, R113, R117 ;  /* 0x0000007571057220 */ /* 0x000fe20000410000 */
[----:B------:R-:W-:Y:S01]  /*16b50*/  F2FP.BF16.PACK_AB R117, R233, R232 ;  /* 0x000000e8e975723e */ /* 0x000fe200000010ff */
[----:B------:R-:W-:Y:S02]  /*16b60*/  FMUL.FTZ R29, R111, R141 ;  /* 0x0000008d6f1d7220 */ /* 0x000fe40000410000 */
[----:B------:R3:W-:Y:S01]  /*16b70*/  MUFU.EX2 R205, R4 ;  /* 0x0000000400cd7308 */ /* 0x0007e20000000800 */
        /* <DEDUP_REMOVED lines=60> */
[----:B-----5:R-:W-:Y:S01]  /*16f40*/  F2FP.BF16.PACK_AB R120, R202, R199 ;  /* 0x000000c7ca78723e */ /* 0x020fe200000010ff */
[----:B------:R-:W-:Y:S01]  /*16f50*/  HMMA.16816.F32.BF16 R104, R116, R130, R104 ;  /* 0x000000827468723c */ /* 0x000fe20000041868 */
[----:B------:R-:W3:Y:S03]  /*16f60*/  LDSM.16.MT88.4 R128, [R212+0x800] ;  /* 0x00080000d480783b */ /* 0x000ee60000004200 */
[----:B--2---:R-:W-:Y:S02]  /*16f70*/  F2FP.BF16.PACK_AB R122, R201, R203 ;  /* 0x000000cbc97a723e */ /* 0x004fe400000010ff */
        /* <DEDUP_REMOVED lines=117> */
[----:B------:R3:W4:Y:S05]  /*176d0*/  MUFU.EX2 R64, R52 ;  /* 0x0000003400407308 */ /* 0x00072a0000000800 */
[-C--:B------:R-:W-:Y:S08]  /*176e0*/  HMMA.16816.F32.BF16 R84, R40, R56.reuse, R84 ;  /* 0x000000382854723c */ /* 0x080ff00000041854 */
[C---:B------:R-:W-:Y:S01]  /*176f0*/  HMMA.16816.F32.BF16 R88, R44.reuse, R56, R88 ;  /* 0x000000382c58723c */ /* 0x040fe20000041858 */
[----:B-1----:R-:W1:Y:S03]  /*17700*/  LDSM.16.MT88.4 R60, [R211+0x1800] ;  /* 0x00180000d33c783b */ /* 0x002e660000004200 */
[----:B--2---:R-:W-:Y:S04]  /*17710*/  F2FP.BF16.PACK_AB R153, R65, R66 ;  /* 0x000000424199723e */ /* 0x004fe800000010ff */
[-C--:B------:R-:W-:Y:S04]  /*17720*/  HMMA.16816.F32.BF16 R92, R44, R58.reuse, R92 ;  /* 0x0000003a2c5c723c */ /* 0x080fe8000004185c */
[--C-:B---3--:R-:W-:Y:S01]  /*17730*/  FFMA.FTZ R52, R78, c[0x0][0x2d0], -R3.reuse ;  /* 0x0000b4004e347a23 */ /* 0x108fe20000010803 */
[----:B----4-:R-:W-:Y:S01]  /*17740*/  F2FP.BF16.PACK_AB R154, R64, R67 ;  /* 0x00000043409a723e */ /* 0x010fe200000010ff */
[----:B------:R-:W-:Y:S02]  /*17750*/  FFMA.FTZ R3, R79, c[0x0][0x2d0], -R3 ;  /* 0x0000b4004f037a23 */ /* 0x000fe40000010803 */
        /* <DEDUP_REMOVED lines=27> */
[C---:B------:R-:W-:Y:S01]  /*17910*/  HMMA.16816.F32.BF16 R128, R40.reuse, R130, R16 ;  /* 0x000000822880723c */ /* 0x040fe20000041810 */
[----:B------:R-:W2:Y:S03]  /*17920*/  LDSM.16.MT88.4 R4, [R211+0x2000] ;  /* 0x00200000d304783b */ /* 0x000ea60000004200 */
        /* <DEDUP_REMOVED lines=80> */
[----:B------:R-:W-:Y:S01]  /*17e30*/  MOV R70, R2 ;  /* 0x0000000200467202 */ /* 0x000fe20000000f00 */
        /* <DEDUP_REMOVED lines=8> */
.L_x_3099:
[----:B------:R-:W-:Y:S02]  /*17ec0*/  MOV R11, 0x1f ;  /* 0x0000001f000b7802 */ /* 0x000fe40000000f00 */
[----:B------:R-:W-:Y:S01]  /*17ed0*/  MOV R10, 0xffffffff ;  /* 0xffffffff000a7802 */ /* 0x000fe20000000f00 */
[----:B------:R-:W-:Y:S05]  /*17ee0*/  BRA.DIV ~URZ, `(.L_x_3101) ;  /* 0x000052727f007947 */ /* 0x000fea000b800000 */
[----:B------:R-:W2:Y:S04]  /*17ef0*/  LDL R0, [R1] ;  /* 0x0000000001007983 */ /* 0x000ea80000100800 */
[----:B--2---:R1:W2:Y:S02]  /*17f00*/  SHFL.BFLY PT, R2, R0, 0x2, 0x1f ;  /* 0x0c401f0000027f89 */ /* 0x0042a400000e0000 */
.L_x_3187:
[----:B-1----:R-:W3:Y:S02]  /*17f10*/  LDL.LU R0, [R1] ;  /* 0x0000000001007983 */ /* 0x002ee40000300800 */
        /* <DEDUP_REMOVED lines=18> */
.L_x_3188:
        /* <DEDUP_REMOVED lines=14> */
[----:B------:R-:W-:Y:S01]  /*18120*/  @P2 MUFU.LG2 R7, R4 ;  /* 0x0000000400072308 */ /* 0x000fe20000000c00 */
[C---:B------:R-:W-:Y:S02]  /*18130*/  FMUL.FTZ R75, R0.reuse, R129 ;  /* 0x00000081004b7220 */ /* 0x040fe40000410000 */
[C---:B------:R-:W-:Y:S02]  /*18140*/  FMUL.FTZ R68, R0.reuse, R84 ;  /* 0x0000005400447220 */ /* 0x040fe40000410000 */
[C---:B------:R-:W-:Y:S01]  /*18150*/  FMUL.FTZ R69, R0.reuse, R85 ;  /* 0x0000005500457220 */ /* 0x040fe20000410000 */
[----:B--2---:R-:W-:Y:S01]  /*18160*/  CS2R R2, SRZ ;  /* 0x0000000000027805 */ /* 0x004fe2000001ff00 */
[C---:B------:R-:W-:Y:S02]  /*18170*/  FMUL.FTZ R72, R0.reuse, R116 ;  /* 0x0000007400487220 */ /* 0x040fe40000410000 */
[C---:B------:R-:W-:Y:S02]  /*18180*/  FMUL.FTZ R73, R0.reuse, R117 ;  /* 0x0000007500497220 */ /* 0x040fe40000410000 */
[C---:B------:R-:W-:Y:S01]  /*18190*/  FMUL.FTZ R76, R0.reuse, R132 ;  /* 0x00000084004c7220 */ /* 0x040fe20000410000 */
[----:B------:R1:W2:Y:S01]  /*181a0*/  @P2 MUFU.RCP R3, R4 ;  /* 0x0000000400032308 */ /* 0x0002a20000001000 */
        /* <DEDUP_REMOVED lines=9> */
[----:B-1----:R-:W-:Y:S01]  /*18240*/  @P2 MOV R4, 0x3f317218 ;  /* 0x3f31721800042802 */ /* 0x002fe20000000f00 */
[----:B------:R-:W-:Y:S02]  /*18250*/  FMUL.FTZ R65, R0, R105 ;  /* 0x0000006900417220 */ /* 0x000fe40000410000 */
[----:B------:R-:W1:Y:S01]  /*18260*/  @P1 MUFU.LG2 R0, R5 ;  /* 0x0000000500001308 */ /* 0x000e620000000c00 */
[C---:B--2---:R-:W-:Y:S02]  /*18270*/  FMUL.FTZ R96, R3.reuse, R118 ;  /* 0x0000007603607220 */ /* 0x044fe40000410000 */
[----:B------:R-:W-:Y:S02]  /*18280*/  FMUL.FTZ R97, R3, R119 ;  /* 0x0000007703617220 */ /* 0x000fe40000410000 */
[----:B------:R-:W-:Y:S02]  /*18290*/  @P2 FMUL.FTZ R8, R7, 0.69314718246459960938 ;  /* 0x3f31721807082820 */ /* 0x000fe40000410000 */
[----:B------:R-:W-:-:S02]  /*182a0*/  FMUL.FTZ R118, R3, R86 ;  /* 0x0000005603767220 */ /* 0x000fc40000410000 */
        /* <DEDUP_REMOVED lines=63> */
.L_x_3030:
        /* <DEDUP_REMOVED lines=19> */
.L_x_3104:
[----:B--2---:R-:W-:Y:S05]  /*187d0*/  BSYNC B0 ;  /* 0x0000000000007941 */ /* 0x004fea0003800000 */
.L_x_3103:
        /* <DEDUP_REMOVED lines=47> */
[----:B------:R-:W-:Y:S02]  /*18ad0*/  F2FP.BF16.PACK_AB R6, R97, R96 ;  /* 0x000000606106723e */ /* 0x000fe400000010ff */
[----:B------:R-:W-:Y:S02]  /*18ae0*/  ISETP.NE.U32.AND P0, PT, RZ, c[0x0][0x508], PT ;  /* 0x00014200ff007a0c */ /* 0x000fe40003f05070 */
        /* <DEDUP_REMOVED lines=26> */
[----:B------:R-:W-:-:S03]  /*18c90*/  ISETP.NE.AND.EX P1, PT, RZ, c[0x0][0x50c], PT, P0 ;  /* 0x00014300ff007a0c */ /* 0x000fc60003f25300 */
[----:B------:R3:W-:Y:S04]  /*18ca0*/  STS [R5+0x400], R8 ;  /* 0x0004000805007388 */ /* 0x0007e80000000800 */
        /* <DEDUP_REMOVED lines=61> */
.L_x_3107:
        /* <DEDUP_REMOVED lines=134> */
.L_x_3189:
[----:B------:R-:W-:Y:S05]  /*198e0*/  BRA.DIV ~URZ, `(.L_x_3110) ;  /* 0x00003bb27f007947 */ /* 0x000fea000b800000 */
[----:B------:R4:W2:Y:S02]  /*198f0*/  SHFL.IDX PT, R2, R7, RZ, 0x181f ;  /* 0x00181fff07027589 */ /* 0x0008a400000e0000 */
.L_x_3190:
        /* <DEDUP_REMOVED lines=8> */
.L_x_3191:
[----:B------:R-:W-:-:S04]  /*19980*/  IADD3 R3, R5, 0x10, RZ ;  /* 0x0000001005037810 */ /* 0x000fc80007ffe0ff */
[----:B------:R-:W-:-:S13]  /*19990*/  ISETP.GE.OR P0, PT, R3, R4, P2 ;  /* 0x000000040300720c */ /* 0x000fda0001706670 */
[----:B--2---:R-:W-:-:S04]  /*199a0*/  @!P0 LEA R2, P1, R0, R2, 0x1 ;  /* 0x0000000200028211 */ /* 0x004fc800078208ff */
[----:B------:R-:W-:-:S05]  /*199b0*/  @!P0 LEA.HI.X R3, R0, R8, R70, 0x1, P1 ;  /* 0x0000000800038211 */ /* 0x000fca00008f0c46 */
[----:B------:R2:W-:Y:S01]  /*199c0*/  @!P0 ST.E.128 [R2.64], R16 ;  /* 0x0000001002008985 */ /* 0x0005e2000c101d08 */
[----:B------:R-:W-:Y:S05]  /*199d0*/  BRA.DIV ~URZ, `(.L_x_3112) ;  /* 0x00003c027f007947 */ /* 0x000fea000b800000 */
[----:B------:R2:W3:Y:S02]  /*199e0*/  SHFL.IDX PT, R8, R6, 0x2, 0x181f ;  /* 0x00581f0006087f89 */ /* 0x0004e400000e0000 */
.L_x_3192:
[----:B------:R-:W-:Y:S05]  /*199f0*/  BRA.DIV ~URZ, `(.L_x_3113) ;  /* 0x00003c527f007947 */ /* 0x000fea000b800000 */
[----:B--2---:R2:W4:Y:S02]  /*19a00*/  SHFL.IDX PT, R2, R7, 0x2, 0x181f ;  /* 0x00581f0007027f89 */ /* 0x00452400000e0000 */
.L_x_3193:
        /* <DEDUP_REMOVED lines=8> */
.L_x_3194:
[----:B------:R-:W-:-:S04]  /*19a90*/  IADD3 R3, R5, 0x30, RZ ;  /* 0x0000003005037810 */ /* 0x000fc80007ffe0ff */
[----:B------:R-:W-:-:S13]  /*19aa0*/  ISETP.GE.OR P0, PT, R3, R4, P2 ;  /* 0x000000040300720c */ /* 0x000fda0001706670 */
[----:B---3--:R-:W-:-:S04]  /*19ab0*/  @!P0 LEA R2, P1, R0, R2, 0x1 ;  /* 0x0000000200028211 */ /* 0x008fc800078208ff */
[----:B--2---:R-:W-:-:S05]  /*19ac0*/  @!P0 LEA.HI.X R3, R0, R8, R70, 0x1, P1 ;  /* 0x0000000800038211 */ /* 0x004fca00008f0c46 */
[----:B-1----:R1:W-:Y:S01]  /*19ad0*/  @!P0 ST.E.128 [R2.64], R24 ;  /* 0x0000001802008985 */ /* 0x0023e2000c101d08 */
[----:B------:R-:W-:Y:S05]  /*19ae0*/  BRA.DIV ~URZ, `(.L_x_3115) ;  /* 0x00003ca27f007947 */ /* 0x000fea000b800000 */
[----:B------:R2:W3:Y:S02]  /*19af0*/  SHFL.IDX PT, R8, R6, 0x4, 0x181f ;  /* 0x00981f0006087f89 */ /* 0x0004e400000e0000 */
.L_x_3195:
[----:B------:R-:W-:Y:S05]  /*19b00*/  BRA.DIV ~URZ, `(.L_x_3116) ;  /* 0x00003cf27f007947 */ /* 0x000fea000b800000 */
[----:B-1----:R1:W2:Y:S02]  /*19b10*/  SHFL.IDX PT, R2, R7, 0x4, 0x181f ;  /* 0x00981f0007027f89 */ /* 0x0022a400000e0000 */
.L_x_3196:
        /* <DEDUP_REMOVED lines=8> */
.L_x_3197:
[----:B------:R-:W-:-:S04]  /*19ba0*/  IADD3 R3, R5, 0x50, RZ ;  /* 0x0000005005037810 */ /* 0x000fc80007ffe0ff */
[----:B------:R-:W-:-:S13]  /*19bb0*/  ISETP.GE.OR P0, PT, R3, R4, P2 ;  /* 0x000000040300720c */ /* 0x000fda0001706670 */
[----:B--2---:R-:W-:-:S04]  /*19bc0*/  @!P0 LEA R2, P1, R0, R2, 0x1 ;  /* 0x0000000200028211 */ /* 0x004fc800078208ff */
[----:B-1----:R-:W-:-:S05]  /*19bd0*/  @!P0 LEA.HI.X R3, R0, R8, R70, 0x1, P1 ;  /* 0x0000000800038211 */ /* 0x002fca00008f0c46 */
[----:B------:R1:W-:Y:S01]  /*19be0*/  @!P0 ST.E.128 [R2.64], R32 ;  /* 0x0000002002008985 */ /* 0x0003e2000c101d08 */
[----:B------:R-:W-:Y:S05]  /*19bf0*/  BRA.DIV ~URZ, `(.L_x_3118) ;  /* 0x00003d427f007947 */ /* 0x000fea000b800000 */
[----:B------:R2:W1:Y:S02]  /*19c00*/  SHFL.IDX PT, R8, R6, 0x6, 0x181f ;  /* 0x00d81f0006087f89 */ /* 0x00046400000e0000 */
.L_x_3198:
[----:B------:R-:W-:Y:S05]  /*19c10*/  BRA.DIV ~URZ, `(.L_x_3119) ;  /* 0x00003d927f007947 */ /* 0x000fea000b800000 */
[----:B-1----:R1:W2:Y:S02]  /*19c20*/  SHFL.IDX PT, R2, R7, 0x6, 0x181f ;  /* 0x00d81f0007027f89 */ /* 0x0022a400000e0000 */
.L_x_3199:
        /* <DEDUP_REMOVED lines=8> */
.L_x_3200:
[----:B------:R-:W-:-:S04]  /*19cb0*/  IADD3 R2, R5, 0x70, RZ ;  /* 0x0000007005027810 */ /* 0x000fc80007ffe0ff */
[----:B------:R-:W-:-:S13]  /*19cc0*/  ISETP.GE.OR P0, PT, R2, R4, P2 ;  /* 0x000000040200720c */ /* 0x000fda0001706670 */
[----:B------:R-:W-:Y:S05]  /*19cd0*/  @P0 BRA `(.L_x_3121) ;  /* 0x000018e000000947 */ /* 0x000fea0003800000 */
[----:B----4-:R-:W-:-:S04]  /*19ce0*/  LEA R2, P0, R0, R3, 0x1 ;  /* 0x0000000300027211 */ /* 0x010fc800078008ff */
[----:B---3--:R-:W-:-:S05]  /*19cf0*/  LEA.HI.X R3, R0, R6, R70, 0x1, P0 ;  /* 0x0000000600037211 */ /* 0x008fca00000f0c46 */
[----:B------:R3:W-:Y:S01]  /*19d00*/  ST.E.128 [R2.64], R40 ;  /* 0x0000002802007985 */ /* 0x0007e2000c101d08 */
[----:B------:R-:W-:Y:S05]  /*19d10*/  BRA `(.L_x_3121) ;  /* 0x000018a000007947 */ /* 0x000fea0003800000 */
.L_x_3108:
        /* <DEDUP_REMOVED lines=34> */
.L_x_3201:
[----:B------:R-:W-:Y:S05]  /*19f40*/  BRA.DIV ~URZ, `(.L_x_3123) ;  /* 0x00003c127f007947 */ /* 0x000fea000b800000 */
[----:B------:R3:W4:Y:S02]  /*19f50*/  SHFL.IDX PT, R2, R19, RZ, 0x1c1f ;  /* 0x001c1fff13027589 */ /* 0x00072400000e0000 */
.L_x_3202:
        /* <DEDUP_REMOVED lines=50> */
.L_x_3125:
[----:B------:R-:W-:Y:S05]  /*1a280*/  BSYNC B0 ;  /* 0x0000000000007941 */ /* 0x000fea0003800000 */
.L_x_3124:
[----:B------:R-:W-:Y:S05]  /*1a290*/  BRA.DIV ~URZ, `(.L_x_3126) ;  /* 0x000039327f007947 */ /* 0x000fea000b800000 */
[----:B--2---:R2:W1:Y:S04]  /*1a2a0*/  SHFL.IDX PT, R12, R13, 0x1, 0x1c1f ;  /* 0x003c1f000d0c7f89 */ /* 0x00446800000e0000 */
[----:B----4-:R2:W4:Y:S02]  /*1a2b0*/  SHFL.IDX PT, R2, R19, 0x1, 0x1c1f ;  /* 0x003c1f0013027f89 */ /* 0x01052400000e0000 */
.L_x_3203:
        /* <DEDUP_REMOVED lines=12> */
[----:B------:R-:W-:Y:S02]  /*1a380*/  @!P2 LEA R14, P1, R6, R2, 0x2 ;  /* 0x00000002060ea211 */ /* 0x000fe400078210ff */
        /* <DEDUP_REMOVED lines=22> */
.L_x_3128:
[----:B------:R-:W-:Y:S05]  /*1a4f0*/  BSYNC B0 ;  /* 0x0000000000007941 */ /* 0x000fea0003800000 */
.L_x_3127:
[----:B------:R-:W-:Y:S05]  /*1a500*/  BRA.DIV ~URZ, `(.L_x_3129) ;  /* 0x000037927f007947 */ /* 0x000fea000b800000 */
[----:B-1----:R1:W2:Y:S02]  /*1a510*/  SHFL.IDX PT, R12, R13, 0x2, 0x1c1f ;  /* 0x005c1f000d0c7f89 */ /* 0x0022a400000e0000 */
.L_x_3204:
[----:B------:R-:W-:Y:S05]  /*1a520*/  BRA.DIV ~URZ, `(.L_x_3130) ;  /* 0x000037e27f007947 */ /* 0x000fea000b800000 */
[----:B----4-:R4:W1:Y:S02]  /*1a530*/  SHFL.IDX PT, R2, R19, 0x2, 0x1c1f ;  /* 0x005c1f0013027f89 */ /* 0x01086400000e0000 */
.L_x_3205:
        /* <DEDUP_REMOVED lines=37> */
.L_x_3132:
[----:B------:R-:W-:Y:S05]  /*1a790*/  BSYNC B0 ;  /* 0x0000000000007941 */ /* 0x000fea0003800000 */
.L_x_3131:
[----:B------:R-:W-:Y:S05]  /*1a7a0*/  BRA.DIV ~URZ, `(.L_x_3133) ;  /* 0x000035d27f007947 */ /* 0x000fea000b800000 */
[----:B--2---:R2:W3:Y:S04]  /*1a7b0*/  SHFL.IDX PT, R12, R13, 0x3, 0x1c1f ;  /* 0x007c1f000d0c7f89 */ /* 0x0044e800000e0000 */
[----:B-1----:R2:W1:Y:S02]  /*1a7c0*/  SHFL.IDX PT, R2, R19, 0x3, 0x1c1f ;  /* 0x007c1f0013027f89 */ /* 0x00246400000e0000 */
.L_x_3206:
        /* <DEDUP_REMOVED lines=40> */
.L_x_3106:
        /* <DEDUP_REMOVED lines=21> */
.L_x_3134:
        /* <DEDUP_REMOVED lines=57> */
.L_x_3136:
[----:B------:R-:W-:Y:S05]  /*1af30*/  BSYNC B0 ;  /* 0x0000000000007941 */ /* 0x000fea0003800000 */
.L_x_3135:
        /* <DEDUP_REMOVED lines=38> */
.L_x_3207:
[----:B------:R-:W-:Y:S05]  /*1b1a0*/  BRA.DIV ~URZ, `(.L_x_3138) ;  /* 0x00002d127f007947 */ /* 0x000fea000b800000 */
[----:B------:R3:W4:Y:S02]  /*1b1b0*/  SHFL.IDX PT, R2, R7, RZ, 0x181f ;  /* 0x00181fff07027589 */ /* 0x00072400000e0000 */
.L_x_3208:
        /* <DEDUP_REMOVED lines=8> */
.L_x_3209:
[----:B------:R-:W-:-:S04]  /*1b240*/  IADD3 R3, R4, 0x10, RZ ;  /* 0x0000001004037810 */ /* 0x000fc80007ffe0ff */
[----:B------:R-:W-:-:S13]  /*1b250*/  ISETP.GE.OR P0, PT, R3, R5, P2 ;  /* 0x000000050300720c */ /* 0x000fda0001706670 */
[----:B--2---:R-:W-:-:S04]  /*1b260*/  @!P0 LEA R2, P1, R0, R2, 0x1 ;  /* 0x0000000200028211 */ /* 0x004fc800078208ff */
[----:B-1----:R-:W-:-:S05]  /*1b270*/  @!P0 LEA.HI.X R3, R0, R8, R70, 0x1, P1 ;  /* 0x0000000800038211 */ /* 0x002fca00008f0c46 */
[----:B------:R1:W-:Y:S01]  /*1b280*/  @!P0 ST.E.128 [R2.64], RZ ;  /* 0x000000ff02008985 */ /* 0x0003e2000c101d08 */
[----:B------:R-:W-:Y:S05]  /*1b290*/  BRA.DIV ~URZ, `(.L_x_3140) ;  /* 0x00002d627f007947 */ /* 0x000fea000b800000 */
[----:B------:R2:W1:Y:S02]  /*1b2a0*/  SHFL.IDX PT, R8, R6, 0x2, 0x181f ;  /* 0x00581f0006087f89 */ /* 0x00046400000e0000 */
.L_x_3210:
[----:B------:R-:W-:Y:S05]  /*1b2b0*/  BRA.DIV ~URZ, `(.L_x_3141) ;  /* 0x00002db27f007947 */ /* 0x000fea000b800000 */
[----:B-1----:R1:W2:Y:S02]  /*1b2c0*/  SHFL.IDX PT, R2, R7, 0x2, 0x181f ;  /* 0x00581f0007027f89 */ /* 0x0022a400000e0000 */
.L_x_3211:
        /* <DEDUP_REMOVED lines=8> */
.L_x_3212:
[----:B------:R-:W-:-:S04]  /*1b350*/  IADD3 R3, R4, 0x30, RZ ;  /* 0x0000003004037810 */ /* 0x000fc80007ffe0ff */
[----:B------:R-:W-:-:S13]  /*1b360*/  ISETP.GE.OR P0, PT, R3, R5, P2 ;  /* 0x000000050300720c */ /* 0x000fda0001706670 */
[----:B--2---:R-:W-:-:S04]  /*1b370*/  @!P0 LEA R2, P1, R0, R2, 0x1 ;  /* 0x0000000200028211 */ /* 0x004fc800078208ff */
[----:B------:R-:W-:-:S05]  /*1b380*/  @!P0 LEA.HI.X R3, R0, R8, R70, 0x1, P1 ;  /* 0x0000000800038211 */ /* 0x000fca00008f0c46 */
[----:B------:R2:W-:Y:S01]  /*1b390*/  @!P0 ST.E.128 [R2.64], RZ ;  /* 0x000000ff02008985 */ /* 0x0005e2000c101d08 */
[----:B------:R-:W-:Y:S05]  /*1b3a0*/  BRA.DIV ~URZ, `(.L_x_3143) ;  /* 0x00002e027f007947 */ /* 0x000fea000b800000 */
[----:B------:R1:W2:Y:S02]  /*1b3b0*/  SHFL.IDX PT, R8, R6, 0x4, 0x181f ;  /* 0x00981f0006087f89 */ /* 0x0002a400000e0000 */
.L_x_3213:
[----:B------:R-:W-:Y:S05]  /*1b3c0*/  BRA.DIV ~URZ, `(.L_x_3144) ;  /* 0x00002e527f007947 */ /* 0x000fea000b800000 */
[----:B--2---:R2:W1:Y:S02]  /*1b3d0*/  SHFL.IDX PT, R2, R7, 0x4, 0x181f ;  /* 0x00981f0007027f89 */ /* 0x00446400000e0000 */
.L_x_3214:
        /* <DEDUP_REMOVED lines=8> */
.L_x_3215:
[----:B------:R-:W-:-:S04]  /*1b460*/  IADD3 R3, R4, 0x50, RZ ;  /* 0x0000005004037810 */ /* 0x000fc80007ffe0ff */
[----:B------:R-:W-:-:S13]  /*1b470*/  ISETP.GE.OR P0, PT, R3, R5, P2 ;  /* 0x000000050300720c */ /* 0x000fda0001706670 */
[----:B---3--:R-:W-:-:S04]  /*1b480*/  @!P0 LEA R2, P1, R0, R2, 0x1 ;  /* 0x0000000200028211 */ /* 0x008fc800078208ff */
[----:B--2---:R-:W-:-:S05]  /*1b490*/  @!P0 LEA.HI.X R3, R0, R8, R70, 0x1, P1 ;  /* 0x0000000800038211 */ /* 0x004fca00008f0c46 */
[----:B------:R2:W-:Y:S01]  /*1b4a0*/  @!P0 ST.E.128 [R2.64], RZ ;  /* 0x000000ff02008985 */ /* 0x0005e2000c101d08 */
[----:B------:R-:W-:Y:S05]  /*1b4b0*/  BRA.DIV ~URZ, `(.L_x_3146) ;  /* 0x00002ea27f007947 */ /* 0x000fea000b800000 */
[----:B------:R3:W1:Y:S02]  /*1b4c0*/  SHFL.IDX PT, R8, R6, 0x6, 0x181f ;  /* 0x00d81f0006087f89 */ /* 0x00066400000e0000 */
.L_x_3216:
[----:B------:R-:W-:Y:S05]  /*1b4d0*/  BRA.DIV ~URZ, `(.L_x_3147) ;  /* 0x00002ef27f007947 */ /* 0x000fea000b800000 */
[----:B--2---:R2:W3:Y:S02]  /*1b4e0*/  SHFL.IDX PT, R2, R7, 0x6, 0x181f ;  /* 0x00d81f0007027f89 */ /* 0x0044e400000e0000 */
.L_x_3217:
        /* <DEDUP_REMOVED lines=8> */
.L_x_3218:
[----:B------:R-:W-:-:S04]  /*1b570*/  IADD3 R4, R4, 0x70, RZ ;  /* 0x0000007004047810 */ /* 0x000fc80007ffe0ff */
[----:B------:R-:W-:-:S13]  /*1b580*/  ISETP.GE.OR P0, PT, R4, R5, P2 ;  /* 0x000000050400720c */ /* 0x000fda0001706670 */
[----:B----4-:R-:W-:-:S04]  /*1b590*/  @!P0 LEA R2, P1, R0, R2, 0x1 ;  /* 0x0000000200028211 */ /* 0x010fc800078208ff */
[----:B---3--:R-:W-:-:S05]  /*1b5a0*/  @!P0 LEA.HI.X R3, R0, R6, R70, 0x1, P1 ;  /* 0x0000000600038211 */ /* 0x008fca00008f0c46 */
[----:B------:R3:W-:Y:S04]  /*1b5b0*/  @!P0 ST.E.128 [R2.64], RZ ;  /* 0x000000ff02008985 */ /* 0x0007e8000c101d08 */
.L_x_3121:
[----:B------:R-:W-:Y:S05]  /*1b5c0*/  BSYNC B1 ;  /* 0x0000000000017941 */ /* 0x000fea0003800000 */
.L_x_3105:
        /* <DEDUP_REMOVED lines=15> */
.L_x_3219:
[----:B------:R-:W-:Y:S05]  /*1b6c0*/  BRA.DIV ~URZ, `(.L_x_3151) ;  /* 0x00002eb27f007947 */ /* 0x000fea000b800000 */
[----:B------:R3:W1:Y:S02]  /*1b6d0*/  SHFL.IDX PT, R8, R45, 0x1, 0x1f ;  /* 0x00201f002d087f89 */ /* 0x00066400000e0000 */
.L_x_3220:
        /* <DEDUP_REMOVED lines=19> */
.L_x_3221:
        /* <DEDUP_REMOVED lines=16> */
.L_x_3222:
[----:B----4-:R-:W-:Y:S01]  /*1b910*/  IMAD R0, R0, c[0x0][0x538], RZ ;  /* 0x00014e0000007a24 */ /* 0x010fe200078e02ff */
[----:B------:R-:W-:Y:S04]  /*1b920*/  BSSY B1, `(.L_x_3154) ;  /* 0x00000ce000017945 */ /* 0x000fe80003800000 */
[----:B-1----:R-:W-:-:S04]  /*1b930*/  IADD3 R8, R0, R8, RZ ;  /* 0x0000000800087210 */ /* 0x002fc80007ffe0ff */
[----:B--2---:R-:W-:-:S13]  /*1b940*/  ISETP.GT.AND P0, PT, R8, R9, PT ;  /* 0x000000090800720c */ /* 0x004fda0003f04270 */
[----:B------:R-:W-:Y:S05]  /*1b950*/  @P0 BRA `(.L_x_3155) ;  /* 0x0000025000000947 */ /* 0x000fea0003800000 */
.L_x_3159:
        /* <DEDUP_REMOVED lines=17> */
.L_x_3223:
        /* <DEDUP_REMOVED lines=16> */
.L_x_3224:
[----:B--2---:R-:W-:-:S05]  /*1bb70*/  IMAD R0, R0, c[0x0][0x538], RZ ;  /* 0x00014e0000007a24 */ /* 0x004fca00078e02ff */
[----:B------:R-:W-:-:S04]  /*1bb80*/  IADD3 R8, R0, R8, RZ ;  /* 0x0000000800087210 */ /* 0x000fc80007ffe0ff */
[----:B------:R-:W-:-:S13]  /*1bb90*/  ISETP.GT.AND P0, PT, R8, R9, PT ;  /* 0x000000090800720c */ /* 0x000fda0003f04270 */
[----:B-1----:R-:W-:Y:S05]  /*1bba0*/  @!P0 BRA `(.L_x_3159) ;  /* 0xfffffdb000008947 */ /* 0x002fea000383ffff */
.L_x_3155:
[----:B------:R-:W-:-:S05]  /*1bbb0*/  IADD3 R8, -R0, R8, RZ ;  /* 0x0000000800087210 */ /* 0x000fca0007ffe1ff */
[----:B------:R-:W-:-:S05]  /*1bbc0*/  IMAD R0, R4, c[0x0][0x538], R8 ;  /* 0x00014e0004007a24 */ /* 0x000fca00078e0208 */
[----:B------:R-:W-:Y:S01]  /*1bbd0*/  ISETP.GT.AND P0, PT, R0, R9, PT ;  /* 0x000000090000720c */ /* 0x000fe20003f04270 */
[----:B------:R-:W-:-:S12]  /*1bbe0*/  BRA.DIV ~URZ, `(.L_x_3160) ;  /* 0x00002df27f007947 */ /* 0x000fd8000b800000 */
[----:B------:R-:W-:-:S03]  /*1bbf0*/  VOTE.ANY R5, PT, !P0 ;  /* 0x0000000000057806 */ /* 0x000fc600040e0100 */
.L_x_3225:
[----:B------:R-:W2:Y:S01]  /*1bc00*/  LDL.LU R2, [R1+0x4c] ;  /* 0x00004c0001027983 */ /* 0x000ea20000300800 */
[----:B------:R-:W2:Y:S02]  /*1bc10*/  POPC R0, R5 ;  /* 0x0000000500007309 */ /* 0x000ea40000000000 */
[----:B--2---:R-:W-:-:S05]  /*1bc20*/  IADD3 R2, R0, R2, RZ ;  /* 0x0000000200027210 */ /* 0x004fca0007ffe0ff */
[----:B------:R1:W-:Y:S01]  /*1bc30*/  STL [R1+0x4c], R2 ;  /* 0x00004c0201007387 */ /* 0x0003e20000100800 */
[----:B------:R-:W-:Y:S05]  /*1bc40*/  BRA.DIV ~URZ, `(.L_x_3161) ;  /* 0x00002de27f007947 */ /* 0x000fea000b800000 */
[----:B------:R2:W4:Y:S04]  /*1bc50*/  SHFL.IDX PT, R12, R6, R0, 0x1f ;  /* 0x00001f00060c7589 */ /* 0x00052800000e0000 */
[----:B------:R2:W1:Y:S02]  /*1bc60*/  SHFL.IDX PT, R7, R7, R0, 0x1f ;  /* 0x00001f0007077589 */ /* 0x00046400000e0000 */
.L_x_3226:
[----:B------:R-:W-:Y:S01]  /*1bc70*/  ISETP.NE.AND P0, PT, R5, RZ, PT ;  /* 0x000000ff0500720c */ /* 0x000fe20003f05270 */
[----:B------:R-:W-:-:S12]  /*1bc80*/  BSSY B0, `(.L_x_3162) ;  /* 0x0000005000007945 */ /* 0x000fd80003800000 */
[----:B------:R-:W-:Y:S05]  /*1bc90*/  @!P0 BRA `(.L_x_3163) ;  /* 0x0000003000008947 */ /* 0x000fea0003800000 */
[----:B--2---:R-:W-:Y:S01]  /*1bca0*/  IADD3 R0, R0, -0x1, RZ ;  /* 0xffffffff00007810 */ /* 0x004fe20007ffe0ff */
[----:B------:R-:W-:Y:S05]  /*1bcb0*/  BRA.DIV ~URZ, `(.L_x_3164) ;  /* 0x00002e427f007947 */ /* 0x000fea000b800000 */
[----:B------:R2:W3:Y:S02]  /*1bcc0*/  SHFL.IDX PT, R13, R4, R0, 0x1f ;  /* 0x00001f00040d7589 */ /* 0x0004e400000e0000 */
.L_x_3163:
[----:B------:R-:W-:Y:S05]  /*1bcd0*/  BSYNC B0 ;  /* 0x0000000000007941 */ /* 0x000fea0003800000 */
.L_x_3162:
        /* <DEDUP_REMOVED lines=68> */
.L_x_3166:
        /* <DEDUP_REMOVED lines=68> */
.L_x_3167:
[----:B------:R-:W-:Y:S05]  /*1c560*/  BSYNC B0 ;  /* 0x0000000000007941 */ /* 0x000fea0003800000 */
.L_x_3165:
[----:B------:R-:W-:-:S04]  /*1c570*/  LOP3.LUT R2, RZ, R2, RZ, 0x33, !PT ;  /* 0x00000002ff027212 */ /* 0x000fc800078e33ff */
[----:B-1----:R-:W-:-:S05]  /*1c580*/  IADD3 R0, R2, R12, RZ ;  /* 0x0000000c02007210 */ /* 0x002fca0007ffe0ff */
[----:B------:R1:W-:Y:S01]  /*1c590*/  STL [R1+0x44], R0 ;  /* 0x0000440001007387 */ /* 0x0003e20000100800 */
[----:B------:R-:W-:Y:S05]  /*1c5a0*/  BRA `(.L_x_3168) ;  /* 0x0000005000007947 */ /* 0x000fea0003800000 */
.L_x_3156:
[----:B------:R-:W-:Y:S01]  /*1c5b0*/  MOV R0, c[0x0][0x53c] ;  /* 0x00014f0000007a02 */ /* 0x000fe20000000f00 */
[----:B------:R1:W-:Y:S04]  /*1c5c0*/  STL [R1+0x40], R9 ;  /* 0x0000400901007387 */ /* 0x0003e80000100800 */
[----:B------:R1:W-:Y:S04]  /*1c5d0*/  STL [R1+0x44], RZ ;  /* 0x000044ff01007387 */ /* 0x0003e80000100800 */
[----:B------:R1:W-:Y:S04]  /*1c5e0*/  STL [R1+0x48], RZ ;  /* 0x000048ff01007387 */ /* 0x0003e80000100800 */
[----:B------:R1:W-:Y:S02]  /*1c5f0*/  STL [R1+0x4c], R0 ;  /* 0x00004c0001007387 */ /* 0x0003e40000100800 */
.L_x_3168:
[----:B------:R-:W-:Y:S05]  /*1c600*/  BSYNC B1 ;  /* 0x0000000000017941 */ /* 0x000fea0003800000 */
.L_x_3154:
        /* <DEDUP_REMOVED lines=9> */
.L_x_3149:
[----:B-1----:R-:W3:Y:S02]  /*1c6a0*/  LDL R0, [R1+0x4c] ;  /* 0x00004c0001007983 */ /* 0x002ee40000100800 */
[----:B---3--:R-:W-:-:S13]  /*1c6b0*/  ISETP.GE.AND P0, PT, R0, c[0x0][0x53c], PT ;  /* 0x00014f0000007a0c */ /* 0x008fda0003f06270 */
[----:B--2-4-:R-:W-:Y:S01]  /*1c6c0*/  @P0 CALL.REL.NOINC `(.L_x_3169) ;  /* 0x0000001000000944 */ /* 0x014fe20003c00000 */
[----:B------:R-:W-:Y:S05]  /*1c6d0*/  BRA `(.L_x_3170) ;  /* 0xfffe501000007947 */ /* 0x000fea000383ffff */
.L_x_3169:
[----:B------:R-:W-:Y:S05]  /*1c6e0*/  EXIT ;  /* 0x000000000000794d */ /* 0x000fea0003800000 */
.L_x_2975:
[----:B------:R-:W-:Y:S01]  /*1c6f0*/  IMAD.MOV.U32 R0, RZ, RZ, R5 ;  /* 0x000000ffff007224 */ /* 0x000fe200078e0005 */
[----:B------:R-:W-:Y:S02]  /*1c700*/  MOV R2, 0x1 ;  /* 0x0000000100027802 */ /* 0x000fe40000000f00 */
[----:B------:R-:W-:Y:S02]  /*1c710*/  MOV R3, 0x1c730 ;  /* 0x0001c73000037802 */ /* 0x000fe40000000f00 */
[----:B------:R-:W-:Y:S05]  /*1c720*/  CALL.REL.NOINC `($__internal_50_$__cuda_sm70_shflsync_up_p) ;  /* 0x000024e000007944 */ /* 0x000fea0003c00000 */
[----:B------:R-:W-:Y:S01]  /*1c730*/  MOV R0, R4 ;  /* 0x0000000400007202 */ /* 0x000fe20000000f00 */
[----:B------:R-:W-:Y:S05]  /*1c740*/  BRA `(.L_x_3171) ;  /* 0xfffe3d1000007947 */ /* 0x000fea000383ffff */
.L_x_2976:
[----:B------:R-:W-:Y:S01]  /*1c750*/  IMAD.MOV.U32 R0, RZ, RZ, R5 ;  /* 0x000000ffff007224 */ /* 0x000fe200078e0005 */
[----:B------:R-:W-:Y:S02]  /*1c760*/  MOV R2, 0x2 ;  /* 0x0000000200027802 */ /* 0x000fe40000000f00 */
[----:B------:R-:W-:Y:S02]  /*1c770*/  MOV R3, 0x1c790 ;  /* 0x0001c79000037802 */ /* 0x000fe40000000f00 */
[----:B------:R-:W-:Y:S05]  /*1c780*/  CALL.REL.NOINC `($__internal_50_$__cuda_sm70_shflsync_up_p) ;  /* 0x0000248000007944 */ /* 0x000fea0003c00000 */
[----:B------:R-:W-:Y:S01]  /*1c790*/  SEL R0, R4, RZ, P4 ;  /* 0x000000ff04007207 */ /* 0x000fe20002000000 */
[----:B------:R-:W-:Y:S01]  /*1c7a0*/  IMAD.MOV.U32 R2, RZ, RZ, 0x4 ;  /* 0x00000004ff027424 */ /* 0x000fe200078e00ff */
[----:B------:R-:W-:-:S03]  /*1c7b0*/  MOV R3, 0x1c7e0 ;  /* 0x0001c7e000037802 */ /* 0x000fc60000000f00 */
[----:B------:R-:W-:Y:S02]  /*1c7c0*/  IMAD.IADD R0, R5, 0x1, R0 ;  /* 0x0000000105007824 */ /* 0x000fe400078e0200 */
        /* <DEDUP_REMOVED lines=13> */
[----:B------:R-:W-:Y:S02]  /*1c8a0*/  MOV R3, 0x1f ;  /* 0x0000001f00037802 */ /* 0x000fe40000000f00 */
[----:B------:R-:W-:Y:S01]  /*1c8b0*/  MOV R2, 0x1c8f0 ;  /* 0x0001c8f000027802 */ /* 0x000fe20000000f00 */
[----:B------:R-:W-:-:S04]  /*1c8c0*/  IMAD.IADD R4, R0, 0x1, R4 ;  /* 0x0000000100047824 */ /* 0x000fc800078e0204 */
[----:B------:R-:W-:Y:S02]  /*1c8d0*/  IMAD.MOV.U32 R11, RZ, RZ, R4 ;  /* 0x000000ffff0b7224 */ /* 0x000fe400078e0004 */
[----:B------:R-:W-:Y:S05]  /*1c8e0*/  CALL.REL.NOINC `($__internal_49_$__cuda_sm70_shflsync_idx_p) ;  /* 0x000022d000007944 */ /* 0x000fea0003c00000 */
[----:B------:R-:W-:Y:S01]  /*1c8f0*/  MOV R0, R10 ;  /* 0x0000000a00007202 */ /* 0x000fe20000000f00 */
[----:B------:R-:W-:Y:S05]  /*1c900*/  BRA `(.L_x_3172) ;  /* 0xfffe3c5000007947 */ /* 0x000fea000383ffff */
.L_x_2978:
[----:B------:R-:W-:Y:S02]  /*1c910*/  SEL R0, RZ, 0x1, P0 ;  /* 0x00000001ff007807 */ /* 0x000fe40000000000 */
[----:B------:R-:W-:Y:S02]  /*1c920*/  MOV R2, 0x1c940 ;  /* 0x0001c94000027802 */ /* 0x000fe40000000f00 */
[----:B------:R-:W-:Y:S05]  /*1c930*/  CALL.REL.NOINC `($__internal_51_$__cuda_sm70_votesync_ballot) ;  /* 0x0000234000007944 */ /* 0x000fea0003c00000 */
[----:B------:R-:W-:Y:S01]  /*1c940*/  MOV R6, R0 ;  /* 0x0000000000067202 */ /* 0x000fe20000000f00 */
[----:B------:R-:W-:Y:S05]  /*1c950*/  BRA `(.L_x_3173) ;  /* 0xfffe3c9000007947 */ /* 0x000fea000383ffff */
.L_x_2979:
[----:B------:R-:W-:Y:S01]  /*1c960*/  IMAD.MOV.U32 R11, RZ, RZ, R9 ;  /* 0x000000ffff0b7224 */ /* 0x000fe200078e0009 */
[----:B------:R-:W-:Y:S01]  /*1c970*/  MOV R10, R0 ;  /* 0x00000000000a7202 */ /* 0x000fe20000000f00 */
[----:B------:R-:W-:Y:S01]  /*1c980*/  IMAD.MOV.U32 R3, RZ, RZ, 0x1f ;  /* 0x0000001fff037424 */ /* 0x000fe200078e00ff */
[----:B-1----:R-:W-:Y:S02]  /*1c990*/  MOV R2, 0x1c9b0 ;  /* 0x0001c9b000027802 */ /* 0x002fe40000000f00 */
[----:B------:R-:W-:Y:S05]  /*1c9a0*/  CALL.REL.NOINC `($__internal_49_$__cuda_sm70_shflsync_idx_p) ;  /* 0x0000221000007944 */ /* 0x000fea0003c00000 */
[----:B------:R-:W-:Y:S01]  /*1c9b0*/  IMAD.MOV.U32 R13, RZ, RZ, R10 ;  /* 0x000000ffff0d7224 */ /* 0x000fe200078e000a */
[----:B------:R-:W-:Y:S01]  /*1c9c0*/  MOV R11, R8 ;  /* 0x00000008000b7202 */ /* 0x000fe20000000f00 */
[----:B------:R-:W-:Y:S01]  /*1c9d0*/  IMAD.MOV.U32 R5, RZ, RZ, RZ ;  /* 0x000000ffff057224 */ /* 0x000fe200078e00ff */
[----:B------:R-:W-:Y:S01]  /*1c9e0*/  MOV R10, R0 ;  /* 0x00000000000a7202 */ /* 0x000fe20000000f00 */
[----:B------:R-:W-:Y:S01]  /*1c9f0*/  IMAD.MOV.U32 R3, RZ, RZ, 0x1f ;  /* 0x0000001fff037424 */ /* 0x000fe200078e00ff */
[----:B------:R-:W-:-:S02]  /*1ca00*/  MOV R2, 0x1ca20 ;  /* 0x0001ca2000027802 */ /* 0x000fc40000000f00 */
[----:B------:R-:W-:Y:S05]  /*1ca10*/  CALL.REL.NOINC `($__internal_49_$__cuda_sm70_shflsync_idx_p) ;  /* 0x000021a000007944 */ /* 0x000fea0003c00000 */
[----:B------:R-:W-:Y:S01]  /*1ca20*/  MOV R9, R10 ;  /* 0x0000000a00097202 */ /* 0x000fe20000000f00 */
[----:B------:R-:W-:Y:S05]  /*1ca30*/  BRA `(.L_x_3174) ;  /* 0xfffe3c2000007947 */ /* 0x000fea000383ffff */
.L_x_2982:
[----:B------:R-:W-:Y:S01]  /*1ca40*/  IMAD.MOV.U32 R11, RZ, RZ, R4 ;  /* 0x000000ffff0b7224 */ /* 0x000fe200078e0004 */
[----:B------:R-:W-:-:S02]  /*1ca50*/  MOV R3, 0x1f ;  /* 0x0000001f00037802 */ /* 0x000fc40000000f00 */
[----:B-1----:R-:W-:Y:S02]  /*1ca60*/  MOV R2, 0x1ca80 ;  /* 0x0001ca8000027802 */ /* 0x002fe40000000f00 */
[----:B--234-:R-:W-:Y:S05]  /*1ca70*/  CALL.REL.NOINC `($__internal_49_$__cuda_sm70_shflsync_idx_p) ;  /* 0x0000214000007944 */ /* 0x01cfea0003c00000 */
[----:B------:R-:W-:Y:S01]  /*1ca80*/  MOV R5, R10 ;  /* 0x0000000a00057202 */ /* 0x000fe20000000f00 */
[----:B------:R-:W-:Y:S05]  /*1ca90*/  BRA `(.L_x_2981) ;  /* 0xfffe3c2000007947 */ /* 0x000fea000383ffff */
.L_x_3031:
[----:B------:R-:W-:Y:S01]  /*1caa0*/  IMAD.MOV.U32 R11, RZ, RZ, R5 ;  /* 0x000000ffff0b7224 */ /* 0x000fe200078e0005 */
[----:B------:R-:W-:Y:S01]  /*1cab0*/  MOV R10, RZ ;  /* 0x000000ff000a7202 */ /* 0x000fe20000000f00 */
[----:B------:R-:W-:Y:S01]  /*1cac0*/  IMAD.MOV.U32 R3, RZ, RZ, 0x181f ;  /* 0x0000181fff037424 */ /* 0x000fe200078e00ff */
[----:B-1----:R-:W-:Y:S02]  /*1cad0*/  MOV R2, 0x1caf0 ;  /* 0x0001caf000027802 */ /* 0x002fe40000000f00 */
[----:B-----5:R-:W-:Y:S05]  /*1cae0*/  CALL.REL.NOINC `($__internal_49_$__cuda_sm70_shflsync_idx_p) ;  /* 0x000020d000007944 */ /* 0x020fea0003c00000 */
[----:B------:R-:W-:Y:S01]  /*1caf0*/  MOV R7, R10 ;  /* 0x0000000a00077202 */ /* 0x000fe20000000f00 */
[----:B------:R-:W-:Y:S05]  /*1cb00*/  BRA `(.L_x_3175) ;  /* 0xfffeb84000007947 */ /* 0x000fea000383ffff */
.L_x_3032:
[----:B------:R-:W-:Y:S01]  /*1cb10*/  IMAD.MOV.U32 R11, RZ, RZ, R6 ;  /* 0x000000ffff0b7224 */ /* 0x000fe200078e0006 */
[----:B------:R-:W-:Y:S01]  /*1cb20*/  MOV R10, RZ ;  /* 0x000000ff000a7202 */ /* 0x000fe20000000f00 */
[----:B------:R-:W-:Y:S01]  /*1cb30*/  IMAD.MOV.U32 R3, RZ, RZ, 0x181f ;  /* 0x0000181fff037424 */ /* 0x000fe200078e00ff */
[----:B-1----:R-:W-:Y:S02]  /*1cb40*/  MOV R2, 0x1cb60 ;  /* 0x0001cb6000027802 */ /* 0x002fe40000000f00 */
[----:B--23-5:R-:W-:Y:S05]  /*1cb50*/  CALL.REL.NOINC `($__internal_49_$__cuda_sm70_shflsync_idx_p) ;  /* 0x0000206000007944 */ /* 0x02cfea0003c00000 */
[----:B------:R-:W-:Y:S01]  /*1cb60*/  MOV R2, R10 ;  /* 0x0000000a00027202 */ /* 0x000fe20000000f00 */
[----:B------:R-:W-:Y:S05]  /*1cb70*/  BRA `(.L_x_3176) ;  /* 0xfffeb7f000007947 */ /* 0x000fea000383ffff */
.L_x_3035:
[----:B------:R-:W-:Y:S01]  /*1cb80*/  IMAD.MOV.U32 R11, RZ, RZ, R5 ;  /* 0x000000ffff0b7224 */ /* 0x000fe200078e0005 */
[----:B------:R-:W-:Y:S01]  /*1cb90*/  MOV R10, 0x1 ;  /* 0x00000001000a7802 */ /* 0x000fe20000000f00 */
[----:B--2---:R-:W-:Y:S01]  /*1cba0*/  IMAD.MOV.U32 R3, RZ, RZ, 0x181f ;  /* 0x0000181fff037424 */ /* 0x004fe200078e00ff */
[----:B----4-:R-:W-:-:S02]  /*1cbb0*/  MOV R2, 0x1cbd0 ;  /* 0x0001cbd000027802 */ /* 0x010fc40000000f00 */
[----:B-1-3-5:R-:W-:Y:S05]  /*1cbc0*/  CALL.REL.NOINC `($__internal_49_$__cuda_sm70_shflsync_idx_p) ;  /* 0x00001ff000007944 */ /* 0x02afea0003c00000 */
[----:B------:R-:W-:Y:S01]  /*1cbd0*/  IMAD.MOV.U32 R7, RZ, RZ, R10 ;  /* 0x000000ffff077224 */ /* 0x000fe200078e000a */
[----:B------:R-:W-:Y:S01]  /*1cbe0*/  MOV R10, 0x1 ;  /* 0x00000001000a7802 */ /* 0x000fe20000000f00 */
[----:B------:R-:W-:Y:S01]  /*1cbf0*/  IMAD.MOV.U32 R11, RZ, RZ, R6 ;  /* 0x000000ffff0b7224 */ /* 0x000fe200078e0006 */
[----:B------:R-:W-:-:S02]  /*1cc00*/  MOV R3, 0x181f ;  /* 0x0000181f00037802 */ /* 0x000fc40000000f00 */
[----:B------:R-:W-:Y:S02]  /*1cc10*/  MOV R2, 0x1cc30 ;  /* 0x0001cc3000027802 */ /* 0x000fe40000000f00 */
[----:B------:R-:W-:Y:S05]  /*1cc20*/  CALL.REL.NOINC `($__internal_49_$__cuda_sm70_shflsync_idx_p) ;  /* 0x00001f9000007944 */ /* 0x000fea0003c00000 */
[----:B------:R-:W-:Y:S01]  /*1cc30*/  MOV R2, R10 ;  /* 0x0000000a00027202 */ /* 0x000fe20000000f00 */
[----:B------:R-:W-:Y:S05]  /*1cc40*/  BRA `(.L_x_3177) ;  /* 0xfffeb81000007947 */ /* 0x000fea000383ffff */
.L_x_3038:
[----:B------:R-:W-:Y:S01]  /*1cc50*/  IMAD.MOV.U32 R11, RZ, RZ, R5 ;  /* 0x000000ffff0b7224 */ /* 0x000fe200078e0005 */
[----:B------:R-:W-:Y:S01]  /*1cc60*/  MOV R10, 0x2 ;  /* 0x00000002000a7802 */ /* 0x000fe20000000f00 */
[----:B-1----:R-:W-:Y:S01]  /*1cc70*/  IMAD.MOV.U32 R3, RZ, RZ, 0x181f ;  /* 0x0000181fff037424 */ /* 0x002fe200078e00ff */
[----:B--2---:R-:W-:Y:S02]  /*1cc80*/  MOV R2, 0x1cca0 ;  /* 0x0001cca000027802 */ /* 0x004fe40000000f00 */
[----:B---3-5:R-:W-:Y:S05]  /*1cc90*/  CALL.REL.NOINC `($__internal_49_$__cuda_sm70_shflsync_idx_p) ;  /* 0x00001f2000007944 */ /* 0x028fea0003c00000 */
[----:B------:R-:W-:Y:S01]  /*1cca0*/  MOV R7, R10 ;  /* 0x0000000a00077202 */ /* 0x000fe20000000f00 */
[----:B------:R-:W-:Y:S05]  /*1ccb0*/  BRA `(.L_x_3178) ;  /* 0xfffeb87000007947 */ /* 0x000fea000383ffff */
.L_x_3039:
[----:B------:R-:W-:Y:S01]  /*1ccc0*/  IMAD.MOV.U32 R11, RZ, RZ, R6 ;  /* 0x000000ffff0b7224 */ /* 0x000fe200078e0006 */
[----:B------:R-:W-:Y:S01]  /*1ccd0*/  MOV R10, 0x2 ;  /* 0x00000002000a7802 */ /* 0x000fe20000000f00 */
[----:B------:R-:W-:Y:S01]  /*1cce0*/  IMAD.MOV.U32 R3, RZ, RZ, 0x181f ;  /* 0x0000181fff037424 */ /* 0x000fe200078e00ff */
[----:B--2---:R-:W-:Y:S02]  /*1ccf0*/  MOV R2, 0x1cd10 ;  /* 0x0001cd1000027802 */ /* 0x004fe40000000f00 */
[----:B-1-345:R-:W-:Y:S05]  /*1cd00*/  CALL.REL.NOINC `($__internal_49_$__cuda_sm70_shflsync_idx_p) ;  /* 0x00001eb000007944 */ /* 0x03afea0003c00000 */
[----:B------:R-:W-:Y:S01]  /*1cd10*/  MOV R2, R10 ;  /* 0x0000000a00027202 */ /* 0x000fe20000000f00 */
[----:B------:R-:W-:Y:S05]  /*1cd20*/  BRA `(.L_x_3179) ;  /* 0xfffeb82000007947 */ /* 0x000fea000383ffff */
.L_x_3042:
[----:B------:R-:W-:Y:S01]  /*1cd30*/  IMAD.MOV.U32 R11, RZ, RZ, R5 ;  /* 0x000000ffff0b7224 */ /* 0x000fe200078e0005 */
[----:B------:R-:W-:Y:S01]  /*1cd40*/  MOV R10, 0x3 ;  /* 0x00000003000a7802 */ /* 0x000fe20000000f00 */
[----:B-1----:R-:W-:Y:S01]  /*1cd50*/  IMAD.MOV.U32 R3, RZ, RZ, 0x181f ;  /* 0x0000181fff037424 */ /* 0x002fe200078e00ff */
[----:B------:R-:W-:-:S02]  /*1cd60*/  MOV R2, 0x1cd80 ;  /* 0x0001cd8000027802 */ /* 0x000fc40000000f00 */
[----:B--2345:R-:W-:Y:S05]  /*1cd70*/  CALL.REL.NOINC `($__internal_49_$__cuda_sm70_shflsync_idx_p) ;  /* 0x00001e4000007944 */ /* 0x03cfea0003c00000 */
        /* <DEDUP_REMOVED lines=8> */
.L_x_3045:
[----:B------:R-:W-:Y:S01]  /*1ce00*/  IMAD.MOV.U32 R11, RZ, RZ, R5 ;  /* 0x000000ffff0b7224 */ /* 0x000fe200078e0005 */
[----:B------:R-:W-:Y:S01]  /*1ce10*/  MOV R10, 0x4 ;  /* 0x00000004000a7802 */ /* 0x000fe20000000f00 */
[----:B-1----:R-:W-:Y:S01]  /*1ce20*/  IMAD.MOV.U32 R3, RZ, RZ, 0x181f ;  /* 0x0000181fff037424 */ /* 0x002fe200078e00ff */
[----:B------:R-:W-:Y:S02]  /*1ce30*/  MOV R2, 0x1ce50 ;  /* 0x0001ce5000027802 */ /* 0x000fe40000000f00 */
[----:B--2345:R-:W-:Y:S05]  /*1ce40*/  CALL.REL.NOINC `($__internal_49_$__cuda_sm70_shflsync_idx_p) ;  /* 0x00001d7000007944 */ /* 0x03cfea0003c00000 */
[----:B------:R-:W-:Y:S01]  /*1ce50*/  MOV R7, R10 ;  /* 0x0000000a00077202 */ /* 0x000fe20000000f00 */
[----:B------:R-:W-:Y:S05]  /*1ce60*/  BRA `(.L_x_3181) ;  /* 0xfffeb89000007947 */ /* 0x000fea000383ffff */
.L_x_3046:
[----:B------:R-:W-:Y:S01]  /*1ce70*/  IMAD.MOV.U32 R11, RZ, RZ, R6 ;  /* 0x000000ffff0b7224 */ /* 0x000fe200078e0006 */
[----:B------:R-:W-:Y:S01]  /*1ce80*/  MOV R10, 0x4 ;  /* 0x00000004000a7802 */ /* 0x000fe20000000f00 */
[----:B-1----:R-:W-:Y:S01]  /*1ce90*/  IMAD.MOV.U32 R3, RZ, RZ, 0x181f ;  /* 0x0000181fff037424 */ /* 0x002fe200078e00ff */
[----:B------:R-:W-:Y:S02]  /*1cea0*/  MOV R2, 0x1cec0 ;  /* 0x0001cec000027802 */ /* 0x000fe40000000f00 */
[----:B--2345:R-:W-:Y:S05]  /*1ceb0*/  CALL.REL.NOINC `($__internal_49_$__cuda_sm70_shflsync_idx_p) ;  /* 0x00001d0000007944 */ /* 0x03cfea0003c00000 */
[----:B------:R-:W-:Y:S01]  /*1cec0*/  MOV R2, R10 ;  /* 0x0000000a00027202 */ /* 0x000fe20000000f00 */
[----:B------:R-:W-:Y:S05]  /*1ced0*/  BRA `(.L_x_3182) ;  /* 0xfffeb84000007947 */ /* 0x000fea000383ffff */
.L_x_3049:
[----:B------:R-:W-:Y:S01]  /*1cee0*/  IMAD.MOV.U32 R11, RZ, RZ, R5 ;  /* 0x000000ffff0b7224 */ /* 0x000fe200078e0005 */
[----:B------:R-:W-:Y:S01]  /*1cef0*/  MOV R10, 0x5 ;  /* 0x00000005000a7802 */ /* 0x000fe20000000f00 */
[----:B--2---:R-:W-:Y:S01]  /*1cf00*/  IMAD.MOV.U32 R3, RZ, RZ, 0x181f ;  /* 0x0000181fff037424 */ /* 0x004fe200078e00ff */
[----:B------:R-:W-:-:S02]  /*1cf10*/  MOV R2, 0x1cf30 ;  /* 0x0001cf3000027802 */ /* 0x000fc40000000f00 */
[----:B-1-345:R-:W-:Y:S05]  /*1cf20*/  CALL.REL.NOINC `($__internal_49_$__cuda_sm70_shflsync_idx_p) ;  /* 0x00001c9000007944 */ /* 0x03afea0003c00000 */
        /* <DEDUP_REMOVED lines=8> */
.L_x_3052:
[----:B------:R-:W-:Y:S01]  /*1cfb0*/  IMAD.MOV.U32 R11, RZ, RZ, R5 ;  /* 0x000000ffff0b7224 */ /* 0x000fe200078e0005 */
[----:B------:R-:W-:Y:S01]  /*1cfc0*/  MOV R10, 0x6 ;  /* 0x00000006000a7802 */ /* 0x000fe20000000f00 */
[----:B-1----:R-:W-:Y:S01]  /*1cfd0*/  IMAD.MOV.U32 R3, RZ, RZ, 0x181f ;  /* 0x0000181fff037424 */ /* 0x002fe200078e00ff */
[----:B--2---:R-:W-:Y:S02]  /*1cfe0*/  MOV R2, 0x1d000 ;  /* 0x0001d00000027802 */ /* 0x004fe40000000f00 */
[----:B---345:R-:W-:Y:S05]  /*1cff0*/  CALL.REL.NOINC `($__internal_49_$__cuda_sm70_shflsync_idx_p) ;  /* 0x00001bc000007944 */ /* 0x038fea0003c00000 */
[----:B------:R-:W-:Y:S01]  /*1d000*/  MOV R7, R10 ;  /* 0x0000000a00077202 */ /* 0x000fe20000000f00 */
[----:B------:R-:W-:Y:S05]  /*1d010*/  BRA `(.L_x_3184) ;  /* 0xfffeb8b000007947 */ /* 0x000fea000383ffff */
.L_x_3053:
[----:B------:R-:W-:Y:S01]  /*1d020*/  IMAD.MOV.U32 R11, RZ, RZ, R6 ;  /* 0x000000ffff0b7224 */ /* 0x000fe200078e0006 */
[----:B------:R-:W-:Y:S01]  /*1d030*/  MOV R10, 0x6 ;  /* 0x00000006000a7802 */ /* 0x000fe20000000f00 */
[----:B------:R-:W-:Y:S01]  /*1d040*/  IMAD.MOV.U32 R3, RZ, RZ, 0x181f ;  /* 0x0000181fff037424 */ /* 0x000fe200078e00ff */
[----:B--2---:R-:W-:Y:S02]  /*1d050*/  MOV R2, 0x1d070 ;  /* 0x0001d07000027802 */ /* 0x004fe40000000f00 */
[----:B-1-345:R-:W-:Y:S05]  /*1d060*/  CALL.REL.NOINC `($__internal_49_$__cuda_sm70_shflsync_idx_p) ;  /* 0x00001b5000007944 */ /* 0x03afea0003c00000 */
[----:B------:R-:W-:Y:S01]  /*1d070*/  MOV R2, R10 ;  /* 0x0000000a00027202 */ /* 0x000fe20000000f00 */
[----:B------:R-:W-:Y:S05]  /*1d080*/  BRA `(.L_x_3185) ;  /* 0xfffeb86000007947 */ /* 0x000fea000383ffff */
.L_x_3056:
        /* <DEDUP_REMOVED lines=13> */
.L_x_3101:
[----:B------:R1:W5:Y:S01]  /*1d160*/  LDL R0, [R1] ;  /* 0x0000000001007983 */ /* 0x0003620000100800 */
[----:B------:R-:W-:Y:S02]  /*1d170*/  MOV R7, 0x2 ;  /* 0x0000000200077802 */ /* 0x000fe40000000f00 */
[----:B------:R-:W-:Y:S02]  /*1d180*/  MOV R3, 0x1d1a0 ;  /* 0x0001d1a000037802 */ /* 0x000fe40000000f00 */
[----:B-1---5:R-:W-:Y:S05]  /*1d190*/  CALL.REL.NOINC `($__internal_48_$__cuda_sm70_shflsync_bfly_p) ;  /* 0x000019d000007944 */ /* 0x022fea0003c00000 */
[----:B--2---:R-:W-:Y:S01]  /*1d1a0*/  MOV R2, R0 ;  /* 0x0000000000027202 */ /* 0x004fe20000000f00 */
[----:B-1----:R-:W-:Y:S05]  /*1d1b0*/  BRA `(.L_x_3187) ;  /* 0xffffad5000007947 */ /* 0x002fea000383ffff */
.L_x_3102:
[----:B------:R-:W-:Y:S01]  /*1d1c0*/  IMAD.MOV.U32 R0, RZ, RZ, R2 ;  /* 0x000000ffff007224 */ /* 0x000fe200078e0002 */
[----:B------:R-:W-:Y:S02]  /*1d1d0*/  MOV R7, 0x1 ;  /* 0x0000000100077802 */ /* 0x000fe40000000f00 */
[----:B------:R-:W-:Y:S02]  /*1d1e0*/  MOV R3, 0x1d200 ;  /* 0x0001d20000037802 */ /* 0x000fe40000000f00 */
[----:B------:R-:W-:Y:S05]  /*1d1f0*/  CALL.REL.NOINC `($__internal_48_$__cuda_sm70_shflsync_bfly_p) ;  /* 0x0000197000007944 */ /* 0x000fea0003c00000 */
[----:B--2---:R-:W-:Y:S02]  /*1d200*/  FADD.FTZ R2, R2, R0 ;  /* 0x0000000002027221 */ /* 0x004fe40000010000 */
[----:B------:R2:W5:Y:S01]  /*1d210*/  LDL R0, [R1+0x4] ;  /* 0x0000040001007983 */ /* 0x0005620000100800 */
[----:B-1----:R-:W-:-:S02]  /*1d220*/  MOV R7, 0x2 ;  /* 0x0000000200077802 */ /* 0x002fc40000000f00 */
[----:B------:R-:W-:Y:S02]  /*1d230*/  MOV R3, 0x1d250 ;  /* 0x0001d25000037802 */ /* 0x000fe40000000f00 */
[----:B--2--5:R-:W-:Y:S05]  /*1d240*/  CALL.REL.NOINC `($__internal_48_$__cuda_sm70_shflsync_bfly_p) ;  /* 0x0000192000007944 */ /* 0x024fea0003c00000 */
[----:B------:R-:W3:Y:S01]  /*1d250*/  LDL.LU R3, [R1+0x4] ;  /* 0x0000040001037983 */ /* 0x000ee20000300800 */
[----:B-1----:R-:W-:Y:S01]  /*1d260*/  MOV R7, 0x1 ;  /* 0x0000000100077802 */ /* 0x002fe20000000f00 */
[----:B--23--:R-:W-:Y:S01]  /*1d270*/  FADD.FTZ R5, R3, R0 ;  /* 0x0000000003057221 */ /* 0x00cfe20000010000 */
[----:B------:R-:W-:-:S04]  /*1d280*/  MOV R3, 0x1d2b0 ;  /* 0x0001d2b000037802 */ /* 0x000fc80000000f00 */
[----:B------:R-:W-:Y:S02]  /*1d290*/  MOV R0, R5 ;  /* 0x0000000500007202 */ /* 0x000fe40000000f00 */
[----:B------:R-:W-:Y:S05]  /*1d2a0*/  CALL.REL.NOINC `($__internal_48_$__cuda_sm70_shflsync_bfly_p) ;  /* 0x000018c000007944 */ /* 0x000fea0003c00000 */
[----:B--2---:R-:W-:Y:S02]  /*1d2b0*/  FADD.FTZ R4, R5, R0 ;  /* 0x0000000005047221 */ /* 0x004fe40000010000 */
[----:B------:R2:W5:Y:S01]  /*1d2c0*/  LDL R0, [R1+0x8] ;  /* 0x0000080001007983 */ /* 0x0005620000100800 */
[----:B-1----:R-:W-:Y:S02]  /*1d2d0*/  MOV R7, 0x2 ;  /* 0x0000000200077802 */ /* 0x002fe40000000f00 */
        /* <DEDUP_REMOVED lines=19> */
[----:B--2---:R-:W-:Y:S01]  /*1d410*/  MOV R8, R0 ;  /* 0x0000000000087202 */ /* 0x004fe20000000f00 */
[----:B-1----:R-:W-:Y:S05]  /*1d420*/  BRA `(.L_x_3188) ;  /* 0xffffac1000007947 */ /* 0x002fea000383ffff */
.L_x_3109:
[----:B--234-:R-:W-:Y:S01]  /*1d430*/  IMAD.MOV.U32 R11, RZ, RZ, R6 ;  /* 0x000000ffff0b7224 */ /* 0x01cfe200078e0006 */
[----:B------:R-:W-:Y:S01]  /*1d440*/  MOV R10, RZ ;  /* 0x000000ff000a7202 */ /* 0x000fe20000000f00 */
[----:B------:R-:W-:Y:S01]  /*1d450*/  IMAD.MOV.U32 R3, RZ, RZ, 0x181f ;  /* 0x0000181fff037424 */ /* 0x000fe200078e00ff */
[----:B------:R-:W-:Y:S02]  /*1d460*/  MOV R2, 0x1d480 ;  /* 0x0001d48000027802 */ /* 0x000fe40000000f00 */
[----:B-1----:R-:W-:Y:S05]  /*1d470*/  CALL.REL.NOINC `($__internal_49_$__cuda_sm70_shflsync_idx_p) ;  /* 0x0000174000007944 */ /* 0x002fea0003c00000 */
[----:B------:R-:W-:Y:S01]  /*1d480*/  MOV R8, R10 ;  /* 0x0000000a00087202 */ /* 0x000fe20000000f00 */
[----:B------:R-:W-:Y:S05]  /*1d490*/  BRA `(.L_x_3189) ;  /* 0xffffc44000007947 */ /* 0x000fea000383ffff */
.L_x_3110:
[----:B------:R-:W-:Y:S01]  /*1d4a0*/  IMAD.MOV.U32 R11, RZ, RZ, R7 ;  /* 0x000000ffff0b7224 */ /* 0x000fe200078e0007 */
[----:B------:R-:W-:Y:S01]  /*1d4b0*/  MOV R10, RZ ;  /* 0x000000ff000a7202 */ /* 0x000fe20000000f00 */
[----:B------:R-:W-:Y:S01]  /*1d4c0*/  IMAD.MOV.U32 R3, RZ, RZ, 0x181f ;  /* 0x0000181fff037424 */ /* 0x000fe200078e00ff */
[----:B------:R-:W-:Y:S02]  /*1d4d0*/  MOV R2, 0x1d4f0 ;  /* 0x0001d4f000027802 */ /* 0x000fe40000000f00 */
[----:B-123--:R-:W-:Y:S05]  /*1d4e0*/  CALL.REL.NOINC `($__internal_49_$__cuda_sm70_shflsync_idx_p) ;  /* 0x000016d000007944 */ /* 0x00efea0003c00000 */
[----:B------:R-:W-:Y:S01]  /*1d4f0*/  MOV R2, R10 ;  /* 0x0000000a00027202 */ /* 0x000fe20000000f00 */
[----:B------:R-:W-:Y:S05]  /*1d500*/  BRA `(.L_x_3190) ;  /* 0xffffc3f000007947 */ /* 0x000fea000383ffff */
.L_x_3111:
[----:B------:R-:W-:Y:S01]  /*1d510*/  IMAD.MOV.U32 R11, RZ, RZ, R6 ;  /* 0x000000ffff0b7224 */ /* 0x000fe200078e0006 */
[----:B------:R-:W-:Y:S01]  /*1d520*/  MOV R10, 0x1 ;  /* 0x00000001000a7802 */ /* 0x000fe20000000f00 */
[----:B--2---:R-:W-:Y:S01]  /*1d530*/  IMAD.MOV.U32 R3, RZ, RZ, 0x181f ;  /* 0x0000181fff037424 */ /* 0x004fe200078e00ff */
[----:B------:R-:W-:-:S02]  /*1d540*/  MOV R2, 0x1d560 ;  /* 0x0001d56000027802 */ /* 0x000fc40000000f00 */
[----:B-1--4-:R-:W-:Y:S05]  /*1d550*/  CALL.REL.NOINC `($__internal_49_$__cuda_sm70_shflsync_idx_p) ;  /* 0x0000166000007944 */ /* 0x012fea0003c00000 */
        /* <DEDUP_REMOVED lines=8> */
.L_x_3112:
[----:B------:R-:W-:Y:S01]  /*1d5e0*/  IMAD.MOV.U32 R11, RZ, RZ, R6 ;  /* 0x000000ffff0b7224 */ /* 0x000fe200078e0006 */
[----:B------:R-:W-:Y:S01]  /*1d5f0*/  MOV R10, 0x2 ;  /* 0x00000002000a7802 */ /* 0x000fe20000000f00 */
[----:B--2---:R-:W-:Y:S01]  /*1d600*/  IMAD.MOV.U32 R3, RZ, RZ, 0x181f ;  /* 0x0000181fff037424 */ /* 0x004fe200078e00ff */
[----:B------:R-:W-:Y:S02]  /*1d610*/  MOV R2, 0x1d630 ;  /* 0x0001d63000027802 */ /* 0x000fe40000000f00 */
[----:B-1-34-:R-:W-:Y:S05]  /*1d620*/  CALL.REL.NOINC `($__internal_49_$__cuda_sm70_shflsync_idx_p) ;  /* 0x0000159000007944 */ /* 0x01afea0003c00000 */
[----:B------:R-:W-:Y:S01]  /*1d630*/  MOV R8, R10 ;  /* 0x0000000a00087202 */ /* 0x000fe20000000f00 */
[----:B------:R-:W-:Y:S05]  /*1d640*/  BRA `(.L_x_3192) ;  /* 0xffffc3a000007947 */ /* 0x000fea000383ffff */
.L_x_3113:
[----:B------:R-:W-:Y:S01]  /*1d650*/  IMAD.MOV.U32 R11, RZ, RZ, R7 ;  /* 0x000000ffff0b7224 */ /* 0x000fe200078e0007 */
[----:B------:R-:W-:Y:S01]  /*1d660*/  MOV R10, 0x2 ;  /* 0x00000002000a7802 */ /* 0x000fe20000000f00 */
[----:B--2---:R-:W-:Y:S01]  /*1d670*/  IMAD.MOV.U32 R3, RZ, RZ, 0x181f ;  /* 0x0000181fff037424 */ /* 0x004fe200078e00ff */
[----:B------:R-:W-:Y:S02]  /*1d680*/  MOV R2, 0x1d6a0 ;  /* 0x0001d6a000027802 */ /* 0x000fe40000000f00 */
[----:B-1-34-:R-:W-:Y:S05]  /*1d690*/  CALL.REL.NOINC `($__internal_49_$__cuda_sm70_shflsync_idx_p) ;  /* 0x0000152000007944 */ /* 0x01afea0003c00000 */
[----:B------:R-:W-:Y:S01]  /*1d6a0*/  MOV R2, R10 ;  /* 0x0000000a00027202 */ /* 0x000fe20000000f00 */
[----:B------:R-:W-:Y:S05]  /*1d6b0*/  BRA `(.L_x_3193) ;  /* 0xffffc35000007947 */ /* 0x000fea000383ffff */
.L_x_3114:
[----:B------:R-:W-:Y:S01]  /*1d6c0*/  IMAD.MOV.U32 R11, RZ, RZ, R6 ;  /* 0x000000ffff0b7224 */ /* 0x000fe200078e0006 */
[----:B------:R-:W-:Y:S01]  /*1d6d0*/  MOV R10, 0x3 ;  /* 0x00000003000a7802 */ /* 0x000fe20000000f00 */
[----:B---3--:R-:W-:Y:S01]  /*1d6e0*/  IMAD.MOV.U32 R3, RZ, RZ, 0x181f ;  /* 0x0000181fff037424 */ /* 0x008fe200078e00ff */
[----:B------:R-:W-:-:S02]  /*1d6f0*/  MOV R2, 0x1d710 ;  /* 0x0001d71000027802 */ /* 0x000fc40000000f00 */
[----:B-12---:R-:W-:Y:S05]  /*1d700*/  CALL.REL.NOINC `($__internal_49_$__cuda_sm70_shflsync_idx_p) ;  /* 0x000014b000007944 */ /* 0x006fea0003c00000 */
        /* <DEDUP_REMOVED lines=8> */
.L_x_3115:
[----:B------:R-:W-:Y:S01]  /*1d790*/  IMAD.MOV.U32 R11, RZ, RZ, R6 ;  /* 0x000000ffff0b7224 */ /* 0x000fe200078e0006 */
[----:B------:R-:W-:Y:S01]  /*1d7a0*/  MOV R10, 0x4 ;  /* 0x00000004000a7802 */ /* 0x000fe20000000f00 */
[----:B-1----:R-:W-:Y:S01]  /*1d7b0*/  IMAD.MOV.U32 R3, RZ, RZ, 0x181f ;  /* 0x0000181fff037424 */ /* 0x002fe200078e00ff */
[----:B------:R-:W-:Y:S02]  /*1d7c0*/  MOV R2, 0x1d7e0 ;  /* 0x0001d7e000027802 */ /* 0x000fe40000000f00 */
[----:B----4-:R-:W-:Y:S05]  /*1d7d0*/  CALL.REL.NOINC `($__internal_49_$__cuda_sm70_shflsync_idx_p) ;  /* 0x000013e000007944 */ /* 0x010fea0003c00000 */
[----:B------:R-:W-:Y:S01]  /*1d7e0*/  MOV R8, R10 ;  /* 0x0000000a00087202 */ /* 0x000fe20000000f00 */
[----:B------:R-:W-:Y:S05]  /*1d7f0*/  BRA `(.L_x_3195) ;  /* 0xffffc30000007947 */ /* 0x000fea000383ffff */
.L_x_3116:
[----:B------:R-:W-:Y:S01]  /*1d800*/  IMAD.MOV.U32 R11, RZ, RZ, R7 ;  /* 0x000000ffff0b7224 */ /* 0x000fe200078e0007 */
[----:B------:R-:W-:Y:S01]  /*1d810*/  MOV R10, 0x4 ;  /* 0x00000004000a7802 */ /* 0x000fe20000000f00 */
[----:B-1----:R-:W-:Y:S01]  /*1d820*/  IMAD.MOV.U32 R3, RZ, RZ, 0x181f ;  /* 0x0000181fff037424 */ /* 0x002fe200078e00ff */
[----:B------:R-:W-:Y:S02]  /*1d830*/  MOV R2, 0x1d850 ;  /* 0x0001d85000027802 */ /* 0x000fe40000000f00 */
[----:B--234-:R-:W-:Y:S05]  /*1d840*/  CALL.REL.NOINC `($__internal_49_$__cuda_sm70_shflsync_idx_p) ;  /* 0x0000137000007944 */ /* 0x01cfea0003c00000 */
[----:B------:R-:W-:Y:S01]  /*1d850*/  MOV R2, R10 ;  /* 0x0000000a00027202 */ /* 0x000fe20000000f00 */
[----:B------:R-:W-:Y:S05]  /*1d860*/  BRA `(.L_x_3196) ;  /* 0xffffc2b000007947 */ /* 0x000fea000383ffff */
.L_x_3117:
        /* <DEDUP_REMOVED lines=13> */
.L_x_3118:
[----:B------:R-:W-:Y:S01]  /*1d940*/  IMAD.MOV.U32 R11, RZ, RZ, R6 ;  /* 0x000000ffff0b7224 */ /* 0x000fe200078e0006 */
[----:B------:R-:W-:Y:S01]  /*1d950*/  MOV R10, 0x6 ;  /* 0x00000006000a7802 */ /* 0x000fe20000000f00 */
[----:B-1----:R-:W-:Y:S01]  /*1d960*/  IMAD.MOV.U32 R3, RZ, RZ, 0x181f ;  /* 0x0000181fff037424 */ /* 0x002fe200078e00ff */
[----:B------:R-:W-:Y:S02]  /*1d970*/  MOV R2, 0x1d990 ;  /* 0x0001d99000027802 */ /* 0x000fe40000000f00 */
[----:B---34-:R-:W-:Y:S05]  /*1d980*/  CALL.REL.NOINC `($__internal_49_$__cuda_sm70_shflsync_idx_p) ;  /* 0x0000123000007944 */ /* 0x018fea0003c00000 */
[----:B------:R-:W-:Y:S01]  /*1d990*/  MOV R8, R10 ;  /* 0x0000000a00087202 */ /* 0x000fe20000000f00 */
[----:B------:R-:W-:Y:S05]  /*1d9a0*/  BRA `(.L_x_3198) ;  /* 0xffffc26000007947 */ /* 0x000fea000383ffff */
.L_x_3119:
[----:B------:R-:W-:Y:S01]  /*1d9b0*/  IMAD.MOV.U32 R11, RZ, RZ, R7 ;  /* 0x000000ffff0b7224 */ /* 0x000fe200078e0007 */
[----:B------:R-:W-:Y:S01]  /*1d9c0*/  MOV R10, 0x6 ;  /* 0x00000006000a7802 */ /* 0x000fe20000000f00 */
[----:B-1----:R-:W-:Y:S01]  /*1d9d0*/  IMAD.MOV.U32 R3, RZ, RZ, 0x181f ;  /* 0x0000181fff037424 */ /* 0x002fe200078e00ff */
[----:B------:R-:W-:Y:S02]  /*1d9e0*/  MOV R2, 0x1da00 ;  /* 0x0001da0000027802 */ /* 0x000fe40000000f00 */
[----:B--234-:R-:W-:Y:S05]  /*1d9f0*/  CALL.REL.NOINC `($__internal_49_$__cuda_sm70_shflsync_idx_p) ;  /* 0x000011c000007944 */ /* 0x01cfea0003c00000 */
[----:B------:R-:W-:Y:S01]  /*1da00*/  MOV R2, R10 ;  /* 0x0000000a00027202 */ /* 0x000fe20000000f00 */
[----:B------:R-:W-:Y:S05]  /*1da10*/  BRA `(.L_x_3199) ;  /* 0xffffc21000007947 */ /* 0x000fea000383ffff */
.L_x_3120:
[----:B------:R-:W-:Y:S01]  /*1da20*/  IMAD.MOV.U32 R11, RZ, RZ, R6 ;  /* 0x000000ffff0b7224 */ /* 0x000fe200078e0006 */
[----:B------:R-:W-:Y:S01]  /*1da30*/  MOV R10, 0x7 ;  /* 0x00000007000a7802 */ /* 0x000fe20000000f00 */
[----:B--2---:R-:W-:Y:S01]  /*1da40*/  IMAD.MOV.U32 R3, RZ, RZ, 0x181f ;  /* 0x0000181fff037424 */ /* 0x004fe200078e00ff */
[----:B------:R-:W-:-:S02]  /*1da50*/  MOV R2, 0x1da70 ;  /* 0x0001da7000027802 */ /* 0x000fc40000000f00 */
[----:B-1-34-:R-:W-:Y:S05]  /*1da60*/  CALL.REL.NOINC `($__internal_49_$__cuda_sm70_shflsync_idx_p) ;  /* 0x0000115000007944 */ /* 0x01afea0003c00000 */
        /* <DEDUP_REMOVED lines=8> */
.L_x_3122:
[----:B------:R-:W-:Y:S01]  /*1daf0*/  IMAD.MOV.U32 R11, RZ, RZ, R13 ;  /* 0x000000ffff0b7224 */ /* 0x000fe200078e000d */
[----:B------:R-:W-:Y:S01]  /*1db00*/  MOV R10, RZ ;  /* 0x000000ff000a7202 */ /* 0x000fe20000000f00 */
[----:B------:R-:W-:Y:S01]  /*1db10*/  IMAD.MOV.U32 R3, RZ, RZ, 0x1c1f ;  /* 0x00001c1fff037424 */ /* 0x000fe200078e00ff */
[----:B------:R-:W-:Y:S02]  /*1db20*/  MOV R2, 0x1db40 ;  /* 0x0001db4000027802 */ /* 0x000fe40000000f00 */
[----:B------:R-:W-:Y:S05]  /*1db30*/  CALL.REL.NOINC `($__internal_49_$__cuda_sm70_shflsync_idx_p) ;  /* 0x0000108000007944 */ /* 0x000fea0003c00000 */
[----:B------:R-:W-:Y:S01]  /*1db40*/  MOV R12, R10 ;  /* 0x0000000a000c7202 */ /* 0x000fe20000000f00 */
[----:B------:R-:W-:Y:S05]  /*1db50*/  BRA `(.L_x_3201) ;  /* 0xffffc3e000007947 */ /* 0x000fea000383ffff */
.L_x_3123:
[----:B------:R-:W-:Y:S01]  /*1db60*/  IMAD.MOV.U32 R11, RZ, RZ, R19 ;  /* 0x000000ffff0b7224 */ /* 0x000fe200078e0013 */
[----:B------:R-:W-:Y:S01]  /*1db70*/  MOV R10, RZ ;  /* 0x000000ff000a7202 */ /* 0x000fe20000000f00 */
[----:B------:R-:W-:Y:S01]  /*1db80*/  IMAD.MOV.U32 R3, RZ, RZ, 0x1c1f ;  /* 0x00001c1fff037424 */ /* 0x000fe200078e00ff */
[----:B------:R-:W-:Y:S02]  /*1db90*/  MOV R2, 0x1dbb0 ;  /* 0x0001dbb000027802 */ /* 0x000fe40000000f00 */
[----:B-12---:R-:W-:Y:S05]  /*1dba0*/  CALL.REL.NOINC `($__internal_49_$__cuda_sm70_shflsync_idx_p) ;  /* 0x0000101000007944 */ /* 0x006fea0003c00000 */
[----:B------:R-:W-:Y:S01]  /*1dbb0*/  MOV R2, R10 ;  /* 0x0000000a00027202 */ /* 0x000fe20000000f00 */
[----:B------:R-:W-:Y:S05]  /*1dbc0*/  BRA `(.L_x_3202) ;  /* 0xffffc39000007947 */ /* 0x000fea000383ffff */
.L_x_3126:
[----:B----4-:R-:W-:Y:S01]  /*1dbd0*/  IMAD.MOV.U32 R11, RZ, RZ, R13 ;  /* 0x000000ffff0b7224 */ /* 0x010fe200078e000d */
[----:B------:R-:W-:Y:S01]  /*1dbe0*/  MOV R10, 0x1 ;  /* 0x00000001000a7802 */ /* 0x000fe20000000f00 */
[----:B------:R-:W-:Y:S01]  /*1dbf0*/  IMAD.MOV.U32 R3, RZ, RZ, 0x1c1f ;  /* 0x00001c1fff037424 */ /* 0x000fe200078e00ff */
[----:B------:R-:W-:-:S02]  /*1dc00*/  MOV R2, 0x1dc20 ;  /* 0x0001dc2000027802 */ /* 0x000fc40000000f00 */
[----:B-123--:R-:W-:Y:S05]  /*1dc10*/  CALL.REL.NOINC `($__internal_49_$__cuda_sm70_shflsync_idx_p) ;  /* 0x00000fa000007944 */ /* 0x00efea0003c00000 */
        /* <DEDUP_REMOVED lines=8> */
.L_x_3129:
[----:B----4-:R-:W-:Y:S01]  /*1dca0*/  IMAD.MOV.U32 R11, RZ, RZ, R13 ;  /* 0x000000ffff0b7224 */ /* 0x010fe200078e000d */
[----:B------:R-:W-:Y:S01]  /*1dcb0*/  MOV R10, 0x2 ;  /* 0x00000002000a7802 */ /* 0x000fe20000000f00 */
[----:B------:R-:W-:Y:S01]  /*1dcc0*/  IMAD.MOV.U32 R3, RZ, RZ, 0x1c1f ;  /* 0x00001c1fff037424 */ /* 0x000fe200078e00ff */
[----:B------:R-:W-:Y:S02]  /*1dcd0*/  MOV R2, 0x1dcf0 ;  /* 0x0001dcf000027802 */ /* 0x000fe40000000f00 */
[----:B-123--:R-:W-:Y:S05]  /*1dce0*/  CALL.REL.NOINC `($__internal_49_$__cuda_sm70_shflsync_idx_p) ;  /* 0x00000ed000007944 */ /* 0x00efea0003c00000 */
[----:B------:R-:W-:Y:S01]  /*1dcf0*/  MOV R12, R10 ;  /* 0x0000000a000c7202 */ /* 0x000fe20000000f00 */
[----:B------:R-:W-:Y:S05]  /*1dd00*/  BRA `(.L_x_3204) ;  /* 0xffffc81000007947 */ /* 0x000fea000383ffff */
.L_x_3130:
[----:B----4-:R-:W-:Y:S01]  /*1dd10*/  IMAD.MOV.U32 R11, RZ, RZ, R19 ;  /* 0x000000ffff0b7224 */ /* 0x010fe200078e0013 */
[----:B------:R-:W-:Y:S01]  /*1dd20*/  MOV R10, 0x2 ;  /* 0x00000002000a7802 */ /* 0x000fe20000000f00 */
[----:B------:R-:W-:Y:S01]  /*1dd30*/  IMAD.MOV.U32 R3, RZ, RZ, 0x1c1f ;  /* 0x00001c1fff037424 */ /* 0x000fe200078e00ff */
[----:B------:R-:W-:Y:S02]  /*1dd40*/  MOV R2, 0x1dd60 ;  /* 0x0001dd6000027802 */ /* 0x000fe40000000f00 */
[----:B-123--:R-:W-:Y:S05]  /*1dd50*/  CALL.REL.NOINC `($__internal_49_$__cuda_sm70_shflsync_idx_p) ;  /* 0x00000e6000007944 */ /* 0x00efea0003c00000 */
[----:B------:R-:W-:Y:S01]  /*1dd60*/  MOV R2, R10 ;  /* 0x0000000a00027202 */ /* 0x000fe20000000f00 */
[----:B------:R-:W-:Y:S05]  /*1dd70*/  BRA `(.L_x_3205) ;  /* 0xffffc7c000007947 */ /* 0x000fea000383ffff */
.L_x_3133:
[----:B--2---:R-:W-:Y:S01]  /*1dd80*/  IMAD.MOV.U32 R11, RZ, RZ, R13 ;  /* 0x000000ffff0b7224 */ /* 0x004fe200078e000d */
[----:B------:R-:W-:Y:S01]  /*1dd90*/  MOV R10, 0x3 ;  /* 0x00000003000a7802 */ /* 0x000fe20000000f00 */
[----:B------:R-:W-:Y:S01]  /*1dda0*/  IMAD.MOV.U32 R3, RZ, RZ, 0x1c1f ;  /* 0x00001c1fff037424 */ /* 0x000fe200078e00ff */
[----:B-1----:R-:W-:-:S02]  /*1ddb0*/  MOV R2, 0x1ddd0 ;  /* 0x0001ddd000027802 */ /* 0x002fc40000000f00 */
[----:B---34-:R-:W-:Y:S05]  /*1ddc0*/  CALL.REL.NOINC `($__internal_49_$__cuda_sm70_shflsync_idx_p) ;  /* 0x00000df000007944 */ /* 0x018fea0003c00000 */
        /* <DEDUP_REMOVED lines=8> */
.L_x_3137:
[----:B------:R-:W-:Y:S01]  /*1de50*/  IMAD.MOV.U32 R11, RZ, RZ, R6 ;  /* 0x000000ffff0b7224 */ /* 0x000fe200078e0006 */
[----:B------:R-:W-:Y:S01]  /*1de60*/  MOV R10, RZ ;  /* 0x000000ff000a7202 */ /* 0x000fe20000000f00 */
[----:B------:R-:W-:Y:S01]  /*1de70*/  IMAD.MOV.U32 R3, RZ, RZ, 0x181f ;  /* 0x0000181fff037424 */ /* 0x000fe200078e00ff */
[----:B------:R-:W-:Y:S02]  /*1de80*/  MOV R2, 0x1dea0 ;  /* 0x0001dea000027802 */ /* 0x000fe40000000f00 */
[----:B------:R-:W-:Y:S05]  /*1de90*/  CALL.REL.NOINC `($__internal_49_$__cuda_sm70_shflsync_idx_p) ;  /* 0x00000d2000007944 */ /* 0x000fea0003c00000 */
[----:B------:R-:W-:Y:S01]  /*1dea0*/  MOV R8, R10 ;  /* 0x0000000a00087202 */ /* 0x000fe20000000f00 */
[----:B------:R-:W-:Y:S05]  /*1deb0*/  BRA `(.L_x_3207) ;  /* 0xffffd2e000007947 */ /* 0x000fea000383ffff */
.L_x_3138:
[----:B------:R-:W-:Y:S01]  /*1dec0*/  IMAD.MOV.U32 R11, RZ, RZ, R7 ;  /* 0x000000ffff0b7224 */ /* 0x000fe200078e0007 */
[----:B------:R-:W-:Y:S01]  /*1ded0*/  MOV R10, RZ ;  /* 0x000000ff000a7202 */ /* 0x000fe20000000f00 */
[----:B------:R-:W-:Y:S01]  /*1dee0*/  IMAD.MOV.U32 R3, RZ, RZ, 0x181f ;  /* 0x0000181fff037424 */ /* 0x000fe200078e00ff */
[----:B------:R-:W-:Y:S02]  /*1def0*/  MOV R2, 0x1df10 ;  /* 0x0001df1000027802 */ /* 0x000fe40000000f00 */
[----:B-12---:R-:W-:Y:S05]  /*1df00*/  CALL.REL.NOINC `($__internal_49_$__cuda_sm70_shflsync_idx_p) ;  /* 0x00000cb000007944 */ /* 0x006fea0003c00000 */
[----:B------:R-:W-:Y:S01]  /*1df10*/  MOV R2, R10 ;  /* 0x0000000a00027202 */ /* 0x000fe20000000f00 */
[----:B------:R-:W-:Y:S05]  /*1df20*/  BRA `(.L_x_3208) ;  /* 0xffffd29000007947 */ /* 0x000fea000383ffff */
.L_x_3139:
[----:B------:R-:W-:Y:S01]  /*1df30*/  IMAD.MOV.U32 R11, RZ, RZ, R6 ;  /* 0x000000ffff0b7224 */ /* 0x000fe200078e0006 */
[----:B------:R-:W-:Y:S01]  /*1df40*/  MOV R10, 0x1 ;  /* 0x00000001000a7802 */ /* 0x000fe20000000f00 */
[----:B--2---:R-:W-:Y:S01]  /*1df50*/  IMAD.MOV.U32 R3, RZ, RZ, 0x181f ;  /* 0x0000181fff037424 */ /* 0x004fe200078e00ff */
[----:B------:R-:W-:-:S02]  /*1df60*/  MOV R2, 0x1df80 ;  /* 0x0001df8000027802 */ /* 0x000fc40000000f00 */
[----:B-1-3--:R-:W-:Y:S05]  /*1df70*/  CALL.REL.NOINC `($__internal_49_$__cuda_sm70_shflsync_idx_p) ;  /* 0x00000c4000007944 */ /* 0x00afea0003c00000 */
        /* <DEDUP_REMOVED lines=8> */
.L_x_3140:
[----:B------:R-:W-:Y:S01]  /*1e000*/  IMAD.MOV.U32 R11, RZ, RZ, R6 ;  /* 0x000000ffff0b7224 */ /* 0x000fe200078e0006 */
[----:B------:R-:W-:Y:S01]  /*1e010*/  MOV R10, 0x2 ;  /* 0x00000002000a7802 */ /* 0x000fe20000000f00 */
[----:B-1----:R-:W-:Y:S01]  /*1e020*/  IMAD.MOV.U32 R3, RZ, RZ, 0x181f ;  /* 0x0000181fff037424 */ /* 0x002fe200078e00ff */
[----:B------:R-:W-:Y:S02]  /*1e030*/  MOV R2, 0x1e050 ;  /* 0x0001e05000027802 */ /* 0x000fe40000000f00 */
[----:B---34-:R-:W-:Y:S05]  /*1e040*/  CALL.REL.NOINC `($__internal_49_$__cuda_sm70_shflsync_idx_p) ;  /* 0x00000b7000007944 */ /* 0x018fea0003c00000 */
[----:B------:R-:W-:Y:S01]  /*1e050*/  MOV R8, R10 ;  /* 0x0000000a00087202 */ /* 0x000fe20000000f00 */
[----:B------:R-:W-:Y:S05]  /*1e060*/  BRA `(.L_x_3210) ;  /* 0xffffd24000007947 */ /* 0x000fea000383ffff */
.L_x_3141:
[----:B------:R-:W-:Y:S01]  /*1e070*/  IMAD.MOV.U32 R11, RZ, RZ, R7 ;  /* 0x000000ffff0b7224 */ /* 0x000fe200078e0007 */
[----:B------:R-:W-:Y:S01]  /*1e080*/  MOV R10, 0x2 ;  /* 0x00000002000a7802 */ /* 0x000fe20000000f00 */
[----:B-1----:R-:W-:Y:S01]  /*1e090*/  IMAD.MOV.U32 R3, RZ, RZ, 0x181f ;  /* 0x0000181fff037424 */ /* 0x002fe200078e00ff */
[----:B------:R-:W-:Y:S02]  /*1e0a0*/  MOV R2, 0x1e0c0 ;  /* 0x0001e0c000027802 */ /* 0x000fe40000000f00 */
[----:B--234-:R-:W-:Y:S05]  /*1e0b0*/  CALL.REL.NOINC `($__internal_49_$__cuda_sm70_shflsync_idx_p) ;  /* 0x00000b0000007944 */ /* 0x01cfea0003c00000 */
[----:B------:R-:W-:Y:S01]  /*1e0c0*/  MOV R2, R10 ;  /* 0x0000000a00027202 */ /* 0x000fe20000000f00 */
[----:B------:R-:W-:Y:S05]  /*1e0d0*/  BRA `(.L_x_3211) ;  /* 0xffffd1f000007947 */ /* 0x000fea000383ffff */
.L_x_3142:
        /* <DEDUP_REMOVED lines=13> */
.L_x_3143:
[----:B------:R-:W-:Y:S01]  /*1e1b0*/  IMAD.MOV.U32 R11, RZ, RZ, R6 ;  /* 0x000000ffff0b7224 */ /* 0x000fe200078e0006 */
[----:B------:R-:W-:Y:S01]  /*1e1c0*/  MOV R10, 0x4 ;  /* 0x00000004000a7802 */ /* 0x000fe20000000f00 */
[----:B--2---:R-:W-:Y:S01]  /*1e1d0*/  IMAD.MOV.U32 R3, RZ, RZ, 0x181f ;  /* 0x0000181fff037424 */ /* 0x004fe200078e00ff */
[----:B------:R-:W-:Y:S02]  /*1e1e0*/  MOV R2, 0x1e200 ;  /* 0x0001e20000027802 */ /* 0x000fe40000000f00 */
[----:B-1-34-:R-:W-:Y:S05]  /*1e1f0*/  CALL.REL.NOINC `($__internal_49_$__cuda_sm70_shflsync_idx_p) ;  /* 0x000009c000007944 */ /* 0x01afea0003c00000 */
[----:B------:R-:W-:Y:S01]  /*1e200*/  MOV R8, R10 ;  /* 0x0000000a00087202 */ /* 0x000fe20000000f00 */
[----:B------:R-:W-:Y:S05]  /*1e210*/  BRA `(.L_x_3213) ;  /* 0xffffd1a000007947 */ /* 0x000fea000383ffff */
.L_x_3144:
[----:B------:R-:W-:Y:S01]  /*1e220*/  IMAD.MOV.U32 R11, RZ, RZ, R7 ;  /* 0x000000ffff0b7224 */ /* 0x000fe200078e0007 */
[----:B------:R-:W-:Y:S01]  /*1e230*/  MOV R10, 0x4 ;  /* 0x00000004000a7802 */ /* 0x000fe20000000f00 */
[----:B--2---:R-:W-:Y:S01]  /*1e240*/  IMAD.MOV.U32 R3, RZ, RZ, 0x181f ;  /* 0x0000181fff037424 */ /* 0x004fe200078e00ff */
[----:B------:R-:W-:Y:S02]  /*1e250*/  MOV R2, 0x1e270 ;  /* 0x0001e27000027802 */ /* 0x000fe40000000f00 */
[----:B-1-34-:R-:W-:Y:S05]  /*1e260*/  CALL.REL.NOINC `($__internal_49_$__cuda_sm70_shflsync_idx_p) ;  /* 0x0000095000007944 */ /* 0x01afea0003c00000 */
[----:B------:R-:W-:Y:S01]  /*1e270*/  MOV R2, R10 ;  /* 0x0000000a00027202 */ /* 0x000fe20000000f00 */
[----:B------:R-:W-:Y:S05]  /*1e280*/  BRA `(.L_x_3214) ;  /* 0xffffd15000007947 */ /* 0x000fea000383ffff */
.L_x_3145:
[----:B------:R-:W-:Y:S01]  /*1e290*/  IMAD.MOV.U32 R11, RZ, RZ, R6 ;  /* 0x000000ffff0b7224 */ /* 0x000fe200078e0006 */
[----:B------:R-:W-:Y:S01]  /*1e2a0*/  MOV R10, 0x5 ;  /* 0x00000005000a7802 */ /* 0x000fe20000000f00 */
[----:B-1----:R-:W-:Y:S01]  /*1e2b0*/  IMAD.MOV.U32 R3, RZ, RZ, 0x181f ;  /* 0x0000181fff037424 */ /* 0x002fe200078e00ff */
[----:B------:R-:W-:-:S02]  /*1e2c0*/  MOV R2, 0x1e2e0 ;  /* 0x0001e2e000027802 */ /* 0x000fc40000000f00 */
[----:B--234-:R-:W-:Y:S05]  /*1e2d0*/  CALL.REL.NOINC `($__internal_49_$__cuda_sm70_shflsync_idx_p) ;  /* 0x000008e000007944 */ /* 0x01cfea0003c00000 */
        /* <DEDUP_REMOVED lines=8> */
.L_x_3146:
[----:B------:R-:W-:Y:S01]  /*1e360*/  IMAD.MOV.U32 R11, RZ, RZ, R6 ;  /* 0x000000ffff0b7224 */ /* 0x000fe200078e0006 */
[----:B------:R-:W-:Y:S01]  /*1e370*/  MOV R10, 0x6 ;  /* 0x00000006000a7802 */ /* 0x000fe20000000f00 */
[----:B--2---:R-:W-:Y:S01]  /*1e380*/  IMAD.MOV.U32 R3, RZ, RZ, 0x181f ;  /* 0x0000181fff037424 */ /* 0x004fe200078e00ff */
[----:B------:R-:W-:Y:S02]  /*1e390*/  MOV R2, 0x1e3b0 ;  /* 0x0001e3b000027802 */ /* 0x000fe40000000f00 */
[----:B-1--4-:R-:W-:Y:S05]  /*1e3a0*/  CALL.REL.NOINC `($__internal_49_$__cuda_sm70_shflsync_idx_p) ;  /* 0x0000081000007944 */ /* 0x012fea0003c00000 */
[----:B------:R-:W-:Y:S01]  /*1e3b0*/  MOV R8, R10 ;  /* 0x0000000a00087202 */ /* 0x000fe20000000f00 */
[----:B------:R-:W-:Y:S05]  /*1e3c0*/  BRA `(.L_x_3216) ;  /* 0xffffd10000007947 */ /* 0x000fea000383ffff */
.L_x_3147:
[----:B------:R-:W-:Y:S01]  /*1e3d0*/  IMAD.MOV.U32 R11, RZ, RZ, R7 ;  /* 0x000000ffff0b7224 */ /* 0x000fe200078e0007 */
[----:B------:R-:W-:Y:S01]  /*1e3e0*/  MOV R10, 0x6 ;  /* 0x00000006000a7802 */ /* 0x000fe20000000f00 */
[----:B--2---:R-:W-:Y:S01]  /*1e3f0*/  IMAD.MOV.U32 R3, RZ, RZ, 0x181f ;  /* 0x0000181fff037424 */ /* 0x004fe200078e00ff */
[----:B------:R-:W-:Y:S02]  /*1e400*/  MOV R2, 0x1e420 ;  /* 0x0001e42000027802 */ /* 0x000fe40000000f00 */
[----:B-1-34-:R-:W-:Y:S05]  /*1e410*/  CALL.REL.NOINC `($__internal_49_$__cuda_sm70_shflsync_idx_p) ;  /* 0x000007a000007944 */ /* 0x01afea0003c00000 */
[----:B------:R-:W-:Y:S01]  /*1e420*/  MOV R2, R10 ;  /* 0x0000000a00027202 */ /* 0x000fe20000000f00 */
[----:B------:R-:W-:Y:S05]  /*1e430*/  BRA `(.L_x_3217) ;  /* 0xffffd0b000007947 */ /* 0x000fea000383ffff */
.L_x_3148:
[----:B------:R-:W-:Y:S01]  /*1e440*/  IMAD.MOV.U32 R11, RZ, RZ, R6 ;  /* 0x000000ffff0b7224 */ /* 0x000fe200078e0006 */
[----:B------:R-:W-:Y:S01]  /*1e450*/  MOV R10, 0x7 ;  /* 0x00000007000a7802 */ /* 0x000fe20000000f00 */
[----:B-1----:R-:W-:Y:S01]  /*1e460*/  IMAD.MOV.U32 R3, RZ, RZ, 0x181f ;  /* 0x0000181fff037424 */ /* 0x002fe200078e00ff */
[----:B------:R-:W-:-:S02]  /*1e470*/  MOV R2, 0x1e490 ;  /* 0x0001e49000027802 */ /* 0x000fc40000000f00 */
[----:B--2-4-:R-:W-:Y:S05]  /*1e480*/  CALL.REL.NOINC `($__internal_49_$__cuda_sm70_shflsync_idx_p) ;  /* 0x0000073000007944 */ /* 0x014fea0003c00000 */
        /* <DEDUP_REMOVED lines=8> */
.L_x_3150:
[----:B------:R-:W-:Y:S01]  /*1e510*/  IMAD.MOV.U32 R11, RZ, RZ, R45 ;  /* 0x000000ffff0b7224 */ /* 0x000fe200078e002d */
[----:B------:R-:W-:Y:S01]  /*1e520*/  MOV R10, RZ ;  /* 0x000000ff000a7202 */ /* 0x000fe20000000f00 */
[----:B----4-:R-:W-:Y:S01]  /*1e530*/  IMAD.MOV.U32 R3, RZ, RZ, 0x1f ;  /* 0x0000001fff037424 */ /* 0x010fe200078e00ff */
[----:B------:R-:W-:Y:S02]  /*1e540*/  MOV R2, 0x1e560 ;  /* 0x0001e56000027802 */ /* 0x000fe40000000f00 */
[----:B------:R-:W-:Y:S05]  /*1e550*/  CALL.REL.NOINC `($__internal_49_$__cuda_sm70_shflsync_idx_p) ;  /* 0x0000066000007944 */ /* 0x000fea0003c00000 */
[----:B------:R-:W-:Y:S01]  /*1e560*/  MOV R9, R10 ;  /* 0x0000000a00097202 */ /* 0x000fe20000000f00 */
[----:B------:R-:W-:Y:S05]  /*1e570*/  BRA `(.L_x_3219) ;  /* 0xffffd14000007947 */ /* 0x000fea000383ffff */
.L_x_3151:
[----:B------:R-:W-:Y:S01]  /*1e580*/  IMAD.MOV.U32 R11, RZ, RZ, R45 ;  /* 0x000000ffff0b7224 */ /* 0x000fe200078e002d */
[----:B------:R-:W-:Y:S01]  /*1e590*/  MOV R10, 0x1 ;  /* 0x00000001000a7802 */ /* 0x000fe20000000f00 */
[----:B----4-:R-:W-:Y:S01]  /*1e5a0*/  IMAD.MOV.U32 R3, RZ, RZ, 0x1f ;  /* 0x0000001fff037424 */ /* 0x010fe200078e00ff */
[----:B------:R-:W-:Y:S02]  /*1e5b0*/  MOV R2, 0x1e5d0 ;  /* 0x0001e5d000027802 */ /* 0x000fe40000000f00 */
[----:B-12---:R-:W-:Y:S05]  /*1e5c0*/  CALL.REL.NOINC `($__internal_49_$__cuda_sm70_shflsync_idx_p) ;  /* 0x000005f000007944 */ /* 0x006fea0003c00000 */
[----:B------:R-:W-:Y:S01]  /*1e5d0*/  MOV R8, R10 ;  /* 0x0000000a00087202 */ /* 0x000fe20000000f00 */
[----:B------:R-:W-:Y:S05]  /*1e5e0*/  BRA `(.L_x_3220) ;  /* 0xffffd0f000007947 */ /* 0x000fea000383ffff */
.L_x_3152:
[----:B------:R-:W-:Y:S02]  /*1e5f0*/  MOV R2, 0x1 ;  /* 0x0000000100027802 */ /* 0x000fe40000000f00 */
[----:B------:R-:W-:-:S02]  /*1e600*/  MOV R3, 0x1e620 ;  /* 0x0001e62000037802 */ /* 0x000fc40000000f00 */
[----:B-123--:R-:W-:Y:S05]  /*1e610*/  CALL.REL.NOINC `($__internal_50_$__cuda_sm70_shflsync_up_p) ;  /* 0x000005f000007944 */ /* 0x00efea0003c00000 */
[----:B------:R-:W-:Y:S05]  /*1e620*/  BRA `(.L_x_3221) ;  /* 0xffffd1e000007947 */ /* 0x000fea000383ffff */
.L_x_3153:
[----:B------:R-:W-:Y:S02]  /*1e630*/  MOV R2, 0x2 ;  /* 0x0000000200027802 */ /* 0x000fe40000000f00 */
[----:B------:R-:W-:-:S02]  /*1e640*/  MOV R3, 0x1e660 ;  /* 0x0001e66000037802 */ /* 0x000fc40000000f00 */
[----:B-12---:R-:W-:Y:S05]  /*1e650*/  CALL.REL.NOINC `($__internal_50_$__cuda_sm70_shflsync_up_p) ;  /* 0x000005b000007944 */ /* 0x006fea0003c00000 */
        /* <DEDUP_REMOVED lines=24> */
.L_x_3157:
[----:B------:R-:W-:Y:S02]  /*1e7e0*/  MOV R2, 0x1 ;  /* 0x0000000100027802 */ /* 0x000fe40000000f00 */
[----:B------:R-:W-:Y:S02]  /*1e7f0*/  MOV R3, 0x1e810 ;  /* 0x0001e81000037802 */ /* 0x000fe40000000f00 */
[----:B------:R-:W-:Y:S05]  /*1e800*/  CALL.REL.NOINC `($__internal_50_$__cuda_sm70_shflsync_up_p) ;  /* 0x0000040000007944 */ /* 0x000fea0003c00000 */
[----:B------:R-:W-:Y:S01]  /*1e810*/  MOV R2, R4 ;  /* 0x0000000400027202 */ /* 0x000fe20000000f00 */
[----:B------:R-:W-:Y:S05]  /*1e820*/  BRA `(.L_x_3223) ;  /* 0xffffd24000007947 */ /* 0x000fea000383ffff */
.L_x_3158:
        /* <DEDUP_REMOVED lines=27> */
.L_x_3160:
[----:B------:R-:W-:Y:S02]  /*1e9e0*/  SEL R0, RZ, 0x1, P0 ;  /* 0x00000001ff007807 */ /* 0x000fe40000000000 */
[----:B------:R-:W-:Y:S02]  /*1e9f0*/  MOV R2, 0x1ea10 ;  /* 0x0001ea1000027802 */ /* 0x000fe40000000f00 */
[----:B---3--:R-:W-:Y:S05]  /*1ea00*/  CALL.REL.NOINC `($__internal_51_$__cuda_sm70_votesync_ballot) ;  /* 0x0000027000007944 */ /* 0x008fea0003c00000 */
[----:B------:R-:W-:Y:S01]  /*1ea10*/  MOV R5, R0 ;  /* 0x0000000000057202 */ /* 0x000fe20000000f00 */
[----:B------:R-:W-:Y:S05]  /*1ea20*/  BRA `(.L_x_3225) ;  /* 0xffffd1d000007947 */ /* 0x000fea000383ffff */
.L_x_3161:
[----:B------:R-:W-:Y:S01]  /*1ea30*/  IMAD.MOV.U32 R11, RZ, RZ, R6 ;  /* 0x000000ffff0b7224 */ /* 0x000fe200078e0006 */
[----:B------:R-:W-:Y:S01]  /*1ea40*/  MOV R10, R0 ;  /* 0x00000000000a7202 */ /* 0x000fe20000000f00 */
[----:B------:R-:W-:Y:S01]  /*1ea50*/  IMAD.MOV.U32 R3, RZ, RZ, 0x1f ;  /* 0x0000001fff037424 */ /* 0x000fe200078e00ff */
[----:B-1----:R-:W-:Y:S02]  /*1ea60*/  MOV R2, 0x1ea80 ;  /* 0x0001ea8000027802 */ /* 0x002fe40000000f00 */
[----:B---3--:R-:W-:Y:S05]  /*1ea70*/  CALL.REL.NOINC `($__internal_49_$__cuda_sm70_shflsync_idx_p) ;  /* 0x0000014000007944 */ /* 0x008fea0003c00000 */
[----:B------:R-:W-:Y:S01]  /*1ea80*/  IMAD.MOV.U32 R12, RZ, RZ, R10 ;  /* 0x000000ffff0c7224 */ /* 0x000fe200078e000a */
[----:B------:R-:W-:Y:S01]  /*1ea90*/  MOV R10, R0 ;  /* 0x00000000000a7202 */ /* 0x000fe20000000f00 */
[----:B------:R-:W-:Y:S01]  /*1eaa0*/  IMAD.MOV.U32 R11, RZ, RZ, R7 ;  /* 0x000000ffff0b7224 */ /* 0x000fe200078e0007 */
[----:B------:R-:W-:-:S02]  /*1eab0*/  MOV R3, 0x1f ;  /* 0x0000001f00037802 */ /* 0x000fc40000000f00 */
[----:B------:R-:W-:Y:S02]  /*1eac0*/  MOV R2, 0x1eae0 ;  /* 0x0001eae000027802 */ /* 0x000fe40000000f00 */
[----:B------:R-:W-:Y:S05]  /*1ead0*/  CALL.REL.NOINC `($__internal_49_$__cuda_sm70_shflsync_idx_p) ;  /* 0x000000e000007944 */ /* 0x000fea0003c00000 */
[----:B------:R-:W-:Y:S01]  /*1eae0*/  MOV R7, R10 ;  /* 0x0000000a00077202 */ /* 0x000fe20000000f00 */
[----:B------:R-:W-:Y:S05]  /*1eaf0*/  BRA `(.L_x_3226) ;  /* 0xffffd17000007947 */ /* 0x000fea000383ffff */
.L_x_3164:
[----:B------:R-:W-:Y:S01]  /*1eb00*/  IMAD.MOV.U32 R11, RZ, RZ, R4 ;  /* 0x000000ffff0b7224 */ /* 0x000fe200078e0004 */
[----:B------:R-:W-:Y:S01]  /*1eb10*/  MOV R10, R0 ;  /* 0x00000000000a7202 */ /* 0x000fe20000000f00 */
[----:B------:R-:W-:Y:S01]  /*1eb20*/  IMAD.MOV.U32 R3, RZ, RZ, 0x1f ;  /* 0x0000001fff037424 */ /* 0x000fe200078e00ff */
[----:B-1----:R-:W-:Y:S02]  /*1eb30*/  MOV R2, 0x1eb50 ;  /* 0x0001eb5000027802 */ /* 0x002fe40000000f00 */
[----:B---34-:R-:W-:Y:S05]  /*1eb40*/  CALL.REL.NOINC `($__internal_49_$__cuda_sm70_shflsync_idx_p) ;  /* 0x0000007000007944 */ /* 0x018fea0003c00000 */
[----:B------:R-:W-:Y:S01]  /*1eb50*/  MOV R13, R10 ;  /* 0x0000000a000d7202 */ /* 0x000fe20000000f00 */
[----:B------:R-:W-:Y:S05]  /*1eb60*/  BRA `(.L_x_3163) ;  /* 0xffffd16000007947 */ /* 0x000fea000383ffff */
        .weak           $__internal_48_$__cuda_sm70_shflsync_bfly_p
        .type           $__internal_48_$__cuda_sm70_shflsync_bfly_p,@function
        .size           $__internal_48_$__cuda_sm70_shflsync_bfly_p,($__internal_49_$__cuda_sm70_shflsync_idx_p - $__internal_48_$__cuda_sm70_shflsync_bfly_p)
$__internal_48_$__cuda_sm70_shflsync_bfly_p:
[----:B------:R-:W-:Y:S01]  /*1eb70*/  MOV R8, R3 ;  /* 0x0000000300087202 */ /* 0x000fe20000000f00 */
[----:B------:R-:W-:Y:S04]  /*1eb80*/  WARPSYNC R10 ;  /* 0x0000000a00007348 */ /* 0x000fe80003800000 */
[----:B------:R-:W-:Y:S01]  /*1eb90*/  MOV R9, 0x0 ;  /* 0x0000000000097802 */ /* 0x000fe20000000f00 */
[----:B------:R1:W2:Y:S03]  /*1eba0*/  SHFL.BFLY PT, R0, R0, R7, R11 ;  /* 0x0c00000700007389 */ /* 0x0002a600000e000b */
[----:B------:R-:W-:Y:S05]  /*1ebb0*/  RET.REL.NODEC R8 `(_ZN7cutlass13device_kernelIN5flash19enable_sm80_to_sm89INS1_16FlashAttnFwdSm80INS1_25CollectiveMainloopFwdSm80ILi4ELi1ELb0EN4cute5tupleIJNS5_1CILi128EEENS7_ILi80EEENS7_ILi64EEEEEELi64ENS_10bfloat16_tEfNS_4arch4Sm80ELb1ELb0ELb0ELb1ELb0ELb1ELb1ELb1EEENS1_21CollectiveEpilogueFwdINS6_IJS8_SA_S9_EEENS6_IJNS7_ILi1EEESI_SI_EEESC_SE_Li128ELb1ELb1ELb1ELb0EEENS1_36VarlenDynamicPersistentTileSchedulerILi128ELi80ELi128ELi128ELb1ELb1ELb0ELb1ELb1ELb1EEEEEEEEEvNT_6ParamsE) ;  /* 0xfffe144008007950 */ /* 0x000fea0003c3ffff */
        .weak           $__internal_49_$__cuda_sm70_shflsync_idx_p
        .type           $__internal_49_$__cuda_sm70_shflsync_idx_p,@function
        .size           $__internal_49_$__cuda_sm70_shflsync_idx_p,($__internal_50_$__cuda_sm70_shflsync_up_p - $__internal_49_$__cuda_sm70_shflsync_idx_p)
$__internal_49_$__cuda_sm70_shflsync_idx_p:
[----:B------:R-:W-:-:S04]  /*1ebc0*/  MOV R44, 0xffffffff ;  /* 0xffffffff002c7802 */ /* 0x000fc80000000f00 */
[----:B------:R-:W-:Y:S04]  /*1ebd0*/  WARPSYNC R44 ;  /* 0x0000002c00007348 */ /* 0x000fe80003800000 */
[----:B------:R1:W2:Y:S02]  /*1ebe0*/  SHFL.IDX PT, R10, R11, R10, R3 ;  /* 0x0000000a0b0a7389 */ /* 0x0002a400000e0003 */
[----:B-1----:R-:W-:-:S04]  /*1ebf0*/  MOV R3, 0x0 ;  /* 0x0000000000037802 */ /* 0x002fc80000000f00 */
[----:B--2---:R-:W-:Y:S05]  /*1ec00*/  RET.REL.NODEC R2 `(_ZN7cutlass13device_kernelIN5flash19enable_sm80_to_sm89INS1_16FlashAttnFwdSm80INS1_25CollectiveMainloopFwdSm80ILi4ELi1ELb0EN4cute5tupleIJNS5_1CILi128EEENS7_ILi80EEENS7_ILi64EEEEEELi64ENS_10bfloat16_tEfNS_4arch4Sm80ELb1ELb0ELb0ELb1ELb0ELb1ELb1ELb1EEENS1_21CollectiveEpilogueFwdINS6_IJS8_SA_S9_EEENS6_IJNS7_ILi1EEESI_SI_EEESC_SE_Li128ELb1ELb1ELb1ELb0EEENS1_36VarlenDynamicPersistentTileSchedulerILi128ELi80ELi128ELi128ELb1ELb1ELb0ELb1ELb1ELb1EEEEEEEEEvNT_6ParamsE) ;  /* 0xfffe13f002007950 */ /* 0x004fea0003c3ffff */
        .weak           $__internal_50_$__cuda_sm70_shflsync_up_p
        .type           $__internal_50_$__cuda_sm70_shflsync_up_p,@function
        .size           $__internal_50_$__cuda_sm70_shflsync_up_p,($__internal_51_$__cuda_sm70_votesync_ballot - $__internal_50_$__cuda_sm70_shflsync_up_p)
$__internal_50_$__cuda_sm70_shflsync_up_p:
[----:B------:R-:W-:Y:S02]  /*1ec10*/  IMAD.MOV.U32 R4, RZ, RZ, RZ ;  /* 0x000000ffff047224 */ /* 0x000fe400078e00ff */
[----:B------:R-:W-:-:S04]  /*1ec20*/  IMAD.MOV.U32 R10, RZ, RZ, -0x1 ;  /* 0xffffffffff0a7424 */ /* 0x000fc800078e00ff */
[----:B------:R-:W-:Y:S04]  /*1ec30*/  WARPSYNC R10 ;  /* 0x0000000a00007348 */ /* 0x000fe80003800000 */
[----:B------:R1:W2:Y:S02]  /*1ec40*/  SHFL.UP PT, R4, R0, R2, R4 ;  /* 0x0400000200047389 */ /* 0x0002a400000e0004 */
[----:B-1----:R-:W-:Y:S02]  /*1ec50*/  MOV R2, R3 ;  /* 0x0000000300027202 */ /* 0x002fe40000000f00 */
[----:B------:R-:W-:-:S04]  /*1ec60*/  MOV R3, 0x0 ;  /* 0x0000000000037802 */ /* 0x000fc80000000f00 */
[----:B--2---:R-:W-:Y:S05]  /*1ec70*/  RET.REL.NODEC R2 `(_ZN7cutlass13device_kernelIN5flash19enable_sm80_to_sm89INS1_16FlashAttnFwdSm80INS1_25CollectiveMainloopFwdSm80ILi4ELi1ELb0EN4cute5tupleIJNS5_1CILi128EEENS7_ILi80EEENS7_ILi64EEEEEELi64ENS_10bfloat16_tEfNS_4arch4Sm80ELb1ELb0ELb0ELb1ELb0ELb1ELb1ELb1EEENS1_21CollectiveEpilogueFwdINS6_IJS8_SA_S9_EEENS6_IJNS7_ILi1EEESI_SI_EEESC_SE_Li128ELb1ELb1ELb1ELb0EEENS1_36VarlenDynamicPersistentTileSchedulerILi128ELi80ELi128ELi128ELb1ELb1ELb0ELb1ELb1ELb1EEEEEEEEEvNT_6ParamsE) ;  /* 0xfffe138002007950 */ /* 0x004fea0003c3ffff */
        .weak           $__internal_51_$__cuda_sm70_votesync_ballot
        .type           $__internal_51_$__cuda_sm70_votesync_ballot,@function
        .size           $__internal_51_$__cuda_sm70_votesync_ballot,(.L_x_3293 - $__internal_51_$__cuda_sm70_votesync_ballot)
$__internal_51_$__cuda_sm70_votesync_ballot:
[----:B------:R-:W-:Y:S01]  /*1ec80*/  ISETP.NE.U32.AND P0, PT, R0, 0x1, PT ;  /* 0x000000010000780c */ /* 0x000fe20003f05070 */
[----:B------:R-:W-:-:S04]  /*1ec90*/  IMAD.MOV.U32 R3, RZ, RZ, -0x1 ;  /* 0xffffffffff037424 */ /* 0x000fc800078e00ff */
[----:B------:R-:W-:Y:S08]  /*1eca0*/  WARPSYNC R3 ;  /* 0x0000000300007348 */ /* 0x000ff00003800000 */
[----:B------:R-:W-:-:S04]  /*1ecb0*/  VOTE.ANY R0, PT, !P0 ;  /* 0x0000000000007806 */ /* 0x000fc800040e0100 */
[----:B------:R-:W-:Y:S01]  /*1ecc0*/  LOP3.LUT R0, R0, R3, RZ, 0xc0, !PT ;  /* 0x0000000300007212 */ /* 0x000fe200078ec0ff */
[----:B------:R-:W-:-:S04]  /*1ecd0*/  IMAD.MOV.U32 R3, RZ, RZ, 0x0 ;  /* 0x00000000ff037424 */ /* 0x000fc800078e00ff */
[----:B------:R-:W-:Y:S05]  /*1ece0*/  RET.REL.NODEC R2 `(_ZN7cutlass13device_kernelIN5flash19enable_sm80_to_sm89INS1_16FlashAttnFwdSm80INS1_25CollectiveMainloopFwdSm80ILi4ELi1ELb0EN4cute5tupleIJNS5_1CILi128EEENS7_ILi80EEENS7_ILi64EEEEEELi64ENS_10bfloat16_tEfNS_4arch4Sm80ELb1ELb0ELb0ELb1ELb0ELb1ELb1ELb1EEENS1_21CollectiveEpilogueFwdINS6_IJS8_SA_S9_EEENS6_IJNS7_ILi1EEESI_SI_EEESC_SE_Li128ELb1ELb1ELb1ELb0EEENS1_36VarlenDynamicPersistentTileSchedulerILi128ELi80ELi128ELi128ELb1ELb1ELb0ELb1ELb1ELb1EEEEEEEEEvNT_6ParamsE) ;  /* 0xfffe131002007950 */ /* 0x000fea0003c3ffff */
.L_x_3227:
        /* <DEDUP_REMOVED lines=9> */
.L_x_3293:


//--------------------- .nv.shared._ZN7cutlass13device_kernelIN5flash19enable_sm80_to_sm89INS1_16FlashAttnFwdSm80INS1_25CollectiveMainloopFwdSm80ILi4ELi1ELb0EN4cute5tupleIJNS5_1CILi128EEENS7_ILi112EEENS7_ILi64EEEEEELi64ENS_10bfloat16_tEfNS_4arch4Sm80ELb0ELb0ELb1ELb0ELb0ELb0ELb1ELb1EEENS1_21CollectiveEpilogueFwdINS6_IJS8_SA_S9_EEENS6_IJNS7_ILi1EEESI_SI_EEESC_SE_Li128ELb0ELb1ELb1ELb0EEENS1_19SingleTileSchedulerILb0ELb1ELb1ELi128EEEEEEEEEvNT_6ParamsE --------------------------
	.section	.nv.shared._ZN7cutlass13device_kernelIN5flash19enable_sm80_to_sm89INS1_16FlashAttnFwdSm80INS1_25CollectiveMainloopFwdSm80ILi4ELi1ELb0EN4cute5tupleIJNS5_1CILi128EEENS7_ILi112EEENS7_ILi64EEEEEELi64ENS_10bfloat16_tEfNS_4arch4Sm80ELb0ELb0ELb1ELb0ELb0ELb0ELb1ELb1EEENS1_21CollectiveEpilogueFwdINS6_IJS8_SA_S9_EEENS6_IJNS7_ILi1EEESI_SI_EEESC_SE_Li128ELb0ELb1ELb1ELb0EEENS1_19SingleTileSchedulerILb0ELb1ELb1ELi128EEEEEEEEEvNT_6ParamsE,"aw",@nobits
	.sectionflags	@""
	.align	16


//--------------------- .nv.global                --------------------------
	.section	.nv.global,"aw",@nobits
.nv.global:
	.type		_ZN82_INTERNAL_21a4f107_46_flash_fwd_hdim64_bf16_split_softcapall_sm80_cu_6987f922_31744cute1_E,@object
	.size		_ZN82_INTERNAL_21a4f107_46_flash_fwd_hdim64_bf16_split_softcapall_sm80_cu_6987f922_31744cute1_E,(_ZN82_INTERNAL_21a4f107_46_flash_fwd_hdim64_bf16_split_softcapall_sm80_cu_6987f922_31744cuda3std3__45__cpo6cbeginE - _ZN82_INTERNAL_21a4f107_46_flash_fwd_hdim64_bf16_split_softcapall_sm80_cu_6987f922_31744cute1_E)
_ZN82_INTERNAL_21a4f107_46_flash_fwd_hdim64_bf16_split_softcapall_sm80_cu_6987f922_31744cute1_E:
	.zero		1
	.type		_ZN82_INTERNAL_21a4f107_46_flash_fwd_hdim64_bf16_split_softcapall_sm80_cu_6987f922_31744cuda3std3__45__cpo6cbeginE,@object
	.size		_ZN82_INTERNAL_21a4f107_46_flash_fwd_hdim64_bf16_split_softcapall_sm80_cu_6987f922_31744cuda3std3__45__cpo6cbeginE,(_ZN82_INTERNAL_21a4f107_46_flash_fwd_hdim64_bf16_split_softcapall_sm80_cu_6987f922_31744cuda3std3__48in_placeE - _ZN82_INTERNAL_21a4f107_46_flash_fwd_hdim64_bf16_split_softcapall_sm80_cu_6987f922_31744cuda3std3__45__cpo6cbeginE)
_ZN82_INTERNAL_21a4f107_46_flash_fwd_hdim64_bf16_split_softcapall_sm80_cu_6987f922_31744cuda3std3__45__cpo6cbeginE:
	.zero		1
	.type		_ZN82_INTERNAL_21a4f107_46_flash_fwd_hdim64_bf16_split_softcapall_sm80_cu_6987f922_31744cuda3std3__48in_placeE,@object
	.size		_ZN82_INTERNAL_21a4f107_46_flash_fwd_hdim64_bf16_split_softcapall_sm80_cu_6987f922_31744cuda3std3__48in_placeE,(_ZN82_INTERNAL_21a4f107_46_flash_fwd_hdim64_bf16_split_softcapall_sm80_cu_6987f922_31744cuda3std6ranges3__45__cpo9iter_moveE - _ZN82_INTERNAL_21a4f107_46_flash_fwd_hdim64_bf16_split_softcapall_sm80_cu_6987f922_31744cuda3std3__48in_placeE)
_ZN82_INTERNAL_21a4f107_46_flash_fwd_hdim64_bf16_split_softcapall_sm80_cu_6987f922_31744cuda3std3__48in_placeE:
	.zero		1
	.type		_ZN82_INTERNAL_21a4f107_46_flash_fwd_hdim64_bf16_split_softcapall_sm80_cu_6987f922_31744cuda3std6ranges3__45__cpo9iter_moveE,@object
	.size		_ZN82_INTERNAL_21a4f107_46_flash_fwd_hdim64_bf16_split_softcapall_sm80_cu_6987f922_31744cuda3std6ranges3__45__cpo9iter_moveE,(_ZN82_INTERNAL_21a4f107_46_flash_fwd_hdim64_bf16_split_softcapall_sm80_cu_6987f922_31744cuda3std3__45__cpo5beginE - _ZN82_INTERNAL_21a4f107_46_flash_fwd_hdim64_bf16_split_softcapall_sm80_cu_6987f922_31744cuda3std6ranges3__45__cpo9iter_moveE)
_ZN82_INTERNAL_21a4f107_46_flash_fwd_hdim64_bf16_split_softcapall_sm80_cu_6987f922_31744cuda3std6ranges3__45__cpo9iter_moveE:
	.zero		1
	.type		_ZN82_INTERNAL_21a4f107_46_flash_fwd_hdim64_bf16_split_softcapall_sm80_cu_6987f922_31744cuda3std3__45__cpo5beginE,@object
	.size		_ZN82_INTERNAL_21a4f107_46_flash_fwd_hdim64_bf16_split_softcapall_sm80_cu_6987f922_31744cuda3std3__45__cpo5beginE,(_ZN82_INTERNAL_21a4f107_46_flash_fwd_hdim64_bf16_split_softcapall_sm80_cu_6987f922_31744cuda3std3__484_GLOBAL__N__21a4f107_46_flash_fwd_hdim64_bf16_split_softcapall_sm80_cu_6987f922_31746ignoreE - _ZN82_INTERNAL_21a4f107_46_flash_fwd_hdim64_bf16_split_softcapall_sm80_cu_6987f922_31744cuda3std3__45__cpo5beginE)
_ZN82_INTERNAL_21a4f107_46_flash_fwd_hdim64_bf16_split_softcapall_sm80_cu_6987f922_31744cuda3std3__45__cpo5beginE:
	.zero		1
	.type		_ZN82_INTERNAL_21a4f107_46_flash_fwd_hdim64_bf16_split_softcapall_sm80_cu_6987f922_31744cuda3std3__484_GLOBAL__N__21a4f107_46_flash_fwd_hdim64_bf16_split_softcapall_sm80_cu_6987f922_31746ignoreE,@object
	.size		_ZN82_INTERNAL_21a4f107_46_flash_fwd_hdim64_bf16_split_softcapall_sm80_cu_6987f922_31744cuda3std3__484_GLOBAL__N__21a4f107_46_flash_fwd_hdim64_bf16_split_softcapall_sm80_cu_6987f922_31746ignoreE,(_ZN82_INTERNAL_21a4f107_46_flash_fwd_hdim64_bf16_split_softcapall_sm80_cu_6987f922_31744cute7productE - _ZN82_INTERNAL_21a4f107_46_flash_fwd_hdim64_bf16_split_softcapall_sm80_cu_6987f922_31744cuda3std3__484_GLOBAL__N__21a4f107_46_flash_fwd_hdim64_bf16_split_softcapall_sm80_cu_6987f922_31746ignoreE)
_ZN82_INTERNAL_21a4f107_46_flash_fwd_hdim64_bf16_split_softcapall_sm80_cu_6987f922_31744cuda3std3__484_GLOBAL__N__21a4f107_46_flash_fwd_hdim64_bf16_split_softcapall_sm80_cu_6987f922_31746ignoreE:
	.zero		1
	.type		_ZN82_INTERNAL_21a4f107_46_flash_fwd_hdim64_bf16_split_softcapall_sm80_cu_6987f922_31744cute7productE,@object
	.size		_ZN82_INTERNAL_21a4f107_46_flash_fwd_hdim64_bf16_split_softcapall_sm80_cu_6987f922_31744cute7productE,(_ZN82_INTERNAL_21a4f107_46_flash_fwd_hdim64_bf16_split_softcapall_sm80_cu_6987f922_31744cuda3std3__45__cpo3endE - _ZN82_INTERNAL_21a4f107_46_flash_fwd_hdim64_bf16_split_softcapall_sm80_cu_6987f922_31744cute7productE)
_ZN82_INTERNAL_21a4f107_46_flash_fwd_hdim64_bf16_split_softcapall_sm80_cu_6987f922_31744cute7productE:
	.zero		1
	.type		_ZN82_INTERNAL_21a4f107_46_flash_fwd_hdim64_bf16_split_softcapall_sm80_cu_6987f922_31744cuda3std3__45__cpo3endE,@object
	.size		_ZN82_INTERNAL_21a4f107_46_flash_fwd_hdim64_bf16_split_softcapall_sm80_cu_6987f922_31744cuda3std3__45__cpo3endE,(_ZN82_INTERNAL_21a4f107_46_flash_fwd_hdim64_bf16_split_softcapall_sm80_cu_6987f922_31744cuda3std3__419piecewise_constructE - _ZN82_INTERNAL_21a4f107_46_flash_fwd_hdim64_bf16_split_softcapall_sm80_cu_6987f922_31744cuda3std3__45__cpo3endE)
_ZN82_INTERNAL_21a4f107_46_flash_fwd_hdim64_bf16_split_softcapall_sm80_cu_6987f922_31744cuda3std3__45__cpo3endE:
	.zero		1
	.type		_ZN82_INTERNAL_21a4f107_46_flash_fwd_hdim64_bf16_split_softcapall_sm80_cu_6987f922_31744cuda3std3__419piecewise_constructE,@object
	.size		_ZN82_INTERNAL_21a4f107_46_flash_fwd_hdim64_bf16_split_softcapall_sm80_cu_6987f922_31744cuda3std3__419piecewise_constructE,(_ZN82_INTERNAL_21a4f107_46_flash_fwd_hdim64_bf16_split_softcapall_sm80_cu_6987f922_31744cuda3std3__45__cpo4cendE - _ZN82_INTERNAL_21a4f107_46_flash_fwd_hdim64_bf16_split_softcapall_sm80_cu_6987f922_31744cuda3std3__419piecewise_constructE)
_ZN82_INTERNAL_21a4f107_46_flash_fwd_hdim64_bf16_split_softcapall_sm80_cu_6987f922_31744cuda3std3__419piecewise_constructE:
	.zero		1
	.type		_ZN82_INTERNAL_21a4f107_46_flash_fwd_hdim64_bf16_split_softcapall_sm80_cu_6987f922_31744cuda3std3__45__cpo4cendE,@object
	.size		_ZN82_INTERNAL_21a4f107_46_flash_fwd_hdim64_bf16_split_softcapall_sm80_cu_6987f922_31744cuda3std3__45__cpo4cendE,(_ZN82_INTERNAL_21a4f107_46_flash_fwd_hdim64_bf16_split_softcapall_sm80_cu_6987f922_31744cuda3std6ranges3__45__cpo4swapE - _ZN82_INTERNAL_21a4f107_46_flash_fwd_hdim64_bf16_split_softcapall_sm80_cu_6987f922_31744cuda3std3__45__cpo4cendE)
_ZN82_INTERNAL_21a4f107_46_flash_fwd_hdim64_bf16_split_softcapall_sm80_cu_6987f922_31744cuda3std3__45__cpo4cendE:
	.zero		1
	.type		_ZN82_INTERNAL_21a4f107_46_flash_fwd_hdim64_bf16_split_softcapall_sm80_cu_6987f922_31744cuda3std6ranges3__45__cpo4swapE,@object
	.size		_ZN82_INTERNAL_21a4f107_46_flash_fwd_hdim64_bf16_split_softcapall_sm80_cu_6987f922_31744cuda3std6ranges3__45__cpo4swapE,(.L_7 - _ZN82_INTERNAL_21a4f107_46_flash_fwd_hdim64_bf16_split_softcapall_sm80_cu_6987f922_31744cuda3std6ranges3__45__cpo4swapE)
_ZN82_INTERNAL_21a4f107_46_flash_fwd_hdim64_bf16_split_softcapall_sm80_cu_6987f922_31744cuda3std6ranges3__45__cpo4swapE:
	.zero		1
.L_7:


//--------------------- .nv.shared._ZN7cutlass13device_kernelIN5flash19enable_sm80_to_sm89INS1_16FlashAttnFwdSm80INS1_25CollectiveMainloopFwdSm80ILi4ELi1ELb0EN4cute5tupleIJNS5_1CILi128EEENS7_ILi80EEENS7_ILi64EEEEEELi64ENS_10bfloat16_tEfNS_4arch4Sm80ELb0ELb0ELb1ELb1ELb0ELb0ELb1ELb1EEENS1_21CollectiveEpilogueFwdINS6_IJS8_SA_S9_EEENS6_IJNS7_ILi1EEESI_SI_EEESC_SE_Li128ELb1ELb1ELb1ELb0EEENS1_36VarlenDynamicPersistentTileSchedulerILi128ELi80ELi128ELi128ELb1ELb1ELb0ELb0ELb1ELb1EEEEEEEEEvNT_6ParamsE --------------------------
	.section	.nv.shared._ZN7cutlass13device_kernelIN5flash19enable_sm80_to_sm89INS1_16FlashAttnFwdSm80INS1_25CollectiveMainloopFwdSm80ILi4ELi1ELb0EN4cute5tupleIJNS5_1CILi128EEENS7_ILi80EEENS7_ILi64EEEEEELi64ENS_10bfloat16_tEfNS_4arch4Sm80ELb0ELb0ELb1ELb1ELb0ELb0ELb1ELb1EEENS1_21CollectiveEpilogueFwdINS6_IJS8_SA_S9_EEENS6_IJNS7_ILi1EEESI_SI_EEESC_SE_Li128ELb1ELb1ELb1ELb0EEENS1_36VarlenDynamicPersistentTileSchedulerILi128ELi80ELi128ELi128ELb1ELb1ELb0ELb0ELb1ELb1EEEEEEEEEvNT_6ParamsE,"aw",@nobits
	.sectionflags	@""
	.align	16


//--------------------- .nv.shared._ZN7cutlass13device_kernelIN5flash19enable_sm80_to_sm89INS1_16FlashAttnFwdSm80INS1_25CollectiveMainloopFwdSm80ILi4ELi1ELb0EN4cute5tupleIJNS5_1CILi128EEENS7_ILi80EEENS7_ILi64EEEEEELi64ENS_10bfloat16_tEfNS_4arch4Sm80ELb0ELb0ELb1ELb1ELb0ELb1ELb1ELb1EEENS1_21CollectiveEpilogueFwdINS6_IJS8_SA_S9_EEENS6_IJNS7_ILi1EEESI_SI_EEESC_SE_Li128ELb1ELb1ELb1ELb0EEENS1_36VarlenDynamicPersistentTileSchedulerILi128ELi80ELi128ELi128ELb1ELb1ELb0ELb0ELb1ELb1EEEEEEEEEvNT_6ParamsE --------------------------
	.section	.nv.shared._ZN7cutlass13device_kernelIN5flash19enable_sm80_to_sm89INS1_16FlashAttnFwdSm80INS1_25CollectiveMainloopFwdSm80ILi4ELi1ELb0EN4cute5tupleIJNS5_1CILi128EEENS7_ILi80EEENS7_ILi64EEEEEELi64ENS_10bfloat16_tEfNS_4arch4Sm80ELb0ELb0ELb1ELb1ELb0ELb1ELb1ELb1EEENS1_21CollectiveEpilogueFwdINS6_IJS8_SA_S9_EEENS6_IJNS7_ILi1EEESI_SI_EEESC_SE_Li128ELb1ELb1ELb1ELb0EEENS1_36VarlenDynamicPersistentTileSchedulerILi128ELi80ELi128ELi128ELb1ELb1ELb0ELb0ELb1ELb1EEEEEEEEEvNT_6ParamsE,"aw",@nobits
	.sectionflags	@""
	.align	16


//--------------------- .nv.shared._ZN7cutlass13device_kernelIN5flash19enable_sm80_to_sm89INS1_16FlashAttnFwdSm80INS1_25CollectiveMainloopFwdSm80ILi4ELi1ELb0EN4cute5tupleIJNS5_1CILi128EEENS7_ILi96EEENS7_ILi64EEEEEELi64ENS_10bfloat16_tEfNS_4arch4Sm80ELb0ELb1ELb1ELb0ELb0ELb0ELb1ELb1EEENS1_21CollectiveEpilogueFwdINS6_IJS8_SA_S9_EEENS6_IJNS7_ILi1EEESI_SI_EEESC_SE_Li128ELb0ELb1ELb1ELb0EEENS1_19SingleTileSchedulerILb0ELb1ELb1ELi128EEEEEEEEEvNT_6ParamsE --------------------------
	.section	.nv.shared._ZN7cutlass13device_kernelIN5flash19enable_sm80_to_sm89INS1_16FlashAttnFwdSm80INS1_25CollectiveMainloopFwdSm80ILi4ELi1ELb0EN4cute5tupleIJNS5_1CILi128EEENS7_ILi96EEENS7_ILi64EEEEEELi64ENS_10bfloat16_tEfNS_4arch4Sm80ELb0ELb1ELb1ELb0ELb0ELb0ELb1ELb1EEENS1_21CollectiveEpilogueFwdINS6_IJS8_SA_S9_EEENS6_IJNS7_ILi1EEESI_SI_EEESC_SE_Li128ELb0ELb1ELb1ELb0EEENS1_19SingleTileSchedulerILb0ELb1ELb1ELi128EEEEEEEEEvNT_6ParamsE,"aw",@nobits
	.sectionflags	@""
	.align	16


//--------------------- .nv.shared._ZN7cutlass13device_kernelIN5flash19enable_sm80_to_sm89INS1_16FlashAttnFwdSm80INS1_25CollectiveMainloopFwdSm80ILi4ELi1ELb0EN4cute5tupleIJNS5_1CILi128EEENS7_ILi80EEENS7_ILi64EEEEEELi64ENS_10bfloat16_tEfNS_4arch4Sm80ELb0ELb1ELb1ELb1ELb0ELb0ELb1ELb1EEENS1_21CollectiveEpilogueFwdINS6_IJS8_SA_S9_EEENS6_IJNS7_ILi1EEESI_SI_EEESC_SE_Li128ELb1ELb1ELb1ELb0EEENS1_36VarlenDynamicPersistentTileSchedulerILi128ELi80ELi128ELi128ELb1ELb1ELb0ELb1ELb0ELb1EEEEEEEEEvNT_6ParamsE --------------------------
	.section	.nv.shared._ZN7cutlass13device_kernelIN5flash19enable_sm80_to_sm89INS1_16FlashAttnFwdSm80INS1_25CollectiveMainloopFwdSm80ILi4ELi1ELb0EN4cute5tupleIJNS5_1CILi128EEENS7_ILi80EEENS7_ILi64EEEEEELi64ENS_10bfloat16_tEfNS_4arch4Sm80ELb0ELb1ELb1ELb1ELb0ELb0ELb1ELb1EEENS1_21CollectiveEpilogueFwdINS6_IJS8_SA_S9_EEENS6_IJNS7_ILi1EEESI_SI_EEESC_SE_Li128ELb1ELb1ELb1ELb0EEENS1_36VarlenDynamicPersistentTileSchedulerILi128ELi80ELi128ELi128ELb1ELb1ELb0ELb1ELb0ELb1EEEEEEEEEvNT_6ParamsE,"aw",@nobits
	.sectionflags	@""
	.align	16


//--------------------- .nv.shared._ZN7cutlass13device_kernelIN5flash19enable_sm80_to_sm89INS1_16FlashAttnFwdSm80INS1_25CollectiveMainloopFwdSm80ILi4ELi1ELb0EN4cute5tupleIJNS5_1CILi128EEENS7_ILi80EEENS7_ILi64EEEEEELi64ENS_10bfloat16_tEfNS_4arch4Sm80ELb0ELb1ELb1ELb1ELb0ELb1ELb1ELb1EEENS1_21CollectiveEpilogueFwdINS6_IJS8_SA_S9_EEENS6_IJNS7_ILi1EEESI_SI_EEESC_SE_Li128ELb1ELb1ELb1ELb0EEENS1_36VarlenDynamicPersistentTileSchedulerILi128ELi80ELi128ELi128ELb1ELb1ELb0ELb1ELb0ELb1EEEEEEEEEvNT_6ParamsE --------------------------
	.section	.nv.shared._ZN7cutlass13device_kernelIN5flash19enable_sm80_to_sm89INS1_16FlashAttnFwdSm80INS1_25CollectiveMainloopFwdSm80ILi4ELi1ELb0EN4cute5tupleIJNS5_1CILi128EEENS7_ILi80EEENS7_ILi64EEEEEELi64ENS_10bfloat16_tEfNS_4arch4Sm80ELb0ELb1ELb1ELb1ELb0ELb1ELb1ELb1EEENS1_21CollectiveEpilogueFwdINS6_IJS8_SA_S9_EEENS6_IJNS7_ILi1EEESI_SI_EEESC_SE_Li128ELb1ELb1ELb1ELb0EEENS1_36VarlenDynamicPersistentTileSchedulerILi128ELi80ELi128ELi128ELb1ELb1ELb0ELb1ELb0ELb1EEEEEEEEEvNT_6ParamsE,"aw",@nobits
	.sectionflags	@""
	.align	16


//--------------------- .nv.shared._ZN7cutlass13device_kernelIN5flash19enable_sm80_to_sm89INS1_16FlashAttnFwdSm80INS1_25CollectiveMainloopFwdSm80ILi4ELi1ELb0EN4cute5tupleIJNS5_1CILi128EEENS7_ILi112EEENS7_ILi64EEEEEELi64ENS_10bfloat16_tEfNS_4arch4Sm80ELb1ELb0ELb1ELb0ELb0ELb0ELb1ELb1EEENS1_21CollectiveEpilogueFwdINS6_IJS8_SA_S9_EEENS6_IJNS7_ILi1EEESI_SI_EEESC_SE_Li128ELb0ELb1ELb1ELb0EEENS1_30DynamicPersistentTileSchedulerILi128ELi128ELb1ELb1ELb0EEEEEEEEEvNT_6ParamsE --------------------------
	.section	.nv.shared._ZN7cutlass13device_kernelIN5flash19enable_sm80_to_sm89INS1_16FlashAttnFwdSm80INS1_25CollectiveMainloopFwdSm80ILi4ELi1ELb0EN4cute5tupleIJNS5_1CILi128EEENS7_ILi112EEENS7_ILi64EEEEEELi64ENS_10bfloat16_tEfNS_4arch4Sm80ELb1ELb0ELb1ELb0ELb0ELb0ELb1ELb1EEENS1_21CollectiveEpilogueFwdINS6_IJS8_SA_S9_EEENS6_IJNS7_ILi1EEESI_SI_EEESC_SE_Li128ELb0ELb1ELb1ELb0EEENS1_30DynamicPersistentTileSchedulerILi128ELi128ELb1ELb1ELb0EEEEEEEEEvNT_6ParamsE,"aw",@nobits
	.sectionflags	@""
	.align	16


//--------------------- .nv.shared._ZN7cutlass13device_kernelIN5flash19enable_sm80_to_sm89INS1_16FlashAttnFwdSm80INS1_25CollectiveMainloopFwdSm80ILi4ELi1ELb0EN4cute5tupleIJNS5_1CILi128EEENS7_ILi80EEENS7_ILi64EEEEEELi64ENS_10bfloat16_tEfNS_4arch4Sm80ELb1ELb0ELb1ELb1ELb0ELb0ELb1ELb1EEENS1_21CollectiveEpilogueFwdINS6_IJS8_SA_S9_EEENS6_IJNS7_ILi1EEESI_SI_EEESC_SE_Li128ELb1ELb1ELb1ELb0EEENS1_36VarlenDynamicPersistentTileSchedulerILi128ELi80ELi128ELi128ELb1ELb1ELb0ELb1ELb1ELb1EEEEEEEEEvNT_6ParamsE --------------------------
	.section	.nv.shared._ZN7cutlass13device_kernelIN5flash19enable_sm80_to_sm89INS1_16FlashAttnFwdSm80INS1_25CollectiveMainloopFwdSm80ILi4ELi1ELb0EN4cute5tupleIJNS5_1CILi128EEENS7_ILi80EEENS7_ILi64EEEEEELi64ENS_10bfloat16_tEfNS_4arch4Sm80ELb1ELb0ELb1ELb1ELb0ELb0ELb1ELb1EEENS1_21CollectiveEpilogueFwdINS6_IJS8_SA_S9_EEENS6_IJNS7_ILi1EEESI_SI_EEESC_SE_Li128ELb1ELb1ELb1ELb0EEENS1_36VarlenDynamicPersistentTileSchedulerILi128ELi80ELi128ELi128ELb1ELb1ELb0ELb1ELb1ELb1EEEEEEEEEvNT_6ParamsE,"aw",@nobits
	.sectionflags	@""
	.align	16


//--------------------- .nv.shared._ZN7cutlass13device_kernelIN5flash19enable_sm80_to_sm89INS1_16FlashAttnFwdSm80INS1_25CollectiveMainloopFwdSm80ILi4ELi1ELb0EN4cute5tupleIJNS5_1CILi128EEENS7_ILi80EEENS7_ILi64EEEEEELi64ENS_10bfloat16_tEfNS_4arch4Sm80ELb1ELb0ELb1ELb1ELb0ELb1ELb1ELb1EEENS1_21CollectiveEpilogueFwdINS6_IJS8_SA_S9_EEENS6_IJNS7_ILi1EEESI_SI_EEESC_SE_Li128ELb1ELb1ELb1ELb0EEENS1_36VarlenDynamicPersistentTileSchedulerILi128ELi80ELi128ELi128ELb1ELb1ELb0ELb1ELb1ELb1EEEEEEEEEvNT_6ParamsE --------------------------
	.section	.nv.shared._ZN7cutlass13device_kernelIN5flash19enable_sm80_to_sm89INS1_16FlashAttnFwdSm80INS1_25CollectiveMainloopFwdSm80ILi4ELi1ELb0EN4cute5tupleIJNS5_1CILi128EEENS7_ILi80EEENS7_ILi64EEEEEELi64ENS_10bfloat16_tEfNS_4arch4Sm80ELb1ELb0ELb1ELb1ELb0ELb1ELb1ELb1EEENS1_21CollectiveEpilogueFwdINS6_IJS8_SA_S9_EEENS6_IJNS7_ILi1EEESI_SI_EEESC_SE_Li128ELb1ELb1ELb1ELb0EEENS1_36VarlenDynamicPersistentTileSchedulerILi128ELi80ELi128ELi128ELb1ELb1ELb0ELb1ELb1ELb1EEEEEEEEEvNT_6ParamsE,"aw",@nobits
	.sectionflags	@""
	.align	16


//--------------------- .nv.shared._ZN7cutlass13device_kernelIN5flash19enable_sm80_to_sm89INS1_16FlashAttnFwdSm80INS1_25CollectiveMainloopFwdSm80ILi4ELi1ELb0EN4cute5tupleIJNS5_1CILi128EEENS7_ILi112EEENS7_ILi64EEEEEELi64ENS_10bfloat16_tEfNS_4arch4Sm80ELb0ELb0ELb0ELb0ELb0ELb0ELb1ELb1EEENS1_21CollectiveEpilogueFwdINS6_IJS8_SA_S9_EEENS6_IJNS7_ILi1EEESI_SI_EEESC_SE_Li128ELb0ELb1ELb1ELb0EEENS1_19SingleTileSchedulerILb0ELb1ELb1ELi128EEEEEEEEEvNT_6ParamsE --------------------------
	.section	.nv.shared._ZN7cutlass13device_kernelIN5flash19enable_sm80_to_sm89INS1_16FlashAttnFwdSm80INS1_25CollectiveMainloopFwdSm80ILi4ELi1ELb0EN4cute5tupleIJNS5_1CILi128EEENS7_ILi112EEENS7_ILi64EEEEEELi64ENS_10bfloat16_tEfNS_4arch4Sm80ELb0ELb0ELb0ELb0ELb0ELb0ELb1ELb1EEENS1_21CollectiveEpilogueFwdINS6_IJS8_SA_S9_EEENS6_IJNS7_ILi1EEESI_SI_EEESC_SE_Li128ELb0ELb1ELb1ELb0EEENS1_19SingleTileSchedulerILb0ELb1ELb1ELi128EEEEEEEEEvNT_6ParamsE,"aw",@nobits
	.sectionflags	@""
	.align	16


//--------------------- .nv.shared._ZN7cutlass13device_kernelIN5flash19enable_sm80_to_sm89INS1_16FlashAttnFwdSm80INS1_25CollectiveMainloopFwdSm80ILi4ELi1ELb0EN4cute5tupleIJNS5_1CILi128EEENS7_ILi80EEENS7_ILi64EEEEEELi64ENS_10bfloat16_tEfNS_4arch4Sm80ELb0ELb0ELb0ELb1ELb0ELb0ELb1ELb1EEENS1_21CollectiveEpilogueFwdINS6_IJS8_SA_S9_EEENS6_IJNS7_ILi1EEESI_SI_EEESC_SE_Li128ELb1ELb1ELb1ELb0EEENS1_36VarlenDynamicPersistentTileSchedulerILi128ELi80ELi128ELi128ELb1ELb1ELb0ELb0ELb1ELb1EEEEEEEEEvNT_6ParamsE --------------------------
	.section	.nv.shared._ZN7cutlass13device_kernelIN5flash19enable_sm80_to_sm89INS1_16FlashAttnFwdSm80INS1_25CollectiveMainloopFwdSm80ILi4ELi1ELb0EN4cute5tupleIJNS5_1CILi128EEENS7_ILi80EEENS7_ILi64EEEEEELi64ENS_10bfloat16_tEfNS_4arch4Sm80ELb0ELb0ELb0ELb1ELb0ELb0ELb1ELb1EEENS1_21CollectiveEpilogueFwdINS6_IJS8_SA_S9_EEENS6_IJNS7_ILi1EEESI_SI_EEESC_SE_Li128ELb1ELb1ELb1ELb0EEENS1_36VarlenDynamicPersistentTileSchedulerILi128ELi80ELi128ELi128ELb1ELb1ELb0ELb0ELb1ELb1EEEEEEEEEvNT_6ParamsE,"aw",@nobits
	.sectionflags	@""
	.align	16


//--------------------- .nv.shared._ZN7cutlass13device_kernelIN5flash19enable_sm80_to_sm89INS1_16FlashAttnFwdSm80INS1_25CollectiveMainloopFwdSm80ILi4ELi1ELb0EN4cute5tupleIJNS5_1CILi128EEENS7_ILi80EEENS7_ILi64EEEEEELi64ENS_10bfloat16_tEfNS_4arch4Sm80ELb0ELb0ELb0ELb1ELb0ELb1ELb1ELb1EEENS1_21CollectiveEpilogueFwdINS6_IJS8_SA_S9_EEENS6_IJNS7_ILi1EEESI_SI_EEESC_SE_Li128ELb1ELb1ELb1ELb0EEENS1_36VarlenDynamicPersistentTileSchedulerILi128ELi80ELi128ELi128ELb1ELb1ELb0ELb0ELb1ELb1EEEEEEEEEvNT_6ParamsE --------------------------
	.section	.nv.shared._ZN7cutlass13device_kernelIN5flash19enable_sm80_to_sm89INS1_16FlashAttnFwdSm80INS1_25CollectiveMainloopFwdSm80ILi4ELi1ELb0EN4cute5tupleIJNS5_1CILi128EEENS7_ILi80EEENS7_ILi64EEEEEELi64ENS_10bfloat16_tEfNS_4arch4Sm80ELb0ELb0ELb0ELb1ELb0ELb1ELb1ELb1EEENS1_21CollectiveEpilogueFwdINS6_IJS8_SA_S9_EEENS6_IJNS7_ILi1EEESI_SI_EEESC_SE_Li128ELb1ELb1ELb1ELb0EEENS1_36VarlenDynamicPersistentTileSchedulerILi128ELi80ELi128ELi128ELb1ELb1ELb0ELb0ELb1ELb1EEEEEEEEEvNT_6ParamsE,"aw",@nobits
	.sectionflags	@""
	.align	16


//--------------------- .nv.shared._ZN7cutlass13device_kernelIN5flash19enable_sm80_to_sm89INS1_16FlashAttnFwdSm80INS1_25CollectiveMainloopFwdSm80ILi4ELi1ELb0EN4cute5tupleIJNS5_1CILi128EEENS7_ILi96EEENS7_ILi64EEEEEELi64ENS_10bfloat16_tEfNS_4arch4Sm80ELb0ELb1ELb0ELb0ELb0ELb0ELb1ELb1EEENS1_21CollectiveEpilogueFwdINS6_IJS8_SA_S9_EEENS6_IJNS7_ILi1EEESI_SI_EEESC_SE_Li128ELb0ELb1ELb1ELb0EEENS1_19SingleTileSchedulerILb0ELb1ELb1ELi128EEEEEEEEEvNT_6ParamsE --------------------------
	.section	.nv.shared._ZN7cutlass13device_kernelIN5flash19enable_sm80_to_sm89INS1_16FlashAttnFwdSm80INS1_25CollectiveMainloopFwdSm80ILi4ELi1ELb0EN4cute5tupleIJNS5_1CILi128EEENS7_ILi96EEENS7_ILi64EEEEEELi64ENS_10bfloat16_tEfNS_4arch4Sm80ELb0ELb1ELb0ELb0ELb0ELb0ELb1ELb1EEENS1_21CollectiveEpilogueFwdINS6_IJS8_SA_S9_EEENS6_IJNS7_ILi1EEESI_SI_EEESC_SE_Li128ELb0ELb1ELb1ELb0EEENS1_19SingleTileSchedulerILb0ELb1ELb1ELi128EEEEEEEEEvNT_6ParamsE,"aw",@nobits
	.sectionflags	@""
	.align	16


//--------------------- .nv.shared._ZN7cutlass13device_kernelIN5flash19enable_sm80_to_sm89INS1_16FlashAttnFwdSm80INS1_25CollectiveMainloopFwdSm80ILi4ELi1ELb0EN4cute5tupleIJNS5_1CILi128EEENS7_ILi80EEENS7_ILi64EEEEEELi64ENS_10bfloat16_tEfNS_4arch4Sm80ELb0ELb1ELb0ELb1ELb0ELb0ELb1ELb1EEENS1_21CollectiveEpilogueFwdINS6_IJS8_SA_S9_EEENS6_IJNS7_ILi1EEESI_SI_EEESC_SE_Li128ELb1ELb1ELb1ELb0EEENS1_36VarlenDynamicPersistentTileSchedulerILi128ELi80ELi128ELi128ELb1ELb1ELb0ELb1ELb0ELb1EEEEEEEEEvNT_6ParamsE --------------------------
	.section	.nv.shared._ZN7cutlass13device_kernelIN5flash19enable_sm80_to_sm89INS1_16FlashAttnFwdSm80INS1_25CollectiveMainloopFwdSm80ILi4ELi1ELb0EN4cute5tupleIJNS5_1CILi128EEENS7_ILi80EEENS7_ILi64EEEEEELi64ENS_10bfloat16_tEfNS_4arch4Sm80ELb0ELb1ELb0ELb1ELb0ELb0ELb1ELb1EEENS1_21CollectiveEpilogueFwdINS6_IJS8_SA_S9_EEENS6_IJNS7_ILi1EEESI_SI_EEESC_SE_Li128ELb1ELb1ELb1ELb0EEENS1_36VarlenDynamicPersistentTileSchedulerILi128ELi80ELi128ELi128ELb1ELb1ELb0ELb1ELb0ELb1EEEEEEEEEvNT_6ParamsE,"aw",@nobits
	.sectionflags	@""
	.align	16


//--------------------- .nv.shared._ZN7cutlass13device_kernelIN5flash19enable_sm80_to_sm89INS1_16FlashAttnFwdSm80INS1_25CollectiveMainloopFwdSm80ILi4ELi1ELb0EN4cute5tupleIJNS5_1CILi128EEENS7_ILi80EEENS7_ILi64EEEEEELi64ENS_10bfloat16_tEfNS_4arch4Sm80ELb0ELb1ELb0ELb1ELb0ELb1ELb1ELb1EEENS1_21CollectiveEpilogueFwdINS6_IJS8_SA_S9_EEENS6_IJNS7_ILi1EEESI_SI_EEESC_SE_Li128ELb1ELb1ELb1ELb0EEENS1_36VarlenDynamicPersistentTileSchedulerILi128ELi80ELi128ELi128ELb1ELb1ELb0ELb1ELb0ELb1EEEEEEEEEvNT_6ParamsE --------------------------
	.section	.nv.shared._ZN7cutlass13device_kernelIN5flash19enable_sm80_to_sm89INS1_16FlashAttnFwdSm80INS1_25CollectiveMainloopFwdSm80ILi4ELi1ELb0EN4cute5tupleIJNS5_1CILi128EEENS7_ILi80EEENS7_ILi64EEEEEELi64ENS_10bfloat16_tEfNS_4arch4Sm80ELb0ELb1ELb0ELb1ELb0ELb1ELb1ELb1EEENS1_21CollectiveEpilogueFwdINS6_IJS8_SA_S9_EEENS6_IJNS7_ILi1EEESI_SI_EEESC_SE_Li128ELb1ELb1ELb1ELb0EEENS1_36VarlenDynamicPersistentTileSchedulerILi128ELi80ELi128ELi128ELb1ELb1ELb0ELb1ELb0ELb1EEEEEEEEEvNT_6ParamsE,"aw",@nobits
	.sectionflags	@""
	.align	16


//--------------------- .nv.shared._ZN7cutlass13device_kernelIN5flash19enable_sm80_to_sm89INS1_16FlashAttnFwdSm80INS1_25CollectiveMainloopFwdSm80ILi4ELi1ELb0EN4cute5tupleIJNS5_1CILi128EEENS7_ILi112EEENS7_ILi64EEEEEELi64ENS_10bfloat16_tEfNS_4arch4Sm80ELb1ELb0ELb0ELb0ELb0ELb0ELb1ELb1EEENS1_21CollectiveEpilogueFwdINS6_IJS8_SA_S9_EEENS6_IJNS7_ILi1EEESI_SI_EEESC_SE_Li128ELb0ELb1ELb1ELb0EEENS1_30DynamicPersistentTileSchedulerILi128ELi128ELb1ELb1ELb0EEEEEEEEEvNT_6ParamsE --------------------------
	.section	.nv.shared._ZN7cutlass13device_kernelIN5flash19enable_sm80_to_sm89INS1_16FlashAttnFwdSm80INS1_25CollectiveMainloopFwdSm80ILi4ELi1ELb0EN4cute5tupleIJNS5_1CILi128EEENS7_ILi112EEENS7_ILi64EEEEEELi64ENS_10bfloat16_tEfNS_4arch4Sm80ELb1ELb0ELb0ELb0ELb0ELb0ELb1ELb1EEENS1_21CollectiveEpilogueFwdINS6_IJS8_SA_S9_EEENS6_IJNS7_ILi1EEESI_SI_EEESC_SE_Li128ELb0ELb1ELb1ELb0EEENS1_30DynamicPersistentTileSchedulerILi128ELi128ELb1ELb1ELb0EEEEEEEEEvNT_6ParamsE,"aw",@nobits
	.sectionflags	@""
	.align	16


//--------------------- .nv.shared._ZN7cutlass13device_kernelIN5flash19enable_sm80_to_sm89INS1_16FlashAttnFwdSm80INS1_25CollectiveMainloopFwdSm80ILi4ELi1ELb0EN4cute5tupleIJNS5_1CILi128EEENS7_ILi80EEENS7_ILi64EEEEEELi64ENS_10bfloat16_tEfNS_4arch4Sm80ELb1ELb0ELb0ELb1ELb0ELb0ELb1ELb1EEENS1_21CollectiveEpilogueFwdINS6_IJS8_SA_S9_EEENS6_IJNS7_ILi1EEESI_SI_EEESC_SE_Li128ELb1ELb1ELb1ELb0EEENS1_36VarlenDynamicPersistentTileSchedulerILi128ELi80ELi128ELi128ELb1ELb1ELb0ELb1ELb1ELb1EEEEEEEEEvNT_6ParamsE --------------------------
	.section	.nv.shared._ZN7cutlass13device_kernelIN5flash19enable_sm80_to_sm89INS1_16FlashAttnFwdSm80INS1_25CollectiveMainloopFwdSm80ILi4ELi1ELb0EN4cute5tupleIJNS5_1CILi128EEENS7_ILi80EEENS7_ILi64EEEEEELi64ENS_10bfloat16_tEfNS_4arch4Sm80ELb1ELb0ELb0ELb1ELb0ELb0ELb1ELb1EEENS1_21CollectiveEpilogueFwdINS6_IJS8_SA_S9_EEENS6_IJNS7_ILi1EEESI_SI_EEESC_SE_Li128ELb1ELb1ELb1ELb0EEENS1_36VarlenDynamicPersistentTileSchedulerILi128ELi80ELi128ELi128ELb1ELb1ELb0ELb1ELb1ELb1EEEEEEEEEvNT_6ParamsE,"aw",@nobits
	.sectionflags	@""
	.align	16


//--------------------- .nv.shared._ZN7cutlass13device_kernelIN5flash19enable_sm80_to_sm89INS1_16FlashAttnFwdSm80INS1_25CollectiveMainloopFwdSm80ILi4ELi1ELb0EN4cute5tupleIJNS5_1CILi128EEENS7_ILi80EEENS7_ILi64EEEEEELi64ENS_10bfloat16_tEfNS_4arch4Sm80ELb1ELb0ELb0ELb1ELb0ELb1ELb1ELb1EEENS1_21CollectiveEpilogueFwdINS6_IJS8_SA_S9_EEENS6_IJNS7_ILi1EEESI_SI_EEESC_SE_Li128ELb1ELb1ELb1ELb0EEENS1_36VarlenDynamicPersistentTileSchedulerILi128ELi80ELi128ELi128ELb1ELb1ELb0ELb1ELb1ELb1EEEEEEEEEvNT_6ParamsE --------------------------
	.section	.nv.shared._ZN7cutlass13device_kernelIN5flash19enable_sm80_to_sm89INS1_16FlashAttnFwdSm80INS1_25CollectiveMainloopFwdSm80ILi4ELi1ELb0EN4cute5tupleIJNS5_1CILi128EEENS7_ILi80EEENS7_ILi64EEEEEELi64ENS_10bfloat16_tEfNS_4arch4Sm80ELb1ELb0ELb0ELb1ELb0ELb1ELb1ELb1EEENS1_21CollectiveEpilogueFwdINS6_IJS8_SA_S9_EEENS6_IJNS7_ILi1EEESI_SI_EEESC_SE_Li128ELb1ELb1ELb1ELb0EEENS1_36VarlenDynamicPersistentTileSchedulerILi128ELi80ELi128ELi128ELb1ELb1ELb0ELb1ELb1ELb1EEEEEEEEEvNT_6ParamsE,"aw",@nobits
	.sectionflags	@""
	.align	16
